	.target	sm_90

	.elftype	@"ET_EXEC"


//--------------------- .note.nv.tkinfo           --------------------------
	.section	.note.nv.tkinfo,"",@"SHT_NOTE"
	.sectionflags	@"SHF_NOTE_NV_TKINFO"
	.tkinfo
        /*0018*/ 	.word	0x00000002
        /*0030*/ 	.string	""
        /*0030*/ 	.string	"ptxas"
        /*0030*/ 	.string	"Cuda compilation tools, release 13.0, V13.0.88"
        /*0030*/ 	.string	"Build cuda_13.0.r13.0/compiler.36424714_0"
        /*0030*/ 	.string	"-arch sm_90 -m 64 "



//--------------------- .note.nv.cuinfo           --------------------------
	.section	.note.nv.cuinfo,"",@"SHT_NOTE"
	.sectionflags	@"SHF_NOTE_NV_CUINFO"
        /*0018*/ 	.short	0x0002
        /*001a*/ 	.short	0x005a
        /*001c*/ 	.short	0x0082
	.zero		2


//--------------------- .nv.info                  --------------------------
	.section	.nv.info,"",@"SHT_CUDA_INFO"
	.align	4


	//----- nvinfo : EIATTR_REGCOUNT
	.align		4
        /*0000*/ 	.byte	0x04, 0x2f
        /*0002*/ 	.short	(.L_159 - .L_158)
	.align		4
.L_158:
        /*0004*/ 	.word	index@(_ZN2at6native24index_elementwise_kernelILi128ELi4EZNS0_16gpu_index_kernelIZNS0_17index_kernel_implINS0_10OpaqueTypeILi1EEEEEvRNS_18TensorIteratorBaseEN3c108ArrayRefIlEESA_EUlPcPKclE_EEvS7_SA_SA_RKT_bEUliE_EEvlT1_)
        /*0008*/ 	.word	0x00000024


	//----- nvinfo : EIATTR_FRAME_SIZE
	.align		4
.L_159:
        /*000c*/ 	.byte	0x04, 0x11
        /*000e*/ 	.short	(.L_161 - .L_160)
	.align		4
.L_160:
        /*0010*/ 	.word	index@(_ZN2at6native24index_elementwise_kernelILi128ELi4EZNS0_16gpu_index_kernelIZNS0_17index_kernel_implINS0_10OpaqueTypeILi1EEEEEvRNS_18TensorIteratorBaseEN3c108ArrayRefIlEESA_EUlPcPKclE_EEvS7_SA_SA_RKT_bEUliE_EEvlT1_)
        /*0014*/ 	.word	0x00000000


	//----- nvinfo : EIATTR_REGCOUNT
	.align		4
.L_161:
        /*0018*/ 	.byte	0x04, 0x2f
        /*001a*/ 	.short	(.L_163 - .L_162)
	.align		4
.L_162:
        /*001c*/ 	.word	index@(_ZN2at6native24index_elementwise_kernelILi128ELi4EZNS0_16gpu_index_kernelIZNS0_17index_kernel_implINS0_10OpaqueTypeILi4EEEEEvRNS_18TensorIteratorBaseEN3c108ArrayRefIlEESA_EUlPcPKclE_EEvS7_SA_SA_RKT_bEUliE_EEvlT1_)
        /*0020*/ 	.word	0x00000024


	//----- nvinfo : EIATTR_FRAME_SIZE
	.align		4
.L_163:
        /*0024*/ 	.byte	0x04, 0x11
        /*0026*/ 	.short	(.L_165 - .L_164)
	.align		4
.L_164:
        /*0028*/ 	.word	index@(_ZN2at6native24index_elementwise_kernelILi128ELi4EZNS0_16gpu_index_kernelIZNS0_17index_kernel_implINS0_10OpaqueTypeILi4EEEEEvRNS_18TensorIteratorBaseEN3c108ArrayRefIlEESA_EUlPcPKclE_EEvS7_SA_SA_RKT_bEUliE_EEvlT1_)
        /*002c*/ 	.word	0x00000000


	//----- nvinfo : EIATTR_REGCOUNT
	.align		4
.L_165:
        /*0030*/ 	.byte	0x04, 0x2f
        /*0032*/ 	.short	(.L_167 - .L_166)
	.align		4
.L_166:
        /*0034*/ 	.word	index@(_ZN2at6native24index_elementwise_kernelILi128ELi4EZNS0_16gpu_index_kernelIZNS0_17index_kernel_implINS0_10OpaqueTypeILi8EEEEEvRNS_18TensorIteratorBaseEN3c108ArrayRefIlEESA_EUlPcPKclE_EEvS7_SA_SA_RKT_bEUliE_EEvlT1_)
        /*0038*/ 	.word	0x00000024


	//----- nvinfo : EIATTR_FRAME_SIZE
	.align		4
.L_167:
        /*003c*/ 	.byte	0x04, 0x11
        /*003e*/ 	.short	(.L_169 - .L_168)
	.align		4
.L_168:
        /*0040*/ 	.word	index@(_ZN2at6native24index_elementwise_kernelILi128ELi4EZNS0_16gpu_index_kernelIZNS0_17index_kernel_implINS0_10OpaqueTypeILi8EEEEEvRNS_18TensorIteratorBaseEN3c108ArrayRefIlEESA_EUlPcPKclE_EEvS7_SA_SA_RKT_bEUliE_EEvlT1_)
        /*0044*/ 	.word	0x00000000


	//----- nvinfo : EIATTR_REGCOUNT
	.align		4
.L_169:
        /*0048*/ 	.byte	0x04, 0x2f
        /*004a*/ 	.short	(.L_171 - .L_170)
	.align		4
.L_170:
        /*004c*/ 	.word	index@(_ZN2at6native24index_elementwise_kernelILi128ELi4EZNS0_16gpu_index_kernelIZNS0_17index_kernel_implINS0_10OpaqueTypeILi2EEEEEvRNS_18TensorIteratorBaseEN3c108ArrayRefIlEESA_EUlPcPKclE_EEvS7_SA_SA_RKT_bEUliE_EEvlT1_)
        /*0050*/ 	.word	0x00000024


	//----- nvinfo : EIATTR_FRAME_SIZE
	.align		4
.L_171:
        /*0054*/ 	.byte	0x04, 0x11
        /*0056*/ 	.short	(.L_173 - .L_172)
	.align		4
.L_172:
        /*0058*/ 	.word	index@(_ZN2at6native24index_elementwise_kernelILi128ELi4EZNS0_16gpu_index_kernelIZNS0_17index_kernel_implINS0_10OpaqueTypeILi2EEEEEvRNS_18TensorIteratorBaseEN3c108ArrayRefIlEESA_EUlPcPKclE_EEvS7_SA_SA_RKT_bEUliE_EEvlT1_)
        /*005c*/ 	.word	0x00000000


	//----- nvinfo : EIATTR_REGCOUNT
	.align		4
.L_173:
        /*0060*/ 	.byte	0x04, 0x2f
        /*0062*/ 	.short	(.L_175 - .L_174)
	.align		4
.L_174:
        /*0064*/ 	.word	index@(_ZN2at6native24index_elementwise_kernelILi128ELi4EZNS0_16gpu_index_kernelIZNS0_17index_kernel_implINS0_10OpaqueTypeILi16EEEEEvRNS_18TensorIteratorBaseEN3c108ArrayRefIlEESA_EUlPcPKclE_EEvS7_SA_SA_RKT_bEUliE_EEvlT1_)
        /*0068*/ 	.word	0x00000024


	//----- nvinfo : EIATTR_FRAME_SIZE
	.align		4
.L_175:
        /*006c*/ 	.byte	0x04, 0x11
        /*006e*/ 	.short	(.L_177 - .L_176)
	.align		4
.L_176:
        /*0070*/ 	.word	index@(_ZN2at6native24index_elementwise_kernelILi128ELi4EZNS0_16gpu_index_kernelIZNS0_17index_kernel_implINS0_10OpaqueTypeILi16EEEEEvRNS_18TensorIteratorBaseEN3c108ArrayRefIlEESA_EUlPcPKclE_EEvS7_SA_SA_RKT_bEUliE_EEvlT1_)
        /*0074*/ 	.word	0x00000000


	//----- nvinfo : EIATTR_REGCOUNT
	.align		4
.L_177:
        /*0078*/ 	.byte	0x04, 0x2f
        /*007a*/ 	.short	(.L_179 - .L_178)
	.align		4
.L_178:
        /*007c*/ 	.word	index@(_ZN2at6native24index_elementwise_kernelILi128ELi4EZNS0_22index_fill_kernel_implINS0_10OpaqueTypeILi1EEEEEvRNS_14TensorIteratorElllT_EUliE_EEvlT1_)
        /*0080*/ 	.word	0x0000001b


	//----- nvinfo : EIATTR_FRAME_SIZE
	.align		4
.L_179:
        /*0084*/ 	.byte	0x04, 0x11
        /*0086*/ 	.short	(.L_181 - .L_180)
	.align		4
.L_180:
        /*0088*/ 	.word	index@(_ZN2at6native24index_elementwise_kernelILi128ELi4EZNS0_22index_fill_kernel_implINS0_10OpaqueTypeILi1EEEEEvRNS_14TensorIteratorElllT_EUliE_EEvlT1_)
        /*008c*/ 	.word	0x00000000


	//----- nvinfo : EIATTR_REGCOUNT
	.align		4
.L_181:
        /*0090*/ 	.byte	0x04, 0x2f
        /*0092*/ 	.short	(.L_183 - .L_182)
	.align		4
.L_182:
        /*0094*/ 	.word	index@(_ZN2at6native24index_elementwise_kernelILi128ELi4EZNS0_22index_fill_kernel_implINS0_10OpaqueTypeILi4EEEEEvRNS_14TensorIteratorElllT_EUliE_EEvlT1_)
        /*0098*/ 	.word	0x0000001d


	//----- nvinfo : EIATTR_FRAME_SIZE
	.align		4
.L_183:
        /*009c*/ 	.byte	0x04, 0x11
        /*009e*/ 	.short	(.L_185 - .L_184)
	.align		4
.L_184:
        /*00a0*/ 	.word	index@(_ZN2at6native24index_elementwise_kernelILi128ELi4EZNS0_22index_fill_kernel_implINS0_10OpaqueTypeILi4EEEEEvRNS_14TensorIteratorElllT_EUliE_EEvlT1_)
        /*00a4*/ 	.word	0x00000000


	//----- nvinfo : EIATTR_REGCOUNT
	.align		4
.L_185:
        /*00a8*/ 	.byte	0x04, 0x2f
        /*00aa*/ 	.short	(.L_187 - .L_186)
	.align		4
.L_186:
        /*00ac*/ 	.word	index@(_ZN2at6native24index_elementwise_kernelILi128ELi4EZNS0_22index_fill_kernel_implINS0_10OpaqueTypeILi8EEEEEvRNS_14TensorIteratorElllT_EUliE_EEvlT1_)
        /*00b0*/ 	.word	0x00000022


	//----- nvinfo : EIATTR_FRAME_SIZE
	.align		4
.L_187:
        /*00b4*/ 	.byte	0x04, 0x11
        /*00b6*/ 	.short	(.L_189 - .L_188)
	.align		4
.L_188:
        /*00b8*/ 	.word	index@(_ZN2at6native24index_elementwise_kernelILi128ELi4EZNS0_22index_fill_kernel_implINS0_10OpaqueTypeILi8EEEEEvRNS_14TensorIteratorElllT_EUliE_EEvlT1_)
        /*00bc*/ 	.word	0x00000000


	//----- nvinfo : EIATTR_REGCOUNT
	.align		4
.L_189:
        /*00c0*/ 	.byte	0x04, 0x2f
        /*00c2*/ 	.short	(.L_191 - .L_190)
	.align		4
.L_190:
        /*00c4*/ 	.word	index@(_ZN2at6native24index_elementwise_kernelILi128ELi4EZNS0_22index_fill_kernel_implINS0_10OpaqueTypeILi2EEEEEvRNS_14TensorIteratorElllT_EUliE_EEvlT1_)
        /*00c8*/ 	.word	0x0000001c


	//----- nvinfo : EIATTR_FRAME_SIZE
	.align		4
.L_191:
        /*00cc*/ 	.byte	0x04, 0x11
        /*00ce*/ 	.short	(.L_193 - .L_192)
	.align		4
.L_192:
        /*00d0*/ 	.word	index@(_ZN2at6native24index_elementwise_kernelILi128ELi4EZNS0_22index_fill_kernel_implINS0_10OpaqueTypeILi2EEEEEvRNS_14TensorIteratorElllT_EUliE_EEvlT1_)
        /*00d4*/ 	.word	0x00000000


	//----- nvinfo : EIATTR_REGCOUNT
	.align		4
.L_193:
        /*00d8*/ 	.byte	0x04, 0x2f
        /*00da*/ 	.short	(.L_195 - .L_194)
	.align		4
.L_194:
        /*00dc*/ 	.word	index@(_ZN2at6native24index_elementwise_kernelILi128ELi4EZNS0_22index_fill_kernel_implINS0_10OpaqueTypeILi16EEEEEvRNS_14TensorIteratorElllT_EUliE_EEvlT1_)
        /*00e0*/ 	.word	0x0000001a


	//----- nvinfo : EIATTR_FRAME_SIZE
	.align		4
.L_195:
        /*00e4*/ 	.byte	0x04, 0x11
        /*00e6*/ 	.short	(.L_197 - .L_196)
	.align		4
.L_196:
        /*00e8*/ 	.word	index@(_ZN2at6native24index_elementwise_kernelILi128ELi4EZNS0_22index_fill_kernel_implINS0_10OpaqueTypeILi16EEEEEvRNS_14TensorIteratorElllT_EUliE_EEvlT1_)
        /*00ec*/ 	.word	0x00000000


	//----- nvinfo : EIATTR_REGCOUNT
	.align		4
.L_197:
        /*00f0*/ 	.byte	0x04, 0x2f
        /*00f2*/ 	.short	(.L_199 - .L_198)
	.align		4
.L_198:
        /*00f4*/ 	.word	index@(_ZN2at6native24index_elementwise_kernelILi128ELi4EZNS0_22index_copy_kernel_implINS0_10OpaqueTypeILi1EEEEEvRNS_14TensorIteratorElllEUliE_EEvlT1_)
        /*00f8*/ 	.word	0x0000001c


	//----- nvinfo : EIATTR_FRAME_SIZE
	.align		4
.L_199:
        /*00fc*/ 	.byte	0x04, 0x11
        /*00fe*/ 	.short	(.L_201 - .L_200)
	.align		4
.L_200:
        /*0100*/ 	.word	index@(_ZN2at6native24index_elementwise_kernelILi128ELi4EZNS0_22index_copy_kernel_implINS0_10OpaqueTypeILi1EEEEEvRNS_14TensorIteratorElllEUliE_EEvlT1_)
        /*0104*/ 	.word	0x00000000


	//----- nvinfo : EIATTR_REGCOUNT
	.align		4
.L_201:
        /*0108*/ 	.byte	0x04, 0x2f
        /*010a*/ 	.short	(.L_203 - .L_202)
	.align		4
.L_202:
        /*010c*/ 	.word	index@(_ZN2at6native24index_elementwise_kernelILi128ELi4EZNS0_22index_copy_kernel_implINS0_10OpaqueTypeILi4EEEEEvRNS_14TensorIteratorElllEUliE_EEvlT1_)
        /*0110*/ 	.word	0x0000001c


	//----- nvinfo : EIATTR_FRAME_SIZE
	.align		4
.L_203:
        /*0114*/ 	.byte	0x04, 0x11
        /*0116*/ 	.short	(.L_205 - .L_204)
	.align		4
.L_204:
        /*0118*/ 	.word	index@(_ZN2at6native24index_elementwise_kernelILi128ELi4EZNS0_22index_copy_kernel_implINS0_10OpaqueTypeILi4EEEEEvRNS_14TensorIteratorElllEUliE_EEvlT1_)
        /*011c*/ 	.word	0x00000000


	//----- nvinfo : EIATTR_REGCOUNT
	.align		4
.L_205:
        /*0120*/ 	.byte	0x04, 0x2f
        /*0122*/ 	.short	(.L_207 - .L_206)
	.align		4
.L_206:
        /*0124*/ 	.word	index@(_ZN2at6native24index_elementwise_kernelILi128ELi4EZNS0_22index_copy_kernel_implINS0_10OpaqueTypeILi8EEEEEvRNS_14TensorIteratorElllEUliE_EEvlT1_)
        /*0128*/ 	.word	0x0000001c


	//----- nvinfo : EIATTR_FRAME_SIZE
	.align		4
.L_207:
        /*012c*/ 	.byte	0x04, 0x11
        /*012e*/ 	.short	(.L_209 - .L_208)
	.align		4
.L_208:
        /*0130*/ 	.word	index@(_ZN2at6native24index_elementwise_kernelILi128ELi4EZNS0_22index_copy_kernel_implINS0_10OpaqueTypeILi8EEEEEvRNS_14TensorIteratorElllEUliE_EEvlT1_)
        /*0134*/ 	.word	0x00000000


	//----- nvinfo : EIATTR_REGCOUNT
	.align		4
.L_209:
        /*0138*/ 	.byte	0x04, 0x2f
        /*013a*/ 	.short	(.L_211 - .L_210)
	.align		4
.L_210:
        /*013c*/ 	.word	index@(_ZN2at6native24index_elementwise_kernelILi128ELi4EZNS0_22index_copy_kernel_implINS0_10OpaqueTypeILi2EEEEEvRNS_14TensorIteratorElllEUliE_EEvlT1_)
        /*0140*/ 	.word	0x0000001c


	//----- nvinfo : EIATTR_FRAME_SIZE
	.align		4
.L_211:
        /*0144*/ 	.byte	0x04, 0x11
        /*0146*/ 	.short	(.L_213 - .L_212)
	.align		4
.L_212:
        /*0148*/ 	.word	index@(_ZN2at6native24index_elementwise_kernelILi128ELi4EZNS0_22index_copy_kernel_implINS0_10OpaqueTypeILi2EEEEEvRNS_14TensorIteratorElllEUliE_EEvlT1_)
        /*014c*/ 	.word	0x00000000


	//----- nvinfo : EIATTR_REGCOUNT
	.align		4
.L_213:
        /*0150*/ 	.byte	0x04, 0x2f
        /*0152*/ 	.short	(.L_215 - .L_214)
	.align		4
.L_214:
        /*0154*/ 	.word	index@(_ZN2at6native24index_elementwise_kernelILi128ELi4EZNS0_22index_copy_kernel_implINS0_10OpaqueTypeILi16EEEEEvRNS_14TensorIteratorElllEUliE_EEvlT1_)
        /*0158*/ 	.word	0x0000001c


	//----- nvinfo : EIATTR_FRAME_SIZE
	.align		4
.L_215:
        /*015c*/ 	.byte	0x04, 0x11
        /*015e*/ 	.short	(.L_217 - .L_216)
	.align		4
.L_216:
        /*0160*/ 	.word	index@(_ZN2at6native24index_elementwise_kernelILi128ELi4EZNS0_22index_copy_kernel_implINS0_10OpaqueTypeILi16EEEEEvRNS_14TensorIteratorElllEUliE_EEvlT1_)
        /*0164*/ 	.word	0x00000000


	//----- nvinfo : EIATTR_REGCOUNT
	.align		4
.L_217:
        /*0168*/ 	.byte	0x04, 0x2f
        /*016a*/ 	.short	(.L_219 - .L_218)
	.align		4
.L_218:
        /*016c*/ 	.word	index@(_ZN2at6native24index_elementwise_kernelILi128ELi4EZNS0_16gpu_index_kernelIZNS0_21index_put_kernel_implINS0_10OpaqueTypeILi1EEEEEvRNS_14TensorIteratorEN3c108ArrayRefIlEESA_EUlPcPKclE_EEvRNS_18TensorIteratorBaseESA_SA_RKT_bEUliE_EEvlT1_)
        /*0170*/ 	.word	0x00000024


	//----- nvinfo : EIATTR_FRAME_SIZE
	.align		4
.L_219:
        /*0174*/ 	.byte	0x04, 0x11
        /*0176*/ 	.short	(.L_221 - .L_220)
	.align		4
.L_220:
        /*0178*/ 	.word	index@(_ZN2at6native24index_elementwise_kernelILi128ELi4EZNS0_16gpu_index_kernelIZNS0_21index_put_kernel_implINS0_10OpaqueTypeILi1EEEEEvRNS_14TensorIteratorEN3c108ArrayRefIlEESA_EUlPcPKclE_EEvRNS_18TensorIteratorBaseESA_SA_RKT_bEUliE_EEvlT1_)
        /*017c*/ 	.word	0x00000000


	//----- nvinfo : EIATTR_REGCOUNT
	.align		4
.L_221:
        /*0180*/ 	.byte	0x04, 0x2f
        /*0182*/ 	.short	(.L_223 - .L_222)
	.align		4
.L_222:
        /*0184*/ 	.word	index@(_ZN2at6native24index_elementwise_kernelILi128ELi4EZNS0_16gpu_index_kernelIZNS0_21index_put_kernel_implINS0_10OpaqueTypeILi4EEEEEvRNS_14TensorIteratorEN3c108ArrayRefIlEESA_EUlPcPKclE_EEvRNS_18TensorIteratorBaseESA_SA_RKT_bEUliE_EEvlT1_)
        /*0188*/ 	.word	0x00000024


	//----- nvinfo : EIATTR_FRAME_SIZE
	.align		4
.L_223:
        /*018c*/ 	.byte	0x04, 0x11
        /*018e*/ 	.short	(.L_225 - .L_224)
	.align		4
.L_224:
        /*0190*/ 	.word	index@(_ZN2at6native24index_elementwise_kernelILi128ELi4EZNS0_16gpu_index_kernelIZNS0_21index_put_kernel_implINS0_10OpaqueTypeILi4EEEEEvRNS_14TensorIteratorEN3c108ArrayRefIlEESA_EUlPcPKclE_EEvRNS_18TensorIteratorBaseESA_SA_RKT_bEUliE_EEvlT1_)
        /*0194*/ 	.word	0x00000000


	//----- nvinfo : EIATTR_REGCOUNT
	.align		4
.L_225:
        /*0198*/ 	.byte	0x04, 0x2f
        /*019a*/ 	.short	(.L_227 - .L_226)
	.align		4
.L_226:
        /*019c*/ 	.word	index@(_ZN2at6native24index_elementwise_kernelILi128ELi4EZNS0_16gpu_index_kernelIZNS0_21index_put_kernel_implINS0_10OpaqueTypeILi8EEEEEvRNS_14TensorIteratorEN3c108ArrayRefIlEESA_EUlPcPKclE_EEvRNS_18TensorIteratorBaseESA_SA_RKT_bEUliE_EEvlT1_)
        /*01a0*/ 	.word	0x00000024


	//----- nvinfo : EIATTR_FRAME_SIZE
	.align		4
.L_227:
        /*01a4*/ 	.byte	0x04, 0x11
        /*01a6*/ 	.short	(.L_229 - .L_228)
	.align		4
.L_228:
        /*01a8*/ 	.word	index@(_ZN2at6native24index_elementwise_kernelILi128ELi4EZNS0_16gpu_index_kernelIZNS0_21index_put_kernel_implINS0_10OpaqueTypeILi8EEEEEvRNS_14TensorIteratorEN3c108ArrayRefIlEESA_EUlPcPKclE_EEvRNS_18TensorIteratorBaseESA_SA_RKT_bEUliE_EEvlT1_)
        /*01ac*/ 	.word	0x00000000


	//----- nvinfo : EIATTR_REGCOUNT
	.align		4
.L_229:
        /*01b0*/ 	.byte	0x04, 0x2f
        /*01b2*/ 	.short	(.L_231 - .L_230)
	.align		4
.L_230:
        /*01b4*/ 	.word	index@(_ZN2at6native24index_elementwise_kernelILi128ELi4EZNS0_16gpu_index_kernelIZNS0_21index_put_kernel_implINS0_10OpaqueTypeILi2EEEEEvRNS_14TensorIteratorEN3c108ArrayRefIlEESA_EUlPcPKclE_EEvRNS_18TensorIteratorBaseESA_SA_RKT_bEUliE_EEvlT1_)
        /*01b8*/ 	.word	0x00000024


	//----- nvinfo : EIATTR_FRAME_SIZE
	.align		4
.L_231:
        /*01bc*/ 	.byte	0x04, 0x11
        /*01be*/ 	.short	(.L_233 - .L_232)
	.align		4
.L_232:
        /*01c0*/ 	.word	index@(_ZN2at6native24index_elementwise_kernelILi128ELi4EZNS0_16gpu_index_kernelIZNS0_21index_put_kernel_implINS0_10OpaqueTypeILi2EEEEEvRNS_14TensorIteratorEN3c108ArrayRefIlEESA_EUlPcPKclE_EEvRNS_18TensorIteratorBaseESA_SA_RKT_bEUliE_EEvlT1_)
        /*01c4*/ 	.word	0x00000000


	//----- nvinfo : EIATTR_REGCOUNT
	.align		4
.L_233:
        /*01c8*/ 	.byte	0x04, 0x2f
        /*01ca*/ 	.short	(.L_235 - .L_234)
	.align		4
.L_234:
        /*01cc*/ 	.word	index@(_ZN2at6native24index_elementwise_kernelILi128ELi4EZNS0_16gpu_index_kernelIZNS0_21index_put_kernel_implINS0_10OpaqueTypeILi16EEEEEvRNS_14TensorIteratorEN3c108ArrayRefIlEESA_EUlPcPKclE_EEvRNS_18TensorIteratorBaseESA_SA_RKT_bEUliE_EEvlT1_)
        /*01d0*/ 	.word	0x00000024


	//----- nvinfo : EIATTR_FRAME_SIZE
	.align		4
.L_235:
        /*01d4*/ 	.byte	0x04, 0x11
        /*01d6*/ 	.short	(.L_237 - .L_236)
	.align		4
.L_236:
        /*01d8*/ 	.word	index@(_ZN2at6native24index_elementwise_kernelILi128ELi4EZNS0_16gpu_index_kernelIZNS0_21index_put_kernel_implINS0_10OpaqueTypeILi16EEEEEvRNS_14TensorIteratorEN3c108ArrayRefIlEESA_EUlPcPKclE_EEvRNS_18TensorIteratorBaseESA_SA_RKT_bEUliE_EEvlT1_)
        /*01dc*/ 	.word	0x00000000


	//----- nvinfo : EIATTR_REGCOUNT
	.align		4
.L_237:
        /*01e0*/ 	.byte	0x04, 0x2f
        /*01e2*/ 	.short	(.L_239 - .L_238)
	.align		4
.L_238:
        /*01e4*/ 	.word	index@(_ZN2at6native24index_elementwise_kernelILi128ELi4EZNS0_16gpu_index_kernelIZZZNS0_31index_put_kernel_quantized_cudaERNS_14TensorIteratorEN3c108ArrayRefIlEES7_bdiENKUlvE_clEvENKUlvE_clEvEUlPcPKclE_EEvRNS_18TensorIteratorBaseES7_S7_RKT_bEUliE_EEvlT1_)
        /*01e8*/ 	.word	0x00000024


	//----- nvinfo : EIATTR_FRAME_SIZE
	.align		4
.L_239:
        /*01ec*/ 	.byte	0x04, 0x11
        /*01ee*/ 	.short	(.L_241 - .L_240)
	.align		4
.L_240:
        /*01f0*/ 	.word	index@(_ZN2at6native24index_elementwise_kernelILi128ELi4EZNS0_16gpu_index_kernelIZZZNS0_31index_put_kernel_quantized_cudaERNS_14TensorIteratorEN3c108ArrayRefIlEES7_bdiENKUlvE_clEvENKUlvE_clEvEUlPcPKclE_EEvRNS_18TensorIteratorBaseES7_S7_RKT_bEUliE_EEvlT1_)
        /*01f4*/ 	.word	0x00000000


	//----- nvinfo : EIATTR_REGCOUNT
	.align		4
.L_241:
        /*01f8*/ 	.byte	0x04, 0x2f
        /*01fa*/ 	.short	(.L_243 - .L_242)
	.align		4
.L_242:
        /*01fc*/ 	.word	index@(_ZN2at6native24index_elementwise_kernelILi128ELi4EZNS0_16gpu_index_kernelIZZZNS0_31index_put_kernel_quantized_cudaERNS_14TensorIteratorEN3c108ArrayRefIlEES7_bdiENKUlvE_clEvENKUlvE0_clEvEUlPcPKclE_EEvRNS_18TensorIteratorBaseES7_S7_RKT_bEUliE_EEvlT1_)
        /*0200*/ 	.word	0x00000024


	//----- nvinfo : EIATTR_FRAME_SIZE
	.align		4
.L_243:
        /*0204*/ 	.byte	0x04, 0x11
        /*0206*/ 	.short	(.L_245 - .L_244)
	.align		4
.L_244:
        /*0208*/ 	.word	index@(_ZN2at6native24index_elementwise_kernelILi128ELi4EZNS0_16gpu_index_kernelIZZZNS0_31index_put_kernel_quantized_cudaERNS_14TensorIteratorEN3c108ArrayRefIlEES7_bdiENKUlvE_clEvENKUlvE0_clEvEUlPcPKclE_EEvRNS_18TensorIteratorBaseES7_S7_RKT_bEUliE_EEvlT1_)
        /*020c*/ 	.word	0x00000000


	//----- nvinfo : EIATTR_REGCOUNT
	.align		4
.L_245:
        /*0210*/ 	.byte	0x04, 0x2f
        /*0212*/ 	.short	(.L_247 - .L_246)
	.align		4
.L_246:
        /*0214*/ 	.word	index@(_ZN2at6native24index_elementwise_kernelILi128ELi4EZNS0_16gpu_index_kernelIZZZNS0_31index_put_kernel_quantized_cudaERNS_14TensorIteratorEN3c108ArrayRefIlEES7_bdiENKUlvE_clEvENKUlvE1_clEvEUlPcPKclE_EEvRNS_18TensorIteratorBaseES7_S7_RKT_bEUliE_EEvlT1_)
        /*0218*/ 	.word	0x00000024


	//----- nvinfo : EIATTR_FRAME_SIZE
	.align		4
.L_247:
        /*021c*/ 	.byte	0x04, 0x11
        /*021e*/ 	.short	(.L_249 - .L_248)
	.align		4
.L_248:
        /*0220*/ 	.word	index@(_ZN2at6native24index_elementwise_kernelILi128ELi4EZNS0_16gpu_index_kernelIZZZNS0_31index_put_kernel_quantized_cudaERNS_14TensorIteratorEN3c108ArrayRefIlEES7_bdiENKUlvE_clEvENKUlvE1_clEvEUlPcPKclE_EEvRNS_18TensorIteratorBaseES7_S7_RKT_bEUliE_EEvlT1_)
        /*0224*/ 	.word	0x00000000


	//----- nvinfo : EIATTR_REGCOUNT
	.align		4
.L_249:
        /*0228*/ 	.byte	0x04, 0x2f
        /*022a*/ 	.short	(.L_251 - .L_250)
	.align		4
.L_250:
        /*022c*/ 	.word	index@(_ZN2at6native24index_elementwise_kernelILi128ELi4EZNS0_16gpu_index_kernelIZZZNS0_31index_put_kernel_quantized_cudaERNS_14TensorIteratorEN3c108ArrayRefIlEES7_bdiENKUlvE_clEvENKUlvE2_clEvEUlPcPKclE_EEvRNS_18TensorIteratorBaseES7_S7_RKT_bEUliE_EEvlT1_)
        /*0230*/ 	.word	0x00000024


	//----- nvinfo : EIATTR_FRAME_SIZE
	.align		4
.L_251:
        /*0234*/ 	.byte	0x04, 0x11
        /*0236*/ 	.short	(.L_253 - .L_252)
	.align		4
.L_252:
        /*0238*/ 	.word	index@(_ZN2at6native24index_elementwise_kernelILi128ELi4EZNS0_16gpu_index_kernelIZZZNS0_31index_put_kernel_quantized_cudaERNS_14TensorIteratorEN3c108ArrayRefIlEES7_bdiENKUlvE_clEvENKUlvE2_clEvEUlPcPKclE_EEvRNS_18TensorIteratorBaseES7_S7_RKT_bEUliE_EEvlT1_)
        /*023c*/ 	.word	0x00000000


	//----- nvinfo : EIATTR_REGCOUNT
	.align		4
.L_253:
        /*0240*/ 	.byte	0x04, 0x2f
        /*0242*/ 	.short	(.L_255 - .L_254)
	.align		4
.L_254:
        /*0244*/ 	.word	index@(_ZN2at6native24index_elementwise_kernelILi128ELi4EZNS0_16gpu_index_kernelIZZZNS0_31index_put_kernel_quantized_cudaERNS_14TensorIteratorEN3c108ArrayRefIlEES7_bdiENKUlvE_clEvENKUlvE3_clEvEUlPcPKclE_EEvRNS_18TensorIteratorBaseES7_S7_RKT_bEUliE_EEvlT1_)
        /*0248*/ 	.word	0x00000024


	//----- nvinfo : EIATTR_FRAME_SIZE
	.align		4
.L_255:
        /*024c*/ 	.byte	0x04, 0x11
        /*024e*/ 	.short	(.L_257 - .L_256)
	.align		4
.L_256:
        /*0250*/ 	.word	index@(_ZN2at6native24index_elementwise_kernelILi128ELi4EZNS0_16gpu_index_kernelIZZZNS0_31index_put_kernel_quantized_cudaERNS_14TensorIteratorEN3c108ArrayRefIlEES7_bdiENKUlvE_clEvENKUlvE3_clEvEUlPcPKclE_EEvRNS_18TensorIteratorBaseES7_S7_RKT_bEUliE_EEvlT1_)
        /*0254*/ 	.word	0x00000000


	//----- nvinfo : EIATTR_REGCOUNT
	.align		4
.L_257:
        /*0258*/ 	.byte	0x04, 0x2f
        /*025a*/ 	.short	(.L_259 - .L_258)
	.align		4
.L_258:
        /*025c*/ 	.word	index@(_ZN2at6native24index_elementwise_kernelILi128ELi4EZNS0_20cuda_take_put_kernelIhiZZZZZNS0_10put_kernelERNS_14TensorIteratorERKNS_10TensorBaseEbENKUlvE_clEvENKUlvE_clEvENKUlvE_clEvENKUlvE_clEvEUlRhiE_EEvS4_S7_RKT1_EUliE_EEvlSE_)
        /*0260*/ 	.word	0x0000001c


	//----- nvinfo : EIATTR_FRAME_SIZE
	.align		4
.L_259:
        /*0264*/ 	.byte	0x04, 0x11
        /*0266*/ 	.short	(.L_261 - .L_260)
	.align		4
.L_260:
        /*0268*/ 	.word	index@(_ZN2at6native24index_elementwise_kernelILi128ELi4EZNS0_20cuda_take_put_kernelIhiZZZZZNS0_10put_kernelERNS_14TensorIteratorERKNS_10TensorBaseEbENKUlvE_clEvENKUlvE_clEvENKUlvE_clEvENKUlvE_clEvEUlRhiE_EEvS4_S7_RKT1_EUliE_EEvlSE_)
        /*026c*/ 	.word	0x00000000


	//----- nvinfo : EIATTR_REGCOUNT
	.align		4
.L_261:
        /*0270*/ 	.byte	0x04, 0x2f
        /*0272*/ 	.short	(.L_263 - .L_262)
	.align		4
.L_262:
        /*0274*/ 	.word	index@(_ZN2at6native24index_elementwise_kernelILi128ELi4EZNS0_20cuda_take_put_kernelIhiZZZZZNS0_10put_kernelERNS_14TensorIteratorERKNS_10TensorBaseEbENKUlvE_clEvENKUlvE_clEvENKUlvE_clEvENKUlvE_clEvEUlRhiE0_EEvS4_S7_RKT1_EUliE_EEvlSE_)
        /*0278*/ 	.word	0x0000001c


	//----- nvinfo : EIATTR_FRAME_SIZE
	.align		4
.L_263:
        /*027c*/ 	.byte	0x04, 0x11
        /*027e*/ 	.short	(.L_265 - .L_264)
	.align		4
.L_264:
        /*0280*/ 	.word	index@(_ZN2at6native24index_elementwise_kernelILi128ELi4EZNS0_20cuda_take_put_kernelIhiZZZZZNS0_10put_kernelERNS_14TensorIteratorERKNS_10TensorBaseEbENKUlvE_clEvENKUlvE_clEvENKUlvE_clEvENKUlvE_clEvEUlRhiE0_EEvS4_S7_RKT1_EUliE_EEvlSE_)
        /*0284*/ 	.word	0x00000000


	//----- nvinfo : EIATTR_REGCOUNT
	.align		4
.L_265:
        /*0288*/ 	.byte	0x04, 0x2f
        /*028a*/ 	.short	(.L_267 - .L_266)
	.align		4
.L_266:
        /*028c*/ 	.word	index@(_ZN2at6native24index_elementwise_kernelILi128ELi4EZNS0_20cuda_take_put_kernelIhlZZZZZNS0_10put_kernelERNS_14TensorIteratorERKNS_10TensorBaseEbENKUlvE_clEvENKUlvE_clEvENKUlvE_clEvENKUlvE0_clEvEUlRhlE_EEvS4_S7_RKT1_EUliE_EEvlSE_)
        /*0290*/ 	.word	0x0000001b


	//----- nvinfo : EIATTR_FRAME_SIZE
	.align		4
.L_267:
        /*0294*/ 	.byte	0x04, 0x11
        /*0296*/ 	.short	(.L_269 - .L_268)
	.align		4
.L_268:
        /*0298*/ 	.word	index@($__internal_71_$__cuda_sm20_rem_u64)
        /*029c*/ 	.word	0x00000000


	//----- nvinfo : EIATTR_FRAME_SIZE
	.align		4
.L_269:
        /*02a0*/ 	.byte	0x04, 0x11
        /*02a2*/ 	.short	(.L_271 - .L_270)
	.align		4
.L_270:
        /*02a4*/ 	.word	index@($__internal_70_$__cuda_sm20_div_u64)
        /*02a8*/ 	.word	0x00000000


	//----- nvinfo : EIATTR_FRAME_SIZE
	.align		4
.L_271:
        /*02ac*/ 	.byte	0x04, 0x11
        /*02ae*/ 	.short	(.L_273 - .L_272)
	.align		4
.L_272:
        /*02b0*/ 	.word	index@(_ZN2at6native24index_elementwise_kernelILi128ELi4EZNS0_20cuda_take_put_kernelIhlZZZZZNS0_10put_kernelERNS_14TensorIteratorERKNS_10TensorBaseEbENKUlvE_clEvENKUlvE_clEvENKUlvE_clEvENKUlvE0_clEvEUlRhlE_EEvS4_S7_RKT1_EUliE_EEvlSE_)
        /*02b4*/ 	.word	0x00000000


	//----- nvinfo : EIATTR_REGCOUNT
	.align		4
.L_273:
        /*02b8*/ 	.byte	0x04, 0x2f
        /*02ba*/ 	.short	(.L_275 - .L_274)
	.align		4
.L_274:
        /*02bc*/ 	.word	index@(_ZN2at6native24index_elementwise_kernelILi128ELi4EZNS0_20cuda_take_put_kernelIhlZZZZZNS0_10put_kernelERNS_14TensorIteratorERKNS_10TensorBaseEbENKUlvE_clEvENKUlvE_clEvENKUlvE_clEvENKUlvE0_clEvEUlRhlE0_EEvS4_S7_RKT1_EUliE_EEvlSE_)
        /*02c0*/ 	.word	0x00000019


	//----- nvinfo : EIATTR_FRAME_SIZE
	.align		4
.L_275:
        /*02c4*/ 	.byte	0x04, 0x11
        /*02c6*/ 	.short	(.L_277 - .L_276)
	.align		4
.L_276:
        /*02c8*/ 	.word	index@($__internal_69_$__cuda_sm20_rem_u64)
        /*02cc*/ 	.word	0x00000000


	//----- nvinfo : EIATTR_FRAME_SIZE
	.align		4
.L_277:
        /*02d0*/ 	.byte	0x04, 0x11
        /*02d2*/ 	.short	(.L_279 - .L_278)
	.align		4
.L_278:
        /*02d4*/ 	.word	index@($__internal_68_$__cuda_sm20_div_u64)
        /*02d8*/ 	.word	0x00000000


	//----- nvinfo : EIATTR_FRAME_SIZE
	.align		4
.L_279:
        /*02dc*/ 	.byte	0x04, 0x11
        /*02de*/ 	.short	(.L_281 - .L_280)
	.align		4
.L_280:
        /*02e0*/ 	.word	index@(_ZN2at6native24index_elementwise_kernelILi128ELi4EZNS0_20cuda_take_put_kernelIhlZZZZZNS0_10put_kernelERNS_14TensorIteratorERKNS_10TensorBaseEbENKUlvE_clEvENKUlvE_clEvENKUlvE_clEvENKUlvE0_clEvEUlRhlE0_EEvS4_S7_RKT1_EUliE_EEvlSE_)
        /*02e4*/ 	.word	0x00000000


	//----- nvinfo : EIATTR_REGCOUNT
	.align		4
.L_281:
        /*02e8*/ 	.byte	0x04, 0x2f
        /*02ea*/ 	.short	(.L_283 - .L_282)
	.align		4
.L_282:
        /*02ec*/ 	.word	index@(_ZN2at6native24index_elementwise_kernelILi128ELi4EZNS0_20cuda_take_put_kernelIaiZZZZZNS0_10put_kernelERNS_14TensorIteratorERKNS_10TensorBaseEbENKUlvE_clEvENKUlvE0_clEvENKUlvE_clEvENKUlvE_clEvEUlRaiE_EEvS4_S7_RKT1_EUliE_EEvlSE_)
        /*02f0*/ 	.word	0x0000001c


	//----- nvinfo : EIATTR_FRAME_SIZE
	.align		4
.L_283:
        /*02f4*/ 	.byte	0x04, 0x11
        /*02f6*/ 	.short	(.L_285 - .L_284)
	.align		4
.L_284:
        /*02f8*/ 	.word	index@(_ZN2at6native24index_elementwise_kernelILi128ELi4EZNS0_20cuda_take_put_kernelIaiZZZZZNS0_10put_kernelERNS_14TensorIteratorERKNS_10TensorBaseEbENKUlvE_clEvENKUlvE0_clEvENKUlvE_clEvENKUlvE_clEvEUlRaiE_EEvS4_S7_RKT1_EUliE_EEvlSE_)
        /*02fc*/ 	.word	0x00000000


	//----- nvinfo : EIATTR_REGCOUNT
	.align		4
.L_285:
        /*0300*/ 	.byte	0x04, 0x2f
        /*0302*/ 	.short	(.L_287 - .L_286)
	.align		4
.L_286:
        /*0304*/ 	.word	index@(_ZN2at6native24index_elementwise_kernelILi128ELi4EZNS0_20cuda_take_put_kernelIaiZZZZZNS0_10put_kernelERNS_14TensorIteratorERKNS_10TensorBaseEbENKUlvE_clEvENKUlvE0_clEvENKUlvE_clEvENKUlvE_clEvEUlRaiE0_EEvS4_S7_RKT1_EUliE_EEvlSE_)
        /*0308*/ 	.word	0x0000001c


	//----- nvinfo : EIATTR_FRAME_SIZE
	.align		4
.L_287:
        /*030c*/ 	.byte	0x04, 0x11
        /*030e*/ 	.short	(.L_289 - .L_288)
	.align		4
.L_288:
        /*0310*/ 	.word	index@(_ZN2at6native24index_elementwise_kernelILi128ELi4EZNS0_20cuda_take_put_kernelIaiZZZZZNS0_10put_kernelERNS_14TensorIteratorERKNS_10TensorBaseEbENKUlvE_clEvENKUlvE0_clEvENKUlvE_clEvENKUlvE_clEvEUlRaiE0_EEvS4_S7_RKT1_EUliE_EEvlSE_)
        /*0314*/ 	.word	0x00000000


	//----- nvinfo : EIATTR_REGCOUNT
	.align		4
.L_289:
        /*0318*/ 	.byte	0x04, 0x2f
        /*031a*/ 	.short	(.L_291 - .L_290)
	.align		4
.L_290:
        /*031c*/ 	.word	index@(_ZN2at6native24index_elementwise_kernelILi128ELi4EZNS0_20cuda_take_put_kernelIalZZZZZNS0_10put_kernelERNS_14TensorIteratorERKNS_10TensorBaseEbENKUlvE_clEvENKUlvE0_clEvENKUlvE_clEvENKUlvE0_clEvEUlRalE_EEvS4_S7_RKT1_EUliE_EEvlSE_)
        /*0320*/ 	.word	0x0000001b


	//----- nvinfo : EIATTR_FRAME_SIZE
	.align		4
.L_291:
        /*0324*/ 	.byte	0x04, 0x11
        /*0326*/ 	.short	(.L_293 - .L_292)
	.align		4
.L_292:
        /*0328*/ 	.word	index@($__internal_67_$__cuda_sm20_rem_u64)
        /*032c*/ 	.word	0x00000000


	//----- nvinfo : EIATTR_FRAME_SIZE
	.align		4
.L_293:
        /*0330*/ 	.byte	0x04, 0x11
        /*0332*/ 	.short	(.L_295 - .L_294)
	.align		4
.L_294:
        /*0334*/ 	.word	index@($__internal_66_$__cuda_sm20_div_u64)
        /*0338*/ 	.word	0x00000000


	//----- nvinfo : EIATTR_FRAME_SIZE
	.align		4
.L_295:
        /*033c*/ 	.byte	0x04, 0x11
        /*033e*/ 	.short	(.L_297 - .L_296)
	.align		4
.L_296:
        /*0340*/ 	.word	index@(_ZN2at6native24index_elementwise_kernelILi128ELi4EZNS0_20cuda_take_put_kernelIalZZZZZNS0_10put_kernelERNS_14TensorIteratorERKNS_10TensorBaseEbENKUlvE_clEvENKUlvE0_clEvENKUlvE_clEvENKUlvE0_clEvEUlRalE_EEvS4_S7_RKT1_EUliE_EEvlSE_)
        /*0344*/ 	.word	0x00000000


	//----- nvinfo : EIATTR_REGCOUNT
	.align		4
.L_297:
        /*0348*/ 	.byte	0x04, 0x2f
        /*034a*/ 	.short	(.L_299 - .L_298)
	.align		4
.L_298:
        /*034c*/ 	.word	index@(_ZN2at6native24index_elementwise_kernelILi128ELi4EZNS0_20cuda_take_put_kernelIalZZZZZNS0_10put_kernelERNS_14TensorIteratorERKNS_10TensorBaseEbENKUlvE_clEvENKUlvE0_clEvENKUlvE_clEvENKUlvE0_clEvEUlRalE0_EEvS4_S7_RKT1_EUliE_EEvlSE_)
        /*0350*/ 	.word	0x00000019


	//----- nvinfo : EIATTR_FRAME_SIZE
	.align		4
.L_299:
        /*0354*/ 	.byte	0x04, 0x11
        /*0356*/ 	.short	(.L_301 - .L_300)
	.align		4
.L_300:
        /*0358*/ 	.word	index@($__internal_65_$__cuda_sm20_rem_u64)
        /*035c*/ 	.word	0x00000000


	//----- nvinfo : EIATTR_FRAME_SIZE
	.align		4
.L_301:
        /*0360*/ 	.byte	0x04, 0x11
        /*0362*/ 	.short	(.L_303 - .L_302)
	.align		4
.L_302:
        /*0364*/ 	.word	index@($__internal_64_$__cuda_sm20_div_u64)
        /*0368*/ 	.word	0x00000000


	//----- nvinfo : EIATTR_FRAME_SIZE
	.align		4
.L_303:
        /*036c*/ 	.byte	0x04, 0x11
        /*036e*/ 	.short	(.L_305 - .L_304)
	.align		4
.L_304:
        /*0370*/ 	.word	index@(_ZN2at6native24index_elementwise_kernelILi128ELi4EZNS0_20cuda_take_put_kernelIalZZZZZNS0_10put_kernelERNS_14TensorIteratorERKNS_10TensorBaseEbENKUlvE_clEvENKUlvE0_clEvENKUlvE_clEvENKUlvE0_clEvEUlRalE0_EEvS4_S7_RKT1_EUliE_EEvlSE_)
        /*0374*/ 	.word	0x00000000


	//----- nvinfo : EIATTR_REGCOUNT
	.align		4
.L_305:
        /*0378*/ 	.byte	0x04, 0x2f
        /*037a*/ 	.short	(.L_307 - .L_306)
	.align		4
.L_306:
        /*037c*/ 	.word	index@(_ZN2at6native24index_elementwise_kernelILi128ELi4EZNS0_20cuda_take_put_kernelIiiZZZZZNS0_10put_kernelERNS_14TensorIteratorERKNS_10TensorBaseEbENKUlvE_clEvENKUlvE1_clEvENKUlvE_clEvENKUlvE_clEvEUlRiiE_EEvS4_S7_RKT1_EUliE_EEvlSE_)
        /*0380*/ 	.word	0x0000001c


	//----- nvinfo : EIATTR_FRAME_SIZE
	.align		4
.L_307:
        /*0384*/ 	.byte	0x04, 0x11
        /*0386*/ 	.short	(.L_309 - .L_308)
	.align		4
.L_308:
        /*0388*/ 	.word	index@(_ZN2at6native24index_elementwise_kernelILi128ELi4EZNS0_20cuda_take_put_kernelIiiZZZZZNS0_10put_kernelERNS_14TensorIteratorERKNS_10TensorBaseEbENKUlvE_clEvENKUlvE1_clEvENKUlvE_clEvENKUlvE_clEvEUlRiiE_EEvS4_S7_RKT1_EUliE_EEvlSE_)
        /*038c*/ 	.word	0x00000000


	//----- nvinfo : EIATTR_REGCOUNT
	.align		4
.L_309:
        /*0390*/ 	.byte	0x04, 0x2f
        /*0392*/ 	.short	(.L_311 - .L_310)
	.align		4
.L_310:
        /*0394*/ 	.word	index@(_ZN2at6native24index_elementwise_kernelILi128ELi4EZNS0_20cuda_take_put_kernelIiiZZZZZNS0_10put_kernelERNS_14TensorIteratorERKNS_10TensorBaseEbENKUlvE_clEvENKUlvE1_clEvENKUlvE_clEvENKUlvE_clEvEUlRiiE0_EEvS4_S7_RKT1_EUliE_EEvlSE_)
        /*0398*/ 	.word	0x0000001c


	//----- nvinfo : EIATTR_FRAME_SIZE
	.align		4
.L_311:
        /*039c*/ 	.byte	0x04, 0x11
        /*039e*/ 	.short	(.L_313 - .L_312)
	.align		4
.L_312:
        /*03a0*/ 	.word	index@(_ZN2at6native24index_elementwise_kernelILi128ELi4EZNS0_20cuda_take_put_kernelIiiZZZZZNS0_10put_kernelERNS_14TensorIteratorERKNS_10TensorBaseEbENKUlvE_clEvENKUlvE1_clEvENKUlvE_clEvENKUlvE_clEvEUlRiiE0_EEvS4_S7_RKT1_EUliE_EEvlSE_)
        /*03a4*/ 	.word	0x00000000


	//----- nvinfo : EIATTR_REGCOUNT
	.align		4
.L_313:
        /*03a8*/ 	.byte	0x04, 0x2f
        /*03aa*/ 	.short	(.L_315 - .L_314)
	.align		4
.L_314:
        /*03ac*/ 	.word	index@(_ZN2at6native24index_elementwise_kernelILi128ELi4EZNS0_20cuda_take_put_kernelIilZZZZZNS0_10put_kernelERNS_14TensorIteratorERKNS_10TensorBaseEbENKUlvE_clEvENKUlvE1_clEvENKUlvE_clEvENKUlvE0_clEvEUlRilE_EEvS4_S7_RKT1_EUliE_EEvlSE_)
        /*03b0*/ 	.word	0x00000019


	//----- nvinfo : EIATTR_FRAME_SIZE
	.align		4
.L_315:
        /*03b4*/ 	.byte	0x04, 0x11
        /*03b6*/ 	.short	(.L_317 - .L_316)
	.align		4
.L_316:
        /*03b8*/ 	.word	index@($__internal_63_$__cuda_sm20_rem_u64)
        /*03bc*/ 	.word	0x00000000


	//----- nvinfo : EIATTR_FRAME_SIZE
	.align		4
.L_317:
        /*03c0*/ 	.byte	0x04, 0x11
        /*03c2*/ 	.short	(.L_319 - .L_318)
	.align		4
.L_318:
        /*03c4*/ 	.word	index@($__internal_62_$__cuda_sm20_div_u64)
        /*03c8*/ 	.word	0x00000000


	//----- nvinfo : EIATTR_FRAME_SIZE
	.align		4
.L_319:
        /*03cc*/ 	.byte	0x04, 0x11
        /*03ce*/ 	.short	(.L_321 - .L_320)
	.align		4
.L_320:
        /*03d0*/ 	.word	index@(_ZN2at6native24index_elementwise_kernelILi128ELi4EZNS0_20cuda_take_put_kernelIilZZZZZNS0_10put_kernelERNS_14TensorIteratorERKNS_10TensorBaseEbENKUlvE_clEvENKUlvE1_clEvENKUlvE_clEvENKUlvE0_clEvEUlRilE_EEvS4_S7_RKT1_EUliE_EEvlSE_)
        /*03d4*/ 	.word	0x00000000


	//----- nvinfo : EIATTR_REGCOUNT
	.align		4
.L_321:
        /*03d8*/ 	.byte	0x04, 0x2f
        /*03da*/ 	.short	(.L_323 - .L_322)
	.align		4
.L_322:
        /*03dc*/ 	.word	index@(_ZN2at6native24index_elementwise_kernelILi128ELi4EZNS0_20cuda_take_put_kernelIilZZZZZNS0_10put_kernelERNS_14TensorIteratorERKNS_10TensorBaseEbENKUlvE_clEvENKUlvE1_clEvENKUlvE_clEvENKUlvE0_clEvEUlRilE0_EEvS4_S7_RKT1_EUliE_EEvlSE_)
        /*03e0*/ 	.word	0x00000019


	//----- nvinfo : EIATTR_FRAME_SIZE
	.align		4
.L_323:
        /*03e4*/ 	.byte	0x04, 0x11
        /*03e6*/ 	.short	(.L_325 - .L_324)
	.align		4
.L_324:
        /*03e8*/ 	.word	index@($__internal_61_$__cuda_sm20_rem_u64)
        /*03ec*/ 	.word	0x00000000


	//----- nvinfo : EIATTR_FRAME_SIZE
	.align		4
.L_325:
        /*03f0*/ 	.byte	0x04, 0x11
        /*03f2*/ 	.short	(.L_327 - .L_326)
	.align		4
.L_326:
        /*03f4*/ 	.word	index@($__internal_60_$__cuda_sm20_div_u64)
        /*03f8*/ 	.word	0x00000000


	//----- nvinfo : EIATTR_FRAME_SIZE
	.align		4
.L_327:
        /*03fc*/ 	.byte	0x04, 0x11
        /*03fe*/ 	.short	(.L_329 - .L_328)
	.align		4
.L_328:
        /*0400*/ 	.word	index@(_ZN2at6native24index_elementwise_kernelILi128ELi4EZNS0_20cuda_take_put_kernelIilZZZZZNS0_10put_kernelERNS_14TensorIteratorERKNS_10TensorBaseEbENKUlvE_clEvENKUlvE1_clEvENKUlvE_clEvENKUlvE0_clEvEUlRilE0_EEvS4_S7_RKT1_EUliE_EEvlSE_)
        /*0404*/ 	.word	0x00000000


	//----- nvinfo : EIATTR_REGCOUNT
	.align		4
.L_329:
        /*0408*/ 	.byte	0x04, 0x2f
        /*040a*/ 	.short	(.L_331 - .L_330)
	.align		4
.L_330:
        /*040c*/ 	.word	index@(_ZN2at6native24index_elementwise_kernelILi128ELi4EZNS0_20cuda_take_put_kernelIliZZZZZNS0_10put_kernelERNS_14TensorIteratorERKNS_10TensorBaseEbENKUlvE_clEvENKUlvE2_clEvENKUlvE_clEvENKUlvE_clEvEUlRliE_EEvS4_S7_RKT1_EUliE_EEvlSE_)
        /*0410*/ 	.word	0x0000001c


	//----- nvinfo : EIATTR_FRAME_SIZE
	.align		4
.L_331:
        /*0414*/ 	.byte	0x04, 0x11
        /*0416*/ 	.short	(.L_333 - .L_332)
	.align		4
.L_332:
        /*0418*/ 	.word	index@(_ZN2at6native24index_elementwise_kernelILi128ELi4EZNS0_20cuda_take_put_kernelIliZZZZZNS0_10put_kernelERNS_14TensorIteratorERKNS_10TensorBaseEbENKUlvE_clEvENKUlvE2_clEvENKUlvE_clEvENKUlvE_clEvEUlRliE_EEvS4_S7_RKT1_EUliE_EEvlSE_)
        /*041c*/ 	.word	0x00000000


	//----- nvinfo : EIATTR_REGCOUNT
	.align		4
.L_333:
        /*0420*/ 	.byte	0x04, 0x2f
        /*0422*/ 	.short	(.L_335 - .L_334)
	.align		4
.L_334:
        /*0424*/ 	.word	index@(_ZN2at6native24index_elementwise_kernelILi128ELi4EZNS0_20cuda_take_put_kernelIliZZZZZNS0_10put_kernelERNS_14TensorIteratorERKNS_10TensorBaseEbENKUlvE_clEvENKUlvE2_clEvENKUlvE_clEvENKUlvE_clEvEUlRliE0_EEvS4_S7_RKT1_EUliE_EEvlSE_)
        /*0428*/ 	.word	0x0000001c


	//----- nvinfo : EIATTR_FRAME_SIZE
	.align		4
.L_335:
        /*042c*/ 	.byte	0x04, 0x11
        /*042e*/ 	.short	(.L_337 - .L_336)
	.align		4
.L_336:
        /*0430*/ 	.word	index@(_ZN2at6native24index_elementwise_kernelILi128ELi4EZNS0_20cuda_take_put_kernelIliZZZZZNS0_10put_kernelERNS_14TensorIteratorERKNS_10TensorBaseEbENKUlvE_clEvENKUlvE2_clEvENKUlvE_clEvENKUlvE_clEvEUlRliE0_EEvS4_S7_RKT1_EUliE_EEvlSE_)
        /*0434*/ 	.word	0x00000000


	//----- nvinfo : EIATTR_REGCOUNT
	.align		4
.L_337:
        /*0438*/ 	.byte	0x04, 0x2f
        /*043a*/ 	.short	(.L_339 - .L_338)
	.align		4
.L_338:
        /*043c*/ 	.word	index@(_ZN2at6native24index_elementwise_kernelILi128ELi4EZNS0_20cuda_take_put_kernelIllZZZZZNS0_10put_kernelERNS_14TensorIteratorERKNS_10TensorBaseEbENKUlvE_clEvENKUlvE2_clEvENKUlvE_clEvENKUlvE0_clEvEUlRllE_EEvS4_S7_RKT1_EUliE_EEvlSE_)
        /*0440*/ 	.word	0x00000019


	//----- nvinfo : EIATTR_FRAME_SIZE
	.align		4
.L_339:
        /*0444*/ 	.byte	0x04, 0x11
        /*0446*/ 	.short	(.L_341 - .L_340)
	.align		4
.L_340:
        /*0448*/ 	.word	index@($__internal_59_$__cuda_sm20_rem_u64)
        /*044c*/ 	.word	0x00000000


	//----- nvinfo : EIATTR_FRAME_SIZE
	.align		4
.L_341:
        /*0450*/ 	.byte	0x04, 0x11
        /*0452*/ 	.short	(.L_343 - .L_342)
	.align		4
.L_342:
        /*0454*/ 	.word	index@($__internal_58_$__cuda_sm20_div_u64)
        /*0458*/ 	.word	0x00000000


	//----- nvinfo : EIATTR_FRAME_SIZE
	.align		4
.L_343:
        /*045c*/ 	.byte	0x04, 0x11
        /*045e*/ 	.short	(.L_345 - .L_344)
	.align		4
.L_344:
        /*0460*/ 	.word	index@(_ZN2at6native24index_elementwise_kernelILi128ELi4EZNS0_20cuda_take_put_kernelIllZZZZZNS0_10put_kernelERNS_14TensorIteratorERKNS_10TensorBaseEbENKUlvE_clEvENKUlvE2_clEvENKUlvE_clEvENKUlvE0_clEvEUlRllE_EEvS4_S7_RKT1_EUliE_EEvlSE_)
        /*0464*/ 	.word	0x00000000


	//----- nvinfo : EIATTR_REGCOUNT
	.align		4
.L_345:
        /*0468*/ 	.byte	0x04, 0x2f
        /*046a*/ 	.short	(.L_347 - .L_346)
	.align		4
.L_346:
        /*046c*/ 	.word	index@(_ZN2at6native24index_elementwise_kernelILi128ELi4EZNS0_20cuda_take_put_kernelIllZZZZZNS0_10put_kernelERNS_14TensorIteratorERKNS_10TensorBaseEbENKUlvE_clEvENKUlvE2_clEvENKUlvE_clEvENKUlvE0_clEvEUlRllE0_EEvS4_S7_RKT1_EUliE_EEvlSE_)
        /*0470*/ 	.word	0x00000019


	//----- nvinfo : EIATTR_FRAME_SIZE
	.align		4
.L_347:
        /*0474*/ 	.byte	0x04, 0x11
        /*0476*/ 	.short	(.L_349 - .L_348)
	.align		4
.L_348:
        /*0478*/ 	.word	index@($__internal_57_$__cuda_sm20_rem_u64)
        /*047c*/ 	.word	0x00000000


	//----- nvinfo : EIATTR_FRAME_SIZE
	.align		4
.L_349:
        /*0480*/ 	.byte	0x04, 0x11
        /*0482*/ 	.short	(.L_351 - .L_350)
	.align		4
.L_350:
        /*0484*/ 	.word	index@($__internal_56_$__cuda_sm20_div_u64)
        /*0488*/ 	.word	0x00000000


	//----- nvinfo : EIATTR_FRAME_SIZE
	.align		4
.L_351:
        /*048c*/ 	.byte	0x04, 0x11
        /*048e*/ 	.short	(.L_353 - .L_352)
	.align		4
.L_352:
        /*0490*/ 	.word	index@(_ZN2at6native24index_elementwise_kernelILi128ELi4EZNS0_20cuda_take_put_kernelIllZZZZZNS0_10put_kernelERNS_14TensorIteratorERKNS_10TensorBaseEbENKUlvE_clEvENKUlvE2_clEvENKUlvE_clEvENKUlvE0_clEvEUlRllE0_EEvS4_S7_RKT1_EUliE_EEvlSE_)
        /*0494*/ 	.word	0x00000000


	//----- nvinfo : EIATTR_REGCOUNT
	.align		4
.L_353:
        /*0498*/ 	.byte	0x04, 0x2f
        /*049a*/ 	.short	(.L_355 - .L_354)
	.align		4
.L_354:
        /*049c*/ 	.word	index@(_ZN2at6native24index_elementwise_kernelILi128ELi4EZNS0_20cuda_take_put_kernelIsiZZZZZNS0_10put_kernelERNS_14TensorIteratorERKNS_10TensorBaseEbENKUlvE_clEvENKUlvE3_clEvENKUlvE_clEvENKUlvE_clEvEUlRsiE_EEvS4_S7_RKT1_EUliE_EEvlSE_)
        /*04a0*/ 	.word	0x0000001c


	//----- nvinfo : EIATTR_FRAME_SIZE
	.align		4
.L_355:
        /*04a4*/ 	.byte	0x04, 0x11
        /*04a6*/ 	.short	(.L_357 - .L_356)
	.align		4
.L_356:
        /*04a8*/ 	.word	index@(_ZN2at6native24index_elementwise_kernelILi128ELi4EZNS0_20cuda_take_put_kernelIsiZZZZZNS0_10put_kernelERNS_14TensorIteratorERKNS_10TensorBaseEbENKUlvE_clEvENKUlvE3_clEvENKUlvE_clEvENKUlvE_clEvEUlRsiE_EEvS4_S7_RKT1_EUliE_EEvlSE_)
        /*04ac*/ 	.word	0x00000000


	//----- nvinfo : EIATTR_REGCOUNT
	.align		4
.L_357:
        /*04b0*/ 	.byte	0x04, 0x2f
        /*04b2*/ 	.short	(.L_359 - .L_358)
	.align		4
.L_358:
        /*04b4*/ 	.word	index@(_ZN2at6native24index_elementwise_kernelILi128ELi4EZNS0_20cuda_take_put_kernelIsiZZZZZNS0_10put_kernelERNS_14TensorIteratorERKNS_10TensorBaseEbENKUlvE_clEvENKUlvE3_clEvENKUlvE_clEvENKUlvE_clEvEUlRsiE0_EEvS4_S7_RKT1_EUliE_EEvlSE_)
        /*04b8*/ 	.word	0x0000001c


	//----- nvinfo : EIATTR_FRAME_SIZE
	.align		4
.L_359:
        /*04bc*/ 	.byte	0x04, 0x11
        /*04be*/ 	.short	(.L_361 - .L_360)
	.align		4
.L_360:
        /*04c0*/ 	.word	index@(_ZN2at6native24index_elementwise_kernelILi128ELi4EZNS0_20cuda_take_put_kernelIsiZZZZZNS0_10put_kernelERNS_14TensorIteratorERKNS_10TensorBaseEbENKUlvE_clEvENKUlvE3_clEvENKUlvE_clEvENKUlvE_clEvEUlRsiE0_EEvS4_S7_RKT1_EUliE_EEvlSE_)
        /*04c4*/ 	.word	0x00000000


	//----- nvinfo : EIATTR_REGCOUNT
	.align		4
.L_361:
        /*04c8*/ 	.byte	0x04, 0x2f
        /*04ca*/ 	.short	(.L_363 - .L_362)
	.align		4
.L_362:
        /*04cc*/ 	.word	index@(_ZN2at6native24index_elementwise_kernelILi128ELi4EZNS0_20cuda_take_put_kernelIslZZZZZNS0_10put_kernelERNS_14TensorIteratorERKNS_10TensorBaseEbENKUlvE_clEvENKUlvE3_clEvENKUlvE_clEvENKUlvE0_clEvEUlRslE_EEvS4_S7_RKT1_EUliE_EEvlSE_)
        /*04d0*/ 	.word	0x0000001b


	//----- nvinfo : EIATTR_FRAME_SIZE
	.align		4
.L_363:
        /*04d4*/ 	.byte	0x04, 0x11
        /*04d6*/ 	.short	(.L_365 - .L_364)
	.align		4
.L_364:
        /*04d8*/ 	.word	index@($__internal_55_$__cuda_sm20_rem_u64)
        /*04dc*/ 	.word	0x00000000


	//----- nvinfo : EIATTR_FRAME_SIZE
	.align		4
.L_365:
        /*04e0*/ 	.byte	0x04, 0x11
        /*04e2*/ 	.short	(.L_367 - .L_366)
	.align		4
.L_366:
        /*04e4*/ 	.word	index@($__internal_54_$__cuda_sm20_div_u64)
        /*04e8*/ 	.word	0x00000000


	//----- nvinfo : EIATTR_FRAME_SIZE
	.align		4
.L_367:
        /*04ec*/ 	.byte	0x04, 0x11
        /*04ee*/ 	.short	(.L_369 - .L_368)
	.align		4
.L_368:
        /*04f0*/ 	.word	index@(_ZN2at6native24index_elementwise_kernelILi128ELi4EZNS0_20cuda_take_put_kernelIslZZZZZNS0_10put_kernelERNS_14TensorIteratorERKNS_10TensorBaseEbENKUlvE_clEvENKUlvE3_clEvENKUlvE_clEvENKUlvE0_clEvEUlRslE_EEvS4_S7_RKT1_EUliE_EEvlSE_)
        /*04f4*/ 	.word	0x00000000


	//----- nvinfo : EIATTR_REGCOUNT
	.align		4
.L_369:
        /*04f8*/ 	.byte	0x04, 0x2f
        /*04fa*/ 	.short	(.L_371 - .L_370)
	.align		4
.L_370:
        /*04fc*/ 	.word	index@(_ZN2at6native24index_elementwise_kernelILi128ELi4EZNS0_20cuda_take_put_kernelIslZZZZZNS0_10put_kernelERNS_14TensorIteratorERKNS_10TensorBaseEbENKUlvE_clEvENKUlvE3_clEvENKUlvE_clEvENKUlvE0_clEvEUlRslE0_EEvS4_S7_RKT1_EUliE_EEvlSE_)
        /*0500*/ 	.word	0x00000019


	//----- nvinfo : EIATTR_FRAME_SIZE
	.align		4
.L_371:
        /*0504*/ 	.byte	0x04, 0x11
        /*0506*/ 	.short	(.L_373 - .L_372)
	.align		4
.L_372:
        /*0508*/ 	.word	index@($__internal_53_$__cuda_sm20_rem_u64)
        /*050c*/ 	.word	0x00000000


	//----- nvinfo : EIATTR_FRAME_SIZE
	.align		4
.L_373:
        /*0510*/ 	.byte	0x04, 0x11
        /*0512*/ 	.short	(.L_375 - .L_374)
	.align		4
.L_374:
        /*0514*/ 	.word	index@($__internal_52_$__cuda_sm20_div_u64)
        /*0518*/ 	.word	0x00000000


	//----- nvinfo : EIATTR_FRAME_SIZE
	.align		4
.L_375:
        /*051c*/ 	.byte	0x04, 0x11
        /*051e*/ 	.short	(.L_377 - .L_376)
	.align		4
.L_376:
        /*0520*/ 	.word	index@(_ZN2at6native24index_elementwise_kernelILi128ELi4EZNS0_20cuda_take_put_kernelIslZZZZZNS0_10put_kernelERNS_14TensorIteratorERKNS_10TensorBaseEbENKUlvE_clEvENKUlvE3_clEvENKUlvE_clEvENKUlvE0_clEvEUlRslE0_EEvS4_S7_RKT1_EUliE_EEvlSE_)
        /*0524*/ 	.word	0x00000000


	//----- nvinfo : EIATTR_REGCOUNT
	.align		4
.L_377:
        /*0528*/ 	.byte	0x04, 0x2f
        /*052a*/ 	.short	(.L_379 - .L_378)
	.align		4
.L_378:
        /*052c*/ 	.word	index@(_ZN2at6native24index_elementwise_kernelILi128ELi4EZNS0_20cuda_take_put_kernelIdiZZZZZNS0_10put_kernelERNS_14TensorIteratorERKNS_10TensorBaseEbENKUlvE_clEvENKUlvE4_clEvENKUlvE_clEvENKUlvE_clEvEUlRdiE_EEvS4_S7_RKT1_EUliE_EEvlSE_)
        /*0530*/ 	.word	0x0000001c


	//----- nvinfo : EIATTR_FRAME_SIZE
	.align		4
.L_379:
        /*0534*/ 	.byte	0x04, 0x11
        /*0536*/ 	.short	(.L_381 - .L_380)
	.align		4
.L_380:
        /*0538*/ 	.word	index@(_ZN2at6native24index_elementwise_kernelILi128ELi4EZNS0_20cuda_take_put_kernelIdiZZZZZNS0_10put_kernelERNS_14TensorIteratorERKNS_10TensorBaseEbENKUlvE_clEvENKUlvE4_clEvENKUlvE_clEvENKUlvE_clEvEUlRdiE_EEvS4_S7_RKT1_EUliE_EEvlSE_)
        /*053c*/ 	.word	0x00000000


	//----- nvinfo : EIATTR_REGCOUNT
	.align		4
.L_381:
        /*0540*/ 	.byte	0x04, 0x2f
        /*0542*/ 	.short	(.L_383 - .L_382)
	.align		4
.L_382:
        /*0544*/ 	.word	index@(_ZN2at6native24index_elementwise_kernelILi128ELi4EZNS0_20cuda_take_put_kernelIdiZZZZZNS0_10put_kernelERNS_14TensorIteratorERKNS_10TensorBaseEbENKUlvE_clEvENKUlvE4_clEvENKUlvE_clEvENKUlvE_clEvEUlRdiE0_EEvS4_S7_RKT1_EUliE_EEvlSE_)
        /*0548*/ 	.word	0x0000001c


	//----- nvinfo : EIATTR_FRAME_SIZE
	.align		4
.L_383:
        /*054c*/ 	.byte	0x04, 0x11
        /*054e*/ 	.short	(.L_385 - .L_384)
	.align		4
.L_384:
        /*0550*/ 	.word	index@(_ZN2at6native24index_elementwise_kernelILi128ELi4EZNS0_20cuda_take_put_kernelIdiZZZZZNS0_10put_kernelERNS_14TensorIteratorERKNS_10TensorBaseEbENKUlvE_clEvENKUlvE4_clEvENKUlvE_clEvENKUlvE_clEvEUlRdiE0_EEvS4_S7_RKT1_EUliE_EEvlSE_)
        /*0554*/ 	.word	0x00000000


	//----- nvinfo : EIATTR_REGCOUNT
	.align		4
.L_385:
        /*0558*/ 	.byte	0x04, 0x2f
        /*055a*/ 	.short	(.L_387 - .L_386)
	.align		4
.L_386:
        /*055c*/ 	.word	index@(_ZN2at6native24index_elementwise_kernelILi128ELi4EZNS0_20cuda_take_put_kernelIdlZZZZZNS0_10put_kernelERNS_14TensorIteratorERKNS_10TensorBaseEbENKUlvE_clEvENKUlvE4_clEvENKUlvE_clEvENKUlvE0_clEvEUlRdlE_EEvS4_S7_RKT1_EUliE_EEvlSE_)
        /*0560*/ 	.word	0x00000019


	//----- nvinfo : EIATTR_FRAME_SIZE
	.align		4
.L_387:
        /*0564*/ 	.byte	0x04, 0x11
        /*0566*/ 	.short	(.L_389 - .L_388)
	.align		4
.L_388:
        /*0568*/ 	.word	index@($__internal_51_$__cuda_sm20_rem_u64)
        /*056c*/ 	.word	0x00000000


	//----- nvinfo : EIATTR_FRAME_SIZE
	.align		4
.L_389:
        /*0570*/ 	.byte	0x04, 0x11
        /*0572*/ 	.short	(.L_391 - .L_390)
	.align		4
.L_390:
        /*0574*/ 	.word	index@($__internal_50_$__cuda_sm20_div_u64)
        /*0578*/ 	.word	0x00000000


	//----- nvinfo : EIATTR_FRAME_SIZE
	.align		4
.L_391:
        /*057c*/ 	.byte	0x04, 0x11
        /*057e*/ 	.short	(.L_393 - .L_392)
	.align		4
.L_392:
        /*0580*/ 	.word	index@(_ZN2at6native24index_elementwise_kernelILi128ELi4EZNS0_20cuda_take_put_kernelIdlZZZZZNS0_10put_kernelERNS_14TensorIteratorERKNS_10TensorBaseEbENKUlvE_clEvENKUlvE4_clEvENKUlvE_clEvENKUlvE0_clEvEUlRdlE_EEvS4_S7_RKT1_EUliE_EEvlSE_)
        /*0584*/ 	.word	0x00000000


	//----- nvinfo : EIATTR_REGCOUNT
	.align		4
.L_393:
        /*0588*/ 	.byte	0x04, 0x2f
        /*058a*/ 	.short	(.L_395 - .L_394)
	.align		4
.L_394:
        /*058c*/ 	.word	index@(_ZN2at6native24index_elementwise_kernelILi128ELi4EZNS0_20cuda_take_put_kernelIdlZZZZZNS0_10put_kernelERNS_14TensorIteratorERKNS_10TensorBaseEbENKUlvE_clEvENKUlvE4_clEvENKUlvE_clEvENKUlvE0_clEvEUlRdlE0_EEvS4_S7_RKT1_EUliE_EEvlSE_)
        /*0590*/ 	.word	0x00000019


	//----- nvinfo : EIATTR_FRAME_SIZE
	.align		4
.L_395:
        /*0594*/ 	.byte	0x04, 0x11
        /*0596*/ 	.short	(.L_397 - .L_396)
	.align		4
.L_396:
        /*0598*/ 	.word	index@($__internal_49_$__cuda_sm20_rem_u64)
        /*059c*/ 	.word	0x00000000


	//----- nvinfo : EIATTR_FRAME_SIZE
	.align		4
.L_397:
        /*05a0*/ 	.byte	0x04, 0x11
        /*05a2*/ 	.short	(.L_399 - .L_398)
	.align		4
.L_398:
        /*05a4*/ 	.word	index@($__internal_48_$__cuda_sm20_div_u64)
        /*05a8*/ 	.word	0x00000000


	//----- nvinfo : EIATTR_FRAME_SIZE
	.align		4
.L_399:
        /*05ac*/ 	.byte	0x04, 0x11
        /*05ae*/ 	.short	(.L_401 - .L_400)
	.align		4
.L_400:
        /*05b0*/ 	.word	index@(_ZN2at6native24index_elementwise_kernelILi128ELi4EZNS0_20cuda_take_put_kernelIdlZZZZZNS0_10put_kernelERNS_14TensorIteratorERKNS_10TensorBaseEbENKUlvE_clEvENKUlvE4_clEvENKUlvE_clEvENKUlvE0_clEvEUlRdlE0_EEvS4_S7_RKT1_EUliE_EEvlSE_)
        /*05b4*/ 	.word	0x00000000


	//----- nvinfo : EIATTR_REGCOUNT
	.align		4
.L_401:
        /*05b8*/ 	.byte	0x04, 0x2f
        /*05ba*/ 	.short	(.L_403 - .L_402)
	.align		4
.L_402:
        /*05bc*/ 	.word	index@(_ZN2at6native24index_elementwise_kernelILi128ELi4EZNS0_20cuda_take_put_kernelIfiZZZZZNS0_10put_kernelERNS_14TensorIteratorERKNS_10TensorBaseEbENKUlvE_clEvENKUlvE5_clEvENKUlvE_clEvENKUlvE_clEvEUlRfiE_EEvS4_S7_RKT1_EUliE_EEvlSE_)
        /*05c0*/ 	.word	0x0000001c


	//----- nvinfo : EIATTR_FRAME_SIZE
	.align		4
.L_403:
        /*05c4*/ 	.byte	0x04, 0x11
        /*05c6*/ 	.short	(.L_405 - .L_404)
	.align		4
.L_404:
        /*05c8*/ 	.word	index@(_ZN2at6native24index_elementwise_kernelILi128ELi4EZNS0_20cuda_take_put_kernelIfiZZZZZNS0_10put_kernelERNS_14TensorIteratorERKNS_10TensorBaseEbENKUlvE_clEvENKUlvE5_clEvENKUlvE_clEvENKUlvE_clEvEUlRfiE_EEvS4_S7_RKT1_EUliE_EEvlSE_)
        /*05cc*/ 	.word	0x00000000


	//----- nvinfo : EIATTR_REGCOUNT
	.align		4
.L_405:
        /*05d0*/ 	.byte	0x04, 0x2f
        /*05d2*/ 	.short	(.L_407 - .L_406)
	.align		4
.L_406:
        /*05d4*/ 	.word	index@(_ZN2at6native24index_elementwise_kernelILi128ELi4EZNS0_20cuda_take_put_kernelIfiZZZZZNS0_10put_kernelERNS_14TensorIteratorERKNS_10TensorBaseEbENKUlvE_clEvENKUlvE5_clEvENKUlvE_clEvENKUlvE_clEvEUlRfiE0_EEvS4_S7_RKT1_EUliE_EEvlSE_)
        /*05d8*/ 	.word	0x0000001c


	//----- nvinfo : EIATTR_FRAME_SIZE
	.align		4
.L_407:
        /*05dc*/ 	.byte	0x04, 0x11
        /*05de*/ 	.short	(.L_409 - .L_408)
	.align		4
.L_408:
        /*05e0*/ 	.word	index@(_ZN2at6native24index_elementwise_kernelILi128ELi4EZNS0_20cuda_take_put_kernelIfiZZZZZNS0_10put_kernelERNS_14TensorIteratorERKNS_10TensorBaseEbENKUlvE_clEvENKUlvE5_clEvENKUlvE_clEvENKUlvE_clEvEUlRfiE0_EEvS4_S7_RKT1_EUliE_EEvlSE_)
        /*05e4*/ 	.word	0x00000000


	//----- nvinfo : EIATTR_REGCOUNT
	.align		4
.L_409:
        /*05e8*/ 	.byte	0x04, 0x2f
        /*05ea*/ 	.short	(.L_411 - .L_410)
	.align		4
.L_410:
        /*05ec*/ 	.word	index@(_ZN2at6native24index_elementwise_kernelILi128ELi4EZNS0_20cuda_take_put_kernelIflZZZZZNS0_10put_kernelERNS_14TensorIteratorERKNS_10TensorBaseEbENKUlvE_clEvENKUlvE5_clEvENKUlvE_clEvENKUlvE0_clEvEUlRflE_EEvS4_S7_RKT1_EUliE_EEvlSE_)
        /*05f0*/ 	.word	0x00000019


	//----- nvinfo : EIATTR_FRAME_SIZE
	.align		4
.L_411:
        /*05f4*/ 	.byte	0x04, 0x11
        /*05f6*/ 	.short	(.L_413 - .L_412)
	.align		4
.L_412:
        /*05f8*/ 	.word	index@($__internal_47_$__cuda_sm20_rem_u64)
        /*05fc*/ 	.word	0x00000000


	//----- nvinfo : EIATTR_FRAME_SIZE
	.align		4
.L_413:
        /*0600*/ 	.byte	0x04, 0x11
        /*0602*/ 	.short	(.L_415 - .L_414)
	.align		4
.L_414:
        /*0604*/ 	.word	index@($__internal_46_$__cuda_sm20_div_u64)
        /*0608*/ 	.word	0x00000000


	//----- nvinfo : EIATTR_FRAME_SIZE
	.align		4
.L_415:
        /*060c*/ 	.byte	0x04, 0x11
        /*060e*/ 	.short	(.L_417 - .L_416)
	.align		4
.L_416:
        /*0610*/ 	.word	index@(_ZN2at6native24index_elementwise_kernelILi128ELi4EZNS0_20cuda_take_put_kernelIflZZZZZNS0_10put_kernelERNS_14TensorIteratorERKNS_10TensorBaseEbENKUlvE_clEvENKUlvE5_clEvENKUlvE_clEvENKUlvE0_clEvEUlRflE_EEvS4_S7_RKT1_EUliE_EEvlSE_)
        /*0614*/ 	.word	0x00000000


	//----- nvinfo : EIATTR_REGCOUNT
	.align		4
.L_417:
        /*0618*/ 	.byte	0x04, 0x2f
        /*061a*/ 	.short	(.L_419 - .L_418)
	.align		4
.L_418:
        /*061c*/ 	.word	index@(_ZN2at6native24index_elementwise_kernelILi128ELi4EZNS0_20cuda_take_put_kernelIflZZZZZNS0_10put_kernelERNS_14TensorIteratorERKNS_10TensorBaseEbENKUlvE_clEvENKUlvE5_clEvENKUlvE_clEvENKUlvE0_clEvEUlRflE0_EEvS4_S7_RKT1_EUliE_EEvlSE_)
        /*0620*/ 	.word	0x00000019


	//----- nvinfo : EIATTR_FRAME_SIZE
	.align		4
.L_419:
        /*0624*/ 	.byte	0x04, 0x11
        /*0626*/ 	.short	(.L_421 - .L_420)
	.align		4
.L_420:
        /*0628*/ 	.word	index@($__internal_45_$__cuda_sm20_rem_u64)
        /*062c*/ 	.word	0x00000000


	//----- nvinfo : EIATTR_FRAME_SIZE
	.align		4
.L_421:
        /*0630*/ 	.byte	0x04, 0x11
        /*0632*/ 	.short	(.L_423 - .L_422)
	.align		4
.L_422:
        /*0634*/ 	.word	index@($__internal_44_$__cuda_sm20_div_u64)
        /*0638*/ 	.word	0x00000000


	//----- nvinfo : EIATTR_FRAME_SIZE
	.align		4
.L_423:
        /*063c*/ 	.byte	0x04, 0x11
        /*063e*/ 	.short	(.L_425 - .L_424)
	.align		4
.L_424:
        /*0640*/ 	.word	index@(_ZN2at6native24index_elementwise_kernelILi128ELi4EZNS0_20cuda_take_put_kernelIflZZZZZNS0_10put_kernelERNS_14TensorIteratorERKNS_10TensorBaseEbENKUlvE_clEvENKUlvE5_clEvENKUlvE_clEvENKUlvE0_clEvEUlRflE0_EEvS4_S7_RKT1_EUliE_EEvlSE_)
        /*0644*/ 	.word	0x00000000


	//----- nvinfo : EIATTR_REGCOUNT
	.align		4
.L_425:
        /*0648*/ 	.byte	0x04, 0x2f
        /*064a*/ 	.short	(.L_427 - .L_426)
	.align		4
.L_426:
        /*064c*/ 	.word	index@(_ZN2at6native24index_elementwise_kernelILi128ELi4EZNS0_20cuda_take_put_kernelIN3c107complexIdEEiZZZZZNS0_10put_kernelERNS_14TensorIteratorERKNS_10TensorBaseEbENKUlvE_clEvENKUlvE6_clEvENKUlvE_clEvENKUlvE_clEvEUlRS5_iE_EEvS7_SA_RKT1_EUliE_EEvlSH_)
        /*0650*/ 	.word	0x0000001c


	//----- nvinfo : EIATTR_FRAME_SIZE
	.align		4
.L_427:
        /*0654*/ 	.byte	0x04, 0x11
        /*0656*/ 	.short	(.L_429 - .L_428)
	.align		4
.L_428:
        /*0658*/ 	.word	index@(_ZN2at6native24index_elementwise_kernelILi128ELi4EZNS0_20cuda_take_put_kernelIN3c107complexIdEEiZZZZZNS0_10put_kernelERNS_14TensorIteratorERKNS_10TensorBaseEbENKUlvE_clEvENKUlvE6_clEvENKUlvE_clEvENKUlvE_clEvEUlRS5_iE_EEvS7_SA_RKT1_EUliE_EEvlSH_)
        /*065c*/ 	.word	0x00000000


	//----- nvinfo : EIATTR_REGCOUNT
	.align		4
.L_429:
        /*0660*/ 	.byte	0x04, 0x2f
        /*0662*/ 	.short	(.L_431 - .L_430)
	.align		4
.L_430:
        /*0664*/ 	.word	index@(_ZN2at6native24index_elementwise_kernelILi128ELi4EZNS0_20cuda_take_put_kernelIN3c107complexIdEEiZZZZZNS0_10put_kernelERNS_14TensorIteratorERKNS_10TensorBaseEbENKUlvE_clEvENKUlvE6_clEvENKUlvE_clEvENKUlvE_clEvEUlRS5_iE0_EEvS7_SA_RKT1_EUliE_EEvlSH_)
        /*0668*/ 	.word	0x0000001c


	//----- nvinfo : EIATTR_FRAME_SIZE
	.align		4
.L_431:
        /*066c*/ 	.byte	0x04, 0x11
        /*066e*/ 	.short	(.L_433 - .L_432)
	.align		4
.L_432:
        /*0670*/ 	.word	index@(_ZN2at6native24index_elementwise_kernelILi128ELi4EZNS0_20cuda_take_put_kernelIN3c107complexIdEEiZZZZZNS0_10put_kernelERNS_14TensorIteratorERKNS_10TensorBaseEbENKUlvE_clEvENKUlvE6_clEvENKUlvE_clEvENKUlvE_clEvEUlRS5_iE0_EEvS7_SA_RKT1_EUliE_EEvlSH_)
        /*0674*/ 	.word	0x00000000


	//----- nvinfo : EIATTR_REGCOUNT
	.align		4
.L_433:
        /*0678*/ 	.byte	0x04, 0x2f
        /*067a*/ 	.short	(.L_435 - .L_434)
	.align		4
.L_434:
        /*067c*/ 	.word	index@(_ZN2at6native24index_elementwise_kernelILi128ELi4EZNS0_20cuda_take_put_kernelIN3c107complexIdEElZZZZZNS0_10put_kernelERNS_14TensorIteratorERKNS_10TensorBaseEbENKUlvE_clEvENKUlvE6_clEvENKUlvE_clEvENKUlvE0_clEvEUlRS5_lE_EEvS7_SA_RKT1_EUliE_EEvlSH_)
        /*0680*/ 	.word	0x0000001b


	//----- nvinfo : EIATTR_FRAME_SIZE
	.align		4
.L_435:
        /*0684*/ 	.byte	0x04, 0x11
        /*0686*/ 	.short	(.L_437 - .L_436)
	.align		4
.L_436:
        /*0688*/ 	.word	index@($__internal_43_$__cuda_sm20_rem_u64)
        /*068c*/ 	.word	0x00000000


	//----- nvinfo : EIATTR_FRAME_SIZE
	.align		4
.L_437:
        /*0690*/ 	.byte	0x04, 0x11
        /*0692*/ 	.short	(.L_439 - .L_438)
	.align		4
.L_438:
        /*0694*/ 	.word	index@($__internal_42_$__cuda_sm20_div_u64)
        /*0698*/ 	.word	0x00000000


	//----- nvinfo : EIATTR_FRAME_SIZE
	.align		4
.L_439:
        /*069c*/ 	.byte	0x04, 0x11
        /*069e*/ 	.short	(.L_441 - .L_440)
	.align		4
.L_440:
        /*06a0*/ 	.word	index@(_ZN2at6native24index_elementwise_kernelILi128ELi4EZNS0_20cuda_take_put_kernelIN3c107complexIdEElZZZZZNS0_10put_kernelERNS_14TensorIteratorERKNS_10TensorBaseEbENKUlvE_clEvENKUlvE6_clEvENKUlvE_clEvENKUlvE0_clEvEUlRS5_lE_EEvS7_SA_RKT1_EUliE_EEvlSH_)
        /*06a4*/ 	.word	0x00000000


	//----- nvinfo : EIATTR_REGCOUNT
	.align		4
.L_441:
        /*06a8*/ 	.byte	0x04, 0x2f
        /*06aa*/ 	.short	(.L_443 - .L_442)
	.align		4
.L_442:
        /*06ac*/ 	.word	index@(_ZN2at6native24index_elementwise_kernelILi128ELi4EZNS0_20cuda_take_put_kernelIN3c107complexIdEElZZZZZNS0_10put_kernelERNS_14TensorIteratorERKNS_10TensorBaseEbENKUlvE_clEvENKUlvE6_clEvENKUlvE_clEvENKUlvE0_clEvEUlRS5_lE0_EEvS7_SA_RKT1_EUliE_EEvlSH_)
        /*06b0*/ 	.word	0x0000001a


	//----- nvinfo : EIATTR_FRAME_SIZE
	.align		4
.L_443:
        /*06b4*/ 	.byte	0x04, 0x11
        /*06b6*/ 	.short	(.L_445 - .L_444)
	.align		4
.L_444:
        /*06b8*/ 	.word	index@($__internal_41_$__cuda_sm20_rem_u64)
        /*06bc*/ 	.word	0x00000000


	//----- nvinfo : EIATTR_FRAME_SIZE
	.align		4
.L_445:
        /*06c0*/ 	.byte	0x04, 0x11
        /*06c2*/ 	.short	(.L_447 - .L_446)
	.align		4
.L_446:
        /*06c4*/ 	.word	index@($__internal_40_$__cuda_sm20_div_u64)
        /*06c8*/ 	.word	0x00000000


	//----- nvinfo : EIATTR_FRAME_SIZE
	.align		4
.L_447:
        /*06cc*/ 	.byte	0x04, 0x11
        /*06ce*/ 	.short	(.L_449 - .L_448)
	.align		4
.L_448:
        /*06d0*/ 	.word	index@(_ZN2at6native24index_elementwise_kernelILi128ELi4EZNS0_20cuda_take_put_kernelIN3c107complexIdEElZZZZZNS0_10put_kernelERNS_14TensorIteratorERKNS_10TensorBaseEbENKUlvE_clEvENKUlvE6_clEvENKUlvE_clEvENKUlvE0_clEvEUlRS5_lE0_EEvS7_SA_RKT1_EUliE_EEvlSH_)
        /*06d4*/ 	.word	0x00000000


	//----- nvinfo : EIATTR_REGCOUNT
	.align		4
.L_449:
        /*06d8*/ 	.byte	0x04, 0x2f
        /*06da*/ 	.short	(.L_451 - .L_450)
	.align		4
.L_450:
        /*06dc*/ 	.word	index@(_ZN2at6native24index_elementwise_kernelILi128ELi4EZNS0_20cuda_take_put_kernelIN3c107complexIfEEiZZZZZNS0_10put_kernelERNS_14TensorIteratorERKNS_10TensorBaseEbENKUlvE_clEvENKUlvE7_clEvENKUlvE_clEvENKUlvE_clEvEUlRS5_iE_EEvS7_SA_RKT1_EUliE_EEvlSH_)
        /*06e0*/ 	.word	0x0000001c


	//----- nvinfo : EIATTR_FRAME_SIZE
	.align		4
.L_451:
        /*06e4*/ 	.byte	0x04, 0x11
        /*06e6*/ 	.short	(.L_453 - .L_452)
	.align		4
.L_452:
        /*06e8*/ 	.word	index@(_ZN2at6native24index_elementwise_kernelILi128ELi4EZNS0_20cuda_take_put_kernelIN3c107complexIfEEiZZZZZNS0_10put_kernelERNS_14TensorIteratorERKNS_10TensorBaseEbENKUlvE_clEvENKUlvE7_clEvENKUlvE_clEvENKUlvE_clEvEUlRS5_iE_EEvS7_SA_RKT1_EUliE_EEvlSH_)
        /*06ec*/ 	.word	0x00000000


	//----- nvinfo : EIATTR_REGCOUNT
	.align		4
.L_453:
        /*06f0*/ 	.byte	0x04, 0x2f
        /*06f2*/ 	.short	(.L_455 - .L_454)
	.align		4
.L_454:
        /*06f4*/ 	.word	index@(_ZN2at6native24index_elementwise_kernelILi128ELi4EZNS0_20cuda_take_put_kernelIN3c107complexIfEEiZZZZZNS0_10put_kernelERNS_14TensorIteratorERKNS_10TensorBaseEbENKUlvE_clEvENKUlvE7_clEvENKUlvE_clEvENKUlvE_clEvEUlRS5_iE0_EEvS7_SA_RKT1_EUliE_EEvlSH_)
        /*06f8*/ 	.word	0x0000001c


	//----- nvinfo : EIATTR_FRAME_SIZE
	.align		4
.L_455:
        /*06fc*/ 	.byte	0x04, 0x11
        /*06fe*/ 	.short	(.L_457 - .L_456)
	.align		4
.L_456:
        /*0700*/ 	.word	index@(_ZN2at6native24index_elementwise_kernelILi128ELi4EZNS0_20cuda_take_put_kernelIN3c107complexIfEEiZZZZZNS0_10put_kernelERNS_14TensorIteratorERKNS_10TensorBaseEbENKUlvE_clEvENKUlvE7_clEvENKUlvE_clEvENKUlvE_clEvEUlRS5_iE0_EEvS7_SA_RKT1_EUliE_EEvlSH_)
        /*0704*/ 	.word	0x00000000


	//----- nvinfo : EIATTR_REGCOUNT
	.align		4
.L_457:
        /*0708*/ 	.byte	0x04, 0x2f
        /*070a*/ 	.short	(.L_459 - .L_458)
	.align		4
.L_458:
        /*070c*/ 	.word	index@(_ZN2at6native24index_elementwise_kernelILi128ELi4EZNS0_20cuda_take_put_kernelIN3c107complexIfEElZZZZZNS0_10put_kernelERNS_14TensorIteratorERKNS_10TensorBaseEbENKUlvE_clEvENKUlvE7_clEvENKUlvE_clEvENKUlvE0_clEvEUlRS5_lE_EEvS7_SA_RKT1_EUliE_EEvlSH_)
        /*0710*/ 	.word	0x0000001b


	//----- nvinfo : EIATTR_FRAME_SIZE
	.align		4
.L_459:
        /*0714*/ 	.byte	0x04, 0x11
        /*0716*/ 	.short	(.L_461 - .L_460)
	.align		4
.L_460:
        /*0718*/ 	.word	index@($__internal_39_$__cuda_sm20_rem_u64)
        /*071c*/ 	.word	0x00000000


	//----- nvinfo : EIATTR_FRAME_SIZE
	.align		4
.L_461:
        /*0720*/ 	.byte	0x04, 0x11
        /*0722*/ 	.short	(.L_463 - .L_462)
	.align		4
.L_462:
        /*0724*/ 	.word	index@($__internal_38_$__cuda_sm20_div_u64)
        /*0728*/ 	.word	0x00000000


	//----- nvinfo : EIATTR_FRAME_SIZE
	.align		4
.L_463:
        /*072c*/ 	.byte	0x04, 0x11
        /*072e*/ 	.short	(.L_465 - .L_464)
	.align		4
.L_464:
        /*0730*/ 	.word	index@(_ZN2at6native24index_elementwise_kernelILi128ELi4EZNS0_20cuda_take_put_kernelIN3c107complexIfEElZZZZZNS0_10put_kernelERNS_14TensorIteratorERKNS_10TensorBaseEbENKUlvE_clEvENKUlvE7_clEvENKUlvE_clEvENKUlvE0_clEvEUlRS5_lE_EEvS7_SA_RKT1_EUliE_EEvlSH_)
        /*0734*/ 	.word	0x00000000


	//----- nvinfo : EIATTR_REGCOUNT
	.align		4
.L_465:
        /*0738*/ 	.byte	0x04, 0x2f
        /*073a*/ 	.short	(.L_467 - .L_466)
	.align		4
.L_466:
        /*073c*/ 	.word	index@(_ZN2at6native24index_elementwise_kernelILi128ELi4EZNS0_20cuda_take_put_kernelIN3c107complexIfEElZZZZZNS0_10put_kernelERNS_14TensorIteratorERKNS_10TensorBaseEbENKUlvE_clEvENKUlvE7_clEvENKUlvE_clEvENKUlvE0_clEvEUlRS5_lE0_EEvS7_SA_RKT1_EUliE_EEvlSH_)
        /*0740*/ 	.word	0x0000001a


	//----- nvinfo : EIATTR_FRAME_SIZE
	.align		4
.L_467:
        /*0744*/ 	.byte	0x04, 0x11
        /*0746*/ 	.short	(.L_469 - .L_468)
	.align		4
.L_468:
        /*0748*/ 	.word	index@($__internal_37_$__cuda_sm20_rem_u64)
        /*074c*/ 	.word	0x00000000


	//----- nvinfo : EIATTR_FRAME_SIZE
	.align		4
.L_469:
        /*0750*/ 	.byte	0x04, 0x11
        /*0752*/ 	.short	(.L_471 - .L_470)
	.align		4
.L_470:
        /*0754*/ 	.word	index@($__internal_36_$__cuda_sm20_div_u64)
        /*0758*/ 	.word	0x00000000


	//----- nvinfo : EIATTR_FRAME_SIZE
	.align		4
.L_471:
        /*075c*/ 	.byte	0x04, 0x11
        /*075e*/ 	.short	(.L_473 - .L_472)
	.align		4
.L_472:
        /*0760*/ 	.word	index@(_ZN2at6native24index_elementwise_kernelILi128ELi4EZNS0_20cuda_take_put_kernelIN3c107complexIfEElZZZZZNS0_10put_kernelERNS_14TensorIteratorERKNS_10TensorBaseEbENKUlvE_clEvENKUlvE7_clEvENKUlvE_clEvENKUlvE0_clEvEUlRS5_lE0_EEvS7_SA_RKT1_EUliE_EEvlSH_)
        /*0764*/ 	.word	0x00000000


	//----- nvinfo : EIATTR_REGCOUNT
	.align		4
.L_473:
        /*0768*/ 	.byte	0x04, 0x2f
        /*076a*/ 	.short	(.L_475 - .L_474)
	.align		4
.L_474:
        /*076c*/ 	.word	index@(_ZN2at6native24index_elementwise_kernelILi128ELi4EZNS0_20cuda_take_put_kernelIN3c104HalfEiZZZZZNS0_10put_kernelERNS_14TensorIteratorERKNS_10TensorBaseEbENKUlvE_clEvENKUlvE8_clEvENKUlvE_clEvENKUlvE_clEvEUlRS4_iE_EEvS6_S9_RKT1_EUliE_EEvlSG_)
        /*0770*/ 	.word	0x0000001c


	//----- nvinfo : EIATTR_FRAME_SIZE
	.align		4
.L_475:
        /*0774*/ 	.byte	0x04, 0x11
        /*0776*/ 	.short	(.L_477 - .L_476)
	.align		4
.L_476:
        /*0778*/ 	.word	index@(_ZN2at6native24index_elementwise_kernelILi128ELi4EZNS0_20cuda_take_put_kernelIN3c104HalfEiZZZZZNS0_10put_kernelERNS_14TensorIteratorERKNS_10TensorBaseEbENKUlvE_clEvENKUlvE8_clEvENKUlvE_clEvENKUlvE_clEvEUlRS4_iE_EEvS6_S9_RKT1_EUliE_EEvlSG_)
        /*077c*/ 	.word	0x00000000


	//----- nvinfo : EIATTR_REGCOUNT
	.align		4
.L_477:
        /*0780*/ 	.byte	0x04, 0x2f
        /*0782*/ 	.short	(.L_479 - .L_478)
	.align		4
.L_478:
        /*0784*/ 	.word	index@(_ZN2at6native24index_elementwise_kernelILi128ELi4EZNS0_20cuda_take_put_kernelIN3c104HalfEiZZZZZNS0_10put_kernelERNS_14TensorIteratorERKNS_10TensorBaseEbENKUlvE_clEvENKUlvE8_clEvENKUlvE_clEvENKUlvE_clEvEUlRS4_iE0_EEvS6_S9_RKT1_EUliE_EEvlSG_)
        /*0788*/ 	.word	0x0000001c


	//----- nvinfo : EIATTR_FRAME_SIZE
	.align		4
.L_479:
        /*078c*/ 	.byte	0x04, 0x11
        /*078e*/ 	.short	(.L_481 - .L_480)
	.align		4
.L_480:
        /*0790*/ 	.word	index@(_ZN2at6native24index_elementwise_kernelILi128ELi4EZNS0_20cuda_take_put_kernelIN3c104HalfEiZZZZZNS0_10put_kernelERNS_14TensorIteratorERKNS_10TensorBaseEbENKUlvE_clEvENKUlvE8_clEvENKUlvE_clEvENKUlvE_clEvEUlRS4_iE0_EEvS6_S9_RKT1_EUliE_EEvlSG_)
        /*0794*/ 	.word	0x00000000


	//----- nvinfo : EIATTR_REGCOUNT
	.align		4
.L_481:
        /*0798*/ 	.byte	0x04, 0x2f
        /*079a*/ 	.short	(.L_483 - .L_482)
	.align		4
.L_482:
        /*079c*/ 	.word	index@(_ZN2at6native24index_elementwise_kernelILi128ELi4EZNS0_20cuda_take_put_kernelIN3c104HalfElZZZZZNS0_10put_kernelERNS_14TensorIteratorERKNS_10TensorBaseEbENKUlvE_clEvENKUlvE8_clEvENKUlvE_clEvENKUlvE0_clEvEUlRS4_lE_EEvS6_S9_RKT1_EUliE_EEvlSG_)
        /*07a0*/ 	.word	0x0000001b


	//----- nvinfo : EIATTR_FRAME_SIZE
	.align		4
.L_483:
        /*07a4*/ 	.byte	0x04, 0x11
        /*07a6*/ 	.short	(.L_485 - .L_484)
	.align		4
.L_484:
        /*07a8*/ 	.word	index@($__internal_35_$__cuda_sm20_rem_u64)
        /*07ac*/ 	.word	0x00000000


	//----- nvinfo : EIATTR_FRAME_SIZE
	.align		4
.L_485:
        /*07b0*/ 	.byte	0x04, 0x11
        /*07b2*/ 	.short	(.L_487 - .L_486)
	.align		4
.L_486:
        /*07b4*/ 	.word	index@($__internal_34_$__cuda_sm20_div_u64)
        /*07b8*/ 	.word	0x00000000


	//----- nvinfo : EIATTR_FRAME_SIZE
	.align		4
.L_487:
        /*07bc*/ 	.byte	0x04, 0x11
        /*07be*/ 	.short	(.L_489 - .L_488)
	.align		4
.L_488:
        /*07c0*/ 	.word	index@(_ZN2at6native24index_elementwise_kernelILi128ELi4EZNS0_20cuda_take_put_kernelIN3c104HalfElZZZZZNS0_10put_kernelERNS_14TensorIteratorERKNS_10TensorBaseEbENKUlvE_clEvENKUlvE8_clEvENKUlvE_clEvENKUlvE0_clEvEUlRS4_lE_EEvS6_S9_RKT1_EUliE_EEvlSG_)
        /*07c4*/ 	.word	0x00000000


	//----- nvinfo : EIATTR_REGCOUNT
	.align		4
.L_489:
        /*07c8*/ 	.byte	0x04, 0x2f
        /*07ca*/ 	.short	(.L_491 - .L_490)
	.align		4
.L_490:
        /*07cc*/ 	.word	index@(_ZN2at6native24index_elementwise_kernelILi128ELi4EZNS0_20cuda_take_put_kernelIN3c104HalfElZZZZZNS0_10put_kernelERNS_14TensorIteratorERKNS_10TensorBaseEbENKUlvE_clEvENKUlvE8_clEvENKUlvE_clEvENKUlvE0_clEvEUlRS4_lE0_EEvS6_S9_RKT1_EUliE_EEvlSG_)
        /*07d0*/ 	.word	0x00000019


	//----- nvinfo : EIATTR_FRAME_SIZE
	.align		4
.L_491:
        /*07d4*/ 	.byte	0x04, 0x11
        /*07d6*/ 	.short	(.L_493 - .L_492)
	.align		4
.L_492:
        /*07d8*/ 	.word	index@($__internal_33_$__cuda_sm20_rem_u64)
        /*07dc*/ 	.word	0x00000000


	//----- nvinfo : EIATTR_FRAME_SIZE
	.align		4
.L_493:
        /*07e0*/ 	.byte	0x04, 0x11
        /*07e2*/ 	.short	(.L_495 - .L_494)
	.align		4
.L_494:
        /*07e4*/ 	.word	index@($__internal_32_$__cuda_sm20_div_u64)
        /*07e8*/ 	.word	0x00000000


	//----- nvinfo : EIATTR_FRAME_SIZE
	.align		4
.L_495:
        /*07ec*/ 	.byte	0x04, 0x11
        /*07ee*/ 	.short	(.L_497 - .L_496)
	.align		4
.L_496:
        /*07f0*/ 	.word	index@(_ZN2at6native24index_elementwise_kernelILi128ELi4EZNS0_20cuda_take_put_kernelIN3c104HalfElZZZZZNS0_10put_kernelERNS_14TensorIteratorERKNS_10TensorBaseEbENKUlvE_clEvENKUlvE8_clEvENKUlvE_clEvENKUlvE0_clEvEUlRS4_lE0_EEvS6_S9_RKT1_EUliE_EEvlSG_)
        /*07f4*/ 	.word	0x00000000


	//----- nvinfo : EIATTR_REGCOUNT
	.align		4
.L_497:
        /*07f8*/ 	.byte	0x04, 0x2f
        /*07fa*/ 	.short	(.L_499 - .L_498)
	.align		4
.L_498:
        /*07fc*/ 	.word	index@(_ZN2at6native24index_elementwise_kernelILi128ELi4EZNS0_20cuda_take_put_kernelIbiZZZZZNS0_10put_kernelERNS_14TensorIteratorERKNS_10TensorBaseEbENKUlvE_clEvENKUlvE9_clEvENKUlvE_clEvENKUlvE_clEvEUlRbiE_EEvS4_S7_RKT1_EUliE_EEvlSE_)
        /*0800*/ 	.word	0x0000001c


	//----- nvinfo : EIATTR_FRAME_SIZE
	.align		4
.L_499:
        /*0804*/ 	.byte	0x04, 0x11
        /*0806*/ 	.short	(.L_501 - .L_500)
	.align		4
.L_500:
        /*0808*/ 	.word	index@(_ZN2at6native24index_elementwise_kernelILi128ELi4EZNS0_20cuda_take_put_kernelIbiZZZZZNS0_10put_kernelERNS_14TensorIteratorERKNS_10TensorBaseEbENKUlvE_clEvENKUlvE9_clEvENKUlvE_clEvENKUlvE_clEvEUlRbiE_EEvS4_S7_RKT1_EUliE_EEvlSE_)
        /*080c*/ 	.word	0x00000000


	//----- nvinfo : EIATTR_REGCOUNT
	.align		4
.L_501:
        /*0810*/ 	.byte	0x04, 0x2f
        /*0812*/ 	.short	(.L_503 - .L_502)
	.align		4
.L_502:
        /*0814*/ 	.word	index@(_ZN2at6native24index_elementwise_kernelILi128ELi4EZNS0_20cuda_take_put_kernelIbiZZZZZNS0_10put_kernelERNS_14TensorIteratorERKNS_10TensorBaseEbENKUlvE_clEvENKUlvE9_clEvENKUlvE_clEvENKUlvE_clEvEUlRbiE0_EEvS4_S7_RKT1_EUliE_EEvlSE_)
        /*0818*/ 	.word	0x0000001c


	//----- nvinfo : EIATTR_FRAME_SIZE
	.align		4
.L_503:
        /*081c*/ 	.byte	0x04, 0x11
        /*081e*/ 	.short	(.L_505 - .L_504)
	.align		4
.L_504:
        /*0820*/ 	.word	index@(_ZN2at6native24index_elementwise_kernelILi128ELi4EZNS0_20cuda_take_put_kernelIbiZZZZZNS0_10put_kernelERNS_14TensorIteratorERKNS_10TensorBaseEbENKUlvE_clEvENKUlvE9_clEvENKUlvE_clEvENKUlvE_clEvEUlRbiE0_EEvS4_S7_RKT1_EUliE_EEvlSE_)
        /*0824*/ 	.word	0x00000000


	//----- nvinfo : EIATTR_REGCOUNT
	.align		4
.L_505:
        /*0828*/ 	.byte	0x04, 0x2f
        /*082a*/ 	.short	(.L_507 - .L_506)
	.align		4
.L_506:
        /*082c*/ 	.word	index@(_ZN2at6native24index_elementwise_kernelILi128ELi4EZNS0_20cuda_take_put_kernelIblZZZZZNS0_10put_kernelERNS_14TensorIteratorERKNS_10TensorBaseEbENKUlvE_clEvENKUlvE9_clEvENKUlvE_clEvENKUlvE0_clEvEUlRblE_EEvS4_S7_RKT1_EUliE_EEvlSE_)
        /*0830*/ 	.word	0x0000001b


	//----- nvinfo : EIATTR_FRAME_SIZE
	.align		4
.L_507:
        /*0834*/ 	.byte	0x04, 0x11
        /*0836*/ 	.short	(.L_509 - .L_508)
	.align		4
.L_508:
        /*0838*/ 	.word	index@($__internal_31_$__cuda_sm20_rem_u64)
        /*083c*/ 	.word	0x00000000


	//----- nvinfo : EIATTR_FRAME_SIZE
	.align		4
.L_509:
        /*0840*/ 	.byte	0x04, 0x11
        /*0842*/ 	.short	(.L_511 - .L_510)
	.align		4
.L_510:
        /*0844*/ 	.word	index@($__internal_30_$__cuda_sm20_div_u64)
        /*0848*/ 	.word	0x00000000


	//----- nvinfo : EIATTR_FRAME_SIZE
	.align		4
.L_511:
        /*084c*/ 	.byte	0x04, 0x11
        /*084e*/ 	.short	(.L_513 - .L_512)
	.align		4
.L_512:
        /*0850*/ 	.word	index@(_ZN2at6native24index_elementwise_kernelILi128ELi4EZNS0_20cuda_take_put_kernelIblZZZZZNS0_10put_kernelERNS_14TensorIteratorERKNS_10TensorBaseEbENKUlvE_clEvENKUlvE9_clEvENKUlvE_clEvENKUlvE0_clEvEUlRblE_EEvS4_S7_RKT1_EUliE_EEvlSE_)
        /*0854*/ 	.word	0x00000000


	//----- nvinfo : EIATTR_REGCOUNT
	.align		4
.L_513:
        /*0858*/ 	.byte	0x04, 0x2f
        /*085a*/ 	.short	(.L_515 - .L_514)
	.align		4
.L_514:
        /*085c*/ 	.word	index@(_ZN2at6native24index_elementwise_kernelILi128ELi4EZNS0_20cuda_take_put_kernelIblZZZZZNS0_10put_kernelERNS_14TensorIteratorERKNS_10TensorBaseEbENKUlvE_clEvENKUlvE9_clEvENKUlvE_clEvENKUlvE0_clEvEUlRblE0_EEvS4_S7_RKT1_EUliE_EEvlSE_)
        /*0860*/ 	.word	0x00000019


	//----- nvinfo : EIATTR_FRAME_SIZE
	.align		4
.L_515:
        /*0864*/ 	.byte	0x04, 0x11
        /*0866*/ 	.short	(.L_517 - .L_516)
	.align		4
.L_516:
        /*0868*/ 	.word	index@($__internal_29_$__cuda_sm20_rem_u64)
        /*086c*/ 	.word	0x00000000


	//----- nvinfo : EIATTR_FRAME_SIZE
	.align		4
.L_517:
        /*0870*/ 	.byte	0x04, 0x11
        /*0872*/ 	.short	(.L_519 - .L_518)
	.align		4
.L_518:
        /*0874*/ 	.word	index@($__internal_28_$__cuda_sm20_div_u64)
        /*0878*/ 	.word	0x00000000


	//----- nvinfo : EIATTR_FRAME_SIZE
	.align		4
.L_519:
        /*087c*/ 	.byte	0x04, 0x11
        /*087e*/ 	.short	(.L_521 - .L_520)
	.align		4
.L_520:
        /*0880*/ 	.word	index@(_ZN2at6native24index_elementwise_kernelILi128ELi4EZNS0_20cuda_take_put_kernelIblZZZZZNS0_10put_kernelERNS_14TensorIteratorERKNS_10TensorBaseEbENKUlvE_clEvENKUlvE9_clEvENKUlvE_clEvENKUlvE0_clEvEUlRblE0_EEvS4_S7_RKT1_EUliE_EEvlSE_)
        /*0884*/ 	.word	0x00000000


	//----- nvinfo : EIATTR_REGCOUNT
	.align		4
.L_521:
        /*0888*/ 	.byte	0x04, 0x2f
        /*088a*/ 	.short	(.L_523 - .L_522)
	.align		4
.L_522:
        /*088c*/ 	.word	index@(_ZN2at6native24index_elementwise_kernelILi128ELi4EZNS0_20cuda_take_put_kernelIN3c108BFloat16EiZZZZZNS0_10put_kernelERNS_14TensorIteratorERKNS_10TensorBaseEbENKUlvE_clEvENKUlvE10_clEvENKUlvE_clEvENKUlvE_clEvEUlRS4_iE_EEvS6_S9_RKT1_EUliE_EEvlSG_)
        /*0890*/ 	.word	0x0000001c


	//----- nvinfo : EIATTR_FRAME_SIZE
	.align		4
.L_523:
        /*0894*/ 	.byte	0x04, 0x11
        /*0896*/ 	.short	(.L_525 - .L_524)
	.align		4
.L_524:
        /*0898*/ 	.word	index@(_ZN2at6native24index_elementwise_kernelILi128ELi4EZNS0_20cuda_take_put_kernelIN3c108BFloat16EiZZZZZNS0_10put_kernelERNS_14TensorIteratorERKNS_10TensorBaseEbENKUlvE_clEvENKUlvE10_clEvENKUlvE_clEvENKUlvE_clEvEUlRS4_iE_EEvS6_S9_RKT1_EUliE_EEvlSG_)
        /*089c*/ 	.word	0x00000000


	//----- nvinfo : EIATTR_REGCOUNT
	.align		4
.L_525:
        /*08a0*/ 	.byte	0x04, 0x2f
        /*08a2*/ 	.short	(.L_527 - .L_526)
	.align		4
.L_526:
        /*08a4*/ 	.word	index@(_ZN2at6native24index_elementwise_kernelILi128ELi4EZNS0_20cuda_take_put_kernelIN3c108BFloat16EiZZZZZNS0_10put_kernelERNS_14TensorIteratorERKNS_10TensorBaseEbENKUlvE_clEvENKUlvE10_clEvENKUlvE_clEvENKUlvE_clEvEUlRS4_iE0_EEvS6_S9_RKT1_EUliE_EEvlSG_)
        /*08a8*/ 	.word	0x0000001c


	//----- nvinfo : EIATTR_FRAME_SIZE
	.align		4
.L_527:
        /*08ac*/ 	.byte	0x04, 0x11
        /*08ae*/ 	.short	(.L_529 - .L_528)
	.align		4
.L_528:
        /*08b0*/ 	.word	index@(_ZN2at6native24index_elementwise_kernelILi128ELi4EZNS0_20cuda_take_put_kernelIN3c108BFloat16EiZZZZZNS0_10put_kernelERNS_14TensorIteratorERKNS_10TensorBaseEbENKUlvE_clEvENKUlvE10_clEvENKUlvE_clEvENKUlvE_clEvEUlRS4_iE0_EEvS6_S9_RKT1_EUliE_EEvlSG_)
        /*08b4*/ 	.word	0x00000000


	//----- nvinfo : EIATTR_REGCOUNT
	.align		4
.L_529:
        /*08b8*/ 	.byte	0x04, 0x2f
        /*08ba*/ 	.short	(.L_531 - .L_530)
	.align		4
.L_530:
        /*08bc*/ 	.word	index@(_ZN2at6native24index_elementwise_kernelILi128ELi4EZNS0_20cuda_take_put_kernelIN3c108BFloat16ElZZZZZNS0_10put_kernelERNS_14TensorIteratorERKNS_10TensorBaseEbENKUlvE_clEvENKUlvE10_clEvENKUlvE_clEvENKUlvE0_clEvEUlRS4_lE_EEvS6_S9_RKT1_EUliE_EEvlSG_)
        /*08c0*/ 	.word	0x0000001b


	//----- nvinfo : EIATTR_FRAME_SIZE
	.align		4
.L_531:
        /*08c4*/ 	.byte	0x04, 0x11
        /*08c6*/ 	.short	(.L_533 - .L_532)
	.align		4
.L_532:
        /*08c8*/ 	.word	index@($__internal_27_$__cuda_sm20_rem_u64)
        /*08cc*/ 	.word	0x00000000


	//----- nvinfo : EIATTR_FRAME_SIZE
	.align		4
.L_533:
        /*08d0*/ 	.byte	0x04, 0x11
        /*08d2*/ 	.short	(.L_535 - .L_534)
	.align		4
.L_534:
        /*08d4*/ 	.word	index@($__internal_26_$__cuda_sm20_div_u64)
        /*08d8*/ 	.word	0x00000000


	//----- nvinfo : EIATTR_FRAME_SIZE
	.align		4
.L_535:
        /*08dc*/ 	.byte	0x04, 0x11
        /*08de*/ 	.short	(.L_537 - .L_536)
	.align		4
.L_536:
        /*08e0*/ 	.word	index@(_ZN2at6native24index_elementwise_kernelILi128ELi4EZNS0_20cuda_take_put_kernelIN3c108BFloat16ElZZZZZNS0_10put_kernelERNS_14TensorIteratorERKNS_10TensorBaseEbENKUlvE_clEvENKUlvE10_clEvENKUlvE_clEvENKUlvE0_clEvEUlRS4_lE_EEvS6_S9_RKT1_EUliE_EEvlSG_)
        /*08e4*/ 	.word	0x00000000


	//----- nvinfo : EIATTR_REGCOUNT
	.align		4
.L_537:
        /*08e8*/ 	.byte	0x04, 0x2f
        /*08ea*/ 	.short	(.L_539 - .L_538)
	.align		4
.L_538:
        /*08ec*/ 	.word	index@(_ZN2at6native24index_elementwise_kernelILi128ELi4EZNS0_20cuda_take_put_kernelIN3c108BFloat16ElZZZZZNS0_10put_kernelERNS_14TensorIteratorERKNS_10TensorBaseEbENKUlvE_clEvENKUlvE10_clEvENKUlvE_clEvENKUlvE0_clEvEUlRS4_lE0_EEvS6_S9_RKT1_EUliE_EEvlSG_)
        /*08f0*/ 	.word	0x00000019


	//----- nvinfo : EIATTR_FRAME_SIZE
	.align		4
.L_539:
        /*08f4*/ 	.byte	0x04, 0x11
        /*08f6*/ 	.short	(.L_541 - .L_540)
	.align		4
.L_540:
        /*08f8*/ 	.word	index@($__internal_25_$__cuda_sm20_rem_u64)
        /*08fc*/ 	.word	0x00000000


	//----- nvinfo : EIATTR_FRAME_SIZE
	.align		4
.L_541:
        /*0900*/ 	.byte	0x04, 0x11
        /*0902*/ 	.short	(.L_543 - .L_542)
	.align		4
.L_542:
        /*0904*/ 	.word	index@($__internal_24_$__cuda_sm20_div_u64)
        /*0908*/ 	.word	0x00000000


	//----- nvinfo : EIATTR_FRAME_SIZE
	.align		4
.L_543:
        /*090c*/ 	.byte	0x04, 0x11
        /*090e*/ 	.short	(.L_545 - .L_544)
	.align		4
.L_544:
        /*0910*/ 	.word	index@(_ZN2at6native24index_elementwise_kernelILi128ELi4EZNS0_20cuda_take_put_kernelIN3c108BFloat16ElZZZZZNS0_10put_kernelERNS_14TensorIteratorERKNS_10TensorBaseEbENKUlvE_clEvENKUlvE10_clEvENKUlvE_clEvENKUlvE0_clEvEUlRS4_lE0_EEvS6_S9_RKT1_EUliE_EEvlSG_)
        /*0914*/ 	.word	0x00000000


	//----- nvinfo : EIATTR_REGCOUNT
	.align		4
.L_545:
        /*0918*/ 	.byte	0x04, 0x2f
        /*091a*/ 	.short	(.L_547 - .L_546)
	.align		4
.L_546:
        /*091c*/ 	.word	index@(_ZN2at6native24index_elementwise_kernelILi128ELi4EZNS0_20cuda_take_put_kernelIhiZZZZZNS0_11take_kernelERNS_14TensorIteratorERKNS_10TensorBaseEENKUlvE_clEvENKUlvE_clEvENKUlvE_clEvENKUlvE_clEvEUlRhiE_EEvS4_S7_RKT1_EUliE_EEvlSE_)
        /*0920*/ 	.word	0x0000001c


	//----- nvinfo : EIATTR_FRAME_SIZE
	.align		4
.L_547:
        /*0924*/ 	.byte	0x04, 0x11
        /*0926*/ 	.short	(.L_549 - .L_548)
	.align		4
.L_548:
        /*0928*/ 	.word	index@(_ZN2at6native24index_elementwise_kernelILi128ELi4EZNS0_20cuda_take_put_kernelIhiZZZZZNS0_11take_kernelERNS_14TensorIteratorERKNS_10TensorBaseEENKUlvE_clEvENKUlvE_clEvENKUlvE_clEvENKUlvE_clEvEUlRhiE_EEvS4_S7_RKT1_EUliE_EEvlSE_)
        /*092c*/ 	.word	0x00000000


	//----- nvinfo : EIATTR_REGCOUNT
	.align		4
.L_549:
        /*0930*/ 	.byte	0x04, 0x2f
        /*0932*/ 	.short	(.L_551 - .L_550)
	.align		4
.L_550:
        /*0934*/ 	.word	index@(_ZN2at6native24index_elementwise_kernelILi128ELi4EZNS0_20cuda_take_put_kernelIhlZZZZZNS0_11take_kernelERNS_14TensorIteratorERKNS_10TensorBaseEENKUlvE_clEvENKUlvE_clEvENKUlvE_clEvENKUlvE0_clEvEUlRhlE_EEvS4_S7_RKT1_EUliE_EEvlSE_)
        /*0938*/ 	.word	0x0000001a


	//----- nvinfo : EIATTR_FRAME_SIZE
	.align		4
.L_551:
        /*093c*/ 	.byte	0x04, 0x11
        /*093e*/ 	.short	(.L_553 - .L_552)
	.align		4
.L_552:
        /*0940*/ 	.word	index@($__internal_23_$__cuda_sm20_rem_u64)
        /*0944*/ 	.word	0x00000000


	//----- nvinfo : EIATTR_FRAME_SIZE
	.align		4
.L_553:
        /*0948*/ 	.byte	0x04, 0x11
        /*094a*/ 	.short	(.L_555 - .L_554)
	.align		4
.L_554:
        /*094c*/ 	.word	index@($__internal_22_$__cuda_sm20_div_u64)
        /*0950*/ 	.word	0x00000000


	//----- nvinfo : EIATTR_FRAME_SIZE
	.align		4
.L_555:
        /*0954*/ 	.byte	0x04, 0x11
        /*0956*/ 	.short	(.L_557 - .L_556)
	.align		4
.L_556:
        /*0958*/ 	.word	index@(_ZN2at6native24index_elementwise_kernelILi128ELi4EZNS0_20cuda_take_put_kernelIhlZZZZZNS0_11take_kernelERNS_14TensorIteratorERKNS_10TensorBaseEENKUlvE_clEvENKUlvE_clEvENKUlvE_clEvENKUlvE0_clEvEUlRhlE_EEvS4_S7_RKT1_EUliE_EEvlSE_)
        /*095c*/ 	.word	0x00000000


	//----- nvinfo : EIATTR_REGCOUNT
	.align		4
.L_557:
        /*0960*/ 	.byte	0x04, 0x2f
        /*0962*/ 	.short	(.L_559 - .L_558)
	.align		4
.L_558:
        /*0964*/ 	.word	index@(_ZN2at6native24index_elementwise_kernelILi128ELi4EZNS0_20cuda_take_put_kernelIaiZZZZZNS0_11take_kernelERNS_14TensorIteratorERKNS_10TensorBaseEENKUlvE_clEvENKUlvE0_clEvENKUlvE_clEvENKUlvE_clEvEUlRaiE_EEvS4_S7_RKT1_EUliE_EEvlSE_)
        /*0968*/ 	.word	0x0000001c


	//----- nvinfo : EIATTR_FRAME_SIZE
	.align		4
.L_559:
        /*096c*/ 	.byte	0x04, 0x11
        /*096e*/ 	.short	(.L_561 - .L_560)
	.align		4
.L_560:
        /*0970*/ 	.word	index@(_ZN2at6native24index_elementwise_kernelILi128ELi4EZNS0_20cuda_take_put_kernelIaiZZZZZNS0_11take_kernelERNS_14TensorIteratorERKNS_10TensorBaseEENKUlvE_clEvENKUlvE0_clEvENKUlvE_clEvENKUlvE_clEvEUlRaiE_EEvS4_S7_RKT1_EUliE_EEvlSE_)
        /*0974*/ 	.word	0x00000000


	//----- nvinfo : EIATTR_REGCOUNT
	.align		4
.L_561:
        /*0978*/ 	.byte	0x04, 0x2f
        /*097a*/ 	.short	(.L_563 - .L_562)
	.align		4
.L_562:
        /*097c*/ 	.word	index@(_ZN2at6native24index_elementwise_kernelILi128ELi4EZNS0_20cuda_take_put_kernelIalZZZZZNS0_11take_kernelERNS_14TensorIteratorERKNS_10TensorBaseEENKUlvE_clEvENKUlvE0_clEvENKUlvE_clEvENKUlvE0_clEvEUlRalE_EEvS4_S7_RKT1_EUliE_EEvlSE_)
        /*0980*/ 	.word	0x0000001a


	//----- nvinfo : EIATTR_FRAME_SIZE
	.align		4
.L_563:
        /*0984*/ 	.byte	0x04, 0x11
        /*0986*/ 	.short	(.L_565 - .L_564)
	.align		4
.L_564:
        /*0988*/ 	.word	index@($__internal_21_$__cuda_sm20_rem_u64)
        /*098c*/ 	.word	0x00000000


	//----- nvinfo : EIATTR_FRAME_SIZE
	.align		4
.L_565:
        /*0990*/ 	.byte	0x04, 0x11
        /*0992*/ 	.short	(.L_567 - .L_566)
	.align		4
.L_566:
        /*0994*/ 	.word	index@($__internal_20_$__cuda_sm20_div_u64)
        /*0998*/ 	.word	0x00000000


	//----- nvinfo : EIATTR_FRAME_SIZE
	.align		4
.L_567:
        /*099c*/ 	.byte	0x04, 0x11
        /*099e*/ 	.short	(.L_569 - .L_568)
	.align		4
.L_568:
        /*09a0*/ 	.word	index@(_ZN2at6native24index_elementwise_kernelILi128ELi4EZNS0_20cuda_take_put_kernelIalZZZZZNS0_11take_kernelERNS_14TensorIteratorERKNS_10TensorBaseEENKUlvE_clEvENKUlvE0_clEvENKUlvE_clEvENKUlvE0_clEvEUlRalE_EEvS4_S7_RKT1_EUliE_EEvlSE_)
        /*09a4*/ 	.word	0x00000000


	//----- nvinfo : EIATTR_REGCOUNT
	.align		4
.L_569:
        /*09a8*/ 	.byte	0x04, 0x2f
        /*09aa*/ 	.short	(.L_571 - .L_570)
	.align		4
.L_570:
        /*09ac*/ 	.word	index@(_ZN2at6native24index_elementwise_kernelILi128ELi4EZNS0_20cuda_take_put_kernelIiiZZZZZNS0_11take_kernelERNS_14TensorIteratorERKNS_10TensorBaseEENKUlvE_clEvENKUlvE1_clEvENKUlvE_clEvENKUlvE_clEvEUlRiiE_EEvS4_S7_RKT1_EUliE_EEvlSE_)
        /*09b0*/ 	.word	0x0000001c


	//----- nvinfo : EIATTR_FRAME_SIZE
	.align		4
.L_571:
        /*09b4*/ 	.byte	0x04, 0x11
        /*09b6*/ 	.short	(.L_573 - .L_572)
	.align		4
.L_572:
        /*09b8*/ 	.word	index@(_ZN2at6native24index_elementwise_kernelILi128ELi4EZNS0_20cuda_take_put_kernelIiiZZZZZNS0_11take_kernelERNS_14TensorIteratorERKNS_10TensorBaseEENKUlvE_clEvENKUlvE1_clEvENKUlvE_clEvENKUlvE_clEvEUlRiiE_EEvS4_S7_RKT1_EUliE_EEvlSE_)
        /*09bc*/ 	.word	0x00000000


	//----- nvinfo : EIATTR_REGCOUNT
	.align		4
.L_573:
        /*09c0*/ 	.byte	0x04, 0x2f
        /*09c2*/ 	.short	(.L_575 - .L_574)
	.align		4
.L_574:
        /*09c4*/ 	.word	index@(_ZN2at6native24index_elementwise_kernelILi128ELi4EZNS0_20cuda_take_put_kernelIilZZZZZNS0_11take_kernelERNS_14TensorIteratorERKNS_10TensorBaseEENKUlvE_clEvENKUlvE1_clEvENKUlvE_clEvENKUlvE0_clEvEUlRilE_EEvS4_S7_RKT1_EUliE_EEvlSE_)
        /*09c8*/ 	.word	0x0000001a


	//----- nvinfo : EIATTR_FRAME_SIZE
	.align		4
.L_575:
        /*09cc*/ 	.byte	0x04, 0x11
        /*09ce*/ 	.short	(.L_577 - .L_576)
	.align		4
.L_576:
        /*09d0*/ 	.word	index@($__internal_19_$__cuda_sm20_rem_u64)
        /*09d4*/ 	.word	0x00000000


	//----- nvinfo : EIATTR_FRAME_SIZE
	.align		4
.L_577:
        /*09d8*/ 	.byte	0x04, 0x11
        /*09da*/ 	.short	(.L_579 - .L_578)
	.align		4
.L_578:
        /*09dc*/ 	.word	index@($__internal_18_$__cuda_sm20_div_u64)
        /*09e0*/ 	.word	0x00000000


	//----- nvinfo : EIATTR_FRAME_SIZE
	.align		4
.L_579:
        /*09e4*/ 	.byte	0x04, 0x11
        /*09e6*/ 	.short	(.L_581 - .L_580)
	.align		4
.L_580:
        /*09e8*/ 	.word	index@(_ZN2at6native24index_elementwise_kernelILi128ELi4EZNS0_20cuda_take_put_kernelIilZZZZZNS0_11take_kernelERNS_14TensorIteratorERKNS_10TensorBaseEENKUlvE_clEvENKUlvE1_clEvENKUlvE_clEvENKUlvE0_clEvEUlRilE_EEvS4_S7_RKT1_EUliE_EEvlSE_)
        /*09ec*/ 	.word	0x00000000


	//----- nvinfo : EIATTR_REGCOUNT
	.align		4
.L_581:
        /*09f0*/ 	.byte	0x04, 0x2f
        /*09f2*/ 	.short	(.L_583 - .L_582)
	.align		4
.L_582:
        /*09f4*/ 	.word	index@(_ZN2at6native24index_elementwise_kernelILi128ELi4EZNS0_20cuda_take_put_kernelIliZZZZZNS0_11take_kernelERNS_14TensorIteratorERKNS_10TensorBaseEENKUlvE_clEvENKUlvE2_clEvENKUlvE_clEvENKUlvE_clEvEUlRliE_EEvS4_S7_RKT1_EUliE_EEvlSE_)
        /*09f8*/ 	.word	0x0000001c


	//----- nvinfo : EIATTR_FRAME_SIZE
	.align		4
.L_583:
        /*09fc*/ 	.byte	0x04, 0x11
        /*09fe*/ 	.short	(.L_585 - .L_584)
	.align		4
.L_584:
        /*0a00*/ 	.word	index@(_ZN2at6native24index_elementwise_kernelILi128ELi4EZNS0_20cuda_take_put_kernelIliZZZZZNS0_11take_kernelERNS_14TensorIteratorERKNS_10TensorBaseEENKUlvE_clEvENKUlvE2_clEvENKUlvE_clEvENKUlvE_clEvEUlRliE_EEvS4_S7_RKT1_EUliE_EEvlSE_)
        /*0a04*/ 	.word	0x00000000


	//----- nvinfo : EIATTR_REGCOUNT
	.align		4
.L_585:
        /*0a08*/ 	.byte	0x04, 0x2f
        /*0a0a*/ 	.short	(.L_587 - .L_586)
	.align		4
.L_586:
        /*0a0c*/ 	.word	index@(_ZN2at6native24index_elementwise_kernelILi128ELi4EZNS0_20cuda_take_put_kernelIllZZZZZNS0_11take_kernelERNS_14TensorIteratorERKNS_10TensorBaseEENKUlvE_clEvENKUlvE2_clEvENKUlvE_clEvENKUlvE0_clEvEUlRllE_EEvS4_S7_RKT1_EUliE_EEvlSE_)
        /*0a10*/ 	.word	0x0000001a


	//----- nvinfo : EIATTR_FRAME_SIZE
	.align		4
.L_587:
        /*0a14*/ 	.byte	0x04, 0x11
        /*0a16*/ 	.short	(.L_589 - .L_588)
	.align		4
.L_588:
        /*0a18*/ 	.word	index@($__internal_17_$__cuda_sm20_rem_u64)
        /*0a1c*/ 	.word	0x00000000


	//----- nvinfo : EIATTR_FRAME_SIZE
	.align		4
.L_589:
        /*0a20*/ 	.byte	0x04, 0x11
        /*0a22*/ 	.short	(.L_591 - .L_590)
	.align		4
.L_590:
        /*0a24*/ 	.word	index@($__internal_16_$__cuda_sm20_div_u64)
        /*0a28*/ 	.word	0x00000000


	//----- nvinfo : EIATTR_FRAME_SIZE
	.align		4
.L_591:
        /*0a2c*/ 	.byte	0x04, 0x11
        /*0a2e*/ 	.short	(.L_593 - .L_592)
	.align		4
.L_592:
        /*0a30*/ 	.word	index@(_ZN2at6native24index_elementwise_kernelILi128ELi4EZNS0_20cuda_take_put_kernelIllZZZZZNS0_11take_kernelERNS_14TensorIteratorERKNS_10TensorBaseEENKUlvE_clEvENKUlvE2_clEvENKUlvE_clEvENKUlvE0_clEvEUlRllE_EEvS4_S7_RKT1_EUliE_EEvlSE_)
        /*0a34*/ 	.word	0x00000000


	//----- nvinfo : EIATTR_REGCOUNT
	.align		4
.L_593:
        /*0a38*/ 	.byte	0x04, 0x2f
        /*0a3a*/ 	.short	(.L_595 - .L_594)
	.align		4
.L_594:
        /*0a3c*/ 	.word	index@(_ZN2at6native24index_elementwise_kernelILi128ELi4EZNS0_20cuda_take_put_kernelIsiZZZZZNS0_11take_kernelERNS_14TensorIteratorERKNS_10TensorBaseEENKUlvE_clEvENKUlvE3_clEvENKUlvE_clEvENKUlvE_clEvEUlRsiE_EEvS4_S7_RKT1_EUliE_EEvlSE_)
        /*0a40*/ 	.word	0x0000001c


	//----- nvinfo : EIATTR_FRAME_SIZE
	.align		4
.L_595:
        /*0a44*/ 	.byte	0x04, 0x11
        /*0a46*/ 	.short	(.L_597 - .L_596)
	.align		4
.L_596:
        /*0a48*/ 	.word	index@(_ZN2at6native24index_elementwise_kernelILi128ELi4EZNS0_20cuda_take_put_kernelIsiZZZZZNS0_11take_kernelERNS_14TensorIteratorERKNS_10TensorBaseEENKUlvE_clEvENKUlvE3_clEvENKUlvE_clEvENKUlvE_clEvEUlRsiE_EEvS4_S7_RKT1_EUliE_EEvlSE_)
        /*0a4c*/ 	.word	0x00000000


	//----- nvinfo : EIATTR_REGCOUNT
	.align		4
.L_597:
        /*0a50*/ 	.byte	0x04, 0x2f
        /*0a52*/ 	.short	(.L_599 - .L_598)
	.align		4
.L_598:
        /*0a54*/ 	.word	index@(_ZN2at6native24index_elementwise_kernelILi128ELi4EZNS0_20cuda_take_put_kernelIslZZZZZNS0_11take_kernelERNS_14TensorIteratorERKNS_10TensorBaseEENKUlvE_clEvENKUlvE3_clEvENKUlvE_clEvENKUlvE0_clEvEUlRslE_EEvS4_S7_RKT1_EUliE_EEvlSE_)
        /*0a58*/ 	.word	0x0000001a


	//----- nvinfo : EIATTR_FRAME_SIZE
	.align		4
.L_599:
        /*0a5c*/ 	.byte	0x04, 0x11
        /*0a5e*/ 	.short	(.L_601 - .L_600)
	.align		4
.L_600:
        /*0a60*/ 	.word	index@($__internal_15_$__cuda_sm20_rem_u64)
        /*0a64*/ 	.word	0x00000000


	//----- nvinfo : EIATTR_FRAME_SIZE
	.align		4
.L_601:
        /*0a68*/ 	.byte	0x04, 0x11
        /*0a6a*/ 	.short	(.L_603 - .L_602)
	.align		4
.L_602:
        /*0a6c*/ 	.word	index@($__internal_14_$__cuda_sm20_div_u64)
        /*0a70*/ 	.word	0x00000000


	//----- nvinfo : EIATTR_FRAME_SIZE
	.align		4
.L_603:
        /*0a74*/ 	.byte	0x04, 0x11
        /*0a76*/ 	.short	(.L_605 - .L_604)
	.align		4
.L_604:
        /*0a78*/ 	.word	index@(_ZN2at6native24index_elementwise_kernelILi128ELi4EZNS0_20cuda_take_put_kernelIslZZZZZNS0_11take_kernelERNS_14TensorIteratorERKNS_10TensorBaseEENKUlvE_clEvENKUlvE3_clEvENKUlvE_clEvENKUlvE0_clEvEUlRslE_EEvS4_S7_RKT1_EUliE_EEvlSE_)
        /*0a7c*/ 	.word	0x00000000


	//----- nvinfo : EIATTR_REGCOUNT
	.align		4
.L_605:
        /*0a80*/ 	.byte	0x04, 0x2f
        /*0a82*/ 	.short	(.L_607 - .L_606)
	.align		4
.L_606:
        /*0a84*/ 	.word	index@(_ZN2at6native24index_elementwise_kernelILi128ELi4EZNS0_20cuda_take_put_kernelIdiZZZZZNS0_11take_kernelERNS_14TensorIteratorERKNS_10TensorBaseEENKUlvE_clEvENKUlvE4_clEvENKUlvE_clEvENKUlvE_clEvEUlRdiE_EEvS4_S7_RKT1_EUliE_EEvlSE_)
        /*0a88*/ 	.word	0x0000001c


	//----- nvinfo : EIATTR_FRAME_SIZE
	.align		4
.L_607:
        /*0a8c*/ 	.byte	0x04, 0x11
        /*0a8e*/ 	.short	(.L_609 - .L_608)
	.align		4
.L_608:
        /*0a90*/ 	.word	index@(_ZN2at6native24index_elementwise_kernelILi128ELi4EZNS0_20cuda_take_put_kernelIdiZZZZZNS0_11take_kernelERNS_14TensorIteratorERKNS_10TensorBaseEENKUlvE_clEvENKUlvE4_clEvENKUlvE_clEvENKUlvE_clEvEUlRdiE_EEvS4_S7_RKT1_EUliE_EEvlSE_)
        /*0a94*/ 	.word	0x00000000


	//----- nvinfo : EIATTR_REGCOUNT
	.align		4
.L_609:
        /*0a98*/ 	.byte	0x04, 0x2f
        /*0a9a*/ 	.short	(.L_611 - .L_610)
	.align		4
.L_610:
        /*0a9c*/ 	.word	index@(_ZN2at6native24index_elementwise_kernelILi128ELi4EZNS0_20cuda_take_put_kernelIdlZZZZZNS0_11take_kernelERNS_14TensorIteratorERKNS_10TensorBaseEENKUlvE_clEvENKUlvE4_clEvENKUlvE_clEvENKUlvE0_clEvEUlRdlE_EEvS4_S7_RKT1_EUliE_EEvlSE_)
        /*0aa0*/ 	.word	0x0000001a


	//----- nvinfo : EIATTR_FRAME_SIZE
	.align		4
.L_611:
        /*0aa4*/ 	.byte	0x04, 0x11
        /*0aa6*/ 	.short	(.L_613 - .L_612)
	.align		4
.L_612:
        /*0aa8*/ 	.word	index@($__internal_13_$__cuda_sm20_rem_u64)
        /*0aac*/ 	.word	0x00000000


	//----- nvinfo : EIATTR_FRAME_SIZE
	.align		4
.L_613:
        /*0ab0*/ 	.byte	0x04, 0x11
        /*0ab2*/ 	.short	(.L_615 - .L_614)
	.align		4
.L_614:
        /*0ab4*/ 	.word	index@($__internal_12_$__cuda_sm20_div_u64)
        /*0ab8*/ 	.word	0x00000000


	//----- nvinfo : EIATTR_FRAME_SIZE
	.align		4
.L_615:
        /*0abc*/ 	.byte	0x04, 0x11
        /*0abe*/ 	.short	(.L_617 - .L_616)
	.align		4
.L_616:
        /*0ac0*/ 	.word	index@(_ZN2at6native24index_elementwise_kernelILi128ELi4EZNS0_20cuda_take_put_kernelIdlZZZZZNS0_11take_kernelERNS_14TensorIteratorERKNS_10TensorBaseEENKUlvE_clEvENKUlvE4_clEvENKUlvE_clEvENKUlvE0_clEvEUlRdlE_EEvS4_S7_RKT1_EUliE_EEvlSE_)
        /*0ac4*/ 	.word	0x00000000


	//----- nvinfo : EIATTR_REGCOUNT
	.align		4
.L_617:
        /*0ac8*/ 	.byte	0x04, 0x2f
        /*0aca*/ 	.short	(.L_619 - .L_618)
	.align		4
.L_618:
        /*0acc*/ 	.word	index@(_ZN2at6native24index_elementwise_kernelILi128ELi4EZNS0_20cuda_take_put_kernelIfiZZZZZNS0_11take_kernelERNS_14TensorIteratorERKNS_10TensorBaseEENKUlvE_clEvENKUlvE5_clEvENKUlvE_clEvENKUlvE_clEvEUlRfiE_EEvS4_S7_RKT1_EUliE_EEvlSE_)
        /*0ad0*/ 	.word	0x0000001c


	//----- nvinfo : EIATTR_FRAME_SIZE
	.align		4
.L_619:
        /*0ad4*/ 	.byte	0x04, 0x11
        /*0ad6*/ 	.short	(.L_621 - .L_620)
	.align		4
.L_620:
        /*0ad8*/ 	.word	index@(_ZN2at6native24index_elementwise_kernelILi128ELi4EZNS0_20cuda_take_put_kernelIfiZZZZZNS0_11take_kernelERNS_14TensorIteratorERKNS_10TensorBaseEENKUlvE_clEvENKUlvE5_clEvENKUlvE_clEvENKUlvE_clEvEUlRfiE_EEvS4_S7_RKT1_EUliE_EEvlSE_)
        /*0adc*/ 	.word	0x00000000


	//----- nvinfo : EIATTR_REGCOUNT
	.align		4
.L_621:
        /*0ae0*/ 	.byte	0x04, 0x2f
        /*0ae2*/ 	.short	(.L_623 - .L_622)
	.align		4
.L_622:
        /*0ae4*/ 	.word	index@(_ZN2at6native24index_elementwise_kernelILi128ELi4EZNS0_20cuda_take_put_kernelIflZZZZZNS0_11take_kernelERNS_14TensorIteratorERKNS_10TensorBaseEENKUlvE_clEvENKUlvE5_clEvENKUlvE_clEvENKUlvE0_clEvEUlRflE_EEvS4_S7_RKT1_EUliE_EEvlSE_)
        /*0ae8*/ 	.word	0x0000001a


	//----- nvinfo : EIATTR_FRAME_SIZE
	.align		4
.L_623:
        /*0aec*/ 	.byte	0x04, 0x11
        /*0aee*/ 	.short	(.L_625 - .L_624)
	.align		4
.L_624:
        /*0af0*/ 	.word	index@($__internal_11_$__cuda_sm20_rem_u64)
        /*0af4*/ 	.word	0x00000000


	//----- nvinfo : EIATTR_FRAME_SIZE
	.align		4
.L_625:
        /*0af8*/ 	.byte	0x04, 0x11
        /*0afa*/ 	.short	(.L_627 - .L_626)
	.align		4
.L_626:
        /*0afc*/ 	.word	index@($__internal_10_$__cuda_sm20_div_u64)
        /*0b00*/ 	.word	0x00000000


	//----- nvinfo : EIATTR_FRAME_SIZE
	.align		4
.L_627:
        /*0b04*/ 	.byte	0x04, 0x11
        /*0b06*/ 	.short	(.L_629 - .L_628)
	.align		4
.L_628:
        /*0b08*/ 	.word	index@(_ZN2at6native24index_elementwise_kernelILi128ELi4EZNS0_20cuda_take_put_kernelIflZZZZZNS0_11take_kernelERNS_14TensorIteratorERKNS_10TensorBaseEENKUlvE_clEvENKUlvE5_clEvENKUlvE_clEvENKUlvE0_clEvEUlRflE_EEvS4_S7_RKT1_EUliE_EEvlSE_)
        /*0b0c*/ 	.word	0x00000000


	//----- nvinfo : EIATTR_REGCOUNT
	.align		4
.L_629:
        /*0b10*/ 	.byte	0x04, 0x2f
        /*0b12*/ 	.short	(.L_631 - .L_630)
	.align		4
.L_630:
        /*0b14*/ 	.word	index@(_ZN2at6native24index_elementwise_kernelILi128ELi4EZNS0_20cuda_take_put_kernelIN3c107complexIdEEiZZZZZNS0_11take_kernelERNS_14TensorIteratorERKNS_10TensorBaseEENKUlvE_clEvENKUlvE6_clEvENKUlvE_clEvENKUlvE_clEvEUlRS5_iE_EEvS7_SA_RKT1_EUliE_EEvlSH_)
        /*0b18*/ 	.word	0x0000001c


	//----- nvinfo : EIATTR_FRAME_SIZE
	.align		4
.L_631:
        /*0b1c*/ 	.byte	0x04, 0x11
        /*0b1e*/ 	.short	(.L_633 - .L_632)
	.align		4
.L_632:
        /*0b20*/ 	.word	index@(_ZN2at6native24index_elementwise_kernelILi128ELi4EZNS0_20cuda_take_put_kernelIN3c107complexIdEEiZZZZZNS0_11take_kernelERNS_14TensorIteratorERKNS_10TensorBaseEENKUlvE_clEvENKUlvE6_clEvENKUlvE_clEvENKUlvE_clEvEUlRS5_iE_EEvS7_SA_RKT1_EUliE_EEvlSH_)
        /*0b24*/ 	.word	0x00000000


	//----- nvinfo : EIATTR_REGCOUNT
	.align		4
.L_633:
        /*0b28*/ 	.byte	0x04, 0x2f
        /*0b2a*/ 	.short	(.L_635 - .L_634)
	.align		4
.L_634:
        /*0b2c*/ 	.word	index@(_ZN2at6native24index_elementwise_kernelILi128ELi4EZNS0_20cuda_take_put_kernelIN3c107complexIdEElZZZZZNS0_11take_kernelERNS_14TensorIteratorERKNS_10TensorBaseEENKUlvE_clEvENKUlvE6_clEvENKUlvE_clEvENKUlvE0_clEvEUlRS5_lE_EEvS7_SA_RKT1_EUliE_EEvlSH_)
        /*0b30*/ 	.word	0x0000001a


	//----- nvinfo : EIATTR_FRAME_SIZE
	.align		4
.L_635:
        /*0b34*/ 	.byte	0x04, 0x11
        /*0b36*/ 	.short	(.L_637 - .L_636)
	.align		4
.L_636:
        /*0b38*/ 	.word	index@($__internal_9_$__cuda_sm20_rem_u64)
        /*0b3c*/ 	.word	0x00000000


	//----- nvinfo : EIATTR_FRAME_SIZE
	.align		4
.L_637:
        /*0b40*/ 	.byte	0x04, 0x11
        /*0b42*/ 	.short	(.L_639 - .L_638)
	.align		4
.L_638:
        /*0b44*/ 	.word	index@($__internal_8_$__cuda_sm20_div_u64)
        /*0b48*/ 	.word	0x00000000


	//----- nvinfo : EIATTR_FRAME_SIZE
	.align		4
.L_639:
        /*0b4c*/ 	.byte	0x04, 0x11
        /*0b4e*/ 	.short	(.L_641 - .L_640)
	.align		4
.L_640:
        /*0b50*/ 	.word	index@(_ZN2at6native24index_elementwise_kernelILi128ELi4EZNS0_20cuda_take_put_kernelIN3c107complexIdEElZZZZZNS0_11take_kernelERNS_14TensorIteratorERKNS_10TensorBaseEENKUlvE_clEvENKUlvE6_clEvENKUlvE_clEvENKUlvE0_clEvEUlRS5_lE_EEvS7_SA_RKT1_EUliE_EEvlSH_)
        /*0b54*/ 	.word	0x00000000


	//----- nvinfo : EIATTR_REGCOUNT
	.align		4
.L_641:
        /*0b58*/ 	.byte	0x04, 0x2f
        /*0b5a*/ 	.short	(.L_643 - .L_642)
	.align		4
.L_642:
        /*0b5c*/ 	.word	index@(_ZN2at6native24index_elementwise_kernelILi128ELi4EZNS0_20cuda_take_put_kernelIN3c107complexIfEEiZZZZZNS0_11take_kernelERNS_14TensorIteratorERKNS_10TensorBaseEENKUlvE_clEvENKUlvE7_clEvENKUlvE_clEvENKUlvE_clEvEUlRS5_iE_EEvS7_SA_RKT1_EUliE_EEvlSH_)
        /*0b60*/ 	.word	0x0000001c


	//----- nvinfo : EIATTR_FRAME_SIZE
	.align		4
.L_643:
        /*0b64*/ 	.byte	0x04, 0x11
        /*0b66*/ 	.short	(.L_645 - .L_644)
	.align		4
.L_644:
        /*0b68*/ 	.word	index@(_ZN2at6native24index_elementwise_kernelILi128ELi4EZNS0_20cuda_take_put_kernelIN3c107complexIfEEiZZZZZNS0_11take_kernelERNS_14TensorIteratorERKNS_10TensorBaseEENKUlvE_clEvENKUlvE7_clEvENKUlvE_clEvENKUlvE_clEvEUlRS5_iE_EEvS7_SA_RKT1_EUliE_EEvlSH_)
        /*0b6c*/ 	.word	0x00000000


	//----- nvinfo : EIATTR_REGCOUNT
	.align		4
.L_645:
        /*0b70*/ 	.byte	0x04, 0x2f
        /*0b72*/ 	.short	(.L_647 - .L_646)
	.align		4
.L_646:
        /*0b74*/ 	.word	index@(_ZN2at6native24index_elementwise_kernelILi128ELi4EZNS0_20cuda_take_put_kernelIN3c107complexIfEElZZZZZNS0_11take_kernelERNS_14TensorIteratorERKNS_10TensorBaseEENKUlvE_clEvENKUlvE7_clEvENKUlvE_clEvENKUlvE0_clEvEUlRS5_lE_EEvS7_SA_RKT1_EUliE_EEvlSH_)
        /*0b78*/ 	.word	0x0000001a


	//----- nvinfo : EIATTR_FRAME_SIZE
	.align		4
.L_647:
        /*0b7c*/ 	.byte	0x04, 0x11
        /*0b7e*/ 	.short	(.L_649 - .L_648)
	.align		4
.L_648:
        /*0b80*/ 	.word	index@($__internal_7_$__cuda_sm20_rem_u64)
        /*0b84*/ 	.word	0x00000000


	//----- nvinfo : EIATTR_FRAME_SIZE
	.align		4
.L_649:
        /*0b88*/ 	.byte	0x04, 0x11
        /*0b8a*/ 	.short	(.L_651 - .L_650)
	.align		4
.L_650:
        /*0b8c*/ 	.word	index@($__internal_6_$__cuda_sm20_div_u64)
        /*0b90*/ 	.word	0x00000000


	//----- nvinfo : EIATTR_FRAME_SIZE
	.align		4
.L_651:
        /*0b94*/ 	.byte	0x04, 0x11
        /*0b96*/ 	.short	(.L_653 - .L_652)
	.align		4
.L_652:
        /*0b98*/ 	.word	index@(_ZN2at6native24index_elementwise_kernelILi128ELi4EZNS0_20cuda_take_put_kernelIN3c107complexIfEElZZZZZNS0_11take_kernelERNS_14TensorIteratorERKNS_10TensorBaseEENKUlvE_clEvENKUlvE7_clEvENKUlvE_clEvENKUlvE0_clEvEUlRS5_lE_EEvS7_SA_RKT1_EUliE_EEvlSH_)
        /*0b9c*/ 	.word	0x00000000


	//----- nvinfo : EIATTR_REGCOUNT
	.align		4
.L_653:
        /*0ba0*/ 	.byte	0x04, 0x2f
        /*0ba2*/ 	.short	(.L_655 - .L_654)
	.align		4
.L_654:
        /*0ba4*/ 	.word	index@(_ZN2at6native24index_elementwise_kernelILi128ELi4EZNS0_20cuda_take_put_kernelIN3c104HalfEiZZZZZNS0_11take_kernelERNS_14TensorIteratorERKNS_10TensorBaseEENKUlvE_clEvENKUlvE8_clEvENKUlvE_clEvENKUlvE_clEvEUlRS4_iE_EEvS6_S9_RKT1_EUliE_EEvlSG_)
        /*0ba8*/ 	.word	0x0000001c


	//----- nvinfo : EIATTR_FRAME_SIZE
	.align		4
.L_655:
        /*0bac*/ 	.byte	0x04, 0x11
        /*0bae*/ 	.short	(.L_657 - .L_656)
	.align		4
.L_656:
        /*0bb0*/ 	.word	index@(_ZN2at6native24index_elementwise_kernelILi128ELi4EZNS0_20cuda_take_put_kernelIN3c104HalfEiZZZZZNS0_11take_kernelERNS_14TensorIteratorERKNS_10TensorBaseEENKUlvE_clEvENKUlvE8_clEvENKUlvE_clEvENKUlvE_clEvEUlRS4_iE_EEvS6_S9_RKT1_EUliE_EEvlSG_)
        /*0bb4*/ 	.word	0x00000000


	//----- nvinfo : EIATTR_REGCOUNT
	.align		4
.L_657:
        /*0bb8*/ 	.byte	0x04, 0x2f
        /*0bba*/ 	.short	(.L_659 - .L_658)
	.align		4
.L_658:
        /*0bbc*/ 	.word	index@(_ZN2at6native24index_elementwise_kernelILi128ELi4EZNS0_20cuda_take_put_kernelIN3c104HalfElZZZZZNS0_11take_kernelERNS_14TensorIteratorERKNS_10TensorBaseEENKUlvE_clEvENKUlvE8_clEvENKUlvE_clEvENKUlvE0_clEvEUlRS4_lE_EEvS6_S9_RKT1_EUliE_EEvlSG_)
        /*0bc0*/ 	.word	0x0000001a


	//----- nvinfo : EIATTR_FRAME_SIZE
	.align		4
.L_659:
        /*0bc4*/ 	.byte	0x04, 0x11
        /*0bc6*/ 	.short	(.L_661 - .L_660)
	.align		4
.L_660:
        /*0bc8*/ 	.word	index@($__internal_5_$__cuda_sm20_rem_u64)
        /*0bcc*/ 	.word	0x00000000


	//----- nvinfo : EIATTR_FRAME_SIZE
	.align		4
.L_661:
        /*0bd0*/ 	.byte	0x04, 0x11
        /*0bd2*/ 	.short	(.L_663 - .L_662)
	.align		4
.L_662:
        /*0bd4*/ 	.word	index@($__internal_4_$__cuda_sm20_div_u64)
        /*0bd8*/ 	.word	0x00000000


	//----- nvinfo : EIATTR_FRAME_SIZE
	.align		4
.L_663:
        /*0bdc*/ 	.byte	0x04, 0x11
        /*0bde*/ 	.short	(.L_665 - .L_664)
	.align		4
.L_664:
        /*0be0*/ 	.word	index@(_ZN2at6native24index_elementwise_kernelILi128ELi4EZNS0_20cuda_take_put_kernelIN3c104HalfElZZZZZNS0_11take_kernelERNS_14TensorIteratorERKNS_10TensorBaseEENKUlvE_clEvENKUlvE8_clEvENKUlvE_clEvENKUlvE0_clEvEUlRS4_lE_EEvS6_S9_RKT1_EUliE_EEvlSG_)
        /*0be4*/ 	.word	0x00000000


	//----- nvinfo : EIATTR_REGCOUNT
	.align		4
.L_665:
        /*0be8*/ 	.byte	0x04, 0x2f
        /*0bea*/ 	.short	(.L_667 - .L_666)
	.align		4
.L_666:
        /*0bec*/ 	.word	index@(_ZN2at6native24index_elementwise_kernelILi128ELi4EZNS0_20cuda_take_put_kernelIbiZZZZZNS0_11take_kernelERNS_14TensorIteratorERKNS_10TensorBaseEENKUlvE_clEvENKUlvE9_clEvENKUlvE_clEvENKUlvE_clEvEUlRbiE_EEvS4_S7_RKT1_EUliE_EEvlSE_)
        /*0bf0*/ 	.word	0x0000001c


	//----- nvinfo : EIATTR_FRAME_SIZE
	.align		4
.L_667:
        /*0bf4*/ 	.byte	0x04, 0x11
        /*0bf6*/ 	.short	(.L_669 - .L_668)
	.align		4
.L_668:
        /*0bf8*/ 	.word	index@(_ZN2at6native24index_elementwise_kernelILi128ELi4EZNS0_20cuda_take_put_kernelIbiZZZZZNS0_11take_kernelERNS_14TensorIteratorERKNS_10TensorBaseEENKUlvE_clEvENKUlvE9_clEvENKUlvE_clEvENKUlvE_clEvEUlRbiE_EEvS4_S7_RKT1_EUliE_EEvlSE_)
        /*0bfc*/ 	.word	0x00000000


	//----- nvinfo : EIATTR_REGCOUNT
	.align		4
.L_669:
        /*0c00*/ 	.byte	0x04, 0x2f
        /*0c02*/ 	.short	(.L_671 - .L_670)
	.align		4
.L_670:
        /*0c04*/ 	.word	index@(_ZN2at6native24index_elementwise_kernelILi128ELi4EZNS0_20cuda_take_put_kernelIblZZZZZNS0_11take_kernelERNS_14TensorIteratorERKNS_10TensorBaseEENKUlvE_clEvENKUlvE9_clEvENKUlvE_clEvENKUlvE0_clEvEUlRblE_EEvS4_S7_RKT1_EUliE_EEvlSE_)
        /*0c08*/ 	.word	0x0000001a


	//----- nvinfo : EIATTR_FRAME_SIZE
	.align		4
.L_671:
        /*0c0c*/ 	.byte	0x04, 0x11
        /*0c0e*/ 	.short	(.L_673 - .L_672)
	.align		4
.L_672:
        /*0c10*/ 	.word	index@($__internal_3_$__cuda_sm20_rem_u64)
        /*0c14*/ 	.word	0x00000000


	//----- nvinfo : EIATTR_FRAME_SIZE
	.align		4
.L_673:
        /*0c18*/ 	.byte	0x04, 0x11
        /*0c1a*/ 	.short	(.L_675 - .L_674)
	.align		4
.L_674:
        /*0c1c*/ 	.word	index@($__internal_2_$__cuda_sm20_div_u64)
        /*0c20*/ 	.word	0x00000000


	//----- nvinfo : EIATTR_FRAME_SIZE
	.align		4
.L_675:
        /*0c24*/ 	.byte	0x04, 0x11
        /*0c26*/ 	.short	(.L_677 - .L_676)
	.align		4
.L_676:
        /*0c28*/ 	.word	index@(_ZN2at6native24index_elementwise_kernelILi128ELi4EZNS0_20cuda_take_put_kernelIblZZZZZNS0_11take_kernelERNS_14TensorIteratorERKNS_10TensorBaseEENKUlvE_clEvENKUlvE9_clEvENKUlvE_clEvENKUlvE0_clEvEUlRblE_EEvS4_S7_RKT1_EUliE_EEvlSE_)
        /*0c2c*/ 	.word	0x00000000


	//----- nvinfo : EIATTR_REGCOUNT
	.align		4
.L_677:
        /*0c30*/ 	.byte	0x04, 0x2f
        /*0c32*/ 	.short	(.L_679 - .L_678)
	.align		4
.L_678:
        /*0c34*/ 	.word	index@(_ZN2at6native24index_elementwise_kernelILi128ELi4EZNS0_20cuda_take_put_kernelIN3c108BFloat16EiZZZZZNS0_11take_kernelERNS_14TensorIteratorERKNS_10TensorBaseEENKUlvE_clEvENKUlvE10_clEvENKUlvE_clEvENKUlvE_clEvEUlRS4_iE_EEvS6_S9_RKT1_EUliE_EEvlSG_)
        /*0c38*/ 	.word	0x0000001c


	//----- nvinfo : EIATTR_FRAME_SIZE
	.align		4
.L_679:
        /*0c3c*/ 	.byte	0x04, 0x11
        /*0c3e*/ 	.short	(.L_681 - .L_680)
	.align		4
.L_680:
        /*0c40*/ 	.word	index@(_ZN2at6native24index_elementwise_kernelILi128ELi4EZNS0_20cuda_take_put_kernelIN3c108BFloat16EiZZZZZNS0_11take_kernelERNS_14TensorIteratorERKNS_10TensorBaseEENKUlvE_clEvENKUlvE10_clEvENKUlvE_clEvENKUlvE_clEvEUlRS4_iE_EEvS6_S9_RKT1_EUliE_EEvlSG_)
        /*0c44*/ 	.word	0x00000000


	//----- nvinfo : EIATTR_REGCOUNT
	.align		4
.L_681:
        /*0c48*/ 	.byte	0x04, 0x2f
        /*0c4a*/ 	.short	(.L_683 - .L_682)
	.align		4
.L_682:
        /*0c4c*/ 	.word	index@(_ZN2at6native24index_elementwise_kernelILi128ELi4EZNS0_20cuda_take_put_kernelIN3c108BFloat16ElZZZZZNS0_11take_kernelERNS_14TensorIteratorERKNS_10TensorBaseEENKUlvE_clEvENKUlvE10_clEvENKUlvE_clEvENKUlvE0_clEvEUlRS4_lE_EEvS6_S9_RKT1_EUliE_EEvlSG_)
        /*0c50*/ 	.word	0x0000001a


	//----- nvinfo : EIATTR_FRAME_SIZE
	.align		4
.L_683:
        /*0c54*/ 	.byte	0x04, 0x11
        /*0c56*/ 	.short	(.L_685 - .L_684)
	.align		4
.L_684:
        /*0c58*/ 	.word	index@($__internal_1_$__cuda_sm20_rem_u64)
        /*0c5c*/ 	.word	0x00000000


	//----- nvinfo : EIATTR_FRAME_SIZE
	.align		4
.L_685:
        /*0c60*/ 	.byte	0x04, 0x11
        /*0c62*/ 	.short	(.L_687 - .L_686)
	.align		4
.L_686:
        /*0c64*/ 	.word	index@($__internal_0_$__cuda_sm20_div_u64)
        /*0c68*/ 	.word	0x00000000


	//----- nvinfo : EIATTR_FRAME_SIZE
	.align		4
.L_687:
        /*0c6c*/ 	.byte	0x04, 0x11
        /*0c6e*/ 	.short	(.L_689 - .L_688)
	.align		4
.L_688:
        /*0c70*/ 	.word	index@(_ZN2at6native24index_elementwise_kernelILi128ELi4EZNS0_20cuda_take_put_kernelIN3c108BFloat16ElZZZZZNS0_11take_kernelERNS_14TensorIteratorERKNS_10TensorBaseEENKUlvE_clEvENKUlvE10_clEvENKUlvE_clEvENKUlvE0_clEvEUlRS4_lE_EEvS6_S9_RKT1_EUliE_EEvlSG_)
        /*0c74*/ 	.word	0x00000000


	//----- nvinfo : EIATTR_REGCOUNT
	.align		4
.L_689:
        /*0c78*/ 	.byte	0x04, 0x2f
        /*0c7a*/ 	.short	(.L_691 - .L_690)
	.align		4
.L_690:
        /*0c7c*/ 	.word	index@(_ZN2at6native29vectorized_elementwise_kernelILi8EZZZNS0_28launch_masked_scatter_kernelERKNS_10TensorBaseES4_S4_S4_ENKUlvE_clEvENKUlvE_clEvEUlhblE_St5arrayIPcLm4EEEEviT0_T1_)
        /*0c80*/ 	.word	0x00000020


	//----- nvinfo : EIATTR_FRAME_SIZE
	.align		4
.L_691:
        /*0c84*/ 	.byte	0x04, 0x11
        /*0c86*/ 	.short	(.L_693 - .L_692)
	.align		4
.L_692:
        /*0c88*/ 	.word	index@(_ZN2at6native29vectorized_elementwise_kernelILi8EZZZNS0_28launch_masked_scatter_kernelERKNS_10TensorBaseES4_S4_S4_ENKUlvE_clEvENKUlvE_clEvEUlhblE_St5arrayIPcLm4EEEEviT0_T1_)
        /*0c8c*/ 	.word	0x00000000


	//----- nvinfo : EIATTR_REGCOUNT
	.align		4
.L_693:
        /*0c90*/ 	.byte	0x04, 0x2f
        /*0c92*/ 	.short	(.L_695 - .L_694)
	.align		4
.L_694:
        /*0c94*/ 	.word	index@(_ZN2at6native29vectorized_elementwise_kernelILi4EZZZNS0_28launch_masked_scatter_kernelERKNS_10TensorBaseES4_S4_S4_ENKUlvE_clEvENKUlvE_clEvEUlhblE_St5arrayIPcLm4EEEEviT0_T1_)
        /*0c98*/ 	.word	0x00000020


	//----- nvinfo : EIATTR_FRAME_SIZE
	.align		4
.L_695:
        /*0c9c*/ 	.byte	0x04, 0x11
        /*0c9e*/ 	.short	(.L_697 - .L_696)
	.align		4
.L_696:
        /*0ca0*/ 	.word	index@(_ZN2at6native29vectorized_elementwise_kernelILi4EZZZNS0_28launch_masked_scatter_kernelERKNS_10TensorBaseES4_S4_S4_ENKUlvE_clEvENKUlvE_clEvEUlhblE_St5arrayIPcLm4EEEEviT0_T1_)
        /*0ca4*/ 	.word	0x00000000


	//----- nvinfo : EIATTR_REGCOUNT
	.align		4
.L_697:
        /*0ca8*/ 	.byte	0x04, 0x2f
        /*0caa*/ 	.short	(.L_699 - .L_698)
	.align		4
.L_698:
        /*0cac*/ 	.word	index@(_ZN2at6native29vectorized_elementwise_kernelILi2EZZZNS0_28launch_masked_scatter_kernelERKNS_10TensorBaseES4_S4_S4_ENKUlvE_clEvENKUlvE_clEvEUlhblE_St5arrayIPcLm4EEEEviT0_T1_)
        /*0cb0*/ 	.word	0x00000024


	//----- nvinfo : EIATTR_FRAME_SIZE
	.align		4
.L_699:
        /*0cb4*/ 	.byte	0x04, 0x11
        /*0cb6*/ 	.short	(.L_701 - .L_700)
	.align		4
.L_700:
        /*0cb8*/ 	.word	index@(_ZN2at6native29vectorized_elementwise_kernelILi2EZZZNS0_28launch_masked_scatter_kernelERKNS_10TensorBaseES4_S4_S4_ENKUlvE_clEvENKUlvE_clEvEUlhblE_St5arrayIPcLm4EEEEviT0_T1_)
        /*0cbc*/ 	.word	0x00000000


	//----- nvinfo : EIATTR_REGCOUNT
	.align		4
.L_701:
        /*0cc0*/ 	.byte	0x04, 0x2f
        /*0cc2*/ 	.short	(.L_703 - .L_702)
	.align		4
.L_702:
        /*0cc4*/ 	.word	index@(_ZN2at6native27unrolled_elementwise_kernelIZZZNS0_28launch_masked_scatter_kernelERKNS_10TensorBaseES4_S4_S4_ENKUlvE_clEvENKUlvE_clEvEUlhblE_St5arrayIPcLm4EELi4E23TrivialOffsetCalculatorILi3EjESB_ILi1EjENS0_6memory15LoadWithoutCastENSE_16StoreWithoutCastEEEviT_T0_T2_T3_T4_T5_)
        /*0cc8*/ 	.word	0x00000020


	//----- nvinfo : EIATTR_FRAME_SIZE
	.align		4
.L_703:
        /*0ccc*/ 	.byte	0x04, 0x11
        /*0cce*/ 	.short	(.L_705 - .L_704)
	.align		4
.L_704:
        /*0cd0*/ 	.word	index@(_ZN2at6native27unrolled_elementwise_kernelIZZZNS0_28launch_masked_scatter_kernelERKNS_10TensorBaseES4_S4_S4_ENKUlvE_clEvENKUlvE_clEvEUlhblE_St5arrayIPcLm4EELi4E23TrivialOffsetCalculatorILi3EjESB_ILi1EjENS0_6memory15LoadWithoutCastENSE_16StoreWithoutCastEEEviT_T0_T2_T3_T4_T5_)
        /*0cd4*/ 	.word	0x00000000


	//----- nvinfo : EIATTR_REGCOUNT
	.align		4
.L_705:
        /*0cd8*/ 	.byte	0x04, 0x2f
        /*0cda*/ 	.short	(.L_707 - .L_706)
	.align		4
.L_706:
        /*0cdc*/ 	.word	index@(_ZN2at6native18elementwise_kernelILi128ELi4EZNS0_22gpu_kernel_impl_nocastIZZZNS0_28launch_masked_scatter_kernelERKNS_10TensorBaseES5_S5_S5_ENKUlvE_clEvENKUlvE_clEvEUlhblE_EEvRNS_18TensorIteratorBaseERKT_EUliE_EEviT1_)
        /*0ce0*/ 	.word	0x00000016


	//----- nvinfo : EIATTR_FRAME_SIZE
	.align		4
.L_707:
        /*0ce4*/ 	.byte	0x04, 0x11
        /*0ce6*/ 	.short	(.L_709 - .L_708)
	.align		4
.L_708:
        /*0ce8*/ 	.word	index@(_ZN2at6native18elementwise_kernelILi128ELi4EZNS0_22gpu_kernel_impl_nocastIZZZNS0_28launch_masked_scatter_kernelERKNS_10TensorBaseES5_S5_S5_ENKUlvE_clEvENKUlvE_clEvEUlhblE_EEvRNS_18TensorIteratorBaseERKT_EUliE_EEviT1_)
        /*0cec*/ 	.word	0x00000000


	//----- nvinfo : EIATTR_REGCOUNT
	.align		4
.L_709:
        /*0cf0*/ 	.byte	0x04, 0x2f
        /*0cf2*/ 	.short	(.L_711 - .L_710)
	.align		4
.L_710:
        /*0cf4*/ 	.word	index@(_ZN2at6native27unrolled_elementwise_kernelIZZZNS0_28launch_masked_scatter_kernelERKNS_10TensorBaseES4_S4_S4_ENKUlvE_clEvENKUlvE_clEvEUlhblE_St5arrayIPcLm4EELi4E23TrivialOffsetCalculatorILi3EjESB_ILi1EjENS0_6memory12LoadWithCastILi3EEENSE_13StoreWithCastILi1EEEEEviT_T0_T2_T3_T4_T5_)
        /*0cf8*/ 	.word	0x00000028


	//----- nvinfo : EIATTR_FRAME_SIZE
	.align		4
.L_711:
        /*0cfc*/ 	.byte	0x04, 0x11
        /*0cfe*/ 	.short	(.L_713 - .L_712)
	.align		4
.L_712:
        /*0d00*/ 	.word	index@(_ZN2at6native27unrolled_elementwise_kernelIZZZNS0_28launch_masked_scatter_kernelERKNS_10TensorBaseES4_S4_S4_ENKUlvE_clEvENKUlvE_clEvEUlhblE_St5arrayIPcLm4EELi4E23TrivialOffsetCalculatorILi3EjESB_ILi1EjENS0_6memory12LoadWithCastILi3EEENSE_13StoreWithCastILi1EEEEEviT_T0_T2_T3_T4_T5_)
        /*0d04*/ 	.word	0x00000000


	//----- nvinfo : EIATTR_REGCOUNT
	.align		4
.L_713:
        /*0d08*/ 	.byte	0x04, 0x2f
        /*0d0a*/ 	.short	(.L_715 - .L_714)
	.align		4
.L_714:
        /*0d0c*/ 	.word	index@(_ZN2at6native18elementwise_kernelILi128ELi4EZNS0_15gpu_kernel_implIZZZNS0_28launch_masked_scatter_kernelERKNS_10TensorBaseES5_S5_S5_ENKUlvE_clEvENKUlvE_clEvEUlhblE_EEvRNS_18TensorIteratorBaseERKT_EUliE_EEviT1_)
        /*0d10*/ 	.word	0x0000001b


	//----- nvinfo : EIATTR_FRAME_SIZE
	.align		4
.L_715:
        /*0d14*/ 	.byte	0x04, 0x11
        /*0d16*/ 	.short	(.L_717 - .L_716)
	.align		4
.L_716:
        /*0d18*/ 	.word	index@(_ZN2at6native18elementwise_kernelILi128ELi4EZNS0_15gpu_kernel_implIZZZNS0_28launch_masked_scatter_kernelERKNS_10TensorBaseES5_S5_S5_ENKUlvE_clEvENKUlvE_clEvEUlhblE_EEvRNS_18TensorIteratorBaseERKT_EUliE_EEviT1_)
        /*0d1c*/ 	.word	0x00000000


	//----- nvinfo : EIATTR_REGCOUNT
	.align		4
.L_717:
        /*0d20*/ 	.byte	0x04, 0x2f
        /*0d22*/ 	.short	(.L_719 - .L_718)
	.align		4
.L_718:
        /*0d24*/ 	.word	index@(_ZN2at6native29vectorized_elementwise_kernelILi8EZZZNS0_28launch_masked_scatter_kernelERKNS_10TensorBaseES4_S4_S4_ENKUlvE_clEvENKUlvE0_clEvEUlablE_St5arrayIPcLm4EEEEviT0_T1_)
        /*0d28*/ 	.word	0x00000020


	//----- nvinfo : EIATTR_FRAME_SIZE
	.align		4
.L_719:
        /*0d2c*/ 	.byte	0x04, 0x11
        /*0d2e*/ 	.short	(.L_721 - .L_720)
	.align		4
.L_720:
        /*0d30*/ 	.word	index@(_ZN2at6native29vectorized_elementwise_kernelILi8EZZZNS0_28launch_masked_scatter_kernelERKNS_10TensorBaseES4_S4_S4_ENKUlvE_clEvENKUlvE0_clEvEUlablE_St5arrayIPcLm4EEEEviT0_T1_)
        /*0d34*/ 	.word	0x00000000


	//----- nvinfo : EIATTR_REGCOUNT
	.align		4
.L_721:
        /*0d38*/ 	.byte	0x04, 0x2f
        /*0d3a*/ 	.short	(.L_723 - .L_722)
	.align		4
.L_722:
        /*0d3c*/ 	.word	index@(_ZN2at6native29vectorized_elementwise_kernelILi4EZZZNS0_28launch_masked_scatter_kernelERKNS_10TensorBaseES4_S4_S4_ENKUlvE_clEvENKUlvE0_clEvEUlablE_St5arrayIPcLm4EEEEviT0_T1_)
        /*0d40*/ 	.word	0x00000020


	//----- nvinfo : EIATTR_FRAME_SIZE
	.align		4
.L_723:
        /*0d44*/ 	.byte	0x04, 0x11
        /*0d46*/ 	.short	(.L_725 - .L_724)
	.align		4
.L_724:
        /*0d48*/ 	.word	index@(_ZN2at6native29vectorized_elementwise_kernelILi4EZZZNS0_28launch_masked_scatter_kernelERKNS_10TensorBaseES4_S4_S4_ENKUlvE_clEvENKUlvE0_clEvEUlablE_St5arrayIPcLm4EEEEviT0_T1_)
        /*0d4c*/ 	.word	0x00000000


	//----- nvinfo : EIATTR_REGCOUNT
	.align		4
.L_725:
        /*0d50*/ 	.byte	0x04, 0x2f
        /*0d52*/ 	.short	(.L_727 - .L_726)
	.align		4
.L_726:
        /*0d54*/ 	.word	index@(_ZN2at6native29vectorized_elementwise_kernelILi2EZZZNS0_28launch_masked_scatter_kernelERKNS_10TensorBaseES4_S4_S4_ENKUlvE_clEvENKUlvE0_clEvEUlablE_St5arrayIPcLm4EEEEviT0_T1_)
        /*0d58*/ 	.word	0x00000024


	//----- nvinfo : EIATTR_FRAME_SIZE
	.align		4
.L_727:
        /*0d5c*/ 	.byte	0x04, 0x11
        /*0d5e*/ 	.short	(.L_729 - .L_728)
	.align		4
.L_728:
        /*0d60*/ 	.word	index@(_ZN2at6native29vectorized_elementwise_kernelILi2EZZZNS0_28launch_masked_scatter_kernelERKNS_10TensorBaseES4_S4_S4_ENKUlvE_clEvENKUlvE0_clEvEUlablE_St5arrayIPcLm4EEEEviT0_T1_)
        /*0d64*/ 	.word	0x00000000


	//----- nvinfo : EIATTR_REGCOUNT
	.align		4
.L_729:
        /*0d68*/ 	.byte	0x04, 0x2f
        /*0d6a*/ 	.short	(.L_731 - .L_730)
	.align		4
.L_730:
        /*0d6c*/ 	.word	index@(_ZN2at6native27unrolled_elementwise_kernelIZZZNS0_28launch_masked_scatter_kernelERKNS_10TensorBaseES4_S4_S4_ENKUlvE_clEvENKUlvE0_clEvEUlablE_St5arrayIPcLm4EELi4E23TrivialOffsetCalculatorILi3EjESB_ILi1EjENS0_6memory15LoadWithoutCastENSE_16StoreWithoutCastEEEviT_T0_T2_T3_T4_T5_)
        /*0d70*/ 	.word	0x00000020


	//----- nvinfo : EIATTR_FRAME_SIZE
	.align		4
.L_731:
        /*0d74*/ 	.byte	0x04, 0x11
        /*0d76*/ 	.short	(.L_733 - .L_732)
	.align		4
.L_732:
        /*0d78*/ 	.word	index@(_ZN2at6native27unrolled_elementwise_kernelIZZZNS0_28launch_masked_scatter_kernelERKNS_10TensorBaseES4_S4_S4_ENKUlvE_clEvENKUlvE0_clEvEUlablE_St5arrayIPcLm4EELi4E23TrivialOffsetCalculatorILi3EjESB_ILi1EjENS0_6memory15LoadWithoutCastENSE_16StoreWithoutCastEEEviT_T0_T2_T3_T4_T5_)
        /*0d7c*/ 	.word	0x00000000


	//----- nvinfo : EIATTR_REGCOUNT
	.align		4
.L_733:
        /*0d80*/ 	.byte	0x04, 0x2f
        /*0d82*/ 	.short	(.L_735 - .L_734)
	.align		4
.L_734:
        /*0d84*/ 	.word	index@(_ZN2at6native18elementwise_kernelILi128ELi4EZNS0_22gpu_kernel_impl_nocastIZZZNS0_28launch_masked_scatter_kernelERKNS_10TensorBaseES5_S5_S5_ENKUlvE_clEvENKUlvE0_clEvEUlablE_EEvRNS_18TensorIteratorBaseERKT_EUliE_EEviT1_)
        /*0d88*/ 	.word	0x00000016


	//----- nvinfo : EIATTR_FRAME_SIZE
	.align		4
.L_735:
        /*0d8c*/ 	.byte	0x04, 0x11
        /*0d8e*/ 	.short	(.L_737 - .L_736)
	.align		4
.L_736:
        /*0d90*/ 	.word	index@(_ZN2at6native18elementwise_kernelILi128ELi4EZNS0_22gpu_kernel_impl_nocastIZZZNS0_28launch_masked_scatter_kernelERKNS_10TensorBaseES5_S5_S5_ENKUlvE_clEvENKUlvE0_clEvEUlablE_EEvRNS_18TensorIteratorBaseERKT_EUliE_EEviT1_)
        /*0d94*/ 	.word	0x00000000


	//----- nvinfo : EIATTR_REGCOUNT
	.align		4
.L_737:
        /*0d98*/ 	.byte	0x04, 0x2f
        /*0d9a*/ 	.short	(.L_739 - .L_738)
	.align		4
.L_738:
        /*0d9c*/ 	.word	index@(_ZN2at6native27unrolled_elementwise_kernelIZZZNS0_28launch_masked_scatter_kernelERKNS_10TensorBaseES4_S4_S4_ENKUlvE_clEvENKUlvE0_clEvEUlablE_St5arrayIPcLm4EELi4E23TrivialOffsetCalculatorILi3EjESB_ILi1EjENS0_6memory12LoadWithCastILi3EEENSE_13StoreWithCastILi1EEEEEviT_T0_T2_T3_T4_T5_)
        /*0da0*/ 	.word	0x00000028


	//----- nvinfo : EIATTR_FRAME_SIZE
	.align		4
.L_739:
        /*0da4*/ 	.byte	0x04, 0x11
        /*0da6*/ 	.short	(.L_741 - .L_740)
	.align		4
.L_740:
        /*0da8*/ 	.word	index@(_ZN2at6native27unrolled_elementwise_kernelIZZZNS0_28launch_masked_scatter_kernelERKNS_10TensorBaseES4_S4_S4_ENKUlvE_clEvENKUlvE0_clEvEUlablE_St5arrayIPcLm4EELi4E23TrivialOffsetCalculatorILi3EjESB_ILi1EjENS0_6memory12LoadWithCastILi3EEENSE_13StoreWithCastILi1EEEEEviT_T0_T2_T3_T4_T5_)
        /*0dac*/ 	.word	0x00000000


	//----- nvinfo : EIATTR_REGCOUNT
	.align		4
.L_741:
        /*0db0*/ 	.byte	0x04, 0x2f
        /*0db2*/ 	.short	(.L_743 - .L_742)
	.align		4
.L_742:
        /*0db4*/ 	.word	index@(_ZN2at6native18elementwise_kernelILi128ELi4EZNS0_15gpu_kernel_implIZZZNS0_28launch_masked_scatter_kernelERKNS_10TensorBaseES5_S5_S5_ENKUlvE_clEvENKUlvE0_clEvEUlablE_EEvRNS_18TensorIteratorBaseERKT_EUliE_EEviT1_)
        /*0db8*/ 	.word	0x0000001b


	//----- nvinfo : EIATTR_FRAME_SIZE
	.align		4
.L_743:
        /*0dbc*/ 	.byte	0x04, 0x11
        /*0dbe*/ 	.short	(.L_745 - .L_744)
	.align		4
.L_744:
        /*0dc0*/ 	.word	index@(_ZN2at6native18elementwise_kernelILi128ELi4EZNS0_15gpu_kernel_implIZZZNS0_28launch_masked_scatter_kernelERKNS_10TensorBaseES5_S5_S5_ENKUlvE_clEvENKUlvE0_clEvEUlablE_EEvRNS_18TensorIteratorBaseERKT_EUliE_EEviT1_)
        /*0dc4*/ 	.word	0x00000000


	//----- nvinfo : EIATTR_REGCOUNT
	.align		4
.L_745:
        /*0dc8*/ 	.byte	0x04, 0x2f
        /*0dca*/ 	.short	(.L_747 - .L_746)
	.align		4
.L_746:
        /*0dcc*/ 	.word	index@(_ZN2at6native29vectorized_elementwise_kernelILi8EZZZNS0_28launch_masked_scatter_kernelERKNS_10TensorBaseES4_S4_S4_ENKUlvE_clEvENKUlvE1_clEvEUliblE_St5arrayIPcLm4EEEEviT0_T1_)
        /*0dd0*/ 	.word	0x00000028


	//----- nvinfo : EIATTR_FRAME_SIZE
	.align		4
.L_747:
        /*0dd4*/ 	.byte	0x04, 0x11
        /*0dd6*/ 	.short	(.L_749 - .L_748)
	.align		4
.L_748:
        /*0dd8*/ 	.word	index@(_ZN2at6native29vectorized_elementwise_kernelILi8EZZZNS0_28launch_masked_scatter_kernelERKNS_10TensorBaseES4_S4_S4_ENKUlvE_clEvENKUlvE1_clEvEUliblE_St5arrayIPcLm4EEEEviT0_T1_)
        /*0ddc*/ 	.word	0x00000000


	//----- nvinfo : EIATTR_REGCOUNT
	.align		4
.L_749:
        /*0de0*/ 	.byte	0x04, 0x2f
        /*0de2*/ 	.short	(.L_751 - .L_750)
	.align		4
.L_750:
        /*0de4*/ 	.word	index@(_ZN2at6native29vectorized_elementwise_kernelILi4EZZZNS0_28launch_masked_scatter_kernelERKNS_10TensorBaseES4_S4_S4_ENKUlvE_clEvENKUlvE1_clEvEUliblE_St5arrayIPcLm4EEEEviT0_T1_)
        /*0de8*/ 	.word	0x00000028


	//----- nvinfo : EIATTR_FRAME_SIZE
	.align		4
.L_751:
        /*0dec*/ 	.byte	0x04, 0x11
        /*0dee*/ 	.short	(.L_753 - .L_752)
	.align		4
.L_752:
        /*0df0*/ 	.word	index@(_ZN2at6native29vectorized_elementwise_kernelILi4EZZZNS0_28launch_masked_scatter_kernelERKNS_10TensorBaseES4_S4_S4_ENKUlvE_clEvENKUlvE1_clEvEUliblE_St5arrayIPcLm4EEEEviT0_T1_)
        /*0df4*/ 	.word	0x00000000


	//----- nvinfo : EIATTR_REGCOUNT
	.align		4
.L_753:
        /*0df8*/ 	.byte	0x04, 0x2f
        /*0dfa*/ 	.short	(.L_755 - .L_754)
	.align		4
.L_754:
        /*0dfc*/ 	.word	index@(_ZN2at6native29vectorized_elementwise_kernelILi2EZZZNS0_28launch_masked_scatter_kernelERKNS_10TensorBaseES4_S4_S4_ENKUlvE_clEvENKUlvE1_clEvEUliblE_St5arrayIPcLm4EEEEviT0_T1_)
        /*0e00*/ 	.word	0x00000028


	//----- nvinfo : EIATTR_FRAME_SIZE
	.align		4
.L_755:
        /*0e04*/ 	.byte	0x04, 0x11
        /*0e06*/ 	.short	(.L_757 - .L_756)
	.align		4
.L_756:
        /*0e08*/ 	.word	index@(_ZN2at6native29vectorized_elementwise_kernelILi2EZZZNS0_28launch_masked_scatter_kernelERKNS_10TensorBaseES4_S4_S4_ENKUlvE_clEvENKUlvE1_clEvEUliblE_St5arrayIPcLm4EEEEviT0_T1_)
        /*0e0c*/ 	.word	0x00000000


	//----- nvinfo : EIATTR_REGCOUNT
	.align		4
.L_757:
        /*0e10*/ 	.byte	0x04, 0x2f
        /*0e12*/ 	.short	(.L_759 - .L_758)
	.align		4
.L_758:
        /*0e14*/ 	.word	index@(_ZN2at6native27unrolled_elementwise_kernelIZZZNS0_28launch_masked_scatter_kernelERKNS_10TensorBaseES4_S4_S4_ENKUlvE_clEvENKUlvE1_clEvEUliblE_St5arrayIPcLm4EELi4E23TrivialOffsetCalculatorILi3EjESB_ILi1EjENS0_6memory15LoadWithoutCastENSE_16StoreWithoutCastEEEviT_T0_T2_T3_T4_T5_)
        /*0e18*/ 	.word	0x00000020


	//----- nvinfo : EIATTR_FRAME_SIZE
	.align		4
.L_759:
        /*0e1c*/ 	.byte	0x04, 0x11
        /*0e1e*/ 	.short	(.L_761 - .L_760)
	.align		4
.L_760:
        /*0e20*/ 	.word	index@(_ZN2at6native27unrolled_elementwise_kernelIZZZNS0_28launch_masked_scatter_kernelERKNS_10TensorBaseES4_S4_S4_ENKUlvE_clEvENKUlvE1_clEvEUliblE_St5arrayIPcLm4EELi4E23TrivialOffsetCalculatorILi3EjESB_ILi1EjENS0_6memory15LoadWithoutCastENSE_16StoreWithoutCastEEEviT_T0_T2_T3_T4_T5_)
        /*0e24*/ 	.word	0x00000000


	//----- nvinfo : EIATTR_REGCOUNT
	.align		4
.L_761:
        /*0e28*/ 	.byte	0x04, 0x2f
        /*0e2a*/ 	.short	(.L_763 - .L_762)
	.align		4
.L_762:
        /*0e2c*/ 	.word	index@(_ZN2at6native18elementwise_kernelILi128ELi2EZNS0_22gpu_kernel_impl_nocastIZZZNS0_28launch_masked_scatter_kernelERKNS_10TensorBaseES5_S5_S5_ENKUlvE_clEvENKUlvE1_clEvEUliblE_EEvRNS_18TensorIteratorBaseERKT_EUliE_EEviT1_)
        /*0e30*/ 	.word	0x00000014


	//----- nvinfo : EIATTR_FRAME_SIZE
	.align		4
.L_763:
        /*0e34*/ 	.byte	0x04, 0x11
        /*0e36*/ 	.short	(.L_765 - .L_764)
	.align		4
.L_764:
        /*0e38*/ 	.word	index@(_ZN2at6native18elementwise_kernelILi128ELi2EZNS0_22gpu_kernel_impl_nocastIZZZNS0_28launch_masked_scatter_kernelERKNS_10TensorBaseES5_S5_S5_ENKUlvE_clEvENKUlvE1_clEvEUliblE_EEvRNS_18TensorIteratorBaseERKT_EUliE_EEviT1_)
        /*0e3c*/ 	.word	0x00000000


	//----- nvinfo : EIATTR_REGCOUNT
	.align		4
.L_765:
        /*0e40*/ 	.byte	0x04, 0x2f
        /*0e42*/ 	.short	(.L_767 - .L_766)
	.align		4
.L_766:
        /*0e44*/ 	.word	index@(_ZN2at6native27unrolled_elementwise_kernelIZZZNS0_28launch_masked_scatter_kernelERKNS_10TensorBaseES4_S4_S4_ENKUlvE_clEvENKUlvE1_clEvEUliblE_St5arrayIPcLm4EELi4E23TrivialOffsetCalculatorILi3EjESB_ILi1EjENS0_6memory12LoadWithCastILi3EEENSE_13StoreWithCastILi1EEEEEviT_T0_T2_T3_T4_T5_)
        /*0e48*/ 	.word	0x00000028


	//----- nvinfo : EIATTR_FRAME_SIZE
	.align		4
.L_767:
        /*0e4c*/ 	.byte	0x04, 0x11
        /*0e4e*/ 	.short	(.L_769 - .L_768)
	.align		4
.L_768:
        /*0e50*/ 	.word	index@(_ZN2at6native27unrolled_elementwise_kernelIZZZNS0_28launch_masked_scatter_kernelERKNS_10TensorBaseES4_S4_S4_ENKUlvE_clEvENKUlvE1_clEvEUliblE_St5arrayIPcLm4EELi4E23TrivialOffsetCalculatorILi3EjESB_ILi1EjENS0_6memory12LoadWithCastILi3EEENSE_13StoreWithCastILi1EEEEEviT_T0_T2_T3_T4_T5_)
        /*0e54*/ 	.word	0x00000000


	//----- nvinfo : EIATTR_REGCOUNT
	.align		4
.L_769:
        /*0e58*/ 	.byte	0x04, 0x2f
        /*0e5a*/ 	.short	(.L_771 - .L_770)
	.align		4
.L_770:
        /*0e5c*/ 	.word	index@(_ZN2at6native18elementwise_kernelILi128ELi4EZNS0_15gpu_kernel_implIZZZNS0_28launch_masked_scatter_kernelERKNS_10TensorBaseES5_S5_S5_ENKUlvE_clEvENKUlvE1_clEvEUliblE_EEvRNS_18TensorIteratorBaseERKT_EUliE_EEviT1_)
        /*0e60*/ 	.word	0x0000001b


	//----- nvinfo : EIATTR_FRAME_SIZE
	.align		4
.L_771:
        /*0e64*/ 	.byte	0x04, 0x11
        /*0e66*/ 	.short	(.L_773 - .L_772)
	.align		4
.L_772:
        /*0e68*/ 	.word	index@(_ZN2at6native18elementwise_kernelILi128ELi4EZNS0_15gpu_kernel_implIZZZNS0_28launch_masked_scatter_kernelERKNS_10TensorBaseES5_S5_S5_ENKUlvE_clEvENKUlvE1_clEvEUliblE_EEvRNS_18TensorIteratorBaseERKT_EUliE_EEviT1_)
        /*0e6c*/ 	.word	0x00000000


	//----- nvinfo : EIATTR_REGCOUNT
	.align		4
.L_773:
        /*0e70*/ 	.byte	0x04, 0x2f
        /*0e72*/ 	.short	(.L_775 - .L_774)
	.align		4
.L_774:
        /*0e74*/ 	.word	index@(_ZN2at6native29vectorized_elementwise_kernelILi8EZZZNS0_28launch_masked_scatter_kernelERKNS_10TensorBaseES4_S4_S4_ENKUlvE_clEvENKUlvE2_clEvEUllblE_St5arrayIPcLm4EEEEviT0_T1_)
        /*0e78*/ 	.word	0x00000030


	//----- nvinfo : EIATTR_FRAME_SIZE
	.align		4
.L_775:
        /*0e7c*/ 	.byte	0x04, 0x11
        /*0e7e*/ 	.short	(.L_777 - .L_776)
	.align		4
.L_776:
        /*0e80*/ 	.word	index@(_ZN2at6native29vectorized_elementwise_kernelILi8EZZZNS0_28launch_masked_scatter_kernelERKNS_10TensorBaseES4_S4_S4_ENKUlvE_clEvENKUlvE2_clEvEUllblE_St5arrayIPcLm4EEEEviT0_T1_)
        /*0e84*/ 	.word	0x00000000


	//----- nvinfo : EIATTR_REGCOUNT
	.align		4
.L_777:
        /*0e88*/ 	.byte	0x04, 0x2f
        /*0e8a*/ 	.short	(.L_779 - .L_778)
	.align		4
.L_778:
        /*0e8c*/ 	.word	index@(_ZN2at6native29vectorized_elementwise_kernelILi4EZZZNS0_28launch_masked_scatter_kernelERKNS_10TensorBaseES4_S4_S4_ENKUlvE_clEvENKUlvE2_clEvEUllblE_St5arrayIPcLm4EEEEviT0_T1_)
        /*0e90*/ 	.word	0x00000030


	//----- nvinfo : EIATTR_FRAME_SIZE
	.align		4
.L_779:
        /*0e94*/ 	.byte	0x04, 0x11
        /*0e96*/ 	.short	(.L_781 - .L_780)
	.align		4
.L_780:
        /*0e98*/ 	.word	index@(_ZN2at6native29vectorized_elementwise_kernelILi4EZZZNS0_28launch_masked_scatter_kernelERKNS_10TensorBaseES4_S4_S4_ENKUlvE_clEvENKUlvE2_clEvEUllblE_St5arrayIPcLm4EEEEviT0_T1_)
        /*0e9c*/ 	.word	0x00000000


	//----- nvinfo : EIATTR_REGCOUNT
	.align		4
.L_781:
        /*0ea0*/ 	.byte	0x04, 0x2f
        /*0ea2*/ 	.short	(.L_783 - .L_782)
	.align		4
.L_782:
        /*0ea4*/ 	.word	index@(_ZN2at6native29vectorized_elementwise_kernelILi2EZZZNS0_28launch_masked_scatter_kernelERKNS_10TensorBaseES4_S4_S4_ENKUlvE_clEvENKUlvE2_clEvEUllblE_St5arrayIPcLm4EEEEviT0_T1_)
        /*0ea8*/ 	.word	0x00000030


	//----- nvinfo : EIATTR_FRAME_SIZE
	.align		4
.L_783:
        /*0eac*/ 	.byte	0x04, 0x11
        /*0eae*/ 	.short	(.L_785 - .L_784)
	.align		4
.L_784:
        /*0eb0*/ 	.word	index@(_ZN2at6native29vectorized_elementwise_kernelILi2EZZZNS0_28launch_masked_scatter_kernelERKNS_10TensorBaseES4_S4_S4_ENKUlvE_clEvENKUlvE2_clEvEUllblE_St5arrayIPcLm4EEEEviT0_T1_)
        /*0eb4*/ 	.word	0x00000000


	//----- nvinfo : EIATTR_REGCOUNT
	.align		4
.L_785:
        /*0eb8*/ 	.byte	0x04, 0x2f
        /*0eba*/ 	.short	(.L_787 - .L_786)
	.align		4
.L_786:
        /*0ebc*/ 	.word	index@(_ZN2at6native27unrolled_elementwise_kernelIZZZNS0_28launch_masked_scatter_kernelERKNS_10TensorBaseES4_S4_S4_ENKUlvE_clEvENKUlvE2_clEvEUllblE_St5arrayIPcLm4EELi4E23TrivialOffsetCalculatorILi3EjESB_ILi1EjENS0_6memory15LoadWithoutCastENSE_16StoreWithoutCastEEEviT_T0_T2_T3_T4_T5_)
        /*0ec0*/ 	.word	0x00000020


	//----- nvinfo : EIATTR_FRAME_SIZE
	.align		4
.L_787:
        /*0ec4*/ 	.byte	0x04, 0x11
        /*0ec6*/ 	.short	(.L_789 - .L_788)
	.align		4
.L_788:
        /*0ec8*/ 	.word	index@(_ZN2at6native27unrolled_elementwise_kernelIZZZNS0_28launch_masked_scatter_kernelERKNS_10TensorBaseES4_S4_S4_ENKUlvE_clEvENKUlvE2_clEvEUllblE_St5arrayIPcLm4EELi4E23TrivialOffsetCalculatorILi3EjESB_ILi1EjENS0_6memory15LoadWithoutCastENSE_16StoreWithoutCastEEEviT_T0_T2_T3_T4_T5_)
        /*0ecc*/ 	.word	0x00000000


	//----- nvinfo : EIATTR_REGCOUNT
	.align		4
.L_789:
        /*0ed0*/ 	.byte	0x04, 0x2f
        /*0ed2*/ 	.short	(.L_791 - .L_790)
	.align		4
.L_790:
        /*0ed4*/ 	.word	index@(_ZN2at6native18elementwise_kernelILi128ELi2EZNS0_22gpu_kernel_impl_nocastIZZZNS0_28launch_masked_scatter_kernelERKNS_10TensorBaseES5_S5_S5_ENKUlvE_clEvENKUlvE2_clEvEUllblE_EEvRNS_18TensorIteratorBaseERKT_EUliE_EEviT1_)
        /*0ed8*/ 	.word	0x00000014


	//----- nvinfo : EIATTR_FRAME_SIZE
	.align		4
.L_791:
        /*0edc*/ 	.byte	0x04, 0x11
        /*0ede*/ 	.short	(.L_793 - .L_792)
	.align		4
.L_792:
        /*0ee0*/ 	.word	index@(_ZN2at6native18elementwise_kernelILi128ELi2EZNS0_22gpu_kernel_impl_nocastIZZZNS0_28launch_masked_scatter_kernelERKNS_10TensorBaseES5_S5_S5_ENKUlvE_clEvENKUlvE2_clEvEUllblE_EEvRNS_18TensorIteratorBaseERKT_EUliE_EEviT1_)
        /*0ee4*/ 	.word	0x00000000


	//----- nvinfo : EIATTR_REGCOUNT
	.align		4
.L_793:
        /*0ee8*/ 	.byte	0x04, 0x2f
        /*0eea*/ 	.short	(.L_795 - .L_794)
	.align		4
.L_794:
        /*0eec*/ 	.word	index@(_ZN2at6native27unrolled_elementwise_kernelIZZZNS0_28launch_masked_scatter_kernelERKNS_10TensorBaseES4_S4_S4_ENKUlvE_clEvENKUlvE2_clEvEUllblE_St5arrayIPcLm4EELi4E23TrivialOffsetCalculatorILi3EjESB_ILi1EjENS0_6memory12LoadWithCastILi3EEENSE_13StoreWithCastILi1EEEEEviT_T0_T2_T3_T4_T5_)
        /*0ef0*/ 	.word	0x00000028


	//----- nvinfo : EIATTR_FRAME_SIZE
	.align		4
.L_795:
        /*0ef4*/ 	.byte	0x04, 0x11
        /*0ef6*/ 	.short	(.L_797 - .L_796)
	.align		4
.L_796:
        /*0ef8*/ 	.word	index@(_ZN2at6native27unrolled_elementwise_kernelIZZZNS0_28launch_masked_scatter_kernelERKNS_10TensorBaseES4_S4_S4_ENKUlvE_clEvENKUlvE2_clEvEUllblE_St5arrayIPcLm4EELi4E23TrivialOffsetCalculatorILi3EjESB_ILi1EjENS0_6memory12LoadWithCastILi3EEENSE_13StoreWithCastILi1EEEEEviT_T0_T2_T3_T4_T5_)
        /*0efc*/ 	.word	0x00000008


	//----- nvinfo : EIATTR_REGCOUNT
	.align		4
.L_797:
        /*0f00*/ 	.byte	0x04, 0x2f
        /*0f02*/ 	.short	(.L_799 - .L_798)
	.align		4
.L_798:
        /*0f04*/ 	.word	index@(_ZN2at6native18elementwise_kernelILi128ELi4EZNS0_15gpu_kernel_implIZZZNS0_28launch_masked_scatter_kernelERKNS_10TensorBaseES5_S5_S5_ENKUlvE_clEvENKUlvE2_clEvEUllblE_EEvRNS_18TensorIteratorBaseERKT_EUliE_EEviT1_)
        /*0f08*/ 	.word	0x0000001d


	//----- nvinfo : EIATTR_FRAME_SIZE
	.align		4
.L_799:
        /*0f0c*/ 	.byte	0x04, 0x11
        /*0f0e*/ 	.short	(.L_801 - .L_800)
	.align		4
.L_800:
        /*0f10*/ 	.word	index@(_ZN2at6native18elementwise_kernelILi128ELi4EZNS0_15gpu_kernel_implIZZZNS0_28launch_masked_scatter_kernelERKNS_10TensorBaseES5_S5_S5_ENKUlvE_clEvENKUlvE2_clEvEUllblE_EEvRNS_18TensorIteratorBaseERKT_EUliE_EEviT1_)
        /*0f14*/ 	.word	0x00000000


	//----- nvinfo : EIATTR_REGCOUNT
	.align		4
.L_801:
        /*0f18*/ 	.byte	0x04, 0x2f
        /*0f1a*/ 	.short	(.L_803 - .L_802)
	.align		4
.L_802:
        /*0f1c*/ 	.word	index@(_ZN2at6native29vectorized_elementwise_kernelILi8EZZZNS0_28launch_masked_scatter_kernelERKNS_10TensorBaseES4_S4_S4_ENKUlvE_clEvENKUlvE3_clEvEUlsblE_St5arrayIPcLm4EEEEviT0_T1_)
        /*0f20*/ 	.word	0x00000028


	//----- nvinfo : EIATTR_FRAME_SIZE
	.align		4
.L_803:
        /*0f24*/ 	.byte	0x04, 0x11
        /*0f26*/ 	.short	(.L_805 - .L_804)
	.align		4
.L_804:
        /*0f28*/ 	.word	index@(_ZN2at6native29vectorized_elementwise_kernelILi8EZZZNS0_28launch_masked_scatter_kernelERKNS_10TensorBaseES4_S4_S4_ENKUlvE_clEvENKUlvE3_clEvEUlsblE_St5arrayIPcLm4EEEEviT0_T1_)
        /*0f2c*/ 	.word	0x00000000


	//----- nvinfo : EIATTR_REGCOUNT
	.align		4
.L_805:
        /*0f30*/ 	.byte	0x04, 0x2f
        /*0f32*/ 	.short	(.L_807 - .L_806)
	.align		4
.L_806:
        /*0f34*/ 	.word	index@(_ZN2at6native29vectorized_elementwise_kernelILi4EZZZNS0_28launch_masked_scatter_kernelERKNS_10TensorBaseES4_S4_S4_ENKUlvE_clEvENKUlvE3_clEvEUlsblE_St5arrayIPcLm4EEEEviT0_T1_)
        /*0f38*/ 	.word	0x00000028


	//----- nvinfo : EIATTR_FRAME_SIZE
	.align		4
.L_807:
        /*0f3c*/ 	.byte	0x04, 0x11
        /*0f3e*/ 	.short	(.L_809 - .L_808)
	.align		4
.L_808:
        /*0f40*/ 	.word	index@(_ZN2at6native29vectorized_elementwise_kernelILi4EZZZNS0_28launch_masked_scatter_kernelERKNS_10TensorBaseES4_S4_S4_ENKUlvE_clEvENKUlvE3_clEvEUlsblE_St5arrayIPcLm4EEEEviT0_T1_)
        /*0f44*/ 	.word	0x00000000


	//----- nvinfo : EIATTR_REGCOUNT
	.align		4
.L_809:
        /*0f48*/ 	.byte	0x04, 0x2f
        /*0f4a*/ 	.short	(.L_811 - .L_810)
	.align		4
.L_810:
        /*0f4c*/ 	.word	index@(_ZN2at6native29vectorized_elementwise_kernelILi2EZZZNS0_28launch_masked_scatter_kernelERKNS_10TensorBaseES4_S4_S4_ENKUlvE_clEvENKUlvE3_clEvEUlsblE_St5arrayIPcLm4EEEEviT0_T1_)
        /*0f50*/ 	.word	0x00000028


	//----- nvinfo : EIATTR_FRAME_SIZE
	.align		4
.L_811:
        /*0f54*/ 	.byte	0x04, 0x11
        /*0f56*/ 	.short	(.L_813 - .L_812)
	.align		4
.L_812:
        /*0f58*/ 	.word	index@(_ZN2at6native29vectorized_elementwise_kernelILi2EZZZNS0_28launch_masked_scatter_kernelERKNS_10TensorBaseES4_S4_S4_ENKUlvE_clEvENKUlvE3_clEvEUlsblE_St5arrayIPcLm4EEEEviT0_T1_)
        /*0f5c*/ 	.word	0x00000000


	//----- nvinfo : EIATTR_REGCOUNT
	.align		4
.L_813:
        /*0f60*/ 	.byte	0x04, 0x2f
        /*0f62*/ 	.short	(.L_815 - .L_814)
	.align		4
.L_814:
        /*0f64*/ 	.word	index@(_ZN2at6native27unrolled_elementwise_kernelIZZZNS0_28launch_masked_scatter_kernelERKNS_10TensorBaseES4_S4_S4_ENKUlvE_clEvENKUlvE3_clEvEUlsblE_St5arrayIPcLm4EELi4E23TrivialOffsetCalculatorILi3EjESB_ILi1EjENS0_6memory15LoadWithoutCastENSE_16StoreWithoutCastEEEviT_T0_T2_T3_T4_T5_)
        /*0f68*/ 	.word	0x00000020


	//----- nvinfo : EIATTR_FRAME_SIZE
	.align		4
.L_815:
        /*0f6c*/ 	.byte	0x04, 0x11
        /*0f6e*/ 	.short	(.L_817 - .L_816)
	.align		4
.L_816:
        /*0f70*/ 	.word	index@(_ZN2at6native27unrolled_elementwise_kernelIZZZNS0_28launch_masked_scatter_kernelERKNS_10TensorBaseES4_S4_S4_ENKUlvE_clEvENKUlvE3_clEvEUlsblE_St5arrayIPcLm4EELi4E23TrivialOffsetCalculatorILi3EjESB_ILi1EjENS0_6memory15LoadWithoutCastENSE_16StoreWithoutCastEEEviT_T0_T2_T3_T4_T5_)
        /*0f74*/ 	.word	0x00000000


	//----- nvinfo : EIATTR_REGCOUNT
	.align		4
.L_817:
        /*0f78*/ 	.byte	0x04, 0x2f
        /*0f7a*/ 	.short	(.L_819 - .L_818)
	.align		4
.L_818:
        /*0f7c*/ 	.word	index@(_ZN2at6native18elementwise_kernelILi128ELi4EZNS0_22gpu_kernel_impl_nocastIZZZNS0_28launch_masked_scatter_kernelERKNS_10TensorBaseES5_S5_S5_ENKUlvE_clEvENKUlvE3_clEvEUlsblE_EEvRNS_18TensorIteratorBaseERKT_EUliE_EEviT1_)
        /*0f80*/ 	.word	0x00000016


	//----- nvinfo : EIATTR_FRAME_SIZE
	.align		4
.L_819:
        /*0f84*/ 	.byte	0x04, 0x11
        /*0f86*/ 	.short	(.L_821 - .L_820)
	.align		4
.L_820:
        /*0f88*/ 	.word	index@(_ZN2at6native18elementwise_kernelILi128ELi4EZNS0_22gpu_kernel_impl_nocastIZZZNS0_28launch_masked_scatter_kernelERKNS_10TensorBaseES5_S5_S5_ENKUlvE_clEvENKUlvE3_clEvEUlsblE_EEvRNS_18TensorIteratorBaseERKT_EUliE_EEviT1_)
        /*0f8c*/ 	.word	0x00000000


	//----- nvinfo : EIATTR_REGCOUNT
	.align		4
.L_821:
        /*0f90*/ 	.byte	0x04, 0x2f
        /*0f92*/ 	.short	(.L_823 - .L_822)
	.align		4
.L_822:
        /*0f94*/ 	.word	index@(_ZN2at6native27unrolled_elementwise_kernelIZZZNS0_28launch_masked_scatter_kernelERKNS_10TensorBaseES4_S4_S4_ENKUlvE_clEvENKUlvE3_clEvEUlsblE_St5arrayIPcLm4EELi4E23TrivialOffsetCalculatorILi3EjESB_ILi1EjENS0_6memory12LoadWithCastILi3EEENSE_13StoreWithCastILi1EEEEEviT_T0_T2_T3_T4_T5_)
        /*0f98*/ 	.word	0x00000028


	//----- nvinfo : EIATTR_FRAME_SIZE
	.align		4
.L_823:
        /*0f9c*/ 	.byte	0x04, 0x11
        /*0f9e*/ 	.short	(.L_825 - .L_824)
	.align		4
.L_824:
        /*0fa0*/ 	.word	index@(_ZN2at6native27unrolled_elementwise_kernelIZZZNS0_28launch_masked_scatter_kernelERKNS_10TensorBaseES4_S4_S4_ENKUlvE_clEvENKUlvE3_clEvEUlsblE_St5arrayIPcLm4EELi4E23TrivialOffsetCalculatorILi3EjESB_ILi1EjENS0_6memory12LoadWithCastILi3EEENSE_13StoreWithCastILi1EEEEEviT_T0_T2_T3_T4_T5_)
        /*0fa4*/ 	.word	0x00000000


	//----- nvinfo : EIATTR_REGCOUNT
	.align		4
.L_825:
        /*0fa8*/ 	.byte	0x04, 0x2f
        /*0faa*/ 	.short	(.L_827 - .L_826)
	.align		4
.L_826:
        /*0fac*/ 	.word	index@(_ZN2at6native18elementwise_kernelILi128ELi4EZNS0_15gpu_kernel_implIZZZNS0_28launch_masked_scatter_kernelERKNS_10TensorBaseES5_S5_S5_ENKUlvE_clEvENKUlvE3_clEvEUlsblE_EEvRNS_18TensorIteratorBaseERKT_EUliE_EEviT1_)
        /*0fb0*/ 	.word	0x0000001b


	//----- nvinfo : EIATTR_FRAME_SIZE
	.align		4
.L_827:
        /*0fb4*/ 	.byte	0x04, 0x11
        /*0fb6*/ 	.short	(.L_829 - .L_828)
	.align		4
.L_828:
        /*0fb8*/ 	.word	index@(_ZN2at6native18elementwise_kernelILi128ELi4EZNS0_15gpu_kernel_implIZZZNS0_28launch_masked_scatter_kernelERKNS_10TensorBaseES5_S5_S5_ENKUlvE_clEvENKUlvE3_clEvEUlsblE_EEvRNS_18TensorIteratorBaseERKT_EUliE_EEviT1_)
        /*0fbc*/ 	.word	0x00000000


	//----- nvinfo : EIATTR_REGCOUNT
	.align		4
.L_829:
        /*0fc0*/ 	.byte	0x04, 0x2f
        /*0fc2*/ 	.short	(.L_831 - .L_830)
	.align		4
.L_830:
        /*0fc4*/ 	.word	index@(_ZN2at6native29vectorized_elementwise_kernelILi8EZZZNS0_28launch_masked_scatter_kernelERKNS_10TensorBaseES4_S4_S4_ENKUlvE_clEvENKUlvE4_clEvEUldblE_St5arrayIPcLm4EEEEviT0_T1_)
        /*0fc8*/ 	.word	0x00000030


	//----- nvinfo : EIATTR_FRAME_SIZE
	.align		4
.L_831:
        /*0fcc*/ 	.byte	0x04, 0x11
        /*0fce*/ 	.short	(.L_833 - .L_832)
	.align		4
.L_832:
        /*0fd0*/ 	.word	index@(_ZN2at6native29vectorized_elementwise_kernelILi8EZZZNS0_28launch_masked_scatter_kernelERKNS_10TensorBaseES4_S4_S4_ENKUlvE_clEvENKUlvE4_clEvEUldblE_St5arrayIPcLm4EEEEviT0_T1_)
        /*0fd4*/ 	.word	0x00000000


	//----- nvinfo : EIATTR_REGCOUNT
	.align		4
.L_833:
        /*0fd8*/ 	.byte	0x04, 0x2f
        /*0fda*/ 	.short	(.L_835 - .L_834)
	.align		4
.L_834:
        /*0fdc*/ 	.word	index@(_ZN2at6native29vectorized_elementwise_kernelILi4EZZZNS0_28launch_masked_scatter_kernelERKNS_10TensorBaseES4_S4_S4_ENKUlvE_clEvENKUlvE4_clEvEUldblE_St5arrayIPcLm4EEEEviT0_T1_)
        /*0fe0*/ 	.word	0x00000030


	//----- nvinfo : EIATTR_FRAME_SIZE
	.align		4
.L_835:
        /*0fe4*/ 	.byte	0x04, 0x11
        /*0fe6*/ 	.short	(.L_837 - .L_836)
	.align		4
.L_836:
        /*0fe8*/ 	.word	index@(_ZN2at6native29vectorized_elementwise_kernelILi4EZZZNS0_28launch_masked_scatter_kernelERKNS_10TensorBaseES4_S4_S4_ENKUlvE_clEvENKUlvE4_clEvEUldblE_St5arrayIPcLm4EEEEviT0_T1_)
        /*0fec*/ 	.word	0x00000000


	//----- nvinfo : EIATTR_REGCOUNT
	.align		4
.L_837:
        /*0ff0*/ 	.byte	0x04, 0x2f
        /*0ff2*/ 	.short	(.L_839 - .L_838)
	.align		4
.L_838:
        /*0ff4*/ 	.word	index@(_ZN2at6native29vectorized_elementwise_kernelILi2EZZZNS0_28launch_masked_scatter_kernelERKNS_10TensorBaseES4_S4_S4_ENKUlvE_clEvENKUlvE4_clEvEUldblE_St5arrayIPcLm4EEEEviT0_T1_)
        /*0ff8*/ 	.word	0x00000030


	//----- nvinfo : EIATTR_FRAME_SIZE
	.align		4
.L_839:
        /*0ffc*/ 	.byte	0x04, 0x11
        /*0ffe*/ 	.short	(.L_841 - .L_840)
	.align		4
.L_840:
        /*1000*/ 	.word	index@(_ZN2at6native29vectorized_elementwise_kernelILi2EZZZNS0_28launch_masked_scatter_kernelERKNS_10TensorBaseES4_S4_S4_ENKUlvE_clEvENKUlvE4_clEvEUldblE_St5arrayIPcLm4EEEEviT0_T1_)
        /*1004*/ 	.word	0x00000000


	//----- nvinfo : EIATTR_REGCOUNT
	.align		4
.L_841:
        /*1008*/ 	.byte	0x04, 0x2f
        /*100a*/ 	.short	(.L_843 - .L_842)
	.align		4
.L_842:
        /*100c*/ 	.word	index@(_ZN2at6native27unrolled_elementwise_kernelIZZZNS0_28launch_masked_scatter_kernelERKNS_10TensorBaseES4_S4_S4_ENKUlvE_clEvENKUlvE4_clEvEUldblE_St5arrayIPcLm4EELi4E23TrivialOffsetCalculatorILi3EjESB_ILi1EjENS0_6memory15LoadWithoutCastENSE_16StoreWithoutCastEEEviT_T0_T2_T3_T4_T5_)
        /*1010*/ 	.word	0x00000020


	//----- nvinfo : EIATTR_FRAME_SIZE
	.align		4
.L_843:
        /*1014*/ 	.byte	0x04, 0x11
        /*1016*/ 	.short	(.L_845 - .L_844)
	.align		4
.L_844:
        /*1018*/ 	.word	index@(_ZN2at6native27unrolled_elementwise_kernelIZZZNS0_28launch_masked_scatter_kernelERKNS_10TensorBaseES4_S4_S4_ENKUlvE_clEvENKUlvE4_clEvEUldblE_St5arrayIPcLm4EELi4E23TrivialOffsetCalculatorILi3EjESB_ILi1EjENS0_6memory15LoadWithoutCastENSE_16StoreWithoutCastEEEviT_T0_T2_T3_T4_T5_)
        /*101c*/ 	.word	0x00000000


	//----- nvinfo : EIATTR_REGCOUNT
	.align		4
.L_845:
        /*1020*/ 	.byte	0x04, 0x2f
        /*1022*/ 	.short	(.L_847 - .L_846)
	.align		4
.L_846:
        /*1024*/ 	.word	index@(_ZN2at6native18elementwise_kernelILi128ELi2EZNS0_22gpu_kernel_impl_nocastIZZZNS0_28launch_masked_scatter_kernelERKNS_10TensorBaseES5_S5_S5_ENKUlvE_clEvENKUlvE4_clEvEUldblE_EEvRNS_18TensorIteratorBaseERKT_EUliE_EEviT1_)
        /*1028*/ 	.word	0x00000014


	//----- nvinfo : EIATTR_FRAME_SIZE
	.align		4
.L_847:
        /*102c*/ 	.byte	0x04, 0x11
        /*102e*/ 	.short	(.L_849 - .L_848)
	.align		4
.L_848:
        /*1030*/ 	.word	index@(_ZN2at6native18elementwise_kernelILi128ELi2EZNS0_22gpu_kernel_impl_nocastIZZZNS0_28launch_masked_scatter_kernelERKNS_10TensorBaseES5_S5_S5_ENKUlvE_clEvENKUlvE4_clEvEUldblE_EEvRNS_18TensorIteratorBaseERKT_EUliE_EEviT1_)
        /*1034*/ 	.word	0x00000000


	//----- nvinfo : EIATTR_REGCOUNT
	.align		4
.L_849:
        /*1038*/ 	.byte	0x04, 0x2f
        /*103a*/ 	.short	(.L_851 - .L_850)
	.align		4
.L_850:
        /*103c*/ 	.word	index@(_ZN2at6native27unrolled_elementwise_kernelIZZZNS0_28launch_masked_scatter_kernelERKNS_10TensorBaseES4_S4_S4_ENKUlvE_clEvENKUlvE4_clEvEUldblE_St5arrayIPcLm4EELi4E23TrivialOffsetCalculatorILi3EjESB_ILi1EjENS0_6memory12LoadWithCastILi3EEENSE_13StoreWithCastILi1EEEEEviT_T0_T2_T3_T4_T5_)
        /*1040*/ 	.word	0x0000002c


	//----- nvinfo : EIATTR_FRAME_SIZE
	.align		4
.L_851:
        /*1044*/ 	.byte	0x04, 0x11
        /*1046*/ 	.short	(.L_853 - .L_852)
	.align		4
.L_852:
        /*1048*/ 	.word	index@(_ZN2at6native27unrolled_elementwise_kernelIZZZNS0_28launch_masked_scatter_kernelERKNS_10TensorBaseES4_S4_S4_ENKUlvE_clEvENKUlvE4_clEvEUldblE_St5arrayIPcLm4EELi4E23TrivialOffsetCalculatorILi3EjESB_ILi1EjENS0_6memory12LoadWithCastILi3EEENSE_13StoreWithCastILi1EEEEEviT_T0_T2_T3_T4_T5_)
        /*104c*/ 	.word	0x00000000


	//----- nvinfo : EIATTR_REGCOUNT
	.align		4
.L_853:
        /*1050*/ 	.byte	0x04, 0x2f
        /*1052*/ 	.short	(.L_855 - .L_854)
	.align		4
.L_854:
        /*1054*/ 	.word	index@(_ZN2at6native18elementwise_kernelILi128ELi4EZNS0_15gpu_kernel_implIZZZNS0_28launch_masked_scatter_kernelERKNS_10TensorBaseES5_S5_S5_ENKUlvE_clEvENKUlvE4_clEvEUldblE_EEvRNS_18TensorIteratorBaseERKT_EUliE_EEviT1_)
        /*1058*/ 	.word	0x0000001e


	//----- nvinfo : EIATTR_FRAME_SIZE
	.align		4
.L_855:
        /*105c*/ 	.byte	0x04, 0x11
        /*105e*/ 	.short	(.L_857 - .L_856)
	.align		4
.L_856:
        /*1060*/ 	.word	index@(_ZN2at6native18elementwise_kernelILi128ELi4EZNS0_15gpu_kernel_implIZZZNS0_28launch_masked_scatter_kernelERKNS_10TensorBaseES5_S5_S5_ENKUlvE_clEvENKUlvE4_clEvEUldblE_EEvRNS_18TensorIteratorBaseERKT_EUliE_EEviT1_)
        /*1064*/ 	.word	0x00000000


	//----- nvinfo : EIATTR_REGCOUNT
	.align		4
.L_857:
        /*1068*/ 	.byte	0x04, 0x2f
        /*106a*/ 	.short	(.L_859 - .L_858)
	.align		4
.L_858:
        /*106c*/ 	.word	index@(_ZN2at6native29vectorized_elementwise_kernelILi8EZZZNS0_28launch_masked_scatter_kernelERKNS_10TensorBaseES4_S4_S4_ENKUlvE_clEvENKUlvE5_clEvEUlfblE_St5arrayIPcLm4EEEEviT0_T1_)
        /*1070*/ 	.word	0x00000028


	//----- nvinfo : EIATTR_FRAME_SIZE
	.align		4
.L_859:
        /*1074*/ 	.byte	0x04, 0x11
        /*1076*/ 	.short	(.L_861 - .L_860)
	.align		4
.L_860:
        /*1078*/ 	.word	index@(_ZN2at6native29vectorized_elementwise_kernelILi8EZZZNS0_28launch_masked_scatter_kernelERKNS_10TensorBaseES4_S4_S4_ENKUlvE_clEvENKUlvE5_clEvEUlfblE_St5arrayIPcLm4EEEEviT0_T1_)
        /*107c*/ 	.word	0x00000000


	//----- nvinfo : EIATTR_REGCOUNT
	.align		4
.L_861:
        /*1080*/ 	.byte	0x04, 0x2f
        /*1082*/ 	.short	(.L_863 - .L_862)
	.align		4
.L_862:
        /*1084*/ 	.word	index@(_ZN2at6native29vectorized_elementwise_kernelILi4EZZZNS0_28launch_masked_scatter_kernelERKNS_10TensorBaseES4_S4_S4_ENKUlvE_clEvENKUlvE5_clEvEUlfblE_St5arrayIPcLm4EEEEviT0_T1_)
        /*1088*/ 	.word	0x00000028


	//----- nvinfo : EIATTR_FRAME_SIZE
	.align		4
.L_863:
        /*108c*/ 	.byte	0x04, 0x11
        /*108e*/ 	.short	(.L_865 - .L_864)
	.align		4
.L_864:
        /*1090*/ 	.word	index@(_ZN2at6native29vectorized_elementwise_kernelILi4EZZZNS0_28launch_masked_scatter_kernelERKNS_10TensorBaseES4_S4_S4_ENKUlvE_clEvENKUlvE5_clEvEUlfblE_St5arrayIPcLm4EEEEviT0_T1_)
        /*1094*/ 	.word	0x00000000


	//----- nvinfo : EIATTR_REGCOUNT
	.align		4
.L_865:
        /*1098*/ 	.byte	0x04, 0x2f
        /*109a*/ 	.short	(.L_867 - .L_866)
	.align		4
.L_866:
        /*109c*/ 	.word	index@(_ZN2at6native29vectorized_elementwise_kernelILi2EZZZNS0_28launch_masked_scatter_kernelERKNS_10TensorBaseES4_S4_S4_ENKUlvE_clEvENKUlvE5_clEvEUlfblE_St5arrayIPcLm4EEEEviT0_T1_)
        /*10a0*/ 	.word	0x00000028


	//----- nvinfo : EIATTR_FRAME_SIZE
	.align		4
.L_867:
        /*10a4*/ 	.byte	0x04, 0x11
        /*10a6*/ 	.short	(.L_869 - .L_868)
	.align		4
.L_868:
        /*10a8*/ 	.word	index@(_ZN2at6native29vectorized_elementwise_kernelILi2EZZZNS0_28launch_masked_scatter_kernelERKNS_10TensorBaseES4_S4_S4_ENKUlvE_clEvENKUlvE5_clEvEUlfblE_St5arrayIPcLm4EEEEviT0_T1_)
        /*10ac*/ 	.word	0x00000000


	//----- nvinfo : EIATTR_REGCOUNT
	.align		4
.L_869:
        /*10b0*/ 	.byte	0x04, 0x2f
        /*10b2*/ 	.short	(.L_871 - .L_870)
	.align		4
.L_870:
        /*10b4*/ 	.word	index@(_ZN2at6native27unrolled_elementwise_kernelIZZZNS0_28launch_masked_scatter_kernelERKNS_10TensorBaseES4_S4_S4_ENKUlvE_clEvENKUlvE5_clEvEUlfblE_St5arrayIPcLm4EELi4E23TrivialOffsetCalculatorILi3EjESB_ILi1EjENS0_6memory15LoadWithoutCastENSE_16StoreWithoutCastEEEviT_T0_T2_T3_T4_T5_)
        /*10b8*/ 	.word	0x00000020


	//----- nvinfo : EIATTR_FRAME_SIZE
	.align		4
.L_871:
        /*10bc*/ 	.byte	0x04, 0x11
        /*10be*/ 	.short	(.L_873 - .L_872)
	.align		4
.L_872:
        /*10c0*/ 	.word	index@(_ZN2at6native27unrolled_elementwise_kernelIZZZNS0_28launch_masked_scatter_kernelERKNS_10TensorBaseES4_S4_S4_ENKUlvE_clEvENKUlvE5_clEvEUlfblE_St5arrayIPcLm4EELi4E23TrivialOffsetCalculatorILi3EjESB_ILi1EjENS0_6memory15LoadWithoutCastENSE_16StoreWithoutCastEEEviT_T0_T2_T3_T4_T5_)
        /*10c4*/ 	.word	0x00000000


	//----- nvinfo : EIATTR_REGCOUNT
	.align		4
.L_873:
        /*10c8*/ 	.byte	0x04, 0x2f
        /*10ca*/ 	.short	(.L_875 - .L_874)
	.align		4
.L_874:
        /*10cc*/ 	.word	index@(_ZN2at6native18elementwise_kernelILi128ELi2EZNS0_22gpu_kernel_impl_nocastIZZZNS0_28launch_masked_scatter_kernelERKNS_10TensorBaseES5_S5_S5_ENKUlvE_clEvENKUlvE5_clEvEUlfblE_EEvRNS_18TensorIteratorBaseERKT_EUliE_EEviT1_)
        /*10d0*/ 	.word	0x00000014


	//----- nvinfo : EIATTR_FRAME_SIZE
	.align		4
.L_875:
        /*10d4*/ 	.byte	0x04, 0x11
        /*10d6*/ 	.short	(.L_877 - .L_876)
	.align		4
.L_876:
        /*10d8*/ 	.word	index@(_ZN2at6native18elementwise_kernelILi128ELi2EZNS0_22gpu_kernel_impl_nocastIZZZNS0_28launch_masked_scatter_kernelERKNS_10TensorBaseES5_S5_S5_ENKUlvE_clEvENKUlvE5_clEvEUlfblE_EEvRNS_18TensorIteratorBaseERKT_EUliE_EEviT1_)
        /*10dc*/ 	.word	0x00000000


	//----- nvinfo : EIATTR_REGCOUNT
	.align		4
.L_877:
        /*10e0*/ 	.byte	0x04, 0x2f
        /*10e2*/ 	.short	(.L_879 - .L_878)
	.align		4
.L_878:
        /*10e4*/ 	.word	index@(_ZN2at6native27unrolled_elementwise_kernelIZZZNS0_28launch_masked_scatter_kernelERKNS_10TensorBaseES4_S4_S4_ENKUlvE_clEvENKUlvE5_clEvEUlfblE_St5arrayIPcLm4EELi4E23TrivialOffsetCalculatorILi3EjESB_ILi1EjENS0_6memory12LoadWithCastILi3EEENSE_13StoreWithCastILi1EEEEEviT_T0_T2_T3_T4_T5_)
        /*10e8*/ 	.word	0x00000028


	//----- nvinfo : EIATTR_FRAME_SIZE
	.align		4
.L_879:
        /*10ec*/ 	.byte	0x04, 0x11
        /*10ee*/ 	.short	(.L_881 - .L_880)
	.align		4
.L_880:
        /*10f0*/ 	.word	index@(_ZN2at6native27unrolled_elementwise_kernelIZZZNS0_28launch_masked_scatter_kernelERKNS_10TensorBaseES4_S4_S4_ENKUlvE_clEvENKUlvE5_clEvEUlfblE_St5arrayIPcLm4EELi4E23TrivialOffsetCalculatorILi3EjESB_ILi1EjENS0_6memory12LoadWithCastILi3EEENSE_13StoreWithCastILi1EEEEEviT_T0_T2_T3_T4_T5_)
        /*10f4*/ 	.word	0x00000000


	//----- nvinfo : EIATTR_REGCOUNT
	.align		4
.L_881:
        /*10f8*/ 	.byte	0x04, 0x2f
        /*10fa*/ 	.short	(.L_883 - .L_882)
	.align		4
.L_882:
        /*10fc*/ 	.word	index@(_ZN2at6native18elementwise_kernelILi128ELi4EZNS0_15gpu_kernel_implIZZZNS0_28launch_masked_scatter_kernelERKNS_10TensorBaseES5_S5_S5_ENKUlvE_clEvENKUlvE5_clEvEUlfblE_EEvRNS_18TensorIteratorBaseERKT_EUliE_EEviT1_)
        /*1100*/ 	.word	0x0000001c


	//----- nvinfo : EIATTR_FRAME_SIZE
	.align		4
.L_883:
        /*1104*/ 	.byte	0x04, 0x11
        /*1106*/ 	.short	(.L_885 - .L_884)
	.align		4
.L_884:
        /*1108*/ 	.word	index@(_ZN2at6native18elementwise_kernelILi128ELi4EZNS0_15gpu_kernel_implIZZZNS0_28launch_masked_scatter_kernelERKNS_10TensorBaseES5_S5_S5_ENKUlvE_clEvENKUlvE5_clEvEUlfblE_EEvRNS_18TensorIteratorBaseERKT_EUliE_EEviT1_)
        /*110c*/ 	.word	0x00000000


	//----- nvinfo : EIATTR_REGCOUNT
	.align		4
.L_885:
        /*1110*/ 	.byte	0x04, 0x2f
        /*1112*/ 	.short	(.L_887 - .L_886)
	.align		4
.L_886:
        /*1114*/ 	.word	index@(_ZN2at6native29vectorized_elementwise_kernelILi8EZZZNS0_28launch_masked_scatter_kernelERKNS_10TensorBaseES4_S4_S4_ENKUlvE_clEvENKUlvE6_clEvEUlN3c107complexIdEEblE_St5arrayIPcLm4EEEEviT0_T1_)
        /*1118*/ 	.word	0x00000048


	//----- nvinfo : EIATTR_FRAME_SIZE
	.align		4
.L_887:
        /*111c*/ 	.byte	0x04, 0x11
        /*111e*/ 	.short	(.L_889 - .L_888)
	.align		4
.L_888:
        /*1120*/ 	.word	index@(_ZN2at6native29vectorized_elementwise_kernelILi8EZZZNS0_28launch_masked_scatter_kernelERKNS_10TensorBaseES4_S4_S4_ENKUlvE_clEvENKUlvE6_clEvEUlN3c107complexIdEEblE_St5arrayIPcLm4EEEEviT0_T1_)
        /*1124*/ 	.word	0x00000000


	//----- nvinfo : EIATTR_REGCOUNT
	.align		4
.L_889:
        /*1128*/ 	.byte	0x04, 0x2f
        /*112a*/ 	.short	(.L_891 - .L_890)
	.align		4
.L_890:
        /*112c*/ 	.word	index@(_ZN2at6native29vectorized_elementwise_kernelILi4EZZZNS0_28launch_masked_scatter_kernelERKNS_10TensorBaseES4_S4_S4_ENKUlvE_clEvENKUlvE6_clEvEUlN3c107complexIdEEblE_St5arrayIPcLm4EEEEviT0_T1_)
        /*1130*/ 	.word	0x00000048


	//----- nvinfo : EIATTR_FRAME_SIZE
	.align		4
.L_891:
        /*1134*/ 	.byte	0x04, 0x11
        /*1136*/ 	.short	(.L_893 - .L_892)
	.align		4
.L_892:
        /*1138*/ 	.word	index@(_ZN2at6native29vectorized_elementwise_kernelILi4EZZZNS0_28launch_masked_scatter_kernelERKNS_10TensorBaseES4_S4_S4_ENKUlvE_clEvENKUlvE6_clEvEUlN3c107complexIdEEblE_St5arrayIPcLm4EEEEviT0_T1_)
        /*113c*/ 	.word	0x00000000


	//----- nvinfo : EIATTR_REGCOUNT
	.align		4
.L_893:
        /*1140*/ 	.byte	0x04, 0x2f
        /*1142*/ 	.short	(.L_895 - .L_894)
	.align		4
.L_894:
        /*1144*/ 	.word	index@(_ZN2at6native29vectorized_elementwise_kernelILi2EZZZNS0_28launch_masked_scatter_kernelERKNS_10TensorBaseES4_S4_S4_ENKUlvE_clEvENKUlvE6_clEvEUlN3c107complexIdEEblE_St5arrayIPcLm4EEEEviT0_T1_)
        /*1148*/ 	.word	0x00000048


	//----- nvinfo : EIATTR_FRAME_SIZE
	.align		4
.L_895:
        /*114c*/ 	.byte	0x04, 0x11
        /*114e*/ 	.short	(.L_897 - .L_896)
	.align		4
.L_896:
        /*1150*/ 	.word	index@(_ZN2at6native29vectorized_elementwise_kernelILi2EZZZNS0_28launch_masked_scatter_kernelERKNS_10TensorBaseES4_S4_S4_ENKUlvE_clEvENKUlvE6_clEvEUlN3c107complexIdEEblE_St5arrayIPcLm4EEEEviT0_T1_)
        /*1154*/ 	.word	0x00000000


	//----- nvinfo : EIATTR_REGCOUNT
	.align		4
.L_897:
        /*1158*/ 	.byte	0x04, 0x2f
        /*115a*/ 	.short	(.L_899 - .L_898)
	.align		4
.L_898:
        /*115c*/ 	.word	index@(_ZN2at6native27unrolled_elementwise_kernelIZZZNS0_28launch_masked_scatter_kernelERKNS_10TensorBaseES4_S4_S4_ENKUlvE_clEvENKUlvE6_clEvEUlN3c107complexIdEEblE_St5arrayIPcLm4EELi4E23TrivialOffsetCalculatorILi3EjESE_ILi1EjENS0_6memory15LoadWithoutCastENSH_16StoreWithoutCastEEEviT_T0_T2_T3_T4_T5_)
        /*1160*/ 	.word	0x00000028


	//----- nvinfo : EIATTR_FRAME_SIZE
	.align		4
.L_899:
        /*1164*/ 	.byte	0x04, 0x11
        /*1166*/ 	.short	(.L_901 - .L_900)
	.align		4
.L_900:
        /*1168*/ 	.word	index@(_ZN2at6native27unrolled_elementwise_kernelIZZZNS0_28launch_masked_scatter_kernelERKNS_10TensorBaseES4_S4_S4_ENKUlvE_clEvENKUlvE6_clEvEUlN3c107complexIdEEblE_St5arrayIPcLm4EELi4E23TrivialOffsetCalculatorILi3EjESE_ILi1EjENS0_6memory15LoadWithoutCastENSH_16StoreWithoutCastEEEviT_T0_T2_T3_T4_T5_)
        /*116c*/ 	.word	0x00000000


	//----- nvinfo : EIATTR_REGCOUNT
	.align		4
.L_901:
        /*1170*/ 	.byte	0x04, 0x2f
        /*1172*/ 	.short	(.L_903 - .L_902)
	.align		4
.L_902:
        /*1174*/ 	.word	index@(_ZN2at6native18elementwise_kernelILi128ELi2EZNS0_22gpu_kernel_impl_nocastIZZZNS0_28launch_masked_scatter_kernelERKNS_10TensorBaseES5_S5_S5_ENKUlvE_clEvENKUlvE6_clEvEUlN3c107complexIdEEblE_EEvRNS_18TensorIteratorBaseERKT_EUliE_EEviT1_)
        /*1178*/ 	.word	0x00000014


	//----- nvinfo : EIATTR_FRAME_SIZE
	.align		4
.L_903:
        /*117c*/ 	.byte	0x04, 0x11
        /*117e*/ 	.short	(.L_905 - .L_904)
	.align		4
.L_904:
        /*1180*/ 	.word	index@(_ZN2at6native18elementwise_kernelILi128ELi2EZNS0_22gpu_kernel_impl_nocastIZZZNS0_28launch_masked_scatter_kernelERKNS_10TensorBaseES5_S5_S5_ENKUlvE_clEvENKUlvE6_clEvEUlN3c107complexIdEEblE_EEvRNS_18TensorIteratorBaseERKT_EUliE_EEviT1_)
        /*1184*/ 	.word	0x00000000


	//----- nvinfo : EIATTR_REGCOUNT
	.align		4
.L_905:
        /*1188*/ 	.byte	0x04, 0x2f
        /*118a*/ 	.short	(.L_907 - .L_906)
	.align		4
.L_906:
        /*118c*/ 	.word	index@(_ZN2at6native27unrolled_elementwise_kernelIZZZNS0_28launch_masked_scatter_kernelERKNS_10TensorBaseES4_S4_S4_ENKUlvE_clEvENKUlvE6_clEvEUlN3c107complexIdEEblE_St5arrayIPcLm4EELi4E23TrivialOffsetCalculatorILi3EjESE_ILi1EjENS0_6memory12LoadWithCastILi3EEENSH_13StoreWithCastILi1EEEEEviT_T0_T2_T3_T4_T5_)
        /*1190*/ 	.word	0x00000036


	//----- nvinfo : EIATTR_FRAME_SIZE
	.align		4
.L_907:
        /*1194*/ 	.byte	0x04, 0x11
        /*1196*/ 	.short	(.L_909 - .L_908)
	.align		4
.L_908:
        /*1198*/ 	.word	index@(_ZN2at6native27unrolled_elementwise_kernelIZZZNS0_28launch_masked_scatter_kernelERKNS_10TensorBaseES4_S4_S4_ENKUlvE_clEvENKUlvE6_clEvEUlN3c107complexIdEEblE_St5arrayIPcLm4EELi4E23TrivialOffsetCalculatorILi3EjESE_ILi1EjENS0_6memory12LoadWithCastILi3EEENSH_13StoreWithCastILi1EEEEEviT_T0_T2_T3_T4_T5_)
        /*119c*/ 	.word	0x00000000


	//----- nvinfo : EIATTR_REGCOUNT
	.align		4
.L_909:
        /*11a0*/ 	.byte	0x04, 0x2f
        /*11a2*/ 	.short	(.L_911 - .L_910)
	.align		4
.L_910:
        /*11a4*/ 	.word	index@(_ZN2at6native18elementwise_kernelILi128ELi4EZNS0_15gpu_kernel_implIZZZNS0_28launch_masked_scatter_kernelERKNS_10TensorBaseES5_S5_S5_ENKUlvE_clEvENKUlvE6_clEvEUlN3c107complexIdEEblE_EEvRNS_18TensorIteratorBaseERKT_EUliE_EEviT1_)
        /*11a8*/ 	.word	0x0000001e


	//----- nvinfo : EIATTR_FRAME_SIZE
	.align		4
.L_911:
        /*11ac*/ 	.byte	0x04, 0x11
        /*11ae*/ 	.short	(.L_913 - .L_912)
	.align		4
.L_912:
        /*11b0*/ 	.word	index@(_ZN2at6native18elementwise_kernelILi128ELi4EZNS0_15gpu_kernel_implIZZZNS0_28launch_masked_scatter_kernelERKNS_10TensorBaseES5_S5_S5_ENKUlvE_clEvENKUlvE6_clEvEUlN3c107complexIdEEblE_EEvRNS_18TensorIteratorBaseERKT_EUliE_EEviT1_)
        /*11b4*/ 	.word	0x00000000


	//----- nvinfo : EIATTR_REGCOUNT
	.align		4
.L_913:
        /*11b8*/ 	.byte	0x04, 0x2f
        /*11ba*/ 	.short	(.L_915 - .L_914)
	.align		4
.L_914:
        /*11bc*/ 	.word	index@(_ZN2at6native29vectorized_elementwise_kernelILi8EZZZNS0_28launch_masked_scatter_kernelERKNS_10TensorBaseES4_S4_S4_ENKUlvE_clEvENKUlvE7_clEvEUlN3c107complexIfEEblE_St5arrayIPcLm4EEEEviT0_T1_)
        /*11c0*/ 	.word	0x00000030


	//----- nvinfo : EIATTR_FRAME_SIZE
	.align		4
.L_915:
        /*11c4*/ 	.byte	0x04, 0x11
        /*11c6*/ 	.short	(.L_917 - .L_916)
	.align		4
.L_916:
        /*11c8*/ 	.word	index@(_ZN2at6native29vectorized_elementwise_kernelILi8EZZZNS0_28launch_masked_scatter_kernelERKNS_10TensorBaseES4_S4_S4_ENKUlvE_clEvENKUlvE7_clEvEUlN3c107complexIfEEblE_St5arrayIPcLm4EEEEviT0_T1_)
        /*11cc*/ 	.word	0x00000000


	//----- nvinfo : EIATTR_REGCOUNT
	.align		4
.L_917:
        /*11d0*/ 	.byte	0x04, 0x2f
        /*11d2*/ 	.short	(.L_919 - .L_918)
	.align		4
.L_918:
        /*11d4*/ 	.word	index@(_ZN2at6native29vectorized_elementwise_kernelILi4EZZZNS0_28launch_masked_scatter_kernelERKNS_10TensorBaseES4_S4_S4_ENKUlvE_clEvENKUlvE7_clEvEUlN3c107complexIfEEblE_St5arrayIPcLm4EEEEviT0_T1_)
        /*11d8*/ 	.word	0x00000030


	//----- nvinfo : EIATTR_FRAME_SIZE
	.align		4
.L_919:
        /*11dc*/ 	.byte	0x04, 0x11
        /*11de*/ 	.short	(.L_921 - .L_920)
	.align		4
.L_920:
        /*11e0*/ 	.word	index@(_ZN2at6native29vectorized_elementwise_kernelILi4EZZZNS0_28launch_masked_scatter_kernelERKNS_10TensorBaseES4_S4_S4_ENKUlvE_clEvENKUlvE7_clEvEUlN3c107complexIfEEblE_St5arrayIPcLm4EEEEviT0_T1_)
        /*11e4*/ 	.word	0x00000000


	//----- nvinfo : EIATTR_REGCOUNT
	.align		4
.L_921:
        /*11e8*/ 	.byte	0x04, 0x2f
        /*11ea*/ 	.short	(.L_923 - .L_922)
	.align		4
.L_922:
        /*11ec*/ 	.word	index@(_ZN2at6native29vectorized_elementwise_kernelILi2EZZZNS0_28launch_masked_scatter_kernelERKNS_10TensorBaseES4_S4_S4_ENKUlvE_clEvENKUlvE7_clEvEUlN3c107complexIfEEblE_St5arrayIPcLm4EEEEviT0_T1_)
        /*11f0*/ 	.word	0x00000030


	//----- nvinfo : EIATTR_FRAME_SIZE
	.align		4
.L_923:
        /*11f4*/ 	.byte	0x04, 0x11
        /*11f6*/ 	.short	(.L_925 - .L_924)
	.align		4
.L_924:
        /*11f8*/ 	.word	index@(_ZN2at6native29vectorized_elementwise_kernelILi2EZZZNS0_28launch_masked_scatter_kernelERKNS_10TensorBaseES4_S4_S4_ENKUlvE_clEvENKUlvE7_clEvEUlN3c107complexIfEEblE_St5arrayIPcLm4EEEEviT0_T1_)
        /*11fc*/ 	.word	0x00000000


	//----- nvinfo : EIATTR_REGCOUNT
	.align		4
.L_925:
        /*1200*/ 	.byte	0x04, 0x2f
        /*1202*/ 	.short	(.L_927 - .L_926)
	.align		4
.L_926:
        /*1204*/ 	.word	index@(_ZN2at6native27unrolled_elementwise_kernelIZZZNS0_28launch_masked_scatter_kernelERKNS_10TensorBaseES4_S4_S4_ENKUlvE_clEvENKUlvE7_clEvEUlN3c107complexIfEEblE_St5arrayIPcLm4EELi4E23TrivialOffsetCalculatorILi3EjESE_ILi1EjENS0_6memory15LoadWithoutCastENSH_16StoreWithoutCastEEEviT_T0_T2_T3_T4_T5_)
        /*1208*/ 	.word	0x00000020


	//----- nvinfo : EIATTR_FRAME_SIZE
	.align		4
.L_927:
        /*120c*/ 	.byte	0x04, 0x11
        /*120e*/ 	.short	(.L_929 - .L_928)
	.align		4
.L_928:
        /*1210*/ 	.word	index@(_ZN2at6native27unrolled_elementwise_kernelIZZZNS0_28launch_masked_scatter_kernelERKNS_10TensorBaseES4_S4_S4_ENKUlvE_clEvENKUlvE7_clEvEUlN3c107complexIfEEblE_St5arrayIPcLm4EELi4E23TrivialOffsetCalculatorILi3EjESE_ILi1EjENS0_6memory15LoadWithoutCastENSH_16StoreWithoutCastEEEviT_T0_T2_T3_T4_T5_)
        /*1214*/ 	.word	0x00000000


	//----- nvinfo : EIATTR_REGCOUNT
	.align		4
.L_929:
        /*1218*/ 	.byte	0x04, 0x2f
        /*121a*/ 	.short	(.L_931 - .L_930)
	.align		4
.L_930:
        /*121c*/ 	.word	index@(_ZN2at6native18elementwise_kernelILi128ELi2EZNS0_22gpu_kernel_impl_nocastIZZZNS0_28launch_masked_scatter_kernelERKNS_10TensorBaseES5_S5_S5_ENKUlvE_clEvENKUlvE7_clEvEUlN3c107complexIfEEblE_EEvRNS_18TensorIteratorBaseERKT_EUliE_EEviT1_)
        /*1220*/ 	.word	0x00000014


	//----- nvinfo : EIATTR_FRAME_SIZE
	.align		4
.L_931:
        /*1224*/ 	.byte	0x04, 0x11
        /*1226*/ 	.short	(.L_933 - .L_932)
	.align		4
.L_932:
        /*1228*/ 	.word	index@(_ZN2at6native18elementwise_kernelILi128ELi2EZNS0_22gpu_kernel_impl_nocastIZZZNS0_28launch_masked_scatter_kernelERKNS_10TensorBaseES5_S5_S5_ENKUlvE_clEvENKUlvE7_clEvEUlN3c107complexIfEEblE_EEvRNS_18TensorIteratorBaseERKT_EUliE_EEviT1_)
        /*122c*/ 	.word	0x00000000


	//----- nvinfo : EIATTR_REGCOUNT
	.align		4
.L_933:
        /*1230*/ 	.byte	0x04, 0x2f
        /*1232*/ 	.short	(.L_935 - .L_934)
	.align		4
.L_934:
        /*1234*/ 	.word	index@(_ZN2at6native27unrolled_elementwise_kernelIZZZNS0_28launch_masked_scatter_kernelERKNS_10TensorBaseES4_S4_S4_ENKUlvE_clEvENKUlvE7_clEvEUlN3c107complexIfEEblE_St5arrayIPcLm4EELi4E23TrivialOffsetCalculatorILi3EjESE_ILi1EjENS0_6memory12LoadWithCastILi3EEENSH_13StoreWithCastILi1EEEEEviT_T0_T2_T3_T4_T5_)
        /*1238*/ 	.word	0x00000028


	//----- nvinfo : EIATTR_FRAME_SIZE
	.align		4
.L_935:
        /*123c*/ 	.byte	0x04, 0x11
        /*123e*/ 	.short	(.L_937 - .L_936)
	.align		4
.L_936:
        /*1240*/ 	.word	index@(_ZN2at6native27unrolled_elementwise_kernelIZZZNS0_28launch_masked_scatter_kernelERKNS_10TensorBaseES4_S4_S4_ENKUlvE_clEvENKUlvE7_clEvEUlN3c107complexIfEEblE_St5arrayIPcLm4EELi4E23TrivialOffsetCalculatorILi3EjESE_ILi1EjENS0_6memory12LoadWithCastILi3EEENSH_13StoreWithCastILi1EEEEEviT_T0_T2_T3_T4_T5_)
        /*1244*/ 	.word	0x00000008


	//----- nvinfo : EIATTR_REGCOUNT
	.align		4
.L_937:
        /*1248*/ 	.byte	0x04, 0x2f
        /*124a*/ 	.short	(.L_939 - .L_938)
	.align		4
.L_938:
        /*124c*/ 	.word	index@(_ZN2at6native18elementwise_kernelILi128ELi4EZNS0_15gpu_kernel_implIZZZNS0_28launch_masked_scatter_kernelERKNS_10TensorBaseES5_S5_S5_ENKUlvE_clEvENKUlvE7_clEvEUlN3c107complexIfEEblE_EEvRNS_18TensorIteratorBaseERKT_EUliE_EEviT1_)
        /*1250*/ 	.word	0x0000001c


	//----- nvinfo : EIATTR_FRAME_SIZE
	.align		4
.L_939:
        /*1254*/ 	.byte	0x04, 0x11
        /*1256*/ 	.short	(.L_941 - .L_940)
	.align		4
.L_940:
        /*1258*/ 	.word	index@(_ZN2at6native18elementwise_kernelILi128ELi4EZNS0_15gpu_kernel_implIZZZNS0_28launch_masked_scatter_kernelERKNS_10TensorBaseES5_S5_S5_ENKUlvE_clEvENKUlvE7_clEvEUlN3c107complexIfEEblE_EEvRNS_18TensorIteratorBaseERKT_EUliE_EEviT1_)
        /*125c*/ 	.word	0x00000000


	//----- nvinfo : EIATTR_REGCOUNT
	.align		4
.L_941:
        /*1260*/ 	.byte	0x04, 0x2f
        /*1262*/ 	.short	(.L_943 - .L_942)
	.align		4
.L_942:
        /*1264*/ 	.word	index@(_ZN2at6native29vectorized_elementwise_kernelILi8EZZZNS0_28launch_masked_scatter_kernelERKNS_10TensorBaseES4_S4_S4_ENKUlvE_clEvENKUlvE8_clEvEUlbblE_St5arrayIPcLm4EEEEviT0_T1_)
        /*1268*/ 	.word	0x00000028


	//----- nvinfo : EIATTR_FRAME_SIZE
	.align		4
.L_943:
        /*126c*/ 	.byte	0x04, 0x11
        /*126e*/ 	.short	(.L_945 - .L_944)
	.align		4
.L_944:
        /*1270*/ 	.word	index@(_ZN2at6native29vectorized_elementwise_kernelILi8EZZZNS0_28launch_masked_scatter_kernelERKNS_10TensorBaseES4_S4_S4_ENKUlvE_clEvENKUlvE8_clEvEUlbblE_St5arrayIPcLm4EEEEviT0_T1_)
        /*1274*/ 	.word	0x00000000


	//----- nvinfo : EIATTR_REGCOUNT
	.align		4
.L_945:
        /*1278*/ 	.byte	0x04, 0x2f
        /*127a*/ 	.short	(.L_947 - .L_946)
	.align		4
.L_946:
        /*127c*/ 	.word	index@(_ZN2at6native29vectorized_elementwise_kernelILi4EZZZNS0_28launch_masked_scatter_kernelERKNS_10TensorBaseES4_S4_S4_ENKUlvE_clEvENKUlvE8_clEvEUlbblE_St5arrayIPcLm4EEEEviT0_T1_)
        /*1280*/ 	.word	0x00000028


	//----- nvinfo : EIATTR_FRAME_SIZE
	.align		4
.L_947:
        /*1284*/ 	.byte	0x04, 0x11
        /*1286*/ 	.short	(.L_949 - .L_948)
	.align		4
.L_948:
        /*1288*/ 	.word	index@(_ZN2at6native29vectorized_elementwise_kernelILi4EZZZNS0_28launch_masked_scatter_kernelERKNS_10TensorBaseES4_S4_S4_ENKUlvE_clEvENKUlvE8_clEvEUlbblE_St5arrayIPcLm4EEEEviT0_T1_)
        /*128c*/ 	.word	0x00000000


	//----- nvinfo : EIATTR_REGCOUNT
	.align		4
.L_949:
        /*1290*/ 	.byte	0x04, 0x2f
        /*1292*/ 	.short	(.L_951 - .L_950)
	.align		4
.L_950:
        /*1294*/ 	.word	index@(_ZN2at6native29vectorized_elementwise_kernelILi2EZZZNS0_28launch_masked_scatter_kernelERKNS_10TensorBaseES4_S4_S4_ENKUlvE_clEvENKUlvE8_clEvEUlbblE_St5arrayIPcLm4EEEEviT0_T1_)
        /*1298*/ 	.word	0x00000028


	//----- nvinfo : EIATTR_FRAME_SIZE
	.align		4
.L_951:
        /*129c*/ 	.byte	0x04, 0x11
        /*129e*/ 	.short	(.L_953 - .L_952)
	.align		4
.L_952:
        /*12a0*/ 	.word	index@(_ZN2at6native29vectorized_elementwise_kernelILi2EZZZNS0_28launch_masked_scatter_kernelERKNS_10TensorBaseES4_S4_S4_ENKUlvE_clEvENKUlvE8_clEvEUlbblE_St5arrayIPcLm4EEEEviT0_T1_)
        /*12a4*/ 	.word	0x00000000


	//----- nvinfo : EIATTR_REGCOUNT
	.align		4
.L_953:
        /*12a8*/ 	.byte	0x04, 0x2f
        /*12aa*/ 	.short	(.L_955 - .L_954)
	.align		4
.L_954:
        /*12ac*/ 	.word	index@(_ZN2at6native27unrolled_elementwise_kernelIZZZNS0_28launch_masked_scatter_kernelERKNS_10TensorBaseES4_S4_S4_ENKUlvE_clEvENKUlvE8_clEvEUlbblE_St5arrayIPcLm4EELi4E23TrivialOffsetCalculatorILi3EjESB_ILi1EjENS0_6memory15LoadWithoutCastENSE_16StoreWithoutCastEEEviT_T0_T2_T3_T4_T5_)
        /*12b0*/ 	.word	0x00000020


	//----- nvinfo : EIATTR_FRAME_SIZE
	.align		4
.L_955:
        /*12b4*/ 	.byte	0x04, 0x11
        /*12b6*/ 	.short	(.L_957 - .L_956)
	.align		4
.L_956:
        /*12b8*/ 	.word	index@(_ZN2at6native27unrolled_elementwise_kernelIZZZNS0_28launch_masked_scatter_kernelERKNS_10TensorBaseES4_S4_S4_ENKUlvE_clEvENKUlvE8_clEvEUlbblE_St5arrayIPcLm4EELi4E23TrivialOffsetCalculatorILi3EjESB_ILi1EjENS0_6memory15LoadWithoutCastENSE_16StoreWithoutCastEEEviT_T0_T2_T3_T4_T5_)
        /*12bc*/ 	.word	0x00000000


	//----- nvinfo : EIATTR_REGCOUNT
	.align		4
.L_957:
        /*12c0*/ 	.byte	0x04, 0x2f
        /*12c2*/ 	.short	(.L_959 - .L_958)
	.align		4
.L_958:
        /*12c4*/ 	.word	index@(_ZN2at6native18elementwise_kernelILi128ELi4EZNS0_22gpu_kernel_impl_nocastIZZZNS0_28launch_masked_scatter_kernelERKNS_10TensorBaseES5_S5_S5_ENKUlvE_clEvENKUlvE8_clEvEUlbblE_EEvRNS_18TensorIteratorBaseERKT_EUliE_EEviT1_)
        /*12c8*/ 	.word	0x00000016


	//----- nvinfo : EIATTR_FRAME_SIZE
	.align		4
.L_959:
        /*12cc*/ 	.byte	0x04, 0x11
        /*12ce*/ 	.short	(.L_961 - .L_960)
	.align		4
.L_960:
        /*12d0*/ 	.word	index@(_ZN2at6native18elementwise_kernelILi128ELi4EZNS0_22gpu_kernel_impl_nocastIZZZNS0_28launch_masked_scatter_kernelERKNS_10TensorBaseES5_S5_S5_ENKUlvE_clEvENKUlvE8_clEvEUlbblE_EEvRNS_18TensorIteratorBaseERKT_EUliE_EEviT1_)
        /*12d4*/ 	.word	0x00000000


	//----- nvinfo : EIATTR_REGCOUNT
	.align		4
.L_961:
        /*12d8*/ 	.byte	0x04, 0x2f
        /*12da*/ 	.short	(.L_963 - .L_962)
	.align		4
.L_962:
        /*12dc*/ 	.word	index@(_ZN2at6native27unrolled_elementwise_kernelIZZZNS0_28launch_masked_scatter_kernelERKNS_10TensorBaseES4_S4_S4_ENKUlvE_clEvENKUlvE8_clEvEUlbblE_St5arrayIPcLm4EELi4E23TrivialOffsetCalculatorILi3EjESB_ILi1EjENS0_6memory12LoadWithCastILi3EEENSE_13StoreWithCastILi1EEEEEviT_T0_T2_T3_T4_T5_)
        /*12e0*/ 	.word	0x00000028


	//----- nvinfo : EIATTR_FRAME_SIZE
	.align		4
.L_963:
        /*12e4*/ 	.byte	0x04, 0x11
        /*12e6*/ 	.short	(.L_965 - .L_964)
	.align		4
.L_964:
        /*12e8*/ 	.word	index@(_ZN2at6native27unrolled_elementwise_kernelIZZZNS0_28launch_masked_scatter_kernelERKNS_10TensorBaseES4_S4_S4_ENKUlvE_clEvENKUlvE8_clEvEUlbblE_St5arrayIPcLm4EELi4E23TrivialOffsetCalculatorILi3EjESB_ILi1EjENS0_6memory12LoadWithCastILi3EEENSE_13StoreWithCastILi1EEEEEviT_T0_T2_T3_T4_T5_)
        /*12ec*/ 	.word	0x00000000


	//----- nvinfo : EIATTR_REGCOUNT
	.align		4
.L_965:
        /*12f0*/ 	.byte	0x04, 0x2f
        /*12f2*/ 	.short	(.L_967 - .L_966)
	.align		4
.L_966:
        /*12f4*/ 	.word	index@(_ZN2at6native18elementwise_kernelILi128ELi4EZNS0_15gpu_kernel_implIZZZNS0_28launch_masked_scatter_kernelERKNS_10TensorBaseES5_S5_S5_ENKUlvE_clEvENKUlvE8_clEvEUlbblE_EEvRNS_18TensorIteratorBaseERKT_EUliE_EEviT1_)
        /*12f8*/ 	.word	0x0000001b


	//----- nvinfo : EIATTR_FRAME_SIZE
	.align		4
.L_967:
        /*12fc*/ 	.byte	0x04, 0x11
        /*12fe*/ 	.short	(.L_969 - .L_968)
	.align		4
.L_968:
        /*1300*/ 	.word	index@(_ZN2at6native18elementwise_kernelILi128ELi4EZNS0_15gpu_kernel_implIZZZNS0_28launch_masked_scatter_kernelERKNS_10TensorBaseES5_S5_S5_ENKUlvE_clEvENKUlvE8_clEvEUlbblE_EEvRNS_18TensorIteratorBaseERKT_EUliE_EEviT1_)
        /*1304*/ 	.word	0x00000000


	//----- nvinfo : EIATTR_REGCOUNT
	.align		4
.L_969:
        /*1308*/ 	.byte	0x04, 0x2f
        /*130a*/ 	.short	(.L_971 - .L_970)
	.align		4
.L_970:
        /*130c*/ 	.word	index@(_ZN2at6native29vectorized_elementwise_kernelILi8EZZZNS0_28launch_masked_scatter_kernelERKNS_10TensorBaseES4_S4_S4_ENKUlvE_clEvENKUlvE9_clEvEUlN3c108BFloat16EblE_St5arrayIPcLm4EEEEviT0_T1_)
        /*1310*/ 	.word	0x00000028


	//----- nvinfo : EIATTR_FRAME_SIZE
	.align		4
.L_971:
        /*1314*/ 	.byte	0x04, 0x11
        /*1316*/ 	.short	(.L_973 - .L_972)
	.align		4
.L_972:
        /*1318*/ 	.word	index@(_ZN2at6native29vectorized_elementwise_kernelILi8EZZZNS0_28launch_masked_scatter_kernelERKNS_10TensorBaseES4_S4_S4_ENKUlvE_clEvENKUlvE9_clEvEUlN3c108BFloat16EblE_St5arrayIPcLm4EEEEviT0_T1_)
        /*131c*/ 	.word	0x00000000


	//----- nvinfo : EIATTR_REGCOUNT
	.align		4
.L_973:
        /*1320*/ 	.byte	0x04, 0x2f
        /*1322*/ 	.short	(.L_975 - .L_974)
	.align		4
.L_974:
        /*1324*/ 	.word	index@(_ZN2at6native29vectorized_elementwise_kernelILi4EZZZNS0_28launch_masked_scatter_kernelERKNS_10TensorBaseES4_S4_S4_ENKUlvE_clEvENKUlvE9_clEvEUlN3c108BFloat16EblE_St5arrayIPcLm4EEEEviT0_T1_)
        /*1328*/ 	.word	0x00000028


	//----- nvinfo : EIATTR_FRAME_SIZE
	.align		4
.L_975:
        /*132c*/ 	.byte	0x04, 0x11
        /*132e*/ 	.short	(.L_977 - .L_976)
	.align		4
.L_976:
        /*1330*/ 	.word	index@(_ZN2at6native29vectorized_elementwise_kernelILi4EZZZNS0_28launch_masked_scatter_kernelERKNS_10TensorBaseES4_S4_S4_ENKUlvE_clEvENKUlvE9_clEvEUlN3c108BFloat16EblE_St5arrayIPcLm4EEEEviT0_T1_)
        /*1334*/ 	.word	0x00000000


	//----- nvinfo : EIATTR_REGCOUNT
	.align		4
.L_977:
        /*1338*/ 	.byte	0x04, 0x2f
        /*133a*/ 	.short	(.L_979 - .L_978)
	.align		4
.L_978:
        /*133c*/ 	.word	index@(_ZN2at6native29vectorized_elementwise_kernelILi2EZZZNS0_28launch_masked_scatter_kernelERKNS_10TensorBaseES4_S4_S4_ENKUlvE_clEvENKUlvE9_clEvEUlN3c108BFloat16EblE_St5arrayIPcLm4EEEEviT0_T1_)
        /*1340*/ 	.word	0x00000028


	//----- nvinfo : EIATTR_FRAME_SIZE
	.align		4
.L_979:
        /*1344*/ 	.byte	0x04, 0x11
        /*1346*/ 	.short	(.L_981 - .L_980)
	.align		4
.L_980:
        /*1348*/ 	.word	index@(_ZN2at6native29vectorized_elementwise_kernelILi2EZZZNS0_28launch_masked_scatter_kernelERKNS_10TensorBaseES4_S4_S4_ENKUlvE_clEvENKUlvE9_clEvEUlN3c108BFloat16EblE_St5arrayIPcLm4EEEEviT0_T1_)
        /*134c*/ 	.word	0x00000000


	//----- nvinfo : EIATTR_REGCOUNT
	.align		4
.L_981:
        /*1350*/ 	.byte	0x04, 0x2f
        /*1352*/ 	.short	(.L_983 - .L_982)
	.align		4
.L_982:
        /*1354*/ 	.word	index@(_ZN2at6native27unrolled_elementwise_kernelIZZZNS0_28launch_masked_scatter_kernelERKNS_10TensorBaseES4_S4_S4_ENKUlvE_clEvENKUlvE9_clEvEUlN3c108BFloat16EblE_St5arrayIPcLm4EELi4E23TrivialOffsetCalculatorILi3EjESD_ILi1EjENS0_6memory15LoadWithoutCastENSG_16StoreWithoutCastEEEviT_T0_T2_T3_T4_T5_)
        /*1358*/ 	.word	0x00000020


	//----- nvinfo : EIATTR_FRAME_SIZE
	.align		4
.L_983:
        /*135c*/ 	.byte	0x04, 0x11
        /*135e*/ 	.short	(.L_985 - .L_984)
	.align		4
.L_984:
        /*1360*/ 	.word	index@(_ZN2at6native27unrolled_elementwise_kernelIZZZNS0_28launch_masked_scatter_kernelERKNS_10TensorBaseES4_S4_S4_ENKUlvE_clEvENKUlvE9_clEvEUlN3c108BFloat16EblE_St5arrayIPcLm4EELi4E23TrivialOffsetCalculatorILi3EjESD_ILi1EjENS0_6memory15LoadWithoutCastENSG_16StoreWithoutCastEEEviT_T0_T2_T3_T4_T5_)
        /*1364*/ 	.word	0x00000000


	//----- nvinfo : EIATTR_REGCOUNT
	.align		4
.L_985:
        /*1368*/ 	.byte	0x04, 0x2f
        /*136a*/ 	.short	(.L_987 - .L_986)
	.align		4
.L_986:
        /*136c*/ 	.word	index@(_ZN2at6native18elementwise_kernelILi128ELi4EZNS0_22gpu_kernel_impl_nocastIZZZNS0_28launch_masked_scatter_kernelERKNS_10TensorBaseES5_S5_S5_ENKUlvE_clEvENKUlvE9_clEvEUlN3c108BFloat16EblE_EEvRNS_18TensorIteratorBaseERKT_EUliE_EEviT1_)
        /*1370*/ 	.word	0x00000016


	//----- nvinfo : EIATTR_FRAME_SIZE
	.align		4
.L_987:
        /*1374*/ 	.byte	0x04, 0x11
        /*1376*/ 	.short	(.L_989 - .L_988)
	.align		4
.L_988:
        /*1378*/ 	.word	index@(_ZN2at6native18elementwise_kernelILi128ELi4EZNS0_22gpu_kernel_impl_nocastIZZZNS0_28launch_masked_scatter_kernelERKNS_10TensorBaseES5_S5_S5_ENKUlvE_clEvENKUlvE9_clEvEUlN3c108BFloat16EblE_EEvRNS_18TensorIteratorBaseERKT_EUliE_EEviT1_)
        /*137c*/ 	.word	0x00000000


	//----- nvinfo : EIATTR_REGCOUNT
	.align		4
.L_989:
        /*1380*/ 	.byte	0x04, 0x2f
        /*1382*/ 	.short	(.L_991 - .L_990)
	.align		4
.L_990:
        /*1384*/ 	.word	index@(_ZN2at6native27unrolled_elementwise_kernelIZZZNS0_28launch_masked_scatter_kernelERKNS_10TensorBaseES4_S4_S4_ENKUlvE_clEvENKUlvE9_clEvEUlN3c108BFloat16EblE_St5arrayIPcLm4EELi4E23TrivialOffsetCalculatorILi3EjESD_ILi1EjENS0_6memory12LoadWithCastILi3EEENSG_13StoreWithCastILi1EEEEEviT_T0_T2_T3_T4_T5_)
        /*1388*/ 	.word	0x00000028


	//----- nvinfo : EIATTR_FRAME_SIZE
	.align		4
.L_991:
        /*138c*/ 	.byte	0x04, 0x11
        /*138e*/ 	.short	(.L_993 - .L_992)
	.align		4
.L_992:
        /*1390*/ 	.word	index@(_ZN2at6native27unrolled_elementwise_kernelIZZZNS0_28launch_masked_scatter_kernelERKNS_10TensorBaseES4_S4_S4_ENKUlvE_clEvENKUlvE9_clEvEUlN3c108BFloat16EblE_St5arrayIPcLm4EELi4E23TrivialOffsetCalculatorILi3EjESD_ILi1EjENS0_6memory12LoadWithCastILi3EEENSG_13StoreWithCastILi1EEEEEviT_T0_T2_T3_T4_T5_)
        /*1394*/ 	.word	0x00000000


	//----- nvinfo : EIATTR_REGCOUNT
	.align		4
.L_993:
        /*1398*/ 	.byte	0x04, 0x2f
        /*139a*/ 	.short	(.L_995 - .L_994)
	.align		4
.L_994:
        /*139c*/ 	.word	index@(_ZN2at6native18elementwise_kernelILi128ELi4EZNS0_15gpu_kernel_implIZZZNS0_28launch_masked_scatter_kernelERKNS_10TensorBaseES5_S5_S5_ENKUlvE_clEvENKUlvE9_clEvEUlN3c108BFloat16EblE_EEvRNS_18TensorIteratorBaseERKT_EUliE_EEviT1_)
        /*13a0*/ 	.word	0x0000001b


	//----- nvinfo : EIATTR_FRAME_SIZE
	.align		4
.L_995:
        /*13a4*/ 	.byte	0x04, 0x11
        /*13a6*/ 	.short	(.L_997 - .L_996)
	.align		4
.L_996:
        /*13a8*/ 	.word	index@(_ZN2at6native18elementwise_kernelILi128ELi4EZNS0_15gpu_kernel_implIZZZNS0_28launch_masked_scatter_kernelERKNS_10TensorBaseES5_S5_S5_ENKUlvE_clEvENKUlvE9_clEvEUlN3c108BFloat16EblE_EEvRNS_18TensorIteratorBaseERKT_EUliE_EEviT1_)
        /*13ac*/ 	.word	0x00000000


	//----- nvinfo : EIATTR_REGCOUNT
	.align		4
.L_997:
        /*13b0*/ 	.byte	0x04, 0x2f
        /*13b2*/ 	.short	(.L_999 - .L_998)
	.align		4
.L_998:
        /*13b4*/ 	.word	index@(_ZN2at6native29vectorized_elementwise_kernelILi8EZZZNS0_28launch_masked_scatter_kernelERKNS_10TensorBaseES4_S4_S4_ENKUlvE_clEvENKUlvE10_clEvEUlN3c104HalfEblE_St5arrayIPcLm4EEEEviT0_T1_)
        /*13b8*/ 	.word	0x00000028


	//----- nvinfo : EIATTR_FRAME_SIZE
	.align		4
.L_999:
        /*13bc*/ 	.byte	0x04, 0x11
        /*13be*/ 	.short	(.L_1001 - .L_1000)
	.align		4
.L_1000:
        /*13c0*/ 	.word	index@(_ZN2at6native29vectorized_elementwise_kernelILi8EZZZNS0_28launch_masked_scatter_kernelERKNS_10TensorBaseES4_S4_S4_ENKUlvE_clEvENKUlvE10_clEvEUlN3c104HalfEblE_St5arrayIPcLm4EEEEviT0_T1_)
        /*13c4*/ 	.word	0x00000000


	//----- nvinfo : EIATTR_REGCOUNT
	.align		4
.L_1001:
        /*13c8*/ 	.byte	0x04, 0x2f
        /*13ca*/ 	.short	(.L_1003 - .L_1002)
	.align		4
.L_1002:
        /*13cc*/ 	.word	index@(_ZN2at6native29vectorized_elementwise_kernelILi4EZZZNS0_28launch_masked_scatter_kernelERKNS_10TensorBaseES4_S4_S4_ENKUlvE_clEvENKUlvE10_clEvEUlN3c104HalfEblE_St5arrayIPcLm4EEEEviT0_T1_)
        /*13d0*/ 	.word	0x00000028


	//----- nvinfo : EIATTR_FRAME_SIZE
	.align		4
.L_1003:
        /*13d4*/ 	.byte	0x04, 0x11
        /*13d6*/ 	.short	(.L_1005 - .L_1004)
	.align		4
.L_1004:
        /*13d8*/ 	.word	index@(_ZN2at6native29vectorized_elementwise_kernelILi4EZZZNS0_28launch_masked_scatter_kernelERKNS_10TensorBaseES4_S4_S4_ENKUlvE_clEvENKUlvE10_clEvEUlN3c104HalfEblE_St5arrayIPcLm4EEEEviT0_T1_)
        /*13dc*/ 	.word	0x00000000


	//----- nvinfo : EIATTR_REGCOUNT
	.align		4
.L_1005:
        /*13e0*/ 	.byte	0x04, 0x2f
        /*13e2*/ 	.short	(.L_1007 - .L_1006)
	.align		4
.L_1006:
        /*13e4*/ 	.word	index@(_ZN2at6native29vectorized_elementwise_kernelILi2EZZZNS0_28launch_masked_scatter_kernelERKNS_10TensorBaseES4_S4_S4_ENKUlvE_clEvENKUlvE10_clEvEUlN3c104HalfEblE_St5arrayIPcLm4EEEEviT0_T1_)
        /*13e8*/ 	.word	0x00000028


	//----- nvinfo : EIATTR_FRAME_SIZE
	.align		4
.L_1007:
        /*13ec*/ 	.byte	0x04, 0x11
        /*13ee*/ 	.short	(.L_1009 - .L_1008)
	.align		4
.L_1008:
        /*13f0*/ 	.word	index@(_ZN2at6native29vectorized_elementwise_kernelILi2EZZZNS0_28launch_masked_scatter_kernelERKNS_10TensorBaseES4_S4_S4_ENKUlvE_clEvENKUlvE10_clEvEUlN3c104HalfEblE_St5arrayIPcLm4EEEEviT0_T1_)
        /*13f4*/ 	.word	0x00000000


	//----- nvinfo : EIATTR_REGCOUNT
	.align		4
.L_1009:
        /*13f8*/ 	.byte	0x04, 0x2f
        /*13fa*/ 	.short	(.L_1011 - .L_1010)
	.align		4
.L_1010:
        /*13fc*/ 	.word	index@(_ZN2at6native27unrolled_elementwise_kernelIZZZNS0_28launch_masked_scatter_kernelERKNS_10TensorBaseES4_S4_S4_ENKUlvE_clEvENKUlvE10_clEvEUlN3c104HalfEblE_St5arrayIPcLm4EELi4E23TrivialOffsetCalculatorILi3EjESD_ILi1EjENS0_6memory15LoadWithoutCastENSG_16StoreWithoutCastEEEviT_T0_T2_T3_T4_T5_)
        /*1400*/ 	.word	0x00000020


	//----- nvinfo : EIATTR_FRAME_SIZE
	.align		4
.L_1011:
        /*1404*/ 	.byte	0x04, 0x11
        /*1406*/ 	.short	(.L_1013 - .L_1012)
	.align		4
.L_1012:
        /*1408*/ 	.word	index@(_ZN2at6native27unrolled_elementwise_kernelIZZZNS0_28launch_masked_scatter_kernelERKNS_10TensorBaseES4_S4_S4_ENKUlvE_clEvENKUlvE10_clEvEUlN3c104HalfEblE_St5arrayIPcLm4EELi4E23TrivialOffsetCalculatorILi3EjESD_ILi1EjENS0_6memory15LoadWithoutCastENSG_16StoreWithoutCastEEEviT_T0_T2_T3_T4_T5_)
        /*140c*/ 	.word	0x00000000


	//----- nvinfo : EIATTR_REGCOUNT
	.align		4
.L_1013:
        /*1410*/ 	.byte	0x04, 0x2f
        /*1412*/ 	.short	(.L_1015 - .L_1014)
	.align		4
.L_1014:
        /*1414*/ 	.word	index@(_ZN2at6native18elementwise_kernelILi128ELi4EZNS0_22gpu_kernel_impl_nocastIZZZNS0_28launch_masked_scatter_kernelERKNS_10TensorBaseES5_S5_S5_ENKUlvE_clEvENKUlvE10_clEvEUlN3c104HalfEblE_EEvRNS_18TensorIteratorBaseERKT_EUliE_EEviT1_)
        /*1418*/ 	.word	0x00000016


	//----- nvinfo : EIATTR_FRAME_SIZE
	.align		4
.L_1015:
        /*141c*/ 	.byte	0x04, 0x11
        /*141e*/ 	.short	(.L_1017 - .L_1016)
	.align		4
.L_1016:
        /*1420*/ 	.word	index@(_ZN2at6native18elementwise_kernelILi128ELi4EZNS0_22gpu_kernel_impl_nocastIZZZNS0_28launch_masked_scatter_kernelERKNS_10TensorBaseES5_S5_S5_ENKUlvE_clEvENKUlvE10_clEvEUlN3c104HalfEblE_EEvRNS_18TensorIteratorBaseERKT_EUliE_EEviT1_)
        /*1424*/ 	.word	0x00000000


	//----- nvinfo : EIATTR_REGCOUNT
	.align		4
.L_1017:
        /*1428*/ 	.byte	0x04, 0x2f
        /*142a*/ 	.short	(.L_1019 - .L_1018)
	.align		4
.L_1018:
        /*142c*/ 	.word	index@(_ZN2at6native27unrolled_elementwise_kernelIZZZNS0_28launch_masked_scatter_kernelERKNS_10TensorBaseES4_S4_S4_ENKUlvE_clEvENKUlvE10_clEvEUlN3c104HalfEblE_St5arrayIPcLm4EELi4E23TrivialOffsetCalculatorILi3EjESD_ILi1EjENS0_6memory12LoadWithCastILi3EEENSG_13StoreWithCastILi1EEEEEviT_T0_T2_T3_T4_T5_)
        /*1430*/ 	.word	0x00000028


	//----- nvinfo : EIATTR_FRAME_SIZE
	.align		4
.L_1019:
        /*1434*/ 	.byte	0x04, 0x11
        /*1436*/ 	.short	(.L_1021 - .L_1020)
	.align		4
.L_1020:
        /*1438*/ 	.word	index@(_ZN2at6native27unrolled_elementwise_kernelIZZZNS0_28launch_masked_scatter_kernelERKNS_10TensorBaseES4_S4_S4_ENKUlvE_clEvENKUlvE10_clEvEUlN3c104HalfEblE_St5arrayIPcLm4EELi4E23TrivialOffsetCalculatorILi3EjESD_ILi1EjENS0_6memory12LoadWithCastILi3EEENSG_13StoreWithCastILi1EEEEEviT_T0_T2_T3_T4_T5_)
        /*143c*/ 	.word	0x00000000


	//----- nvinfo : EIATTR_REGCOUNT
	.align		4
.L_1021:
        /*1440*/ 	.byte	0x04, 0x2f
        /*1442*/ 	.short	(.L_1023 - .L_1022)
	.align		4
.L_1022:
        /*1444*/ 	.word	index@(_ZN2at6native18elementwise_kernelILi128ELi4EZNS0_15gpu_kernel_implIZZZNS0_28launch_masked_scatter_kernelERKNS_10TensorBaseES5_S5_S5_ENKUlvE_clEvENKUlvE10_clEvEUlN3c104HalfEblE_EEvRNS_18TensorIteratorBaseERKT_EUliE_EEviT1_)
        /*1448*/ 	.word	0x0000001b


	//----- nvinfo : EIATTR_FRAME_SIZE
	.align		4
.L_1023:
        /*144c*/ 	.byte	0x04, 0x11
        /*144e*/ 	.short	(.L_1025 - .L_1024)
	.align		4
.L_1024:
        /*1450*/ 	.word	index@(_ZN2at6native18elementwise_kernelILi128ELi4EZNS0_15gpu_kernel_implIZZZNS0_28launch_masked_scatter_kernelERKNS_10TensorBaseES5_S5_S5_ENKUlvE_clEvENKUlvE10_clEvEUlN3c104HalfEblE_EEvRNS_18TensorIteratorBaseERKT_EUliE_EEviT1_)
        /*1454*/ 	.word	0x00000000


	//----- nvinfo : EIATTR_REGCOUNT
	.align		4
.L_1025:
        /*1458*/ 	.byte	0x04, 0x2f
        /*145a*/ 	.short	(.L_1027 - .L_1026)
	.align		4
.L_1026:
        /*145c*/ 	.word	index@(_ZN2at6native24index_elementwise_kernelILi128ELi4EZNS0_16flip_kernel_implINS0_10OpaqueTypeILi1EEEEEvRNS_14TensorIteratorEEUliE_EEvlT1_)
        /*1460*/ 	.word	0x00000012


	//----- nvinfo : EIATTR_FRAME_SIZE
	.align		4
.L_1027:
        /*1464*/ 	.byte	0x04, 0x11
        /*1466*/ 	.short	(.L_1029 - .L_1028)
	.align		4
.L_1028:
        /*1468*/ 	.word	index@(_ZN2at6native24index_elementwise_kernelILi128ELi4EZNS0_16flip_kernel_implINS0_10OpaqueTypeILi1EEEEEvRNS_14TensorIteratorEEUliE_EEvlT1_)
        /*146c*/ 	.word	0x00000000


	//----- nvinfo : EIATTR_REGCOUNT
	.align		4
.L_1029:
        /*1470*/ 	.byte	0x04, 0x2f
        /*1472*/ 	.short	(.L_1031 - .L_1030)
	.align		4
.L_1030:
        /*1474*/ 	.word	index@(_ZN2at6native24index_elementwise_kernelILi128ELi4EZNS0_16flip_kernel_implINS0_10OpaqueTypeILi4EEEEEvRNS_14TensorIteratorEEUliE_EEvlT1_)
        /*1478*/ 	.word	0x00000012


	//----- nvinfo : EIATTR_FRAME_SIZE
	.align		4
.L_1031:
        /*147c*/ 	.byte	0x04, 0x11
        /*147e*/ 	.short	(.L_1033 - .L_1032)
	.align		4
.L_1032:
        /*1480*/ 	.word	index@(_ZN2at6native24index_elementwise_kernelILi128ELi4EZNS0_16flip_kernel_implINS0_10OpaqueTypeILi4EEEEEvRNS_14TensorIteratorEEUliE_EEvlT1_)
        /*1484*/ 	.word	0x00000000


	//----- nvinfo : EIATTR_REGCOUNT
	.align		4
.L_1033:
        /*1488*/ 	.byte	0x04, 0x2f
        /*148a*/ 	.short	(.L_1035 - .L_1034)
	.align		4
.L_1034:
        /*148c*/ 	.word	index@(_ZN2at6native24index_elementwise_kernelILi128ELi4EZNS0_16flip_kernel_implINS0_10OpaqueTypeILi8EEEEEvRNS_14TensorIteratorEEUliE_EEvlT1_)
        /*1490*/ 	.word	0x00000012


	//----- nvinfo : EIATTR_FRAME_SIZE
	.align		4
.L_1035:
        /*1494*/ 	.byte	0x04, 0x11
        /*1496*/ 	.short	(.L_1037 - .L_1036)
	.align		4
.L_1036:
        /*1498*/ 	.word	index@(_ZN2at6native24index_elementwise_kernelILi128ELi4EZNS0_16flip_kernel_implINS0_10OpaqueTypeILi8EEEEEvRNS_14TensorIteratorEEUliE_EEvlT1_)
        /*149c*/ 	.word	0x00000000


	//----- nvinfo : EIATTR_REGCOUNT
	.align		4
.L_1037:
        /*14a0*/ 	.byte	0x04, 0x2f
        /*14a2*/ 	.short	(.L_1039 - .L_1038)
	.align		4
.L_1038:
        /*14a4*/ 	.word	index@(_ZN2at6native24index_elementwise_kernelILi128ELi4EZNS0_16flip_kernel_implINS0_10OpaqueTypeILi2EEEEEvRNS_14TensorIteratorEEUliE_EEvlT1_)
        /*14a8*/ 	.word	0x00000012


	//----- nvinfo : EIATTR_FRAME_SIZE
	.align		4
.L_1039:
        /*14ac*/ 	.byte	0x04, 0x11
        /*14ae*/ 	.short	(.L_1041 - .L_1040)
	.align		4
.L_1040:
        /*14b0*/ 	.word	index@(_ZN2at6native24index_elementwise_kernelILi128ELi4EZNS0_16flip_kernel_implINS0_10OpaqueTypeILi2EEEEEvRNS_14TensorIteratorEEUliE_EEvlT1_)
        /*14b4*/ 	.word	0x00000000


	//----- nvinfo : EIATTR_REGCOUNT
	.align		4
.L_1041:
        /*14b8*/ 	.byte	0x04, 0x2f
        /*14ba*/ 	.short	(.L_1043 - .L_1042)
	.align		4
.L_1042:
        /*14bc*/ 	.word	index@(_ZN2at6native24index_elementwise_kernelILi128ELi4EZNS0_16flip_kernel_implINS0_10OpaqueTypeILi16EEEEEvRNS_14TensorIteratorEEUliE_EEvlT1_)
        /*14c0*/ 	.word	0x00000012


	//----- nvinfo : EIATTR_FRAME_SIZE
	.align		4
.L_1043:
        /*14c4*/ 	.byte	0x04, 0x11
        /*14c6*/ 	.short	(.L_1045 - .L_1044)
	.align		4
.L_1044:
        /*14c8*/ 	.word	index@(_ZN2at6native24index_elementwise_kernelILi128ELi4EZNS0_16flip_kernel_implINS0_10OpaqueTypeILi16EEEEEvRNS_14TensorIteratorEEUliE_EEvlT1_)
        /*14cc*/ 	.word	0x00000000


	//----- nvinfo : EIATTR_REGCOUNT
	.align		4
.L_1045:
        /*14d0*/ 	.byte	0x04, 0x2f
        /*14d2*/ 	.short	(.L_1047 - .L_1046)
	.align		4
.L_1046:
        /*14d4*/ 	.word	index@(_ZN2at6native47_GLOBAL__N__62f9f32f_14_IndexKernel_cu_3e7731d125masked_scatter_size_checkEPKlPKbl)
        /*14d8*/ 	.word	0x00000018


	//----- nvinfo : EIATTR_FRAME_SIZE
	.align		4
.L_1047:
        /*14dc*/ 	.byte	0x04, 0x11
        /*14de*/ 	.short	(.L_1049 - .L_1048)
	.align		4
.L_1048:
        /*14e0*/ 	.word	index@(_ZN2at6native47_GLOBAL__N__62f9f32f_14_IndexKernel_cu_3e7731d125masked_scatter_size_checkEPKlPKbl)
        /*14e4*/ 	.word	0x00000000


	//----- nvinfo : EIATTR_MIN_STACK_SIZE
	.align		4
.L_1049:
        /*14e8*/ 	.byte	0x04, 0x12
        /*14ea*/ 	.short	(.L_1051 - .L_1050)
	.align		4
.L_1050:
        /*14ec*/ 	.word	index@(_ZN2at6native47_GLOBAL__N__62f9f32f_14_IndexKernel_cu_3e7731d125masked_scatter_size_checkEPKlPKbl)
        /*14f0*/ 	.word	0x00000000


	//----- nvinfo : EIATTR_MIN_STACK_SIZE
	.align		4
.L_1051:
        /*14f4*/ 	.byte	0x04, 0x12
        /*14f6*/ 	.short	(.L_1053 - .L_1052)
	.align		4
.L_1052:
        /*14f8*/ 	.word	index@(_ZN2at6native24index_elementwise_kernelILi128ELi4EZNS0_16flip_kernel_implINS0_10OpaqueTypeILi16EEEEEvRNS_14TensorIteratorEEUliE_EEvlT1_)
        /*14fc*/ 	.word	0x00000000


	//----- nvinfo : EIATTR_MIN_STACK_SIZE
	.align		4
.L_1053:
        /*1500*/ 	.byte	0x04, 0x12
        /*1502*/ 	.short	(.L_1055 - .L_1054)
	.align		4
.L_1054:
        /*1504*/ 	.word	index@(_ZN2at6native24index_elementwise_kernelILi128ELi4EZNS0_16flip_kernel_implINS0_10OpaqueTypeILi2EEEEEvRNS_14TensorIteratorEEUliE_EEvlT1_)
        /*1508*/ 	.word	0x00000000


	//----- nvinfo : EIATTR_MIN_STACK_SIZE
	.align		4
.L_1055:
        /*150c*/ 	.byte	0x04, 0x12
        /*150e*/ 	.short	(.L_1057 - .L_1056)
	.align		4
.L_1056:
        /*1510*/ 	.word	index@(_ZN2at6native24index_elementwise_kernelILi128ELi4EZNS0_16flip_kernel_implINS0_10OpaqueTypeILi8EEEEEvRNS_14TensorIteratorEEUliE_EEvlT1_)
        /*1514*/ 	.word	0x00000000


	//----- nvinfo : EIATTR_MIN_STACK_SIZE
	.align		4
.L_1057:
        /*1518*/ 	.byte	0x04, 0x12
        /*151a*/ 	.short	(.L_1059 - .L_1058)
	.align		4
.L_1058:
        /*151c*/ 	.word	index@(_ZN2at6native24index_elementwise_kernelILi128ELi4EZNS0_16flip_kernel_implINS0_10OpaqueTypeILi4EEEEEvRNS_14TensorIteratorEEUliE_EEvlT1_)
        /*1520*/ 	.word	0x00000000


	//----- nvinfo : EIATTR_MIN_STACK_SIZE
	.align		4
.L_1059:
        /*1524*/ 	.byte	0x04, 0x12
        /*1526*/ 	.short	(.L_1061 - .L_1060)
	.align		4
.L_1060:
        /*1528*/ 	.word	index@(_ZN2at6native24index_elementwise_kernelILi128ELi4EZNS0_16flip_kernel_implINS0_10OpaqueTypeILi1EEEEEvRNS_14TensorIteratorEEUliE_EEvlT1_)
        /*152c*/ 	.word	0x00000000


	//----- nvinfo : EIATTR_MIN_STACK_SIZE
	.align		4
.L_1061:
        /*1530*/ 	.byte	0x04, 0x12
        /*1532*/ 	.short	(.L_1063 - .L_1062)
	.align		4
.L_1062:
        /*1534*/ 	.word	index@(_ZN2at6native18elementwise_kernelILi128ELi4EZNS0_15gpu_kernel_implIZZZNS0_28launch_masked_scatter_kernelERKNS_10TensorBaseES5_S5_S5_ENKUlvE_clEvENKUlvE10_clEvEUlN3c104HalfEblE_EEvRNS_18TensorIteratorBaseERKT_EUliE_EEviT1_)
        /*1538*/ 	.word	0x00000000


	//----- nvinfo : EIATTR_MIN_STACK_SIZE
	.align		4
.L_1063:
        /*153c*/ 	.byte	0x04, 0x12
        /*153e*/ 	.short	(.L_1065 - .L_1064)
	.align		4
.L_1064:
        /*1540*/ 	.word	index@(_ZN2at6native27unrolled_elementwise_kernelIZZZNS0_28launch_masked_scatter_kernelERKNS_10TensorBaseES4_S4_S4_ENKUlvE_clEvENKUlvE10_clEvEUlN3c104HalfEblE_St5arrayIPcLm4EELi4E23TrivialOffsetCalculatorILi3EjESD_ILi1EjENS0_6memory12LoadWithCastILi3EEENSG_13StoreWithCastILi1EEEEEviT_T0_T2_T3_T4_T5_)
        /*1544*/ 	.word	0x00000000


	//----- nvinfo : EIATTR_MIN_STACK_SIZE
	.align		4
.L_1065:
        /*1548*/ 	.byte	0x04, 0x12
        /*154a*/ 	.short	(.L_1067 - .L_1066)
	.align		4
.L_1066:
        /*154c*/ 	.word	index@(_ZN2at6native18elementwise_kernelILi128ELi4EZNS0_22gpu_kernel_impl_nocastIZZZNS0_28launch_masked_scatter_kernelERKNS_10TensorBaseES5_S5_S5_ENKUlvE_clEvENKUlvE10_clEvEUlN3c104HalfEblE_EEvRNS_18TensorIteratorBaseERKT_EUliE_EEviT1_)
        /*1550*/ 	.word	0x00000000


	//----- nvinfo : EIATTR_MIN_STACK_SIZE
	.align		4
.L_1067:
        /*1554*/ 	.byte	0x04, 0x12
        /*1556*/ 	.short	(.L_1069 - .L_1068)
	.align		4
.L_1068:
        /*1558*/ 	.word	index@(_ZN2at6native27unrolled_elementwise_kernelIZZZNS0_28launch_masked_scatter_kernelERKNS_10TensorBaseES4_S4_S4_ENKUlvE_clEvENKUlvE10_clEvEUlN3c104HalfEblE_St5arrayIPcLm4EELi4E23TrivialOffsetCalculatorILi3EjESD_ILi1EjENS0_6memory15LoadWithoutCastENSG_16StoreWithoutCastEEEviT_T0_T2_T3_T4_T5_)
        /*155c*/ 	.word	0x00000000


	//----- nvinfo : EIATTR_MIN_STACK_SIZE
	.align		4
.L_1069:
        /*1560*/ 	.byte	0x04, 0x12
        /*1562*/ 	.short	(.L_1071 - .L_1070)
	.align		4
.L_1070:
        /*1564*/ 	.word	index@(_ZN2at6native29vectorized_elementwise_kernelILi2EZZZNS0_28launch_masked_scatter_kernelERKNS_10TensorBaseES4_S4_S4_ENKUlvE_clEvENKUlvE10_clEvEUlN3c104HalfEblE_St5arrayIPcLm4EEEEviT0_T1_)
        /*1568*/ 	.word	0x00000000


	//----- nvinfo : EIATTR_MIN_STACK_SIZE
	.align		4
.L_1071:
        /*156c*/ 	.byte	0x04, 0x12
        /*156e*/ 	.short	(.L_1073 - .L_1072)
	.align		4
.L_1072:
        /*1570*/ 	.word	index@(_ZN2at6native29vectorized_elementwise_kernelILi4EZZZNS0_28launch_masked_scatter_kernelERKNS_10TensorBaseES4_S4_S4_ENKUlvE_clEvENKUlvE10_clEvEUlN3c104HalfEblE_St5arrayIPcLm4EEEEviT0_T1_)
        /*1574*/ 	.word	0x00000000


	//----- nvinfo : EIATTR_MIN_STACK_SIZE
	.align		4
.L_1073:
        /*1578*/ 	.byte	0x04, 0x12
        /*157a*/ 	.short	(.L_1075 - .L_1074)
	.align		4
.L_1074:
        /*157c*/ 	.word	index@(_ZN2at6native29vectorized_elementwise_kernelILi8EZZZNS0_28launch_masked_scatter_kernelERKNS_10TensorBaseES4_S4_S4_ENKUlvE_clEvENKUlvE10_clEvEUlN3c104HalfEblE_St5arrayIPcLm4EEEEviT0_T1_)
        /*1580*/ 	.word	0x00000000


	//----- nvinfo : EIATTR_MIN_STACK_SIZE
	.align		4
.L_1075:
        /*1584*/ 	.byte	0x04, 0x12
        /*1586*/ 	.short	(.L_1077 - .L_1076)
	.align		4
.L_1076:
        /*1588*/ 	.word	index@(_ZN2at6native18elementwise_kernelILi128ELi4EZNS0_15gpu_kernel_implIZZZNS0_28launch_masked_scatter_kernelERKNS_10TensorBaseES5_S5_S5_ENKUlvE_clEvENKUlvE9_clEvEUlN3c108BFloat16EblE_EEvRNS_18TensorIteratorBaseERKT_EUliE_EEviT1_)
        /*158c*/ 	.word	0x00000000


	//----- nvinfo : EIATTR_MIN_STACK_SIZE
	.align		4
.L_1077:
        /*1590*/ 	.byte	0x04, 0x12
        /*1592*/ 	.short	(.L_1079 - .L_1078)
	.align		4
.L_1078:
        /*1594*/ 	.word	index@(_ZN2at6native27unrolled_elementwise_kernelIZZZNS0_28launch_masked_scatter_kernelERKNS_10TensorBaseES4_S4_S4_ENKUlvE_clEvENKUlvE9_clEvEUlN3c108BFloat16EblE_St5arrayIPcLm4EELi4E23TrivialOffsetCalculatorILi3EjESD_ILi1EjENS0_6memory12LoadWithCastILi3EEENSG_13StoreWithCastILi1EEEEEviT_T0_T2_T3_T4_T5_)
        /*1598*/ 	.word	0x00000000


	//----- nvinfo : EIATTR_MIN_STACK_SIZE
	.align		4
.L_1079:
        /*159c*/ 	.byte	0x04, 0x12
        /*159e*/ 	.short	(.L_1081 - .L_1080)
	.align		4
.L_1080:
        /*15a0*/ 	.word	index@(_ZN2at6native18elementwise_kernelILi128ELi4EZNS0_22gpu_kernel_impl_nocastIZZZNS0_28launch_masked_scatter_kernelERKNS_10TensorBaseES5_S5_S5_ENKUlvE_clEvENKUlvE9_clEvEUlN3c108BFloat16EblE_EEvRNS_18TensorIteratorBaseERKT_EUliE_EEviT1_)
        /*15a4*/ 	.word	0x00000000


	//----- nvinfo : EIATTR_MIN_STACK_SIZE
	.align		4
.L_1081:
        /*15a8*/ 	.byte	0x04, 0x12
        /*15aa*/ 	.short	(.L_1083 - .L_1082)
	.align		4
.L_1082:
        /*15ac*/ 	.word	index@(_ZN2at6native27unrolled_elementwise_kernelIZZZNS0_28launch_masked_scatter_kernelERKNS_10TensorBaseES4_S4_S4_ENKUlvE_clEvENKUlvE9_clEvEUlN3c108BFloat16EblE_St5arrayIPcLm4EELi4E23TrivialOffsetCalculatorILi3EjESD_ILi1EjENS0_6memory15LoadWithoutCastENSG_16StoreWithoutCastEEEviT_T0_T2_T3_T4_T5_)
        /*15b0*/ 	.word	0x00000000


	//----- nvinfo : EIATTR_MIN_STACK_SIZE
	.align		4
.L_1083:
        /*15b4*/ 	.byte	0x04, 0x12
        /*15b6*/ 	.short	(.L_1085 - .L_1084)
	.align		4
.L_1084:
        /*15b8*/ 	.word	index@(_ZN2at6native29vectorized_elementwise_kernelILi2EZZZNS0_28launch_masked_scatter_kernelERKNS_10TensorBaseES4_S4_S4_ENKUlvE_clEvENKUlvE9_clEvEUlN3c108BFloat16EblE_St5arrayIPcLm4EEEEviT0_T1_)
        /*15bc*/ 	.word	0x00000000


	//----- nvinfo : EIATTR_MIN_STACK_SIZE
	.align		4
.L_1085:
        /*15c0*/ 	.byte	0x04, 0x12
        /*15c2*/ 	.short	(.L_1087 - .L_1086)
	.align		4
.L_1086:
        /*15c4*/ 	.word	index@(_ZN2at6native29vectorized_elementwise_kernelILi4EZZZNS0_28launch_masked_scatter_kernelERKNS_10TensorBaseES4_S4_S4_ENKUlvE_clEvENKUlvE9_clEvEUlN3c108BFloat16EblE_St5arrayIPcLm4EEEEviT0_T1_)
        /*15c8*/ 	.word	0x00000000


	//----- nvinfo : EIATTR_MIN_STACK_SIZE
	.align		4
.L_1087:
        /*15cc*/ 	.byte	0x04, 0x12
        /*15ce*/ 	.short	(.L_1089 - .L_1088)
	.align		4
.L_1088:
        /*15d0*/ 	.word	index@(_ZN2at6native29vectorized_elementwise_kernelILi8EZZZNS0_28launch_masked_scatter_kernelERKNS_10TensorBaseES4_S4_S4_ENKUlvE_clEvENKUlvE9_clEvEUlN3c108BFloat16EblE_St5arrayIPcLm4EEEEviT0_T1_)
        /*15d4*/ 	.word	0x00000000


	//----- nvinfo : EIATTR_MIN_STACK_SIZE
	.align		4
.L_1089:
        /*15d8*/ 	.byte	0x04, 0x12
        /*15da*/ 	.short	(.L_1091 - .L_1090)
	.align		4
.L_1090:
        /*15dc*/ 	.word	index@(_ZN2at6native18elementwise_kernelILi128ELi4EZNS0_15gpu_kernel_implIZZZNS0_28launch_masked_scatter_kernelERKNS_10TensorBaseES5_S5_S5_ENKUlvE_clEvENKUlvE8_clEvEUlbblE_EEvRNS_18TensorIteratorBaseERKT_EUliE_EEviT1_)
        /*15e0*/ 	.word	0x00000000


	//----- nvinfo : EIATTR_MIN_STACK_SIZE
	.align		4
.L_1091:
        /*15e4*/ 	.byte	0x04, 0x12
        /*15e6*/ 	.short	(.L_1093 - .L_1092)
	.align		4
.L_1092:
        /*15e8*/ 	.word	index@(_ZN2at6native27unrolled_elementwise_kernelIZZZNS0_28launch_masked_scatter_kernelERKNS_10TensorBaseES4_S4_S4_ENKUlvE_clEvENKUlvE8_clEvEUlbblE_St5arrayIPcLm4EELi4E23TrivialOffsetCalculatorILi3EjESB_ILi1EjENS0_6memory12LoadWithCastILi3EEENSE_13StoreWithCastILi1EEEEEviT_T0_T2_T3_T4_T5_)
        /*15ec*/ 	.word	0x00000000


	//----- nvinfo : EIATTR_MIN_STACK_SIZE
	.align		4
.L_1093:
        /*15f0*/ 	.byte	0x04, 0x12
        /*15f2*/ 	.short	(.L_1095 - .L_1094)
	.align		4
.L_1094:
        /*15f4*/ 	.word	index@(_ZN2at6native18elementwise_kernelILi128ELi4EZNS0_22gpu_kernel_impl_nocastIZZZNS0_28launch_masked_scatter_kernelERKNS_10TensorBaseES5_S5_S5_ENKUlvE_clEvENKUlvE8_clEvEUlbblE_EEvRNS_18TensorIteratorBaseERKT_EUliE_EEviT1_)
        /*15f8*/ 	.word	0x00000000


	//----- nvinfo : EIATTR_MIN_STACK_SIZE
	.align		4
.L_1095:
        /*15fc*/ 	.byte	0x04, 0x12
        /*15fe*/ 	.short	(.L_1097 - .L_1096)
	.align		4
.L_1096:
        /*1600*/ 	.word	index@(_ZN2at6native27unrolled_elementwise_kernelIZZZNS0_28launch_masked_scatter_kernelERKNS_10TensorBaseES4_S4_S4_ENKUlvE_clEvENKUlvE8_clEvEUlbblE_St5arrayIPcLm4EELi4E23TrivialOffsetCalculatorILi3EjESB_ILi1EjENS0_6memory15LoadWithoutCastENSE_16StoreWithoutCastEEEviT_T0_T2_T3_T4_T5_)
        /*1604*/ 	.word	0x00000000


	//----- nvinfo : EIATTR_MIN_STACK_SIZE
	.align		4
.L_1097:
        /*1608*/ 	.byte	0x04, 0x12
        /*160a*/ 	.short	(.L_1099 - .L_1098)
	.align		4
.L_1098:
        /*160c*/ 	.word	index@(_ZN2at6native29vectorized_elementwise_kernelILi2EZZZNS0_28launch_masked_scatter_kernelERKNS_10TensorBaseES4_S4_S4_ENKUlvE_clEvENKUlvE8_clEvEUlbblE_St5arrayIPcLm4EEEEviT0_T1_)
        /*1610*/ 	.word	0x00000000


	//----- nvinfo : EIATTR_MIN_STACK_SIZE
	.align		4
.L_1099:
        /*1614*/ 	.byte	0x04, 0x12
        /*1616*/ 	.short	(.L_1101 - .L_1100)
	.align		4
.L_1100:
        /*1618*/ 	.word	index@(_ZN2at6native29vectorized_elementwise_kernelILi4EZZZNS0_28launch_masked_scatter_kernelERKNS_10TensorBaseES4_S4_S4_ENKUlvE_clEvENKUlvE8_clEvEUlbblE_St5arrayIPcLm4EEEEviT0_T1_)
        /*161c*/ 	.word	0x00000000


	//----- nvinfo : EIATTR_MIN_STACK_SIZE
	.align		4
.L_1101:
        /*1620*/ 	.byte	0x04, 0x12
        /*1622*/ 	.short	(.L_1103 - .L_1102)
	.align		4
.L_1102:
        /*1624*/ 	.word	index@(_ZN2at6native29vectorized_elementwise_kernelILi8EZZZNS0_28launch_masked_scatter_kernelERKNS_10TensorBaseES4_S4_S4_ENKUlvE_clEvENKUlvE8_clEvEUlbblE_St5arrayIPcLm4EEEEviT0_T1_)
        /*1628*/ 	.word	0x00000000


	//----- nvinfo : EIATTR_MIN_STACK_SIZE
	.align		4
.L_1103:
        /*162c*/ 	.byte	0x04, 0x12
        /*162e*/ 	.short	(.L_1105 - .L_1104)
	.align		4
.L_1104:
        /*1630*/ 	.word	index@(_ZN2at6native18elementwise_kernelILi128ELi4EZNS0_15gpu_kernel_implIZZZNS0_28launch_masked_scatter_kernelERKNS_10TensorBaseES5_S5_S5_ENKUlvE_clEvENKUlvE7_clEvEUlN3c107complexIfEEblE_EEvRNS_18TensorIteratorBaseERKT_EUliE_EEviT1_)
        /*1634*/ 	.word	0x00000000


	//----- nvinfo : EIATTR_MIN_STACK_SIZE
	.align		4
.L_1105:
        /*1638*/ 	.byte	0x04, 0x12
        /*163a*/ 	.short	(.L_1107 - .L_1106)
	.align		4
.L_1106:
        /*163c*/ 	.word	index@(_ZN2at6native27unrolled_elementwise_kernelIZZZNS0_28launch_masked_scatter_kernelERKNS_10TensorBaseES4_S4_S4_ENKUlvE_clEvENKUlvE7_clEvEUlN3c107complexIfEEblE_St5arrayIPcLm4EELi4E23TrivialOffsetCalculatorILi3EjESE_ILi1EjENS0_6memory12LoadWithCastILi3EEENSH_13StoreWithCastILi1EEEEEviT_T0_T2_T3_T4_T5_)
        /*1640*/ 	.word	0x00000008


	//----- nvinfo : EIATTR_MIN_STACK_SIZE
	.align		4
.L_1107:
        /*1644*/ 	.byte	0x04, 0x12
        /*1646*/ 	.short	(.L_1109 - .L_1108)
	.align		4
.L_1108:
        /*1648*/ 	.word	index@(_ZN2at6native18elementwise_kernelILi128ELi2EZNS0_22gpu_kernel_impl_nocastIZZZNS0_28launch_masked_scatter_kernelERKNS_10TensorBaseES5_S5_S5_ENKUlvE_clEvENKUlvE7_clEvEUlN3c107complexIfEEblE_EEvRNS_18TensorIteratorBaseERKT_EUliE_EEviT1_)
        /*164c*/ 	.word	0x00000000


	//----- nvinfo : EIATTR_MIN_STACK_SIZE
	.align		4
.L_1109:
        /*1650*/ 	.byte	0x04, 0x12
        /*1652*/ 	.short	(.L_1111 - .L_1110)
	.align		4
.L_1110:
        /*1654*/ 	.word	index@(_ZN2at6native27unrolled_elementwise_kernelIZZZNS0_28launch_masked_scatter_kernelERKNS_10TensorBaseES4_S4_S4_ENKUlvE_clEvENKUlvE7_clEvEUlN3c107complexIfEEblE_St5arrayIPcLm4EELi4E23TrivialOffsetCalculatorILi3EjESE_ILi1EjENS0_6memory15LoadWithoutCastENSH_16StoreWithoutCastEEEviT_T0_T2_T3_T4_T5_)
        /*1658*/ 	.word	0x00000000


	//----- nvinfo : EIATTR_MIN_STACK_SIZE
	.align		4
.L_1111:
        /*165c*/ 	.byte	0x04, 0x12
        /*165e*/ 	.short	(.L_1113 - .L_1112)
	.align		4
.L_1112:
        /*1660*/ 	.word	index@(_ZN2at6native29vectorized_elementwise_kernelILi2EZZZNS0_28launch_masked_scatter_kernelERKNS_10TensorBaseES4_S4_S4_ENKUlvE_clEvENKUlvE7_clEvEUlN3c107complexIfEEblE_St5arrayIPcLm4EEEEviT0_T1_)
        /*1664*/ 	.word	0x00000000


	//----- nvinfo : EIATTR_MIN_STACK_SIZE
	.align		4
.L_1113:
        /*1668*/ 	.byte	0x04, 0x12
        /*166a*/ 	.short	(.L_1115 - .L_1114)
	.align		4
.L_1114:
        /*166c*/ 	.word	index@(_ZN2at6native29vectorized_elementwise_kernelILi4EZZZNS0_28launch_masked_scatter_kernelERKNS_10TensorBaseES4_S4_S4_ENKUlvE_clEvENKUlvE7_clEvEUlN3c107complexIfEEblE_St5arrayIPcLm4EEEEviT0_T1_)
        /*1670*/ 	.word	0x00000000


	//----- nvinfo : EIATTR_MIN_STACK_SIZE
	.align		4
.L_1115:
        /*1674*/ 	.byte	0x04, 0x12
        /*1676*/ 	.short	(.L_1117 - .L_1116)
	.align		4
.L_1116:
        /*1678*/ 	.word	index@(_ZN2at6native29vectorized_elementwise_kernelILi8EZZZNS0_28launch_masked_scatter_kernelERKNS_10TensorBaseES4_S4_S4_ENKUlvE_clEvENKUlvE7_clEvEUlN3c107complexIfEEblE_St5arrayIPcLm4EEEEviT0_T1_)
        /*167c*/ 	.word	0x00000000


	//----- nvinfo : EIATTR_MIN_STACK_SIZE
	.align		4
.L_1117:
        /*1680*/ 	.byte	0x04, 0x12
        /*1682*/ 	.short	(.L_1119 - .L_1118)
	.align		4
.L_1118:
        /*1684*/ 	.word	index@(_ZN2at6native18elementwise_kernelILi128ELi4EZNS0_15gpu_kernel_implIZZZNS0_28launch_masked_scatter_kernelERKNS_10TensorBaseES5_S5_S5_ENKUlvE_clEvENKUlvE6_clEvEUlN3c107complexIdEEblE_EEvRNS_18TensorIteratorBaseERKT_EUliE_EEviT1_)
        /*1688*/ 	.word	0x00000000


	//----- nvinfo : EIATTR_MIN_STACK_SIZE
	.align		4
.L_1119:
        /*168c*/ 	.byte	0x04, 0x12
        /*168e*/ 	.short	(.L_1121 - .L_1120)
	.align		4
.L_1120:
        /*1690*/ 	.word	index@(_ZN2at6native27unrolled_elementwise_kernelIZZZNS0_28launch_masked_scatter_kernelERKNS_10TensorBaseES4_S4_S4_ENKUlvE_clEvENKUlvE6_clEvEUlN3c107complexIdEEblE_St5arrayIPcLm4EELi4E23TrivialOffsetCalculatorILi3EjESE_ILi1EjENS0_6memory12LoadWithCastILi3EEENSH_13StoreWithCastILi1EEEEEviT_T0_T2_T3_T4_T5_)
        /*1694*/ 	.word	0x00000000


	//----- nvinfo : EIATTR_MIN_STACK_SIZE
	.align		4
.L_1121:
        /*1698*/ 	.byte	0x04, 0x12
        /*169a*/ 	.short	(.L_1123 - .L_1122)
	.align		4
.L_1122:
        /*169c*/ 	.word	index@(_ZN2at6native18elementwise_kernelILi128ELi2EZNS0_22gpu_kernel_impl_nocastIZZZNS0_28launch_masked_scatter_kernelERKNS_10TensorBaseES5_S5_S5_ENKUlvE_clEvENKUlvE6_clEvEUlN3c107complexIdEEblE_EEvRNS_18TensorIteratorBaseERKT_EUliE_EEviT1_)
        /*16a0*/ 	.word	0x00000000


	//----- nvinfo : EIATTR_MIN_STACK_SIZE
	.align		4
.L_1123:
        /*16a4*/ 	.byte	0x04, 0x12
        /*16a6*/ 	.short	(.L_1125 - .L_1124)
	.align		4
.L_1124:
        /*16a8*/ 	.word	index@(_ZN2at6native27unrolled_elementwise_kernelIZZZNS0_28launch_masked_scatter_kernelERKNS_10TensorBaseES4_S4_S4_ENKUlvE_clEvENKUlvE6_clEvEUlN3c107complexIdEEblE_St5arrayIPcLm4EELi4E23TrivialOffsetCalculatorILi3EjESE_ILi1EjENS0_6memory15LoadWithoutCastENSH_16StoreWithoutCastEEEviT_T0_T2_T3_T4_T5_)
        /*16ac*/ 	.word	0x00000000


	//----- nvinfo : EIATTR_MIN_STACK_SIZE
	.align		4
.L_1125:
        /*16b0*/ 	.byte	0x04, 0x12
        /*16b2*/ 	.short	(.L_1127 - .L_1126)
	.align		4
.L_1126:
        /*16b4*/ 	.word	index@(_ZN2at6native29vectorized_elementwise_kernelILi2EZZZNS0_28launch_masked_scatter_kernelERKNS_10TensorBaseES4_S4_S4_ENKUlvE_clEvENKUlvE6_clEvEUlN3c107complexIdEEblE_St5arrayIPcLm4EEEEviT0_T1_)
        /*16b8*/ 	.word	0x00000000


	//----- nvinfo : EIATTR_MIN_STACK_SIZE
	.align		4
.L_1127:
        /*16bc*/ 	.byte	0x04, 0x12
        /*16be*/ 	.short	(.L_1129 - .L_1128)
	.align		4
.L_1128:
        /*16c0*/ 	.word	index@(_ZN2at6native29vectorized_elementwise_kernelILi4EZZZNS0_28launch_masked_scatter_kernelERKNS_10TensorBaseES4_S4_S4_ENKUlvE_clEvENKUlvE6_clEvEUlN3c107complexIdEEblE_St5arrayIPcLm4EEEEviT0_T1_)
        /*16c4*/ 	.word	0x00000000


	//----- nvinfo : EIATTR_MIN_STACK_SIZE
	.align		4
.L_1129:
        /*16c8*/ 	.byte	0x04, 0x12
        /*16ca*/ 	.short	(.L_1131 - .L_1130)
	.align		4
.L_1130:
        /*16cc*/ 	.word	index@(_ZN2at6native29vectorized_elementwise_kernelILi8EZZZNS0_28launch_masked_scatter_kernelERKNS_10TensorBaseES4_S4_S4_ENKUlvE_clEvENKUlvE6_clEvEUlN3c107complexIdEEblE_St5arrayIPcLm4EEEEviT0_T1_)
        /*16d0*/ 	.word	0x00000000


	//----- nvinfo : EIATTR_MIN_STACK_SIZE
	.align		4
.L_1131:
        /*16d4*/ 	.byte	0x04, 0x12
        /*16d6*/ 	.short	(.L_1133 - .L_1132)
	.align		4
.L_1132:
        /*16d8*/ 	.word	index@(_ZN2at6native18elementwise_kernelILi128ELi4EZNS0_15gpu_kernel_implIZZZNS0_28launch_masked_scatter_kernelERKNS_10TensorBaseES5_S5_S5_ENKUlvE_clEvENKUlvE5_clEvEUlfblE_EEvRNS_18TensorIteratorBaseERKT_EUliE_EEviT1_)
        /*16dc*/ 	.word	0x00000000


	//----- nvinfo : EIATTR_MIN_STACK_SIZE
	.align		4
.L_1133:
        /*16e0*/ 	.byte	0x04, 0x12
        /*16e2*/ 	.short	(.L_1135 - .L_1134)
	.align		4
.L_1134:
        /*16e4*/ 	.word	index@(_ZN2at6native27unrolled_elementwise_kernelIZZZNS0_28launch_masked_scatter_kernelERKNS_10TensorBaseES4_S4_S4_ENKUlvE_clEvENKUlvE5_clEvEUlfblE_St5arrayIPcLm4EELi4E23TrivialOffsetCalculatorILi3EjESB_ILi1EjENS0_6memory12LoadWithCastILi3EEENSE_13StoreWithCastILi1EEEEEviT_T0_T2_T3_T4_T5_)
        /*16e8*/ 	.word	0x00000000


	//----- nvinfo : EIATTR_MIN_STACK_SIZE
	.align		4
.L_1135:
        /*16ec*/ 	.byte	0x04, 0x12
        /*16ee*/ 	.short	(.L_1137 - .L_1136)
	.align		4
.L_1136:
        /*16f0*/ 	.word	index@(_ZN2at6native18elementwise_kernelILi128ELi2EZNS0_22gpu_kernel_impl_nocastIZZZNS0_28launch_masked_scatter_kernelERKNS_10TensorBaseES5_S5_S5_ENKUlvE_clEvENKUlvE5_clEvEUlfblE_EEvRNS_18TensorIteratorBaseERKT_EUliE_EEviT1_)
        /*16f4*/ 	.word	0x00000000


	//----- nvinfo : EIATTR_MIN_STACK_SIZE
	.align		4
.L_1137:
        /*16f8*/ 	.byte	0x04, 0x12
        /*16fa*/ 	.short	(.L_1139 - .L_1138)
	.align		4
.L_1138:
        /*16fc*/ 	.word	index@(_ZN2at6native27unrolled_elementwise_kernelIZZZNS0_28launch_masked_scatter_kernelERKNS_10TensorBaseES4_S4_S4_ENKUlvE_clEvENKUlvE5_clEvEUlfblE_St5arrayIPcLm4EELi4E23TrivialOffsetCalculatorILi3EjESB_ILi1EjENS0_6memory15LoadWithoutCastENSE_16StoreWithoutCastEEEviT_T0_T2_T3_T4_T5_)
        /*1700*/ 	.word	0x00000000


	//----- nvinfo : EIATTR_MIN_STACK_SIZE
	.align		4
.L_1139:
        /*1704*/ 	.byte	0x04, 0x12
        /*1706*/ 	.short	(.L_1141 - .L_1140)
	.align		4
.L_1140:
        /*1708*/ 	.word	index@(_ZN2at6native29vectorized_elementwise_kernelILi2EZZZNS0_28launch_masked_scatter_kernelERKNS_10TensorBaseES4_S4_S4_ENKUlvE_clEvENKUlvE5_clEvEUlfblE_St5arrayIPcLm4EEEEviT0_T1_)
        /*170c*/ 	.word	0x00000000


	//----- nvinfo : EIATTR_MIN_STACK_SIZE
	.align		4
.L_1141:
        /*1710*/ 	.byte	0x04, 0x12
        /*1712*/ 	.short	(.L_1143 - .L_1142)
	.align		4
.L_1142:
        /*1714*/ 	.word	index@(_ZN2at6native29vectorized_elementwise_kernelILi4EZZZNS0_28launch_masked_scatter_kernelERKNS_10TensorBaseES4_S4_S4_ENKUlvE_clEvENKUlvE5_clEvEUlfblE_St5arrayIPcLm4EEEEviT0_T1_)
        /*1718*/ 	.word	0x00000000


	//----- nvinfo : EIATTR_MIN_STACK_SIZE
	.align		4
.L_1143:
        /*171c*/ 	.byte	0x04, 0x12
        /*171e*/ 	.short	(.L_1145 - .L_1144)
	.align		4
.L_1144:
        /*1720*/ 	.word	index@(_ZN2at6native29vectorized_elementwise_kernelILi8EZZZNS0_28launch_masked_scatter_kernelERKNS_10TensorBaseES4_S4_S4_ENKUlvE_clEvENKUlvE5_clEvEUlfblE_St5arrayIPcLm4EEEEviT0_T1_)
        /*1724*/ 	.word	0x00000000


	//----- nvinfo : EIATTR_MIN_STACK_SIZE
	.align		4
.L_1145:
        /*1728*/ 	.byte	0x04, 0x12
        /*172a*/ 	.short	(.L_1147 - .L_1146)
	.align		4
.L_1146:
        /*172c*/ 	.word	index@(_ZN2at6native18elementwise_kernelILi128ELi4EZNS0_15gpu_kernel_implIZZZNS0_28launch_masked_scatter_kernelERKNS_10TensorBaseES5_S5_S5_ENKUlvE_clEvENKUlvE4_clEvEUldblE_EEvRNS_18TensorIteratorBaseERKT_EUliE_EEviT1_)
        /*1730*/ 	.word	0x00000000


	//----- nvinfo : EIATTR_MIN_STACK_SIZE
	.align		4
.L_1147:
        /*1734*/ 	.byte	0x04, 0x12
        /*1736*/ 	.short	(.L_1149 - .L_1148)
	.align		4
.L_1148:
        /*1738*/ 	.word	index@(_ZN2at6native27unrolled_elementwise_kernelIZZZNS0_28launch_masked_scatter_kernelERKNS_10TensorBaseES4_S4_S4_ENKUlvE_clEvENKUlvE4_clEvEUldblE_St5arrayIPcLm4EELi4E23TrivialOffsetCalculatorILi3EjESB_ILi1EjENS0_6memory12LoadWithCastILi3EEENSE_13StoreWithCastILi1EEEEEviT_T0_T2_T3_T4_T5_)
        /*173c*/ 	.word	0x00000000


	//----- nvinfo : EIATTR_MIN_STACK_SIZE
	.align		4
.L_1149:
        /*1740*/ 	.byte	0x04, 0x12
        /*1742*/ 	.short	(.L_1151 - .L_1150)
	.align		4
.L_1150:
        /*1744*/ 	.word	index@(_ZN2at6native18elementwise_kernelILi128ELi2EZNS0_22gpu_kernel_impl_nocastIZZZNS0_28launch_masked_scatter_kernelERKNS_10TensorBaseES5_S5_S5_ENKUlvE_clEvENKUlvE4_clEvEUldblE_EEvRNS_18TensorIteratorBaseERKT_EUliE_EEviT1_)
        /*1748*/ 	.word	0x00000000


	//----- nvinfo : EIATTR_MIN_STACK_SIZE
	.align		4
.L_1151:
        /*174c*/ 	.byte	0x04, 0x12
        /*174e*/ 	.short	(.L_1153 - .L_1152)
	.align		4
.L_1152:
        /*1750*/ 	.word	index@(_ZN2at6native27unrolled_elementwise_kernelIZZZNS0_28launch_masked_scatter_kernelERKNS_10TensorBaseES4_S4_S4_ENKUlvE_clEvENKUlvE4_clEvEUldblE_St5arrayIPcLm4EELi4E23TrivialOffsetCalculatorILi3EjESB_ILi1EjENS0_6memory15LoadWithoutCastENSE_16StoreWithoutCastEEEviT_T0_T2_T3_T4_T5_)
        /*1754*/ 	.word	0x00000000


	//----- nvinfo : EIATTR_MIN_STACK_SIZE
	.align		4
.L_1153:
        /*1758*/ 	.byte	0x04, 0x12
        /*175a*/ 	.short	(.L_1155 - .L_1154)
	.align		4
.L_1154:
        /*175c*/ 	.word	index@(_ZN2at6native29vectorized_elementwise_kernelILi2EZZZNS0_28launch_masked_scatter_kernelERKNS_10TensorBaseES4_S4_S4_ENKUlvE_clEvENKUlvE4_clEvEUldblE_St5arrayIPcLm4EEEEviT0_T1_)
        /*1760*/ 	.word	0x00000000


	//----- nvinfo : EIATTR_MIN_STACK_SIZE
	.align		4
.L_1155:
        /*1764*/ 	.byte	0x04, 0x12
        /*1766*/ 	.short	(.L_1157 - .L_1156)
	.align		4
.L_1156:
        /*1768*/ 	.word	index@(_ZN2at6native29vectorized_elementwise_kernelILi4EZZZNS0_28launch_masked_scatter_kernelERKNS_10TensorBaseES4_S4_S4_ENKUlvE_clEvENKUlvE4_clEvEUldblE_St5arrayIPcLm4EEEEviT0_T1_)
        /*176c*/ 	.word	0x00000000


	//----- nvinfo : EIATTR_MIN_STACK_SIZE
	.align		4
.L_1157:
        /*1770*/ 	.byte	0x04, 0x12
        /*1772*/ 	.short	(.L_1159 - .L_1158)
	.align		4
.L_1158:
        /*1774*/ 	.word	index@(_ZN2at6native29vectorized_elementwise_kernelILi8EZZZNS0_28launch_masked_scatter_kernelERKNS_10TensorBaseES4_S4_S4_ENKUlvE_clEvENKUlvE4_clEvEUldblE_St5arrayIPcLm4EEEEviT0_T1_)
        /*1778*/ 	.word	0x00000000


	//----- nvinfo : EIATTR_MIN_STACK_SIZE
	.align		4
.L_1159:
        /*177c*/ 	.byte	0x04, 0x12
        /*177e*/ 	.short	(.L_1161 - .L_1160)
	.align		4
.L_1160:
        /*1780*/ 	.word	index@(_ZN2at6native18elementwise_kernelILi128ELi4EZNS0_15gpu_kernel_implIZZZNS0_28launch_masked_scatter_kernelERKNS_10TensorBaseES5_S5_S5_ENKUlvE_clEvENKUlvE3_clEvEUlsblE_EEvRNS_18TensorIteratorBaseERKT_EUliE_EEviT1_)
        /*1784*/ 	.word	0x00000000


	//----- nvinfo : EIATTR_MIN_STACK_SIZE
	.align		4
.L_1161:
        /*1788*/ 	.byte	0x04, 0x12
        /*178a*/ 	.short	(.L_1163 - .L_1162)
	.align		4
.L_1162:
        /*178c*/ 	.word	index@(_ZN2at6native27unrolled_elementwise_kernelIZZZNS0_28launch_masked_scatter_kernelERKNS_10TensorBaseES4_S4_S4_ENKUlvE_clEvENKUlvE3_clEvEUlsblE_St5arrayIPcLm4EELi4E23TrivialOffsetCalculatorILi3EjESB_ILi1EjENS0_6memory12LoadWithCastILi3EEENSE_13StoreWithCastILi1EEEEEviT_T0_T2_T3_T4_T5_)
        /*1790*/ 	.word	0x00000000


	//----- nvinfo : EIATTR_MIN_STACK_SIZE
	.align		4
.L_1163:
        /*1794*/ 	.byte	0x04, 0x12
        /*1796*/ 	.short	(.L_1165 - .L_1164)
	.align		4
.L_1164:
        /*1798*/ 	.word	index@(_ZN2at6native18elementwise_kernelILi128ELi4EZNS0_22gpu_kernel_impl_nocastIZZZNS0_28launch_masked_scatter_kernelERKNS_10TensorBaseES5_S5_S5_ENKUlvE_clEvENKUlvE3_clEvEUlsblE_EEvRNS_18TensorIteratorBaseERKT_EUliE_EEviT1_)
        /*179c*/ 	.word	0x00000000


	//----- nvinfo : EIATTR_MIN_STACK_SIZE
	.align		4
.L_1165:
        /*17a0*/ 	.byte	0x04, 0x12
        /*17a2*/ 	.short	(.L_1167 - .L_1166)
	.align		4
.L_1166:
        /*17a4*/ 	.word	index@(_ZN2at6native27unrolled_elementwise_kernelIZZZNS0_28launch_masked_scatter_kernelERKNS_10TensorBaseES4_S4_S4_ENKUlvE_clEvENKUlvE3_clEvEUlsblE_St5arrayIPcLm4EELi4E23TrivialOffsetCalculatorILi3EjESB_ILi1EjENS0_6memory15LoadWithoutCastENSE_16StoreWithoutCastEEEviT_T0_T2_T3_T4_T5_)
        /*17a8*/ 	.word	0x00000000


	//----- nvinfo : EIATTR_MIN_STACK_SIZE
	.align		4
.L_1167:
        /*17ac*/ 	.byte	0x04, 0x12
        /*17ae*/ 	.short	(.L_1169 - .L_1168)
	.align		4
.L_1168:
        /*17b0*/ 	.word	index@(_ZN2at6native29vectorized_elementwise_kernelILi2EZZZNS0_28launch_masked_scatter_kernelERKNS_10TensorBaseES4_S4_S4_ENKUlvE_clEvENKUlvE3_clEvEUlsblE_St5arrayIPcLm4EEEEviT0_T1_)
        /*17b4*/ 	.word	0x00000000


	//----- nvinfo : EIATTR_MIN_STACK_SIZE
	.align		4
.L_1169:
        /*17b8*/ 	.byte	0x04, 0x12
        /*17ba*/ 	.short	(.L_1171 - .L_1170)
	.align		4
.L_1170:
        /*17bc*/ 	.word	index@(_ZN2at6native29vectorized_elementwise_kernelILi4EZZZNS0_28launch_masked_scatter_kernelERKNS_10TensorBaseES4_S4_S4_ENKUlvE_clEvENKUlvE3_clEvEUlsblE_St5arrayIPcLm4EEEEviT0_T1_)
        /*17c0*/ 	.word	0x00000000


	//----- nvinfo : EIATTR_MIN_STACK_SIZE
	.align		4
.L_1171:
        /*17c4*/ 	.byte	0x04, 0x12
        /*17c6*/ 	.short	(.L_1173 - .L_1172)
	.align		4
.L_1172:
        /*17c8*/ 	.word	index@(_ZN2at6native29vectorized_elementwise_kernelILi8EZZZNS0_28launch_masked_scatter_kernelERKNS_10TensorBaseES4_S4_S4_ENKUlvE_clEvENKUlvE3_clEvEUlsblE_St5arrayIPcLm4EEEEviT0_T1_)
        /*17cc*/ 	.word	0x00000000


	//----- nvinfo : EIATTR_MIN_STACK_SIZE
	.align		4
.L_1173:
        /*17d0*/ 	.byte	0x04, 0x12
        /*17d2*/ 	.short	(.L_1175 - .L_1174)
	.align		4
.L_1174:
        /*17d4*/ 	.word	index@(_ZN2at6native18elementwise_kernelILi128ELi4EZNS0_15gpu_kernel_implIZZZNS0_28launch_masked_scatter_kernelERKNS_10TensorBaseES5_S5_S5_ENKUlvE_clEvENKUlvE2_clEvEUllblE_EEvRNS_18TensorIteratorBaseERKT_EUliE_EEviT1_)
        /*17d8*/ 	.word	0x00000000


	//----- nvinfo : EIATTR_MIN_STACK_SIZE
	.align		4
.L_1175:
        /*17dc*/ 	.byte	0x04, 0x12
        /*17de*/ 	.short	(.L_1177 - .L_1176)
	.align		4
.L_1176:
        /*17e0*/ 	.word	index@(_ZN2at6native27unrolled_elementwise_kernelIZZZNS0_28launch_masked_scatter_kernelERKNS_10TensorBaseES4_S4_S4_ENKUlvE_clEvENKUlvE2_clEvEUllblE_St5arrayIPcLm4EELi4E23TrivialOffsetCalculatorILi3EjESB_ILi1EjENS0_6memory12LoadWithCastILi3EEENSE_13StoreWithCastILi1EEEEEviT_T0_T2_T3_T4_T5_)
        /*17e4*/ 	.word	0x00000008


	//----- nvinfo : EIATTR_MIN_STACK_SIZE
	.align		4
.L_1177:
        /*17e8*/ 	.byte	0x04, 0x12
        /*17ea*/ 	.short	(.L_1179 - .L_1178)
	.align		4
.L_1178:
        /*17ec*/ 	.word	index@(_ZN2at6native18elementwise_kernelILi128ELi2EZNS0_22gpu_kernel_impl_nocastIZZZNS0_28launch_masked_scatter_kernelERKNS_10TensorBaseES5_S5_S5_ENKUlvE_clEvENKUlvE2_clEvEUllblE_EEvRNS_18TensorIteratorBaseERKT_EUliE_EEviT1_)
        /*17f0*/ 	.word	0x00000000


	//----- nvinfo : EIATTR_MIN_STACK_SIZE
	.align		4
.L_1179:
        /*17f4*/ 	.byte	0x04, 0x12
        /*17f6*/ 	.short	(.L_1181 - .L_1180)
	.align		4
.L_1180:
        /*17f8*/ 	.word	index@(_ZN2at6native27unrolled_elementwise_kernelIZZZNS0_28launch_masked_scatter_kernelERKNS_10TensorBaseES4_S4_S4_ENKUlvE_clEvENKUlvE2_clEvEUllblE_St5arrayIPcLm4EELi4E23TrivialOffsetCalculatorILi3EjESB_ILi1EjENS0_6memory15LoadWithoutCastENSE_16StoreWithoutCastEEEviT_T0_T2_T3_T4_T5_)
        /*17fc*/ 	.word	0x00000000


	//----- nvinfo : EIATTR_MIN_STACK_SIZE
	.align		4
.L_1181:
        /*1800*/ 	.byte	0x04, 0x12
        /*1802*/ 	.short	(.L_1183 - .L_1182)
	.align		4
.L_1182:
        /*1804*/ 	.word	index@(_ZN2at6native29vectorized_elementwise_kernelILi2EZZZNS0_28launch_masked_scatter_kernelERKNS_10TensorBaseES4_S4_S4_ENKUlvE_clEvENKUlvE2_clEvEUllblE_St5arrayIPcLm4EEEEviT0_T1_)
        /*1808*/ 	.word	0x00000000


	//----- nvinfo : EIATTR_MIN_STACK_SIZE
	.align		4
.L_1183:
        /*180c*/ 	.byte	0x04, 0x12
        /*180e*/ 	.short	(.L_1185 - .L_1184)
	.align		4
.L_1184:
        /*1810*/ 	.word	index@(_ZN2at6native29vectorized_elementwise_kernelILi4EZZZNS0_28launch_masked_scatter_kernelERKNS_10TensorBaseES4_S4_S4_ENKUlvE_clEvENKUlvE2_clEvEUllblE_St5arrayIPcLm4EEEEviT0_T1_)
        /*1814*/ 	.word	0x00000000


	//----- nvinfo : EIATTR_MIN_STACK_SIZE
	.align		4
.L_1185:
        /*1818*/ 	.byte	0x04, 0x12
        /*181a*/ 	.short	(.L_1187 - .L_1186)
	.align		4
.L_1186:
        /*181c*/ 	.word	index@(_ZN2at6native29vectorized_elementwise_kernelILi8EZZZNS0_28launch_masked_scatter_kernelERKNS_10TensorBaseES4_S4_S4_ENKUlvE_clEvENKUlvE2_clEvEUllblE_St5arrayIPcLm4EEEEviT0_T1_)
        /*1820*/ 	.word	0x00000000


	//----- nvinfo : EIATTR_MIN_STACK_SIZE
	.align		4
.L_1187:
        /*1824*/ 	.byte	0x04, 0x12
        /*1826*/ 	.short	(.L_1189 - .L_1188)
	.align		4
.L_1188:
        /*1828*/ 	.word	index@(_ZN2at6native18elementwise_kernelILi128ELi4EZNS0_15gpu_kernel_implIZZZNS0_28launch_masked_scatter_kernelERKNS_10TensorBaseES5_S5_S5_ENKUlvE_clEvENKUlvE1_clEvEUliblE_EEvRNS_18TensorIteratorBaseERKT_EUliE_EEviT1_)
        /*182c*/ 	.word	0x00000000


	//----- nvinfo : EIATTR_MIN_STACK_SIZE
	.align		4
.L_1189:
        /*1830*/ 	.byte	0x04, 0x12
        /*1832*/ 	.short	(.L_1191 - .L_1190)
	.align		4
.L_1190:
        /*1834*/ 	.word	index@(_ZN2at6native27unrolled_elementwise_kernelIZZZNS0_28launch_masked_scatter_kernelERKNS_10TensorBaseES4_S4_S4_ENKUlvE_clEvENKUlvE1_clEvEUliblE_St5arrayIPcLm4EELi4E23TrivialOffsetCalculatorILi3EjESB_ILi1EjENS0_6memory12LoadWithCastILi3EEENSE_13StoreWithCastILi1EEEEEviT_T0_T2_T3_T4_T5_)
        /*1838*/ 	.word	0x00000000


	//----- nvinfo : EIATTR_MIN_STACK_SIZE
	.align		4
.L_1191:
        /*183c*/ 	.byte	0x04, 0x12
        /*183e*/ 	.short	(.L_1193 - .L_1192)
	.align		4
.L_1192:
        /*1840*/ 	.word	index@(_ZN2at6native18elementwise_kernelILi128ELi2EZNS0_22gpu_kernel_impl_nocastIZZZNS0_28launch_masked_scatter_kernelERKNS_10TensorBaseES5_S5_S5_ENKUlvE_clEvENKUlvE1_clEvEUliblE_EEvRNS_18TensorIteratorBaseERKT_EUliE_EEviT1_)
        /*1844*/ 	.word	0x00000000


	//----- nvinfo : EIATTR_MIN_STACK_SIZE
	.align		4
.L_1193:
        /*1848*/ 	.byte	0x04, 0x12
        /*184a*/ 	.short	(.L_1195 - .L_1194)
	.align		4
.L_1194:
        /*184c*/ 	.word	index@(_ZN2at6native27unrolled_elementwise_kernelIZZZNS0_28launch_masked_scatter_kernelERKNS_10TensorBaseES4_S4_S4_ENKUlvE_clEvENKUlvE1_clEvEUliblE_St5arrayIPcLm4EELi4E23TrivialOffsetCalculatorILi3EjESB_ILi1EjENS0_6memory15LoadWithoutCastENSE_16StoreWithoutCastEEEviT_T0_T2_T3_T4_T5_)
        /*1850*/ 	.word	0x00000000


	//----- nvinfo : EIATTR_MIN_STACK_SIZE
	.align		4
.L_1195:
        /*1854*/ 	.byte	0x04, 0x12
        /*1856*/ 	.short	(.L_1197 - .L_1196)
	.align		4
.L_1196:
        /*1858*/ 	.word	index@(_ZN2at6native29vectorized_elementwise_kernelILi2EZZZNS0_28launch_masked_scatter_kernelERKNS_10TensorBaseES4_S4_S4_ENKUlvE_clEvENKUlvE1_clEvEUliblE_St5arrayIPcLm4EEEEviT0_T1_)
        /*185c*/ 	.word	0x00000000


	//----- nvinfo : EIATTR_MIN_STACK_SIZE
	.align		4
.L_1197:
        /*1860*/ 	.byte	0x04, 0x12
        /*1862*/ 	.short	(.L_1199 - .L_1198)
	.align		4
.L_1198:
        /*1864*/ 	.word	index@(_ZN2at6native29vectorized_elementwise_kernelILi4EZZZNS0_28launch_masked_scatter_kernelERKNS_10TensorBaseES4_S4_S4_ENKUlvE_clEvENKUlvE1_clEvEUliblE_St5arrayIPcLm4EEEEviT0_T1_)
        /*1868*/ 	.word	0x00000000


	//----- nvinfo : EIATTR_MIN_STACK_SIZE
	.align		4
.L_1199:
        /*186c*/ 	.byte	0x04, 0x12
        /*186e*/ 	.short	(.L_1201 - .L_1200)
	.align		4
.L_1200:
        /*1870*/ 	.word	index@(_ZN2at6native29vectorized_elementwise_kernelILi8EZZZNS0_28launch_masked_scatter_kernelERKNS_10TensorBaseES4_S4_S4_ENKUlvE_clEvENKUlvE1_clEvEUliblE_St5arrayIPcLm4EEEEviT0_T1_)
        /*1874*/ 	.word	0x00000000


	//----- nvinfo : EIATTR_MIN_STACK_SIZE
	.align		4
.L_1201:
        /*1878*/ 	.byte	0x04, 0x12
        /*187a*/ 	.short	(.L_1203 - .L_1202)
	.align		4
.L_1202:
        /*187c*/ 	.word	index@(_ZN2at6native18elementwise_kernelILi128ELi4EZNS0_15gpu_kernel_implIZZZNS0_28launch_masked_scatter_kernelERKNS_10TensorBaseES5_S5_S5_ENKUlvE_clEvENKUlvE0_clEvEUlablE_EEvRNS_18TensorIteratorBaseERKT_EUliE_EEviT1_)
        /*1880*/ 	.word	0x00000000


	//----- nvinfo : EIATTR_MIN_STACK_SIZE
	.align		4
.L_1203:
        /*1884*/ 	.byte	0x04, 0x12
        /*1886*/ 	.short	(.L_1205 - .L_1204)
	.align		4
.L_1204:
        /*1888*/ 	.word	index@(_ZN2at6native27unrolled_elementwise_kernelIZZZNS0_28launch_masked_scatter_kernelERKNS_10TensorBaseES4_S4_S4_ENKUlvE_clEvENKUlvE0_clEvEUlablE_St5arrayIPcLm4EELi4E23TrivialOffsetCalculatorILi3EjESB_ILi1EjENS0_6memory12LoadWithCastILi3EEENSE_13StoreWithCastILi1EEEEEviT_T0_T2_T3_T4_T5_)
        /*188c*/ 	.word	0x00000000


	//----- nvinfo : EIATTR_MIN_STACK_SIZE
	.align		4
.L_1205:
        /*1890*/ 	.byte	0x04, 0x12
        /*1892*/ 	.short	(.L_1207 - .L_1206)
	.align		4
.L_1206:
        /*1894*/ 	.word	index@(_ZN2at6native18elementwise_kernelILi128ELi4EZNS0_22gpu_kernel_impl_nocastIZZZNS0_28launch_masked_scatter_kernelERKNS_10TensorBaseES5_S5_S5_ENKUlvE_clEvENKUlvE0_clEvEUlablE_EEvRNS_18TensorIteratorBaseERKT_EUliE_EEviT1_)
        /*1898*/ 	.word	0x00000000


	//----- nvinfo : EIATTR_MIN_STACK_SIZE
	.align		4
.L_1207:
        /*189c*/ 	.byte	0x04, 0x12
        /*189e*/ 	.short	(.L_1209 - .L_1208)
	.align		4
.L_1208:
        /*18a0*/ 	.word	index@(_ZN2at6native27unrolled_elementwise_kernelIZZZNS0_28launch_masked_scatter_kernelERKNS_10TensorBaseES4_S4_S4_ENKUlvE_clEvENKUlvE0_clEvEUlablE_St5arrayIPcLm4EELi4E23TrivialOffsetCalculatorILi3EjESB_ILi1EjENS0_6memory15LoadWithoutCastENSE_16StoreWithoutCastEEEviT_T0_T2_T3_T4_T5_)
        /*18a4*/ 	.word	0x00000000


	//----- nvinfo : EIATTR_MIN_STACK_SIZE
	.align		4
.L_1209:
        /*18a8*/ 	.byte	0x04, 0x12
        /*18aa*/ 	.short	(.L_1211 - .L_1210)
	.align		4
.L_1210:
        /*18ac*/ 	.word	index@(_ZN2at6native29vectorized_elementwise_kernelILi2EZZZNS0_28launch_masked_scatter_kernelERKNS_10TensorBaseES4_S4_S4_ENKUlvE_clEvENKUlvE0_clEvEUlablE_St5arrayIPcLm4EEEEviT0_T1_)
        /*18b0*/ 	.word	0x00000000


	//----- nvinfo : EIATTR_MIN_STACK_SIZE
	.align		4
.L_1211:
        /*18b4*/ 	.byte	0x04, 0x12
        /*18b6*/ 	.short	(.L_1213 - .L_1212)
	.align		4
.L_1212:
        /*18b8*/ 	.word	index@(_ZN2at6native29vectorized_elementwise_kernelILi4EZZZNS0_28launch_masked_scatter_kernelERKNS_10TensorBaseES4_S4_S4_ENKUlvE_clEvENKUlvE0_clEvEUlablE_St5arrayIPcLm4EEEEviT0_T1_)
        /*18bc*/ 	.word	0x00000000


	//----- nvinfo : EIATTR_MIN_STACK_SIZE
	.align		4
.L_1213:
        /*18c0*/ 	.byte	0x04, 0x12
        /*18c2*/ 	.short	(.L_1215 - .L_1214)
	.align		4
.L_1214:
        /*18c4*/ 	.word	index@(_ZN2at6native29vectorized_elementwise_kernelILi8EZZZNS0_28launch_masked_scatter_kernelERKNS_10TensorBaseES4_S4_S4_ENKUlvE_clEvENKUlvE0_clEvEUlablE_St5arrayIPcLm4EEEEviT0_T1_)
        /*18c8*/ 	.word	0x00000000


	//----- nvinfo : EIATTR_MIN_STACK_SIZE
	.align		4
.L_1215:
        /*18cc*/ 	.byte	0x04, 0x12
        /*18ce*/ 	.short	(.L_1217 - .L_1216)
	.align		4
.L_1216:
        /*18d0*/ 	.word	index@(_ZN2at6native18elementwise_kernelILi128ELi4EZNS0_15gpu_kernel_implIZZZNS0_28launch_masked_scatter_kernelERKNS_10TensorBaseES5_S5_S5_ENKUlvE_clEvENKUlvE_clEvEUlhblE_EEvRNS_18TensorIteratorBaseERKT_EUliE_EEviT1_)
        /*18d4*/ 	.word	0x00000000


	//----- nvinfo : EIATTR_MIN_STACK_SIZE
	.align		4
.L_1217:
        /*18d8*/ 	.byte	0x04, 0x12
        /*18da*/ 	.short	(.L_1219 - .L_1218)
	.align		4
.L_1218:
        /*18dc*/ 	.word	index@(_ZN2at6native27unrolled_elementwise_kernelIZZZNS0_28launch_masked_scatter_kernelERKNS_10TensorBaseES4_S4_S4_ENKUlvE_clEvENKUlvE_clEvEUlhblE_St5arrayIPcLm4EELi4E23TrivialOffsetCalculatorILi3EjESB_ILi1EjENS0_6memory12LoadWithCastILi3EEENSE_13StoreWithCastILi1EEEEEviT_T0_T2_T3_T4_T5_)
        /*18e0*/ 	.word	0x00000000


	//----- nvinfo : EIATTR_MIN_STACK_SIZE
	.align		4
.L_1219:
        /*18e4*/ 	.byte	0x04, 0x12
        /*18e6*/ 	.short	(.L_1221 - .L_1220)
	.align		4
.L_1220:
        /*18e8*/ 	.word	index@(_ZN2at6native18elementwise_kernelILi128ELi4EZNS0_22gpu_kernel_impl_nocastIZZZNS0_28launch_masked_scatter_kernelERKNS_10TensorBaseES5_S5_S5_ENKUlvE_clEvENKUlvE_clEvEUlhblE_EEvRNS_18TensorIteratorBaseERKT_EUliE_EEviT1_)
        /*18ec*/ 	.word	0x00000000


	//----- nvinfo : EIATTR_MIN_STACK_SIZE
	.align		4
.L_1221:
        /*18f0*/ 	.byte	0x04, 0x12
        /*18f2*/ 	.short	(.L_1223 - .L_1222)
	.align		4
.L_1222:
        /*18f4*/ 	.word	index@(_ZN2at6native27unrolled_elementwise_kernelIZZZNS0_28launch_masked_scatter_kernelERKNS_10TensorBaseES4_S4_S4_ENKUlvE_clEvENKUlvE_clEvEUlhblE_St5arrayIPcLm4EELi4E23TrivialOffsetCalculatorILi3EjESB_ILi1EjENS0_6memory15LoadWithoutCastENSE_16StoreWithoutCastEEEviT_T0_T2_T3_T4_T5_)
        /*18f8*/ 	.word	0x00000000


	//----- nvinfo : EIATTR_MIN_STACK_SIZE
	.align		4
.L_1223:
        /*18fc*/ 	.byte	0x04, 0x12
        /*18fe*/ 	.short	(.L_1225 - .L_1224)
	.align		4
.L_1224:
        /*1900*/ 	.word	index@(_ZN2at6native29vectorized_elementwise_kernelILi2EZZZNS0_28launch_masked_scatter_kernelERKNS_10TensorBaseES4_S4_S4_ENKUlvE_clEvENKUlvE_clEvEUlhblE_St5arrayIPcLm4EEEEviT0_T1_)
        /*1904*/ 	.word	0x00000000


	//----- nvinfo : EIATTR_MIN_STACK_SIZE
	.align		4
.L_1225:
        /*1908*/ 	.byte	0x04, 0x12
        /*190a*/ 	.short	(.L_1227 - .L_1226)
	.align		4
.L_1226:
        /*190c*/ 	.word	index@(_ZN2at6native29vectorized_elementwise_kernelILi4EZZZNS0_28launch_masked_scatter_kernelERKNS_10TensorBaseES4_S4_S4_ENKUlvE_clEvENKUlvE_clEvEUlhblE_St5arrayIPcLm4EEEEviT0_T1_)
        /*1910*/ 	.word	0x00000000


	//----- nvinfo : EIATTR_MIN_STACK_SIZE
	.align		4
.L_1227:
        /*1914*/ 	.byte	0x04, 0x12
        /*1916*/ 	.short	(.L_1229 - .L_1228)
	.align		4
.L_1228:
        /*1918*/ 	.word	index@(_ZN2at6native29vectorized_elementwise_kernelILi8EZZZNS0_28launch_masked_scatter_kernelERKNS_10TensorBaseES4_S4_S4_ENKUlvE_clEvENKUlvE_clEvEUlhblE_St5arrayIPcLm4EEEEviT0_T1_)
        /*191c*/ 	.word	0x00000000


	//----- nvinfo : EIATTR_MIN_STACK_SIZE
	.align		4
.L_1229:
        /*1920*/ 	.byte	0x04, 0x12
        /*1922*/ 	.short	(.L_1231 - .L_1230)
	.align		4
.L_1230:
        /*1924*/ 	.word	index@(_ZN2at6native24index_elementwise_kernelILi128ELi4EZNS0_20cuda_take_put_kernelIN3c108BFloat16ElZZZZZNS0_11take_kernelERNS_14TensorIteratorERKNS_10TensorBaseEENKUlvE_clEvENKUlvE10_clEvENKUlvE_clEvENKUlvE0_clEvEUlRS4_lE_EEvS6_S9_RKT1_EUliE_EEvlSG_)
        /*1928*/ 	.word	0x00000000


	//----- nvinfo : EIATTR_MIN_STACK_SIZE
	.align		4
.L_1231:
        /*192c*/ 	.byte	0x04, 0x12
        /*192e*/ 	.short	(.L_1233 - .L_1232)
	.align		4
.L_1232:
        /*1930*/ 	.word	index@(_ZN2at6native24index_elementwise_kernelILi128ELi4EZNS0_20cuda_take_put_kernelIN3c108BFloat16EiZZZZZNS0_11take_kernelERNS_14TensorIteratorERKNS_10TensorBaseEENKUlvE_clEvENKUlvE10_clEvENKUlvE_clEvENKUlvE_clEvEUlRS4_iE_EEvS6_S9_RKT1_EUliE_EEvlSG_)
        /*1934*/ 	.word	0x00000000


	//----- nvinfo : EIATTR_MIN_STACK_SIZE
	.align		4
.L_1233:
        /*1938*/ 	.byte	0x04, 0x12
        /*193a*/ 	.short	(.L_1235 - .L_1234)
	.align		4
.L_1234:
        /*193c*/ 	.word	index@(_ZN2at6native24index_elementwise_kernelILi128ELi4EZNS0_20cuda_take_put_kernelIblZZZZZNS0_11take_kernelERNS_14TensorIteratorERKNS_10TensorBaseEENKUlvE_clEvENKUlvE9_clEvENKUlvE_clEvENKUlvE0_clEvEUlRblE_EEvS4_S7_RKT1_EUliE_EEvlSE_)
        /*1940*/ 	.word	0x00000000


	//----- nvinfo : EIATTR_MIN_STACK_SIZE
	.align		4
.L_1235:
        /*1944*/ 	.byte	0x04, 0x12
        /*1946*/ 	.short	(.L_1237 - .L_1236)
	.align		4
.L_1236:
        /*1948*/ 	.word	index@(_ZN2at6native24index_elementwise_kernelILi128ELi4EZNS0_20cuda_take_put_kernelIbiZZZZZNS0_11take_kernelERNS_14TensorIteratorERKNS_10TensorBaseEENKUlvE_clEvENKUlvE9_clEvENKUlvE_clEvENKUlvE_clEvEUlRbiE_EEvS4_S7_RKT1_EUliE_EEvlSE_)
        /*194c*/ 	.word	0x00000000


	//----- nvinfo : EIATTR_MIN_STACK_SIZE
	.align		4
.L_1237:
        /*1950*/ 	.byte	0x04, 0x12
        /*1952*/ 	.short	(.L_1239 - .L_1238)
	.align		4
.L_1238:
        /*1954*/ 	.word	index@(_ZN2at6native24index_elementwise_kernelILi128ELi4EZNS0_20cuda_take_put_kernelIN3c104HalfElZZZZZNS0_11take_kernelERNS_14TensorIteratorERKNS_10TensorBaseEENKUlvE_clEvENKUlvE8_clEvENKUlvE_clEvENKUlvE0_clEvEUlRS4_lE_EEvS6_S9_RKT1_EUliE_EEvlSG_)
        /*1958*/ 	.word	0x00000000


	//----- nvinfo : EIATTR_MIN_STACK_SIZE
	.align		4
.L_1239:
        /*195c*/ 	.byte	0x04, 0x12
        /*195e*/ 	.short	(.L_1241 - .L_1240)
	.align		4
.L_1240:
        /*1960*/ 	.word	index@(_ZN2at6native24index_elementwise_kernelILi128ELi4EZNS0_20cuda_take_put_kernelIN3c104HalfEiZZZZZNS0_11take_kernelERNS_14TensorIteratorERKNS_10TensorBaseEENKUlvE_clEvENKUlvE8_clEvENKUlvE_clEvENKUlvE_clEvEUlRS4_iE_EEvS6_S9_RKT1_EUliE_EEvlSG_)
        /*1964*/ 	.word	0x00000000


	//----- nvinfo : EIATTR_MIN_STACK_SIZE
	.align		4
.L_1241:
        /*1968*/ 	.byte	0x04, 0x12
        /*196a*/ 	.short	(.L_1243 - .L_1242)
	.align		4
.L_1242:
        /*196c*/ 	.word	index@(_ZN2at6native24index_elementwise_kernelILi128ELi4EZNS0_20cuda_take_put_kernelIN3c107complexIfEElZZZZZNS0_11take_kernelERNS_14TensorIteratorERKNS_10TensorBaseEENKUlvE_clEvENKUlvE7_clEvENKUlvE_clEvENKUlvE0_clEvEUlRS5_lE_EEvS7_SA_RKT1_EUliE_EEvlSH_)
        /*1970*/ 	.word	0x00000000


	//----- nvinfo : EIATTR_MIN_STACK_SIZE
	.align		4
.L_1243:
        /*1974*/ 	.byte	0x04, 0x12
        /*1976*/ 	.short	(.L_1245 - .L_1244)
	.align		4
.L_1244:
        /*1978*/ 	.word	index@(_ZN2at6native24index_elementwise_kernelILi128ELi4EZNS0_20cuda_take_put_kernelIN3c107complexIfEEiZZZZZNS0_11take_kernelERNS_14TensorIteratorERKNS_10TensorBaseEENKUlvE_clEvENKUlvE7_clEvENKUlvE_clEvENKUlvE_clEvEUlRS5_iE_EEvS7_SA_RKT1_EUliE_EEvlSH_)
        /*197c*/ 	.word	0x00000000


	//----- nvinfo : EIATTR_MIN_STACK_SIZE
	.align		4
.L_1245:
        /*1980*/ 	.byte	0x04, 0x12
        /*1982*/ 	.short	(.L_1247 - .L_1246)
	.align		4
.L_1246:
        /*1984*/ 	.word	index@(_ZN2at6native24index_elementwise_kernelILi128ELi4EZNS0_20cuda_take_put_kernelIN3c107complexIdEElZZZZZNS0_11take_kernelERNS_14TensorIteratorERKNS_10TensorBaseEENKUlvE_clEvENKUlvE6_clEvENKUlvE_clEvENKUlvE0_clEvEUlRS5_lE_EEvS7_SA_RKT1_EUliE_EEvlSH_)
        /*1988*/ 	.word	0x00000000


	//----- nvinfo : EIATTR_MIN_STACK_SIZE
	.align		4
.L_1247:
        /*198c*/ 	.byte	0x04, 0x12
        /*198e*/ 	.short	(.L_1249 - .L_1248)
	.align		4
.L_1248:
        /*1990*/ 	.word	index@(_ZN2at6native24index_elementwise_kernelILi128ELi4EZNS0_20cuda_take_put_kernelIN3c107complexIdEEiZZZZZNS0_11take_kernelERNS_14TensorIteratorERKNS_10TensorBaseEENKUlvE_clEvENKUlvE6_clEvENKUlvE_clEvENKUlvE_clEvEUlRS5_iE_EEvS7_SA_RKT1_EUliE_EEvlSH_)
        /*1994*/ 	.word	0x00000000


	//----- nvinfo : EIATTR_MIN_STACK_SIZE
	.align		4
.L_1249:
        /*1998*/ 	.byte	0x04, 0x12
        /*199a*/ 	.short	(.L_1251 - .L_1250)
	.align		4
.L_1250:
        /*199c*/ 	.word	index@(_ZN2at6native24index_elementwise_kernelILi128ELi4EZNS0_20cuda_take_put_kernelIflZZZZZNS0_11take_kernelERNS_14TensorIteratorERKNS_10TensorBaseEENKUlvE_clEvENKUlvE5_clEvENKUlvE_clEvENKUlvE0_clEvEUlRflE_EEvS4_S7_RKT1_EUliE_EEvlSE_)
        /*19a0*/ 	.word	0x00000000


	//----- nvinfo : EIATTR_MIN_STACK_SIZE
	.align		4
.L_1251:
        /*19a4*/ 	.byte	0x04, 0x12
        /*19a6*/ 	.short	(.L_1253 - .L_1252)
	.align		4
.L_1252:
        /*19a8*/ 	.word	index@(_ZN2at6native24index_elementwise_kernelILi128ELi4EZNS0_20cuda_take_put_kernelIfiZZZZZNS0_11take_kernelERNS_14TensorIteratorERKNS_10TensorBaseEENKUlvE_clEvENKUlvE5_clEvENKUlvE_clEvENKUlvE_clEvEUlRfiE_EEvS4_S7_RKT1_EUliE_EEvlSE_)
        /*19ac*/ 	.word	0x00000000


	//----- nvinfo : EIATTR_MIN_STACK_SIZE
	.align		4
.L_1253:
        /*19b0*/ 	.byte	0x04, 0x12
        /*19b2*/ 	.short	(.L_1255 - .L_1254)
	.align		4
.L_1254:
        /*19b4*/ 	.word	index@(_ZN2at6native24index_elementwise_kernelILi128ELi4EZNS0_20cuda_take_put_kernelIdlZZZZZNS0_11take_kernelERNS_14TensorIteratorERKNS_10TensorBaseEENKUlvE_clEvENKUlvE4_clEvENKUlvE_clEvENKUlvE0_clEvEUlRdlE_EEvS4_S7_RKT1_EUliE_EEvlSE_)
        /*19b8*/ 	.word	0x00000000


	//----- nvinfo : EIATTR_MIN_STACK_SIZE
	.align		4
.L_1255:
        /*19bc*/ 	.byte	0x04, 0x12
        /*19be*/ 	.short	(.L_1257 - .L_1256)
	.align		4
.L_1256:
        /*19c0*/ 	.word	index@(_ZN2at6native24index_elementwise_kernelILi128ELi4EZNS0_20cuda_take_put_kernelIdiZZZZZNS0_11take_kernelERNS_14TensorIteratorERKNS_10TensorBaseEENKUlvE_clEvENKUlvE4_clEvENKUlvE_clEvENKUlvE_clEvEUlRdiE_EEvS4_S7_RKT1_EUliE_EEvlSE_)
        /*19c4*/ 	.word	0x00000000


	//----- nvinfo : EIATTR_MIN_STACK_SIZE
	.align		4
.L_1257:
        /*19c8*/ 	.byte	0x04, 0x12
        /*19ca*/ 	.short	(.L_1259 - .L_1258)
	.align		4
.L_1258:
        /*19cc*/ 	.word	index@(_ZN2at6native24index_elementwise_kernelILi128ELi4EZNS0_20cuda_take_put_kernelIslZZZZZNS0_11take_kernelERNS_14TensorIteratorERKNS_10TensorBaseEENKUlvE_clEvENKUlvE3_clEvENKUlvE_clEvENKUlvE0_clEvEUlRslE_EEvS4_S7_RKT1_EUliE_EEvlSE_)
        /*19d0*/ 	.word	0x00000000


	//----- nvinfo : EIATTR_MIN_STACK_SIZE
	.align		4
.L_1259:
        /*19d4*/ 	.byte	0x04, 0x12
        /*19d6*/ 	.short	(.L_1261 - .L_1260)
	.align		4
.L_1260:
        /*19d8*/ 	.word	index@(_ZN2at6native24index_elementwise_kernelILi128ELi4EZNS0_20cuda_take_put_kernelIsiZZZZZNS0_11take_kernelERNS_14TensorIteratorERKNS_10TensorBaseEENKUlvE_clEvENKUlvE3_clEvENKUlvE_clEvENKUlvE_clEvEUlRsiE_EEvS4_S7_RKT1_EUliE_EEvlSE_)
        /*19dc*/ 	.word	0x00000000


	//----- nvinfo : EIATTR_MIN_STACK_SIZE
	.align		4
.L_1261:
        /*19e0*/ 	.byte	0x04, 0x12
        /*19e2*/ 	.short	(.L_1263 - .L_1262)
	.align		4
.L_1262:
        /*19e4*/ 	.word	index@(_ZN2at6native24index_elementwise_kernelILi128ELi4EZNS0_20cuda_take_put_kernelIllZZZZZNS0_11take_kernelERNS_14TensorIteratorERKNS_10TensorBaseEENKUlvE_clEvENKUlvE2_clEvENKUlvE_clEvENKUlvE0_clEvEUlRllE_EEvS4_S7_RKT1_EUliE_EEvlSE_)
        /*19e8*/ 	.word	0x00000000


	//----- nvinfo : EIATTR_MIN_STACK_SIZE
	.align		4
.L_1263:
        /*19ec*/ 	.byte	0x04, 0x12
        /*19ee*/ 	.short	(.L_1265 - .L_1264)
	.align		4
.L_1264:
        /*19f0*/ 	.word	index@(_ZN2at6native24index_elementwise_kernelILi128ELi4EZNS0_20cuda_take_put_kernelIliZZZZZNS0_11take_kernelERNS_14TensorIteratorERKNS_10TensorBaseEENKUlvE_clEvENKUlvE2_clEvENKUlvE_clEvENKUlvE_clEvEUlRliE_EEvS4_S7_RKT1_EUliE_EEvlSE_)
        /*19f4*/ 	.word	0x00000000


	//----- nvinfo : EIATTR_MIN_STACK_SIZE
	.align		4
.L_1265:
        /*19f8*/ 	.byte	0x04, 0x12
        /*19fa*/ 	.short	(.L_1267 - .L_1266)
	.align		4
.L_1266:
        /*19fc*/ 	.word	index@(_ZN2at6native24index_elementwise_kernelILi128ELi4EZNS0_20cuda_take_put_kernelIilZZZZZNS0_11take_kernelERNS_14TensorIteratorERKNS_10TensorBaseEENKUlvE_clEvENKUlvE1_clEvENKUlvE_clEvENKUlvE0_clEvEUlRilE_EEvS4_S7_RKT1_EUliE_EEvlSE_)
        /*1a00*/ 	.word	0x00000000


	//----- nvinfo : EIATTR_MIN_STACK_SIZE
	.align		4
.L_1267:
        /*1a04*/ 	.byte	0x04, 0x12
        /*1a06*/ 	.short	(.L_1269 - .L_1268)
	.align		4
.L_1268:
        /*1a08*/ 	.word	index@(_ZN2at6native24index_elementwise_kernelILi128ELi4EZNS0_20cuda_take_put_kernelIiiZZZZZNS0_11take_kernelERNS_14TensorIteratorERKNS_10TensorBaseEENKUlvE_clEvENKUlvE1_clEvENKUlvE_clEvENKUlvE_clEvEUlRiiE_EEvS4_S7_RKT1_EUliE_EEvlSE_)
        /*1a0c*/ 	.word	0x00000000


	//----- nvinfo : EIATTR_MIN_STACK_SIZE
	.align		4
.L_1269:
        /*1a10*/ 	.byte	0x04, 0x12
        /*1a12*/ 	.short	(.L_1271 - .L_1270)
	.align		4
.L_1270:
        /*1a14*/ 	.word	index@(_ZN2at6native24index_elementwise_kernelILi128ELi4EZNS0_20cuda_take_put_kernelIalZZZZZNS0_11take_kernelERNS_14TensorIteratorERKNS_10TensorBaseEENKUlvE_clEvENKUlvE0_clEvENKUlvE_clEvENKUlvE0_clEvEUlRalE_EEvS4_S7_RKT1_EUliE_EEvlSE_)
        /*1a18*/ 	.word	0x00000000


	//----- nvinfo : EIATTR_MIN_STACK_SIZE
	.align		4
.L_1271:
        /*1a1c*/ 	.byte	0x04, 0x12
        /*1a1e*/ 	.short	(.L_1273 - .L_1272)
	.align		4
.L_1272:
        /*1a20*/ 	.word	index@(_ZN2at6native24index_elementwise_kernelILi128ELi4EZNS0_20cuda_take_put_kernelIaiZZZZZNS0_11take_kernelERNS_14TensorIteratorERKNS_10TensorBaseEENKUlvE_clEvENKUlvE0_clEvENKUlvE_clEvENKUlvE_clEvEUlRaiE_EEvS4_S7_RKT1_EUliE_EEvlSE_)
        /*1a24*/ 	.word	0x00000000


	//----- nvinfo : EIATTR_MIN_STACK_SIZE
	.align		4
.L_1273:
        /*1a28*/ 	.byte	0x04, 0x12
        /*1a2a*/ 	.short	(.L_1275 - .L_1274)
	.align		4
.L_1274:
        /*1a2c*/ 	.word	index@(_ZN2at6native24index_elementwise_kernelILi128ELi4EZNS0_20cuda_take_put_kernelIhlZZZZZNS0_11take_kernelERNS_14TensorIteratorERKNS_10TensorBaseEENKUlvE_clEvENKUlvE_clEvENKUlvE_clEvENKUlvE0_clEvEUlRhlE_EEvS4_S7_RKT1_EUliE_EEvlSE_)
        /*1a30*/ 	.word	0x00000000


	//----- nvinfo : EIATTR_MIN_STACK_SIZE
	.align		4
.L_1275:
        /*1a34*/ 	.byte	0x04, 0x12
        /*1a36*/ 	.short	(.L_1277 - .L_1276)
	.align		4
.L_1276:
        /*1a38*/ 	.word	index@(_ZN2at6native24index_elementwise_kernelILi128ELi4EZNS0_20cuda_take_put_kernelIhiZZZZZNS0_11take_kernelERNS_14TensorIteratorERKNS_10TensorBaseEENKUlvE_clEvENKUlvE_clEvENKUlvE_clEvENKUlvE_clEvEUlRhiE_EEvS4_S7_RKT1_EUliE_EEvlSE_)
        /*1a3c*/ 	.word	0x00000000


	//----- nvinfo : EIATTR_MIN_STACK_SIZE
	.align		4
.L_1277:
        /*1a40*/ 	.byte	0x04, 0x12
        /*1a42*/ 	.short	(.L_1279 - .L_1278)
	.align		4
.L_1278:
        /*1a44*/ 	.word	index@(_ZN2at6native24index_elementwise_kernelILi128ELi4EZNS0_20cuda_take_put_kernelIN3c108BFloat16ElZZZZZNS0_10put_kernelERNS_14TensorIteratorERKNS_10TensorBaseEbENKUlvE_clEvENKUlvE10_clEvENKUlvE_clEvENKUlvE0_clEvEUlRS4_lE0_EEvS6_S9_RKT1_EUliE_EEvlSG_)
        /*1a48*/ 	.word	0x00000000


	//----- nvinfo : EIATTR_MIN_STACK_SIZE
	.align		4
.L_1279:
        /*1a4c*/ 	.byte	0x04, 0x12
        /*1a4e*/ 	.short	(.L_1281 - .L_1280)
	.align		4
.L_1280:
        /*1a50*/ 	.word	index@(_ZN2at6native24index_elementwise_kernelILi128ELi4EZNS0_20cuda_take_put_kernelIN3c108BFloat16ElZZZZZNS0_10put_kernelERNS_14TensorIteratorERKNS_10TensorBaseEbENKUlvE_clEvENKUlvE10_clEvENKUlvE_clEvENKUlvE0_clEvEUlRS4_lE_EEvS6_S9_RKT1_EUliE_EEvlSG_)
        /*1a54*/ 	.word	0x00000000


	//----- nvinfo : EIATTR_MIN_STACK_SIZE
	.align		4
.L_1281:
        /*1a58*/ 	.byte	0x04, 0x12
        /*1a5a*/ 	.short	(.L_1283 - .L_1282)
	.align		4
.L_1282:
        /*1a5c*/ 	.word	index@(_ZN2at6native24index_elementwise_kernelILi128ELi4EZNS0_20cuda_take_put_kernelIN3c108BFloat16EiZZZZZNS0_10put_kernelERNS_14TensorIteratorERKNS_10TensorBaseEbENKUlvE_clEvENKUlvE10_clEvENKUlvE_clEvENKUlvE_clEvEUlRS4_iE0_EEvS6_S9_RKT1_EUliE_EEvlSG_)
        /*1a60*/ 	.word	0x00000000


	//----- nvinfo : EIATTR_MIN_STACK_SIZE
	.align		4
.L_1283:
        /*1a64*/ 	.byte	0x04, 0x12
        /*1a66*/ 	.short	(.L_1285 - .L_1284)
	.align		4
.L_1284:
        /*1a68*/ 	.word	index@(_ZN2at6native24index_elementwise_kernelILi128ELi4EZNS0_20cuda_take_put_kernelIN3c108BFloat16EiZZZZZNS0_10put_kernelERNS_14TensorIteratorERKNS_10TensorBaseEbENKUlvE_clEvENKUlvE10_clEvENKUlvE_clEvENKUlvE_clEvEUlRS4_iE_EEvS6_S9_RKT1_EUliE_EEvlSG_)
        /*1a6c*/ 	.word	0x00000000


	//----- nvinfo : EIATTR_MIN_STACK_SIZE
	.align		4
.L_1285:
        /*1a70*/ 	.byte	0x04, 0x12
        /*1a72*/ 	.short	(.L_1287 - .L_1286)
	.align		4
.L_1286:
        /*1a74*/ 	.word	index@(_ZN2at6native24index_elementwise_kernelILi128ELi4EZNS0_20cuda_take_put_kernelIblZZZZZNS0_10put_kernelERNS_14TensorIteratorERKNS_10TensorBaseEbENKUlvE_clEvENKUlvE9_clEvENKUlvE_clEvENKUlvE0_clEvEUlRblE0_EEvS4_S7_RKT1_EUliE_EEvlSE_)
        /*1a78*/ 	.word	0x00000000


	//----- nvinfo : EIATTR_MIN_STACK_SIZE
	.align		4
.L_1287:
        /*1a7c*/ 	.byte	0x04, 0x12
        /*1a7e*/ 	.short	(.L_1289 - .L_1288)
	.align		4
.L_1288:
        /*1a80*/ 	.word	index@(_ZN2at6native24index_elementwise_kernelILi128ELi4EZNS0_20cuda_take_put_kernelIblZZZZZNS0_10put_kernelERNS_14TensorIteratorERKNS_10TensorBaseEbENKUlvE_clEvENKUlvE9_clEvENKUlvE_clEvENKUlvE0_clEvEUlRblE_EEvS4_S7_RKT1_EUliE_EEvlSE_)
        /*1a84*/ 	.word	0x00000000


	//----- nvinfo : EIATTR_MIN_STACK_SIZE
	.align		4
.L_1289:
        /*1a88*/ 	.byte	0x04, 0x12
        /*1a8a*/ 	.short	(.L_1291 - .L_1290)
	.align		4
.L_1290:
        /*1a8c*/ 	.word	index@(_ZN2at6native24index_elementwise_kernelILi128ELi4EZNS0_20cuda_take_put_kernelIbiZZZZZNS0_10put_kernelERNS_14TensorIteratorERKNS_10TensorBaseEbENKUlvE_clEvENKUlvE9_clEvENKUlvE_clEvENKUlvE_clEvEUlRbiE0_EEvS4_S7_RKT1_EUliE_EEvlSE_)
        /*1a90*/ 	.word	0x00000000


	//----- nvinfo : EIATTR_MIN_STACK_SIZE
	.align		4
.L_1291:
        /*1a94*/ 	.byte	0x04, 0x12
        /*1a96*/ 	.short	(.L_1293 - .L_1292)
	.align		4
.L_1292:
        /*1a98*/ 	.word	index@(_ZN2at6native24index_elementwise_kernelILi128ELi4EZNS0_20cuda_take_put_kernelIbiZZZZZNS0_10put_kernelERNS_14TensorIteratorERKNS_10TensorBaseEbENKUlvE_clEvENKUlvE9_clEvENKUlvE_clEvENKUlvE_clEvEUlRbiE_EEvS4_S7_RKT1_EUliE_EEvlSE_)
        /*1a9c*/ 	.word	0x00000000


	//----- nvinfo : EIATTR_MIN_STACK_SIZE
	.align		4
.L_1293:
        /*1aa0*/ 	.byte	0x04, 0x12
        /*1aa2*/ 	.short	(.L_1295 - .L_1294)
	.align		4
.L_1294:
        /*1aa4*/ 	.word	index@(_ZN2at6native24index_elementwise_kernelILi128ELi4EZNS0_20cuda_take_put_kernelIN3c104HalfElZZZZZNS0_10put_kernelERNS_14TensorIteratorERKNS_10TensorBaseEbENKUlvE_clEvENKUlvE8_clEvENKUlvE_clEvENKUlvE0_clEvEUlRS4_lE0_EEvS6_S9_RKT1_EUliE_EEvlSG_)
        /*1aa8*/ 	.word	0x00000000


	//----- nvinfo : EIATTR_MIN_STACK_SIZE
	.align		4
.L_1295:
        /*1aac*/ 	.byte	0x04, 0x12
        /*1aae*/ 	.short	(.L_1297 - .L_1296)
	.align		4
.L_1296:
        /*1ab0*/ 	.word	index@(_ZN2at6native24index_elementwise_kernelILi128ELi4EZNS0_20cuda_take_put_kernelIN3c104HalfElZZZZZNS0_10put_kernelERNS_14TensorIteratorERKNS_10TensorBaseEbENKUlvE_clEvENKUlvE8_clEvENKUlvE_clEvENKUlvE0_clEvEUlRS4_lE_EEvS6_S9_RKT1_EUliE_EEvlSG_)
        /*1ab4*/ 	.word	0x00000000


	//----- nvinfo : EIATTR_MIN_STACK_SIZE
	.align		4
.L_1297:
        /*1ab8*/ 	.byte	0x04, 0x12
        /*1aba*/ 	.short	(.L_1299 - .L_1298)
	.align		4
.L_1298:
        /*1abc*/ 	.word	index@(_ZN2at6native24index_elementwise_kernelILi128ELi4EZNS0_20cuda_take_put_kernelIN3c104HalfEiZZZZZNS0_10put_kernelERNS_14TensorIteratorERKNS_10TensorBaseEbENKUlvE_clEvENKUlvE8_clEvENKUlvE_clEvENKUlvE_clEvEUlRS4_iE0_EEvS6_S9_RKT1_EUliE_EEvlSG_)
        /*1ac0*/ 	.word	0x00000000


	//----- nvinfo : EIATTR_MIN_STACK_SIZE
	.align		4
.L_1299:
        /*1ac4*/ 	.byte	0x04, 0x12
        /*1ac6*/ 	.short	(.L_1301 - .L_1300)
	.align		4
.L_1300:
        /*1ac8*/ 	.word	index@(_ZN2at6native24index_elementwise_kernelILi128ELi4EZNS0_20cuda_take_put_kernelIN3c104HalfEiZZZZZNS0_10put_kernelERNS_14TensorIteratorERKNS_10TensorBaseEbENKUlvE_clEvENKUlvE8_clEvENKUlvE_clEvENKUlvE_clEvEUlRS4_iE_EEvS6_S9_RKT1_EUliE_EEvlSG_)
        /*1acc*/ 	.word	0x00000000


	//----- nvinfo : EIATTR_MIN_STACK_SIZE
	.align		4
.L_1301:
        /*1ad0*/ 	.byte	0x04, 0x12
        /*1ad2*/ 	.short	(.L_1303 - .L_1302)
	.align		4
.L_1302:
        /*1ad4*/ 	.word	index@(_ZN2at6native24index_elementwise_kernelILi128ELi4EZNS0_20cuda_take_put_kernelIN3c107complexIfEElZZZZZNS0_10put_kernelERNS_14TensorIteratorERKNS_10TensorBaseEbENKUlvE_clEvENKUlvE7_clEvENKUlvE_clEvENKUlvE0_clEvEUlRS5_lE0_EEvS7_SA_RKT1_EUliE_EEvlSH_)
        /*1ad8*/ 	.word	0x00000000


	//----- nvinfo : EIATTR_MIN_STACK_SIZE
	.align		4
.L_1303:
        /*1adc*/ 	.byte	0x04, 0x12
        /*1ade*/ 	.short	(.L_1305 - .L_1304)
	.align		4
.L_1304:
        /*1ae0*/ 	.word	index@(_ZN2at6native24index_elementwise_kernelILi128ELi4EZNS0_20cuda_take_put_kernelIN3c107complexIfEElZZZZZNS0_10put_kernelERNS_14TensorIteratorERKNS_10TensorBaseEbENKUlvE_clEvENKUlvE7_clEvENKUlvE_clEvENKUlvE0_clEvEUlRS5_lE_EEvS7_SA_RKT1_EUliE_EEvlSH_)
        /*1ae4*/ 	.word	0x00000000


	//----- nvinfo : EIATTR_MIN_STACK_SIZE
	.align		4
.L_1305:
        /*1ae8*/ 	.byte	0x04, 0x12
        /*1aea*/ 	.short	(.L_1307 - .L_1306)
	.align		4
.L_1306:
        /*1aec*/ 	.word	index@(_ZN2at6native24index_elementwise_kernelILi128ELi4EZNS0_20cuda_take_put_kernelIN3c107complexIfEEiZZZZZNS0_10put_kernelERNS_14TensorIteratorERKNS_10TensorBaseEbENKUlvE_clEvENKUlvE7_clEvENKUlvE_clEvENKUlvE_clEvEUlRS5_iE0_EEvS7_SA_RKT1_EUliE_EEvlSH_)
        /*1af0*/ 	.word	0x00000000


	//----- nvinfo : EIATTR_MIN_STACK_SIZE
	.align		4
.L_1307:
        /*1af4*/ 	.byte	0x04, 0x12
        /*1af6*/ 	.short	(.L_1309 - .L_1308)
	.align		4
.L_1308:
        /*1af8*/ 	.word	index@(_ZN2at6native24index_elementwise_kernelILi128ELi4EZNS0_20cuda_take_put_kernelIN3c107complexIfEEiZZZZZNS0_10put_kernelERNS_14TensorIteratorERKNS_10TensorBaseEbENKUlvE_clEvENKUlvE7_clEvENKUlvE_clEvENKUlvE_clEvEUlRS5_iE_EEvS7_SA_RKT1_EUliE_EEvlSH_)
        /*1afc*/ 	.word	0x00000000


	//----- nvinfo : EIATTR_MIN_STACK_SIZE
	.align		4
.L_1309:
        /*1b00*/ 	.byte	0x04, 0x12
        /*1b02*/ 	.short	(.L_1311 - .L_1310)
	.align		4
.L_1310:
        /*1b04*/ 	.word	index@(_ZN2at6native24index_elementwise_kernelILi128ELi4EZNS0_20cuda_take_put_kernelIN3c107complexIdEElZZZZZNS0_10put_kernelERNS_14TensorIteratorERKNS_10TensorBaseEbENKUlvE_clEvENKUlvE6_clEvENKUlvE_clEvENKUlvE0_clEvEUlRS5_lE0_EEvS7_SA_RKT1_EUliE_EEvlSH_)
        /*1b08*/ 	.word	0x00000000


	//----- nvinfo : EIATTR_MIN_STACK_SIZE
	.align		4
.L_1311:
        /*1b0c*/ 	.byte	0x04, 0x12
        /*1b0e*/ 	.short	(.L_1313 - .L_1312)
	.align		4
.L_1312:
        /*1b10*/ 	.word	index@(_ZN2at6native24index_elementwise_kernelILi128ELi4EZNS0_20cuda_take_put_kernelIN3c107complexIdEElZZZZZNS0_10put_kernelERNS_14TensorIteratorERKNS_10TensorBaseEbENKUlvE_clEvENKUlvE6_clEvENKUlvE_clEvENKUlvE0_clEvEUlRS5_lE_EEvS7_SA_RKT1_EUliE_EEvlSH_)
        /*1b14*/ 	.word	0x00000000


	//----- nvinfo : EIATTR_MIN_STACK_SIZE
	.align		4
.L_1313:
        /*1b18*/ 	.byte	0x04, 0x12
        /*1b1a*/ 	.short	(.L_1315 - .L_1314)
	.align		4
.L_1314:
        /*1b1c*/ 	.word	index@(_ZN2at6native24index_elementwise_kernelILi128ELi4EZNS0_20cuda_take_put_kernelIN3c107complexIdEEiZZZZZNS0_10put_kernelERNS_14TensorIteratorERKNS_10TensorBaseEbENKUlvE_clEvENKUlvE6_clEvENKUlvE_clEvENKUlvE_clEvEUlRS5_iE0_EEvS7_SA_RKT1_EUliE_EEvlSH_)
        /*1b20*/ 	.word	0x00000000


	//----- nvinfo : EIATTR_MIN_STACK_SIZE
	.align		4
.L_1315:
        /*1b24*/ 	.byte	0x04, 0x12
        /*1b26*/ 	.short	(.L_1317 - .L_1316)
	.align		4
.L_1316:
        /*1b28*/ 	.word	index@(_ZN2at6native24index_elementwise_kernelILi128ELi4EZNS0_20cuda_take_put_kernelIN3c107complexIdEEiZZZZZNS0_10put_kernelERNS_14TensorIteratorERKNS_10TensorBaseEbENKUlvE_clEvENKUlvE6_clEvENKUlvE_clEvENKUlvE_clEvEUlRS5_iE_EEvS7_SA_RKT1_EUliE_EEvlSH_)
        /*1b2c*/ 	.word	0x00000000


	//----- nvinfo : EIATTR_MIN_STACK_SIZE
	.align		4
.L_1317:
        /*1b30*/ 	.byte	0x04, 0x12
        /*1b32*/ 	.short	(.L_1319 - .L_1318)
	.align		4
.L_1318:
        /*1b34*/ 	.word	index@(_ZN2at6native24index_elementwise_kernelILi128ELi4EZNS0_20cuda_take_put_kernelIflZZZZZNS0_10put_kernelERNS_14TensorIteratorERKNS_10TensorBaseEbENKUlvE_clEvENKUlvE5_clEvENKUlvE_clEvENKUlvE0_clEvEUlRflE0_EEvS4_S7_RKT1_EUliE_EEvlSE_)
        /*1b38*/ 	.word	0x00000000


	//----- nvinfo : EIATTR_MIN_STACK_SIZE
	.align		4
.L_1319:
        /*1b3c*/ 	.byte	0x04, 0x12
        /*1b3e*/ 	.short	(.L_1321 - .L_1320)
	.align		4
.L_1320:
        /*1b40*/ 	.word	index@(_ZN2at6native24index_elementwise_kernelILi128ELi4EZNS0_20cuda_take_put_kernelIflZZZZZNS0_10put_kernelERNS_14TensorIteratorERKNS_10TensorBaseEbENKUlvE_clEvENKUlvE5_clEvENKUlvE_clEvENKUlvE0_clEvEUlRflE_EEvS4_S7_RKT1_EUliE_EEvlSE_)
        /*1b44*/ 	.word	0x00000000


	//----- nvinfo : EIATTR_MIN_STACK_SIZE
	.align		4
.L_1321:
        /*1b48*/ 	.byte	0x04, 0x12
        /*1b4a*/ 	.short	(.L_1323 - .L_1322)
	.align		4
.L_1322:
        /*1b4c*/ 	.word	index@(_ZN2at6native24index_elementwise_kernelILi128ELi4EZNS0_20cuda_take_put_kernelIfiZZZZZNS0_10put_kernelERNS_14TensorIteratorERKNS_10TensorBaseEbENKUlvE_clEvENKUlvE5_clEvENKUlvE_clEvENKUlvE_clEvEUlRfiE0_EEvS4_S7_RKT1_EUliE_EEvlSE_)
        /*1b50*/ 	.word	0x00000000


	//----- nvinfo : EIATTR_MIN_STACK_SIZE
	.align		4
.L_1323:
        /*1b54*/ 	.byte	0x04, 0x12
        /*1b56*/ 	.short	(.L_1325 - .L_1324)
	.align		4
.L_1324:
        /*1b58*/ 	.word	index@(_ZN2at6native24index_elementwise_kernelILi128ELi4EZNS0_20cuda_take_put_kernelIfiZZZZZNS0_10put_kernelERNS_14TensorIteratorERKNS_10TensorBaseEbENKUlvE_clEvENKUlvE5_clEvENKUlvE_clEvENKUlvE_clEvEUlRfiE_EEvS4_S7_RKT1_EUliE_EEvlSE_)
        /*1b5c*/ 	.word	0x00000000


	//----- nvinfo : EIATTR_MIN_STACK_SIZE
	.align		4
.L_1325:
        /*1b60*/ 	.byte	0x04, 0x12
        /*1b62*/ 	.short	(.L_1327 - .L_1326)
	.align		4
.L_1326:
        /*1b64*/ 	.word	index@(_ZN2at6native24index_elementwise_kernelILi128ELi4EZNS0_20cuda_take_put_kernelIdlZZZZZNS0_10put_kernelERNS_14TensorIteratorERKNS_10TensorBaseEbENKUlvE_clEvENKUlvE4_clEvENKUlvE_clEvENKUlvE0_clEvEUlRdlE0_EEvS4_S7_RKT1_EUliE_EEvlSE_)
        /*1b68*/ 	.word	0x00000000


	//----- nvinfo : EIATTR_MIN_STACK_SIZE
	.align		4
.L_1327:
        /*1b6c*/ 	.byte	0x04, 0x12
        /*1b6e*/ 	.short	(.L_1329 - .L_1328)
	.align		4
.L_1328:
        /*1b70*/ 	.word	index@(_ZN2at6native24index_elementwise_kernelILi128ELi4EZNS0_20cuda_take_put_kernelIdlZZZZZNS0_10put_kernelERNS_14TensorIteratorERKNS_10TensorBaseEbENKUlvE_clEvENKUlvE4_clEvENKUlvE_clEvENKUlvE0_clEvEUlRdlE_EEvS4_S7_RKT1_EUliE_EEvlSE_)
        /*1b74*/ 	.word	0x00000000


	//----- nvinfo : EIATTR_MIN_STACK_SIZE
	.align		4
.L_1329:
        /*1b78*/ 	.byte	0x04, 0x12
        /*1b7a*/ 	.short	(.L_1331 - .L_1330)
	.align		4
.L_1330:
        /*1b7c*/ 	.word	index@(_ZN2at6native24index_elementwise_kernelILi128ELi4EZNS0_20cuda_take_put_kernelIdiZZZZZNS0_10put_kernelERNS_14TensorIteratorERKNS_10TensorBaseEbENKUlvE_clEvENKUlvE4_clEvENKUlvE_clEvENKUlvE_clEvEUlRdiE0_EEvS4_S7_RKT1_EUliE_EEvlSE_)
        /*1b80*/ 	.word	0x00000000


	//----- nvinfo : EIATTR_MIN_STACK_SIZE
	.align		4
.L_1331:
        /*1b84*/ 	.byte	0x04, 0x12
        /*1b86*/ 	.short	(.L_1333 - .L_1332)
	.align		4
.L_1332:
        /*1b88*/ 	.word	index@(_ZN2at6native24index_elementwise_kernelILi128ELi4EZNS0_20cuda_take_put_kernelIdiZZZZZNS0_10put_kernelERNS_14TensorIteratorERKNS_10TensorBaseEbENKUlvE_clEvENKUlvE4_clEvENKUlvE_clEvENKUlvE_clEvEUlRdiE_EEvS4_S7_RKT1_EUliE_EEvlSE_)
        /*1b8c*/ 	.word	0x00000000


	//----- nvinfo : EIATTR_MIN_STACK_SIZE
	.align		4
.L_1333:
        /*1b90*/ 	.byte	0x04, 0x12
        /*1b92*/ 	.short	(.L_1335 - .L_1334)
	.align		4
.L_1334:
        /*1b94*/ 	.word	index@(_ZN2at6native24index_elementwise_kernelILi128ELi4EZNS0_20cuda_take_put_kernelIslZZZZZNS0_10put_kernelERNS_14TensorIteratorERKNS_10TensorBaseEbENKUlvE_clEvENKUlvE3_clEvENKUlvE_clEvENKUlvE0_clEvEUlRslE0_EEvS4_S7_RKT1_EUliE_EEvlSE_)
        /*1b98*/ 	.word	0x00000000


	//----- nvinfo : EIATTR_MIN_STACK_SIZE
	.align		4
.L_1335:
        /*1b9c*/ 	.byte	0x04, 0x12
        /*1b9e*/ 	.short	(.L_1337 - .L_1336)
	.align		4
.L_1336:
        /*1ba0*/ 	.word	index@(_ZN2at6native24index_elementwise_kernelILi128ELi4EZNS0_20cuda_take_put_kernelIslZZZZZNS0_10put_kernelERNS_14TensorIteratorERKNS_10TensorBaseEbENKUlvE_clEvENKUlvE3_clEvENKUlvE_clEvENKUlvE0_clEvEUlRslE_EEvS4_S7_RKT1_EUliE_EEvlSE_)
        /*1ba4*/ 	.word	0x00000000


	//----- nvinfo : EIATTR_MIN_STACK_SIZE
	.align		4
.L_1337:
        /*1ba8*/ 	.byte	0x04, 0x12
        /*1baa*/ 	.short	(.L_1339 - .L_1338)
	.align		4
.L_1338:
        /*1bac*/ 	.word	index@(_ZN2at6native24index_elementwise_kernelILi128ELi4EZNS0_20cuda_take_put_kernelIsiZZZZZNS0_10put_kernelERNS_14TensorIteratorERKNS_10TensorBaseEbENKUlvE_clEvENKUlvE3_clEvENKUlvE_clEvENKUlvE_clEvEUlRsiE0_EEvS4_S7_RKT1_EUliE_EEvlSE_)
        /*1bb0*/ 	.word	0x00000000


	//----- nvinfo : EIATTR_MIN_STACK_SIZE
	.align		4
.L_1339:
        /*1bb4*/ 	.byte	0x04, 0x12
        /*1bb6*/ 	.short	(.L_1341 - .L_1340)
	.align		4
.L_1340:
        /*1bb8*/ 	.word	index@(_ZN2at6native24index_elementwise_kernelILi128ELi4EZNS0_20cuda_take_put_kernelIsiZZZZZNS0_10put_kernelERNS_14TensorIteratorERKNS_10TensorBaseEbENKUlvE_clEvENKUlvE3_clEvENKUlvE_clEvENKUlvE_clEvEUlRsiE_EEvS4_S7_RKT1_EUliE_EEvlSE_)
        /*1bbc*/ 	.word	0x00000000


	//----- nvinfo : EIATTR_MIN_STACK_SIZE
	.align		4
.L_1341:
        /*1bc0*/ 	.byte	0x04, 0x12
        /*1bc2*/ 	.short	(.L_1343 - .L_1342)
	.align		4
.L_1342:
        /*1bc4*/ 	.word	index@(_ZN2at6native24index_elementwise_kernelILi128ELi4EZNS0_20cuda_take_put_kernelIllZZZZZNS0_10put_kernelERNS_14TensorIteratorERKNS_10TensorBaseEbENKUlvE_clEvENKUlvE2_clEvENKUlvE_clEvENKUlvE0_clEvEUlRllE0_EEvS4_S7_RKT1_EUliE_EEvlSE_)
        /*1bc8*/ 	.word	0x00000000


	//----- nvinfo : EIATTR_MIN_STACK_SIZE
	.align		4
.L_1343:
        /*1bcc*/ 	.byte	0x04, 0x12
        /*1bce*/ 	.short	(.L_1345 - .L_1344)
	.align		4
.L_1344:
        /*1bd0*/ 	.word	index@(_ZN2at6native24index_elementwise_kernelILi128ELi4EZNS0_20cuda_take_put_kernelIllZZZZZNS0_10put_kernelERNS_14TensorIteratorERKNS_10TensorBaseEbENKUlvE_clEvENKUlvE2_clEvENKUlvE_clEvENKUlvE0_clEvEUlRllE_EEvS4_S7_RKT1_EUliE_EEvlSE_)
        /*1bd4*/ 	.word	0x00000000


	//----- nvinfo : EIATTR_MIN_STACK_SIZE
	.align		4
.L_1345:
        /*1bd8*/ 	.byte	0x04, 0x12
        /*1bda*/ 	.short	(.L_1347 - .L_1346)
	.align		4
.L_1346:
        /*1bdc*/ 	.word	index@(_ZN2at6native24index_elementwise_kernelILi128ELi4EZNS0_20cuda_take_put_kernelIliZZZZZNS0_10put_kernelERNS_14TensorIteratorERKNS_10TensorBaseEbENKUlvE_clEvENKUlvE2_clEvENKUlvE_clEvENKUlvE_clEvEUlRliE0_EEvS4_S7_RKT1_EUliE_EEvlSE_)
        /*1be0*/ 	.word	0x00000000


	//----- nvinfo : EIATTR_MIN_STACK_SIZE
	.align		4
.L_1347:
        /*1be4*/ 	.byte	0x04, 0x12
        /*1be6*/ 	.short	(.L_1349 - .L_1348)
	.align		4
.L_1348:
        /*1be8*/ 	.word	index@(_ZN2at6native24index_elementwise_kernelILi128ELi4EZNS0_20cuda_take_put_kernelIliZZZZZNS0_10put_kernelERNS_14TensorIteratorERKNS_10TensorBaseEbENKUlvE_clEvENKUlvE2_clEvENKUlvE_clEvENKUlvE_clEvEUlRliE_EEvS4_S7_RKT1_EUliE_EEvlSE_)
        /*1bec*/ 	.word	0x00000000


	//----- nvinfo : EIATTR_MIN_STACK_SIZE
	.align		4
.L_1349:
        /*1bf0*/ 	.byte	0x04, 0x12
        /*1bf2*/ 	.short	(.L_1351 - .L_1350)
	.align		4
.L_1350:
        /*1bf4*/ 	.word	index@(_ZN2at6native24index_elementwise_kernelILi128ELi4EZNS0_20cuda_take_put_kernelIilZZZZZNS0_10put_kernelERNS_14TensorIteratorERKNS_10TensorBaseEbENKUlvE_clEvENKUlvE1_clEvENKUlvE_clEvENKUlvE0_clEvEUlRilE0_EEvS4_S7_RKT1_EUliE_EEvlSE_)
        /*1bf8*/ 	.word	0x00000000


	//----- nvinfo : EIATTR_MIN_STACK_SIZE
	.align		4
.L_1351:
        /*1bfc*/ 	.byte	0x04, 0x12
        /*1bfe*/ 	.short	(.L_1353 - .L_1352)
	.align		4
.L_1352:
        /*1c00*/ 	.word	index@(_ZN2at6native24index_elementwise_kernelILi128ELi4EZNS0_20cuda_take_put_kernelIilZZZZZNS0_10put_kernelERNS_14TensorIteratorERKNS_10TensorBaseEbENKUlvE_clEvENKUlvE1_clEvENKUlvE_clEvENKUlvE0_clEvEUlRilE_EEvS4_S7_RKT1_EUliE_EEvlSE_)
        /*1c04*/ 	.word	0x00000000


	//----- nvinfo : EIATTR_MIN_STACK_SIZE
	.align		4
.L_1353:
        /*1c08*/ 	.byte	0x04, 0x12
        /*1c0a*/ 	.short	(.L_1355 - .L_1354)
	.align		4
.L_1354:
        /*1c0c*/ 	.word	index@(_ZN2at6native24index_elementwise_kernelILi128ELi4EZNS0_20cuda_take_put_kernelIiiZZZZZNS0_10put_kernelERNS_14TensorIteratorERKNS_10TensorBaseEbENKUlvE_clEvENKUlvE1_clEvENKUlvE_clEvENKUlvE_clEvEUlRiiE0_EEvS4_S7_RKT1_EUliE_EEvlSE_)
        /*1c10*/ 	.word	0x00000000


	//----- nvinfo : EIATTR_MIN_STACK_SIZE
	.align		4
.L_1355:
        /*1c14*/ 	.byte	0x04, 0x12
        /*1c16*/ 	.short	(.L_1357 - .L_1356)
	.align		4
.L_1356:
        /*1c18*/ 	.word	index@(_ZN2at6native24index_elementwise_kernelILi128ELi4EZNS0_20cuda_take_put_kernelIiiZZZZZNS0_10put_kernelERNS_14TensorIteratorERKNS_10TensorBaseEbENKUlvE_clEvENKUlvE1_clEvENKUlvE_clEvENKUlvE_clEvEUlRiiE_EEvS4_S7_RKT1_EUliE_EEvlSE_)
        /*1c1c*/ 	.word	0x00000000


	//----- nvinfo : EIATTR_MIN_STACK_SIZE
	.align		4
.L_1357:
        /*1c20*/ 	.byte	0x04, 0x12
        /*1c22*/ 	.short	(.L_1359 - .L_1358)
	.align		4
.L_1358:
        /*1c24*/ 	.word	index@(_ZN2at6native24index_elementwise_kernelILi128ELi4EZNS0_20cuda_take_put_kernelIalZZZZZNS0_10put_kernelERNS_14TensorIteratorERKNS_10TensorBaseEbENKUlvE_clEvENKUlvE0_clEvENKUlvE_clEvENKUlvE0_clEvEUlRalE0_EEvS4_S7_RKT1_EUliE_EEvlSE_)
        /*1c28*/ 	.word	0x00000000


	//----- nvinfo : EIATTR_MIN_STACK_SIZE
	.align		4
.L_1359:
        /*1c2c*/ 	.byte	0x04, 0x12
        /*1c2e*/ 	.short	(.L_1361 - .L_1360)
	.align		4
.L_1360:
        /*1c30*/ 	.word	index@(_ZN2at6native24index_elementwise_kernelILi128ELi4EZNS0_20cuda_take_put_kernelIalZZZZZNS0_10put_kernelERNS_14TensorIteratorERKNS_10TensorBaseEbENKUlvE_clEvENKUlvE0_clEvENKUlvE_clEvENKUlvE0_clEvEUlRalE_EEvS4_S7_RKT1_EUliE_EEvlSE_)
        /*1c34*/ 	.word	0x00000000


	//----- nvinfo : EIATTR_MIN_STACK_SIZE
	.align		4
.L_1361:
        /*1c38*/ 	.byte	0x04, 0x12
        /*1c3a*/ 	.short	(.L_1363 - .L_1362)
	.align		4
.L_1362:
        /*1c3c*/ 	.word	index@(_ZN2at6native24index_elementwise_kernelILi128ELi4EZNS0_20cuda_take_put_kernelIaiZZZZZNS0_10put_kernelERNS_14TensorIteratorERKNS_10TensorBaseEbENKUlvE_clEvENKUlvE0_clEvENKUlvE_clEvENKUlvE_clEvEUlRaiE0_EEvS4_S7_RKT1_EUliE_EEvlSE_)
        /*1c40*/ 	.word	0x00000000


	//----- nvinfo : EIATTR_MIN_STACK_SIZE
	.align		4
.L_1363:
        /*1c44*/ 	.byte	0x04, 0x12
        /*1c46*/ 	.short	(.L_1365 - .L_1364)
	.align		4
.L_1364:
        /*1c48*/ 	.word	index@(_ZN2at6native24index_elementwise_kernelILi128ELi4EZNS0_20cuda_take_put_kernelIaiZZZZZNS0_10put_kernelERNS_14TensorIteratorERKNS_10TensorBaseEbENKUlvE_clEvENKUlvE0_clEvENKUlvE_clEvENKUlvE_clEvEUlRaiE_EEvS4_S7_RKT1_EUliE_EEvlSE_)
        /*1c4c*/ 	.word	0x00000000


	//----- nvinfo : EIATTR_MIN_STACK_SIZE
	.align		4
.L_1365:
        /*1c50*/ 	.byte	0x04, 0x12
        /*1c52*/ 	.short	(.L_1367 - .L_1366)
	.align		4
.L_1366:
        /*1c54*/ 	.word	index@(_ZN2at6native24index_elementwise_kernelILi128ELi4EZNS0_20cuda_take_put_kernelIhlZZZZZNS0_10put_kernelERNS_14TensorIteratorERKNS_10TensorBaseEbENKUlvE_clEvENKUlvE_clEvENKUlvE_clEvENKUlvE0_clEvEUlRhlE0_EEvS4_S7_RKT1_EUliE_EEvlSE_)
        /*1c58*/ 	.word	0x00000000


	//----- nvinfo : EIATTR_MIN_STACK_SIZE
	.align		4
.L_1367:
        /*1c5c*/ 	.byte	0x04, 0x12
        /*1c5e*/ 	.short	(.L_1369 - .L_1368)
	.align		4
.L_1368:
        /*1c60*/ 	.word	index@(_ZN2at6native24index_elementwise_kernelILi128ELi4EZNS0_20cuda_take_put_kernelIhlZZZZZNS0_10put_kernelERNS_14TensorIteratorERKNS_10TensorBaseEbENKUlvE_clEvENKUlvE_clEvENKUlvE_clEvENKUlvE0_clEvEUlRhlE_EEvS4_S7_RKT1_EUliE_EEvlSE_)
        /*1c64*/ 	.word	0x00000000


	//----- nvinfo : EIATTR_MIN_STACK_SIZE
	.align		4
.L_1369:
        /*1c68*/ 	.byte	0x04, 0x12
        /*1c6a*/ 	.short	(.L_1371 - .L_1370)
	.align		4
.L_1370:
        /*1c6c*/ 	.word	index@(_ZN2at6native24index_elementwise_kernelILi128ELi4EZNS0_20cuda_take_put_kernelIhiZZZZZNS0_10put_kernelERNS_14TensorIteratorERKNS_10TensorBaseEbENKUlvE_clEvENKUlvE_clEvENKUlvE_clEvENKUlvE_clEvEUlRhiE0_EEvS4_S7_RKT1_EUliE_EEvlSE_)
        /*1c70*/ 	.word	0x00000000


	//----- nvinfo : EIATTR_MIN_STACK_SIZE
	.align		4
.L_1371:
        /*1c74*/ 	.byte	0x04, 0x12
        /*1c76*/ 	.short	(.L_1373 - .L_1372)
	.align		4
.L_1372:
        /*1c78*/ 	.word	index@(_ZN2at6native24index_elementwise_kernelILi128ELi4EZNS0_20cuda_take_put_kernelIhiZZZZZNS0_10put_kernelERNS_14TensorIteratorERKNS_10TensorBaseEbENKUlvE_clEvENKUlvE_clEvENKUlvE_clEvENKUlvE_clEvEUlRhiE_EEvS4_S7_RKT1_EUliE_EEvlSE_)
        /*1c7c*/ 	.word	0x00000000


	//----- nvinfo : EIATTR_MIN_STACK_SIZE
	.align		4
.L_1373:
        /*1c80*/ 	.byte	0x04, 0x12
        /*1c82*/ 	.short	(.L_1375 - .L_1374)
	.align		4
.L_1374:
        /*1c84*/ 	.word	index@(_ZN2at6native24index_elementwise_kernelILi128ELi4EZNS0_16gpu_index_kernelIZZZNS0_31index_put_kernel_quantized_cudaERNS_14TensorIteratorEN3c108ArrayRefIlEES7_bdiENKUlvE_clEvENKUlvE3_clEvEUlPcPKclE_EEvRNS_18TensorIteratorBaseES7_S7_RKT_bEUliE_EEvlT1_)
        /*1c88*/ 	.word	0x00000000


	//----- nvinfo : EIATTR_MIN_STACK_SIZE
	.align		4
.L_1375:
        /*1c8c*/ 	.byte	0x04, 0x12
        /*1c8e*/ 	.short	(.L_1377 - .L_1376)
	.align		4
.L_1376:
        /*1c90*/ 	.word	index@(_ZN2at6native24index_elementwise_kernelILi128ELi4EZNS0_16gpu_index_kernelIZZZNS0_31index_put_kernel_quantized_cudaERNS_14TensorIteratorEN3c108ArrayRefIlEES7_bdiENKUlvE_clEvENKUlvE2_clEvEUlPcPKclE_EEvRNS_18TensorIteratorBaseES7_S7_RKT_bEUliE_EEvlT1_)
        /*1c94*/ 	.word	0x00000000


	//----- nvinfo : EIATTR_MIN_STACK_SIZE
	.align		4
.L_1377:
        /*1c98*/ 	.byte	0x04, 0x12
        /*1c9a*/ 	.short	(.L_1379 - .L_1378)
	.align		4
.L_1378:
        /*1c9c*/ 	.word	index@(_ZN2at6native24index_elementwise_kernelILi128ELi4EZNS0_16gpu_index_kernelIZZZNS0_31index_put_kernel_quantized_cudaERNS_14TensorIteratorEN3c108ArrayRefIlEES7_bdiENKUlvE_clEvENKUlvE1_clEvEUlPcPKclE_EEvRNS_18TensorIteratorBaseES7_S7_RKT_bEUliE_EEvlT1_)
        /*1ca0*/ 	.word	0x00000000


	//----- nvinfo : EIATTR_MIN_STACK_SIZE
	.align		4
.L_1379:
        /*1ca4*/ 	.byte	0x04, 0x12
        /*1ca6*/ 	.short	(.L_1381 - .L_1380)
	.align		4
.L_1380:
        /*1ca8*/ 	.word	index@(_ZN2at6native24index_elementwise_kernelILi128ELi4EZNS0_16gpu_index_kernelIZZZNS0_31index_put_kernel_quantized_cudaERNS_14TensorIteratorEN3c108ArrayRefIlEES7_bdiENKUlvE_clEvENKUlvE0_clEvEUlPcPKclE_EEvRNS_18TensorIteratorBaseES7_S7_RKT_bEUliE_EEvlT1_)
        /*1cac*/ 	.word	0x00000000


	//----- nvinfo : EIATTR_MIN_STACK_SIZE
	.align		4
.L_1381:
        /*1cb0*/ 	.byte	0x04, 0x12
        /*1cb2*/ 	.short	(.L_1383 - .L_1382)
	.align		4
.L_1382:
        /*1cb4*/ 	.word	index@(_ZN2at6native24index_elementwise_kernelILi128ELi4EZNS0_16gpu_index_kernelIZZZNS0_31index_put_kernel_quantized_cudaERNS_14TensorIteratorEN3c108ArrayRefIlEES7_bdiENKUlvE_clEvENKUlvE_clEvEUlPcPKclE_EEvRNS_18TensorIteratorBaseES7_S7_RKT_bEUliE_EEvlT1_)
        /*1cb8*/ 	.word	0x00000000


	//----- nvinfo : EIATTR_MIN_STACK_SIZE
	.align		4
.L_1383:
        /*1cbc*/ 	.byte	0x04, 0x12
        /*1cbe*/ 	.short	(.L_1385 - .L_1384)
	.align		4
.L_1384:
        /*1cc0*/ 	.word	index@(_ZN2at6native24index_elementwise_kernelILi128ELi4EZNS0_16gpu_index_kernelIZNS0_21index_put_kernel_implINS0_10OpaqueTypeILi16EEEEEvRNS_14TensorIteratorEN3c108ArrayRefIlEESA_EUlPcPKclE_EEvRNS_18TensorIteratorBaseESA_SA_RKT_bEUliE_EEvlT1_)
        /*1cc4*/ 	.word	0x00000000


	//----- nvinfo : EIATTR_MIN_STACK_SIZE
	.align		4
.L_1385:
        /*1cc8*/ 	.byte	0x04, 0x12
        /*1cca*/ 	.short	(.L_1387 - .L_1386)
	.align		4
.L_1386:
        /*1ccc*/ 	.word	index@(_ZN2at6native24index_elementwise_kernelILi128ELi4EZNS0_16gpu_index_kernelIZNS0_21index_put_kernel_implINS0_10OpaqueTypeILi2EEEEEvRNS_14TensorIteratorEN3c108ArrayRefIlEESA_EUlPcPKclE_EEvRNS_18TensorIteratorBaseESA_SA_RKT_bEUliE_EEvlT1_)
        /*1cd0*/ 	.word	0x00000000


	//----- nvinfo : EIATTR_MIN_STACK_SIZE
	.align		4
.L_1387:
        /*1cd4*/ 	.byte	0x04, 0x12
        /*1cd6*/ 	.short	(.L_1389 - .L_1388)
	.align		4
.L_1388:
        /*1cd8*/ 	.word	index@(_ZN2at6native24index_elementwise_kernelILi128ELi4EZNS0_16gpu_index_kernelIZNS0_21index_put_kernel_implINS0_10OpaqueTypeILi8EEEEEvRNS_14TensorIteratorEN3c108ArrayRefIlEESA_EUlPcPKclE_EEvRNS_18TensorIteratorBaseESA_SA_RKT_bEUliE_EEvlT1_)
        /*1cdc*/ 	.word	0x00000000


	//----- nvinfo : EIATTR_MIN_STACK_SIZE
	.align		4
.L_1389:
        /*1ce0*/ 	.byte	0x04, 0x12
        /*1ce2*/ 	.short	(.L_1391 - .L_1390)
	.align		4
.L_1390:
        /*1ce4*/ 	.word	index@(_ZN2at6native24index_elementwise_kernelILi128ELi4EZNS0_16gpu_index_kernelIZNS0_21index_put_kernel_implINS0_10OpaqueTypeILi4EEEEEvRNS_14TensorIteratorEN3c108ArrayRefIlEESA_EUlPcPKclE_EEvRNS_18TensorIteratorBaseESA_SA_RKT_bEUliE_EEvlT1_)
        /*1ce8*/ 	.word	0x00000000


	//----- nvinfo : EIATTR_MIN_STACK_SIZE
	.align		4
.L_1391:
        /*1cec*/ 	.byte	0x04, 0x12
        /*1cee*/ 	.short	(.L_1393 - .L_1392)
	.align		4
.L_1392:
        /*1cf0*/ 	.word	index@(_ZN2at6native24index_elementwise_kernelILi128ELi4EZNS0_16gpu_index_kernelIZNS0_21index_put_kernel_implINS0_10OpaqueTypeILi1EEEEEvRNS_14TensorIteratorEN3c108ArrayRefIlEESA_EUlPcPKclE_EEvRNS_18TensorIteratorBaseESA_SA_RKT_bEUliE_EEvlT1_)
        /*1cf4*/ 	.word	0x00000000


	//----- nvinfo : EIATTR_MIN_STACK_SIZE
	.align		4
.L_1393:
        /*1cf8*/ 	.byte	0x04, 0x12
        /*1cfa*/ 	.short	(.L_1395 - .L_1394)
	.align		4
.L_1394:
        /*1cfc*/ 	.word	index@(_ZN2at6native24index_elementwise_kernelILi128ELi4EZNS0_22index_copy_kernel_implINS0_10OpaqueTypeILi16EEEEEvRNS_14TensorIteratorElllEUliE_EEvlT1_)
        /*1d00*/ 	.word	0x00000000


	//----- nvinfo : EIATTR_MIN_STACK_SIZE
	.align		4
.L_1395:
        /*1d04*/ 	.byte	0x04, 0x12
        /*1d06*/ 	.short	(.L_1397 - .L_1396)
	.align		4
.L_1396:
        /*1d08*/ 	.word	index@(_ZN2at6native24index_elementwise_kernelILi128ELi4EZNS0_22index_copy_kernel_implINS0_10OpaqueTypeILi2EEEEEvRNS_14TensorIteratorElllEUliE_EEvlT1_)
        /*1d0c*/ 	.word	0x00000000


	//----- nvinfo : EIATTR_MIN_STACK_SIZE
	.align		4
.L_1397:
        /*1d10*/ 	.byte	0x04, 0x12
        /*1d12*/ 	.short	(.L_1399 - .L_1398)
	.align		4
.L_1398:
        /*1d14*/ 	.word	index@(_ZN2at6native24index_elementwise_kernelILi128ELi4EZNS0_22index_copy_kernel_implINS0_10OpaqueTypeILi8EEEEEvRNS_14TensorIteratorElllEUliE_EEvlT1_)
        /*1d18*/ 	.word	0x00000000


	//----- nvinfo : EIATTR_MIN_STACK_SIZE
	.align		4
.L_1399:
        /*1d1c*/ 	.byte	0x04, 0x12
        /*1d1e*/ 	.short	(.L_1401 - .L_1400)
	.align		4
.L_1400:
        /*1d20*/ 	.word	index@(_ZN2at6native24index_elementwise_kernelILi128ELi4EZNS0_22index_copy_kernel_implINS0_10OpaqueTypeILi4EEEEEvRNS_14TensorIteratorElllEUliE_EEvlT1_)
        /*1d24*/ 	.word	0x00000000


	//----- nvinfo : EIATTR_MIN_STACK_SIZE
	.align		4
.L_1401:
        /*1d28*/ 	.byte	0x04, 0x12
        /*1d2a*/ 	.short	(.L_1403 - .L_1402)
	.align		4
.L_1402:
        /*1d2c*/ 	.word	index@(_ZN2at6native24index_elementwise_kernelILi128ELi4EZNS0_22index_copy_kernel_implINS0_10OpaqueTypeILi1EEEEEvRNS_14TensorIteratorElllEUliE_EEvlT1_)
        /*1d30*/ 	.word	0x00000000


	//----- nvinfo : EIATTR_MIN_STACK_SIZE
	.align		4
.L_1403:
        /*1d34*/ 	.byte	0x04, 0x12
        /*1d36*/ 	.short	(.L_1405 - .L_1404)
	.align		4
.L_1404:
        /*1d38*/ 	.word	index@(_ZN2at6native24index_elementwise_kernelILi128ELi4EZNS0_22index_fill_kernel_implINS0_10OpaqueTypeILi16EEEEEvRNS_14TensorIteratorElllT_EUliE_EEvlT1_)
        /*1d3c*/ 	.word	0x00000000


	//----- nvinfo : EIATTR_MIN_STACK_SIZE
	.align		4
.L_1405:
        /*1d40*/ 	.byte	0x04, 0x12
        /*1d42*/ 	.short	(.L_1407 - .L_1406)
	.align		4
.L_1406:
        /*1d44*/ 	.word	index@(_ZN2at6native24index_elementwise_kernelILi128ELi4EZNS0_22index_fill_kernel_implINS0_10OpaqueTypeILi2EEEEEvRNS_14TensorIteratorElllT_EUliE_EEvlT1_)
        /*1d48*/ 	.word	0x00000000


	//----- nvinfo : EIATTR_MIN_STACK_SIZE
	.align		4
.L_1407:
        /*1d4c*/ 	.byte	0x04, 0x12
        /*1d4e*/ 	.short	(.L_1409 - .L_1408)
	.align		4
.L_1408:
        /*1d50*/ 	.word	index@(_ZN2at6native24index_elementwise_kernelILi128ELi4EZNS0_22index_fill_kernel_implINS0_10OpaqueTypeILi8EEEEEvRNS_14TensorIteratorElllT_EUliE_EEvlT1_)
        /*1d54*/ 	.word	0x00000000


	//----- nvinfo : EIATTR_MIN_STACK_SIZE
	.align		4
.L_1409:
        /*1d58*/ 	.byte	0x04, 0x12
        /*1d5a*/ 	.short	(.L_1411 - .L_1410)
	.align		4
.L_1410:
        /*1d5c*/ 	.word	index@(_ZN2at6native24index_elementwise_kernelILi128ELi4EZNS0_22index_fill_kernel_implINS0_10OpaqueTypeILi4EEEEEvRNS_14TensorIteratorElllT_EUliE_EEvlT1_)
        /*1d60*/ 	.word	0x00000000


	//----- nvinfo : EIATTR_MIN_STACK_SIZE
	.align		4
.L_1411:
        /*1d64*/ 	.byte	0x04, 0x12
        /*1d66*/ 	.short	(.L_1413 - .L_1412)
	.align		4
.L_1412:
        /*1d68*/ 	.word	index@(_ZN2at6native24index_elementwise_kernelILi128ELi4EZNS0_22index_fill_kernel_implINS0_10OpaqueTypeILi1EEEEEvRNS_14TensorIteratorElllT_EUliE_EEvlT1_)
        /*1d6c*/ 	.word	0x00000000


	//----- nvinfo : EIATTR_MIN_STACK_SIZE
	.align		4
.L_1413:
        /*1d70*/ 	.byte	0x04, 0x12
        /*1d72*/ 	.short	(.L_1415 - .L_1414)
	.align		4
.L_1414:
        /*1d74*/ 	.word	index@(_ZN2at6native24index_elementwise_kernelILi128ELi4EZNS0_16gpu_index_kernelIZNS0_17index_kernel_implINS0_10OpaqueTypeILi16EEEEEvRNS_18TensorIteratorBaseEN3c108ArrayRefIlEESA_EUlPcPKclE_EEvS7_SA_SA_RKT_bEUliE_EEvlT1_)
        /*1d78*/ 	.word	0x00000000


	//----- nvinfo : EIATTR_MIN_STACK_SIZE
	.align		4
.L_1415:
        /*1d7c*/ 	.byte	0x04, 0x12
        /*1d7e*/ 	.short	(.L_1417 - .L_1416)
	.align		4
.L_1416:
        /*1d80*/ 	.word	index@(_ZN2at6native24index_elementwise_kernelILi128ELi4EZNS0_16gpu_index_kernelIZNS0_17index_kernel_implINS0_10OpaqueTypeILi2EEEEEvRNS_18TensorIteratorBaseEN3c108ArrayRefIlEESA_EUlPcPKclE_EEvS7_SA_SA_RKT_bEUliE_EEvlT1_)
        /*1d84*/ 	.word	0x00000000


	//----- nvinfo : EIATTR_MIN_STACK_SIZE
	.align		4
.L_1417:
        /*1d88*/ 	.byte	0x04, 0x12
        /*1d8a*/ 	.short	(.L_1419 - .L_1418)
	.align		4
.L_1418:
        /*1d8c*/ 	.word	index@(_ZN2at6native24index_elementwise_kernelILi128ELi4EZNS0_16gpu_index_kernelIZNS0_17index_kernel_implINS0_10OpaqueTypeILi8EEEEEvRNS_18TensorIteratorBaseEN3c108ArrayRefIlEESA_EUlPcPKclE_EEvS7_SA_SA_RKT_bEUliE_EEvlT1_)
        /*1d90*/ 	.word	0x00000000


	//----- nvinfo : EIATTR_MIN_STACK_SIZE
	.align		4
.L_1419:
        /*1d94*/ 	.byte	0x04, 0x12
        /*1d96*/ 	.short	(.L_1421 - .L_1420)
	.align		4
.L_1420:
        /*1d98*/ 	.word	index@(_ZN2at6native24index_elementwise_kernelILi128ELi4EZNS0_16gpu_index_kernelIZNS0_17index_kernel_implINS0_10OpaqueTypeILi4EEEEEvRNS_18TensorIteratorBaseEN3c108ArrayRefIlEESA_EUlPcPKclE_EEvS7_SA_SA_RKT_bEUliE_EEvlT1_)
        /*1d9c*/ 	.word	0x00000000


	//----- nvinfo : EIATTR_MIN_STACK_SIZE
	.align		4
.L_1421:
        /*1da0*/ 	.byte	0x04, 0x12
        /*1da2*/ 	.short	(.L_1423 - .L_1422)
	.align		4
.L_1422:
        /*1da4*/ 	.word	index@(_ZN2at6native24index_elementwise_kernelILi128ELi4EZNS0_16gpu_index_kernelIZNS0_17index_kernel_implINS0_10OpaqueTypeILi1EEEEEvRNS_18TensorIteratorBaseEN3c108ArrayRefIlEESA_EUlPcPKclE_EEvS7_SA_SA_RKT_bEUliE_EEvlT1_)
        /*1da8*/ 	.word	0x00000000
.L_1423:


//--------------------- .nv.compat                --------------------------
	.section	.nv.compat,"",@"SHT_CUDA_COMPAT_INFO"
	.align	4
        /*0000*/ 	.byte	0x02, 0x09, 0x00, 0x00, 0x02, 0x02, 0x01, 0x00, 0x02, 0x05, 0x05, 0x00, 0x03, 0x07, 0x01, 0x01
        /*0010*/ 	.byte	0x02, 0x03, 0x00, 0x00, 0x02, 0x06, 0x01, 0x00, 0x04, 0x0b, 0x08, 0x00, 0x00, 0x00, 0x00, 0x00
        /*0020*/ 	.byte	0x00, 0x00, 0x00, 0x00


//--------------------- .nv.info._ZN2at6native47_GLOBAL__N__62f9f32f_14_IndexKernel_cu_3e7731d125masked_scatter_size_checkEPKlPKbl --------------------------
	.section	.nv.info._ZN2at6native47_GLOBAL__N__62f9f32f_14_IndexKernel_cu_3e7731d125masked_scatter_size_checkEPKlPKbl,"",@"SHT_CUDA_INFO"
	.sectionflags	@""
	.align	4


	//----- nvinfo : EIATTR_CUDA_API_VERSION
	.align		4
        /*0000*/ 	.byte	0x04, 0x37
        /*0002*/ 	.short	(.L_1425 - .L_1424)
.L_1424:
        /*0004*/ 	.word	0x00000082


	//----- nvinfo : EIATTR_KPARAM_INFO
	.align		4
.L_1425:
        /*0008*/ 	.byte	0x04, 0x17
        /*000a*/ 	.short	(.L_1427 - .L_1426)
.L_1426:
        /*000c*/ 	.word	0x00000000
        /*0010*/ 	.short	0x0002
        /*0012*/ 	.short	0x0010
        /*0014*/ 	.byte	0x00, 0xf0, 0x21, 0x00


	//----- nvinfo : EIATTR_KPARAM_INFO
	.align		4
.L_1427:
        /*0018*/ 	.byte	0x04, 0x17
        /*001a*/ 	.short	(.L_1429 - .L_1428)
.L_1428:
        /*001c*/ 	.word	0x00000000
        /*0020*/ 	.short	0x0001
        /*0022*/ 	.short	0x0008
        /*0024*/ 	.byte	0x00, 0xf0, 0x21, 0x00


	//----- nvinfo : EIATTR_KPARAM_INFO
	.align		4
.L_1429:
        /*0028*/ 	.byte	0x04, 0x17
        /*002a*/ 	.short	(.L_1431 - .L_1430)
.L_1430:
        /*002c*/ 	.word	0x00000000
        /*0030*/ 	.short	0x0000
        /*0032*/ 	.short	0x0000
        /*0034*/ 	.byte	0x00, 0xf0, 0x21, 0x00


	//----- nvinfo : EIATTR_SPARSE_MMA_MASK
	.align		4
.L_1431:
        /*0038*/ 	.byte	0x03, 0x50
        /*003a*/ 	.short	0x0000


	//----- nvinfo : EIATTR_MAXREG_COUNT
	.align		4
        /*003c*/ 	.byte	0x03, 0x1b
        /*003e*/ 	.short	0x00ff


	//----- nvinfo : EIATTR_EXTERNS
	.align		4
        /*0040*/ 	.byte	0x04, 0x0f
        /*0042*/ 	.short	(.L_1433 - .L_1432)


	//   ....[0]....
	.align		4
.L_1432:
        /*0044*/ 	.word	index@(__assertfail)


	//----- nvinfo : EIATTR_MERCURY_ISA_VERSION
	.align		4
.L_1433:
        /*0048*/ 	.byte	0x03, 0x5f
        /*004a*/ 	.short	0x0101


	//----- nvinfo : EIATTR_SYSCALL_OFFSETS
	.align		4
        /*004c*/ 	.byte	0x04, 0x46
        /*004e*/ 	.short	(.L_1435 - .L_1434)


	//   ....[0]....
.L_1434:
        /*0050*/ 	.word	0x000001b0


	//----- nvinfo : EIATTR_EXIT_INSTR_OFFSETS
	.align		4
.L_1435:
        /*0054*/ 	.byte	0x04, 0x1c
        /*0056*/ 	.short	(.L_1437 - .L_1436)


	//   ....[0]....
.L_1436:
        /*0058*/ 	.word	0x000000b0


	//   ....[1]....
        /*005c*/ 	.word	0x000001c0


	//----- nvinfo : EIATTR_CBANK_PARAM_SIZE
	.align		4
.L_1437:
        /*0060*/ 	.byte	0x03, 0x19
        /*0062*/ 	.short	0x0018


	//----- nvinfo : EIATTR_PARAM_CBANK
	.align		4
        /*0064*/ 	.byte	0x04, 0x0a
        /*0066*/ 	.short	(.L_1439 - .L_1438)
	.align		4
.L_1438:
        /*0068*/ 	.word	index@(.nv.constant0._ZN2at6native47_GLOBAL__N__62f9f32f_14_IndexKernel_cu_3e7731d125masked_scatter_size_checkEPKlPKbl)
        /*006c*/ 	.short	0x0210
        /*006e*/ 	.short	0x0018


	//----- nvinfo : EIATTR_SW_WAR
	.align		4
.L_1439:
        /*0070*/ 	.byte	0x04, 0x36
        /*0072*/ 	.short	(.L_1441 - .L_1440)
.L_1440:
        /*0074*/ 	.word	0x00000008
.L_1441:


//--------------------- .nv.info._ZN2at6native24index_elementwise_kernelILi128ELi4EZNS0_16flip_kernel_implINS0_10OpaqueTypeILi16EEEEEvRNS_14TensorIteratorEEUliE_EEvlT1_ --------------------------
	.section	.nv.info._ZN2at6native24index_elementwise_kernelILi128ELi4EZNS0_16flip_kernel_implINS0_10OpaqueTypeILi16EEEEEvRNS_14TensorIteratorEEUliE_EEvlT1_,"",@"SHT_CUDA_INFO"
	.sectionflags	@""
	.align	4


	//----- nvinfo : EIATTR_CUDA_API_VERSION
	.align		4
        /*0000*/ 	.byte	0x04, 0x37
        /*0002*/ 	.short	(.L_1443 - .L_1442)
.L_1442:
        /*0004*/ 	.word	0x00000082


	//----- nvinfo : EIATTR_KPARAM_INFO
	.align		4
.L_1443:
        /*0008*/ 	.byte	0x04, 0x17
        /*000a*/ 	.short	(.L_1445 - .L_1444)
.L_1444:
        /*000c*/ 	.word	0x00000000
        /*0010*/ 	.short	0x0001
        /*0012*/ 	.short	0x0008
        /*0014*/ 	.byte	0x00, 0xf0, 0x21, 0x08


	//----- nvinfo : EIATTR_KPARAM_INFO
	.align		4
.L_1445:
        /*0018*/ 	.byte	0x04, 0x17
        /*001a*/ 	.short	(.L_1447 - .L_1446)
.L_1446:
        /*001c*/ 	.word	0x00000000
        /*0020*/ 	.short	0x0000
        /*0022*/ 	.short	0x0000
        /*0024*/ 	.byte	0x00, 0xf0, 0x21, 0x00


	//----- nvinfo : EIATTR_SPARSE_MMA_MASK
	.align		4
.L_1447:
        /*0028*/ 	.byte	0x03, 0x50
        /*002a*/ 	.short	0x0000


	//----- nvinfo : EIATTR_MAXREG_COUNT
	.align		4
        /*002c*/ 	.byte	0x03, 0x1b
        /*002e*/ 	.short	0x0080


	//----- nvinfo : EIATTR_MERCURY_ISA_VERSION
	.align		4
        /*0030*/ 	.byte	0x03, 0x5f
        /*0032*/ 	.short	0x0101


	//----- nvinfo : EIATTR_EXIT_INSTR_OFFSETS
	.align		4
        /*0034*/ 	.byte	0x04, 0x1c
        /*0036*/ 	.short	(.L_1449 - .L_1448)


	//   ....[0]....
.L_1448:
        /*0038*/ 	.word	0x00003c50


	//   ....[1]....
        /*003c*/ 	.word	0x00004fc0


	//----- nvinfo : EIATTR_MAX_THREADS
	.align		4
.L_1449:
        /*0040*/ 	.byte	0x04, 0x05
        /*0042*/ 	.short	(.L_1451 - .L_1450)
.L_1450:
        /*0044*/ 	.word	0x00000080
        /*0048*/ 	.word	0x00000001
        /*004c*/ 	.word	0x00000001


	//----- nvinfo : EIATTR_CRS_STACK_SIZE
	.align		4
.L_1451:
        /*0050*/ 	.byte	0x04, 0x1e
        /*0052*/ 	.short	(.L_1453 - .L_1452)
.L_1452:
        /*0054*/ 	.word	0x00000000


	//----- nvinfo : EIATTR_CBANK_PARAM_SIZE
	.align		4
.L_1453:
        /*0058*/ 	.byte	0x03, 0x19
        /*005a*/ 	.short	0x0210


	//----- nvinfo : EIATTR_PARAM_CBANK
	.align		4
        /*005c*/ 	.byte	0x04, 0x0a
        /*005e*/ 	.short	(.L_1455 - .L_1454)
	.align		4
.L_1454:
        /*0060*/ 	.word	index@(.nv.constant0._ZN2at6native24index_elementwise_kernelILi128ELi4EZNS0_16flip_kernel_implINS0_10OpaqueTypeILi16EEEEEvRNS_14TensorIteratorEEUliE_EEvlT1_)
        /*0064*/ 	.short	0x0210
        /*0066*/ 	.short	0x0210


	//----- nvinfo : EIATTR_SW_WAR
	.align		4
.L_1455:
        /*0068*/ 	.byte	0x04, 0x36
        /*006a*/ 	.short	(.L_1457 - .L_1456)
.L_1456:
        /*006c*/ 	.word	0x00000008
.L_1457:


//--------------------- .nv.info._ZN2at6native24index_elementwise_kernelILi128ELi4EZNS0_16flip_kernel_implINS0_10OpaqueTypeILi2EEEEEvRNS_14TensorIteratorEEUliE_EEvlT1_ --------------------------
	.section	.nv.info._ZN2at6native24index_elementwise_kernelILi128ELi4EZNS0_16flip_kernel_implINS0_10OpaqueTypeILi2EEEEEvRNS_14TensorIteratorEEUliE_EEvlT1_,"",@"SHT_CUDA_INFO"
	.sectionflags	@""
	.align	4


	//----- nvinfo : EIATTR_CUDA_API_VERSION
	.align		4
        /*0000*/ 	.byte	0x04, 0x37
        /*0002*/ 	.short	(.L_1459 - .L_1458)
.L_1458:
        /*0004*/ 	.word	0x00000082


	//----- nvinfo : EIATTR_KPARAM_INFO
	.align		4
.L_1459:
        /*0008*/ 	.byte	0x04, 0x17
        /*000a*/ 	.short	(.L_1461 - .L_1460)
.L_1460:
        /*000c*/ 	.word	0x00000000
        /*0010*/ 	.short	0x0001
        /*0012*/ 	.short	0x0008
        /*0014*/ 	.byte	0x00, 0xf0, 0x21, 0x08


	//----- nvinfo : EIATTR_KPARAM_INFO
	.align		4
.L_1461:
        /*0018*/ 	.byte	0x04, 0x17
        /*001a*/ 	.short	(.L_1463 - .L_1462)
.L_1462:
        /*001c*/ 	.word	0x00000000
        /*0020*/ 	.short	0x0000
        /*0022*/ 	.short	0x0000
        /*0024*/ 	.byte	0x00, 0xf0, 0x21, 0x00


	//----- nvinfo : EIATTR_SPARSE_MMA_MASK
	.align		4
.L_1463:
        /*0028*/ 	.byte	0x03, 0x50
        /*002a*/ 	.short	0x0000


	//----- nvinfo : EIATTR_MAXREG_COUNT
	.align		4
        /*002c*/ 	.byte	0x03, 0x1b
        /*002e*/ 	.short	0x0080


	//----- nvinfo : EIATTR_MERCURY_ISA_VERSION
	.align		4
        /*0030*/ 	.byte	0x03, 0x5f
        /*0032*/ 	.short	0x0101


	//----- nvinfo : EIATTR_EXIT_INSTR_OFFSETS
	.align		4
        /*0034*/ 	.byte	0x04, 0x1c
        /*0036*/ 	.short	(.L_1465 - .L_1464)


	//   ....[0]....
.L_1464:
        /*0038*/ 	.word	0x00003c80


	//   ....[1]....
        /*003c*/ 	.word	0x00005000


	//----- nvinfo : EIATTR_MAX_THREADS
	.align		4
.L_1465:
        /*0040*/ 	.byte	0x04, 0x05
        /*0042*/ 	.short	(.L_1467 - .L_1466)
.L_1466:
        /*0044*/ 	.word	0x00000080
        /*0048*/ 	.word	0x00000001
        /*004c*/ 	.word	0x00000001


	//----- nvinfo : EIATTR_CRS_STACK_SIZE
	.align		4
.L_1467:
        /*0050*/ 	.byte	0x04, 0x1e
        /*0052*/ 	.short	(.L_1469 - .L_1468)
.L_1468:
        /*0054*/ 	.word	0x00000000


	//----- nvinfo : EIATTR_CBANK_PARAM_SIZE
	.align		4
.L_1469:
        /*0058*/ 	.byte	0x03, 0x19
        /*005a*/ 	.short	0x0210


	//----- nvinfo : EIATTR_PARAM_CBANK
	.align		4
        /*005c*/ 	.byte	0x04, 0x0a
        /*005e*/ 	.short	(.L_1471 - .L_1470)
	.align		4
.L_1470:
        /*0060*/ 	.word	index@(.nv.constant0._ZN2at6native24index_elementwise_kernelILi128ELi4EZNS0_16flip_kernel_implINS0_10OpaqueTypeILi2EEEEEvRNS_14TensorIteratorEEUliE_EEvlT1_)
        /*0064*/ 	.short	0x0210
        /*0066*/ 	.short	0x0210


	//----- nvinfo : EIATTR_SW_WAR
	.align		4
.L_1471:
        /*0068*/ 	.byte	0x04, 0x36
        /*006a*/ 	.short	(.L_1473 - .L_1472)
.L_1472:
        /*006c*/ 	.word	0x00000008
.L_1473:


//--------------------- .nv.info._ZN2at6native24index_elementwise_kernelILi128ELi4EZNS0_16flip_kernel_implINS0_10OpaqueTypeILi8EEEEEvRNS_14TensorIteratorEEUliE_EEvlT1_ --------------------------
	.section	.nv.info._ZN2at6native24index_elementwise_kernelILi128ELi4EZNS0_16flip_kernel_implINS0_10OpaqueTypeILi8EEEEEvRNS_14TensorIteratorEEUliE_EEvlT1_,"",@"SHT_CUDA_INFO"
	.sectionflags	@""
	.align	4


	//----- nvinfo : EIATTR_CUDA_API_VERSION
	.align		4
        /*0000*/ 	.byte	0x04, 0x37
        /*0002*/ 	.short	(.L_1475 - .L_1474)
.L_1474:
        /*0004*/ 	.word	0x00000082


	//----- nvinfo : EIATTR_KPARAM_INFO
	.align		4
.L_1475:
        /*0008*/ 	.byte	0x04, 0x17
        /*000a*/ 	.short	(.L_1477 - .L_1476)
.L_1476:
        /*000c*/ 	.word	0x00000000
        /*0010*/ 	.short	0x0001
        /*0012*/ 	.short	0x0008
        /*0014*/ 	.byte	0x00, 0xf0, 0x21, 0x08


	//----- nvinfo : EIATTR_KPARAM_INFO
	.align		4
.L_1477:
        /*0018*/ 	.byte	0x04, 0x17
        /*001a*/ 	.short	(.L_1479 - .L_1478)
.L_1478:
        /*001c*/ 	.word	0x00000000
        /*0020*/ 	.short	0x0000
        /*0022*/ 	.short	0x0000
        /*0024*/ 	.byte	0x00, 0xf0, 0x21, 0x00


	//----- nvinfo : EIATTR_SPARSE_MMA_MASK
	.align		4
.L_1479:
        /*0028*/ 	.byte	0x03, 0x50
        /*002a*/ 	.short	0x0000


	//----- nvinfo : EIATTR_MAXREG_COUNT
	.align		4
        /*002c*/ 	.byte	0x03, 0x1b
        /*002e*/ 	.short	0x0080


	//----- nvinfo : EIATTR_MERCURY_ISA_VERSION
	.align		4
        /*0030*/ 	.byte	0x03, 0x5f
        /*0032*/ 	.short	0x0101


	//----- nvinfo : EIATTR_EXIT_INSTR_OFFSETS
	.align		4
        /*0034*/ 	.byte	0x04, 0x1c
        /*0036*/ 	.short	(.L_1481 - .L_1480)


	//   ....[0]....
.L_1480:
        /*0038*/ 	.word	0x00003c50


	//   ....[1]....
        /*003c*/ 	.word	0x00004fc0


	//----- nvinfo : EIATTR_MAX_THREADS
	.align		4
.L_1481:
        /*0040*/ 	.byte	0x04, 0x05
        /*0042*/ 	.short	(.L_1483 - .L_1482)
.L_1482:
        /*0044*/ 	.word	0x00000080
        /*0048*/ 	.word	0x00000001
        /*004c*/ 	.word	0x00000001


	//----- nvinfo : EIATTR_CRS_STACK_SIZE
	.align		4
.L_1483:
        /*0050*/ 	.byte	0x04, 0x1e
        /*0052*/ 	.short	(.L_1485 - .L_1484)
.L_1484:
        /*0054*/ 	.word	0x00000000


	//----- nvinfo : EIATTR_CBANK_PARAM_SIZE
	.align		4
.L_1485:
        /*0058*/ 	.byte	0x03, 0x19
        /*005a*/ 	.short	0x0210


	//----- nvinfo : EIATTR_PARAM_CBANK
	.align		4
        /*005c*/ 	.byte	0x04, 0x0a
        /*005e*/ 	.short	(.L_1487 - .L_1486)
	.align		4
.L_1486:
        /*0060*/ 	.word	index@(.nv.constant0._ZN2at6native24index_elementwise_kernelILi128ELi4EZNS0_16flip_kernel_implINS0_10OpaqueTypeILi8EEEEEvRNS_14TensorIteratorEEUliE_EEvlT1_)
        /*0064*/ 	.short	0x0210
        /*0066*/ 	.short	0x0210


	//----- nvinfo : EIATTR_SW_WAR
	.align		4
.L_1487:
        /*0068*/ 	.byte	0x04, 0x36
        /*006a*/ 	.short	(.L_1489 - .L_1488)
.L_1488:
        /*006c*/ 	.word	0x00000008
.L_1489:


//--------------------- .nv.info._ZN2at6native24index_elementwise_kernelILi128ELi4EZNS0_16flip_kernel_implINS0_10OpaqueTypeILi4EEEEEvRNS_14TensorIteratorEEUliE_EEvlT1_ --------------------------
	.section	.nv.info._ZN2at6native24index_elementwise_kernelILi128ELi4EZNS0_16flip_kernel_implINS0_10OpaqueTypeILi4EEEEEvRNS_14TensorIteratorEEUliE_EEvlT1_,"",@"SHT_CUDA_INFO"
	.sectionflags	@""
	.align	4


	//----- nvinfo : EIATTR_CUDA_API_VERSION
	.align		4
        /*0000*/ 	.byte	0x04, 0x37
        /*0002*/ 	.short	(.L_1491 - .L_1490)
.L_1490:
        /*0004*/ 	.word	0x00000082


	//----- nvinfo : EIATTR_KPARAM_INFO
	.align		4
.L_1491:
        /*0008*/ 	.byte	0x04, 0x17
        /*000a*/ 	.short	(.L_1493 - .L_1492)
.L_1492:
        /*000c*/ 	.word	0x00000000
        /*0010*/ 	.short	0x0001
        /*0012*/ 	.short	0x0008
        /*0014*/ 	.byte	0x00, 0xf0, 0x21, 0x08


	//----- nvinfo : EIATTR_KPARAM_INFO
	.align		4
.L_1493:
        /*0018*/ 	.byte	0x04, 0x17
        /*001a*/ 	.short	(.L_1495 - .L_1494)
.L_1494:
        /*001c*/ 	.word	0x00000000
        /*0020*/ 	.short	0x0000
        /*0022*/ 	.short	0x0000
        /*0024*/ 	.byte	0x00, 0xf0, 0x21, 0x00


	//----- nvinfo : EIATTR_SPARSE_MMA_MASK
	.align		4
.L_1495:
        /*0028*/ 	.byte	0x03, 0x50
        /*002a*/ 	.short	0x0000


	//----- nvinfo : EIATTR_MAXREG_COUNT
	.align		4
        /*002c*/ 	.byte	0x03, 0x1b
        /*002e*/ 	.short	0x0080


	//----- nvinfo : EIATTR_MERCURY_ISA_VERSION
	.align		4
        /*0030*/ 	.byte	0x03, 0x5f
        /*0032*/ 	.short	0x0101


	//----- nvinfo : EIATTR_EXIT_INSTR_OFFSETS
	.align		4
        /*0034*/ 	.byte	0x04, 0x1c
        /*0036*/ 	.short	(.L_1497 - .L_1496)


	//   ....[0]....
.L_1496:
        /*0038*/ 	.word	0x00003c50


	//   ....[1]....
        /*003c*/ 	.word	0x00004fc0


	//----- nvinfo : EIATTR_MAX_THREADS
	.align		4
.L_1497:
        /*0040*/ 	.byte	0x04, 0x05
        /*0042*/ 	.short	(.L_1499 - .L_1498)
.L_1498:
        /*0044*/ 	.word	0x00000080
        /*0048*/ 	.word	0x00000001
        /*004c*/ 	.word	0x00000001


	//----- nvinfo : EIATTR_CRS_STACK_SIZE
	.align		4
.L_1499:
        /*0050*/ 	.byte	0x04, 0x1e
        /*0052*/ 	.short	(.L_1501 - .L_1500)
.L_1500:
        /*0054*/ 	.word	0x00000000


	//----- nvinfo : EIATTR_CBANK_PARAM_SIZE
	.align		4
.L_1501:
        /*0058*/ 	.byte	0x03, 0x19
        /*005a*/ 	.short	0x0210


	//----- nvinfo : EIATTR_PARAM_CBANK
	.align		4
        /*005c*/ 	.byte	0x04, 0x0a
        /*005e*/ 	.short	(.L_1503 - .L_1502)
	.align		4
.L_1502:
        /*0060*/ 	.word	index@(.nv.constant0._ZN2at6native24index_elementwise_kernelILi128ELi4EZNS0_16flip_kernel_implINS0_10OpaqueTypeILi4EEEEEvRNS_14TensorIteratorEEUliE_EEvlT1_)
        /*0064*/ 	.short	0x0210
        /*0066*/ 	.short	0x0210


	//----- nvinfo : EIATTR_SW_WAR
	.align		4
.L_1503:
        /*0068*/ 	.byte	0x04, 0x36
        /*006a*/ 	.short	(.L_1505 - .L_1504)
.L_1504:
        /*006c*/ 	.word	0x00000008
.L_1505:


//--------------------- .nv.info._ZN2at6native24index_elementwise_kernelILi128ELi4EZNS0_16flip_kernel_implINS0_10OpaqueTypeILi1EEEEEvRNS_14TensorIteratorEEUliE_EEvlT1_ --------------------------
	.section	.nv.info._ZN2at6native24index_elementwise_kernelILi128ELi4EZNS0_16flip_kernel_implINS0_10OpaqueTypeILi1EEEEEvRNS_14TensorIteratorEEUliE_EEvlT1_,"",@"SHT_CUDA_INFO"
	.sectionflags	@""
	.align	4


	//----- nvinfo : EIATTR_CUDA_API_VERSION
	.align		4
        /*0000*/ 	.byte	0x04, 0x37
        /*0002*/ 	.short	(.L_1507 - .L_1506)
.L_1506:
        /*0004*/ 	.word	0x00000082


	//----- nvinfo : EIATTR_KPARAM_INFO
	.align		4
.L_1507:
        /*0008*/ 	.byte	0x04, 0x17
        /*000a*/ 	.short	(.L_1509 - .L_1508)
.L_1508:
        /*000c*/ 	.word	0x00000000
        /*0010*/ 	.short	0x0001
        /*0012*/ 	.short	0x0008
        /*0014*/ 	.byte	0x00, 0xf0, 0x21, 0x08


	//----- nvinfo : EIATTR_KPARAM_INFO
	.align		4
.L_1509:
        /*0018*/ 	.byte	0x04, 0x17
        /*001a*/ 	.short	(.L_1511 - .L_1510)
.L_1510:
        /*001c*/ 	.word	0x00000000
        /*0020*/ 	.short	0x0000
        /*0022*/ 	.short	0x0000
        /*0024*/ 	.byte	0x00, 0xf0, 0x21, 0x00


	//----- nvinfo : EIATTR_SPARSE_MMA_MASK
	.align		4
.L_1511:
        /*0028*/ 	.byte	0x03, 0x50
        /*002a*/ 	.short	0x0000


	//----- nvinfo : EIATTR_MAXREG_COUNT
	.align		4
        /*002c*/ 	.byte	0x03, 0x1b
        /*002e*/ 	.short	0x0080


	//----- nvinfo : EIATTR_MERCURY_ISA_VERSION
	.align		4
        /*0030*/ 	.byte	0x03, 0x5f
        /*0032*/ 	.short	0x0101


	//----- nvinfo : EIATTR_EXIT_INSTR_OFFSETS
	.align		4
        /*0034*/ 	.byte	0x04, 0x1c
        /*0036*/ 	.short	(.L_1513 - .L_1512)


	//   ....[0]....
.L_1512:
        /*0038*/ 	.word	0x00003c50


	//   ....[1]....
        /*003c*/ 	.word	0x00004fc0


	//----- nvinfo : EIATTR_MAX_THREADS
	.align		4
.L_1513:
        /*0040*/ 	.byte	0x04, 0x05
        /*0042*/ 	.short	(.L_1515 - .L_1514)
.L_1514:
        /*0044*/ 	.word	0x00000080
        /*0048*/ 	.word	0x00000001
        /*004c*/ 	.word	0x00000001


	//----- nvinfo : EIATTR_CRS_STACK_SIZE
	.align		4
.L_1515:
        /*0050*/ 	.byte	0x04, 0x1e
        /*0052*/ 	.short	(.L_1517 - .L_1516)
.L_1516:
        /*0054*/ 	.word	0x00000000


	//----- nvinfo : EIATTR_CBANK_PARAM_SIZE
	.align		4
.L_1517:
        /*0058*/ 	.byte	0x03, 0x19
        /*005a*/ 	.short	0x0210


	//----- nvinfo : EIATTR_PARAM_CBANK
	.align		4
        /*005c*/ 	.byte	0x04, 0x0a
        /*005e*/ 	.short	(.L_1519 - .L_1518)
	.align		4
.L_1518:
        /*0060*/ 	.word	index@(.nv.constant0._ZN2at6native24index_elementwise_kernelILi128ELi4EZNS0_16flip_kernel_implINS0_10OpaqueTypeILi1EEEEEvRNS_14TensorIteratorEEUliE_EEvlT1_)
        /*0064*/ 	.short	0x0210
        /*0066*/ 	.short	0x0210


	//----- nvinfo : EIATTR_SW_WAR
	.align		4
.L_1519:
        /*0068*/ 	.byte	0x04, 0x36
        /*006a*/ 	.short	(.L_1521 - .L_1520)
.L_1520:
        /*006c*/ 	.word	0x00000008
.L_1521:


//--------------------- .nv.info._ZN2at6native18elementwise_kernelILi128ELi4EZNS0_15gpu_kernel_implIZZZNS0_28launch_masked_scatter_kernelERKNS_10TensorBaseES5_S5_S5_ENKUlvE_clEvENKUlvE10_clEvEUlN3c104HalfEblE_EEvRNS_18TensorIteratorBaseERKT_EUliE_EEviT1_ --------------------------
	.section	.nv.info._ZN2at6native18elementwise_kernelILi128ELi4EZNS0_15gpu_kernel_implIZZZNS0_28launch_masked_scatter_kernelERKNS_10TensorBaseES5_S5_S5_ENKUlvE_clEvENKUlvE10_clEvEUlN3c104HalfEblE_EEvRNS_18TensorIteratorBaseERKT_EUliE_EEviT1_,"",@"SHT_CUDA_INFO"
	.sectionflags	@""
	.align	4


	//----- nvinfo : EIATTR_CUDA_API_VERSION
	.align		4
        /*0000*/ 	.byte	0x04, 0x37
        /*0002*/ 	.short	(.L_1523 - .L_1522)
.L_1522:
        /*0004*/ 	.word	0x00000082


	//----- nvinfo : EIATTR_KPARAM_INFO
	.align		4
.L_1523:
        /*0008*/ 	.byte	0x04, 0x17
        /*000a*/ 	.short	(.L_1525 - .L_1524)
.L_1524:
        /*000c*/ 	.word	0x00000000
        /*0010*/ 	.short	0x0001
        /*0012*/ 	.short	0x0008
        /*0014*/ 	.byte	0x00, 0xf0, 0x01, 0x0c


	//----- nvinfo : EIATTR_KPARAM_INFO
	.align		4
.L_1525:
        /*0018*/ 	.byte	0x04, 0x17
        /*001a*/ 	.short	(.L_1527 - .L_1526)
.L_1526:
        /*001c*/ 	.word	0x00000000
        /*0020*/ 	.short	0x0000
        /*0022*/ 	.short	0x0000
        /*0024*/ 	.byte	0x00, 0xf0, 0x11, 0x00


	//----- nvinfo : EIATTR_SPARSE_MMA_MASK
	.align		4
.L_1527:
        /*0028*/ 	.byte	0x03, 0x50
        /*002a*/ 	.short	0x0000


	//----- nvinfo : EIATTR_MAXREG_COUNT
	.align		4
        /*002c*/ 	.byte	0x03, 0x1b
        /*002e*/ 	.short	0x0080


	//----- nvinfo : EIATTR_EXTERNS
	.align		4
        /*0030*/ 	.byte	0x04, 0x0f
        /*0032*/ 	.short	(.L_1529 - .L_1528)


	//   ....[0]....
	.align		4
.L_1528:
        /*0034*/ 	.word	index@(__assertfail)


	//----- nvinfo : EIATTR_MERCURY_ISA_VERSION
	.align		4
.L_1529:
        /*0038*/ 	.byte	0x03, 0x5f
        /*003a*/ 	.short	0x0101


	//----- nvinfo : EIATTR_SYSCALL_OFFSETS
	.align		4
        /*003c*/ 	.byte	0x04, 0x46
        /*003e*/ 	.short	(.L_1531 - .L_1530)


	//   ....[0]....
.L_1530:
        /*0040*/ 	.word	0x00002860


	//   ....[1]....
        /*0044*/ 	.word	0x000038e0


	//   ....[2]....
        /*0048*/ 	.word	0x000047a0


	//   ....[3]....
        /*004c*/ 	.word	0x00005750


	//   ....[4]....
        /*0050*/ 	.word	0x00008000


	//   ....[5]....
        /*0054*/ 	.word	0x00009080


	//   ....[6]....
        /*0058*/ 	.word	0x00009f40


	//   ....[7]....
        /*005c*/ 	.word	0x0000aef0


	//   ....[8]....
        /*0060*/ 	.word	0x0000d790


	//   ....[9]....
        /*0064*/ 	.word	0x0000e810


	//   ....[10]....
        /*0068*/ 	.word	0x0000f6d0


	//   ....[11]....
        /*006c*/ 	.word	0x00010680


	//   ....[12]....
        /*0070*/ 	.word	0x00012f10


	//   ....[13]....
        /*0074*/ 	.word	0x00013f90


	//   ....[14]....
        /*0078*/ 	.word	0x00014e50


	//   ....[15]....
        /*007c*/ 	.word	0x00015e00


	//----- nvinfo : EIATTR_EXIT_INSTR_OFFSETS
	.align		4
.L_1531:
        /*0080*/ 	.byte	0x04, 0x1c
        /*0082*/ 	.short	(.L_1533 - .L_1532)


	//   ....[0]....
.L_1532:
        /*0084*/ 	.word	0x00010750


	//   ....[1]....
        /*0088*/ 	.word	0x00015030


	//   ....[2]....
        /*008c*/ 	.word	0x00015070


	//   ....[3]....
        /*0090*/ 	.word	0x00015110


	//   ....[4]....
        /*0094*/ 	.word	0x00015150


	//   ....[5]....
        /*0098*/ 	.word	0x00015190


	//   ....[6]....
        /*009c*/ 	.word	0x00015220


	//   ....[7]....
        /*00a0*/ 	.word	0x00015240


	//   ....[8]....
        /*00a4*/ 	.word	0x000152e0


	//   ....[9]....
        /*00a8*/ 	.word	0x00015330


	//   ....[10]....
        /*00ac*/ 	.word	0x00015380


	//   ....[11]....
        /*00b0*/ 	.word	0x00015450


	//   ....[12]....
        /*00b4*/ 	.word	0x000154b0


	//   ....[13]....
        /*00b8*/ 	.word	0x00015640


	//   ....[14]....
        /*00bc*/ 	.word	0x000157a0


	//   ....[15]....
        /*00c0*/ 	.word	0x000157e0


	//   ....[16]....
        /*00c4*/ 	.word	0x000158a0


	//   ....[17]....
        /*00c8*/ 	.word	0x00015a20


	//   ....[18]....
        /*00cc*/ 	.word	0x00015ba0


	//   ....[19]....
        /*00d0*/ 	.word	0x00015d00


	//   ....[20]....
        /*00d4*/ 	.word	0x00015e10


	//   ....[21]....
        /*00d8*/ 	.word	0x00015e50


	//   ....[22]....
        /*00dc*/ 	.word	0x00015e90


	//----- nvinfo : EIATTR_MAX_THREADS
	.align		4
.L_1533:
        /*00e0*/ 	.byte	0x04, 0x05
        /*00e2*/ 	.short	(.L_1535 - .L_1534)
.L_1534:
        /*00e4*/ 	.word	0x00000080
        /*00e8*/ 	.word	0x00000001
        /*00ec*/ 	.word	0x00000001


	//----- nvinfo : EIATTR_CRS_STACK_SIZE
	.align		4
.L_1535:
        /*00f0*/ 	.byte	0x04, 0x1e
        /*00f2*/ 	.short	(.L_1537 - .L_1536)
.L_1536:
        /*00f4*/ 	.word	0x00000000


	//----- nvinfo : EIATTR_CBANK_PARAM_SIZE
	.align		4
.L_1537:
        /*00f8*/ 	.byte	0x03, 0x19
        /*00fa*/ 	.short	0x0308


	//----- nvinfo : EIATTR_PARAM_CBANK
	.align		4
        /*00fc*/ 	.byte	0x04, 0x0a
        /*00fe*/ 	.short	(.L_1539 - .L_1538)
	.align		4
.L_1538:
        /*0100*/ 	.word	index@(.nv.constant0._ZN2at6native18elementwise_kernelILi128ELi4EZNS0_15gpu_kernel_implIZZZNS0_28launch_masked_scatter_kernelERKNS_10TensorBaseES5_S5_S5_ENKUlvE_clEvENKUlvE10_clEvEUlN3c104HalfEblE_EEvRNS_18TensorIteratorBaseERKT_EUliE_EEviT1_)
        /*0104*/ 	.short	0x0210
        /*0106*/ 	.short	0x0308


	//----- nvinfo : EIATTR_SW_WAR
	.align		4
.L_1539:
        /*0108*/ 	.byte	0x04, 0x36
        /*010a*/ 	.short	(.L_1541 - .L_1540)
.L_1540:
        /*010c*/ 	.word	0x00000008
.L_1541:


//--------------------- .nv.info._ZN2at6native27unrolled_elementwise_kernelIZZZNS0_28launch_masked_scatter_kernelERKNS_10TensorBaseES4_S4_S4_ENKUlvE_clEvENKUlvE10_clEvEUlN3c104HalfEblE_St5arrayIPcLm4EELi4E23TrivialOffsetCalculatorILi3EjESD_ILi1EjENS0_6memory12LoadWithCastILi3EEENSG_13StoreWithCastILi1EEEEEviT_T0_T2_T3_T4_T5_ --------------------------
	.section	.nv.info._ZN2at6native27unrolled_elementwise_kernelIZZZNS0_28launch_masked_scatter_kernelERKNS_10TensorBaseES4_S4_S4_ENKUlvE_clEvENKUlvE10_clEvEUlN3c104HalfEblE_St5arrayIPcLm4EELi4E23TrivialOffsetCalculatorILi3EjESD_ILi1EjENS0_6memory12LoadWithCastILi3EEENSG_13StoreWithCastILi1EEEEEviT_T0_T2_T3_T4_T5_,"",@"SHT_CUDA_INFO"
	.sectionflags	@""
	.align	4


	//----- nvinfo : EIATTR_CUDA_API_VERSION
	.align		4
        /*0000*/ 	.byte	0x04, 0x37
        /*0002*/ 	.short	(.L_1543 - .L_1542)
.L_1542:
        /*0004*/ 	.word	0x00000082


	//----- nvinfo : EIATTR_KPARAM_INFO
	.align		4
.L_1543:
        /*0008*/ 	.byte	0x04, 0x17
        /*000a*/ 	.short	(.L_1545 - .L_1544)
.L_1544:
        /*000c*/ 	.word	0x00000000
        /*0010*/ 	.short	0x0006
        /*0012*/ 	.short	0x004c
        /*0014*/ 	.byte	0x00, 0xf0, 0x21, 0x00


	//----- nvinfo : EIATTR_KPARAM_INFO
	.align		4
.L_1545:
        /*0018*/ 	.byte	0x04, 0x17
        /*001a*/ 	.short	(.L_1547 - .L_1546)
.L_1546:
        /*001c*/ 	.word	0x00000000
        /*0020*/ 	.short	0x0005
        /*0022*/ 	.short	0x003c
        /*0024*/ 	.byte	0x00, 0xf0, 0x41, 0x00


	//----- nvinfo : EIATTR_KPARAM_INFO
	.align		4
.L_1547:
        /*0028*/ 	.byte	0x04, 0x17
        /*002a*/ 	.short	(.L_1549 - .L_1548)
.L_1548:
        /*002c*/ 	.word	0x00000000
        /*0030*/ 	.short	0x0004
        /*0032*/ 	.short	0x0039
        /*0034*/ 	.byte	0x00, 0xf0, 0x05, 0x00


	//----- nvinfo : EIATTR_KPARAM_INFO
	.align		4
.L_1549:
        /*0038*/ 	.byte	0x04, 0x17
        /*003a*/ 	.short	(.L_1551 - .L_1550)
.L_1550:
        /*003c*/ 	.word	0x00000000
        /*0040*/ 	.short	0x0003
        /*0042*/ 	.short	0x0038
        /*0044*/ 	.byte	0x00, 0xf0, 0x05, 0x00


	//----- nvinfo : EIATTR_KPARAM_INFO
	.align		4
.L_1551:
        /*0048*/ 	.byte	0x04, 0x17
        /*004a*/ 	.short	(.L_1553 - .L_1552)
.L_1552:
        /*004c*/ 	.word	0x00000000
        /*0050*/ 	.short	0x0002
        /*0052*/ 	.short	0x0018
        /*0054*/ 	.byte	0x00, 0xf0, 0x81, 0x00


	//----- nvinfo : EIATTR_KPARAM_INFO
	.align		4
.L_1553:
        /*0058*/ 	.byte	0x04, 0x17
        /*005a*/ 	.short	(.L_1555 - .L_1554)
.L_1554:
        /*005c*/ 	.word	0x00000000
        /*0060*/ 	.short	0x0001
        /*0062*/ 	.short	0x0008
        /*0064*/ 	.byte	0x00, 0xf0, 0x41, 0x00


	//----- nvinfo : EIATTR_KPARAM_INFO
	.align		4
.L_1555:
        /*0068*/ 	.byte	0x04, 0x17
        /*006a*/ 	.short	(.L_1557 - .L_1556)
.L_1556:
        /*006c*/ 	.word	0x00000000
        /*0070*/ 	.short	0x0000
        /*0072*/ 	.short	0x0000
        /*0074*/ 	.byte	0x00, 0xf0, 0x11, 0x00


	//----- nvinfo : EIATTR_SPARSE_MMA_MASK
	.align		4
.L_1557:
        /*0078*/ 	.byte	0x03, 0x50
        /*007a*/ 	.short	0x0000


	//----- nvinfo : EIATTR_MAXREG_COUNT
	.align		4
        /*007c*/ 	.byte	0x03, 0x1b
        /*007e*/ 	.short	0x00ff


	//----- nvinfo : EIATTR_EXTERNS
	.align		4
        /*0080*/ 	.byte	0x04, 0x0f
        /*0082*/ 	.short	(.L_1559 - .L_1558)


	//   ....[0]....
	.align		4
.L_1558:
        /*0084*/ 	.word	index@(__assertfail)


	//----- nvinfo : EIATTR_MERCURY_ISA_VERSION
	.align		4
.L_1559:
        /*0088*/ 	.byte	0x03, 0x5f
        /*008a*/ 	.short	0x0101


	//----- nvinfo : EIATTR_SYSCALL_OFFSETS
	.align		4
        /*008c*/ 	.byte	0x04, 0x46
        /*008e*/ 	.short	(.L_1561 - .L_1560)


	//   ....[0]....
.L_1560:
        /*0090*/ 	.word	0x000010f0


	//   ....[1]....
        /*0094*/ 	.word	0x00002180


	//   ....[2]....
        /*0098*/ 	.word	0x00003050


	//   ....[3]....
        /*009c*/ 	.word	0x00004120


	//   ....[4]....
        /*00a0*/ 	.word	0x000051b0


	//   ....[5]....
        /*00a4*/ 	.word	0x00006080


	//   ....[6]....
        /*00a8*/ 	.word	0x00007190


	//   ....[7]....
        /*00ac*/ 	.word	0x00008220


	//   ....[8]....
        /*00b0*/ 	.word	0x000090f0


	//   ....[9]....
        /*00b4*/ 	.word	0x0000a1c0


	//   ....[10]....
        /*00b8*/ 	.word	0x0000b130


	//   ....[11]....
        /*00bc*/ 	.word	0x0000bff0


	//   ....[12]....
        /*00c0*/ 	.word	0x0000d2d0


	//   ....[13]....
        /*00c4*/ 	.word	0x0000e2d0


	//   ....[14]....
        /*00c8*/ 	.word	0x0000f290


	//   ....[15]....
        /*00cc*/ 	.word	0x00010270


	//----- nvinfo : EIATTR_EXIT_INSTR_OFFSETS
	.align		4
.L_1561:
        /*00d0*/ 	.byte	0x04, 0x1c
        /*00d2*/ 	.short	(.L_1563 - .L_1562)


	//   ....[0]....
.L_1562:
        /*00d4*/ 	.word	0x0000f350


	//   ....[1]....
        /*00d8*/ 	.word	0x0000f4a0


	//   ....[2]....
        /*00dc*/ 	.word	0x0000f4e0


	//   ....[3]....
        /*00e0*/ 	.word	0x0000f580


	//   ....[4]....
        /*00e4*/ 	.word	0x0000f5c0


	//   ....[5]....
        /*00e8*/ 	.word	0x0000f600


	//   ....[6]....
        /*00ec*/ 	.word	0x0000f690


	//   ....[7]....
        /*00f0*/ 	.word	0x0000f6b0


	//   ....[8]....
        /*00f4*/ 	.word	0x0000f750


	//   ....[9]....
        /*00f8*/ 	.word	0x0000f7a0


	//   ....[10]....
        /*00fc*/ 	.word	0x0000f7f0


	//   ....[11]....
        /*0100*/ 	.word	0x0000f8c0


	//   ....[12]....
        /*0104*/ 	.word	0x0000f920


	//   ....[13]....
        /*0108*/ 	.word	0x0000fab0


	//   ....[14]....
        /*010c*/ 	.word	0x0000fc10


	//   ....[15]....
        /*0110*/ 	.word	0x0000fc50


	//   ....[16]....
        /*0114*/ 	.word	0x0000fd10


	//   ....[17]....
        /*0118*/ 	.word	0x0000fe90


	//   ....[18]....
        /*011c*/ 	.word	0x00010010


	//   ....[19]....
        /*0120*/ 	.word	0x00010170


	//   ....[20]....
        /*0124*/ 	.word	0x00010280


	//   ....[21]....
        /*0128*/ 	.word	0x000102c0


	//   ....[22]....
        /*012c*/ 	.word	0x00010300


	//----- nvinfo : EIATTR_MAX_THREADS
	.align		4
.L_1563:
        /*0130*/ 	.byte	0x04, 0x05
        /*0132*/ 	.short	(.L_1565 - .L_1564)
.L_1564:
        /*0134*/ 	.word	0x00000080
        /*0138*/ 	.word	0x00000001
        /*013c*/ 	.word	0x00000001


	//----- nvinfo : EIATTR_CRS_STACK_SIZE
	.align		4
.L_1565:
        /*0140*/ 	.byte	0x04, 0x1e
        /*0142*/ 	.short	(.L_1567 - .L_1566)
.L_1566:
        /*0144*/ 	.word	0x00000000


	//----- nvinfo : EIATTR_CBANK_PARAM_SIZE
	.align		4
.L_1567:
        /*0148*/ 	.byte	0x03, 0x19
        /*014a*/ 	.short	0x0054


	//----- nvinfo : EIATTR_PARAM_CBANK
	.align		4
        /*014c*/ 	.byte	0x04, 0x0a
        /*014e*/ 	.short	(.L_1569 - .L_1568)
	.align		4
.L_1568:
        /*0150*/ 	.word	index@(.nv.constant0._ZN2at6native27unrolled_elementwise_kernelIZZZNS0_28launch_masked_scatter_kernelERKNS_10TensorBaseES4_S4_S4_ENKUlvE_clEvENKUlvE10_clEvEUlN3c104HalfEblE_St5arrayIPcLm4EELi4E23TrivialOffsetCalculatorILi3EjESD_ILi1EjENS0_6memory12LoadWithCastILi3EEENSG_13StoreWithCastILi1EEEEEviT_T0_T2_T3_T4_T5_)
        /*0154*/ 	.short	0x0210
        /*0156*/ 	.short	0x0054


	//----- nvinfo : EIATTR_SW_WAR
	.align		4
.L_1569:
        /*0158*/ 	.byte	0x04, 0x36
        /*015a*/ 	.short	(.L_1571 - .L_1570)
.L_1570:
        /*015c*/ 	.word	0x00000008
.L_1571:


//--------------------- .nv.info._ZN2at6native18elementwise_kernelILi128ELi4EZNS0_22gpu_kernel_impl_nocastIZZZNS0_28launch_masked_scatter_kernelERKNS_10TensorBaseES5_S5_S5_ENKUlvE_clEvENKUlvE10_clEvEUlN3c104HalfEblE_EEvRNS_18TensorIteratorBaseERKT_EUliE_EEviT1_ --------------------------
	.section	.nv.info._ZN2at6native18elementwise_kernelILi128ELi4EZNS0_22gpu_kernel_impl_nocastIZZZNS0_28launch_masked_scatter_kernelERKNS_10TensorBaseES5_S5_S5_ENKUlvE_clEvENKUlvE10_clEvEUlN3c104HalfEblE_EEvRNS_18TensorIteratorBaseERKT_EUliE_EEviT1_,"",@"SHT_CUDA_INFO"
	.sectionflags	@""
	.align	4


	//----- nvinfo : EIATTR_CUDA_API_VERSION
	.align		4
        /*0000*/ 	.byte	0x04, 0x37
        /*0002*/ 	.short	(.L_1573 - .L_1572)
.L_1572:
        /*0004*/ 	.word	0x00000082


	//----- nvinfo : EIATTR_KPARAM_INFO
	.align		4
.L_1573:
        /*0008*/ 	.byte	0x04, 0x17
        /*000a*/ 	.short	(.L_1575 - .L_1574)
.L_1574:
        /*000c*/ 	.word	0x00000000
        /*0010*/ 	.short	0x0001
        /*0012*/ 	.short	0x0008
        /*0014*/ 	.byte	0x00, 0xf0, 0xe1, 0x0b


	//----- nvinfo : EIATTR_KPARAM_INFO
	.align		4
.L_1575:
        /*0018*/ 	.byte	0x04, 0x17
        /*001a*/ 	.short	(.L_1577 - .L_1576)
.L_1576:
        /*001c*/ 	.word	0x00000000
        /*0020*/ 	.short	0x0000
        /*0022*/ 	.short	0x0000
        /*0024*/ 	.byte	0x00, 0xf0, 0x11, 0x00


	//----- nvinfo : EIATTR_SPARSE_MMA_MASK
	.align		4
.L_1577:
        /*0028*/ 	.byte	0x03, 0x50
        /*002a*/ 	.short	0x0000


	//----- nvinfo : EIATTR_MAXREG_COUNT
	.align		4
        /*002c*/ 	.byte	0x03, 0x1b
        /*002e*/ 	.short	0x0080


	//----- nvinfo : EIATTR_MERCURY_ISA_VERSION
	.align		4
        /*0030*/ 	.byte	0x03, 0x5f
        /*0032*/ 	.short	0x0101


	//----- nvinfo : EIATTR_EXIT_INSTR_OFFSETS
	.align		4
        /*0034*/ 	.byte	0x04, 0x1c
        /*0036*/ 	.short	(.L_1579 - .L_1578)


	//   ....[0]....
.L_1578:
        /*0038*/ 	.word	0x00004c50


	//   ....[1]....
        /*003c*/ 	.word	0x00006560


	//----- nvinfo : EIATTR_MAX_THREADS
	.align		4
.L_1579:
        /*0040*/ 	.byte	0x04, 0x05
        /*0042*/ 	.short	(.L_1581 - .L_1580)
.L_1580:
        /*0044*/ 	.word	0x00000080
        /*0048*/ 	.word	0x00000001
        /*004c*/ 	.word	0x00000001


	//----- nvinfo : EIATTR_CRS_STACK_SIZE
	.align		4
.L_1581:
        /*0050*/ 	.byte	0x04, 0x1e
        /*0052*/ 	.short	(.L_1583 - .L_1582)
.L_1582:
        /*0054*/ 	.word	0x00000000


	//----- nvinfo : EIATTR_CBANK_PARAM_SIZE
	.align		4
.L_1583:
        /*0058*/ 	.byte	0x03, 0x19
        /*005a*/ 	.short	0x0300


	//----- nvinfo : EIATTR_PARAM_CBANK
	.align		4
        /*005c*/ 	.byte	0x04, 0x0a
        /*005e*/ 	.short	(.L_1585 - .L_1584)
	.align		4
.L_1584:
        /*0060*/ 	.word	index@(.nv.constant0._ZN2at6native18elementwise_kernelILi128ELi4EZNS0_22gpu_kernel_impl_nocastIZZZNS0_28launch_masked_scatter_kernelERKNS_10TensorBaseES5_S5_S5_ENKUlvE_clEvENKUlvE10_clEvEUlN3c104HalfEblE_EEvRNS_18TensorIteratorBaseERKT_EUliE_EEviT1_)
        /*0064*/ 	.short	0x0210
        /*0066*/ 	.short	0x0300


	//----- nvinfo : EIATTR_SW_WAR
	.align		4
.L_1585:
        /*0068*/ 	.byte	0x04, 0x36
        /*006a*/ 	.short	(.L_1587 - .L_1586)
.L_1586:
        /*006c*/ 	.word	0x00000008
.L_1587:


//--------------------- .nv.info._ZN2at6native27unrolled_elementwise_kernelIZZZNS0_28launch_masked_scatter_kernelERKNS_10TensorBaseES4_S4_S4_ENKUlvE_clEvENKUlvE10_clEvEUlN3c104HalfEblE_St5arrayIPcLm4EELi4E23TrivialOffsetCalculatorILi3EjESD_ILi1EjENS0_6memory15LoadWithoutCastENSG_16StoreWithoutCastEEEviT_T0_T2_T3_T4_T5_ --------------------------
	.section	.nv.info._ZN2at6native27unrolled_elementwise_kernelIZZZNS0_28launch_masked_scatter_kernelERKNS_10TensorBaseES4_S4_S4_ENKUlvE_clEvENKUlvE10_clEvEUlN3c104HalfEblE_St5arrayIPcLm4EELi4E23TrivialOffsetCalculatorILi3EjESD_ILi1EjENS0_6memory15LoadWithoutCastENSG_16StoreWithoutCastEEEviT_T0_T2_T3_T4_T5_,"",@"SHT_CUDA_INFO"
	.sectionflags	@""
	.align	4


	//----- nvinfo : EIATTR_CUDA_API_VERSION
	.align		4
        /*0000*/ 	.byte	0x04, 0x37
        /*0002*/ 	.short	(.L_1589 - .L_1588)
.L_1588:
        /*0004*/ 	.word	0x00000082


	//----- nvinfo : EIATTR_KPARAM_INFO
	.align		4
.L_1589:
        /*0008*/ 	.byte	0x04, 0x17
        /*000a*/ 	.short	(.L_1591 - .L_1590)
.L_1590:
        /*000c*/ 	.word	0x00000000
        /*0010*/ 	.short	0x0006
        /*0012*/ 	.short	0x003b
        /*0014*/ 	.byte	0x00, 0xf0, 0x05, 0x00


	//----- nvinfo : EIATTR_KPARAM_INFO
	.align		4
.L_1591:
        /*0018*/ 	.byte	0x04, 0x17
        /*001a*/ 	.short	(.L_1593 - .L_1592)
.L_1592:
        /*001c*/ 	.word	0x00000000
        /*0020*/ 	.short	0x0005
        /*0022*/ 	.short	0x003a
        /*0024*/ 	.byte	0x00, 0xf0, 0x05, 0x00


	//----- nvinfo : EIATTR_KPARAM_INFO
	.align		4
.L_1593:
        /*0028*/ 	.byte	0x04, 0x17
        /*002a*/ 	.short	(.L_1595 - .L_1594)
.L_1594:
        /*002c*/ 	.word	0x00000000
        /*0030*/ 	.short	0x0004
        /*0032*/ 	.short	0x0039
        /*0034*/ 	.byte	0x00, 0xf0, 0x05, 0x00


	//----- nvinfo : EIATTR_KPARAM_INFO
	.align		4
.L_1595:
        /*0038*/ 	.byte	0x04, 0x17
        /*003a*/ 	.short	(.L_1597 - .L_1596)
.L_1596:
        /*003c*/ 	.word	0x00000000
        /*0040*/ 	.short	0x0003
        /*0042*/ 	.short	0x0038
        /*0044*/ 	.byte	0x00, 0xf0, 0x05, 0x00


	//----- nvinfo : EIATTR_KPARAM_INFO
	.align		4
.L_1597:
        /*0048*/ 	.byte	0x04, 0x17
        /*004a*/ 	.short	(.L_1599 - .L_1598)
.L_1598:
        /*004c*/ 	.word	0x00000000
        /*0050*/ 	.short	0x0002
        /*0052*/ 	.short	0x0018
        /*0054*/ 	.byte	0x00, 0xf0, 0x81, 0x00


	//----- nvinfo : EIATTR_KPARAM_INFO
	.align		4
.L_1599:
        /*0058*/ 	.byte	0x04, 0x17
        /*005a*/ 	.short	(.L_1601 - .L_1600)
.L_1600:
        /*005c*/ 	.word	0x00000000
        /*0060*/ 	.short	0x0001
        /*0062*/ 	.short	0x0008
        /*0064*/ 	.byte	0x00, 0xf0, 0x41, 0x00


	//----- nvinfo : EIATTR_KPARAM_INFO
	.align		4
.L_1601:
        /*0068*/ 	.byte	0x04, 0x17
        /*006a*/ 	.short	(.L_1603 - .L_1602)
.L_1602:
        /*006c*/ 	.word	0x00000000
        /*0070*/ 	.short	0x0000
        /*0072*/ 	.short	0x0000
        /*0074*/ 	.byte	0x00, 0xf0, 0x11, 0x00


	//----- nvinfo : EIATTR_SPARSE_MMA_MASK
	.align		4
.L_1603:
        /*0078*/ 	.byte	0x03, 0x50
        /*007a*/ 	.short	0x0000


	//----- nvinfo : EIATTR_MAXREG_COUNT
	.align		4
        /*007c*/ 	.byte	0x03, 0x1b
        /*007e*/ 	.short	0x00ff


	//----- nvinfo : EIATTR_MERCURY_ISA_VERSION
	.align		4
        /*0080*/ 	.byte	0x03, 0x5f
        /*0082*/ 	.short	0x0101


	//----- nvinfo : EIATTR_EXIT_INSTR_OFFSETS
	.align		4
        /*0084*/ 	.byte	0x04, 0x1c
        /*0086*/ 	.short	(.L_1605 - .L_1604)


	//   ....[0]....
.L_1604:
        /*0088*/ 	.word	0x00000830


	//   ....[1]....
        /*008c*/ 	.word	0x00000880


	//----- nvinfo : EIATTR_MAX_THREADS
	.align		4
.L_1605:
        /*0090*/ 	.byte	0x04, 0x05
        /*0092*/ 	.short	(.L_1607 - .L_1606)
.L_1606:
        /*0094*/ 	.word	0x00000080
        /*0098*/ 	.word	0x00000001
        /*009c*/ 	.word	0x00000001


	//----- nvinfo : EIATTR_CRS_STACK_SIZE
	.align		4
.L_1607:
        /*00a0*/ 	.byte	0x04, 0x1e
        /*00a2*/ 	.short	(.L_1609 - .L_1608)
.L_1608:
        /*00a4*/ 	.word	0x00000000


	//----- nvinfo : EIATTR_CBANK_PARAM_SIZE
	.align		4
.L_1609:
        /*00a8*/ 	.byte	0x03, 0x19
        /*00aa*/ 	.short	0x003c


	//----- nvinfo : EIATTR_PARAM_CBANK
	.align		4
        /*00ac*/ 	.byte	0x04, 0x0a
        /*00ae*/ 	.short	(.L_1611 - .L_1610)
	.align		4
.L_1610:
        /*00b0*/ 	.word	index@(.nv.constant0._ZN2at6native27unrolled_elementwise_kernelIZZZNS0_28launch_masked_scatter_kernelERKNS_10TensorBaseES4_S4_S4_ENKUlvE_clEvENKUlvE10_clEvEUlN3c104HalfEblE_St5arrayIPcLm4EELi4E23TrivialOffsetCalculatorILi3EjESD_ILi1EjENS0_6memory15LoadWithoutCastENSG_16StoreWithoutCastEEEviT_T0_T2_T3_T4_T5_)
        /*00b4*/ 	.short	0x0210
        /*00b6*/ 	.short	0x003c


	//----- nvinfo : EIATTR_SW_WAR
	.align		4
.L_1611:
        /*00b8*/ 	.byte	0x04, 0x36
        /*00ba*/ 	.short	(.L_1613 - .L_1612)
.L_1612:
        /*00bc*/ 	.word	0x00000008
.L_1613:


//--------------------- .nv.info._ZN2at6native29vectorized_elementwise_kernelILi2EZZZNS0_28launch_masked_scatter_kernelERKNS_10TensorBaseES4_S4_S4_ENKUlvE_clEvENKUlvE10_clEvEUlN3c104HalfEblE_St5arrayIPcLm4EEEEviT0_T1_ --------------------------
	.section	.nv.info._ZN2at6native29vectorized_elementwise_kernelILi2EZZZNS0_28launch_masked_scatter_kernelERKNS_10TensorBaseES4_S4_S4_ENKUlvE_clEvENKUlvE10_clEvEUlN3c104HalfEblE_St5arrayIPcLm4EEEEviT0_T1_,"",@"SHT_CUDA_INFO"
	.sectionflags	@""
	.align	4


	//----- nvinfo : EIATTR_CUDA_API_VERSION
	.align		4
        /*0000*/ 	.byte	0x04, 0x37
        /*0002*/ 	.short	(.L_1615 - .L_1614)
.L_1614:
        /*0004*/ 	.word	0x00000082


	//----- nvinfo : EIATTR_KPARAM_INFO
	.align		4
.L_1615:
        /*0008*/ 	.byte	0x04, 0x17
        /*000a*/ 	.short	(.L_1617 - .L_1616)
.L_1616:
        /*000c*/ 	.word	0x00000000
        /*0010*/ 	.short	0x0002
        /*0012*/ 	.short	0x0018
        /*0014*/ 	.byte	0x00, 0xf0, 0x81, 0x00


	//----- nvinfo : EIATTR_KPARAM_INFO
	.align		4
.L_1617:
        /*0018*/ 	.byte	0x04, 0x17
        /*001a*/ 	.short	(.L_1619 - .L_1618)
.L_1618:
        /*001c*/ 	.word	0x00000000
        /*0020*/ 	.short	0x0001
        /*0022*/ 	.short	0x0008
        /*0024*/ 	.byte	0x00, 0xf0, 0x41, 0x00


	//----- nvinfo : EIATTR_KPARAM_INFO
	.align		4
.L_1619:
        /*0028*/ 	.byte	0x04, 0x17
        /*002a*/ 	.short	(.L_1621 - .L_1620)
.L_1620:
        /*002c*/ 	.word	0x00000000
        /*0030*/ 	.short	0x0000
        /*0032*/ 	.short	0x0000
        /*0034*/ 	.byte	0x00, 0xf0, 0x11, 0x00


	//----- nvinfo : EIATTR_SPARSE_MMA_MASK
	.align		4
.L_1621:
        /*0038*/ 	.byte	0x03, 0x50
        /*003a*/ 	.short	0x0000


	//----- nvinfo : EIATTR_MAXREG_COUNT
	.align		4
        /*003c*/ 	.byte	0x03, 0x1b
        /*003e*/ 	.short	0x00ff


	//----- nvinfo : EIATTR_MERCURY_ISA_VERSION
	.align		4
        /*0040*/ 	.byte	0x03, 0x5f
        /*0042*/ 	.short	0x0101


	//----- nvinfo : EIATTR_EXIT_INSTR_OFFSETS
	.align		4
        /*0044*/ 	.byte	0x04, 0x1c
        /*0046*/ 	.short	(.L_1623 - .L_1622)


	//   ....[0]....
.L_1622:
        /*0048*/ 	.word	0x00000610


	//   ....[1]....
        /*004c*/ 	.word	0x000016a0


	//   ....[2]....
        /*0050*/ 	.word	0x000016f0


	//----- nvinfo : EIATTR_MAX_THREADS
	.align		4
.L_1623:
        /*0054*/ 	.byte	0x04, 0x05
        /*0056*/ 	.short	(.L_1625 - .L_1624)
.L_1624:
        /*0058*/ 	.word	0x00000080
        /*005c*/ 	.word	0x00000001
        /*0060*/ 	.word	0x00000001


	//----- nvinfo : EIATTR_CRS_STACK_SIZE
	.align		4
.L_1625:
        /*0064*/ 	.byte	0x04, 0x1e
        /*0066*/ 	.short	(.L_1627 - .L_1626)
.L_1626:
        /*0068*/ 	.word	0x00000000


	//----- nvinfo : EIATTR_CBANK_PARAM_SIZE
	.align		4
.L_1627:
        /*006c*/ 	.byte	0x03, 0x19
        /*006e*/ 	.short	0x0038


	//----- nvinfo : EIATTR_PARAM_CBANK
	.align		4
        /*0070*/ 	.byte	0x04, 0x0a
        /*0072*/ 	.short	(.L_1629 - .L_1628)
	.align		4
.L_1628:
        /*0074*/ 	.word	index@(.nv.constant0._ZN2at6native29vectorized_elementwise_kernelILi2EZZZNS0_28launch_masked_scatter_kernelERKNS_10TensorBaseES4_S4_S4_ENKUlvE_clEvENKUlvE10_clEvEUlN3c104HalfEblE_St5arrayIPcLm4EEEEviT0_T1_)
        /*0078*/ 	.short	0x0210
        /*007a*/ 	.short	0x0038


	//----- nvinfo : EIATTR_SW_WAR
	.align		4
.L_1629:
        /*007c*/ 	.byte	0x04, 0x36
        /*007e*/ 	.short	(.L_1631 - .L_1630)
.L_1630:
        /*0080*/ 	.word	0x00000008
.L_1631:


//--------------------- .nv.info._ZN2at6native29vectorized_elementwise_kernelILi4EZZZNS0_28launch_masked_scatter_kernelERKNS_10TensorBaseES4_S4_S4_ENKUlvE_clEvENKUlvE10_clEvEUlN3c104HalfEblE_St5arrayIPcLm4EEEEviT0_T1_ --------------------------
	.section	.nv.info._ZN2at6native29vectorized_elementwise_kernelILi4EZZZNS0_28launch_masked_scatter_kernelERKNS_10TensorBaseES4_S4_S4_ENKUlvE_clEvENKUlvE10_clEvEUlN3c104HalfEblE_St5arrayIPcLm4EEEEviT0_T1_,"",@"SHT_CUDA_INFO"
	.sectionflags	@""
	.align	4


	//----- nvinfo : EIATTR_CUDA_API_VERSION
	.align		4
        /*0000*/ 	.byte	0x04, 0x37
        /*0002*/ 	.short	(.L_1633 - .L_1632)
.L_1632:
        /*0004*/ 	.word	0x00000082


	//----- nvinfo : EIATTR_KPARAM_INFO
	.align		4
.L_1633:
        /*0008*/ 	.byte	0x04, 0x17
        /*000a*/ 	.short	(.L_1635 - .L_1634)
.L_1634:
        /*000c*/ 	.word	0x00000000
        /*0010*/ 	.short	0x0002
        /*0012*/ 	.short	0x0018
        /*0014*/ 	.byte	0x00, 0xf0, 0x81, 0x00


	//----- nvinfo : EIATTR_KPARAM_INFO
	.align		4
.L_1635:
        /*0018*/ 	.byte	0x04, 0x17
        /*001a*/ 	.short	(.L_1637 - .L_1636)
.L_1636:
        /*001c*/ 	.word	0x00000000
        /*0020*/ 	.short	0x0001
        /*0022*/ 	.short	0x0008
        /*0024*/ 	.byte	0x00, 0xf0, 0x41, 0x00


	//----- nvinfo : EIATTR_KPARAM_INFO
	.align		4
.L_1637:
        /*0028*/ 	.byte	0x04, 0x17
        /*002a*/ 	.short	(.L_1639 - .L_1638)
.L_1638:
        /*002c*/ 	.word	0x00000000
        /*0030*/ 	.short	0x0000
        /*0032*/ 	.short	0x0000
        /*0034*/ 	.byte	0x00, 0xf0, 0x11, 0x00


	//----- nvinfo : EIATTR_SPARSE_MMA_MASK
	.align		4
.L_1639:
        /*0038*/ 	.byte	0x03, 0x50
        /*003a*/ 	.short	0x0000


	//----- nvinfo : EIATTR_MAXREG_COUNT
	.align		4
        /*003c*/ 	.byte	0x03, 0x1b
        /*003e*/ 	.short	0x00ff


	//----- nvinfo : EIATTR_MERCURY_ISA_VERSION
	.align		4
        /*0040*/ 	.byte	0x03, 0x5f
        /*0042*/ 	.short	0x0101


	//----- nvinfo : EIATTR_EXIT_INSTR_OFFSETS
	.align		4
        /*0044*/ 	.byte	0x04, 0x1c
        /*0046*/ 	.short	(.L_1641 - .L_1640)


	//   ....[0]....
.L_1640:
        /*0048*/ 	.word	0x000005c0


	//   ....[1]....
        /*004c*/ 	.word	0x00001650


	//   ....[2]....
        /*0050*/ 	.word	0x000016a0


	//----- nvinfo : EIATTR_MAX_THREADS
	.align		4
.L_1641:
        /*0054*/ 	.byte	0x04, 0x05
        /*0056*/ 	.short	(.L_1643 - .L_1642)
.L_1642:
        /*0058*/ 	.word	0x00000080
        /*005c*/ 	.word	0x00000001
        /*0060*/ 	.word	0x00000001


	//----- nvinfo : EIATTR_CRS_STACK_SIZE
	.align		4
.L_1643:
        /*0064*/ 	.byte	0x04, 0x1e
        /*0066*/ 	.short	(.L_1645 - .L_1644)
.L_1644:
        /*0068*/ 	.word	0x00000000


	//----- nvinfo : EIATTR_CBANK_PARAM_SIZE
	.align		4
.L_1645:
        /*006c*/ 	.byte	0x03, 0x19
        /*006e*/ 	.short	0x0038


	//----- nvinfo : EIATTR_PARAM_CBANK
	.align		4
        /*0070*/ 	.byte	0x04, 0x0a
        /*0072*/ 	.short	(.L_1647 - .L_1646)
	.align		4
.L_1646:
        /*0074*/ 	.word	index@(.nv.constant0._ZN2at6native29vectorized_elementwise_kernelILi4EZZZNS0_28launch_masked_scatter_kernelERKNS_10TensorBaseES4_S4_S4_ENKUlvE_clEvENKUlvE10_clEvEUlN3c104HalfEblE_St5arrayIPcLm4EEEEviT0_T1_)
        /*0078*/ 	.short	0x0210
        /*007a*/ 	.short	0x0038


	//----- nvinfo : EIATTR_SW_WAR
	.align		4
.L_1647:
        /*007c*/ 	.byte	0x04, 0x36
        /*007e*/ 	.short	(.L_1649 - .L_1648)
.L_1648:
        /*0080*/ 	.word	0x00000008
.L_1649:


//--------------------- .nv.info._ZN2at6native29vectorized_elementwise_kernelILi8EZZZNS0_28launch_masked_scatter_kernelERKNS_10TensorBaseES4_S4_S4_ENKUlvE_clEvENKUlvE10_clEvEUlN3c104HalfEblE_St5arrayIPcLm4EEEEviT0_T1_ --------------------------
	.section	.nv.info._ZN2at6native29vectorized_elementwise_kernelILi8EZZZNS0_28launch_masked_scatter_kernelERKNS_10TensorBaseES4_S4_S4_ENKUlvE_clEvENKUlvE10_clEvEUlN3c104HalfEblE_St5arrayIPcLm4EEEEviT0_T1_,"",@"SHT_CUDA_INFO"
	.sectionflags	@""
	.align	4


	//----- nvinfo : EIATTR_CUDA_API_VERSION
	.align		4
        /*0000*/ 	.byte	0x04, 0x37
        /*0002*/ 	.short	(.L_1651 - .L_1650)
.L_1650:
        /*0004*/ 	.word	0x00000082


	//----- nvinfo : EIATTR_KPARAM_INFO
	.align		4
.L_1651:
        /*0008*/ 	.byte	0x04, 0x17
        /*000a*/ 	.short	(.L_1653 - .L_1652)
.L_1652:
        /*000c*/ 	.word	0x00000000
        /*0010*/ 	.short	0x0002
        /*0012*/ 	.short	0x0018
        /*0014*/ 	.byte	0x00, 0xf0, 0x81, 0x00


	//----- nvinfo : EIATTR_KPARAM_INFO
	.align		4
.L_1653:
        /*0018*/ 	.byte	0x04, 0x17
        /*001a*/ 	.short	(.L_1655 - .L_1654)
.L_1654:
        /*001c*/ 	.word	0x00000000
        /*0020*/ 	.short	0x0001
        /*0022*/ 	.short	0x0008
        /*0024*/ 	.byte	0x00, 0xf0, 0x41, 0x00


	//----- nvinfo : EIATTR_KPARAM_INFO
	.align		4
.L_1655:
        /*0028*/ 	.byte	0x04, 0x17
        /*002a*/ 	.short	(.L_1657 - .L_1656)
.L_1656:
        /*002c*/ 	.word	0x00000000
        /*0030*/ 	.short	0x0000
        /*0032*/ 	.short	0x0000
        /*0034*/ 	.byte	0x00, 0xf0, 0x11, 0x00


	//----- nvinfo : EIATTR_SPARSE_MMA_MASK
	.align		4
.L_1657:
        /*0038*/ 	.byte	0x03, 0x50
        /*003a*/ 	.short	0x0000


	//----- nvinfo : EIATTR_MAXREG_COUNT
	.align		4
        /*003c*/ 	.byte	0x03, 0x1b
        /*003e*/ 	.short	0x00ff


	//----- nvinfo : EIATTR_MERCURY_ISA_VERSION
	.align		4
        /*0040*/ 	.byte	0x03, 0x5f
        /*0042*/ 	.short	0x0101


	//----- nvinfo : EIATTR_EXIT_INSTR_OFFSETS
	.align		4
        /*0044*/ 	.byte	0x04, 0x1c
        /*0046*/ 	.short	(.L_1659 - .L_1658)


	//   ....[0]....
.L_1658:
        /*0048*/ 	.word	0x00000610


	//   ....[1]....
        /*004c*/ 	.word	0x000016a0


	//   ....[2]....
        /*0050*/ 	.word	0x000016f0


	//----- nvinfo : EIATTR_MAX_THREADS
	.align		4
.L_1659:
        /*0054*/ 	.byte	0x04, 0x05
        /*0056*/ 	.short	(.L_1661 - .L_1660)
.L_1660:
        /*0058*/ 	.word	0x00000080
        /*005c*/ 	.word	0x00000001
        /*0060*/ 	.word	0x00000001


	//----- nvinfo : EIATTR_CRS_STACK_SIZE
	.align		4
.L_1661:
        /*0064*/ 	.byte	0x04, 0x1e
        /*0066*/ 	.short	(.L_1663 - .L_1662)
.L_1662:
        /*0068*/ 	.word	0x00000000


	//----- nvinfo : EIATTR_CBANK_PARAM_SIZE
	.align		4
.L_1663:
        /*006c*/ 	.byte	0x03, 0x19
        /*006e*/ 	.short	0x0038


	//----- nvinfo : EIATTR_PARAM_CBANK
	.align		4
        /*0070*/ 	.byte	0x04, 0x0a
        /*0072*/ 	.short	(.L_1665 - .L_1664)
	.align		4
.L_1664:
        /*0074*/ 	.word	index@(.nv.constant0._ZN2at6native29vectorized_elementwise_kernelILi8EZZZNS0_28launch_masked_scatter_kernelERKNS_10TensorBaseES4_S4_S4_ENKUlvE_clEvENKUlvE10_clEvEUlN3c104HalfEblE_St5arrayIPcLm4EEEEviT0_T1_)
        /*0078*/ 	.short	0x0210
        /*007a*/ 	.short	0x0038


	//----- nvinfo : EIATTR_SW_WAR
	.align		4
.L_1665:
        /*007c*/ 	.byte	0x04, 0x36
        /*007e*/ 	.short	(.L_1667 - .L_1666)
.L_1666:
        /*0080*/ 	.word	0x00000008
.L_1667:


//--------------------- .nv.info._ZN2at6native18elementwise_kernelILi128ELi4EZNS0_15gpu_kernel_implIZZZNS0_28launch_masked_scatter_kernelERKNS_10TensorBaseES5_S5_S5_ENKUlvE_clEvENKUlvE9_clEvEUlN3c108BFloat16EblE_EEvRNS_18TensorIteratorBaseERKT_EUliE_EEviT1_ --------------------------
	.section	.nv.info._ZN2at6native18elementwise_kernelILi128ELi4EZNS0_15gpu_kernel_implIZZZNS0_28launch_masked_scatter_kernelERKNS_10TensorBaseES5_S5_S5_ENKUlvE_clEvENKUlvE9_clEvEUlN3c108BFloat16EblE_EEvRNS_18TensorIteratorBaseERKT_EUliE_EEviT1_,"",@"SHT_CUDA_INFO"
	.sectionflags	@""
	.align	4


	//----- nvinfo : EIATTR_CUDA_API_VERSION
	.align		4
        /*0000*/ 	.byte	0x04, 0x37
        /*0002*/ 	.short	(.L_1669 - .L_1668)
.L_1668:
        /*0004*/ 	.word	0x00000082


	//----- nvinfo : EIATTR_KPARAM_INFO
	.align		4
.L_1669:
        /*0008*/ 	.byte	0x04, 0x17
        /*000a*/ 	.short	(.L_1671 - .L_1670)
.L_1670:
        /*000c*/ 	.word	0x00000000
        /*0010*/ 	.short	0x0001
        /*0012*/ 	.short	0x0008
        /*0014*/ 	.byte	0x00, 0xf0, 0x01, 0x0c


	//----- nvinfo : EIATTR_KPARAM_INFO
	.align		4
.L_1671:
        /*0018*/ 	.byte	0x04, 0x17
        /*001a*/ 	.short	(.L_1673 - .L_1672)
.L_1672:
        /*001c*/ 	.word	0x00000000
        /*0020*/ 	.short	0x0000
        /*0022*/ 	.short	0x0000
        /*0024*/ 	.byte	0x00, 0xf0, 0x11, 0x00


	//----- nvinfo : EIATTR_SPARSE_MMA_MASK
	.align		4
.L_1673:
        /*0028*/ 	.byte	0x03, 0x50
        /*002a*/ 	.short	0x0000


	//----- nvinfo : EIATTR_MAXREG_COUNT
	.align		4
        /*002c*/ 	.byte	0x03, 0x1b
        /*002e*/ 	.short	0x0080


	//----- nvinfo : EIATTR_EXTERNS
	.align		4
        /*0030*/ 	.byte	0x04, 0x0f
        /*0032*/ 	.short	(.L_1675 - .L_1674)


	//   ....[0]....
	.align		4
.L_1674:
        /*0034*/ 	.word	index@(__assertfail)


	//----- nvinfo : EIATTR_MERCURY_ISA_VERSION
	.align		4
.L_1675:
        /*0038*/ 	.byte	0x03, 0x5f
        /*003a*/ 	.short	0x0101


	//----- nvinfo : EIATTR_SYSCALL_OFFSETS
	.align		4
        /*003c*/ 	.byte	0x04, 0x46
        /*003e*/ 	.short	(.L_1677 - .L_1676)


	//   ....[0]....
.L_1676:
        /*0040*/ 	.word	0x00002890


	//   ....[1]....
        /*0044*/ 	.word	0x00003910


	//   ....[2]....
        /*0048*/ 	.word	0x000047d0


	//   ....[3]....
        /*004c*/ 	.word	0x00005780


	//   ....[4]....
        /*0050*/ 	.word	0x00008060


	//   ....[5]....
        /*0054*/ 	.word	0x000090e0


	//   ....[6]....
        /*0058*/ 	.word	0x00009fa0


	//   ....[7]....
        /*005c*/ 	.word	0x0000af50


	//   ....[8]....
        /*0060*/ 	.word	0x0000d820


	//   ....[9]....
        /*0064*/ 	.word	0x0000e8a0


	//   ....[10]....
        /*0068*/ 	.word	0x0000f760


	//   ....[11]....
        /*006c*/ 	.word	0x00010710


	//   ....[12]....
        /*0070*/ 	.word	0x00012fd0


	//   ....[13]....
        /*0074*/ 	.word	0x00014050


	//   ....[14]....
        /*0078*/ 	.word	0x00014f10


	//   ....[15]....
        /*007c*/ 	.word	0x00015ec0


	//----- nvinfo : EIATTR_EXIT_INSTR_OFFSETS
	.align		4
.L_1677:
        /*0080*/ 	.byte	0x04, 0x1c
        /*0082*/ 	.short	(.L_1679 - .L_1678)


	//   ....[0]....
.L_1678:
        /*0084*/ 	.word	0x000107e0


	//   ....[1]....
        /*0088*/ 	.word	0x000150f0


	//   ....[2]....
        /*008c*/ 	.word	0x00015130


	//   ....[3]....
        /*0090*/ 	.word	0x000151d0


	//   ....[4]....
        /*0094*/ 	.word	0x00015210


	//   ....[5]....
        /*0098*/ 	.word	0x00015250


	//   ....[6]....
        /*009c*/ 	.word	0x000152e0


	//   ....[7]....
        /*00a0*/ 	.word	0x00015320


	//   ....[8]....
        /*00a4*/ 	.word	0x000153c0


	//   ....[9]....
        /*00a8*/ 	.word	0x00015410


	//   ....[10]....
        /*00ac*/ 	.word	0x00015460


	//   ....[11]....
        /*00b0*/ 	.word	0x00015530


	//   ....[12]....
        /*00b4*/ 	.word	0x00015590


	//   ....[13]....
        /*00b8*/ 	.word	0x00015720


	//   ....[14]....
        /*00bc*/ 	.word	0x00015880


	//   ....[15]....
        /*00c0*/ 	.word	0x000158a0


	//   ....[16]....
        /*00c4*/ 	.word	0x00015960


	//   ....[17]....
        /*00c8*/ 	.word	0x00015ae0


	//   ....[18]....
        /*00cc*/ 	.word	0x00015c60


	//   ....[19]....
        /*00d0*/ 	.word	0x00015dc0


	//   ....[20]....
        /*00d4*/ 	.word	0x00015ed0


	//   ....[21]....
        /*00d8*/ 	.word	0x00015f10


	//   ....[22]....
        /*00dc*/ 	.word	0x00015f50


	//----- nvinfo : EIATTR_MAX_THREADS
	.align		4
.L_1679:
        /*00e0*/ 	.byte	0x04, 0x05
        /*00e2*/ 	.short	(.L_1681 - .L_1680)
.L_1680:
        /*00e4*/ 	.word	0x00000080
        /*00e8*/ 	.word	0x00000001
        /*00ec*/ 	.word	0x00000001


	//----- nvinfo : EIATTR_CRS_STACK_SIZE
	.align		4
.L_1681:
        /*00f0*/ 	.byte	0x04, 0x1e
        /*00f2*/ 	.short	(.L_1683 - .L_1682)
.L_1682:
        /*00f4*/ 	.word	0x00000000


	//----- nvinfo : EIATTR_CBANK_PARAM_SIZE
	.align		4
.L_1683:
        /*00f8*/ 	.byte	0x03, 0x19
        /*00fa*/ 	.short	0x0308


	//----- nvinfo : EIATTR_PARAM_CBANK
	.align		4
        /*00fc*/ 	.byte	0x04, 0x0a
        /*00fe*/ 	.short	(.L_1685 - .L_1684)
	.align		4
.L_1684:
        /*0100*/ 	.word	index@(.nv.constant0._ZN2at6native18elementwise_kernelILi128ELi4EZNS0_15gpu_kernel_implIZZZNS0_28launch_masked_scatter_kernelERKNS_10TensorBaseES5_S5_S5_ENKUlvE_clEvENKUlvE9_clEvEUlN3c108BFloat16EblE_EEvRNS_18TensorIteratorBaseERKT_EUliE_EEviT1_)
        /*0104*/ 	.short	0x0210
        /*0106*/ 	.short	0x0308


	//----- nvinfo : EIATTR_SW_WAR
	.align		4
.L_1685:
        /*0108*/ 	.byte	0x04, 0x36
        /*010a*/ 	.short	(.L_1687 - .L_1686)
.L_1686:
        /*010c*/ 	.word	0x00000008
.L_1687:


//--------------------- .nv.info._ZN2at6native27unrolled_elementwise_kernelIZZZNS0_28launch_masked_scatter_kernelERKNS_10TensorBaseES4_S4_S4_ENKUlvE_clEvENKUlvE9_clEvEUlN3c108BFloat16EblE_St5arrayIPcLm4EELi4E23TrivialOffsetCalculatorILi3EjESD_ILi1EjENS0_6memory12LoadWithCastILi3EEENSG_13StoreWithCastILi1EEEEEviT_T0_T2_T3_T4_T5_ --------------------------
	.section	.nv.info._ZN2at6native27unrolled_elementwise_kernelIZZZNS0_28launch_masked_scatter_kernelERKNS_10TensorBaseES4_S4_S4_ENKUlvE_clEvENKUlvE9_clEvEUlN3c108BFloat16EblE_St5arrayIPcLm4EELi4E23TrivialOffsetCalculatorILi3EjESD_ILi1EjENS0_6memory12LoadWithCastILi3EEENSG_13StoreWithCastILi1EEEEEviT_T0_T2_T3_T4_T5_,"",@"SHT_CUDA_INFO"
	.sectionflags	@""
	.align	4


	//----- nvinfo : EIATTR_CUDA_API_VERSION
	.align		4
        /*0000*/ 	.byte	0x04, 0x37
        /*0002*/ 	.short	(.L_1689 - .L_1688)
.L_1688:
        /*0004*/ 	.word	0x00000082


	//----- nvinfo : EIATTR_KPARAM_INFO
	.align		4
.L_1689:
        /*0008*/ 	.byte	0x04, 0x17
        /*000a*/ 	.short	(.L_1691 - .L_1690)
.L_1690:
        /*000c*/ 	.word	0x00000000
        /*0010*/ 	.short	0x0006
        /*0012*/ 	.short	0x004c
        /*0014*/ 	.byte	0x00, 0xf0, 0x21, 0x00


	//----- nvinfo : EIATTR_KPARAM_INFO
	.align		4
.L_1691:
        /*0018*/ 	.byte	0x04, 0x17
        /*001a*/ 	.short	(.L_1693 - .L_1692)
.L_1692:
        /*001c*/ 	.word	0x00000000
        /*0020*/ 	.short	0x0005
        /*0022*/ 	.short	0x003c
        /*0024*/ 	.byte	0x00, 0xf0, 0x41, 0x00


	//----- nvinfo : EIATTR_KPARAM_INFO
	.align		4
.L_1693:
        /*0028*/ 	.byte	0x04, 0x17
        /*002a*/ 	.short	(.L_1695 - .L_1694)
.L_1694:
        /*002c*/ 	.word	0x00000000
        /*0030*/ 	.short	0x0004
        /*0032*/ 	.short	0x0039
        /*0034*/ 	.byte	0x00, 0xf0, 0x05, 0x00


	//----- nvinfo : EIATTR_KPARAM_INFO
	.align		4
.L_1695:
        /*0038*/ 	.byte	0x04, 0x17
        /*003a*/ 	.short	(.L_1697 - .L_1696)
.L_1696:
        /*003c*/ 	.word	0x00000000
        /*0040*/ 	.short	0x0003
        /*0042*/ 	.short	0x0038
        /*0044*/ 	.byte	0x00, 0xf0, 0x05, 0x00


	//----- nvinfo : EIATTR_KPARAM_INFO
	.align		4
.L_1697:
        /*0048*/ 	.byte	0x04, 0x17
        /*004a*/ 	.short	(.L_1699 - .L_1698)
.L_1698:
        /*004c*/ 	.word	0x00000000
        /*0050*/ 	.short	0x0002
        /*0052*/ 	.short	0x0018
        /*0054*/ 	.byte	0x00, 0xf0, 0x81, 0x00


	//----- nvinfo : EIATTR_KPARAM_INFO
	.align		4
.L_1699:
        /*0058*/ 	.byte	0x04, 0x17
        /*005a*/ 	.short	(.L_1701 - .L_1700)
.L_1700:
        /*005c*/ 	.word	0x00000000
        /*0060*/ 	.short	0x0001
        /*0062*/ 	.short	0x0008
        /*0064*/ 	.byte	0x00, 0xf0, 0x41, 0x00


	//----- nvinfo : EIATTR_KPARAM_INFO
	.align		4
.L_1701:
        /*0068*/ 	.byte	0x04, 0x17
        /*006a*/ 	.short	(.L_1703 - .L_1702)
.L_1702:
        /*006c*/ 	.word	0x00000000
        /*0070*/ 	.short	0x0000
        /*0072*/ 	.short	0x0000
        /*0074*/ 	.byte	0x00, 0xf0, 0x11, 0x00


	//----- nvinfo : EIATTR_SPARSE_MMA_MASK
	.align		4
.L_1703:
        /*0078*/ 	.byte	0x03, 0x50
        /*007a*/ 	.short	0x0000


	//----- nvinfo : EIATTR_MAXREG_COUNT
	.align		4
        /*007c*/ 	.byte	0x03, 0x1b
        /*007e*/ 	.short	0x00ff


	//----- nvinfo : EIATTR_EXTERNS
	.align		4
        /*0080*/ 	.byte	0x04, 0x0f
        /*0082*/ 	.short	(.L_1705 - .L_1704)


	//   ....[0]....
	.align		4
.L_1704:
        /*0084*/ 	.word	index@(__assertfail)


	//----- nvinfo : EIATTR_MERCURY_ISA_VERSION
	.align		4
.L_1705:
        /*0088*/ 	.byte	0x03, 0x5f
        /*008a*/ 	.short	0x0101


	//----- nvinfo : EIATTR_SYSCALL_OFFSETS
	.align		4
        /*008c*/ 	.byte	0x04, 0x46
        /*008e*/ 	.short	(.L_1707 - .L_1706)


	//   ....[0]....
.L_1706:
        /*0090*/ 	.word	0x00001120


	//   ....[1]....
        /*0094*/ 	.word	0x000021b0


	//   ....[2]....
        /*0098*/ 	.word	0x00003080


	//   ....[3]....
        /*009c*/ 	.word	0x00004180


	//   ....[4]....
        /*00a0*/ 	.word	0x00005210


	//   ....[5]....
        /*00a4*/ 	.word	0x000060e0


	//   ....[6]....
        /*00a8*/ 	.word	0x00007220


	//   ....[7]....
        /*00ac*/ 	.word	0x000082b0


	//   ....[8]....
        /*00b0*/ 	.word	0x00009180


	//   ....[9]....
        /*00b4*/ 	.word	0x0000a280


	//   ....[10]....
        /*00b8*/ 	.word	0x0000b1f0


	//   ....[11]....
        /*00bc*/ 	.word	0x0000c0b0


	//   ....[12]....
        /*00c0*/ 	.word	0x0000d390


	//   ....[13]....
        /*00c4*/ 	.word	0x0000e390


	//   ....[14]....
        /*00c8*/ 	.word	0x0000f350


	//   ....[15]....
        /*00cc*/ 	.word	0x00010330


	//----- nvinfo : EIATTR_EXIT_INSTR_OFFSETS
	.align		4
.L_1707:
        /*00d0*/ 	.byte	0x04, 0x1c
        /*00d2*/ 	.short	(.L_1709 - .L_1708)


	//   ....[0]....
.L_1708:
        /*00d4*/ 	.word	0x0000f410


	//   ....[1]....
        /*00d8*/ 	.word	0x0000f560


	//   ....[2]....
        /*00dc*/ 	.word	0x0000f5a0


	//   ....[3]....
        /*00e0*/ 	.word	0x0000f640


	//   ....[4]....
        /*00e4*/ 	.word	0x0000f680


	//   ....[5]....
        /*00e8*/ 	.word	0x0000f6c0


	//   ....[6]....
        /*00ec*/ 	.word	0x0000f750


	//   ....[7]....
        /*00f0*/ 	.word	0x0000f790


	//   ....[8]....
        /*00f4*/ 	.word	0x0000f830


	//   ....[9]....
        /*00f8*/ 	.word	0x0000f880


	//   ....[10]....
        /*00fc*/ 	.word	0x0000f8d0


	//   ....[11]....
        /*0100*/ 	.word	0x0000f9a0


	//   ....[12]....
        /*0104*/ 	.word	0x0000fa00


	//   ....[13]....
        /*0108*/ 	.word	0x0000fb90


	//   ....[14]....
        /*010c*/ 	.word	0x0000fcf0


	//   ....[15]....
        /*0110*/ 	.word	0x0000fd10


	//   ....[16]....
        /*0114*/ 	.word	0x0000fdd0


	//   ....[17]....
        /*0118*/ 	.word	0x0000ff50


	//   ....[18]....
        /*011c*/ 	.word	0x000100d0


	//   ....[19]....
        /*0120*/ 	.word	0x00010230


	//   ....[20]....
        /*0124*/ 	.word	0x00010340


	//   ....[21]....
        /*0128*/ 	.word	0x00010380


	//   ....[22]....
        /*012c*/ 	.word	0x000103c0


	//----- nvinfo : EIATTR_MAX_THREADS
	.align		4
.L_1709:
        /*0130*/ 	.byte	0x04, 0x05
        /*0132*/ 	.short	(.L_1711 - .L_1710)
.L_1710:
        /*0134*/ 	.word	0x00000080
        /*0138*/ 	.word	0x00000001
        /*013c*/ 	.word	0x00000001


	//----- nvinfo : EIATTR_CRS_STACK_SIZE
	.align		4
.L_1711:
        /*0140*/ 	.byte	0x04, 0x1e
        /*0142*/ 	.short	(.L_1713 - .L_1712)
.L_1712:
        /*0144*/ 	.word	0x00000000


	//----- nvinfo : EIATTR_CBANK_PARAM_SIZE
	.align		4
.L_1713:
        /*0148*/ 	.byte	0x03, 0x19
        /*014a*/ 	.short	0x0054


	//----- nvinfo : EIATTR_PARAM_CBANK
	.align		4
        /*014c*/ 	.byte	0x04, 0x0a
        /*014e*/ 	.short	(.L_1715 - .L_1714)
	.align		4
.L_1714:
        /*0150*/ 	.word	index@(.nv.constant0._ZN2at6native27unrolled_elementwise_kernelIZZZNS0_28launch_masked_scatter_kernelERKNS_10TensorBaseES4_S4_S4_ENKUlvE_clEvENKUlvE9_clEvEUlN3c108BFloat16EblE_St5arrayIPcLm4EELi4E23TrivialOffsetCalculatorILi3EjESD_ILi1EjENS0_6memory12LoadWithCastILi3EEENSG_13StoreWithCastILi1EEEEEviT_T0_T2_T3_T4_T5_)
        /*0154*/ 	.short	0x0210
        /*0156*/ 	.short	0x0054


	//----- nvinfo : EIATTR_SW_WAR
	.align		4
.L_1715:
        /*0158*/ 	.byte	0x04, 0x36
        /*015a*/ 	.short	(.L_1717 - .L_1716)
.L_1716:
        /*015c*/ 	.word	0x00000008
.L_1717:


//--------------------- .nv.info._ZN2at6native18elementwise_kernelILi128ELi4EZNS0_22gpu_kernel_impl_nocastIZZZNS0_28launch_masked_scatter_kernelERKNS_10TensorBaseES5_S5_S5_ENKUlvE_clEvENKUlvE9_clEvEUlN3c108BFloat16EblE_EEvRNS_18TensorIteratorBaseERKT_EUliE_EEviT1_ --------------------------
	.section	.nv.info._ZN2at6native18elementwise_kernelILi128ELi4EZNS0_22gpu_kernel_impl_nocastIZZZNS0_28launch_masked_scatter_kernelERKNS_10TensorBaseES5_S5_S5_ENKUlvE_clEvENKUlvE9_clEvEUlN3c108BFloat16EblE_EEvRNS_18TensorIteratorBaseERKT_EUliE_EEviT1_,"",@"SHT_CUDA_INFO"
	.sectionflags	@""
	.align	4


	//----- nvinfo : EIATTR_CUDA_API_VERSION
	.align		4
        /*0000*/ 	.byte	0x04, 0x37
        /*0002*/ 	.short	(.L_1719 - .L_1718)
.L_1718:
        /*0004*/ 	.word	0x00000082


	//----- nvinfo : EIATTR_KPARAM_INFO
	.align		4
.L_1719:
        /*0008*/ 	.byte	0x04, 0x17
        /*000a*/ 	.short	(.L_1721 - .L_1720)
.L_1720:
        /*000c*/ 	.word	0x00000000
        /*0010*/ 	.short	0x0001
        /*0012*/ 	.short	0x0008
        /*0014*/ 	.byte	0x00, 0xf0, 0xe1, 0x0b


	//----- nvinfo : EIATTR_KPARAM_INFO
	.align		4
.L_1721:
        /*0018*/ 	.byte	0x04, 0x17
        /*001a*/ 	.short	(.L_1723 - .L_1722)
.L_1722:
        /*001c*/ 	.word	0x00000000
        /*0020*/ 	.short	0x0000
        /*0022*/ 	.short	0x0000
        /*0024*/ 	.byte	0x00, 0xf0, 0x11, 0x00


	//----- nvinfo : EIATTR_SPARSE_MMA_MASK
	.align		4
.L_1723:
        /*0028*/ 	.byte	0x03, 0x50
        /*002a*/ 	.short	0x0000


	//----- nvinfo : EIATTR_MAXREG_COUNT
	.align		4
        /*002c*/ 	.byte	0x03, 0x1b
        /*002e*/ 	.short	0x0080


	//----- nvinfo : EIATTR_MERCURY_ISA_VERSION
	.align		4
        /*0030*/ 	.byte	0x03, 0x5f
        /*0032*/ 	.short	0x0101


	//----- nvinfo : EIATTR_EXIT_INSTR_OFFSETS
	.align		4
        /*0034*/ 	.byte	0x04, 0x1c
        /*0036*/ 	.short	(.L_1725 - .L_1724)


	//   ....[0]....
.L_1724:
        /*0038*/ 	.word	0x00004c50


	//   ....[1]....
        /*003c*/ 	.word	0x00006560


	//----- nvinfo : EIATTR_MAX_THREADS
	.align		4
.L_1725:
        /*0040*/ 	.byte	0x04, 0x05
        /*0042*/ 	.short	(.L_1727 - .L_1726)
.L_1726:
        /*0044*/ 	.word	0x00000080
        /*0048*/ 	.word	0x00000001
        /*004c*/ 	.word	0x00000001


	//----- nvinfo : EIATTR_CRS_STACK_SIZE
	.align		4
.L_1727:
        /*0050*/ 	.byte	0x04, 0x1e
        /*0052*/ 	.short	(.L_1729 - .L_1728)
.L_1728:
        /*0054*/ 	.word	0x00000000


	//----- nvinfo : EIATTR_CBANK_PARAM_SIZE
	.align		4
.L_1729:
        /*0058*/ 	.byte	0x03, 0x19
        /*005a*/ 	.short	0x0300


	//----- nvinfo : EIATTR_PARAM_CBANK
	.align		4
        /*005c*/ 	.byte	0x04, 0x0a
        /*005e*/ 	.short	(.L_1731 - .L_1730)
	.align		4
.L_1730:
        /*0060*/ 	.word	index@(.nv.constant0._ZN2at6native18elementwise_kernelILi128ELi4EZNS0_22gpu_kernel_impl_nocastIZZZNS0_28launch_masked_scatter_kernelERKNS_10TensorBaseES5_S5_S5_ENKUlvE_clEvENKUlvE9_clEvEUlN3c108BFloat16EblE_EEvRNS_18TensorIteratorBaseERKT_EUliE_EEviT1_)
        /*0064*/ 	.short	0x0210
        /*0066*/ 	.short	0x0300


	//----- nvinfo : EIATTR_SW_WAR
	.align		4
.L_1731:
        /*0068*/ 	.byte	0x04, 0x36
        /*006a*/ 	.short	(.L_1733 - .L_1732)
.L_1732:
        /*006c*/ 	.word	0x00000008
.L_1733:


//--------------------- .nv.info._ZN2at6native27unrolled_elementwise_kernelIZZZNS0_28launch_masked_scatter_kernelERKNS_10TensorBaseES4_S4_S4_ENKUlvE_clEvENKUlvE9_clEvEUlN3c108BFloat16EblE_St5arrayIPcLm4EELi4E23TrivialOffsetCalculatorILi3EjESD_ILi1EjENS0_6memory15LoadWithoutCastENSG_16StoreWithoutCastEEEviT_T0_T2_T3_T4_T5_ --------------------------
	.section	.nv.info._ZN2at6native27unrolled_elementwise_kernelIZZZNS0_28launch_masked_scatter_kernelERKNS_10TensorBaseES4_S4_S4_ENKUlvE_clEvENKUlvE9_clEvEUlN3c108BFloat16EblE_St5arrayIPcLm4EELi4E23TrivialOffsetCalculatorILi3EjESD_ILi1EjENS0_6memory15LoadWithoutCastENSG_16StoreWithoutCastEEEviT_T0_T2_T3_T4_T5_,"",@"SHT_CUDA_INFO"
	.sectionflags	@""
	.align	4


	//----- nvinfo : EIATTR_CUDA_API_VERSION
	.align		4
        /*0000*/ 	.byte	0x04, 0x37
        /*0002*/ 	.short	(.L_1735 - .L_1734)
.L_1734:
        /*0004*/ 	.word	0x00000082


	//----- nvinfo : EIATTR_KPARAM_INFO
	.align		4
.L_1735:
        /*0008*/ 	.byte	0x04, 0x17
        /*000a*/ 	.short	(.L_1737 - .L_1736)
.L_1736:
        /*000c*/ 	.word	0x00000000
        /*0010*/ 	.short	0x0006
        /*0012*/ 	.short	0x003b
        /*0014*/ 	.byte	0x00, 0xf0, 0x05, 0x00


	//----- nvinfo : EIATTR_KPARAM_INFO
	.align		4
.L_1737:
        /*0018*/ 	.byte	0x04, 0x17
        /*001a*/ 	.short	(.L_1739 - .L_1738)
.L_1738:
        /*001c*/ 	.word	0x00000000
        /*0020*/ 	.short	0x0005
        /*0022*/ 	.short	0x003a
        /*0024*/ 	.byte	0x00, 0xf0, 0x05, 0x00


	//----- nvinfo : EIATTR_KPARAM_INFO
	.align		4
.L_1739:
        /*0028*/ 	.byte	0x04, 0x17
        /*002a*/ 	.short	(.L_1741 - .L_1740)
.L_1740:
        /*002c*/ 	.word	0x00000000
        /*0030*/ 	.short	0x0004
        /*0032*/ 	.short	0x0039
        /*0034*/ 	.byte	0x00, 0xf0, 0x05, 0x00


	//----- nvinfo : EIATTR_KPARAM_INFO
	.align		4
.L_1741:
        /*0038*/ 	.byte	0x04, 0x17
        /*003a*/ 	.short	(.L_1743 - .L_1742)
.L_1742:
        /*003c*/ 	.word	0x00000000
        /*0040*/ 	.short	0x0003
        /*0042*/ 	.short	0x0038
        /*0044*/ 	.byte	0x00, 0xf0, 0x05, 0x00


	//----- nvinfo : EIATTR_KPARAM_INFO
	.align		4
.L_1743:
        /*0048*/ 	.byte	0x04, 0x17
        /*004a*/ 	.short	(.L_1745 - .L_1744)
.L_1744:
        /*004c*/ 	.word	0x00000000
        /*0050*/ 	.short	0x0002
        /*0052*/ 	.short	0x0018
        /*0054*/ 	.byte	0x00, 0xf0, 0x81, 0x00


	//----- nvinfo : EIATTR_KPARAM_INFO
	.align		4
.L_1745:
        /*0058*/ 	.byte	0x04, 0x17
        /*005a*/ 	.short	(.L_1747 - .L_1746)
.L_1746:
        /*005c*/ 	.word	0x00000000
        /*0060*/ 	.short	0x0001
        /*0062*/ 	.short	0x0008
        /*0064*/ 	.byte	0x00, 0xf0, 0x41, 0x00


	//----- nvinfo : EIATTR_KPARAM_INFO
	.align		4
.L_1747:
        /*0068*/ 	.byte	0x04, 0x17
        /*006a*/ 	.short	(.L_1749 - .L_1748)
.L_1748:
        /*006c*/ 	.word	0x00000000
        /*0070*/ 	.short	0x0000
        /*0072*/ 	.short	0x0000
        /*0074*/ 	.byte	0x00, 0xf0, 0x11, 0x00


	//----- nvinfo : EIATTR_SPARSE_MMA_MASK
	.align		4
.L_1749:
        /*0078*/ 	.byte	0x03, 0x50
        /*007a*/ 	.short	0x0000


	//----- nvinfo : EIATTR_MAXREG_COUNT
	.align		4
        /*007c*/ 	.byte	0x03, 0x1b
        /*007e*/ 	.short	0x00ff


	//----- nvinfo : EIATTR_MERCURY_ISA_VERSION
	.align		4
        /*0080*/ 	.byte	0x03, 0x5f
        /*0082*/ 	.short	0x0101


	//----- nvinfo : EIATTR_EXIT_INSTR_OFFSETS
	.align		4
        /*0084*/ 	.byte	0x04, 0x1c
        /*0086*/ 	.short	(.L_1751 - .L_1750)


	//   ....[0]....
.L_1750:
        /*0088*/ 	.word	0x00000830


	//   ....[1]....
        /*008c*/ 	.word	0x00000880


	//----- nvinfo : EIATTR_MAX_THREADS
	.align		4
.L_1751:
        /*0090*/ 	.byte	0x04, 0x05
        /*0092*/ 	.short	(.L_1753 - .L_1752)
.L_1752:
        /*0094*/ 	.word	0x00000080
        /*0098*/ 	.word	0x00000001
        /*009c*/ 	.word	0x00000001


	//----- nvinfo : EIATTR_CRS_STACK_SIZE
	.align		4
.L_1753:
        /*00a0*/ 	.byte	0x04, 0x1e
        /*00a2*/ 	.short	(.L_1755 - .L_1754)
.L_1754:
        /*00a4*/ 	.word	0x00000000


	//----- nvinfo : EIATTR_CBANK_PARAM_SIZE
	.align		4
.L_1755:
        /*00a8*/ 	.byte	0x03, 0x19
        /*00aa*/ 	.short	0x003c


	//----- nvinfo : EIATTR_PARAM_CBANK
	.align		4
        /*00ac*/ 	.byte	0x04, 0x0a
        /*00ae*/ 	.short	(.L_1757 - .L_1756)
	.align		4
.L_1756:
        /*00b0*/ 	.word	index@(.nv.constant0._ZN2at6native27unrolled_elementwise_kernelIZZZNS0_28launch_masked_scatter_kernelERKNS_10TensorBaseES4_S4_S4_ENKUlvE_clEvENKUlvE9_clEvEUlN3c108BFloat16EblE_St5arrayIPcLm4EELi4E23TrivialOffsetCalculatorILi3EjESD_ILi1EjENS0_6memory15LoadWithoutCastENSG_16StoreWithoutCastEEEviT_T0_T2_T3_T4_T5_)
        /*00b4*/ 	.short	0x0210
        /*00b6*/ 	.short	0x003c


	//----- nvinfo : EIATTR_SW_WAR
	.align		4
.L_1757:
        /*00b8*/ 	.byte	0x04, 0x36
        /*00ba*/ 	.short	(.L_1759 - .L_1758)
.L_1758:
        /*00bc*/ 	.word	0x00000008
.L_1759:


//--------------------- .nv.info._ZN2at6native29vectorized_elementwise_kernelILi2EZZZNS0_28launch_masked_scatter_kernelERKNS_10TensorBaseES4_S4_S4_ENKUlvE_clEvENKUlvE9_clEvEUlN3c108BFloat16EblE_St5arrayIPcLm4EEEEviT0_T1_ --------------------------
	.section	.nv.info._ZN2at6native29vectorized_elementwise_kernelILi2EZZZNS0_28launch_masked_scatter_kernelERKNS_10TensorBaseES4_S4_S4_ENKUlvE_clEvENKUlvE9_clEvEUlN3c108BFloat16EblE_St5arrayIPcLm4EEEEviT0_T1_,"",@"SHT_CUDA_INFO"
	.sectionflags	@""
	.align	4


	//----- nvinfo : EIATTR_CUDA_API_VERSION
	.align		4
        /*0000*/ 	.byte	0x04, 0x37
        /*0002*/ 	.short	(.L_1761 - .L_1760)
.L_1760:
        /*0004*/ 	.word	0x00000082


	//----- nvinfo : EIATTR_KPARAM_INFO
	.align		4
.L_1761:
        /*0008*/ 	.byte	0x04, 0x17
        /*000a*/ 	.short	(.L_1763 - .L_1762)
.L_1762:
        /*000c*/ 	.word	0x00000000
        /*0010*/ 	.short	0x0002
        /*0012*/ 	.short	0x0018
        /*0014*/ 	.byte	0x00, 0xf0, 0x81, 0x00


	//----- nvinfo : EIATTR_KPARAM_INFO
	.align		4
.L_1763:
        /*0018*/ 	.byte	0x04, 0x17
        /*001a*/ 	.short	(.L_1765 - .L_1764)
.L_1764:
        /*001c*/ 	.word	0x00000000
        /*0020*/ 	.short	0x0001
        /*0022*/ 	.short	0x0008
        /*0024*/ 	.byte	0x00, 0xf0, 0x41, 0x00


	//----- nvinfo : EIATTR_KPARAM_INFO
	.align		4
.L_1765:
        /*0028*/ 	.byte	0x04, 0x17
        /*002a*/ 	.short	(.L_1767 - .L_1766)
.L_1766:
        /*002c*/ 	.word	0x00000000
        /*0030*/ 	.short	0x0000
        /*0032*/ 	.short	0x0000
        /*0034*/ 	.byte	0x00, 0xf0, 0x11, 0x00


	//----- nvinfo : EIATTR_SPARSE_MMA_MASK
	.align		4
.L_1767:
        /*0038*/ 	.byte	0x03, 0x50
        /*003a*/ 	.short	0x0000


	//----- nvinfo : EIATTR_MAXREG_COUNT
	.align		4
        /*003c*/ 	.byte	0x03, 0x1b
        /*003e*/ 	.short	0x00ff


	//----- nvinfo : EIATTR_MERCURY_ISA_VERSION
	.align		4
        /*0040*/ 	.byte	0x03, 0x5f
        /*0042*/ 	.short	0x0101


	//----- nvinfo : EIATTR_EXIT_INSTR_OFFSETS
	.align		4
        /*0044*/ 	.byte	0x04, 0x1c
        /*0046*/ 	.short	(.L_1769 - .L_1768)


	//   ....[0]....
.L_1768:
        /*0048*/ 	.word	0x00000610


	//   ....[1]....
        /*004c*/ 	.word	0x000016a0


	//   ....[2]....
        /*0050*/ 	.word	0x000016f0


	//----- nvinfo : EIATTR_MAX_THREADS
	.align		4
.L_1769:
        /*0054*/ 	.byte	0x04, 0x05
        /*0056*/ 	.short	(.L_1771 - .L_1770)
.L_1770:
        /*0058*/ 	.word	0x00000080
        /*005c*/ 	.word	0x00000001
        /*0060*/ 	.word	0x00000001


	//----- nvinfo : EIATTR_CRS_STACK_SIZE
	.align		4
.L_1771:
        /*0064*/ 	.byte	0x04, 0x1e
        /*0066*/ 	.short	(.L_1773 - .L_1772)
.L_1772:
        /*0068*/ 	.word	0x00000000


	//----- nvinfo : EIATTR_CBANK_PARAM_SIZE
	.align		4
.L_1773:
        /*006c*/ 	.byte	0x03, 0x19
        /*006e*/ 	.short	0x0038


	//----- nvinfo : EIATTR_PARAM_CBANK
	.align		4
        /*0070*/ 	.byte	0x04, 0x0a
        /*0072*/ 	.short	(.L_1775 - .L_1774)
	.align		4
.L_1774:
        /*0074*/ 	.word	index@(.nv.constant0._ZN2at6native29vectorized_elementwise_kernelILi2EZZZNS0_28launch_masked_scatter_kernelERKNS_10TensorBaseES4_S4_S4_ENKUlvE_clEvENKUlvE9_clEvEUlN3c108BFloat16EblE_St5arrayIPcLm4EEEEviT0_T1_)
        /*0078*/ 	.short	0x0210
        /*007a*/ 	.short	0x0038


	//----- nvinfo : EIATTR_SW_WAR
	.align		4
.L_1775:
        /*007c*/ 	.byte	0x04, 0x36
        /*007e*/ 	.short	(.L_1777 - .L_1776)
.L_1776:
        /*0080*/ 	.word	0x00000008
.L_1777:


//--------------------- .nv.info._ZN2at6native29vectorized_elementwise_kernelILi4EZZZNS0_28launch_masked_scatter_kernelERKNS_10TensorBaseES4_S4_S4_ENKUlvE_clEvENKUlvE9_clEvEUlN3c108BFloat16EblE_St5arrayIPcLm4EEEEviT0_T1_ --------------------------
	.section	.nv.info._ZN2at6native29vectorized_elementwise_kernelILi4EZZZNS0_28launch_masked_scatter_kernelERKNS_10TensorBaseES4_S4_S4_ENKUlvE_clEvENKUlvE9_clEvEUlN3c108BFloat16EblE_St5arrayIPcLm4EEEEviT0_T1_,"",@"SHT_CUDA_INFO"
	.sectionflags	@""
	.align	4


	//----- nvinfo : EIATTR_CUDA_API_VERSION
	.align		4
        /*0000*/ 	.byte	0x04, 0x37
        /*0002*/ 	.short	(.L_1779 - .L_1778)
.L_1778:
        /*0004*/ 	.word	0x00000082


	//----- nvinfo : EIATTR_KPARAM_INFO
	.align		4
.L_1779:
        /*0008*/ 	.byte	0x04, 0x17
        /*000a*/ 	.short	(.L_1781 - .L_1780)
.L_1780:
        /*000c*/ 	.word	0x00000000
        /*0010*/ 	.short	0x0002
        /*0012*/ 	.short	0x0018
        /*0014*/ 	.byte	0x00, 0xf0, 0x81, 0x00


	//----- nvinfo : EIATTR_KPARAM_INFO
	.align		4
.L_1781:
        /*0018*/ 	.byte	0x04, 0x17
        /*001a*/ 	.short	(.L_1783 - .L_1782)
.L_1782:
        /*001c*/ 	.word	0x00000000
        /*0020*/ 	.short	0x0001
        /*0022*/ 	.short	0x0008
        /*0024*/ 	.byte	0x00, 0xf0, 0x41, 0x00


	//----- nvinfo : EIATTR_KPARAM_INFO
	.align		4
.L_1783:
        /*0028*/ 	.byte	0x04, 0x17
        /*002a*/ 	.short	(.L_1785 - .L_1784)
.L_1784:
        /*002c*/ 	.word	0x00000000
        /*0030*/ 	.short	0x0000
        /*0032*/ 	.short	0x0000
        /*0034*/ 	.byte	0x00, 0xf0, 0x11, 0x00


	//----- nvinfo : EIATTR_SPARSE_MMA_MASK
	.align		4
.L_1785:
        /*0038*/ 	.byte	0x03, 0x50
        /*003a*/ 	.short	0x0000


	//----- nvinfo : EIATTR_MAXREG_COUNT
	.align		4
        /*003c*/ 	.byte	0x03, 0x1b
        /*003e*/ 	.short	0x00ff


	//----- nvinfo : EIATTR_MERCURY_ISA_VERSION
	.align		4
        /*0040*/ 	.byte	0x03, 0x5f
        /*0042*/ 	.short	0x0101


	//----- nvinfo : EIATTR_EXIT_INSTR_OFFSETS
	.align		4
        /*0044*/ 	.byte	0x04, 0x1c
        /*0046*/ 	.short	(.L_1787 - .L_1786)


	//   ....[0]....
.L_1786:
        /*0048*/ 	.word	0x000005c0


	//   ....[1]....
        /*004c*/ 	.word	0x00001650


	//   ....[2]....
        /*0050*/ 	.word	0x000016a0


	//----- nvinfo : EIATTR_MAX_THREADS
	.align		4
.L_1787:
        /*0054*/ 	.byte	0x04, 0x05
        /*0056*/ 	.short	(.L_1789 - .L_1788)
.L_1788:
        /*0058*/ 	.word	0x00000080
        /*005c*/ 	.word	0x00000001
        /*0060*/ 	.word	0x00000001


	//----- nvinfo : EIATTR_CRS_STACK_SIZE
	.align		4
.L_1789:
        /*0064*/ 	.byte	0x04, 0x1e
        /*0066*/ 	.short	(.L_1791 - .L_1790)
.L_1790:
        /*0068*/ 	.word	0x00000000


	//----- nvinfo : EIATTR_CBANK_PARAM_SIZE
	.align		4
.L_1791:
        /*006c*/ 	.byte	0x03, 0x19
        /*006e*/ 	.short	0x0038


	//----- nvinfo : EIATTR_PARAM_CBANK
	.align		4
        /*0070*/ 	.byte	0x04, 0x0a
        /*0072*/ 	.short	(.L_1793 - .L_1792)
	.align		4
.L_1792:
        /*0074*/ 	.word	index@(.nv.constant0._ZN2at6native29vectorized_elementwise_kernelILi4EZZZNS0_28launch_masked_scatter_kernelERKNS_10TensorBaseES4_S4_S4_ENKUlvE_clEvENKUlvE9_clEvEUlN3c108BFloat16EblE_St5arrayIPcLm4EEEEviT0_T1_)
        /*0078*/ 	.short	0x0210
        /*007a*/ 	.short	0x0038


	//----- nvinfo : EIATTR_SW_WAR
	.align		4
.L_1793:
        /*007c*/ 	.byte	0x04, 0x36
        /*007e*/ 	.short	(.L_1795 - .L_1794)
.L_1794:
        /*0080*/ 	.word	0x00000008
.L_1795:


//--------------------- .nv.info._ZN2at6native29vectorized_elementwise_kernelILi8EZZZNS0_28launch_masked_scatter_kernelERKNS_10TensorBaseES4_S4_S4_ENKUlvE_clEvENKUlvE9_clEvEUlN3c108BFloat16EblE_St5arrayIPcLm4EEEEviT0_T1_ --------------------------
	.section	.nv.info._ZN2at6native29vectorized_elementwise_kernelILi8EZZZNS0_28launch_masked_scatter_kernelERKNS_10TensorBaseES4_S4_S4_ENKUlvE_clEvENKUlvE9_clEvEUlN3c108BFloat16EblE_St5arrayIPcLm4EEEEviT0_T1_,"",@"SHT_CUDA_INFO"
	.sectionflags	@""
	.align	4


	//----- nvinfo : EIATTR_CUDA_API_VERSION
	.align		4
        /*0000*/ 	.byte	0x04, 0x37
        /*0002*/ 	.short	(.L_1797 - .L_1796)
.L_1796:
        /*0004*/ 	.word	0x00000082


	//----- nvinfo : EIATTR_KPARAM_INFO
	.align		4
.L_1797:
        /*0008*/ 	.byte	0x04, 0x17
        /*000a*/ 	.short	(.L_1799 - .L_1798)
.L_1798:
        /*000c*/ 	.word	0x00000000
        /*0010*/ 	.short	0x0002
        /*0012*/ 	.short	0x0018
        /*0014*/ 	.byte	0x00, 0xf0, 0x81, 0x00


	//----- nvinfo : EIATTR_KPARAM_INFO
	.align		4
.L_1799:
        /*0018*/ 	.byte	0x04, 0x17
        /*001a*/ 	.short	(.L_1801 - .L_1800)
.L_1800:
        /*001c*/ 	.word	0x00000000
        /*0020*/ 	.short	0x0001
        /*0022*/ 	.short	0x0008
        /*0024*/ 	.byte	0x00, 0xf0, 0x41, 0x00


	//----- nvinfo : EIATTR_KPARAM_INFO
	.align		4
.L_1801:
        /*0028*/ 	.byte	0x04, 0x17
        /*002a*/ 	.short	(.L_1803 - .L_1802)
.L_1802:
        /*002c*/ 	.word	0x00000000
        /*0030*/ 	.short	0x0000
        /*0032*/ 	.short	0x0000
        /*0034*/ 	.byte	0x00, 0xf0, 0x11, 0x00


	//----- nvinfo : EIATTR_SPARSE_MMA_MASK
	.align		4
.L_1803:
        /*0038*/ 	.byte	0x03, 0x50
        /*003a*/ 	.short	0x0000


	//----- nvinfo : EIATTR_MAXREG_COUNT
	.align		4
        /*003c*/ 	.byte	0x03, 0x1b
        /*003e*/ 	.short	0x00ff


	//----- nvinfo : EIATTR_MERCURY_ISA_VERSION
	.align		4
        /*0040*/ 	.byte	0x03, 0x5f
        /*0042*/ 	.short	0x0101


	//----- nvinfo : EIATTR_EXIT_INSTR_OFFSETS
	.align		4
        /*0044*/ 	.byte	0x04, 0x1c
        /*0046*/ 	.short	(.L_1805 - .L_1804)


	//   ....[0]....
.L_1804:
        /*0048*/ 	.word	0x00000610


	//   ....[1]....
        /*004c*/ 	.word	0x000016a0


	//   ....[2]....
        /*0050*/ 	.word	0x000016f0


	//----- nvinfo : EIATTR_MAX_THREADS
	.align		4
.L_1805:
        /*0054*/ 	.byte	0x04, 0x05
        /*0056*/ 	.short	(.L_1807 - .L_1806)
.L_1806:
        /*0058*/ 	.word	0x00000080
        /*005c*/ 	.word	0x00000001
        /*0060*/ 	.word	0x00000001


	//----- nvinfo : EIATTR_CRS_STACK_SIZE
	.align		4
.L_1807:
        /*0064*/ 	.byte	0x04, 0x1e
        /*0066*/ 	.short	(.L_1809 - .L_1808)
.L_1808:
        /*0068*/ 	.word	0x00000000


	//----- nvinfo : EIATTR_CBANK_PARAM_SIZE
	.align		4
.L_1809:
        /*006c*/ 	.byte	0x03, 0x19
        /*006e*/ 	.short	0x0038


	//----- nvinfo : EIATTR_PARAM_CBANK
	.align		4
        /*0070*/ 	.byte	0x04, 0x0a
        /*0072*/ 	.short	(.L_1811 - .L_1810)
	.align		4
.L_1810:
        /*0074*/ 	.word	index@(.nv.constant0._ZN2at6native29vectorized_elementwise_kernelILi8EZZZNS0_28launch_masked_scatter_kernelERKNS_10TensorBaseES4_S4_S4_ENKUlvE_clEvENKUlvE9_clEvEUlN3c108BFloat16EblE_St5arrayIPcLm4EEEEviT0_T1_)
        /*0078*/ 	.short	0x0210
        /*007a*/ 	.short	0x0038


	//----- nvinfo : EIATTR_SW_WAR
	.align		4
.L_1811:
        /*007c*/ 	.byte	0x04, 0x36
        /*007e*/ 	.short	(.L_1813 - .L_1812)
.L_1812:
        /*0080*/ 	.word	0x00000008
.L_1813:


//--------------------- .nv.info._ZN2at6native18elementwise_kernelILi128ELi4EZNS0_15gpu_kernel_implIZZZNS0_28launch_masked_scatter_kernelERKNS_10TensorBaseES5_S5_S5_ENKUlvE_clEvENKUlvE8_clEvEUlbblE_EEvRNS_18TensorIteratorBaseERKT_EUliE_EEviT1_ --------------------------
	.section	.nv.info._ZN2at6native18elementwise_kernelILi128ELi4EZNS0_15gpu_kernel_implIZZZNS0_28launch_masked_scatter_kernelERKNS_10TensorBaseES5_S5_S5_ENKUlvE_clEvENKUlvE8_clEvEUlbblE_EEvRNS_18TensorIteratorBaseERKT_EUliE_EEviT1_,"",@"SHT_CUDA_INFO"
	.sectionflags	@""
	.align	4


	//----- nvinfo : EIATTR_CUDA_API_VERSION
	.align		4
        /*0000*/ 	.byte	0x04, 0x37
        /*0002*/ 	.short	(.L_1815 - .L_1814)
.L_1814:
        /*0004*/ 	.word	0x00000082


	//----- nvinfo : EIATTR_KPARAM_INFO
	.align		4
.L_1815:
        /*0008*/ 	.byte	0x04, 0x17
        /*000a*/ 	.short	(.L_1817 - .L_1816)
.L_1816:
        /*000c*/ 	.word	0x00000000
        /*0010*/ 	.short	0x0001
        /*0012*/ 	.short	0x0008
        /*0014*/ 	.byte	0x00, 0xf0, 0x01, 0x0c


	//----- nvinfo : EIATTR_KPARAM_INFO
	.align		4
.L_1817:
        /*0018*/ 	.byte	0x04, 0x17
        /*001a*/ 	.short	(.L_1819 - .L_1818)
.L_1818:
        /*001c*/ 	.word	0x00000000
        /*0020*/ 	.short	0x0000
        /*0022*/ 	.short	0x0000
        /*0024*/ 	.byte	0x00, 0xf0, 0x11, 0x00


	//----- nvinfo : EIATTR_SPARSE_MMA_MASK
	.align		4
.L_1819:
        /*0028*/ 	.byte	0x03, 0x50
        /*002a*/ 	.short	0x0000


	//----- nvinfo : EIATTR_MAXREG_COUNT
	.align		4
        /*002c*/ 	.byte	0x03, 0x1b
        /*002e*/ 	.short	0x0080


	//----- nvinfo : EIATTR_EXTERNS
	.align		4
        /*0030*/ 	.byte	0x04, 0x0f
        /*0032*/ 	.short	(.L_1821 - .L_1820)


	//   ....[0]....
	.align		4
.L_1820:
        /*0034*/ 	.word	index@(__assertfail)


	//----- nvinfo : EIATTR_MERCURY_ISA_VERSION
	.align		4
.L_1821:
        /*0038*/ 	.byte	0x03, 0x5f
        /*003a*/ 	.short	0x0101


	//----- nvinfo : EIATTR_SYSCALL_OFFSETS
	.align		4
        /*003c*/ 	.byte	0x04, 0x46
        /*003e*/ 	.short	(.L_1823 - .L_1822)


	//   ....[0]....
.L_1822:
        /*0040*/ 	.word	0x00002860


	//   ....[1]....
        /*0044*/ 	.word	0x000038e0


	//   ....[2]....
        /*0048*/ 	.word	0x000047a0


	//   ....[3]....
        /*004c*/ 	.word	0x00005770


	//   ....[4]....
        /*0050*/ 	.word	0x00008040


	//   ....[5]....
        /*0054*/ 	.word	0x000090c0


	//   ....[6]....
        /*0058*/ 	.word	0x00009f80


	//   ....[7]....
        /*005c*/ 	.word	0x0000af50


	//   ....[8]....
        /*0060*/ 	.word	0x0000d810


	//   ....[9]....
        /*0064*/ 	.word	0x0000e890


	//   ....[10]....
        /*0068*/ 	.word	0x0000f750


	//   ....[11]....
        /*006c*/ 	.word	0x00010720


	//   ....[12]....
        /*0070*/ 	.word	0x00012fd0


	//   ....[13]....
        /*0074*/ 	.word	0x00014050


	//   ....[14]....
        /*0078*/ 	.word	0x00014f10


	//   ....[15]....
        /*007c*/ 	.word	0x00015ee0


	//----- nvinfo : EIATTR_EXIT_INSTR_OFFSETS
	.align		4
.L_1823:
        /*0080*/ 	.byte	0x04, 0x1c
        /*0082*/ 	.short	(.L_1825 - .L_1824)


	//   ....[0]....
.L_1824:
        /*0084*/ 	.word	0x00010810


	//   ....[1]....
        /*0088*/ 	.word	0x00015100


	//   ....[2]....
        /*008c*/ 	.word	0x00015120


	//   ....[3]....
        /*0090*/ 	.word	0x000151e0


	//   ....[4]....
        /*0094*/ 	.word	0x00015220


	//   ....[5]....
        /*0098*/ 	.word	0x00015260


	//   ....[6]....
        /*009c*/ 	.word	0x000152f0


	//   ....[7]....
        /*00a0*/ 	.word	0x00015330


	//   ....[8]....
        /*00a4*/ 	.word	0x000153d0


	//   ....[9]....
        /*00a8*/ 	.word	0x00015420


	//   ....[10]....
        /*00ac*/ 	.word	0x00015470


	//   ....[11]....
        /*00b0*/ 	.word	0x00015530


	//   ....[12]....
        /*00b4*/ 	.word	0x00015590


	//   ....[13]....
        /*00b8*/ 	.word	0x00015720


	//   ....[14]....
        /*00bc*/ 	.word	0x00015880


	//   ....[15]....
        /*00c0*/ 	.word	0x000158c0


	//   ....[16]....
        /*00c4*/ 	.word	0x00015980


	//   ....[17]....
        /*00c8*/ 	.word	0x00015b00


	//   ....[18]....
        /*00cc*/ 	.word	0x00015c80


	//   ....[19]....
        /*00d0*/ 	.word	0x00015de0


	//   ....[20]....
        /*00d4*/ 	.word	0x00015ef0


	//   ....[21]....
        /*00d8*/ 	.word	0x00015f50


	//   ....[22]....
        /*00dc*/ 	.word	0x00015f90


	//----- nvinfo : EIATTR_MAX_THREADS
	.align		4
.L_1825:
        /*00e0*/ 	.byte	0x04, 0x05
        /*00e2*/ 	.short	(.L_1827 - .L_1826)
.L_1826:
        /*00e4*/ 	.word	0x00000080
        /*00e8*/ 	.word	0x00000001
        /*00ec*/ 	.word	0x00000001


	//----- nvinfo : EIATTR_CRS_STACK_SIZE
	.align		4
.L_1827:
        /*00f0*/ 	.byte	0x04, 0x1e
        /*00f2*/ 	.short	(.L_1829 - .L_1828)
.L_1828:
        /*00f4*/ 	.word	0x00000000


	//----- nvinfo : EIATTR_CBANK_PARAM_SIZE
	.align		4
.L_1829:
        /*00f8*/ 	.byte	0x03, 0x19
        /*00fa*/ 	.short	0x0308


	//----- nvinfo : EIATTR_PARAM_CBANK
	.align		4
        /*00fc*/ 	.byte	0x04, 0x0a
        /*00fe*/ 	.short	(.L_1831 - .L_1830)
	.align		4
.L_1830:
        /*0100*/ 	.word	index@(.nv.constant0._ZN2at6native18elementwise_kernelILi128ELi4EZNS0_15gpu_kernel_implIZZZNS0_28launch_masked_scatter_kernelERKNS_10TensorBaseES5_S5_S5_ENKUlvE_clEvENKUlvE8_clEvEUlbblE_EEvRNS_18TensorIteratorBaseERKT_EUliE_EEviT1_)
        /*0104*/ 	.short	0x0210
        /*0106*/ 	.short	0x0308


	//----- nvinfo : EIATTR_SW_WAR
	.align		4
.L_1831:
        /*0108*/ 	.byte	0x04, 0x36
        /*010a*/ 	.short	(.L_1833 - .L_1832)
.L_1832:
        /*010c*/ 	.word	0x00000008
.L_1833:


//--------------------- .nv.info._ZN2at6native27unrolled_elementwise_kernelIZZZNS0_28launch_masked_scatter_kernelERKNS_10TensorBaseES4_S4_S4_ENKUlvE_clEvENKUlvE8_clEvEUlbblE_St5arrayIPcLm4EELi4E23TrivialOffsetCalculatorILi3EjESB_ILi1EjENS0_6memory12LoadWithCastILi3EEENSE_13StoreWithCastILi1EEEEEviT_T0_T2_T3_T4_T5_ --------------------------
	.section	.nv.info._ZN2at6native27unrolled_elementwise_kernelIZZZNS0_28launch_masked_scatter_kernelERKNS_10TensorBaseES4_S4_S4_ENKUlvE_clEvENKUlvE8_clEvEUlbblE_St5arrayIPcLm4EELi4E23TrivialOffsetCalculatorILi3EjESB_ILi1EjENS0_6memory12LoadWithCastILi3EEENSE_13StoreWithCastILi1EEEEEviT_T0_T2_T3_T4_T5_,"",@"SHT_CUDA_INFO"
	.sectionflags	@""
	.align	4


	//----- nvinfo : EIATTR_CUDA_API_VERSION
	.align		4
        /*0000*/ 	.byte	0x04, 0x37
        /*0002*/ 	.short	(.L_1835 - .L_1834)
.L_1834:
        /*0004*/ 	.word	0x00000082


	//----- nvinfo : EIATTR_KPARAM_INFO
	.align		4
.L_1835:
        /*0008*/ 	.byte	0x04, 0x17
        /*000a*/ 	.short	(.L_1837 - .L_1836)
.L_1836:
        /*000c*/ 	.word	0x00000000
        /*0010*/ 	.short	0x0006
        /*0012*/ 	.short	0x004c
        /*0014*/ 	.byte	0x00, 0xf0, 0x21, 0x00


	//----- nvinfo : EIATTR_KPARAM_INFO
	.align		4
.L_1837:
        /*0018*/ 	.byte	0x04, 0x17
        /*001a*/ 	.short	(.L_1839 - .L_1838)
.L_1838:
        /*001c*/ 	.word	0x00000000
        /*0020*/ 	.short	0x0005
        /*0022*/ 	.short	0x003c
        /*0024*/ 	.byte	0x00, 0xf0, 0x41, 0x00


	//----- nvinfo : EIATTR_KPARAM_INFO
	.align		4
.L_1839:
        /*0028*/ 	.byte	0x04, 0x17
        /*002a*/ 	.short	(.L_1841 - .L_1840)
.L_1840:
        /*002c*/ 	.word	0x00000000
        /*0030*/ 	.short	0x0004
        /*0032*/ 	.short	0x0039
        /*0034*/ 	.byte	0x00, 0xf0, 0x05, 0x00


	//----- nvinfo : EIATTR_KPARAM_INFO
	.align		4
.L_1841:
        /*0038*/ 	.byte	0x04, 0x17
        /*003a*/ 	.short	(.L_1843 - .L_1842)
.L_1842:
        /*003c*/ 	.word	0x00000000
        /*0040*/ 	.short	0x0003
        /*0042*/ 	.short	0x0038
        /*0044*/ 	.byte	0x00, 0xf0, 0x05, 0x00


	//----- nvinfo : EIATTR_KPARAM_INFO
	.align		4
.L_1843:
        /*0048*/ 	.byte	0x04, 0x17
        /*004a*/ 	.short	(.L_1845 - .L_1844)
.L_1844:
        /*004c*/ 	.word	0x00000000
        /*0050*/ 	.short	0x0002
        /*0052*/ 	.short	0x0018
        /*0054*/ 	.byte	0x00, 0xf0, 0x81, 0x00


	//----- nvinfo : EIATTR_KPARAM_INFO
	.align		4
.L_1845:
        /*0058*/ 	.byte	0x04, 0x17
        /*005a*/ 	.short	(.L_1847 - .L_1846)
.L_1846:
        /*005c*/ 	.word	0x00000000
        /*0060*/ 	.short	0x0001
        /*0062*/ 	.short	0x0008
        /*0064*/ 	.byte	0x00, 0xf0, 0x41, 0x00


	//----- nvinfo : EIATTR_KPARAM_INFO
	.align		4
.L_1847:
        /*0068*/ 	.byte	0x04, 0x17
        /*006a*/ 	.short	(.L_1849 - .L_1848)
.L_1848:
        /*006c*/ 	.word	0x00000000
        /*0070*/ 	.short	0x0000
        /*0072*/ 	.short	0x0000
        /*0074*/ 	.byte	0x00, 0xf0, 0x11, 0x00


	//----- nvinfo : EIATTR_SPARSE_MMA_MASK
	.align		4
.L_1849:
        /*0078*/ 	.byte	0x03, 0x50
        /*007a*/ 	.short	0x0000


	//----- nvinfo : EIATTR_MAXREG_COUNT
	.align		4
        /*007c*/ 	.byte	0x03, 0x1b
        /*007e*/ 	.short	0x00ff


	//----- nvinfo : EIATTR_EXTERNS
	.align		4
        /*0080*/ 	.byte	0x04, 0x0f
        /*0082*/ 	.short	(.L_1851 - .L_1850)


	//   ....[0]....
	.align		4
.L_1850:
        /*0084*/ 	.word	index@(__assertfail)


	//----- nvinfo : EIATTR_MERCURY_ISA_VERSION
	.align		4
.L_1851:
        /*0088*/ 	.byte	0x03, 0x5f
        /*008a*/ 	.short	0x0101


	//----- nvinfo : EIATTR_SYSCALL_OFFSETS
	.align		4
        /*008c*/ 	.byte	0x04, 0x46
        /*008e*/ 	.short	(.L_1853 - .L_1852)


	//   ....[0]....
.L_1852:
        /*0090*/ 	.word	0x000010f0


	//   ....[1]....
        /*0094*/ 	.word	0x00002180


	//   ....[2]....
        /*0098*/ 	.word	0x00003050


	//   ....[3]....
        /*009c*/ 	.word	0x00004140


	//   ....[4]....
        /*00a0*/ 	.word	0x000051d0


	//   ....[5]....
        /*00a4*/ 	.word	0x000060a0


	//   ....[6]....
        /*00a8*/ 	.word	0x000071d0


	//   ....[7]....
        /*00ac*/ 	.word	0x00008260


	//   ....[8]....
        /*00b0*/ 	.word	0x00009130


	//   ....[9]....
        /*00b4*/ 	.word	0x0000a220


	//   ....[10]....
        /*00b8*/ 	.word	0x0000b190


	//   ....[11]....
        /*00bc*/ 	.word	0x0000c070


	//   ....[12]....
        /*00c0*/ 	.word	0x0000d350


	//   ....[13]....
        /*00c4*/ 	.word	0x0000e360


	//   ....[14]....
        /*00c8*/ 	.word	0x0000f330


	//   ....[15]....
        /*00cc*/ 	.word	0x00010310


	//----- nvinfo : EIATTR_EXIT_INSTR_OFFSETS
	.align		4
.L_1853:
        /*00d0*/ 	.byte	0x04, 0x1c
        /*00d2*/ 	.short	(.L_1855 - .L_1854)


	//   ....[0]....
.L_1854:
        /*00d4*/ 	.word	0x0000f410


	//   ....[1]....
        /*00d8*/ 	.word	0x0000f540


	//   ....[2]....
        /*00dc*/ 	.word	0x0000f560


	//   ....[3]....
        /*00e0*/ 	.word	0x0000f610


	//   ....[4]....
        /*00e4*/ 	.word	0x0000f650


	//   ....[5]....
        /*00e8*/ 	.word	0x0000f690


	//   ....[6]....
        /*00ec*/ 	.word	0x0000f720


	//   ....[7]....
        /*00f0*/ 	.word	0x0000f760


	//   ....[8]....
        /*00f4*/ 	.word	0x0000f800


	//   ....[9]....
        /*00f8*/ 	.word	0x0000f850


	//   ....[10]....
        /*00fc*/ 	.word	0x0000f8a0


	//   ....[11]....
        /*0100*/ 	.word	0x0000f960


	//   ....[12]....
        /*0104*/ 	.word	0x0000f9c0


	//   ....[13]....
        /*0108*/ 	.word	0x0000fb50


	//   ....[14]....
        /*010c*/ 	.word	0x0000fcb0


	//   ....[15]....
        /*0110*/ 	.word	0x0000fcf0


	//   ....[16]....
        /*0114*/ 	.word	0x0000fdb0


	//   ....[17]....
        /*0118*/ 	.word	0x0000ff30


	//   ....[18]....
        /*011c*/ 	.word	0x000100b0


	//   ....[19]....
        /*0120*/ 	.word	0x00010210


	//   ....[20]....
        /*0124*/ 	.word	0x00010320


	//   ....[21]....
        /*0128*/ 	.word	0x00010370


	//   ....[22]....
        /*012c*/ 	.word	0x000103b0


	//----- nvinfo : EIATTR_MAX_THREADS
	.align		4
.L_1855:
        /*0130*/ 	.byte	0x04, 0x05
        /*0132*/ 	.short	(.L_1857 - .L_1856)
.L_1856:
        /*0134*/ 	.word	0x00000080
        /*0138*/ 	.word	0x00000001
        /*013c*/ 	.word	0x00000001


	//----- nvinfo : EIATTR_CRS_STACK_SIZE
	.align		4
.L_1857:
        /*0140*/ 	.byte	0x04, 0x1e
        /*0142*/ 	.short	(.L_1859 - .L_1858)
.L_1858:
        /*0144*/ 	.word	0x00000000


	//----- nvinfo : EIATTR_CBANK_PARAM_SIZE
	.align		4
.L_1859:
        /*0148*/ 	.byte	0x03, 0x19
        /*014a*/ 	.short	0x0054


	//----- nvinfo : EIATTR_PARAM_CBANK
	.align		4
        /*014c*/ 	.byte	0x04, 0x0a
        /*014e*/ 	.short	(.L_1861 - .L_1860)
	.align		4
.L_1860:
        /*0150*/ 	.word	index@(.nv.constant0._ZN2at6native27unrolled_elementwise_kernelIZZZNS0_28launch_masked_scatter_kernelERKNS_10TensorBaseES4_S4_S4_ENKUlvE_clEvENKUlvE8_clEvEUlbblE_St5arrayIPcLm4EELi4E23TrivialOffsetCalculatorILi3EjESB_ILi1EjENS0_6memory12LoadWithCastILi3EEENSE_13StoreWithCastILi1EEEEEviT_T0_T2_T3_T4_T5_)
        /*0154*/ 	.short	0x0210
        /*0156*/ 	.short	0x0054


	//----- nvinfo : EIATTR_SW_WAR
	.align		4
.L_1861:
        /*0158*/ 	.byte	0x04, 0x36
        /*015a*/ 	.short	(.L_1863 - .L_1862)
.L_1862:
        /*015c*/ 	.word	0x00000008
.L_1863:


//--------------------- .nv.info._ZN2at6native18elementwise_kernelILi128ELi4EZNS0_22gpu_kernel_impl_nocastIZZZNS0_28launch_masked_scatter_kernelERKNS_10TensorBaseES5_S5_S5_ENKUlvE_clEvENKUlvE8_clEvEUlbblE_EEvRNS_18TensorIteratorBaseERKT_EUliE_EEviT1_ --------------------------
	.section	.nv.info._ZN2at6native18elementwise_kernelILi128ELi4EZNS0_22gpu_kernel_impl_nocastIZZZNS0_28launch_masked_scatter_kernelERKNS_10TensorBaseES5_S5_S5_ENKUlvE_clEvENKUlvE8_clEvEUlbblE_EEvRNS_18TensorIteratorBaseERKT_EUliE_EEviT1_,"",@"SHT_CUDA_INFO"
	.sectionflags	@""
	.align	4


	//----- nvinfo : EIATTR_CUDA_API_VERSION
	.align		4
        /*0000*/ 	.byte	0x04, 0x37
        /*0002*/ 	.short	(.L_1865 - .L_1864)
.L_1864:
        /*0004*/ 	.word	0x00000082


	//----- nvinfo : EIATTR_KPARAM_INFO
	.align		4
.L_1865:
        /*0008*/ 	.byte	0x04, 0x17
        /*000a*/ 	.short	(.L_1867 - .L_1866)
.L_1866:
        /*000c*/ 	.word	0x00000000
        /*0010*/ 	.short	0x0001
        /*0012*/ 	.short	0x0008
        /*0014*/ 	.byte	0x00, 0xf0, 0xe1, 0x0b


	//----- nvinfo : EIATTR_KPARAM_INFO
	.align		4
.L_1867:
        /*0018*/ 	.byte	0x04, 0x17
        /*001a*/ 	.short	(.L_1869 - .L_1868)
.L_1868:
        /*001c*/ 	.word	0x00000000
        /*0020*/ 	.short	0x0000
        /*0022*/ 	.short	0x0000
        /*0024*/ 	.byte	0x00, 0xf0, 0x11, 0x00


	//----- nvinfo : EIATTR_SPARSE_MMA_MASK
	.align		4
.L_1869:
        /*0028*/ 	.byte	0x03, 0x50
        /*002a*/ 	.short	0x0000


	//----- nvinfo : EIATTR_MAXREG_COUNT
	.align		4
        /*002c*/ 	.byte	0x03, 0x1b
        /*002e*/ 	.short	0x0080


	//----- nvinfo : EIATTR_MERCURY_ISA_VERSION
	.align		4
        /*0030*/ 	.byte	0x03, 0x5f
        /*0032*/ 	.short	0x0101


	//----- nvinfo : EIATTR_EXIT_INSTR_OFFSETS
	.align		4
        /*0034*/ 	.byte	0x04, 0x1c
        /*0036*/ 	.short	(.L_1871 - .L_1870)


	//   ....[0]....
.L_1870:
        /*0038*/ 	.word	0x00004cb0


	//   ....[1]....
        /*003c*/ 	.word	0x000065e0


	//----- nvinfo : EIATTR_MAX_THREADS
	.align		4
.L_1871:
        /*0040*/ 	.byte	0x04, 0x05
        /*0042*/ 	.short	(.L_1873 - .L_1872)
.L_1872:
        /*0044*/ 	.word	0x00000080
        /*0048*/ 	.word	0x00000001
        /*004c*/ 	.word	0x00000001


	//----- nvinfo : EIATTR_CRS_STACK_SIZE
	.align		4
.L_1873:
        /*0050*/ 	.byte	0x04, 0x1e
        /*0052*/ 	.short	(.L_1875 - .L_1874)
.L_1874:
        /*0054*/ 	.word	0x00000000


	//----- nvinfo : EIATTR_CBANK_PARAM_SIZE
	.align		4
.L_1875:
        /*0058*/ 	.byte	0x03, 0x19
        /*005a*/ 	.short	0x0300


	//----- nvinfo : EIATTR_PARAM_CBANK
	.align		4
        /*005c*/ 	.byte	0x04, 0x0a
        /*005e*/ 	.short	(.L_1877 - .L_1876)
	.align		4
.L_1876:
        /*0060*/ 	.word	index@(.nv.constant0._ZN2at6native18elementwise_kernelILi128ELi4EZNS0_22gpu_kernel_impl_nocastIZZZNS0_28launch_masked_scatter_kernelERKNS_10TensorBaseES5_S5_S5_ENKUlvE_clEvENKUlvE8_clEvEUlbblE_EEvRNS_18TensorIteratorBaseERKT_EUliE_EEviT1_)
        /*0064*/ 	.short	0x0210
        /*0066*/ 	.short	0x0300


	//----- nvinfo : EIATTR_SW_WAR
	.align		4
.L_1877:
        /*0068*/ 	.byte	0x04, 0x36
        /*006a*/ 	.short	(.L_1879 - .L_1878)
.L_1878:
        /*006c*/ 	.word	0x00000008
.L_1879:


//--------------------- .nv.info._ZN2at6native27unrolled_elementwise_kernelIZZZNS0_28launch_masked_scatter_kernelERKNS_10TensorBaseES4_S4_S4_ENKUlvE_clEvENKUlvE8_clEvEUlbblE_St5arrayIPcLm4EELi4E23TrivialOffsetCalculatorILi3EjESB_ILi1EjENS0_6memory15LoadWithoutCastENSE_16StoreWithoutCastEEEviT_T0_T2_T3_T4_T5_ --------------------------
	.section	.nv.info._ZN2at6native27unrolled_elementwise_kernelIZZZNS0_28launch_masked_scatter_kernelERKNS_10TensorBaseES4_S4_S4_ENKUlvE_clEvENKUlvE8_clEvEUlbblE_St5arrayIPcLm4EELi4E23TrivialOffsetCalculatorILi3EjESB_ILi1EjENS0_6memory15LoadWithoutCastENSE_16StoreWithoutCastEEEviT_T0_T2_T3_T4_T5_,"",@"SHT_CUDA_INFO"
	.sectionflags	@""
	.align	4


	//----- nvinfo : EIATTR_CUDA_API_VERSION
	.align		4
        /*0000*/ 	.byte	0x04, 0x37
        /*0002*/ 	.short	(.L_1881 - .L_1880)
.L_1880:
        /*0004*/ 	.word	0x00000082


	//----- nvinfo : EIATTR_KPARAM_INFO
	.align		4
.L_1881:
        /*0008*/ 	.byte	0x04, 0x17
        /*000a*/ 	.short	(.L_1883 - .L_1882)
.L_1882:
        /*000c*/ 	.word	0x00000000
        /*0010*/ 	.short	0x0006
        /*0012*/ 	.short	0x003b
        /*0014*/ 	.byte	0x00, 0xf0, 0x05, 0x00


	//----- nvinfo : EIATTR_KPARAM_INFO
	.align		4
.L_1883:
        /*0018*/ 	.byte	0x04, 0x17
        /*001a*/ 	.short	(.L_1885 - .L_1884)
.L_1884:
        /*001c*/ 	.word	0x00000000
        /*0020*/ 	.short	0x0005
        /*0022*/ 	.short	0x003a
        /*0024*/ 	.byte	0x00, 0xf0, 0x05, 0x00


	//----- nvinfo : EIATTR_KPARAM_INFO
	.align		4
.L_1885:
        /*0028*/ 	.byte	0x04, 0x17
        /*002a*/ 	.short	(.L_1887 - .L_1886)
.L_1886:
        /*002c*/ 	.word	0x00000000
        /*0030*/ 	.short	0x0004
        /*0032*/ 	.short	0x0039
        /*0034*/ 	.byte	0x00, 0xf0, 0x05, 0x00


	//----- nvinfo : EIATTR_KPARAM_INFO
	.align		4
.L_1887:
        /*0038*/ 	.byte	0x04, 0x17
        /*003a*/ 	.short	(.L_1889 - .L_1888)
.L_1888:
        /*003c*/ 	.word	0x00000000
        /*0040*/ 	.short	0x0003
        /*0042*/ 	.short	0x0038
        /*0044*/ 	.byte	0x00, 0xf0, 0x05, 0x00


	//----- nvinfo : EIATTR_KPARAM_INFO
	.align		4
.L_1889:
        /*0048*/ 	.byte	0x04, 0x17
        /*004a*/ 	.short	(.L_1891 - .L_1890)
.L_1890:
        /*004c*/ 	.word	0x00000000
        /*0050*/ 	.short	0x0002
        /*0052*/ 	.short	0x0018
        /*0054*/ 	.byte	0x00, 0xf0, 0x81, 0x00


	//----- nvinfo : EIATTR_KPARAM_INFO
	.align		4
.L_1891:
        /*0058*/ 	.byte	0x04, 0x17
        /*005a*/ 	.short	(.L_1893 - .L_1892)
.L_1892:
        /*005c*/ 	.word	0x00000000
        /*0060*/ 	.short	0x0001
        /*0062*/ 	.short	0x0008
        /*0064*/ 	.byte	0x00, 0xf0, 0x41, 0x00


	//----- nvinfo : EIATTR_KPARAM_INFO
	.align		4
.L_1893:
        /*0068*/ 	.byte	0x04, 0x17
        /*006a*/ 	.short	(.L_1895 - .L_1894)
.L_1894:
        /*006c*/ 	.word	0x00000000
        /*0070*/ 	.short	0x0000
        /*0072*/ 	.short	0x0000
        /*0074*/ 	.byte	0x00, 0xf0, 0x11, 0x00


	//----- nvinfo : EIATTR_SPARSE_MMA_MASK
	.align		4
.L_1895:
        /*0078*/ 	.byte	0x03, 0x50
        /*007a*/ 	.short	0x0000


	//----- nvinfo : EIATTR_MAXREG_COUNT
	.align		4
        /*007c*/ 	.byte	0x03, 0x1b
        /*007e*/ 	.short	0x00ff


	//----- nvinfo : EIATTR_MERCURY_ISA_VERSION
	.align		4
        /*0080*/ 	.byte	0x03, 0x5f
        /*0082*/ 	.short	0x0101


	//----- nvinfo : EIATTR_EXIT_INSTR_OFFSETS
	.align		4
        /*0084*/ 	.byte	0x04, 0x1c
        /*0086*/ 	.short	(.L_1897 - .L_1896)


	//   ....[0]....
.L_1896:
        /*0088*/ 	.word	0x00000940


	//   ....[1]....
        /*008c*/ 	.word	0x000009a0


	//----- nvinfo : EIATTR_MAX_THREADS
	.align		4
.L_1897:
        /*0090*/ 	.byte	0x04, 0x05
        /*0092*/ 	.short	(.L_1899 - .L_1898)
.L_1898:
        /*0094*/ 	.word	0x00000080
        /*0098*/ 	.word	0x00000001
        /*009c*/ 	.word	0x00000001


	//----- nvinfo : EIATTR_CRS_STACK_SIZE
	.align		4
.L_1899:
        /*00a0*/ 	.byte	0x04, 0x1e
        /*00a2*/ 	.short	(.L_1901 - .L_1900)
.L_1900:
        /*00a4*/ 	.word	0x00000000


	//----- nvinfo : EIATTR_CBANK_PARAM_SIZE
	.align		4
.L_1901:
        /*00a8*/ 	.byte	0x03, 0x19
        /*00aa*/ 	.short	0x003c


	//----- nvinfo : EIATTR_PARAM_CBANK
	.align		4
        /*00ac*/ 	.byte	0x04, 0x0a
        /*00ae*/ 	.short	(.L_1903 - .L_1902)
	.align		4
.L_1902:
        /*00b0*/ 	.word	index@(.nv.constant0._ZN2at6native27unrolled_elementwise_kernelIZZZNS0_28launch_masked_scatter_kernelERKNS_10TensorBaseES4_S4_S4_ENKUlvE_clEvENKUlvE8_clEvEUlbblE_St5arrayIPcLm4EELi4E23TrivialOffsetCalculatorILi3EjESB_ILi1EjENS0_6memory15LoadWithoutCastENSE_16StoreWithoutCastEEEviT_T0_T2_T3_T4_T5_)
        /*00b4*/ 	.short	0x0210
        /*00b6*/ 	.short	0x003c


	//----- nvinfo : EIATTR_SW_WAR
	.align		4
.L_1903:
        /*00b8*/ 	.byte	0x04, 0x36
        /*00ba*/ 	.short	(.L_1905 - .L_1904)
.L_1904:
        /*00bc*/ 	.word	0x00000008
.L_1905:


//--------------------- .nv.info._ZN2at6native29vectorized_elementwise_kernelILi2EZZZNS0_28launch_masked_scatter_kernelERKNS_10TensorBaseES4_S4_S4_ENKUlvE_clEvENKUlvE8_clEvEUlbblE_St5arrayIPcLm4EEEEviT0_T1_ --------------------------
	.section	.nv.info._ZN2at6native29vectorized_elementwise_kernelILi2EZZZNS0_28launch_masked_scatter_kernelERKNS_10TensorBaseES4_S4_S4_ENKUlvE_clEvENKUlvE8_clEvEUlbblE_St5arrayIPcLm4EEEEviT0_T1_,"",@"SHT_CUDA_INFO"
	.sectionflags	@""
	.align	4


	//----- nvinfo : EIATTR_CUDA_API_VERSION
	.align		4
        /*0000*/ 	.byte	0x04, 0x37
        /*0002*/ 	.short	(.L_1907 - .L_1906)
.L_1906:
        /*0004*/ 	.word	0x00000082


	//----- nvinfo : EIATTR_KPARAM_INFO
	.align		4
.L_1907:
        /*0008*/ 	.byte	0x04, 0x17
        /*000a*/ 	.short	(.L_1909 - .L_1908)
.L_1908:
        /*000c*/ 	.word	0x00000000
        /*0010*/ 	.short	0x0002
        /*0012*/ 	.short	0x0018
        /*0014*/ 	.byte	0x00, 0xf0, 0x81, 0x00


	//----- nvinfo : EIATTR_KPARAM_INFO
	.align		4
.L_1909:
        /*0018*/ 	.byte	0x04, 0x17
        /*001a*/ 	.short	(.L_1911 - .L_1910)
.L_1910:
        /*001c*/ 	.word	0x00000000
        /*0020*/ 	.short	0x0001
        /*0022*/ 	.short	0x0008
        /*0024*/ 	.byte	0x00, 0xf0, 0x41, 0x00


	//----- nvinfo : EIATTR_KPARAM_INFO
	.align		4
.L_1911:
        /*0028*/ 	.byte	0x04, 0x17
        /*002a*/ 	.short	(.L_1913 - .L_1912)
.L_1912:
        /*002c*/ 	.word	0x00000000
        /*0030*/ 	.short	0x0000
        /*0032*/ 	.short	0x0000
        /*0034*/ 	.byte	0x00, 0xf0, 0x11, 0x00


	//----- nvinfo : EIATTR_SPARSE_MMA_MASK
	.align		4
.L_1913:
        /*0038*/ 	.byte	0x03, 0x50
        /*003a*/ 	.short	0x0000


	//----- nvinfo : EIATTR_MAXREG_COUNT
	.align		4
        /*003c*/ 	.byte	0x03, 0x1b
        /*003e*/ 	.short	0x00ff


	//----- nvinfo : EIATTR_MERCURY_ISA_VERSION
	.align		4
        /*0040*/ 	.byte	0x03, 0x5f
        /*0042*/ 	.short	0x0101


	//----- nvinfo : EIATTR_EXIT_INSTR_OFFSETS
	.align		4
        /*0044*/ 	.byte	0x04, 0x1c
        /*0046*/ 	.short	(.L_1915 - .L_1914)


	//   ....[0]....
.L_1914:
        /*0048*/ 	.word	0x00000750


	//   ....[1]....
        /*004c*/ 	.word	0x00001a40


	//   ....[2]....
        /*0050*/ 	.word	0x00001aa0


	//----- nvinfo : EIATTR_MAX_THREADS
	.align		4
.L_1915:
        /*0054*/ 	.byte	0x04, 0x05
        /*0056*/ 	.short	(.L_1917 - .L_1916)
.L_1916:
        /*0058*/ 	.word	0x00000080
        /*005c*/ 	.word	0x00000001
        /*0060*/ 	.word	0x00000001


	//----- nvinfo : EIATTR_CRS_STACK_SIZE
	.align		4
.L_1917:
        /*0064*/ 	.byte	0x04, 0x1e
        /*0066*/ 	.short	(.L_1919 - .L_1918)
.L_1918:
        /*0068*/ 	.word	0x00000000


	//----- nvinfo : EIATTR_CBANK_PARAM_SIZE
	.align		4
.L_1919:
        /*006c*/ 	.byte	0x03, 0x19
        /*006e*/ 	.short	0x0038


	//----- nvinfo : EIATTR_PARAM_CBANK
	.align		4
        /*0070*/ 	.byte	0x04, 0x0a
        /*0072*/ 	.short	(.L_1921 - .L_1920)
	.align		4
.L_1920:
        /*0074*/ 	.word	index@(.nv.constant0._ZN2at6native29vectorized_elementwise_kernelILi2EZZZNS0_28launch_masked_scatter_kernelERKNS_10TensorBaseES4_S4_S4_ENKUlvE_clEvENKUlvE8_clEvEUlbblE_St5arrayIPcLm4EEEEviT0_T1_)
        /*0078*/ 	.short	0x0210
        /*007a*/ 	.short	0x0038


	//----- nvinfo : EIATTR_SW_WAR
	.align		4
.L_1921:
        /*007c*/ 	.byte	0x04, 0x36
        /*007e*/ 	.short	(.L_1923 - .L_1922)
.L_1922:
        /*0080*/ 	.word	0x00000008
.L_1923:


//--------------------- .nv.info._ZN2at6native29vectorized_elementwise_kernelILi4EZZZNS0_28launch_masked_scatter_kernelERKNS_10TensorBaseES4_S4_S4_ENKUlvE_clEvENKUlvE8_clEvEUlbblE_St5arrayIPcLm4EEEEviT0_T1_ --------------------------
	.section	.nv.info._ZN2at6native29vectorized_elementwise_kernelILi4EZZZNS0_28launch_masked_scatter_kernelERKNS_10TensorBaseES4_S4_S4_ENKUlvE_clEvENKUlvE8_clEvEUlbblE_St5arrayIPcLm4EEEEviT0_T1_,"",@"SHT_CUDA_INFO"
	.sectionflags	@""
	.align	4


	//----- nvinfo : EIATTR_CUDA_API_VERSION
	.align		4
        /*0000*/ 	.byte	0x04, 0x37
        /*0002*/ 	.short	(.L_1925 - .L_1924)
.L_1924:
        /*0004*/ 	.word	0x00000082


	//----- nvinfo : EIATTR_KPARAM_INFO
	.align		4
.L_1925:
        /*0008*/ 	.byte	0x04, 0x17
        /*000a*/ 	.short	(.L_1927 - .L_1926)
.L_1926:
        /*000c*/ 	.word	0x00000000
        /*0010*/ 	.short	0x0002
        /*0012*/ 	.short	0x0018
        /*0014*/ 	.byte	0x00, 0xf0, 0x81, 0x00


	//----- nvinfo : EIATTR_KPARAM_INFO
	.align		4
.L_1927:
        /*0018*/ 	.byte	0x04, 0x17
        /*001a*/ 	.short	(.L_1929 - .L_1928)
.L_1928:
        /*001c*/ 	.word	0x00000000
        /*0020*/ 	.short	0x0001
        /*0022*/ 	.short	0x0008
        /*0024*/ 	.byte	0x00, 0xf0, 0x41, 0x00


	//----- nvinfo : EIATTR_KPARAM_INFO
	.align		4
.L_1929:
        /*0028*/ 	.byte	0x04, 0x17
        /*002a*/ 	.short	(.L_1931 - .L_1930)
.L_1930:
        /*002c*/ 	.word	0x00000000
        /*0030*/ 	.short	0x0000
        /*0032*/ 	.short	0x0000
        /*0034*/ 	.byte	0x00, 0xf0, 0x11, 0x00


	//----- nvinfo : EIATTR_SPARSE_MMA_MASK
	.align		4
.L_1931:
        /*0038*/ 	.byte	0x03, 0x50
        /*003a*/ 	.short	0x0000


	//----- nvinfo : EIATTR_MAXREG_COUNT
	.align		4
        /*003c*/ 	.byte	0x03, 0x1b
        /*003e*/ 	.short	0x00ff


	//----- nvinfo : EIATTR_MERCURY_ISA_VERSION
	.align		4
        /*0040*/ 	.byte	0x03, 0x5f
        /*0042*/ 	.short	0x0101


	//----- nvinfo : EIATTR_EXIT_INSTR_OFFSETS
	.align		4
        /*0044*/ 	.byte	0x04, 0x1c
        /*0046*/ 	.short	(.L_1933 - .L_1932)


	//   ....[0]....
.L_1932:
        /*0048*/ 	.word	0x00000710


	//   ....[1]....
        /*004c*/ 	.word	0x00001a00


	//   ....[2]....
        /*0050*/ 	.word	0x00001a60


	//----- nvinfo : EIATTR_MAX_THREADS
	.align		4
.L_1933:
        /*0054*/ 	.byte	0x04, 0x05
        /*0056*/ 	.short	(.L_1935 - .L_1934)
.L_1934:
        /*0058*/ 	.word	0x00000080
        /*005c*/ 	.word	0x00000001
        /*0060*/ 	.word	0x00000001


	//----- nvinfo : EIATTR_CRS_STACK_SIZE
	.align		4
.L_1935:
        /*0064*/ 	.byte	0x04, 0x1e
        /*0066*/ 	.short	(.L_1937 - .L_1936)
.L_1936:
        /*0068*/ 	.word	0x00000000


	//----- nvinfo : EIATTR_CBANK_PARAM_SIZE
	.align		4
.L_1937:
        /*006c*/ 	.byte	0x03, 0x19
        /*006e*/ 	.short	0x0038


	//----- nvinfo : EIATTR_PARAM_CBANK
	.align		4
        /*0070*/ 	.byte	0x04, 0x0a
        /*0072*/ 	.short	(.L_1939 - .L_1938)
	.align		4
.L_1938:
        /*0074*/ 	.word	index@(.nv.constant0._ZN2at6native29vectorized_elementwise_kernelILi4EZZZNS0_28launch_masked_scatter_kernelERKNS_10TensorBaseES4_S4_S4_ENKUlvE_clEvENKUlvE8_clEvEUlbblE_St5arrayIPcLm4EEEEviT0_T1_)
        /*0078*/ 	.short	0x0210
        /*007a*/ 	.short	0x0038


	//----- nvinfo : EIATTR_SW_WAR
	.align		4
.L_1939:
        /*007c*/ 	.byte	0x04, 0x36
        /*007e*/ 	.short	(.L_1941 - .L_1940)
.L_1940:
        /*0080*/ 	.word	0x00000008
.L_1941:


//--------------------- .nv.info._ZN2at6native29vectorized_elementwise_kernelILi8EZZZNS0_28launch_masked_scatter_kernelERKNS_10TensorBaseES4_S4_S4_ENKUlvE_clEvENKUlvE8_clEvEUlbblE_St5arrayIPcLm4EEEEviT0_T1_ --------------------------
	.section	.nv.info._ZN2at6native29vectorized_elementwise_kernelILi8EZZZNS0_28launch_masked_scatter_kernelERKNS_10TensorBaseES4_S4_S4_ENKUlvE_clEvENKUlvE8_clEvEUlbblE_St5arrayIPcLm4EEEEviT0_T1_,"",@"SHT_CUDA_INFO"
	.sectionflags	@""
	.align	4


	//----- nvinfo : EIATTR_CUDA_API_VERSION
	.align		4
        /*0000*/ 	.byte	0x04, 0x37
        /*0002*/ 	.short	(.L_1943 - .L_1942)
.L_1942:
        /*0004*/ 	.word	0x00000082


	//----- nvinfo : EIATTR_KPARAM_INFO
	.align		4
.L_1943:
        /*0008*/ 	.byte	0x04, 0x17
        /*000a*/ 	.short	(.L_1945 - .L_1944)
.L_1944:
        /*000c*/ 	.word	0x00000000
        /*0010*/ 	.short	0x0002
        /*0012*/ 	.short	0x0018
        /*0014*/ 	.byte	0x00, 0xf0, 0x81, 0x00


	//----- nvinfo : EIATTR_KPARAM_INFO
	.align		4
.L_1945:
        /*0018*/ 	.byte	0x04, 0x17
        /*001a*/ 	.short	(.L_1947 - .L_1946)
.L_1946:
        /*001c*/ 	.word	0x00000000
        /*0020*/ 	.short	0x0001
        /*0022*/ 	.short	0x0008
        /*0024*/ 	.byte	0x00, 0xf0, 0x41, 0x00


	//----- nvinfo : EIATTR_KPARAM_INFO
	.align		4
.L_1947:
        /*0028*/ 	.byte	0x04, 0x17
        /*002a*/ 	.short	(.L_1949 - .L_1948)
.L_1948:
        /*002c*/ 	.word	0x00000000
        /*0030*/ 	.short	0x0000
        /*0032*/ 	.short	0x0000
        /*0034*/ 	.byte	0x00, 0xf0, 0x11, 0x00


	//----- nvinfo : EIATTR_SPARSE_MMA_MASK
	.align		4
.L_1949:
        /*0038*/ 	.byte	0x03, 0x50
        /*003a*/ 	.short	0x0000


	//----- nvinfo : EIATTR_MAXREG_COUNT
	.align		4
        /*003c*/ 	.byte	0x03, 0x1b
        /*003e*/ 	.short	0x00ff


	//----- nvinfo : EIATTR_MERCURY_ISA_VERSION
	.align		4
        /*0040*/ 	.byte	0x03, 0x5f
        /*0042*/ 	.short	0x0101


	//----- nvinfo : EIATTR_EXIT_INSTR_OFFSETS
	.align		4
        /*0044*/ 	.byte	0x04, 0x1c
        /*0046*/ 	.short	(.L_1951 - .L_1950)


	//   ....[0]....
.L_1950:
        /*0048*/ 	.word	0x00000890


	//   ....[1]....
        /*004c*/ 	.word	0x00001b80


	//   ....[2]....
        /*0050*/ 	.word	0x00001be0


	//----- nvinfo : EIATTR_MAX_THREADS
	.align		4
.L_1951:
        /*0054*/ 	.byte	0x04, 0x05
        /*0056*/ 	.short	(.L_1953 - .L_1952)
.L_1952:
        /*0058*/ 	.word	0x00000080
        /*005c*/ 	.word	0x00000001
        /*0060*/ 	.word	0x00000001


	//----- nvinfo : EIATTR_CRS_STACK_SIZE
	.align		4
.L_1953:
        /*0064*/ 	.byte	0x04, 0x1e
        /*0066*/ 	.short	(.L_1955 - .L_1954)
.L_1954:
        /*0068*/ 	.word	0x00000000


	//----- nvinfo : EIATTR_CBANK_PARAM_SIZE
	.align		4
.L_1955:
        /*006c*/ 	.byte	0x03, 0x19
        /*006e*/ 	.short	0x0038


	//----- nvinfo : EIATTR_PARAM_CBANK
	.align		4
        /*0070*/ 	.byte	0x04, 0x0a
        /*0072*/ 	.short	(.L_1957 - .L_1956)
	.align		4
.L_1956:
        /*0074*/ 	.word	index@(.nv.constant0._ZN2at6native29vectorized_elementwise_kernelILi8EZZZNS0_28launch_masked_scatter_kernelERKNS_10TensorBaseES4_S4_S4_ENKUlvE_clEvENKUlvE8_clEvEUlbblE_St5arrayIPcLm4EEEEviT0_T1_)
        /*0078*/ 	.short	0x0210
        /*007a*/ 	.short	0x0038


	//----- nvinfo : EIATTR_SW_WAR
	.align		4
.L_1957:
        /*007c*/ 	.byte	0x04, 0x36
        /*007e*/ 	.short	(.L_1959 - .L_1958)
.L_1958:
        /*0080*/ 	.word	0x00000008
.L_1959:


//--------------------- .nv.info._ZN2at6native18elementwise_kernelILi128ELi4EZNS0_15gpu_kernel_implIZZZNS0_28launch_masked_scatter_kernelERKNS_10TensorBaseES5_S5_S5_ENKUlvE_clEvENKUlvE7_clEvEUlN3c107complexIfEEblE_EEvRNS_18TensorIteratorBaseERKT_EUliE_EEviT1_ --------------------------
	.section	.nv.info._ZN2at6native18elementwise_kernelILi128ELi4EZNS0_15gpu_kernel_implIZZZNS0_28launch_masked_scatter_kernelERKNS_10TensorBaseES5_S5_S5_ENKUlvE_clEvENKUlvE7_clEvEUlN3c107complexIfEEblE_EEvRNS_18TensorIteratorBaseERKT_EUliE_EEviT1_,"",@"SHT_CUDA_INFO"
	.sectionflags	@""
	.align	4


	//----- nvinfo : EIATTR_CUDA_API_VERSION
	.align		4
        /*0000*/ 	.byte	0x04, 0x37
        /*0002*/ 	.short	(.L_1961 - .L_1960)
.L_1960:
        /*0004*/ 	.word	0x00000082


	//----- nvinfo : EIATTR_KPARAM_INFO
	.align		4
.L_1961:
        /*0008*/ 	.byte	0x04, 0x17
        /*000a*/ 	.short	(.L_1963 - .L_1962)
.L_1962:
        /*000c*/ 	.word	0x00000000
        /*0010*/ 	.short	0x0001
        /*0012*/ 	.short	0x0008
        /*0014*/ 	.byte	0x00, 0xf0, 0x01, 0x0c


	//----- nvinfo : EIATTR_KPARAM_INFO
	.align		4
.L_1963:
        /*0018*/ 	.byte	0x04, 0x17
        /*001a*/ 	.short	(.L_1965 - .L_1964)
.L_1964:
        /*001c*/ 	.word	0x00000000
        /*0020*/ 	.short	0x0000
        /*0022*/ 	.short	0x0000
        /*0024*/ 	.byte	0x00, 0xf0, 0x11, 0x00


	//----- nvinfo : EIATTR_SPARSE_MMA_MASK
	.align		4
.L_1965:
        /*0028*/ 	.byte	0x03, 0x50
        /*002a*/ 	.short	0x0000


	//----- nvinfo : EIATTR_MAXREG_COUNT
	.align		4
        /*002c*/ 	.byte	0x03, 0x1b
        /*002e*/ 	.short	0x0080


	//----- nvinfo : EIATTR_EXTERNS
	.align		4
        /*0030*/ 	.byte	0x04, 0x0f
        /*0032*/ 	.short	(.L_1967 - .L_1966)


	//   ....[0]....
	.align		4
.L_1966:
        /*0034*/ 	.word	index@(__assertfail)


	//----- nvinfo : EIATTR_MERCURY_ISA_VERSION
	.align		4
.L_1967:
        /*0038*/ 	.byte	0x03, 0x5f
        /*003a*/ 	.short	0x0101


	//----- nvinfo : EIATTR_SYSCALL_OFFSETS
	.align		4
        /*003c*/ 	.byte	0x04, 0x46
        /*003e*/ 	.short	(.L_1969 - .L_1968)


	//   ....[0]....
.L_1968:
        /*0040*/ 	.word	0x00002770


	//   ....[1]....
        /*0044*/ 	.word	0x000037e0


	//   ....[2]....
        /*0048*/ 	.word	0x000046a0


	//   ....[3]....
        /*004c*/ 	.word	0x00005560


	//   ....[4]....
        /*0050*/ 	.word	0x00007d00


	//   ....[5]....
        /*0054*/ 	.word	0x00008d70


	//   ....[6]....
        /*0058*/ 	.word	0x00009c30


	//   ....[7]....
        /*005c*/ 	.word	0x0000aaf0


	//   ....[8]....
        /*0060*/ 	.word	0x0000d280


	//   ....[9]....
        /*0064*/ 	.word	0x0000e2f0


	//   ....[10]....
        /*0068*/ 	.word	0x0000f1b0


	//   ....[11]....
        /*006c*/ 	.word	0x00010070


	//   ....[12]....
        /*0070*/ 	.word	0x000127e0


	//   ....[13]....
        /*0074*/ 	.word	0x00013850


	//   ....[14]....
        /*0078*/ 	.word	0x00014710


	//   ....[15]....
        /*007c*/ 	.word	0x000155d0


	//----- nvinfo : EIATTR_EXIT_INSTR_OFFSETS
	.align		4
.L_1969:
        /*0080*/ 	.byte	0x04, 0x1c
        /*0082*/ 	.short	(.L_1971 - .L_1970)


	//   ....[0]....
.L_1970:
        /*0084*/ 	.word	0x00010120


	//   ....[1]....
        /*0088*/ 	.word	0x000148e0


	//   ....[2]....
        /*008c*/ 	.word	0x00014920


	//   ....[3]....
        /*0090*/ 	.word	0x000149b0


	//   ....[4]....
        /*0094*/ 	.word	0x000149e0


	//   ....[5]....
        /*0098*/ 	.word	0x00014a10


	//   ....[6]....
        /*009c*/ 	.word	0x00014a90


	//   ....[7]....
        /*00a0*/ 	.word	0x00014ac0


	//   ....[8]....
        /*00a4*/ 	.word	0x00014b40


	//   ....[9]....
        /*00a8*/ 	.word	0x00014b70


	//   ....[10]....
        /*00ac*/ 	.word	0x00014bb0


	//   ....[11]....
        /*00b0*/ 	.word	0x00014c90


	//   ....[12]....
        /*00b4*/ 	.word	0x00014cf0


	//   ....[13]....
        /*00b8*/ 	.word	0x00014e70


	//   ....[14]....
        /*00bc*/ 	.word	0x00014fc0


	//   ....[15]....
        /*00c0*/ 	.word	0x00014ff0


	//   ....[16]....
        /*00c4*/ 	.word	0x000150a0


	//   ....[17]....
        /*00c8*/ 	.word	0x00015210


	//   ....[18]....
        /*00cc*/ 	.word	0x00015380


	//   ....[19]....
        /*00d0*/ 	.word	0x000154d0


	//   ....[20]....
        /*00d4*/ 	.word	0x000155e0


	//   ....[21]....
        /*00d8*/ 	.word	0x00015610


	//   ....[22]....
        /*00dc*/ 	.word	0x00015640


	//----- nvinfo : EIATTR_MAX_THREADS
	.align		4
.L_1971:
        /*00e0*/ 	.byte	0x04, 0x05
        /*00e2*/ 	.short	(.L_1973 - .L_1972)
.L_1972:
        /*00e4*/ 	.word	0x00000080
        /*00e8*/ 	.word	0x00000001
        /*00ec*/ 	.word	0x00000001


	//----- nvinfo : EIATTR_CRS_STACK_SIZE
	.align		4
.L_1973:
        /*00f0*/ 	.byte	0x04, 0x1e
        /*00f2*/ 	.short	(.L_1975 - .L_1974)
.L_1974:
        /*00f4*/ 	.word	0x00000000


	//----- nvinfo : EIATTR_CBANK_PARAM_SIZE
	.align		4
.L_1975:
        /*00f8*/ 	.byte	0x03, 0x19
        /*00fa*/ 	.short	0x0308


	//----- nvinfo : EIATTR_PARAM_CBANK
	.align		4
        /*00fc*/ 	.byte	0x04, 0x0a
        /*00fe*/ 	.short	(.L_1977 - .L_1976)
	.align		4
.L_1976:
        /*0100*/ 	.word	index@(.nv.constant0._ZN2at6native18elementwise_kernelILi128ELi4EZNS0_15gpu_kernel_implIZZZNS0_28launch_masked_scatter_kernelERKNS_10TensorBaseES5_S5_S5_ENKUlvE_clEvENKUlvE7_clEvEUlN3c107complexIfEEblE_EEvRNS_18TensorIteratorBaseERKT_EUliE_EEviT1_)
        /*0104*/ 	.short	0x0210
        /*0106*/ 	.short	0x0308


	//----- nvinfo : EIATTR_SW_WAR
	.align		4
.L_1977:
        /*0108*/ 	.byte	0x04, 0x36
        /*010a*/ 	.short	(.L_1979 - .L_1978)
.L_1978:
        /*010c*/ 	.word	0x00000008
.L_1979:


//--------------------- .nv.info._ZN2at6native27unrolled_elementwise_kernelIZZZNS0_28launch_masked_scatter_kernelERKNS_10TensorBaseES4_S4_S4_ENKUlvE_clEvENKUlvE7_clEvEUlN3c107complexIfEEblE_St5arrayIPcLm4EELi4E23TrivialOffsetCalculatorILi3EjESE_ILi1EjENS0_6memory12LoadWithCastILi3EEENSH_13StoreWithCastILi1EEEEEviT_T0_T2_T3_T4_T5_ --------------------------
	.section	.nv.info._ZN2at6native27unrolled_elementwise_kernelIZZZNS0_28launch_masked_scatter_kernelERKNS_10TensorBaseES4_S4_S4_ENKUlvE_clEvENKUlvE7_clEvEUlN3c107complexIfEEblE_St5arrayIPcLm4EELi4E23TrivialOffsetCalculatorILi3EjESE_ILi1EjENS0_6memory12LoadWithCastILi3EEENSH_13StoreWithCastILi1EEEEEviT_T0_T2_T3_T4_T5_,"",@"SHT_CUDA_INFO"
	.sectionflags	@""
	.align	4


	//----- nvinfo : EIATTR_CUDA_API_VERSION
	.align		4
        /*0000*/ 	.byte	0x04, 0x37
        /*0002*/ 	.short	(.L_1981 - .L_1980)
.L_1980:
        /*0004*/ 	.word	0x00000082


	//----- nvinfo : EIATTR_KPARAM_INFO
	.align		4
.L_1981:
        /*0008*/ 	.byte	0x04, 0x17
        /*000a*/ 	.short	(.L_1983 - .L_1982)
.L_1982:
        /*000c*/ 	.word	0x00000000
        /*0010*/ 	.short	0x0006
        /*0012*/ 	.short	0x004c
        /*0014*/ 	.byte	0x00, 0xf0, 0x21, 0x00


	//----- nvinfo : EIATTR_KPARAM_INFO
	.align		4
.L_1983:
        /*0018*/ 	.byte	0x04, 0x17
        /*001a*/ 	.short	(.L_1985 - .L_1984)
.L_1984:
        /*001c*/ 	.word	0x00000000
        /*0020*/ 	.short	0x0005
        /*0022*/ 	.short	0x003c
        /*0024*/ 	.byte	0x00, 0xf0, 0x41, 0x00


	//----- nvinfo : EIATTR_KPARAM_INFO
	.align		4
.L_1985:
        /*0028*/ 	.byte	0x04, 0x17
        /*002a*/ 	.short	(.L_1987 - .L_1986)
.L_1986:
        /*002c*/ 	.word	0x00000000
        /*0030*/ 	.short	0x0004
        /*0032*/ 	.short	0x0039
        /*0034*/ 	.byte	0x00, 0xf0, 0x05, 0x00


	//----- nvinfo : EIATTR_KPARAM_INFO
	.align		4
.L_1987:
        /*0038*/ 	.byte	0x04, 0x17
        /*003a*/ 	.short	(.L_1989 - .L_1988)
.L_1988:
        /*003c*/ 	.word	0x00000000
        /*0040*/ 	.short	0x0003
        /*0042*/ 	.short	0x0038
        /*0044*/ 	.byte	0x00, 0xf0, 0x05, 0x00


	//----- nvinfo : EIATTR_KPARAM_INFO
	.align		4
.L_1989:
        /*0048*/ 	.byte	0x04, 0x17
        /*004a*/ 	.short	(.L_1991 - .L_1990)
.L_1990:
        /*004c*/ 	.word	0x00000000
        /*0050*/ 	.short	0x0002
        /*0052*/ 	.short	0x0018
        /*0054*/ 	.byte	0x00, 0xf0, 0x81, 0x00


	//----- nvinfo : EIATTR_KPARAM_INFO
	.align		4
.L_1991:
        /*0058*/ 	.byte	0x04, 0x17
        /*005a*/ 	.short	(.L_1993 - .L_1992)
.L_1992:
        /*005c*/ 	.word	0x00000000
        /*0060*/ 	.short	0x0001
        /*0062*/ 	.short	0x0008
        /*0064*/ 	.byte	0x00, 0xf0, 0x41, 0x00


	//----- nvinfo : EIATTR_KPARAM_INFO
	.align		4
.L_1993:
        /*0068*/ 	.byte	0x04, 0x17
        /*006a*/ 	.short	(.L_1995 - .L_1994)
.L_1994:
        /*006c*/ 	.word	0x00000000
        /*0070*/ 	.short	0x0000
        /*0072*/ 	.short	0x0000
        /*0074*/ 	.byte	0x00, 0xf0, 0x11, 0x00


	//----- nvinfo : EIATTR_SPARSE_MMA_MASK
	.align		4
.L_1995:
        /*0078*/ 	.byte	0x03, 0x50
        /*007a*/ 	.short	0x0000


	//----- nvinfo : EIATTR_MAXREG_COUNT
	.align		4
        /*007c*/ 	.byte	0x03, 0x1b
        /*007e*/ 	.short	0x00ff


	//----- nvinfo : EIATTR_EXTERNS
	.align		4
        /*0080*/ 	.byte	0x04, 0x0f
        /*0082*/ 	.short	(.L_1997 - .L_1996)


	//   ....[0]....
	.align		4
.L_1996:
        /*0084*/ 	.word	index@(__assertfail)


	//----- nvinfo : EIATTR_ANNOTATIONS
	.align		4
.L_1997:
        /*0088*/ 	.byte	0x04, 0x55
        /*008a*/ 	.short	(.L_1999 - .L_1998)


	//   ....[0]....
.L_1998:
        /*008c*/ 	.word	0x00000001
        /*0090*/ 	.byte	0x20, 0x01, 0x00, 0x00, 0x01, 0x00, 0x00, 0x00, 0x50, 0x5f, 0x00, 0x00, 0x01, 0x00, 0x00, 0x00
        /*00a0*/ 	.byte	0x00, 0xbf, 0x00, 0x00


	//----- nvinfo : EIATTR_MERCURY_ISA_VERSION
	.align		4
.L_1999:
        /*00a4*/ 	.byte	0x03, 0x5f
        /*00a6*/ 	.short	0x0101


	//----- nvinfo : EIATTR_SYSCALL_OFFSETS
	.align		4
        /*00a8*/ 	.byte	0x04, 0x46
        /*00aa*/ 	.short	(.L_2001 - .L_2000)


	//   ....[0]....
.L_2000:
        /*00ac*/ 	.word	0x00001030


	//   ....[1]....
        /*00b0*/ 	.word	0x000020b0


	//   ....[2]....
        /*00b4*/ 	.word	0x00002f80


	//   ....[3]....
        /*00b8*/ 	.word	0x00003f60


	//   ....[4]....
        /*00bc*/ 	.word	0x00004fe0


	//   ....[5]....
        /*00c0*/ 	.word	0x00005eb0


	//   ....[6]....
        /*00c4*/ 	.word	0x00006f10


	//   ....[7]....
        /*00c8*/ 	.word	0x00007fa0


	//   ....[8]....
        /*00cc*/ 	.word	0x00008e80


	//   ....[9]....
        /*00d0*/ 	.word	0x00009eb0


	//   ....[10]....
        /*00d4*/ 	.word	0x0000ae10


	//   ....[11]....
        /*00d8*/ 	.word	0x0000bcd0


	//   ....[12]....
        /*00dc*/ 	.word	0x0000d180


	//   ....[13]....
        /*00e0*/ 	.word	0x0000e0a0


	//   ....[14]....
        /*00e4*/ 	.word	0x0000ef70


	//   ....[15]....
        /*00e8*/ 	.word	0x0000fe50


	//----- nvinfo : EIATTR_EXIT_INSTR_OFFSETS
	.align		4
.L_2001:
        /*00ec*/ 	.byte	0x04, 0x1c
        /*00ee*/ 	.short	(.L_2003 - .L_2002)


	//   ....[0]....
.L_2002:
        /*00f0*/ 	.word	0x0000f010


	//   ....[1]....
        /*00f4*/ 	.word	0x0000f160


	//   ....[2]....
        /*00f8*/ 	.word	0x0000f1a0


	//   ....[3]....
        /*00fc*/ 	.word	0x0000f230


	//   ....[4]....
        /*0100*/ 	.word	0x0000f260


	//   ....[5]....
        /*0104*/ 	.word	0x0000f290


	//   ....[6]....
        /*0108*/ 	.word	0x0000f310


	//   ....[7]....
        /*010c*/ 	.word	0x0000f340


	//   ....[8]....
        /*0110*/ 	.word	0x0000f3c0


	//   ....[9]....
        /*0114*/ 	.word	0x0000f3f0


	//   ....[10]....
        /*0118*/ 	.word	0x0000f430


	//   ....[11]....
        /*011c*/ 	.word	0x0000f510


	//   ....[12]....
        /*0120*/ 	.word	0x0000f570


	//   ....[13]....
        /*0124*/ 	.word	0x0000f6f0


	//   ....[14]....
        /*0128*/ 	.word	0x0000f840


	//   ....[15]....
        /*012c*/ 	.word	0x0000f870


	//   ....[16]....
        /*0130*/ 	.word	0x0000f920


	//   ....[17]....
        /*0134*/ 	.word	0x0000fa90


	//   ....[18]....
        /*0138*/ 	.word	0x0000fc00


	//   ....[19]....
        /*013c*/ 	.word	0x0000fd50


	//   ....[20]....
        /*0140*/ 	.word	0x0000fe60


	//   ....[21]....
        /*0144*/ 	.word	0x0000fe90


	//   ....[22]....
        /*0148*/ 	.word	0x0000fec0


	//----- nvinfo : EIATTR_MAX_THREADS
	.align		4
.L_2003:
        /*014c*/ 	.byte	0x04, 0x05
        /*014e*/ 	.short	(.L_2005 - .L_2004)
.L_2004:
        /*0150*/ 	.word	0x00000080
        /*0154*/ 	.word	0x00000001
        /*0158*/ 	.word	0x00000001


	//----- nvinfo : EIATTR_CRS_STACK_SIZE
	.align		4
.L_2005:
        /*015c*/ 	.byte	0x04, 0x1e
        /*015e*/ 	.short	(.L_2007 - .L_2006)
.L_2006:
        /*0160*/ 	.word	0x00000000


	//----- nvinfo : EIATTR_CBANK_PARAM_SIZE
	.align		4
.L_2007:
        /*0164*/ 	.byte	0x03, 0x19
        /*0166*/ 	.short	0x0054


	//----- nvinfo : EIATTR_PARAM_CBANK
	.align		4
        /*0168*/ 	.byte	0x04, 0x0a
        /*016a*/ 	.short	(.L_2009 - .L_2008)
	.align		4
.L_2008:
        /*016c*/ 	.word	index@(.nv.constant0._ZN2at6native27unrolled_elementwise_kernelIZZZNS0_28launch_masked_scatter_kernelERKNS_10TensorBaseES4_S4_S4_ENKUlvE_clEvENKUlvE7_clEvEUlN3c107complexIfEEblE_St5arrayIPcLm4EELi4E23TrivialOffsetCalculatorILi3EjESE_ILi1EjENS0_6memory12LoadWithCastILi3EEENSH_13StoreWithCastILi1EEEEEviT_T0_T2_T3_T4_T5_)
        /*0170*/ 	.short	0x0210
        /*0172*/ 	.short	0x0054


	//----- nvinfo : EIATTR_SW_WAR
	.align		4
.L_2009:
        /*0174*/ 	.byte	0x04, 0x36
        /*0176*/ 	.short	(.L_2011 - .L_2010)
.L_2010:
        /*0178*/ 	.word	0x00000008
.L_2011:


//--------------------- .nv.info._ZN2at6native18elementwise_kernelILi128ELi2EZNS0_22gpu_kernel_impl_nocastIZZZNS0_28launch_masked_scatter_kernelERKNS_10TensorBaseES5_S5_S5_ENKUlvE_clEvENKUlvE7_clEvEUlN3c107complexIfEEblE_EEvRNS_18TensorIteratorBaseERKT_EUliE_EEviT1_ --------------------------
	.section	.nv.info._ZN2at6native18elementwise_kernelILi128ELi2EZNS0_22gpu_kernel_impl_nocastIZZZNS0_28launch_masked_scatter_kernelERKNS_10TensorBaseES5_S5_S5_ENKUlvE_clEvENKUlvE7_clEvEUlN3c107complexIfEEblE_EEvRNS_18TensorIteratorBaseERKT_EUliE_EEviT1_,"",@"SHT_CUDA_INFO"
	.sectionflags	@""
	.align	4


	//----- nvinfo : EIATTR_CUDA_API_VERSION
	.align		4
        /*0000*/ 	.byte	0x04, 0x37
        /*0002*/ 	.short	(.L_2013 - .L_2012)
.L_2012:
        /*0004*/ 	.word	0x00000082


	//----- nvinfo : EIATTR_KPARAM_INFO
	.align		4
.L_2013:
        /*0008*/ 	.byte	0x04, 0x17
        /*000a*/ 	.short	(.L_2015 - .L_2014)
.L_2014:
        /*000c*/ 	.word	0x00000000
        /*0010*/ 	.short	0x0001
        /*0012*/ 	.short	0x0008
        /*0014*/ 	.byte	0x00, 0xf0, 0xe1, 0x0b


	//----- nvinfo : EIATTR_KPARAM_INFO
	.align		4
.L_2015:
        /*0018*/ 	.byte	0x04, 0x17
        /*001a*/ 	.short	(.L_2017 - .L_2016)
.L_2016:
        /*001c*/ 	.word	0x00000000
        /*0020*/ 	.short	0x0000
        /*0022*/ 	.short	0x0000
        /*0024*/ 	.byte	0x00, 0xf0, 0x11, 0x00


	//----- nvinfo : EIATTR_SPARSE_MMA_MASK
	.align		4
.L_2017:
        /*0028*/ 	.byte	0x03, 0x50
        /*002a*/ 	.short	0x0000


	//----- nvinfo : EIATTR_MAXREG_COUNT
	.align		4
        /*002c*/ 	.byte	0x03, 0x1b
        /*002e*/ 	.short	0x0080


	//----- nvinfo : EIATTR_MERCURY_ISA_VERSION
	.align		4
        /*0030*/ 	.byte	0x03, 0x5f
        /*0032*/ 	.short	0x0101


	//----- nvinfo : EIATTR_EXIT_INSTR_OFFSETS
	.align		4
        /*0034*/ 	.byte	0x04, 0x1c
        /*0036*/ 	.short	(.L_2019 - .L_2018)


	//   ....[0]....
.L_2018:
        /*0038*/ 	.word	0x000019d0


	//   ....[1]....
        /*003c*/ 	.word	0x000032f0


	//----- nvinfo : EIATTR_MAX_THREADS
	.align		4
.L_2019:
        /*0040*/ 	.byte	0x04, 0x05
        /*0042*/ 	.short	(.L_2021 - .L_2020)
.L_2020:
        /*0044*/ 	.word	0x00000080
        /*0048*/ 	.word	0x00000001
        /*004c*/ 	.word	0x00000001


	//----- nvinfo : EIATTR_CRS_STACK_SIZE
	.align		4
.L_2021:
        /*0050*/ 	.byte	0x04, 0x1e
        /*0052*/ 	.short	(.L_2023 - .L_2022)
.L_2022:
        /*0054*/ 	.word	0x00000000


	//----- nvinfo : EIATTR_CBANK_PARAM_SIZE
	.align		4
.L_2023:
        /*0058*/ 	.byte	0x03, 0x19
        /*005a*/ 	.short	0x0300


	//----- nvinfo : EIATTR_PARAM_CBANK
	.align		4
        /*005c*/ 	.byte	0x04, 0x0a
        /*005e*/ 	.short	(.L_2025 - .L_2024)
	.align		4
.L_2024:
        /*0060*/ 	.word	index@(.nv.constant0._ZN2at6native18elementwise_kernelILi128ELi2EZNS0_22gpu_kernel_impl_nocastIZZZNS0_28launch_masked_scatter_kernelERKNS_10TensorBaseES5_S5_S5_ENKUlvE_clEvENKUlvE7_clEvEUlN3c107complexIfEEblE_EEvRNS_18TensorIteratorBaseERKT_EUliE_EEviT1_)
        /*0064*/ 	.short	0x0210
        /*0066*/ 	.short	0x0300


	//----- nvinfo : EIATTR_SW_WAR
	.align		4
.L_2025:
        /*0068*/ 	.byte	0x04, 0x36
        /*006a*/ 	.short	(.L_2027 - .L_2026)
.L_2026:
        /*006c*/ 	.word	0x00000008
.L_2027:


//--------------------- .nv.info._ZN2at6native27unrolled_elementwise_kernelIZZZNS0_28launch_masked_scatter_kernelERKNS_10TensorBaseES4_S4_S4_ENKUlvE_clEvENKUlvE7_clEvEUlN3c107complexIfEEblE_St5arrayIPcLm4EELi4E23TrivialOffsetCalculatorILi3EjESE_ILi1EjENS0_6memory15LoadWithoutCastENSH_16StoreWithoutCastEEEviT_T0_T2_T3_T4_T5_ --------------------------
	.section	.nv.info._ZN2at6native27unrolled_elementwise_kernelIZZZNS0_28launch_masked_scatter_kernelERKNS_10TensorBaseES4_S4_S4_ENKUlvE_clEvENKUlvE7_clEvEUlN3c107complexIfEEblE_St5arrayIPcLm4EELi4E23TrivialOffsetCalculatorILi3EjESE_ILi1EjENS0_6memory15LoadWithoutCastENSH_16StoreWithoutCastEEEviT_T0_T2_T3_T4_T5_,"",@"SHT_CUDA_INFO"
	.sectionflags	@""
	.align	4


	//----- nvinfo : EIATTR_CUDA_API_VERSION
	.align		4
        /*0000*/ 	.byte	0x04, 0x37
        /*0002*/ 	.short	(.L_2029 - .L_2028)
.L_2028:
        /*0004*/ 	.word	0x00000082


	//----- nvinfo : EIATTR_KPARAM_INFO
	.align		4
.L_2029:
        /*0008*/ 	.byte	0x04, 0x17
        /*000a*/ 	.short	(.L_2031 - .L_2030)
.L_2030:
        /*000c*/ 	.word	0x00000000
        /*0010*/ 	.short	0x0006
        /*0012*/ 	.short	0x003b
        /*0014*/ 	.byte	0x00, 0xf0, 0x05, 0x00


	//----- nvinfo : EIATTR_KPARAM_INFO
	.align		4
.L_2031:
        /*0018*/ 	.byte	0x04, 0x17
        /*001a*/ 	.short	(.L_2033 - .L_2032)
.L_2032:
        /*001c*/ 	.word	0x00000000
        /*0020*/ 	.short	0x0005
        /*0022*/ 	.short	0x003a
        /*0024*/ 	.byte	0x00, 0xf0, 0x05, 0x00


	//----- nvinfo : EIATTR_KPARAM_INFO
	.align		4
.L_2033:
        /*0028*/ 	.byte	0x04, 0x17
        /*002a*/ 	.short	(.L_2035 - .L_2034)
.L_2034:
        /*002c*/ 	.word	0x00000000
        /*0030*/ 	.short	0x0004
        /*0032*/ 	.short	0x0039
        /*0034*/ 	.byte	0x00, 0xf0, 0x05, 0x00


	//----- nvinfo : EIATTR_KPARAM_INFO
	.align		4
.L_2035:
        /*0038*/ 	.byte	0x04, 0x17
        /*003a*/ 	.short	(.L_2037 - .L_2036)
.L_2036:
        /*003c*/ 	.word	0x00000000
        /*0040*/ 	.short	0x0003
        /*0042*/ 	.short	0x0038
        /*0044*/ 	.byte	0x00, 0xf0, 0x05, 0x00


	//----- nvinfo : EIATTR_KPARAM_INFO
	.align		4
.L_2037:
        /*0048*/ 	.byte	0x04, 0x17
        /*004a*/ 	.short	(.L_2039 - .L_2038)
.L_2038:
        /*004c*/ 	.word	0x00000000
        /*0050*/ 	.short	0x0002
        /*0052*/ 	.short	0x0018
        /*0054*/ 	.byte	0x00, 0xf0, 0x81, 0x00


	//----- nvinfo : EIATTR_KPARAM_INFO
	.align		4
.L_2039:
        /*0058*/ 	.byte	0x04, 0x17
        /*005a*/ 	.short	(.L_2041 - .L_2040)
.L_2040:
        /*005c*/ 	.word	0x00000000
        /*0060*/ 	.short	0x0001
        /*0062*/ 	.short	0x0008
        /*0064*/ 	.byte	0x00, 0xf0, 0x41, 0x00


	//----- nvinfo : EIATTR_KPARAM_INFO
	.align		4
.L_2041:
        /*0068*/ 	.byte	0x04, 0x17
        /*006a*/ 	.short	(.L_2043 - .L_2042)
.L_2042:
        /*006c*/ 	.word	0x00000000
        /*0070*/ 	.short	0x0000
        /*0072*/ 	.short	0x0000
        /*0074*/ 	.byte	0x00, 0xf0, 0x11, 0x00


	//----- nvinfo : EIATTR_SPARSE_MMA_MASK
	.align		4
.L_2043:
        /*0078*/ 	.byte	0x03, 0x50
        /*007a*/ 	.short	0x0000


	//----- nvinfo : EIATTR_MAXREG_COUNT
	.align		4
        /*007c*/ 	.byte	0x03, 0x1b
        /*007e*/ 	.short	0x00ff


	//----- nvinfo : EIATTR_MERCURY_ISA_VERSION
	.align		4
        /*0080*/ 	.byte	0x03, 0x5f
        /*0082*/ 	.short	0x0101


	//----- nvinfo : EIATTR_EXIT_INSTR_OFFSETS
	.align		4
        /*0084*/ 	.byte	0x04, 0x1c
        /*0086*/ 	.short	(.L_2045 - .L_2044)


	//   ....[0]....
.L_2044:
        /*0088*/ 	.word	0x00000ab0


	//   ....[1]....
        /*008c*/ 	.word	0x00000b00


	//----- nvinfo : EIATTR_MAX_THREADS
	.align		4
.L_2045:
        /*0090*/ 	.byte	0x04, 0x05
        /*0092*/ 	.short	(.L_2047 - .L_2046)
.L_2046:
        /*0094*/ 	.word	0x00000080
        /*0098*/ 	.word	0x00000001
        /*009c*/ 	.word	0x00000001


	//----- nvinfo : EIATTR_CRS_STACK_SIZE
	.align		4
.L_2047:
        /*00a0*/ 	.byte	0x04, 0x1e
        /*00a2*/ 	.short	(.L_2049 - .L_2048)
.L_2048:
        /*00a4*/ 	.word	0x00000000


	//----- nvinfo : EIATTR_CBANK_PARAM_SIZE
	.align		4
.L_2049:
        /*00a8*/ 	.byte	0x03, 0x19
        /*00aa*/ 	.short	0x003c


	//----- nvinfo : EIATTR_PARAM_CBANK
	.align		4
        /*00ac*/ 	.byte	0x04, 0x0a
        /*00ae*/ 	.short	(.L_2051 - .L_2050)
	.align		4
.L_2050:
        /*00b0*/ 	.word	index@(.nv.constant0._ZN2at6native27unrolled_elementwise_kernelIZZZNS0_28launch_masked_scatter_kernelERKNS_10TensorBaseES4_S4_S4_ENKUlvE_clEvENKUlvE7_clEvEUlN3c107complexIfEEblE_St5arrayIPcLm4EELi4E23TrivialOffsetCalculatorILi3EjESE_ILi1EjENS0_6memory15LoadWithoutCastENSH_16StoreWithoutCastEEEviT_T0_T2_T3_T4_T5_)
        /*00b4*/ 	.short	0x0210
        /*00b6*/ 	.short	0x003c


	//----- nvinfo : EIATTR_SW_WAR
	.align		4
.L_2051:
        /*00b8*/ 	.byte	0x04, 0x36
        /*00ba*/ 	.short	(.L_2053 - .L_2052)
.L_2052:
        /*00bc*/ 	.word	0x00000008
.L_2053:


//--------------------- .nv.info._ZN2at6native29vectorized_elementwise_kernelILi2EZZZNS0_28launch_masked_scatter_kernelERKNS_10TensorBaseES4_S4_S4_ENKUlvE_clEvENKUlvE7_clEvEUlN3c107complexIfEEblE_St5arrayIPcLm4EEEEviT0_T1_ --------------------------
	.section	.nv.info._ZN2at6native29vectorized_elementwise_kernelILi2EZZZNS0_28launch_masked_scatter_kernelERKNS_10TensorBaseES4_S4_S4_ENKUlvE_clEvENKUlvE7_clEvEUlN3c107complexIfEEblE_St5arrayIPcLm4EEEEviT0_T1_,"",@"SHT_CUDA_INFO"
	.sectionflags	@""
	.align	4


	//----- nvinfo : EIATTR_CUDA_API_VERSION
	.align		4
        /*0000*/ 	.byte	0x04, 0x37
        /*0002*/ 	.short	(.L_2055 - .L_2054)
.L_2054:
        /*0004*/ 	.word	0x00000082


	//----- nvinfo : EIATTR_KPARAM_INFO
	.align		4
.L_2055:
        /*0008*/ 	.byte	0x04, 0x17
        /*000a*/ 	.short	(.L_2057 - .L_2056)
.L_2056:
        /*000c*/ 	.word	0x00000000
        /*0010*/ 	.short	0x0002
        /*0012*/ 	.short	0x0018
        /*0014*/ 	.byte	0x00, 0xf0, 0x81, 0x00


	//----- nvinfo : EIATTR_KPARAM_INFO
	.align		4
.L_2057:
        /*0018*/ 	.byte	0x04, 0x17
        /*001a*/ 	.short	(.L_2059 - .L_2058)
.L_2058:
        /*001c*/ 	.word	0x00000000
        /*0020*/ 	.short	0x0001
        /*0022*/ 	.short	0x0008
        /*0024*/ 	.byte	0x00, 0xf0, 0x41, 0x00


	//----- nvinfo : EIATTR_KPARAM_INFO
	.align		4
.L_2059:
        /*0028*/ 	.byte	0x04, 0x17
        /*002a*/ 	.short	(.L_2061 - .L_2060)
.L_2060:
        /*002c*/ 	.word	0x00000000
        /*0030*/ 	.short	0x0000
        /*0032*/ 	.short	0x0000
        /*0034*/ 	.byte	0x00, 0xf0, 0x11, 0x00


	//----- nvinfo : EIATTR_SPARSE_MMA_MASK
	.align		4
.L_2061:
        /*0038*/ 	.byte	0x03, 0x50
        /*003a*/ 	.short	0x0000


	//----- nvinfo : EIATTR_MAXREG_COUNT
	.align		4
        /*003c*/ 	.byte	0x03, 0x1b
        /*003e*/ 	.short	0x00ff


	//----- nvinfo : EIATTR_MERCURY_ISA_VERSION
	.align		4
        /*0040*/ 	.byte	0x03, 0x5f
        /*0042*/ 	.short	0x0101


	//----- nvinfo : EIATTR_EXIT_INSTR_OFFSETS
	.align		4
        /*0044*/ 	.byte	0x04, 0x1c
        /*0046*/ 	.short	(.L_2063 - .L_2062)


	//   ....[0]....
.L_2062:
        /*0048*/ 	.word	0x00000560


	//   ....[1]....
        /*004c*/ 	.word	0x00001b60


	//   ....[2]....
        /*0050*/ 	.word	0x00001bb0


	//----- nvinfo : EIATTR_MAX_THREADS
	.align		4
.L_2063:
        /*0054*/ 	.byte	0x04, 0x05
        /*0056*/ 	.short	(.L_2065 - .L_2064)
.L_2064:
        /*0058*/ 	.word	0x00000080
        /*005c*/ 	.word	0x00000001
        /*0060*/ 	.word	0x00000001


	//----- nvinfo : EIATTR_CRS_STACK_SIZE
	.align		4
.L_2065:
        /*0064*/ 	.byte	0x04, 0x1e
        /*0066*/ 	.short	(.L_2067 - .L_2066)
.L_2066:
        /*0068*/ 	.word	0x00000000


	//----- nvinfo : EIATTR_CBANK_PARAM_SIZE
	.align		4
.L_2067:
        /*006c*/ 	.byte	0x03, 0x19
        /*006e*/ 	.short	0x0038


	//----- nvinfo : EIATTR_PARAM_CBANK
	.align		4
        /*0070*/ 	.byte	0x04, 0x0a
        /*0072*/ 	.short	(.L_2069 - .L_2068)
	.align		4
.L_2068:
        /*0074*/ 	.word	index@(.nv.constant0._ZN2at6native29vectorized_elementwise_kernelILi2EZZZNS0_28launch_masked_scatter_kernelERKNS_10TensorBaseES4_S4_S4_ENKUlvE_clEvENKUlvE7_clEvEUlN3c107complexIfEEblE_St5arrayIPcLm4EEEEviT0_T1_)
        /*0078*/ 	.short	0x0210
        /*007a*/ 	.short	0x0038


	//----- nvinfo : EIATTR_SW_WAR
	.align		4
.L_2069:
        /*007c*/ 	.byte	0x04, 0x36
        /*007e*/ 	.short	(.L_2071 - .L_2070)
.L_2070:
        /*0080*/ 	.word	0x00000008
.L_2071:


//--------------------- .nv.info._ZN2at6native29vectorized_elementwise_kernelILi4EZZZNS0_28launch_masked_scatter_kernelERKNS_10TensorBaseES4_S4_S4_ENKUlvE_clEvENKUlvE7_clEvEUlN3c107complexIfEEblE_St5arrayIPcLm4EEEEviT0_T1_ --------------------------
	.section	.nv.info._ZN2at6native29vectorized_elementwise_kernelILi4EZZZNS0_28launch_masked_scatter_kernelERKNS_10TensorBaseES4_S4_S4_ENKUlvE_clEvENKUlvE7_clEvEUlN3c107complexIfEEblE_St5arrayIPcLm4EEEEviT0_T1_,"",@"SHT_CUDA_INFO"
	.sectionflags	@""
	.align	4


	//----- nvinfo : EIATTR_CUDA_API_VERSION
	.align		4
        /*0000*/ 	.byte	0x04, 0x37
        /*0002*/ 	.short	(.L_2073 - .L_2072)
.L_2072:
        /*0004*/ 	.word	0x00000082


	//----- nvinfo : EIATTR_KPARAM_INFO
	.align		4
.L_2073:
        /*0008*/ 	.byte	0x04, 0x17
        /*000a*/ 	.short	(.L_2075 - .L_2074)
.L_2074:
        /*000c*/ 	.word	0x00000000
        /*0010*/ 	.short	0x0002
        /*0012*/ 	.short	0x0018
        /*0014*/ 	.byte	0x00, 0xf0, 0x81, 0x00


	//----- nvinfo : EIATTR_KPARAM_INFO
	.align		4
.L_2075:
        /*0018*/ 	.byte	0x04, 0x17
        /*001a*/ 	.short	(.L_2077 - .L_2076)
.L_2076:
        /*001c*/ 	.word	0x00000000
        /*0020*/ 	.short	0x0001
        /*0022*/ 	.short	0x0008
        /*0024*/ 	.byte	0x00, 0xf0, 0x41, 0x00


	//----- nvinfo : EIATTR_KPARAM_INFO
	.align		4
.L_2077:
        /*0028*/ 	.byte	0x04, 0x17
        /*002a*/ 	.short	(.L_2079 - .L_2078)
.L_2078:
        /*002c*/ 	.word	0x00000000
        /*0030*/ 	.short	0x0000
        /*0032*/ 	.short	0x0000
        /*0034*/ 	.byte	0x00, 0xf0, 0x11, 0x00


	//----- nvinfo : EIATTR_SPARSE_MMA_MASK
	.align		4
.L_2079:
        /*0038*/ 	.byte	0x03, 0x50
        /*003a*/ 	.short	0x0000


	//----- nvinfo : EIATTR_MAXREG_COUNT
	.align		4
        /*003c*/ 	.byte	0x03, 0x1b
        /*003e*/ 	.short	0x00ff


	//----- nvinfo : EIATTR_MERCURY_ISA_VERSION
	.align		4
        /*0040*/ 	.byte	0x03, 0x5f
        /*0042*/ 	.short	0x0101


	//----- nvinfo : EIATTR_EXIT_INSTR_OFFSETS
	.align		4
        /*0044*/ 	.byte	0x04, 0x1c
        /*0046*/ 	.short	(.L_2081 - .L_2080)


	//   ....[0]....
.L_2080:
        /*0048*/ 	.word	0x00000540


	//   ....[1]....
        /*004c*/ 	.word	0x00001b40


	//   ....[2]....
        /*0050*/ 	.word	0x00001b90


	//----- nvinfo : EIATTR_MAX_THREADS
	.align		4
.L_2081:
        /*0054*/ 	.byte	0x04, 0x05
        /*0056*/ 	.short	(.L_2083 - .L_2082)
.L_2082:
        /*0058*/ 	.word	0x00000080
        /*005c*/ 	.word	0x00000001
        /*0060*/ 	.word	0x00000001


	//----- nvinfo : EIATTR_CRS_STACK_SIZE
	.align		4
.L_2083:
        /*0064*/ 	.byte	0x04, 0x1e
        /*0066*/ 	.short	(.L_2085 - .L_2084)
.L_2084:
        /*0068*/ 	.word	0x00000000


	//----- nvinfo : EIATTR_CBANK_PARAM_SIZE
	.align		4
.L_2085:
        /*006c*/ 	.byte	0x03, 0x19
        /*006e*/ 	.short	0x0038


	//----- nvinfo : EIATTR_PARAM_CBANK
	.align		4
        /*0070*/ 	.byte	0x04, 0x0a
        /*0072*/ 	.short	(.L_2087 - .L_2086)
	.align		4
.L_2086:
        /*0074*/ 	.word	index@(.nv.constant0._ZN2at6native29vectorized_elementwise_kernelILi4EZZZNS0_28launch_masked_scatter_kernelERKNS_10TensorBaseES4_S4_S4_ENKUlvE_clEvENKUlvE7_clEvEUlN3c107complexIfEEblE_St5arrayIPcLm4EEEEviT0_T1_)
        /*0078*/ 	.short	0x0210
        /*007a*/ 	.short	0x0038


	//----- nvinfo : EIATTR_SW_WAR
	.align		4
.L_2087:
        /*007c*/ 	.byte	0x04, 0x36
        /*007e*/ 	.short	(.L_2089 - .L_2088)
.L_2088:
        /*0080*/ 	.word	0x00000008
.L_2089:


//--------------------- .nv.info._ZN2at6native29vectorized_elementwise_kernelILi8EZZZNS0_28launch_masked_scatter_kernelERKNS_10TensorBaseES4_S4_S4_ENKUlvE_clEvENKUlvE7_clEvEUlN3c107complexIfEEblE_St5arrayIPcLm4EEEEviT0_T1_ --------------------------
	.section	.nv.info._ZN2at6native29vectorized_elementwise_kernelILi8EZZZNS0_28launch_masked_scatter_kernelERKNS_10TensorBaseES4_S4_S4_ENKUlvE_clEvENKUlvE7_clEvEUlN3c107complexIfEEblE_St5arrayIPcLm4EEEEviT0_T1_,"",@"SHT_CUDA_INFO"
	.sectionflags	@""
	.align	4


	//----- nvinfo : EIATTR_CUDA_API_VERSION
	.align		4
        /*0000*/ 	.byte	0x04, 0x37
        /*0002*/ 	.short	(.L_2091 - .L_2090)
.L_2090:
        /*0004*/ 	.word	0x00000082


	//----- nvinfo : EIATTR_KPARAM_INFO
	.align		4
.L_2091:
        /*0008*/ 	.byte	0x04, 0x17
        /*000a*/ 	.short	(.L_2093 - .L_2092)
.L_2092:
        /*000c*/ 	.word	0x00000000
        /*0010*/ 	.short	0x0002
        /*0012*/ 	.short	0x0018
        /*0014*/ 	.byte	0x00, 0xf0, 0x81, 0x00


	//----- nvinfo : EIATTR_KPARAM_INFO
	.align		4
.L_2093:
        /*0018*/ 	.byte	0x04, 0x17
        /*001a*/ 	.short	(.L_2095 - .L_2094)
.L_2094:
        /*001c*/ 	.word	0x00000000
        /*0020*/ 	.short	0x0001
        /*0022*/ 	.short	0x0008
        /*0024*/ 	.byte	0x00, 0xf0, 0x41, 0x00


	//----- nvinfo : EIATTR_KPARAM_INFO
	.align		4
.L_2095:
        /*0028*/ 	.byte	0x04, 0x17
        /*002a*/ 	.short	(.L_2097 - .L_2096)
.L_2096:
        /*002c*/ 	.word	0x00000000
        /*0030*/ 	.short	0x0000
        /*0032*/ 	.short	0x0000
        /*0034*/ 	.byte	0x00, 0xf0, 0x11, 0x00


	//----- nvinfo : EIATTR_SPARSE_MMA_MASK
	.align		4
.L_2097:
        /*0038*/ 	.byte	0x03, 0x50
        /*003a*/ 	.short	0x0000


	//----- nvinfo : EIATTR_MAXREG_COUNT
	.align		4
        /*003c*/ 	.byte	0x03, 0x1b
        /*003e*/ 	.short	0x00ff


	//----- nvinfo : EIATTR_MERCURY_ISA_VERSION
	.align		4
        /*0040*/ 	.byte	0x03, 0x5f
        /*0042*/ 	.short	0x0101


	//----- nvinfo : EIATTR_EXIT_INSTR_OFFSETS
	.align		4
        /*0044*/ 	.byte	0x04, 0x1c
        /*0046*/ 	.short	(.L_2099 - .L_2098)


	//   ....[0]....
.L_2098:
        /*0048*/ 	.word	0x000005a0


	//   ....[1]....
        /*004c*/ 	.word	0x00001ba0


	//   ....[2]....
        /*0050*/ 	.word	0x00001bf0


	//----- nvinfo : EIATTR_MAX_THREADS
	.align		4
.L_2099:
        /*0054*/ 	.byte	0x04, 0x05
        /*0056*/ 	.short	(.L_2101 - .L_2100)
.L_2100:
        /*0058*/ 	.word	0x00000080
        /*005c*/ 	.word	0x00000001
        /*0060*/ 	.word	0x00000001


	//----- nvinfo : EIATTR_CRS_STACK_SIZE
	.align		4
.L_2101:
        /*0064*/ 	.byte	0x04, 0x1e
        /*0066*/ 	.short	(.L_2103 - .L_2102)
.L_2102:
        /*0068*/ 	.word	0x00000000


	//----- nvinfo : EIATTR_CBANK_PARAM_SIZE
	.align		4
.L_2103:
        /*006c*/ 	.byte	0x03, 0x19
        /*006e*/ 	.short	0x0038


	//----- nvinfo : EIATTR_PARAM_CBANK
	.align		4
        /*0070*/ 	.byte	0x04, 0x0a
        /*0072*/ 	.short	(.L_2105 - .L_2104)
	.align		4
.L_2104:
        /*0074*/ 	.word	index@(.nv.constant0._ZN2at6native29vectorized_elementwise_kernelILi8EZZZNS0_28launch_masked_scatter_kernelERKNS_10TensorBaseES4_S4_S4_ENKUlvE_clEvENKUlvE7_clEvEUlN3c107complexIfEEblE_St5arrayIPcLm4EEEEviT0_T1_)
        /*0078*/ 	.short	0x0210
        /*007a*/ 	.short	0x0038


	//----- nvinfo : EIATTR_SW_WAR
	.align		4
.L_2105:
        /*007c*/ 	.byte	0x04, 0x36
        /*007e*/ 	.short	(.L_2107 - .L_2106)
.L_2106:
        /*0080*/ 	.word	0x00000008
.L_2107:


//--------------------- .nv.info._ZN2at6native18elementwise_kernelILi128ELi4EZNS0_15gpu_kernel_implIZZZNS0_28launch_masked_scatter_kernelERKNS_10TensorBaseES5_S5_S5_ENKUlvE_clEvENKUlvE6_clEvEUlN3c107complexIdEEblE_EEvRNS_18TensorIteratorBaseERKT_EUliE_EEviT1_ --------------------------
	.section	.nv.info._ZN2at6native18elementwise_kernelILi128ELi4EZNS0_15gpu_kernel_implIZZZNS0_28launch_masked_scatter_kernelERKNS_10TensorBaseES5_S5_S5_ENKUlvE_clEvENKUlvE6_clEvEUlN3c107complexIdEEblE_EEvRNS_18TensorIteratorBaseERKT_EUliE_EEviT1_,"",@"SHT_CUDA_INFO"
	.sectionflags	@""
	.align	4


	//----- nvinfo : EIATTR_CUDA_API_VERSION
	.align		4
        /*0000*/ 	.byte	0x04, 0x37
        /*0002*/ 	.short	(.L_2109 - .L_2108)
.L_2108:
        /*0004*/ 	.word	0x00000082


	//----- nvinfo : EIATTR_KPARAM_INFO
	.align		4
.L_2109:
        /*0008*/ 	.byte	0x04, 0x17
        /*000a*/ 	.short	(.L_2111 - .L_2110)
.L_2110:
        /*000c*/ 	.word	0x00000000
        /*0010*/ 	.short	0x0001
        /*0012*/ 	.short	0x0008
        /*0014*/ 	.byte	0x00, 0xf0, 0x01, 0x0c


	//----- nvinfo : EIATTR_KPARAM_INFO
	.align		4
.L_2111:
        /*0018*/ 	.byte	0x04, 0x17
        /*001a*/ 	.short	(.L_2113 - .L_2112)
.L_2112:
        /*001c*/ 	.word	0x00000000
        /*0020*/ 	.short	0x0000
        /*0022*/ 	.short	0x0000
        /*0024*/ 	.byte	0x00, 0xf0, 0x11, 0x00


	//----- nvinfo : EIATTR_SPARSE_MMA_MASK
	.align		4
.L_2113:
        /*0028*/ 	.byte	0x03, 0x50
        /*002a*/ 	.short	0x0000


	//----- nvinfo : EIATTR_MAXREG_COUNT
	.align		4
        /*002c*/ 	.byte	0x03, 0x1b
        /*002e*/ 	.short	0x0080


	//----- nvinfo : EIATTR_EXTERNS
	.align		4
        /*0030*/ 	.byte	0x04, 0x0f
        /*0032*/ 	.short	(.L_2115 - .L_2114)


	//   ....[0]....
	.align		4
.L_2114:
        /*0034*/ 	.word	index@(__assertfail)


	//----- nvinfo : EIATTR_MERCURY_ISA_VERSION
	.align		4
.L_2115:
        /*0038*/ 	.byte	0x03, 0x5f
        /*003a*/ 	.short	0x0101


	//----- nvinfo : EIATTR_SYSCALL_OFFSETS
	.align		4
        /*003c*/ 	.byte	0x04, 0x46
        /*003e*/ 	.short	(.L_2117 - .L_2116)


	//   ....[0]....
.L_2116:
        /*0040*/ 	.word	0x00002880


	//   ....[1]....
        /*0044*/ 	.word	0x000038f0


	//   ....[2]....
        /*0048*/ 	.word	0x000047b0


	//   ....[3]....
        /*004c*/ 	.word	0x00005980


	//   ....[4]....
        /*0050*/ 	.word	0x00008230


	//   ....[5]....
        /*0054*/ 	.word	0x000092a0


	//   ....[6]....
        /*0058*/ 	.word	0x0000a160


	//   ....[7]....
        /*005c*/ 	.word	0x0000b330


	//   ....[8]....
        /*0060*/ 	.word	0x0000dbd0


	//   ....[9]....
        /*0064*/ 	.word	0x0000ec40


	//   ....[10]....
        /*0068*/ 	.word	0x0000fb00


	//   ....[11]....
        /*006c*/ 	.word	0x00010cd0


	//   ....[12]....
        /*0070*/ 	.word	0x00013560


	//   ....[13]....
        /*0074*/ 	.word	0x000145d0


	//   ....[14]....
        /*0078*/ 	.word	0x00015490


	//   ....[15]....
        /*007c*/ 	.word	0x00016660


	//----- nvinfo : EIATTR_EXIT_INSTR_OFFSETS
	.align		4
.L_2117:
        /*0080*/ 	.byte	0x04, 0x1c
        /*0082*/ 	.short	(.L_2119 - .L_2118)


	//   ....[0]....
.L_2118:
        /*0084*/ 	.word	0x00010d80


	//   ....[1]....
        /*0088*/ 	.word	0x00015660


	//   ....[2]....
        /*008c*/ 	.word	0x000156a0


	//   ....[3]....
        /*0090*/ 	.word	0x00015730


	//   ....[4]....
        /*0094*/ 	.word	0x00015760


	//   ....[5]....
        /*0098*/ 	.word	0x00015790


	//   ....[6]....
        /*009c*/ 	.word	0x00015860


	//   ....[7]....
        /*00a0*/ 	.word	0x000158e0


	//   ....[8]....
        /*00a4*/ 	.word	0x000159e0


	//   ....[9]....
        /*00a8*/ 	.word	0x00015a90


	//   ....[10]....
        /*00ac*/ 	.word	0x00015ab0


	//   ....[11]....
        /*00b0*/ 	.word	0x00015b80


	//   ....[12]....
        /*00b4*/ 	.word	0x00015ba0


	//   ....[13]....
        /*00b8*/ 	.word	0x00015d70


	//   ....[14]....
        /*00bc*/ 	.word	0x00015f10


	//   ....[15]....
        /*00c0*/ 	.word	0x00015f90


	//   ....[16]....
        /*00c4*/ 	.word	0x00016040


	//   ....[17]....
        /*00c8*/ 	.word	0x00016200


	//   ....[18]....
        /*00cc*/ 	.word	0x000163c0


	//   ....[19]....
        /*00d0*/ 	.word	0x00016560


	//   ....[20]....
        /*00d4*/ 	.word	0x00016670


	//   ....[21]....
        /*00d8*/ 	.word	0x000166a0


	//   ....[22]....
        /*00dc*/ 	.word	0x000166d0


	//----- nvinfo : EIATTR_MAX_THREADS
	.align		4
.L_2119:
        /*00e0*/ 	.byte	0x04, 0x05
        /*00e2*/ 	.short	(.L_2121 - .L_2120)
.L_2120:
        /*00e4*/ 	.word	0x00000080
        /*00e8*/ 	.word	0x00000001
        /*00ec*/ 	.word	0x00000001


	//----- nvinfo : EIATTR_CRS_STACK_SIZE
	.align		4
.L_2121:
        /*00f0*/ 	.byte	0x04, 0x1e
        /*00f2*/ 	.short	(.L_2123 - .L_2122)
.L_2122:
        /*00f4*/ 	.word	0x00000000


	//----- nvinfo : EIATTR_CBANK_PARAM_SIZE
	.align		4
.L_2123:
        /*00f8*/ 	.byte	0x03, 0x19
        /*00fa*/ 	.short	0x0308


	//----- nvinfo : EIATTR_PARAM_CBANK
	.align		4
        /*00fc*/ 	.byte	0x04, 0x0a
        /*00fe*/ 	.short	(.L_2125 - .L_2124)
	.align		4
.L_2124:
        /*0100*/ 	.word	index@(.nv.constant0._ZN2at6native18elementwise_kernelILi128ELi4EZNS0_15gpu_kernel_implIZZZNS0_28launch_masked_scatter_kernelERKNS_10TensorBaseES5_S5_S5_ENKUlvE_clEvENKUlvE6_clEvEUlN3c107complexIdEEblE_EEvRNS_18TensorIteratorBaseERKT_EUliE_EEviT1_)
        /*0104*/ 	.short	0x0210
        /*0106*/ 	.short	0x0308


	//----- nvinfo : EIATTR_SW_WAR
	.align		4
.L_2125:
        /*0108*/ 	.byte	0x04, 0x36
        /*010a*/ 	.short	(.L_2127 - .L_2126)
.L_2126:
        /*010c*/ 	.word	0x00000008
.L_2127:


//--------------------- .nv.info._ZN2at6native27unrolled_elementwise_kernelIZZZNS0_28launch_masked_scatter_kernelERKNS_10TensorBaseES4_S4_S4_ENKUlvE_clEvENKUlvE6_clEvEUlN3c107complexIdEEblE_St5arrayIPcLm4EELi4E23TrivialOffsetCalculatorILi3EjESE_ILi1EjENS0_6memory12LoadWithCastILi3EEENSH_13StoreWithCastILi1EEEEEviT_T0_T2_T3_T4_T5_ --------------------------
	.section	.nv.info._ZN2at6native27unrolled_elementwise_kernelIZZZNS0_28launch_masked_scatter_kernelERKNS_10TensorBaseES4_S4_S4_ENKUlvE_clEvENKUlvE6_clEvEUlN3c107complexIdEEblE_St5arrayIPcLm4EELi4E23TrivialOffsetCalculatorILi3EjESE_ILi1EjENS0_6memory12LoadWithCastILi3EEENSH_13StoreWithCastILi1EEEEEviT_T0_T2_T3_T4_T5_,"",@"SHT_CUDA_INFO"
	.sectionflags	@""
	.align	4


	//----- nvinfo : EIATTR_CUDA_API_VERSION
	.align		4
        /*0000*/ 	.byte	0x04, 0x37
        /*0002*/ 	.short	(.L_2129 - .L_2128)
.L_2128:
        /*0004*/ 	.word	0x00000082


	//----- nvinfo : EIATTR_KPARAM_INFO
	.align		4
.L_2129:
        /*0008*/ 	.byte	0x04, 0x17
        /*000a*/ 	.short	(.L_2131 - .L_2130)
.L_2130:
        /*000c*/ 	.word	0x00000000
        /*0010*/ 	.short	0x0006
        /*0012*/ 	.short	0x004c
        /*0014*/ 	.byte	0x00, 0xf0, 0x21, 0x00


	//----- nvinfo : EIATTR_KPARAM_INFO
	.align		4
.L_2131:
        /*0018*/ 	.byte	0x04, 0x17
        /*001a*/ 	.short	(.L_2133 - .L_2132)
.L_2132:
        /*001c*/ 	.word	0x00000000
        /*0020*/ 	.short	0x0005
        /*0022*/ 	.short	0x003c
        /*0024*/ 	.byte	0x00, 0xf0, 0x41, 0x00


	//----- nvinfo : EIATTR_KPARAM_INFO
	.align		4
.L_2133:
        /*0028*/ 	.byte	0x04, 0x17
        /*002a*/ 	.short	(.L_2135 - .L_2134)
.L_2134:
        /*002c*/ 	.word	0x00000000
        /*0030*/ 	.short	0x0004
        /*0032*/ 	.short	0x0039
        /*0034*/ 	.byte	0x00, 0xf0, 0x05, 0x00


	//----- nvinfo : EIATTR_KPARAM_INFO
	.align		4
.L_2135:
        /*0038*/ 	.byte	0x04, 0x17
        /*003a*/ 	.short	(.L_2137 - .L_2136)
.L_2136:
        /*003c*/ 	.word	0x00000000
        /*0040*/ 	.short	0x0003
        /*0042*/ 	.short	0x0038
        /*0044*/ 	.byte	0x00, 0xf0, 0x05, 0x00


	//----- nvinfo : EIATTR_KPARAM_INFO
	.align		4
.L_2137:
        /*0048*/ 	.byte	0x04, 0x17
        /*004a*/ 	.short	(.L_2139 - .L_2138)
.L_2138:
        /*004c*/ 	.word	0x00000000
        /*0050*/ 	.short	0x0002
        /*0052*/ 	.short	0x0018
        /*0054*/ 	.byte	0x00, 0xf0, 0x81, 0x00


	//----- nvinfo : EIATTR_KPARAM_INFO
	.align		4
.L_2139:
        /*0058*/ 	.byte	0x04, 0x17
        /*005a*/ 	.short	(.L_2141 - .L_2140)
.L_2140:
        /*005c*/ 	.word	0x00000000
        /*0060*/ 	.short	0x0001
        /*0062*/ 	.short	0x0008
        /*0064*/ 	.byte	0x00, 0xf0, 0x41, 0x00


	//----- nvinfo : EIATTR_KPARAM_INFO
	.align		4
.L_2141:
        /*0068*/ 	.byte	0x04, 0x17
        /*006a*/ 	.short	(.L_2143 - .L_2142)
.L_2142:
        /*006c*/ 	.word	0x00000000
        /*0070*/ 	.short	0x0000
        /*0072*/ 	.short	0x0000
        /*0074*/ 	.byte	0x00, 0xf0, 0x11, 0x00


	//----- nvinfo : EIATTR_SPARSE_MMA_MASK
	.align		4
.L_2143:
        /*0078*/ 	.byte	0x03, 0x50
        /*007a*/ 	.short	0x0000


	//----- nvinfo : EIATTR_MAXREG_COUNT
	.align		4
        /*007c*/ 	.byte	0x03, 0x1b
        /*007e*/ 	.short	0x00ff


	//----- nvinfo : EIATTR_EXTERNS
	.align		4
        /*0080*/ 	.byte	0x04, 0x0f
        /*0082*/ 	.short	(.L_2145 - .L_2144)


	//   ....[0]....
	.align		4
.L_2144:
        /*0084*/ 	.word	index@(__assertfail)


	//----- nvinfo : EIATTR_MERCURY_ISA_VERSION
	.align		4
.L_2145:
        /*0088*/ 	.byte	0x03, 0x5f
        /*008a*/ 	.short	0x0101


	//----- nvinfo : EIATTR_SYSCALL_OFFSETS
	.align		4
        /*008c*/ 	.byte	0x04, 0x46
        /*008e*/ 	.short	(.L_2147 - .L_2146)


	//   ....[0]....
.L_2146:
        /*0090*/ 	.word	0x00001130


	//   ....[1]....
        /*0094*/ 	.word	0x000021b0


	//   ....[2]....
        /*0098*/ 	.word	0x00003080


	//   ....[3]....
        /*009c*/ 	.word	0x00004170


	//   ....[4]....
        /*00a0*/ 	.word	0x000051f0


	//   ....[5]....
        /*00a4*/ 	.word	0x000060c0


	//   ....[6]....
        /*00a8*/ 	.word	0x000071f0


	//   ....[7]....
        /*00ac*/ 	.word	0x00008280


	//   ....[8]....
        /*00b0*/ 	.word	0x00009150


	//   ....[9]....
        /*00b4*/ 	.word	0x0000a260


	//   ....[10]....
        /*00b8*/ 	.word	0x0000b1b0


	//   ....[11]....
        /*00bc*/ 	.word	0x0000c070


	//   ....[12]....
        /*00c0*/ 	.word	0x0000d870


	//   ....[13]....
        /*00c4*/ 	.word	0x0000ea70


	//   ....[14]....
        /*00c8*/ 	.word	0x0000fc30


	//   ....[15]....
        /*00cc*/ 	.word	0x00010e10


	//----- nvinfo : EIATTR_EXIT_INSTR_OFFSETS
	.align		4
.L_2147:
        /*00d0*/ 	.byte	0x04, 0x1c
        /*00d2*/ 	.short	(.L_2149 - .L_2148)


	//   ....[0]....
.L_2148:
        /*00d4*/ 	.word	0x0000fcd0


	//   ....[1]....
        /*00d8*/ 	.word	0x0000fe10


	//   ....[2]....
        /*00dc*/ 	.word	0x0000fe50


	//   ....[3]....
        /*00e0*/ 	.word	0x0000fee0


	//   ....[4]....
        /*00e4*/ 	.word	0x0000ff10


	//   ....[5]....
        /*00e8*/ 	.word	0x0000ff40


	//   ....[6]....
        /*00ec*/ 	.word	0x00010010


	//   ....[7]....
        /*00f0*/ 	.word	0x00010090


	//   ....[8]....
        /*00f4*/ 	.word	0x00010190


	//   ....[9]....
        /*00f8*/ 	.word	0x00010240


	//   ....[10]....
        /*00fc*/ 	.word	0x00010260


	//   ....[11]....
        /*0100*/ 	.word	0x00010330


	//   ....[12]....
        /*0104*/ 	.word	0x00010350


	//   ....[13]....
        /*0108*/ 	.word	0x00010520


	//   ....[14]....
        /*010c*/ 	.word	0x000106c0


	//   ....[15]....
        /*0110*/ 	.word	0x00010740


	//   ....[16]....
        /*0114*/ 	.word	0x000107f0


	//   ....[17]....
        /*0118*/ 	.word	0x000109b0


	//   ....[18]....
        /*011c*/ 	.word	0x00010b70


	//   ....[19]....
        /*0120*/ 	.word	0x00010d10


	//   ....[20]....
        /*0124*/ 	.word	0x00010e20


	//   ....[21]....
        /*0128*/ 	.word	0x00010e50


	//   ....[22]....
        /*012c*/ 	.word	0x00010e80


	//----- nvinfo : EIATTR_MAX_THREADS
	.align		4
.L_2149:
        /*0130*/ 	.byte	0x04, 0x05
        /*0132*/ 	.short	(.L_2151 - .L_2150)
.L_2150:
        /*0134*/ 	.word	0x00000080
        /*0138*/ 	.word	0x00000001
        /*013c*/ 	.word	0x00000001


	//----- nvinfo : EIATTR_CRS_STACK_SIZE
	.align		4
.L_2151:
        /*0140*/ 	.byte	0x04, 0x1e
        /*0142*/ 	.short	(.L_2153 - .L_2152)
.L_2152:
        /*0144*/ 	.word	0x00000000


	//----- nvinfo : EIATTR_CBANK_PARAM_SIZE
	.align		4
.L_2153:
        /*0148*/ 	.byte	0x03, 0x19
        /*014a*/ 	.short	0x0054


	//----- nvinfo : EIATTR_PARAM_CBANK
	.align		4
        /*014c*/ 	.byte	0x04, 0x0a
        /*014e*/ 	.short	(.L_2155 - .L_2154)
	.align		4
.L_2154:
        /*0150*/ 	.word	index@(.nv.constant0._ZN2at6native27unrolled_elementwise_kernelIZZZNS0_28launch_masked_scatter_kernelERKNS_10TensorBaseES4_S4_S4_ENKUlvE_clEvENKUlvE6_clEvEUlN3c107complexIdEEblE_St5arrayIPcLm4EELi4E23TrivialOffsetCalculatorILi3EjESE_ILi1EjENS0_6memory12LoadWithCastILi3EEENSH_13StoreWithCastILi1EEEEEviT_T0_T2_T3_T4_T5_)
        /*0154*/ 	.short	0x0210
        /*0156*/ 	.short	0x0054


	//----- nvinfo : EIATTR_SW_WAR
	.align		4
.L_2155:
        /*0158*/ 	.byte	0x04, 0x36
        /*015a*/ 	.short	(.L_2157 - .L_2156)
.L_2156:
        /*015c*/ 	.word	0x00000008
.L_2157:


//--------------------- .nv.info._ZN2at6native18elementwise_kernelILi128ELi2EZNS0_22gpu_kernel_impl_nocastIZZZNS0_28launch_masked_scatter_kernelERKNS_10TensorBaseES5_S5_S5_ENKUlvE_clEvENKUlvE6_clEvEUlN3c107complexIdEEblE_EEvRNS_18TensorIteratorBaseERKT_EUliE_EEviT1_ --------------------------
	.section	.nv.info._ZN2at6native18elementwise_kernelILi128ELi2EZNS0_22gpu_kernel_impl_nocastIZZZNS0_28launch_masked_scatter_kernelERKNS_10TensorBaseES5_S5_S5_ENKUlvE_clEvENKUlvE6_clEvEUlN3c107complexIdEEblE_EEvRNS_18TensorIteratorBaseERKT_EUliE_EEviT1_,"",@"SHT_CUDA_INFO"
	.sectionflags	@""
	.align	4


	//----- nvinfo : EIATTR_CUDA_API_VERSION
	.align		4
        /*0000*/ 	.byte	0x04, 0x37
        /*0002*/ 	.short	(.L_2159 - .L_2158)
.L_2158:
        /*0004*/ 	.word	0x00000082


	//----- nvinfo : EIATTR_KPARAM_INFO
	.align		4
.L_2159:
        /*0008*/ 	.byte	0x04, 0x17
        /*000a*/ 	.short	(.L_2161 - .L_2160)
.L_2160:
        /*000c*/ 	.word	0x00000000
        /*0010*/ 	.short	0x0001
        /*0012*/ 	.short	0x0008
        /*0014*/ 	.byte	0x00, 0xf0, 0xe1, 0x0b


	//----- nvinfo : EIATTR_KPARAM_INFO
	.align		4
.L_2161:
        /*0018*/ 	.byte	0x04, 0x17
        /*001a*/ 	.short	(.L_2163 - .L_2162)
.L_2162:
        /*001c*/ 	.word	0x00000000
        /*0020*/ 	.short	0x0000
        /*0022*/ 	.short	0x0000
        /*0024*/ 	.byte	0x00, 0xf0, 0x11, 0x00


	//----- nvinfo : EIATTR_SPARSE_MMA_MASK
	.align		4
.L_2163:
        /*0028*/ 	.byte	0x03, 0x50
        /*002a*/ 	.short	0x0000


	//----- nvinfo : EIATTR_MAXREG_COUNT
	.align		4
        /*002c*/ 	.byte	0x03, 0x1b
        /*002e*/ 	.short	0x0080


	//----- nvinfo : EIATTR_MERCURY_ISA_VERSION
	.align		4
        /*0030*/ 	.byte	0x03, 0x5f
        /*0032*/ 	.short	0x0101


	//----- nvinfo : EIATTR_EXIT_INSTR_OFFSETS
	.align		4
        /*0034*/ 	.byte	0x04, 0x1c
        /*0036*/ 	.short	(.L_2165 - .L_2164)


	//   ....[0]....
.L_2164:
        /*0038*/ 	.word	0x000019d0


	//   ....[1]....
        /*003c*/ 	.word	0x000032f0


	//----- nvinfo : EIATTR_MAX_THREADS
	.align		4
.L_2165:
        /*0040*/ 	.byte	0x04, 0x05
        /*0042*/ 	.short	(.L_2167 - .L_2166)
.L_2166:
        /*0044*/ 	.word	0x00000080
        /*0048*/ 	.word	0x00000001
        /*004c*/ 	.word	0x00000001


	//----- nvinfo : EIATTR_CRS_STACK_SIZE
	.align		4
.L_2167:
        /*0050*/ 	.byte	0x04, 0x1e
        /*0052*/ 	.short	(.L_2169 - .L_2168)
.L_2168:
        /*0054*/ 	.word	0x00000000


	//----- nvinfo : EIATTR_CBANK_PARAM_SIZE
	.align		4
.L_2169:
        /*0058*/ 	.byte	0x03, 0x19
        /*005a*/ 	.short	0x0300


	//----- nvinfo : EIATTR_PARAM_CBANK
	.align		4
        /*005c*/ 	.byte	0x04, 0x0a
        /*005e*/ 	.short	(.L_2171 - .L_2170)
	.align		4
.L_2170:
        /*0060*/ 	.word	index@(.nv.constant0._ZN2at6native18elementwise_kernelILi128ELi2EZNS0_22gpu_kernel_impl_nocastIZZZNS0_28launch_masked_scatter_kernelERKNS_10TensorBaseES5_S5_S5_ENKUlvE_clEvENKUlvE6_clEvEUlN3c107complexIdEEblE_EEvRNS_18TensorIteratorBaseERKT_EUliE_EEviT1_)
        /*0064*/ 	.short	0x0210
        /*0066*/ 	.short	0x0300


	//----- nvinfo : EIATTR_SW_WAR
	.align		4
.L_2171:
        /*0068*/ 	.byte	0x04, 0x36
        /*006a*/ 	.short	(.L_2173 - .L_2172)
.L_2172:
        /*006c*/ 	.word	0x00000008
.L_2173:


//--------------------- .nv.info._ZN2at6native27unrolled_elementwise_kernelIZZZNS0_28launch_masked_scatter_kernelERKNS_10TensorBaseES4_S4_S4_ENKUlvE_clEvENKUlvE6_clEvEUlN3c107complexIdEEblE_St5arrayIPcLm4EELi4E23TrivialOffsetCalculatorILi3EjESE_ILi1EjENS0_6memory15LoadWithoutCastENSH_16StoreWithoutCastEEEviT_T0_T2_T3_T4_T5_ --------------------------
	.section	.nv.info._ZN2at6native27unrolled_elementwise_kernelIZZZNS0_28launch_masked_scatter_kernelERKNS_10TensorBaseES4_S4_S4_ENKUlvE_clEvENKUlvE6_clEvEUlN3c107complexIdEEblE_St5arrayIPcLm4EELi4E23TrivialOffsetCalculatorILi3EjESE_ILi1EjENS0_6memory15LoadWithoutCastENSH_16StoreWithoutCastEEEviT_T0_T2_T3_T4_T5_,"",@"SHT_CUDA_INFO"
	.sectionflags	@""
	.align	4


	//----- nvinfo : EIATTR_CUDA_API_VERSION
	.align		4
        /*0000*/ 	.byte	0x04, 0x37
        /*0002*/ 	.short	(.L_2175 - .L_2174)
.L_2174:
        /*0004*/ 	.word	0x00000082


	//----- nvinfo : EIATTR_KPARAM_INFO
	.align		4
.L_2175:
        /*0008*/ 	.byte	0x04, 0x17
        /*000a*/ 	.short	(.L_2177 - .L_2176)
.L_2176:
        /*000c*/ 	.word	0x00000000
        /*0010*/ 	.short	0x0006
        /*0012*/ 	.short	0x003b
        /*0014*/ 	.byte	0x00, 0xf0, 0x05, 0x00


	//----- nvinfo : EIATTR_KPARAM_INFO
	.align		4
.L_2177:
        /*0018*/ 	.byte	0x04, 0x17
        /*001a*/ 	.short	(.L_2179 - .L_2178)
.L_2178:
        /*001c*/ 	.word	0x00000000
        /*0020*/ 	.short	0x0005
        /*0022*/ 	.short	0x003a
        /*0024*/ 	.byte	0x00, 0xf0, 0x05, 0x00


	//----- nvinfo : EIATTR_KPARAM_INFO
	.align		4
.L_2179:
        /*0028*/ 	.byte	0x04, 0x17
        /*002a*/ 	.short	(.L_2181 - .L_2180)
.L_2180:
        /*002c*/ 	.word	0x00000000
        /*0030*/ 	.short	0x0004
        /*0032*/ 	.short	0x0039
        /*0034*/ 	.byte	0x00, 0xf0, 0x05, 0x00


	//----- nvinfo : EIATTR_KPARAM_INFO
	.align		4
.L_2181:
        /*0038*/ 	.byte	0x04, 0x17
        /*003a*/ 	.short	(.L_2183 - .L_2182)
.L_2182:
        /*003c*/ 	.word	0x00000000
        /*0040*/ 	.short	0x0003
        /*0042*/ 	.short	0x0038
        /*0044*/ 	.byte	0x00, 0xf0, 0x05, 0x00


	//----- nvinfo : EIATTR_KPARAM_INFO
	.align		4
.L_2183:
        /*0048*/ 	.byte	0x04, 0x17
        /*004a*/ 	.short	(.L_2185 - .L_2184)
.L_2184:
        /*004c*/ 	.word	0x00000000
        /*0050*/ 	.short	0x0002
        /*0052*/ 	.short	0x0018
        /*0054*/ 	.byte	0x00, 0xf0, 0x81, 0x00


	//----- nvinfo : EIATTR_KPARAM_INFO
	.align		4
.L_2185:
        /*0058*/ 	.byte	0x04, 0x17
        /*005a*/ 	.short	(.L_2187 - .L_2186)
.L_2186:
        /*005c*/ 	.word	0x00000000
        /*0060*/ 	.short	0x0001
        /*0062*/ 	.short	0x0008
        /*0064*/ 	.byte	0x00, 0xf0, 0x41, 0x00


	//----- nvinfo : EIATTR_KPARAM_INFO
	.align		4
.L_2187:
        /*0068*/ 	.byte	0x04, 0x17
        /*006a*/ 	.short	(.L_2189 - .L_2188)
.L_2188:
        /*006c*/ 	.word	0x00000000
        /*0070*/ 	.short	0x0000
        /*0072*/ 	.short	0x0000
        /*0074*/ 	.byte	0x00, 0xf0, 0x11, 0x00


	//----- nvinfo : EIATTR_SPARSE_MMA_MASK
	.align		4
.L_2189:
        /*0078*/ 	.byte	0x03, 0x50
        /*007a*/ 	.short	0x0000


	//----- nvinfo : EIATTR_MAXREG_COUNT
	.align		4
        /*007c*/ 	.byte	0x03, 0x1b
        /*007e*/ 	.short	0x00ff


	//----- nvinfo : EIATTR_MERCURY_ISA_VERSION
	.align		4
        /*0080*/ 	.byte	0x03, 0x5f
        /*0082*/ 	.short	0x0101


	//----- nvinfo : EIATTR_EXIT_INSTR_OFFSETS
	.align		4
        /*0084*/ 	.byte	0x04, 0x1c
        /*0086*/ 	.short	(.L_2191 - .L_2190)


	//   ....[0]....
.L_2190:
        /*0088*/ 	.word	0x00000bb0


	//   ....[1]....
        /*008c*/ 	.word	0x00000c00


	//----- nvinfo : EIATTR_MAX_THREADS
	.align		4
.L_2191:
        /*0090*/ 	.byte	0x04, 0x05
        /*0092*/ 	.short	(.L_2193 - .L_2192)
.L_2192:
        /*0094*/ 	.word	0x00000080
        /*0098*/ 	.word	0x00000001
        /*009c*/ 	.word	0x00000001


	//----- nvinfo : EIATTR_CRS_STACK_SIZE
	.align		4
.L_2193:
        /*00a0*/ 	.byte	0x04, 0x1e
        /*00a2*/ 	.short	(.L_2195 - .L_2194)
.L_2194:
        /*00a4*/ 	.word	0x00000000


	//----- nvinfo : EIATTR_CBANK_PARAM_SIZE
	.align		4
.L_2195:
        /*00a8*/ 	.byte	0x03, 0x19
        /*00aa*/ 	.short	0x003c


	//----- nvinfo : EIATTR_PARAM_CBANK
	.align		4
        /*00ac*/ 	.byte	0x04, 0x0a
        /*00ae*/ 	.short	(.L_2197 - .L_2196)
	.align		4
.L_2196:
        /*00b0*/ 	.word	index@(.nv.constant0._ZN2at6native27unrolled_elementwise_kernelIZZZNS0_28launch_masked_scatter_kernelERKNS_10TensorBaseES4_S4_S4_ENKUlvE_clEvENKUlvE6_clEvEUlN3c107complexIdEEblE_St5arrayIPcLm4EELi4E23TrivialOffsetCalculatorILi3EjESE_ILi1EjENS0_6memory15LoadWithoutCastENSH_16StoreWithoutCastEEEviT_T0_T2_T3_T4_T5_)
        /*00b4*/ 	.short	0x0210
        /*00b6*/ 	.short	0x003c


	//----- nvinfo : EIATTR_SW_WAR
	.align		4
.L_2197:
        /*00b8*/ 	.byte	0x04, 0x36
        /*00ba*/ 	.short	(.L_2199 - .L_2198)
.L_2198:
        /*00bc*/ 	.word	0x00000008
.L_2199:


//--------------------- .nv.info._ZN2at6native29vectorized_elementwise_kernelILi2EZZZNS0_28launch_masked_scatter_kernelERKNS_10TensorBaseES4_S4_S4_ENKUlvE_clEvENKUlvE6_clEvEUlN3c107complexIdEEblE_St5arrayIPcLm4EEEEviT0_T1_ --------------------------
	.section	.nv.info._ZN2at6native29vectorized_elementwise_kernelILi2EZZZNS0_28launch_masked_scatter_kernelERKNS_10TensorBaseES4_S4_S4_ENKUlvE_clEvENKUlvE6_clEvEUlN3c107complexIdEEblE_St5arrayIPcLm4EEEEviT0_T1_,"",@"SHT_CUDA_INFO"
	.sectionflags	@""
	.align	4


	//----- nvinfo : EIATTR_CUDA_API_VERSION
	.align		4
        /*0000*/ 	.byte	0x04, 0x37
        /*0002*/ 	.short	(.L_2201 - .L_2200)
.L_2200:
        /*0004*/ 	.word	0x00000082


	//----- nvinfo : EIATTR_KPARAM_INFO
	.align		4
.L_2201:
        /*0008*/ 	.byte	0x04, 0x17
        /*000a*/ 	.short	(.L_2203 - .L_2202)
.L_2202:
        /*000c*/ 	.word	0x00000000
        /*0010*/ 	.short	0x0002
        /*0012*/ 	.short	0x0018
        /*0014*/ 	.byte	0x00, 0xf0, 0x81, 0x00


	//----- nvinfo : EIATTR_KPARAM_INFO
	.align		4
.L_2203:
        /*0018*/ 	.byte	0x04, 0x17
        /*001a*/ 	.short	(.L_2205 - .L_2204)
.L_2204:
        /*001c*/ 	.word	0x00000000
        /*0020*/ 	.short	0x0001
        /*0022*/ 	.short	0x0008
        /*0024*/ 	.byte	0x00, 0xf0, 0x41, 0x00


	//----- nvinfo : EIATTR_KPARAM_INFO
	.align		4
.L_2205:
        /*0028*/ 	.byte	0x04, 0x17
        /*002a*/ 	.short	(.L_2207 - .L_2206)
.L_2206:
        /*002c*/ 	.word	0x00000000
        /*0030*/ 	.short	0x0000
        /*0032*/ 	.short	0x0000
        /*0034*/ 	.byte	0x00, 0xf0, 0x11, 0x00


	//----- nvinfo : EIATTR_SPARSE_MMA_MASK
	.align		4
.L_2207:
        /*0038*/ 	.byte	0x03, 0x50
        /*003a*/ 	.short	0x0000


	//----- nvinfo : EIATTR_MAXREG_COUNT
	.align		4
        /*003c*/ 	.byte	0x03, 0x1b
        /*003e*/ 	.short	0x00ff


	//----- nvinfo : EIATTR_MERCURY_ISA_VERSION
	.align		4
        /*0040*/ 	.byte	0x03, 0x5f
        /*0042*/ 	.short	0x0101


	//----- nvinfo : EIATTR_EXIT_INSTR_OFFSETS
	.align		4
        /*0044*/ 	.byte	0x04, 0x1c
        /*0046*/ 	.short	(.L_2209 - .L_2208)


	//   ....[0]....
.L_2208:
        /*0048*/ 	.word	0x000005e0


	//   ....[1]....
        /*004c*/ 	.word	0x00001da0


	//   ....[2]....
        /*0050*/ 	.word	0x00001df0


	//----- nvinfo : EIATTR_MAX_THREADS
	.align		4
.L_2209:
        /*0054*/ 	.byte	0x04, 0x05
        /*0056*/ 	.short	(.L_2211 - .L_2210)
.L_2210:
        /*0058*/ 	.word	0x00000080
        /*005c*/ 	.word	0x00000001
        /*0060*/ 	.word	0x00000001


	//----- nvinfo : EIATTR_CRS_STACK_SIZE
	.align		4
.L_2211:
        /*0064*/ 	.byte	0x04, 0x1e
        /*0066*/ 	.short	(.L_2213 - .L_2212)
.L_2212:
        /*0068*/ 	.word	0x00000000


	//----- nvinfo : EIATTR_CBANK_PARAM_SIZE
	.align		4
.L_2213:
        /*006c*/ 	.byte	0x03, 0x19
        /*006e*/ 	.short	0x0038


	//----- nvinfo : EIATTR_PARAM_CBANK
	.align		4
        /*0070*/ 	.byte	0x04, 0x0a
        /*0072*/ 	.short	(.L_2215 - .L_2214)
	.align		4
.L_2214:
        /*0074*/ 	.word	index@(.nv.constant0._ZN2at6native29vectorized_elementwise_kernelILi2EZZZNS0_28launch_masked_scatter_kernelERKNS_10TensorBaseES4_S4_S4_ENKUlvE_clEvENKUlvE6_clEvEUlN3c107complexIdEEblE_St5arrayIPcLm4EEEEviT0_T1_)
        /*0078*/ 	.short	0x0210
        /*007a*/ 	.short	0x0038


	//----- nvinfo : EIATTR_SW_WAR
	.align		4
.L_2215:
        /*007c*/ 	.byte	0x04, 0x36
        /*007e*/ 	.short	(.L_2217 - .L_2216)
.L_2216:
        /*0080*/ 	.word	0x00000008
.L_2217:


//--------------------- .nv.info._ZN2at6native29vectorized_elementwise_kernelILi4EZZZNS0_28launch_masked_scatter_kernelERKNS_10TensorBaseES4_S4_S4_ENKUlvE_clEvENKUlvE6_clEvEUlN3c107complexIdEEblE_St5arrayIPcLm4EEEEviT0_T1_ --------------------------
	.section	.nv.info._ZN2at6native29vectorized_elementwise_kernelILi4EZZZNS0_28launch_masked_scatter_kernelERKNS_10TensorBaseES4_S4_S4_ENKUlvE_clEvENKUlvE6_clEvEUlN3c107complexIdEEblE_St5arrayIPcLm4EEEEviT0_T1_,"",@"SHT_CUDA_INFO"
	.sectionflags	@""
	.align	4


	//----- nvinfo : EIATTR_CUDA_API_VERSION
	.align		4
        /*0000*/ 	.byte	0x04, 0x37
        /*0002*/ 	.short	(.L_2219 - .L_2218)
.L_2218:
        /*0004*/ 	.word	0x00000082


	//----- nvinfo : EIATTR_KPARAM_INFO
	.align		4
.L_2219:
        /*0008*/ 	.byte	0x04, 0x17
        /*000a*/ 	.short	(.L_2221 - .L_2220)
.L_2220:
        /*000c*/ 	.word	0x00000000
        /*0010*/ 	.short	0x0002
        /*0012*/ 	.short	0x0018
        /*0014*/ 	.byte	0x00, 0xf0, 0x81, 0x00


	//----- nvinfo : EIATTR_KPARAM_INFO
	.align		4
.L_2221:
        /*0018*/ 	.byte	0x04, 0x17
        /*001a*/ 	.short	(.L_2223 - .L_2222)
.L_2222:
        /*001c*/ 	.word	0x00000000
        /*0020*/ 	.short	0x0001
        /*0022*/ 	.short	0x0008
        /*0024*/ 	.byte	0x00, 0xf0, 0x41, 0x00


	//----- nvinfo : EIATTR_KPARAM_INFO
	.align		4
.L_2223:
        /*0028*/ 	.byte	0x04, 0x17
        /*002a*/ 	.short	(.L_2225 - .L_2224)
.L_2224:
        /*002c*/ 	.word	0x00000000
        /*0030*/ 	.short	0x0000
        /*0032*/ 	.short	0x0000
        /*0034*/ 	.byte	0x00, 0xf0, 0x11, 0x00


	//----- nvinfo : EIATTR_SPARSE_MMA_MASK
	.align		4
.L_2225:
        /*0038*/ 	.byte	0x03, 0x50
        /*003a*/ 	.short	0x0000


	//----- nvinfo : EIATTR_MAXREG_COUNT
	.align		4
        /*003c*/ 	.byte	0x03, 0x1b
        /*003e*/ 	.short	0x00ff


	//----- nvinfo : EIATTR_MERCURY_ISA_VERSION
	.align		4
        /*0040*/ 	.byte	0x03, 0x5f
        /*0042*/ 	.short	0x0101


	//----- nvinfo : EIATTR_EXIT_INSTR_OFFSETS
	.align		4
        /*0044*/ 	.byte	0x04, 0x1c
        /*0046*/ 	.short	(.L_2227 - .L_2226)


	//   ....[0]....
.L_2226:
        /*0048*/ 	.word	0x000005c0


	//   ....[1]....
        /*004c*/ 	.word	0x00001d80


	//   ....[2]....
        /*0050*/ 	.word	0x00001dd0


	//----- nvinfo : EIATTR_MAX_THREADS
	.align		4
.L_2227:
        /*0054*/ 	.byte	0x04, 0x05
        /*0056*/ 	.short	(.L_2229 - .L_2228)
.L_2228:
        /*0058*/ 	.word	0x00000080
        /*005c*/ 	.word	0x00000001
        /*0060*/ 	.word	0x00000001


	//----- nvinfo : EIATTR_CRS_STACK_SIZE
	.align		4
.L_2229:
        /*0064*/ 	.byte	0x04, 0x1e
        /*0066*/ 	.short	(.L_2231 - .L_2230)
.L_2230:
        /*0068*/ 	.word	0x00000000


	//----- nvinfo : EIATTR_CBANK_PARAM_SIZE
	.align		4
.L_2231:
        /*006c*/ 	.byte	0x03, 0x19
        /*006e*/ 	.short	0x0038


	//----- nvinfo : EIATTR_PARAM_CBANK
	.align		4
        /*0070*/ 	.byte	0x04, 0x0a
        /*0072*/ 	.short	(.L_2233 - .L_2232)
	.align		4
.L_2232:
        /*0074*/ 	.word	index@(.nv.constant0._ZN2at6native29vectorized_elementwise_kernelILi4EZZZNS0_28launch_masked_scatter_kernelERKNS_10TensorBaseES4_S4_S4_ENKUlvE_clEvENKUlvE6_clEvEUlN3c107complexIdEEblE_St5arrayIPcLm4EEEEviT0_T1_)
        /*0078*/ 	.short	0x0210
        /*007a*/ 	.short	0x0038


	//----- nvinfo : EIATTR_SW_WAR
	.align		4
.L_2233:
        /*007c*/ 	.byte	0x04, 0x36
        /*007e*/ 	.short	(.L_2235 - .L_2234)
.L_2234:
        /*0080*/ 	.word	0x00000008
.L_2235:


//--------------------- .nv.info._ZN2at6native29vectorized_elementwise_kernelILi8EZZZNS0_28launch_masked_scatter_kernelERKNS_10TensorBaseES4_S4_S4_ENKUlvE_clEvENKUlvE6_clEvEUlN3c107complexIdEEblE_St5arrayIPcLm4EEEEviT0_T1_ --------------------------
	.section	.nv.info._ZN2at6native29vectorized_elementwise_kernelILi8EZZZNS0_28launch_masked_scatter_kernelERKNS_10TensorBaseES4_S4_S4_ENKUlvE_clEvENKUlvE6_clEvEUlN3c107complexIdEEblE_St5arrayIPcLm4EEEEviT0_T1_,"",@"SHT_CUDA_INFO"
	.sectionflags	@""
	.align	4


	//----- nvinfo : EIATTR_CUDA_API_VERSION
	.align		4
        /*0000*/ 	.byte	0x04, 0x37
        /*0002*/ 	.short	(.L_2237 - .L_2236)
.L_2236:
        /*0004*/ 	.word	0x00000082


	//----- nvinfo : EIATTR_KPARAM_INFO
	.align		4
.L_2237:
        /*0008*/ 	.byte	0x04, 0x17
        /*000a*/ 	.short	(.L_2239 - .L_2238)
.L_2238:
        /*000c*/ 	.word	0x00000000
        /*0010*/ 	.short	0x0002
        /*0012*/ 	.short	0x0018
        /*0014*/ 	.byte	0x00, 0xf0, 0x81, 0x00


	//----- nvinfo : EIATTR_KPARAM_INFO
	.align		4
.L_2239:
        /*0018*/ 	.byte	0x04, 0x17
        /*001a*/ 	.short	(.L_2241 - .L_2240)
.L_2240:
        /*001c*/ 	.word	0x00000000
        /*0020*/ 	.short	0x0001
        /*0022*/ 	.short	0x0008
        /*0024*/ 	.byte	0x00, 0xf0, 0x41, 0x00


	//----- nvinfo : EIATTR_KPARAM_INFO
	.align		4
.L_2241:
        /*0028*/ 	.byte	0x04, 0x17
        /*002a*/ 	.short	(.L_2243 - .L_2242)
.L_2242:
        /*002c*/ 	.word	0x00000000
        /*0030*/ 	.short	0x0000
        /*0032*/ 	.short	0x0000
        /*0034*/ 	.byte	0x00, 0xf0, 0x11, 0x00


	//----- nvinfo : EIATTR_SPARSE_MMA_MASK
	.align		4
.L_2243:
        /*0038*/ 	.byte	0x03, 0x50
        /*003a*/ 	.short	0x0000


	//----- nvinfo : EIATTR_MAXREG_COUNT
	.align		4
        /*003c*/ 	.byte	0x03, 0x1b
        /*003e*/ 	.short	0x00ff


	//----- nvinfo : EIATTR_MERCURY_ISA_VERSION
	.align		4
        /*0040*/ 	.byte	0x03, 0x5f
        /*0042*/ 	.short	0x0101


	//----- nvinfo : EIATTR_EXIT_INSTR_OFFSETS
	.align		4
        /*0044*/ 	.byte	0x04, 0x1c
        /*0046*/ 	.short	(.L_2245 - .L_2244)


	//   ....[0]....
.L_2244:
        /*0048*/ 	.word	0x00000620


	//   ....[1]....
        /*004c*/ 	.word	0x00001de0


	//   ....[2]....
        /*0050*/ 	.word	0x00001e30


	//----- nvinfo : EIATTR_MAX_THREADS
	.align		4
.L_2245:
        /*0054*/ 	.byte	0x04, 0x05
        /*0056*/ 	.short	(.L_2247 - .L_2246)
.L_2246:
        /*0058*/ 	.word	0x00000080
        /*005c*/ 	.word	0x00000001
        /*0060*/ 	.word	0x00000001


	//----- nvinfo : EIATTR_CRS_STACK_SIZE
	.align		4
.L_2247:
        /*0064*/ 	.byte	0x04, 0x1e
        /*0066*/ 	.short	(.L_2249 - .L_2248)
.L_2248:
        /*0068*/ 	.word	0x00000000


	//----- nvinfo : EIATTR_CBANK_PARAM_SIZE
	.align		4
.L_2249:
        /*006c*/ 	.byte	0x03, 0x19
        /*006e*/ 	.short	0x0038


	//----- nvinfo : EIATTR_PARAM_CBANK
	.align		4
        /*0070*/ 	.byte	0x04, 0x0a
        /*0072*/ 	.short	(.L_2251 - .L_2250)
	.align		4
.L_2250:
        /*0074*/ 	.word	index@(.nv.constant0._ZN2at6native29vectorized_elementwise_kernelILi8EZZZNS0_28launch_masked_scatter_kernelERKNS_10TensorBaseES4_S4_S4_ENKUlvE_clEvENKUlvE6_clEvEUlN3c107complexIdEEblE_St5arrayIPcLm4EEEEviT0_T1_)
        /*0078*/ 	.short	0x0210
        /*007a*/ 	.short	0x0038


	//----- nvinfo : EIATTR_SW_WAR
	.align		4
.L_2251:
        /*007c*/ 	.byte	0x04, 0x36
        /*007e*/ 	.short	(.L_2253 - .L_2252)
.L_2252:
        /*0080*/ 	.word	0x00000008
.L_2253:


//--------------------- .nv.info._ZN2at6native18elementwise_kernelILi128ELi4EZNS0_15gpu_kernel_implIZZZNS0_28launch_masked_scatter_kernelERKNS_10TensorBaseES5_S5_S5_ENKUlvE_clEvENKUlvE5_clEvEUlfblE_EEvRNS_18TensorIteratorBaseERKT_EUliE_EEviT1_ --------------------------
	.section	.nv.info._ZN2at6native18elementwise_kernelILi128ELi4EZNS0_15gpu_kernel_implIZZZNS0_28launch_masked_scatter_kernelERKNS_10TensorBaseES5_S5_S5_ENKUlvE_clEvENKUlvE5_clEvEUlfblE_EEvRNS_18TensorIteratorBaseERKT_EUliE_EEviT1_,"",@"SHT_CUDA_INFO"
	.sectionflags	@""
	.align	4


	//----- nvinfo : EIATTR_CUDA_API_VERSION
	.align		4
        /*0000*/ 	.byte	0x04, 0x37
        /*0002*/ 	.short	(.L_2255 - .L_2254)
.L_2254:
        /*0004*/ 	.word	0x00000082


	//----- nvinfo : EIATTR_KPARAM_INFO
	.align		4
.L_2255:
        /*0008*/ 	.byte	0x04, 0x17
        /*000a*/ 	.short	(.L_2257 - .L_2256)
.L_2256:
        /*000c*/ 	.word	0x00000000
        /*0010*/ 	.short	0x0001
        /*0012*/ 	.short	0x0008
        /*0014*/ 	.byte	0x00, 0xf0, 0x01, 0x0c


	//----- nvinfo : EIATTR_KPARAM_INFO
	.align		4
.L_2257:
        /*0018*/ 	.byte	0x04, 0x17
        /*001a*/ 	.short	(.L_2259 - .L_2258)
.L_2258:
        /*001c*/ 	.word	0x00000000
        /*0020*/ 	.short	0x0000
        /*0022*/ 	.short	0x0000
        /*0024*/ 	.byte	0x00, 0xf0, 0x11, 0x00


	//----- nvinfo : EIATTR_SPARSE_MMA_MASK
	.align		4
.L_2259:
        /*0028*/ 	.byte	0x03, 0x50
        /*002a*/ 	.short	0x0000


	//----- nvinfo : EIATTR_MAXREG_COUNT
	.align		4
        /*002c*/ 	.byte	0x03, 0x1b
        /*002e*/ 	.short	0x0080


	//----- nvinfo : EIATTR_EXTERNS
	.align		4
        /*0030*/ 	.byte	0x04, 0x0f
        /*0032*/ 	.short	(.L_2261 - .L_2260)


	//   ....[0]....
	.align		4
.L_2260:
        /*0034*/ 	.word	index@(__assertfail)


	//----- nvinfo : EIATTR_MERCURY_ISA_VERSION
	.align		4
.L_2261:
        /*0038*/ 	.byte	0x03, 0x5f
        /*003a*/ 	.short	0x0101


	//----- nvinfo : EIATTR_SYSCALL_OFFSETS
	.align		4
        /*003c*/ 	.byte	0x04, 0x46
        /*003e*/ 	.short	(.L_2263 - .L_2262)


	//   ....[0]....
.L_2262:
        /*0040*/ 	.word	0x00002610


	//   ....[1]....
        /*0044*/ 	.word	0x00003660


	//   ....[2]....
        /*0048*/ 	.word	0x00004520


	//   ....[3]....
        /*004c*/ 	.word	0x000053d0


	//   ....[4]....
        /*0050*/ 	.word	0x00007a30


	//   ....[5]....
        /*0054*/ 	.word	0x00008a80


	//   ....[6]....
        /*0058*/ 	.word	0x00009940


	//   ....[7]....
        /*005c*/ 	.word	0x0000a7f0


	//   ....[8]....
        /*0060*/ 	.word	0x0000ce40


	//   ....[9]....
        /*0064*/ 	.word	0x0000de90


	//   ....[10]....
        /*0068*/ 	.word	0x0000ed50


	//   ....[11]....
        /*006c*/ 	.word	0x0000fc00


	//   ....[12]....
        /*0070*/ 	.word	0x00012240


	//   ....[13]....
        /*0074*/ 	.word	0x00013290


	//   ....[14]....
        /*0078*/ 	.word	0x00014150


	//   ....[15]....
        /*007c*/ 	.word	0x00015000


	//----- nvinfo : EIATTR_EXIT_INSTR_OFFSETS
	.align		4
.L_2263:
        /*0080*/ 	.byte	0x04, 0x1c
        /*0082*/ 	.short	(.L_2265 - .L_2264)


	//   ....[0]....
.L_2264:
        /*0084*/ 	.word	0x0000fcb0


	//   ....[1]....
        /*0088*/ 	.word	0x00014320


	//   ....[2]....
        /*008c*/ 	.word	0x00014360


	//   ....[3]....
        /*0090*/ 	.word	0x000143f0


	//   ....[4]....
        /*0094*/ 	.word	0x00014420


	//   ....[5]....
        /*0098*/ 	.word	0x00014450


	//   ....[6]....
        /*009c*/ 	.word	0x000144d0


	//   ....[7]....
        /*00a0*/ 	.word	0x00014500


	//   ....[8]....
        /*00a4*/ 	.word	0x00014590


	//   ....[9]....
        /*00a8*/ 	.word	0x000145d0


	//   ....[10]....
        /*00ac*/ 	.word	0x00014610


	//   ....[11]....
        /*00b0*/ 	.word	0x000146d0


	//   ....[12]....
        /*00b4*/ 	.word	0x00014720


	//   ....[13]....
        /*00b8*/ 	.word	0x000148a0


	//   ....[14]....
        /*00bc*/ 	.word	0x000149f0


	//   ....[15]....
        /*00c0*/ 	.word	0x00014a20


	//   ....[16]....
        /*00c4*/ 	.word	0x00014ad0


	//   ....[17]....
        /*00c8*/ 	.word	0x00014c40


	//   ....[18]....
        /*00cc*/ 	.word	0x00014db0


	//   ....[19]....
        /*00d0*/ 	.word	0x00014f00


	//   ....[20]....
        /*00d4*/ 	.word	0x00015010


	//   ....[21]....
        /*00d8*/ 	.word	0x00015040


	//   ....[22]....
        /*00dc*/ 	.word	0x00015070


	//----- nvinfo : EIATTR_MAX_THREADS
	.align		4
.L_2265:
        /*00e0*/ 	.byte	0x04, 0x05
        /*00e2*/ 	.short	(.L_2267 - .L_2266)
.L_2266:
        /*00e4*/ 	.word	0x00000080
        /*00e8*/ 	.word	0x00000001
        /*00ec*/ 	.word	0x00000001


	//----- nvinfo : EIATTR_CRS_STACK_SIZE
	.align		4
.L_2267:
        /*00f0*/ 	.byte	0x04, 0x1e
        /*00f2*/ 	.short	(.L_2269 - .L_2268)
.L_2268:
        /*00f4*/ 	.word	0x00000000


	//----- nvinfo : EIATTR_CBANK_PARAM_SIZE
	.align		4
.L_2269:
        /*00f8*/ 	.byte	0x03, 0x19
        /*00fa*/ 	.short	0x0308


	//----- nvinfo : EIATTR_PARAM_CBANK
	.align		4
        /*00fc*/ 	.byte	0x04, 0x0a
        /*00fe*/ 	.short	(.L_2271 - .L_2270)
	.align		4
.L_2270:
        /*0100*/ 	.word	index@(.nv.constant0._ZN2at6native18elementwise_kernelILi128ELi4EZNS0_15gpu_kernel_implIZZZNS0_28launch_masked_scatter_kernelERKNS_10TensorBaseES5_S5_S5_ENKUlvE_clEvENKUlvE5_clEvEUlfblE_EEvRNS_18TensorIteratorBaseERKT_EUliE_EEviT1_)
        /*0104*/ 	.short	0x0210
        /*0106*/ 	.short	0x0308


	//----- nvinfo : EIATTR_SW_WAR
	.align		4
.L_2271:
        /*0108*/ 	.byte	0x04, 0x36
        /*010a*/ 	.short	(.L_2273 - .L_2272)
.L_2272:
        /*010c*/ 	.word	0x00000008
.L_2273:


//--------------------- .nv.info._ZN2at6native27unrolled_elementwise_kernelIZZZNS0_28launch_masked_scatter_kernelERKNS_10TensorBaseES4_S4_S4_ENKUlvE_clEvENKUlvE5_clEvEUlfblE_St5arrayIPcLm4EELi4E23TrivialOffsetCalculatorILi3EjESB_ILi1EjENS0_6memory12LoadWithCastILi3EEENSE_13StoreWithCastILi1EEEEEviT_T0_T2_T3_T4_T5_ --------------------------
	.section	.nv.info._ZN2at6native27unrolled_elementwise_kernelIZZZNS0_28launch_masked_scatter_kernelERKNS_10TensorBaseES4_S4_S4_ENKUlvE_clEvENKUlvE5_clEvEUlfblE_St5arrayIPcLm4EELi4E23TrivialOffsetCalculatorILi3EjESB_ILi1EjENS0_6memory12LoadWithCastILi3EEENSE_13StoreWithCastILi1EEEEEviT_T0_T2_T3_T4_T5_,"",@"SHT_CUDA_INFO"
	.sectionflags	@""
	.align	4


	//----- nvinfo : EIATTR_CUDA_API_VERSION
	.align		4
        /*0000*/ 	.byte	0x04, 0x37
        /*0002*/ 	.short	(.L_2275 - .L_2274)
.L_2274:
        /*0004*/ 	.word	0x00000082


	//----- nvinfo : EIATTR_KPARAM_INFO
	.align		4
.L_2275:
        /*0008*/ 	.byte	0x04, 0x17
        /*000a*/ 	.short	(.L_2277 - .L_2276)
.L_2276:
        /*000c*/ 	.word	0x00000000
        /*0010*/ 	.short	0x0006
        /*0012*/ 	.short	0x004c
        /*0014*/ 	.byte	0x00, 0xf0, 0x21, 0x00


	//----- nvinfo : EIATTR_KPARAM_INFO
	.align		4
.L_2277:
        /*0018*/ 	.byte	0x04, 0x17
        /*001a*/ 	.short	(.L_2279 - .L_2278)
.L_2278:
        /*001c*/ 	.word	0x00000000
        /*0020*/ 	.short	0x0005
        /*0022*/ 	.short	0x003c
        /*0024*/ 	.byte	0x00, 0xf0, 0x41, 0x00


	//----- nvinfo : EIATTR_KPARAM_INFO
	.align		4
.L_2279:
        /*0028*/ 	.byte	0x04, 0x17
        /*002a*/ 	.short	(.L_2281 - .L_2280)
.L_2280:
        /*002c*/ 	.word	0x00000000
        /*0030*/ 	.short	0x0004
        /*0032*/ 	.short	0x0039
        /*0034*/ 	.byte	0x00, 0xf0, 0x05, 0x00


	//----- nvinfo : EIATTR_KPARAM_INFO
	.align		4
.L_2281:
        /*0038*/ 	.byte	0x04, 0x17
        /*003a*/ 	.short	(.L_2283 - .L_2282)
.L_2282:
        /*003c*/ 	.word	0x00000000
        /*0040*/ 	.short	0x0003
        /*0042*/ 	.short	0x0038
        /*0044*/ 	.byte	0x00, 0xf0, 0x05, 0x00


	//----- nvinfo : EIATTR_KPARAM_INFO
	.align		4
.L_2283:
        /*0048*/ 	.byte	0x04, 0x17
        /*004a*/ 	.short	(.L_2285 - .L_2284)
.L_2284:
        /*004c*/ 	.word	0x00000000
        /*0050*/ 	.short	0x0002
        /*0052*/ 	.short	0x0018
        /*0054*/ 	.byte	0x00, 0xf0, 0x81, 0x00


	//----- nvinfo : EIATTR_KPARAM_INFO
	.align		4
.L_2285:
        /*0058*/ 	.byte	0x04, 0x17
        /*005a*/ 	.short	(.L_2287 - .L_2286)
.L_2286:
        /*005c*/ 	.word	0x00000000
        /*0060*/ 	.short	0x0001
        /*0062*/ 	.short	0x0008
        /*0064*/ 	.byte	0x00, 0xf0, 0x41, 0x00


	//----- nvinfo : EIATTR_KPARAM_INFO
	.align		4
.L_2287:
        /*0068*/ 	.byte	0x04, 0x17
        /*006a*/ 	.short	(.L_2289 - .L_2288)
.L_2288:
        /*006c*/ 	.word	0x00000000
        /*0070*/ 	.short	0x0000
        /*0072*/ 	.short	0x0000
        /*0074*/ 	.byte	0x00, 0xf0, 0x11, 0x00


	//----- nvinfo : EIATTR_SPARSE_MMA_MASK
	.align		4
.L_2289:
        /*0078*/ 	.byte	0x03, 0x50
        /*007a*/ 	.short	0x0000


	//----- nvinfo : EIATTR_MAXREG_COUNT
	.align		4
        /*007c*/ 	.byte	0x03, 0x1b
        /*007e*/ 	.short	0x00ff


	//----- nvinfo : EIATTR_EXTERNS
	.align		4
        /*0080*/ 	.byte	0x04, 0x0f
        /*0082*/ 	.short	(.L_2291 - .L_2290)


	//   ....[0]....
	.align		4
.L_2290:
        /*0084*/ 	.word	index@(__assertfail)


	//----- nvinfo : EIATTR_MERCURY_ISA_VERSION
	.align		4
.L_2291:
        /*0088*/ 	.byte	0x03, 0x5f
        /*008a*/ 	.short	0x0101


	//----- nvinfo : EIATTR_SYSCALL_OFFSETS
	.align		4
        /*008c*/ 	.byte	0x04, 0x46
        /*008e*/ 	.short	(.L_2293 - .L_2292)


	//   ....[0]....
.L_2292:
        /*0090*/ 	.word	0x00000ed0


	//   ....[1]....
        /*0094*/ 	.word	0x00001f30


	//   ....[2]....
        /*0098*/ 	.word	0x00002e00


	//   ....[3]....
        /*009c*/ 	.word	0x00003c90


	//   ....[4]....
        /*00a0*/ 	.word	0x00004cf0


	//   ....[5]....
        /*00a4*/ 	.word	0x00005bc0


	//   ....[6]....
        /*00a8*/ 	.word	0x00006ab0


	//   ....[7]....
        /*00ac*/ 	.word	0x00007b20


	//   ....[8]....
        /*00b0*/ 	.word	0x00008a00


	//   ....[9]....
        /*00b4*/ 	.word	0x00009890


	//   ....[10]....
        /*00b8*/ 	.word	0x0000a7d0


	//   ....[11]....
        /*00bc*/ 	.word	0x0000b690


	//   ....[12]....
        /*00c0*/ 	.word	0x0000c890


	//   ....[13]....
        /*00c4*/ 	.word	0x0000d790


	//   ....[14]....
        /*00c8*/ 	.word	0x0000e650


	//   ....[15]....
        /*00cc*/ 	.word	0x0000f510


	//----- nvinfo : EIATTR_EXIT_INSTR_OFFSETS
	.align		4
.L_2293:
        /*00d0*/ 	.byte	0x04, 0x1c
        /*00d2*/ 	.short	(.L_2295 - .L_2294)


	//   ....[0]....
.L_2294:
        /*00d4*/ 	.word	0x0000e6f0


	//   ....[1]....
        /*00d8*/ 	.word	0x0000e830


	//   ....[2]....
        /*00dc*/ 	.word	0x0000e870


	//   ....[3]....
        /*00e0*/ 	.word	0x0000e900


	//   ....[4]....
        /*00e4*/ 	.word	0x0000e930


	//   ....[5]....
        /*00e8*/ 	.word	0x0000e960


	//   ....[6]....
        /*00ec*/ 	.word	0x0000e9e0


	//   ....[7]....
        /*00f0*/ 	.word	0x0000ea10


	//   ....[8]....
        /*00f4*/ 	.word	0x0000eaa0


	//   ....[9]....
        /*00f8*/ 	.word	0x0000eae0


	//   ....[10]....
        /*00fc*/ 	.word	0x0000eb20


	//   ....[11]....
        /*0100*/ 	.word	0x0000ebe0


	//   ....[12]....
        /*0104*/ 	.word	0x0000ec30


	//   ....[13]....
        /*0108*/ 	.word	0x0000edb0


	//   ....[14]....
        /*010c*/ 	.word	0x0000ef00


	//   ....[15]....
        /*0110*/ 	.word	0x0000ef30


	//   ....[16]....
        /*0114*/ 	.word	0x0000efe0


	//   ....[17]....
        /*0118*/ 	.word	0x0000f150


	//   ....[18]....
        /*011c*/ 	.word	0x0000f2c0


	//   ....[19]....
        /*0120*/ 	.word	0x0000f410


	//   ....[20]....
        /*0124*/ 	.word	0x0000f520


	//   ....[21]....
        /*0128*/ 	.word	0x0000f550


	//   ....[22]....
        /*012c*/ 	.word	0x0000f580


	//----- nvinfo : EIATTR_MAX_THREADS
	.align		4
.L_2295:
        /*0130*/ 	.byte	0x04, 0x05
        /*0132*/ 	.short	(.L_2297 - .L_2296)
.L_2296:
        /*0134*/ 	.word	0x00000080
        /*0138*/ 	.word	0x00000001
        /*013c*/ 	.word	0x00000001


	//----- nvinfo : EIATTR_CRS_STACK_SIZE
	.align		4
.L_2297:
        /*0140*/ 	.byte	0x04, 0x1e
        /*0142*/ 	.short	(.L_2299 - .L_2298)
.L_2298:
        /*0144*/ 	.word	0x00000000


	//----- nvinfo : EIATTR_CBANK_PARAM_SIZE
	.align		4
.L_2299:
        /*0148*/ 	.byte	0x03, 0x19
        /*014a*/ 	.short	0x0054


	//----- nvinfo : EIATTR_PARAM_CBANK
	.align		4
        /*014c*/ 	.byte	0x04, 0x0a
        /*014e*/ 	.short	(.L_2301 - .L_2300)
	.align		4
.L_2300:
        /*0150*/ 	.word	index@(.nv.constant0._ZN2at6native27unrolled_elementwise_kernelIZZZNS0_28launch_masked_scatter_kernelERKNS_10TensorBaseES4_S4_S4_ENKUlvE_clEvENKUlvE5_clEvEUlfblE_St5arrayIPcLm4EELi4E23TrivialOffsetCalculatorILi3EjESB_ILi1EjENS0_6memory12LoadWithCastILi3EEENSE_13StoreWithCastILi1EEEEEviT_T0_T2_T3_T4_T5_)
        /*0154*/ 	.short	0x0210
        /*0156*/ 	.short	0x0054


	//----- nvinfo : EIATTR_SW_WAR
	.align		4
.L_2301:
        /*0158*/ 	.byte	0x04, 0x36
        /*015a*/ 	.short	(.L_2303 - .L_2302)
.L_2302:
        /*015c*/ 	.word	0x00000008
.L_2303:


//--------------------- .nv.info._ZN2at6native18elementwise_kernelILi128ELi2EZNS0_22gpu_kernel_impl_nocastIZZZNS0_28launch_masked_scatter_kernelERKNS_10TensorBaseES5_S5_S5_ENKUlvE_clEvENKUlvE5_clEvEUlfblE_EEvRNS_18TensorIteratorBaseERKT_EUliE_EEviT1_ --------------------------
	.section	.nv.info._ZN2at6native18elementwise_kernelILi128ELi2EZNS0_22gpu_kernel_impl_nocastIZZZNS0_28launch_masked_scatter_kernelERKNS_10TensorBaseES5_S5_S5_ENKUlvE_clEvENKUlvE5_clEvEUlfblE_EEvRNS_18TensorIteratorBaseERKT_EUliE_EEviT1_,"",@"SHT_CUDA_INFO"
	.sectionflags	@""
	.align	4


	//----- nvinfo : EIATTR_CUDA_API_VERSION
	.align		4
        /*0000*/ 	.byte	0x04, 0x37
        /*0002*/ 	.short	(.L_2305 - .L_2304)
.L_2304:
        /*0004*/ 	.word	0x00000082


	//----- nvinfo : EIATTR_KPARAM_INFO
	.align		4
.L_2305:
        /*0008*/ 	.byte	0x04, 0x17
        /*000a*/ 	.short	(.L_2307 - .L_2306)
.L_2306:
        /*000c*/ 	.word	0x00000000
        /*0010*/ 	.short	0x0001
        /*0012*/ 	.short	0x0008
        /*0014*/ 	.byte	0x00, 0xf0, 0xe1, 0x0b


	//----- nvinfo : EIATTR_KPARAM_INFO
	.align		4
.L_2307:
        /*0018*/ 	.byte	0x04, 0x17
        /*001a*/ 	.short	(.L_2309 - .L_2308)
.L_2308:
        /*001c*/ 	.word	0x00000000
        /*0020*/ 	.short	0x0000
        /*0022*/ 	.short	0x0000
        /*0024*/ 	.byte	0x00, 0xf0, 0x11, 0x00


	//----- nvinfo : EIATTR_SPARSE_MMA_MASK
	.align		4
.L_2309:
        /*0028*/ 	.byte	0x03, 0x50
        /*002a*/ 	.short	0x0000


	//----- nvinfo : EIATTR_MAXREG_COUNT
	.align		4
        /*002c*/ 	.byte	0x03, 0x1b
        /*002e*/ 	.short	0x0080


	//----- nvinfo : EIATTR_MERCURY_ISA_VERSION
	.align		4
        /*0030*/ 	.byte	0x03, 0x5f
        /*0032*/ 	.short	0x0101


	//----- nvinfo : EIATTR_EXIT_INSTR_OFFSETS
	.align		4
        /*0034*/ 	.byte	0x04, 0x1c
        /*0036*/ 	.short	(.L_2311 - .L_2310)


	//   ....[0]....
.L_2310:
        /*0038*/ 	.word	0x000019d0


	//   ....[1]....
        /*003c*/ 	.word	0x000032f0


	//----- nvinfo : EIATTR_MAX_THREADS
	.align		4
.L_2311:
        /*0040*/ 	.byte	0x04, 0x05
        /*0042*/ 	.short	(.L_2313 - .L_2312)
.L_2312:
        /*0044*/ 	.word	0x00000080
        /*0048*/ 	.word	0x00000001
        /*004c*/ 	.word	0x00000001


	//----- nvinfo : EIATTR_CRS_STACK_SIZE
	.align		4
.L_2313:
        /*0050*/ 	.byte	0x04, 0x1e
        /*0052*/ 	.short	(.L_2315 - .L_2314)
.L_2314:
        /*0054*/ 	.word	0x00000000


	//----- nvinfo : EIATTR_CBANK_PARAM_SIZE
	.align		4
.L_2315:
        /*0058*/ 	.byte	0x03, 0x19
        /*005a*/ 	.short	0x0300


	//----- nvinfo : EIATTR_PARAM_CBANK
	.align		4
        /*005c*/ 	.byte	0x04, 0x0a
        /*005e*/ 	.short	(.L_2317 - .L_2316)
	.align		4
.L_2316:
        /*0060*/ 	.word	index@(.nv.constant0._ZN2at6native18elementwise_kernelILi128ELi2EZNS0_22gpu_kernel_impl_nocastIZZZNS0_28launch_masked_scatter_kernelERKNS_10TensorBaseES5_S5_S5_ENKUlvE_clEvENKUlvE5_clEvEUlfblE_EEvRNS_18TensorIteratorBaseERKT_EUliE_EEviT1_)
        /*0064*/ 	.short	0x0210
        /*0066*/ 	.short	0x0300


	//----- nvinfo : EIATTR_SW_WAR
	.align		4
.L_2317:
        /*0068*/ 	.byte	0x04, 0x36
        /*006a*/ 	.short	(.L_2319 - .L_2318)
.L_2318:
        /*006c*/ 	.word	0x00000008
.L_2319:


//--------------------- .nv.info._ZN2at6native27unrolled_elementwise_kernelIZZZNS0_28launch_masked_scatter_kernelERKNS_10TensorBaseES4_S4_S4_ENKUlvE_clEvENKUlvE5_clEvEUlfblE_St5arrayIPcLm4EELi4E23TrivialOffsetCalculatorILi3EjESB_ILi1EjENS0_6memory15LoadWithoutCastENSE_16StoreWithoutCastEEEviT_T0_T2_T3_T4_T5_ --------------------------
	.section	.nv.info._ZN2at6native27unrolled_elementwise_kernelIZZZNS0_28launch_masked_scatter_kernelERKNS_10TensorBaseES4_S4_S4_ENKUlvE_clEvENKUlvE5_clEvEUlfblE_St5arrayIPcLm4EELi4E23TrivialOffsetCalculatorILi3EjESB_ILi1EjENS0_6memory15LoadWithoutCastENSE_16StoreWithoutCastEEEviT_T0_T2_T3_T4_T5_,"",@"SHT_CUDA_INFO"
	.sectionflags	@""
	.align	4


	//----- nvinfo : EIATTR_CUDA_API_VERSION
	.align		4
        /*0000*/ 	.byte	0x04, 0x37
        /*0002*/ 	.short	(.L_2321 - .L_2320)
.L_2320:
        /*0004*/ 	.word	0x00000082


	//----- nvinfo : EIATTR_KPARAM_INFO
	.align		4
.L_2321:
        /*0008*/ 	.byte	0x04, 0x17
        /*000a*/ 	.short	(.L_2323 - .L_2322)
.L_2322:
        /*000c*/ 	.word	0x00000000
        /*0010*/ 	.short	0x0006
        /*0012*/ 	.short	0x003b
        /*0014*/ 	.byte	0x00, 0xf0, 0x05, 0x00


	//----- nvinfo : EIATTR_KPARAM_INFO
	.align		4
.L_2323:
        /*0018*/ 	.byte	0x04, 0x17
        /*001a*/ 	.short	(.L_2325 - .L_2324)
.L_2324:
        /*001c*/ 	.word	0x00000000
        /*0020*/ 	.short	0x0005
        /*0022*/ 	.short	0x003a
        /*0024*/ 	.byte	0x00, 0xf0, 0x05, 0x00


	//----- nvinfo : EIATTR_KPARAM_INFO
	.align		4
.L_2325:
        /*0028*/ 	.byte	0x04, 0x17
        /*002a*/ 	.short	(.L_2327 - .L_2326)
.L_2326:
        /*002c*/ 	.word	0x00000000
        /*0030*/ 	.short	0x0004
        /*0032*/ 	.short	0x0039
        /*0034*/ 	.byte	0x00, 0xf0, 0x05, 0x00


	//----- nvinfo : EIATTR_KPARAM_INFO
	.align		4
.L_2327:
        /*0038*/ 	.byte	0x04, 0x17
        /*003a*/ 	.short	(.L_2329 - .L_2328)
.L_2328:
        /*003c*/ 	.word	0x00000000
        /*0040*/ 	.short	0x0003
        /*0042*/ 	.short	0x0038
        /*0044*/ 	.byte	0x00, 0xf0, 0x05, 0x00


	//----- nvinfo : EIATTR_KPARAM_INFO
	.align		4
.L_2329:
        /*0048*/ 	.byte	0x04, 0x17
        /*004a*/ 	.short	(.L_2331 - .L_2330)
.L_2330:
        /*004c*/ 	.word	0x00000000
        /*0050*/ 	.short	0x0002
        /*0052*/ 	.short	0x0018
        /*0054*/ 	.byte	0x00, 0xf0, 0x81, 0x00


	//----- nvinfo : EIATTR_KPARAM_INFO
	.align		4
.L_2331:
        /*0058*/ 	.byte	0x04, 0x17
        /*005a*/ 	.short	(.L_2333 - .L_2332)
.L_2332:
        /*005c*/ 	.word	0x00000000
        /*0060*/ 	.short	0x0001
        /*0062*/ 	.short	0x0008
        /*0064*/ 	.byte	0x00, 0xf0, 0x41, 0x00


	//----- nvinfo : EIATTR_KPARAM_INFO
	.align		4
.L_2333:
        /*0068*/ 	.byte	0x04, 0x17
        /*006a*/ 	.short	(.L_2335 - .L_2334)
.L_2334:
        /*006c*/ 	.word	0x00000000
        /*0070*/ 	.short	0x0000
        /*0072*/ 	.short	0x0000
        /*0074*/ 	.byte	0x00, 0xf0, 0x11, 0x00


	//----- nvinfo : EIATTR_SPARSE_MMA_MASK
	.align		4
.L_2335:
        /*0078*/ 	.byte	0x03, 0x50
        /*007a*/ 	.short	0x0000


	//----- nvinfo : EIATTR_MAXREG_COUNT
	.align		4
        /*007c*/ 	.byte	0x03, 0x1b
        /*007e*/ 	.short	0x00ff


	//----- nvinfo : EIATTR_MERCURY_ISA_VERSION
	.align		4
        /*0080*/ 	.byte	0x03, 0x5f
        /*0082*/ 	.short	0x0101


	//----- nvinfo : EIATTR_EXIT_INSTR_OFFSETS
	.align		4
        /*0084*/ 	.byte	0x04, 0x1c
        /*0086*/ 	.short	(.L_2337 - .L_2336)


	//   ....[0]....
.L_2336:
        /*0088*/ 	.word	0x00000830


	//   ....[1]....
        /*008c*/ 	.word	0x00000880


	//----- nvinfo : EIATTR_MAX_THREADS
	.align		4
.L_2337:
        /*0090*/ 	.byte	0x04, 0x05
        /*0092*/ 	.short	(.L_2339 - .L_2338)
.L_2338:
        /*0094*/ 	.word	0x00000080
        /*0098*/ 	.word	0x00000001
        /*009c*/ 	.word	0x00000001


	//----- nvinfo : EIATTR_CRS_STACK_SIZE
	.align		4
.L_2339:
        /*00a0*/ 	.byte	0x04, 0x1e
        /*00a2*/ 	.short	(.L_2341 - .L_2340)
.L_2340:
        /*00a4*/ 	.word	0x00000000


	//----- nvinfo : EIATTR_CBANK_PARAM_SIZE
	.align		4
.L_2341:
        /*00a8*/ 	.byte	0x03, 0x19
        /*00aa*/ 	.short	0x003c


	//----- nvinfo : EIATTR_PARAM_CBANK
	.align		4
        /*00ac*/ 	.byte	0x04, 0x0a
        /*00ae*/ 	.short	(.L_2343 - .L_2342)
	.align		4
.L_2342:
        /*00b0*/ 	.word	index@(.nv.constant0._ZN2at6native27unrolled_elementwise_kernelIZZZNS0_28launch_masked_scatter_kernelERKNS_10TensorBaseES4_S4_S4_ENKUlvE_clEvENKUlvE5_clEvEUlfblE_St5arrayIPcLm4EELi4E23TrivialOffsetCalculatorILi3EjESB_ILi1EjENS0_6memory15LoadWithoutCastENSE_16StoreWithoutCastEEEviT_T0_T2_T3_T4_T5_)
        /*00b4*/ 	.short	0x0210
        /*00b6*/ 	.short	0x003c


	//----- nvinfo : EIATTR_SW_WAR
	.align		4
.L_2343:
        /*00b8*/ 	.byte	0x04, 0x36
        /*00ba*/ 	.short	(.L_2345 - .L_2344)
.L_2344:
        /*00bc*/ 	.word	0x00000008
.L_2345:


//--------------------- .nv.info._ZN2at6native29vectorized_elementwise_kernelILi2EZZZNS0_28launch_masked_scatter_kernelERKNS_10TensorBaseES4_S4_S4_ENKUlvE_clEvENKUlvE5_clEvEUlfblE_St5arrayIPcLm4EEEEviT0_T1_ --------------------------
	.section	.nv.info._ZN2at6native29vectorized_elementwise_kernelILi2EZZZNS0_28launch_masked_scatter_kernelERKNS_10TensorBaseES4_S4_S4_ENKUlvE_clEvENKUlvE5_clEvEUlfblE_St5arrayIPcLm4EEEEviT0_T1_,"",@"SHT_CUDA_INFO"
	.sectionflags	@""
	.align	4


	//----- nvinfo : EIATTR_CUDA_API_VERSION
	.align		4
        /*0000*/ 	.byte	0x04, 0x37
        /*0002*/ 	.short	(.L_2347 - .L_2346)
.L_2346:
        /*0004*/ 	.word	0x00000082


	//----- nvinfo : EIATTR_KPARAM_INFO
	.align		4
.L_2347:
        /*0008*/ 	.byte	0x04, 0x17
        /*000a*/ 	.short	(.L_2349 - .L_2348)
.L_2348:
        /*000c*/ 	.word	0x00000000
        /*0010*/ 	.short	0x0002
        /*0012*/ 	.short	0x0018
        /*0014*/ 	.byte	0x00, 0xf0, 0x81, 0x00


	//----- nvinfo : EIATTR_KPARAM_INFO
	.align		4
.L_2349:
        /*0018*/ 	.byte	0x04, 0x17
        /*001a*/ 	.short	(.L_2351 - .L_2350)
.L_2350:
        /*001c*/ 	.word	0x00000000
        /*0020*/ 	.short	0x0001
        /*0022*/ 	.short	0x0008
        /*0024*/ 	.byte	0x00, 0xf0, 0x41, 0x00


	//----- nvinfo : EIATTR_KPARAM_INFO
	.align		4
.L_2351:
        /*0028*/ 	.byte	0x04, 0x17
        /*002a*/ 	.short	(.L_2353 - .L_2352)
.L_2352:
        /*002c*/ 	.word	0x00000000
        /*0030*/ 	.short	0x0000
        /*0032*/ 	.short	0x0000
        /*0034*/ 	.byte	0x00, 0xf0, 0x11, 0x00


	//----- nvinfo : EIATTR_SPARSE_MMA_MASK
	.align		4
.L_2353:
        /*0038*/ 	.byte	0x03, 0x50
        /*003a*/ 	.short	0x0000


	//----- nvinfo : EIATTR_MAXREG_COUNT
	.align		4
        /*003c*/ 	.byte	0x03, 0x1b
        /*003e*/ 	.short	0x00ff


	//----- nvinfo : EIATTR_MERCURY_ISA_VERSION
	.align		4
        /*0040*/ 	.byte	0x03, 0x5f
        /*0042*/ 	.short	0x0101


	//----- nvinfo : EIATTR_EXIT_INSTR_OFFSETS
	.align		4
        /*0044*/ 	.byte	0x04, 0x1c
        /*0046*/ 	.short	(.L_2355 - .L_2354)


	//   ....[0]....
.L_2354:
        /*0048*/ 	.word	0x00000560


	//   ....[1]....
        /*004c*/ 	.word	0x000015d0


	//   ....[2]....
        /*0050*/ 	.word	0x00001620


	//----- nvinfo : EIATTR_MAX_THREADS
	.align		4
.L_2355:
        /*0054*/ 	.byte	0x04, 0x05
        /*0056*/ 	.short	(.L_2357 - .L_2356)
.L_2356:
        /*0058*/ 	.word	0x00000080
        /*005c*/ 	.word	0x00000001
        /*0060*/ 	.word	0x00000001


	//----- nvinfo : EIATTR_CRS_STACK_SIZE
	.align		4
.L_2357:
        /*0064*/ 	.byte	0x04, 0x1e
        /*0066*/ 	.short	(.L_2359 - .L_2358)
.L_2358:
        /*0068*/ 	.word	0x00000000


	//----- nvinfo : EIATTR_CBANK_PARAM_SIZE
	.align		4
.L_2359:
        /*006c*/ 	.byte	0x03, 0x19
        /*006e*/ 	.short	0x0038


	//----- nvinfo : EIATTR_PARAM_CBANK
	.align		4
        /*0070*/ 	.byte	0x04, 0x0a
        /*0072*/ 	.short	(.L_2361 - .L_2360)
	.align		4
.L_2360:
        /*0074*/ 	.word	index@(.nv.constant0._ZN2at6native29vectorized_elementwise_kernelILi2EZZZNS0_28launch_masked_scatter_kernelERKNS_10TensorBaseES4_S4_S4_ENKUlvE_clEvENKUlvE5_clEvEUlfblE_St5arrayIPcLm4EEEEviT0_T1_)
        /*0078*/ 	.short	0x0210
        /*007a*/ 	.short	0x0038


	//----- nvinfo : EIATTR_SW_WAR
	.align		4
.L_2361:
        /*007c*/ 	.byte	0x04, 0x36
        /*007e*/ 	.short	(.L_2363 - .L_2362)
.L_2362:
        /*0080*/ 	.word	0x00000008
.L_2363:


//--------------------- .nv.info._ZN2at6native29vectorized_elementwise_kernelILi4EZZZNS0_28launch_masked_scatter_kernelERKNS_10TensorBaseES4_S4_S4_ENKUlvE_clEvENKUlvE5_clEvEUlfblE_St5arrayIPcLm4EEEEviT0_T1_ --------------------------
	.section	.nv.info._ZN2at6native29vectorized_elementwise_kernelILi4EZZZNS0_28launch_masked_scatter_kernelERKNS_10TensorBaseES4_S4_S4_ENKUlvE_clEvENKUlvE5_clEvEUlfblE_St5arrayIPcLm4EEEEviT0_T1_,"",@"SHT_CUDA_INFO"
	.sectionflags	@""
	.align	4


	//----- nvinfo : EIATTR_CUDA_API_VERSION
	.align		4
        /*0000*/ 	.byte	0x04, 0x37
        /*0002*/ 	.short	(.L_2365 - .L_2364)
.L_2364:
        /*0004*/ 	.word	0x00000082


	//----- nvinfo : EIATTR_KPARAM_INFO
	.align		4
.L_2365:
        /*0008*/ 	.byte	0x04, 0x17
        /*000a*/ 	.short	(.L_2367 - .L_2366)
.L_2366:
        /*000c*/ 	.word	0x00000000
        /*0010*/ 	.short	0x0002
        /*0012*/ 	.short	0x0018
        /*0014*/ 	.byte	0x00, 0xf0, 0x81, 0x00


	//----- nvinfo : EIATTR_KPARAM_INFO
	.align		4
.L_2367:
        /*0018*/ 	.byte	0x04, 0x17
        /*001a*/ 	.short	(.L_2369 - .L_2368)
.L_2368:
        /*001c*/ 	.word	0x00000000
        /*0020*/ 	.short	0x0001
        /*0022*/ 	.short	0x0008
        /*0024*/ 	.byte	0x00, 0xf0, 0x41, 0x00


	//----- nvinfo : EIATTR_KPARAM_INFO
	.align		4
.L_2369:
        /*0028*/ 	.byte	0x04, 0x17
        /*002a*/ 	.short	(.L_2371 - .L_2370)
.L_2370:
        /*002c*/ 	.word	0x00000000
        /*0030*/ 	.short	0x0000
        /*0032*/ 	.short	0x0000
        /*0034*/ 	.byte	0x00, 0xf0, 0x11, 0x00


	//----- nvinfo : EIATTR_SPARSE_MMA_MASK
	.align		4
.L_2371:
        /*0038*/ 	.byte	0x03, 0x50
        /*003a*/ 	.short	0x0000


	//----- nvinfo : EIATTR_MAXREG_COUNT
	.align		4
        /*003c*/ 	.byte	0x03, 0x1b
        /*003e*/ 	.short	0x00ff


	//----- nvinfo : EIATTR_MERCURY_ISA_VERSION
	.align		4
        /*0040*/ 	.byte	0x03, 0x5f
        /*0042*/ 	.short	0x0101


	//----- nvinfo : EIATTR_EXIT_INSTR_OFFSETS
	.align		4
        /*0044*/ 	.byte	0x04, 0x1c
        /*0046*/ 	.short	(.L_2373 - .L_2372)


	//   ....[0]....
.L_2372:
        /*0048*/ 	.word	0x00000500


	//   ....[1]....
        /*004c*/ 	.word	0x00001570


	//   ....[2]....
        /*0050*/ 	.word	0x000015c0


	//----- nvinfo : EIATTR_MAX_THREADS
	.align		4
.L_2373:
        /*0054*/ 	.byte	0x04, 0x05
        /*0056*/ 	.short	(.L_2375 - .L_2374)
.L_2374:
        /*0058*/ 	.word	0x00000080
        /*005c*/ 	.word	0x00000001
        /*0060*/ 	.word	0x00000001


	//----- nvinfo : EIATTR_CRS_STACK_SIZE
	.align		4
.L_2375:
        /*0064*/ 	.byte	0x04, 0x1e
        /*0066*/ 	.short	(.L_2377 - .L_2376)
.L_2376:
        /*0068*/ 	.word	0x00000000


	//----- nvinfo : EIATTR_CBANK_PARAM_SIZE
	.align		4
.L_2377:
        /*006c*/ 	.byte	0x03, 0x19
        /*006e*/ 	.short	0x0038


	//----- nvinfo : EIATTR_PARAM_CBANK
	.align		4
        /*0070*/ 	.byte	0x04, 0x0a
        /*0072*/ 	.short	(.L_2379 - .L_2378)
	.align		4
.L_2378:
        /*0074*/ 	.word	index@(.nv.constant0._ZN2at6native29vectorized_elementwise_kernelILi4EZZZNS0_28launch_masked_scatter_kernelERKNS_10TensorBaseES4_S4_S4_ENKUlvE_clEvENKUlvE5_clEvEUlfblE_St5arrayIPcLm4EEEEviT0_T1_)
        /*0078*/ 	.short	0x0210
        /*007a*/ 	.short	0x0038


	//----- nvinfo : EIATTR_SW_WAR
	.align		4
.L_2379:
        /*007c*/ 	.byte	0x04, 0x36
        /*007e*/ 	.short	(.L_2381 - .L_2380)
.L_2380:
        /*0080*/ 	.word	0x00000008
.L_2381:


//--------------------- .nv.info._ZN2at6native29vectorized_elementwise_kernelILi8EZZZNS0_28launch_masked_scatter_kernelERKNS_10TensorBaseES4_S4_S4_ENKUlvE_clEvENKUlvE5_clEvEUlfblE_St5arrayIPcLm4EEEEviT0_T1_ --------------------------
	.section	.nv.info._ZN2at6native29vectorized_elementwise_kernelILi8EZZZNS0_28launch_masked_scatter_kernelERKNS_10TensorBaseES4_S4_S4_ENKUlvE_clEvENKUlvE5_clEvEUlfblE_St5arrayIPcLm4EEEEviT0_T1_,"",@"SHT_CUDA_INFO"
	.sectionflags	@""
	.align	4


	//----- nvinfo : EIATTR_CUDA_API_VERSION
	.align		4
        /*0000*/ 	.byte	0x04, 0x37
        /*0002*/ 	.short	(.L_2383 - .L_2382)
.L_2382:
        /*0004*/ 	.word	0x00000082


	//----- nvinfo : EIATTR_KPARAM_INFO
	.align		4
.L_2383:
        /*0008*/ 	.byte	0x04, 0x17
        /*000a*/ 	.short	(.L_2385 - .L_2384)
.L_2384:
        /*000c*/ 	.word	0x00000000
        /*0010*/ 	.short	0x0002
        /*0012*/ 	.short	0x0018
        /*0014*/ 	.byte	0x00, 0xf0, 0x81, 0x00


	//----- nvinfo : EIATTR_KPARAM_INFO
	.align		4
.L_2385:
        /*0018*/ 	.byte	0x04, 0x17
        /*001a*/ 	.short	(.L_2387 - .L_2386)
.L_2386:
        /*001c*/ 	.word	0x00000000
        /*0020*/ 	.short	0x0001
        /*0022*/ 	.short	0x0008
        /*0024*/ 	.byte	0x00, 0xf0, 0x41, 0x00


	//----- nvinfo : EIATTR_KPARAM_INFO
	.align		4
.L_2387:
        /*0028*/ 	.byte	0x04, 0x17
        /*002a*/ 	.short	(.L_2389 - .L_2388)
.L_2388:
        /*002c*/ 	.word	0x00000000
        /*0030*/ 	.short	0x0000
        /*0032*/ 	.short	0x0000
        /*0034*/ 	.byte	0x00, 0xf0, 0x11, 0x00


	//----- nvinfo : EIATTR_SPARSE_MMA_MASK
	.align		4
.L_2389:
        /*0038*/ 	.byte	0x03, 0x50
        /*003a*/ 	.short	0x0000


	//----- nvinfo : EIATTR_MAXREG_COUNT
	.align		4
        /*003c*/ 	.byte	0x03, 0x1b
        /*003e*/ 	.short	0x00ff


	//----- nvinfo : EIATTR_MERCURY_ISA_VERSION
	.align		4
        /*0040*/ 	.byte	0x03, 0x5f
        /*0042*/ 	.short	0x0101


	//----- nvinfo : EIATTR_EXIT_INSTR_OFFSETS
	.align		4
        /*0044*/ 	.byte	0x04, 0x1c
        /*0046*/ 	.short	(.L_2391 - .L_2390)


	//   ....[0]....
.L_2390:
        /*0048*/ 	.word	0x00000560


	//   ....[1]....
        /*004c*/ 	.word	0x000015d0


	//   ....[2]....
        /*0050*/ 	.word	0x00001620


	//----- nvinfo : EIATTR_MAX_THREADS
	.align		4
.L_2391:
        /*0054*/ 	.byte	0x04, 0x05
        /*0056*/ 	.short	(.L_2393 - .L_2392)
.L_2392:
        /*0058*/ 	.word	0x00000080
        /*005c*/ 	.word	0x00000001
        /*0060*/ 	.word	0x00000001


	//----- nvinfo : EIATTR_CRS_STACK_SIZE
	.align		4
.L_2393:
        /*0064*/ 	.byte	0x04, 0x1e
        /*0066*/ 	.short	(.L_2395 - .L_2394)
.L_2394:
        /*0068*/ 	.word	0x00000000


	//----- nvinfo : EIATTR_CBANK_PARAM_SIZE
	.align		4
.L_2395:
        /*006c*/ 	.byte	0x03, 0x19
        /*006e*/ 	.short	0x0038


	//----- nvinfo : EIATTR_PARAM_CBANK
	.align		4
        /*0070*/ 	.byte	0x04, 0x0a
        /*0072*/ 	.short	(.L_2397 - .L_2396)
	.align		4
.L_2396:
        /*0074*/ 	.word	index@(.nv.constant0._ZN2at6native29vectorized_elementwise_kernelILi8EZZZNS0_28launch_masked_scatter_kernelERKNS_10TensorBaseES4_S4_S4_ENKUlvE_clEvENKUlvE5_clEvEUlfblE_St5arrayIPcLm4EEEEviT0_T1_)
        /*0078*/ 	.short	0x0210
        /*007a*/ 	.short	0x0038


	//----- nvinfo : EIATTR_SW_WAR
	.align		4
.L_2397:
        /*007c*/ 	.byte	0x04, 0x36
        /*007e*/ 	.short	(.L_2399 - .L_2398)
.L_2398:
        /*0080*/ 	.word	0x00000008
.L_2399:


//--------------------- .nv.info._ZN2at6native18elementwise_kernelILi128ELi4EZNS0_15gpu_kernel_implIZZZNS0_28launch_masked_scatter_kernelERKNS_10TensorBaseES5_S5_S5_ENKUlvE_clEvENKUlvE4_clEvEUldblE_EEvRNS_18TensorIteratorBaseERKT_EUliE_EEviT1_ --------------------------
	.section	.nv.info._ZN2at6native18elementwise_kernelILi128ELi4EZNS0_15gpu_kernel_implIZZZNS0_28launch_masked_scatter_kernelERKNS_10TensorBaseES5_S5_S5_ENKUlvE_clEvENKUlvE4_clEvEUldblE_EEvRNS_18TensorIteratorBaseERKT_EUliE_EEviT1_,"",@"SHT_CUDA_INFO"
	.sectionflags	@""
	.align	4


	//----- nvinfo : EIATTR_CUDA_API_VERSION
	.align		4
        /*0000*/ 	.byte	0x04, 0x37
        /*0002*/ 	.short	(.L_2401 - .L_2400)
.L_2400:
        /*0004*/ 	.word	0x00000082


	//----- nvinfo : EIATTR_KPARAM_INFO
	.align		4
.L_2401:
        /*0008*/ 	.byte	0x04, 0x17
        /*000a*/ 	.short	(.L_2403 - .L_2402)
.L_2402:
        /*000c*/ 	.word	0x00000000
        /*0010*/ 	.short	0x0001
        /*0012*/ 	.short	0x0008
        /*0014*/ 	.byte	0x00, 0xf0, 0x01, 0x0c


	//----- nvinfo : EIATTR_KPARAM_INFO
	.align		4
.L_2403:
        /*0018*/ 	.byte	0x04, 0x17
        /*001a*/ 	.short	(.L_2405 - .L_2404)
.L_2404:
        /*001c*/ 	.word	0x00000000
        /*0020*/ 	.short	0x0000
        /*0022*/ 	.short	0x0000
        /*0024*/ 	.byte	0x00, 0xf0, 0x11, 0x00


	//----- nvinfo : EIATTR_SPARSE_MMA_MASK
	.align		4
.L_2405:
        /*0028*/ 	.byte	0x03, 0x50
        /*002a*/ 	.short	0x0000


	//----- nvinfo : EIATTR_MAXREG_COUNT
	.align		4
        /*002c*/ 	.byte	0x03, 0x1b
        /*002e*/ 	.short	0x0080


	//----- nvinfo : EIATTR_EXTERNS
	.align		4
        /*0030*/ 	.byte	0x04, 0x0f
        /*0032*/ 	.short	(.L_2407 - .L_2406)


	//   ....[0]....
	.align		4
.L_2406:
        /*0034*/ 	.word	index@(__assertfail)


	//----- nvinfo : EIATTR_MERCURY_ISA_VERSION
	.align		4
.L_2407:
        /*0038*/ 	.byte	0x03, 0x5f
        /*003a*/ 	.short	0x0101


	//----- nvinfo : EIATTR_SYSCALL_OFFSETS
	.align		4
        /*003c*/ 	.byte	0x04, 0x46
        /*003e*/ 	.short	(.L_2409 - .L_2408)


	//   ....[0]....
.L_2408:
        /*0040*/ 	.word	0x00002720


	//   ....[1]....
        /*0044*/ 	.word	0x00003760


	//   ....[2]....
        /*0048*/ 	.word	0x00004620


	//   ....[3]....
        /*004c*/ 	.word	0x000057b0


	//   ....[4]....
        /*0050*/ 	.word	0x00007f00


	//   ....[5]....
        /*0054*/ 	.word	0x00008f40


	//   ....[6]....
        /*0058*/ 	.word	0x00009e00


	//   ....[7]....
        /*005c*/ 	.word	0x0000af90


	//   ....[8]....
        /*0060*/ 	.word	0x0000d6d0


	//   ....[9]....
        /*0064*/ 	.word	0x0000e710


	//   ....[10]....
        /*0068*/ 	.word	0x0000f5d0


	//   ....[11]....
        /*006c*/ 	.word	0x00010760


	//   ....[12]....
        /*0070*/ 	.word	0x00012e90


	//   ....[13]....
        /*0074*/ 	.word	0x00013ed0


	//   ....[14]....
        /*0078*/ 	.word	0x00014d90


	//   ....[15]....
        /*007c*/ 	.word	0x00015f20


	//----- nvinfo : EIATTR_EXIT_INSTR_OFFSETS
	.align		4
.L_2409:
        /*0080*/ 	.byte	0x04, 0x1c
        /*0082*/ 	.short	(.L_2411 - .L_2410)


	//   ....[0]....
.L_2410:
        /*0084*/ 	.word	0x00010810


	//   ....[1]....
        /*0088*/ 	.word	0x00014f60


	//   ....[2]....
        /*008c*/ 	.word	0x00014fa0


	//   ....[3]....
        /*0090*/ 	.word	0x00015030


	//   ....[4]....
        /*0094*/ 	.word	0x00015060


	//   ....[5]....
        /*0098*/ 	.word	0x00015090


	//   ....[6]....
        /*009c*/ 	.word	0x00015160


	//   ....[7]....
        /*00a0*/ 	.word	0x000151e0


	//   ....[8]....
        /*00a4*/ 	.word	0x000152c0


	//   ....[9]....
        /*00a8*/ 	.word	0x00015350


	//   ....[10]....
        /*00ac*/ 	.word	0x00015370


	//   ....[11]....
        /*00b0*/ 	.word	0x00015430


	//   ....[12]....
        /*00b4*/ 	.word	0x00015460


	//   ....[13]....
        /*00b8*/ 	.word	0x00015630


	//   ....[14]....
        /*00bc*/ 	.word	0x000157d0


	//   ....[15]....
        /*00c0*/ 	.word	0x00015850


	//   ....[16]....
        /*00c4*/ 	.word	0x00015900


	//   ....[17]....
        /*00c8*/ 	.word	0x00015ac0


	//   ....[18]....
        /*00cc*/ 	.word	0x00015c80


	//   ....[19]....
        /*00d0*/ 	.word	0x00015e20


	//   ....[20]....
        /*00d4*/ 	.word	0x00015f30


	//   ....[21]....
        /*00d8*/ 	.word	0x00015f60


	//   ....[22]....
        /*00dc*/ 	.word	0x00015f90


	//----- nvinfo : EIATTR_MAX_THREADS
	.align		4
.L_2411:
        /*00e0*/ 	.byte	0x04, 0x05
        /*00e2*/ 	.short	(.L_2413 - .L_2412)
.L_2412:
        /*00e4*/ 	.word	0x00000080
        /*00e8*/ 	.word	0x00000001
        /*00ec*/ 	.word	0x00000001


	//----- nvinfo : EIATTR_CRS_STACK_SIZE
	.align		4
.L_2413:
        /*00f0*/ 	.byte	0x04, 0x1e
        /*00f2*/ 	.short	(.L_2415 - .L_2414)
.L_2414:
        /*00f4*/ 	.word	0x00000000


	//----- nvinfo : EIATTR_CBANK_PARAM_SIZE
	.align		4
.L_2415:
        /*00f8*/ 	.byte	0x03, 0x19
        /*00fa*/ 	.short	0x0308


	//----- nvinfo : EIATTR_PARAM_CBANK
	.align		4
        /*00fc*/ 	.byte	0x04, 0x0a
        /*00fe*/ 	.short	(.L_2417 - .L_2416)
	.align		4
.L_2416:
        /*0100*/ 	.word	index@(.nv.constant0._ZN2at6native18elementwise_kernelILi128ELi4EZNS0_15gpu_kernel_implIZZZNS0_28launch_masked_scatter_kernelERKNS_10TensorBaseES5_S5_S5_ENKUlvE_clEvENKUlvE4_clEvEUldblE_EEvRNS_18TensorIteratorBaseERKT_EUliE_EEviT1_)
        /*0104*/ 	.short	0x0210
        /*0106*/ 	.short	0x0308


	//----- nvinfo : EIATTR_SW_WAR
	.align		4
.L_2417:
        /*0108*/ 	.byte	0x04, 0x36
        /*010a*/ 	.short	(.L_2419 - .L_2418)
.L_2418:
        /*010c*/ 	.word	0x00000008
.L_2419:


//--------------------- .nv.info._ZN2at6native27unrolled_elementwise_kernelIZZZNS0_28launch_masked_scatter_kernelERKNS_10TensorBaseES4_S4_S4_ENKUlvE_clEvENKUlvE4_clEvEUldblE_St5arrayIPcLm4EELi4E23TrivialOffsetCalculatorILi3EjESB_ILi1EjENS0_6memory12LoadWithCastILi3EEENSE_13StoreWithCastILi1EEEEEviT_T0_T2_T3_T4_T5_ --------------------------
	.section	.nv.info._ZN2at6native27unrolled_elementwise_kernelIZZZNS0_28launch_masked_scatter_kernelERKNS_10TensorBaseES4_S4_S4_ENKUlvE_clEvENKUlvE4_clEvEUldblE_St5arrayIPcLm4EELi4E23TrivialOffsetCalculatorILi3EjESB_ILi1EjENS0_6memory12LoadWithCastILi3EEENSE_13StoreWithCastILi1EEEEEviT_T0_T2_T3_T4_T5_,"",@"SHT_CUDA_INFO"
	.sectionflags	@""
	.align	4


	//----- nvinfo : EIATTR_CUDA_API_VERSION
	.align		4
        /*0000*/ 	.byte	0x04, 0x37
        /*0002*/ 	.short	(.L_2421 - .L_2420)
.L_2420:
        /*0004*/ 	.word	0x00000082


	//----- nvinfo : EIATTR_KPARAM_INFO
	.align		4
.L_2421:
        /*0008*/ 	.byte	0x04, 0x17
        /*000a*/ 	.short	(.L_2423 - .L_2422)
.L_2422:
        /*000c*/ 	.word	0x00000000
        /*0010*/ 	.short	0x0006
        /*0012*/ 	.short	0x004c
        /*0014*/ 	.byte	0x00, 0xf0, 0x21, 0x00


	//----- nvinfo : EIATTR_KPARAM_INFO
	.align		4
.L_2423:
        /*0018*/ 	.byte	0x04, 0x17
        /*001a*/ 	.short	(.L_2425 - .L_2424)
.L_2424:
        /*001c*/ 	.word	0x00000000
        /*0020*/ 	.short	0x0005
        /*0022*/ 	.short	0x003c
        /*0024*/ 	.byte	0x00, 0xf0, 0x41, 0x00


	//----- nvinfo : EIATTR_KPARAM_INFO
	.align		4
.L_2425:
        /*0028*/ 	.byte	0x04, 0x17
        /*002a*/ 	.short	(.L_2427 - .L_2426)
.L_2426:
        /*002c*/ 	.word	0x00000000
        /*0030*/ 	.short	0x0004
        /*0032*/ 	.short	0x0039
        /*0034*/ 	.byte	0x00, 0xf0, 0x05, 0x00


	//----- nvinfo : EIATTR_KPARAM_INFO
	.align		4
.L_2427:
        /*0038*/ 	.byte	0x04, 0x17
        /*003a*/ 	.short	(.L_2429 - .L_2428)
.L_2428:
        /*003c*/ 	.word	0x00000000
        /*0040*/ 	.short	0x0003
        /*0042*/ 	.short	0x0038
        /*0044*/ 	.byte	0x00, 0xf0, 0x05, 0x00


	//----- nvinfo : EIATTR_KPARAM_INFO
	.align		4
.L_2429:
        /*0048*/ 	.byte	0x04, 0x17
        /*004a*/ 	.short	(.L_2431 - .L_2430)
.L_2430:
        /*004c*/ 	.word	0x00000000
        /*0050*/ 	.short	0x0002
        /*0052*/ 	.short	0x0018
        /*0054*/ 	.byte	0x00, 0xf0, 0x81, 0x00


	//----- nvinfo : EIATTR_KPARAM_INFO
	.align		4
.L_2431:
        /*0058*/ 	.byte	0x04, 0x17
        /*005a*/ 	.short	(.L_2433 - .L_2432)
.L_2432:
        /*005c*/ 	.word	0x00000000
        /*0060*/ 	.short	0x0001
        /*0062*/ 	.short	0x0008
        /*0064*/ 	.byte	0x00, 0xf0, 0x41, 0x00


	//----- nvinfo : EIATTR_KPARAM_INFO
	.align		4
.L_2433:
        /*0068*/ 	.byte	0x04, 0x17
        /*006a*/ 	.short	(.L_2435 - .L_2434)
.L_2434:
        /*006c*/ 	.word	0x00000000
        /*0070*/ 	.short	0x0000
        /*0072*/ 	.short	0x0000
        /*0074*/ 	.byte	0x00, 0xf0, 0x11, 0x00


	//----- nvinfo : EIATTR_SPARSE_MMA_MASK
	.align		4
.L_2435:
        /*0078*/ 	.byte	0x03, 0x50
        /*007a*/ 	.short	0x0000


	//----- nvinfo : EIATTR_MAXREG_COUNT
	.align		4
        /*007c*/ 	.byte	0x03, 0x1b
        /*007e*/ 	.short	0x00ff


	//----- nvinfo : EIATTR_EXTERNS
	.align		4
        /*0080*/ 	.byte	0x04, 0x0f
        /*0082*/ 	.short	(.L_2437 - .L_2436)


	//   ....[0]....
	.align		4
.L_2436:
        /*0084*/ 	.word	index@(__assertfail)


	//----- nvinfo : EIATTR_MERCURY_ISA_VERSION
	.align		4
.L_2437:
        /*0088*/ 	.byte	0x03, 0x5f
        /*008a*/ 	.short	0x0101


	//----- nvinfo : EIATTR_SYSCALL_OFFSETS
	.align		4
        /*008c*/ 	.byte	0x04, 0x46
        /*008e*/ 	.short	(.L_2439 - .L_2438)


	//   ....[0]....
.L_2438:
        /*0090*/ 	.word	0x00000fd0


	//   ....[1]....
        /*0094*/ 	.word	0x00002020


	//   ....[2]....
        /*0098*/ 	.word	0x00002ef0


	//   ....[3]....
        /*009c*/ 	.word	0x00003e80


	//   ....[4]....
        /*00a0*/ 	.word	0x00004ed0


	//   ....[5]....
        /*00a4*/ 	.word	0x00005da0


	//   ....[6]....
        /*00a8*/ 	.word	0x00006d90


	//   ....[7]....
        /*00ac*/ 	.word	0x00007df0


	//   ....[8]....
        /*00b0*/ 	.word	0x00008cd0


	//   ....[9]....
        /*00b4*/ 	.word	0x00009c70


	//   ....[10]....
        /*00b8*/ 	.word	0x0000aba0


	//   ....[11]....
        /*00bc*/ 	.word	0x0000ba60


	//   ....[12]....
        /*00c0*/ 	.word	0x0000cf20


	//   ....[13]....
        /*00c4*/ 	.word	0x0000e0e0


	//   ....[14]....
        /*00c8*/ 	.word	0x0000f260


	//   ....[15]....
        /*00cc*/ 	.word	0x00010400


	//----- nvinfo : EIATTR_EXIT_INSTR_OFFSETS
	.align		4
.L_2439:
        /*00d0*/ 	.byte	0x04, 0x1c
        /*00d2*/ 	.short	(.L_2441 - .L_2440)


	//   ....[0]....
.L_2440:
        /*00d4*/ 	.word	0x0000f300


	//   ....[1]....
        /*00d8*/ 	.word	0x0000f440


	//   ....[2]....
        /*00dc*/ 	.word	0x0000f480


	//   ....[3]....
        /*00e0*/ 	.word	0x0000f510


	//   ....[4]....
        /*00e4*/ 	.word	0x0000f540


	//   ....[5]....
        /*00e8*/ 	.word	0x0000f570


	//   ....[6]....
        /*00ec*/ 	.word	0x0000f640


	//   ....[7]....
        /*00f0*/ 	.word	0x0000f6c0


	//   ....[8]....
        /*00f4*/ 	.word	0x0000f7a0


	//   ....[9]....
        /*00f8*/ 	.word	0x0000f830


	//   ....[10]....
        /*00fc*/ 	.word	0x0000f850


	//   ....[11]....
        /*0100*/ 	.word	0x0000f910


	//   ....[12]....
        /*0104*/ 	.word	0x0000f940


	//   ....[13]....
        /*0108*/ 	.word	0x0000fb10


	//   ....[14]....
        /*010c*/ 	.word	0x0000fcb0


	//   ....[15]....
        /*0110*/ 	.word	0x0000fd30


	//   ....[16]....
        /*0114*/ 	.word	0x0000fde0


	//   ....[17]....
        /*0118*/ 	.word	0x0000ffa0


	//   ....[18]....
        /*011c*/ 	.word	0x00010160


	//   ....[19]....
        /*0120*/ 	.word	0x00010300


	//   ....[20]....
        /*0124*/ 	.word	0x00010410


	//   ....[21]....
        /*0128*/ 	.word	0x00010440


	//   ....[22]....
        /*012c*/ 	.word	0x00010470


	//----- nvinfo : EIATTR_MAX_THREADS
	.align		4
.L_2441:
        /*0130*/ 	.byte	0x04, 0x05
        /*0132*/ 	.short	(.L_2443 - .L_2442)
.L_2442:
        /*0134*/ 	.word	0x00000080
        /*0138*/ 	.word	0x00000001
        /*013c*/ 	.word	0x00000001


	//----- nvinfo : EIATTR_CRS_STACK_SIZE
	.align		4
.L_2443:
        /*0140*/ 	.byte	0x04, 0x1e
        /*0142*/ 	.short	(.L_2445 - .L_2444)
.L_2444:
        /*0144*/ 	.word	0x00000000


	//----- nvinfo : EIATTR_CBANK_PARAM_SIZE
	.align		4
.L_2445:
        /*0148*/ 	.byte	0x03, 0x19
        /*014a*/ 	.short	0x0054


	//----- nvinfo : EIATTR_PARAM_CBANK
	.align		4
        /*014c*/ 	.byte	0x04, 0x0a
        /*014e*/ 	.short	(.L_2447 - .L_2446)
	.align		4
.L_2446:
        /*0150*/ 	.word	index@(.nv.constant0._ZN2at6native27unrolled_elementwise_kernelIZZZNS0_28launch_masked_scatter_kernelERKNS_10TensorBaseES4_S4_S4_ENKUlvE_clEvENKUlvE4_clEvEUldblE_St5arrayIPcLm4EELi4E23TrivialOffsetCalculatorILi3EjESB_ILi1EjENS0_6memory12LoadWithCastILi3EEENSE_13StoreWithCastILi1EEEEEviT_T0_T2_T3_T4_T5_)
        /*0154*/ 	.short	0x0210
        /*0156*/ 	.short	0x0054


	//----- nvinfo : EIATTR_SW_WAR
	.align		4
.L_2447:
        /*0158*/ 	.byte	0x04, 0x36
        /*015a*/ 	.short	(.L_2449 - .L_2448)
.L_2448:
        /*015c*/ 	.word	0x00000008
.L_2449:


//--------------------- .nv.info._ZN2at6native18elementwise_kernelILi128ELi2EZNS0_22gpu_kernel_impl_nocastIZZZNS0_28launch_masked_scatter_kernelERKNS_10TensorBaseES5_S5_S5_ENKUlvE_clEvENKUlvE4_clEvEUldblE_EEvRNS_18TensorIteratorBaseERKT_EUliE_EEviT1_ --------------------------
	.section	.nv.info._ZN2at6native18elementwise_kernelILi128ELi2EZNS0_22gpu_kernel_impl_nocastIZZZNS0_28launch_masked_scatter_kernelERKNS_10TensorBaseES5_S5_S5_ENKUlvE_clEvENKUlvE4_clEvEUldblE_EEvRNS_18TensorIteratorBaseERKT_EUliE_EEviT1_,"",@"SHT_CUDA_INFO"
	.sectionflags	@""
	.align	4


	//----- nvinfo : EIATTR_CUDA_API_VERSION
	.align		4
        /*0000*/ 	.byte	0x04, 0x37
        /*0002*/ 	.short	(.L_2451 - .L_2450)
.L_2450:
        /*0004*/ 	.word	0x00000082


	//----- nvinfo : EIATTR_KPARAM_INFO
	.align		4
.L_2451:
        /*0008*/ 	.byte	0x04, 0x17
        /*000a*/ 	.short	(.L_2453 - .L_2452)
.L_2452:
        /*000c*/ 	.word	0x00000000
        /*0010*/ 	.short	0x0001
        /*0012*/ 	.short	0x0008
        /*0014*/ 	.byte	0x00, 0xf0, 0xe1, 0x0b


	//----- nvinfo : EIATTR_KPARAM_INFO
	.align		4
.L_2453:
        /*0018*/ 	.byte	0x04, 0x17
        /*001a*/ 	.short	(.L_2455 - .L_2454)
.L_2454:
        /*001c*/ 	.word	0x00000000
        /*0020*/ 	.short	0x0000
        /*0022*/ 	.short	0x0000
        /*0024*/ 	.byte	0x00, 0xf0, 0x11, 0x00


	//----- nvinfo : EIATTR_SPARSE_MMA_MASK
	.align		4
.L_2455:
        /*0028*/ 	.byte	0x03, 0x50
        /*002a*/ 	.short	0x0000


	//----- nvinfo : EIATTR_MAXREG_COUNT
	.align		4
        /*002c*/ 	.byte	0x03, 0x1b
        /*002e*/ 	.short	0x0080


	//----- nvinfo : EIATTR_MERCURY_ISA_VERSION
	.align		4
        /*0030*/ 	.byte	0x03, 0x5f
        /*0032*/ 	.short	0x0101


	//----- nvinfo : EIATTR_EXIT_INSTR_OFFSETS
	.align		4
        /*0034*/ 	.byte	0x04, 0x1c
        /*0036*/ 	.short	(.L_2457 - .L_2456)


	//   ....[0]....
.L_2456:
        /*0038*/ 	.word	0x000019d0


	//   ....[1]....
        /*003c*/ 	.word	0x000032f0


	//----- nvinfo : EIATTR_MAX_THREADS
	.align		4
.L_2457:
        /*0040*/ 	.byte	0x04, 0x05
        /*0042*/ 	.short	(.L_2459 - .L_2458)
.L_2458:
        /*0044*/ 	.word	0x00000080
        /*0048*/ 	.word	0x00000001
        /*004c*/ 	.word	0x00000001


	//----- nvinfo : EIATTR_CRS_STACK_SIZE
	.align		4
.L_2459:
        /*0050*/ 	.byte	0x04, 0x1e
        /*0052*/ 	.short	(.L_2461 - .L_2460)
.L_2460:
        /*0054*/ 	.word	0x00000000


	//----- nvinfo : EIATTR_CBANK_PARAM_SIZE
	.align		4
.L_2461:
        /*0058*/ 	.byte	0x03, 0x19
        /*005a*/ 	.short	0x0300


	//----- nvinfo : EIATTR_PARAM_CBANK
	.align		4
        /*005c*/ 	.byte	0x04, 0x0a
        /*005e*/ 	.short	(.L_2463 - .L_2462)
	.align		4
.L_2462:
        /*0060*/ 	.word	index@(.nv.constant0._ZN2at6native18elementwise_kernelILi128ELi2EZNS0_22gpu_kernel_impl_nocastIZZZNS0_28launch_masked_scatter_kernelERKNS_10TensorBaseES5_S5_S5_ENKUlvE_clEvENKUlvE4_clEvEUldblE_EEvRNS_18TensorIteratorBaseERKT_EUliE_EEviT1_)
        /*0064*/ 	.short	0x0210
        /*0066*/ 	.short	0x0300


	//----- nvinfo : EIATTR_SW_WAR
	.align		4
.L_2463:
        /*0068*/ 	.byte	0x04, 0x36
        /*006a*/ 	.short	(.L_2465 - .L_2464)
.L_2464:
        /*006c*/ 	.word	0x00000008
.L_2465:


//--------------------- .nv.info._ZN2at6native27unrolled_elementwise_kernelIZZZNS0_28launch_masked_scatter_kernelERKNS_10TensorBaseES4_S4_S4_ENKUlvE_clEvENKUlvE4_clEvEUldblE_St5arrayIPcLm4EELi4E23TrivialOffsetCalculatorILi3EjESB_ILi1EjENS0_6memory15LoadWithoutCastENSE_16StoreWithoutCastEEEviT_T0_T2_T3_T4_T5_ --------------------------
	.section	.nv.info._ZN2at6native27unrolled_elementwise_kernelIZZZNS0_28launch_masked_scatter_kernelERKNS_10TensorBaseES4_S4_S4_ENKUlvE_clEvENKUlvE4_clEvEUldblE_St5arrayIPcLm4EELi4E23TrivialOffsetCalculatorILi3EjESB_ILi1EjENS0_6memory15LoadWithoutCastENSE_16StoreWithoutCastEEEviT_T0_T2_T3_T4_T5_,"",@"SHT_CUDA_INFO"
	.sectionflags	@""
	.align	4


	//----- nvinfo : EIATTR_CUDA_API_VERSION
	.align		4
        /*0000*/ 	.byte	0x04, 0x37
        /*0002*/ 	.short	(.L_2467 - .L_2466)
.L_2466:
        /*0004*/ 	.word	0x00000082


	//----- nvinfo : EIATTR_KPARAM_INFO
	.align		4
.L_2467:
        /*0008*/ 	.byte	0x04, 0x17
        /*000a*/ 	.short	(.L_2469 - .L_2468)
.L_2468:
        /*000c*/ 	.word	0x00000000
        /*0010*/ 	.short	0x0006
        /*0012*/ 	.short	0x003b
        /*0014*/ 	.byte	0x00, 0xf0, 0x05, 0x00


	//----- nvinfo : EIATTR_KPARAM_INFO
	.align		4
.L_2469:
        /*0018*/ 	.byte	0x04, 0x17
        /*001a*/ 	.short	(.L_2471 - .L_2470)
.L_2470:
        /*001c*/ 	.word	0x00000000
        /*0020*/ 	.short	0x0005
        /*0022*/ 	.short	0x003a
        /*0024*/ 	.byte	0x00, 0xf0, 0x05, 0x00


	//----- nvinfo : EIATTR_KPARAM_INFO
	.align		4
.L_2471:
        /*0028*/ 	.byte	0x04, 0x17
        /*002a*/ 	.short	(.L_2473 - .L_2472)
.L_2472:
        /*002c*/ 	.word	0x00000000
        /*0030*/ 	.short	0x0004
        /*0032*/ 	.short	0x0039
        /*0034*/ 	.byte	0x00, 0xf0, 0x05, 0x00


	//----- nvinfo : EIATTR_KPARAM_INFO
	.align		4
.L_2473:
        /*0038*/ 	.byte	0x04, 0x17
        /*003a*/ 	.short	(.L_2475 - .L_2474)
.L_2474:
        /*003c*/ 	.word	0x00000000
        /*0040*/ 	.short	0x0003
        /*0042*/ 	.short	0x0038
        /*0044*/ 	.byte	0x00, 0xf0, 0x05, 0x00


	//----- nvinfo : EIATTR_KPARAM_INFO
	.align		4
.L_2475:
        /*0048*/ 	.byte	0x04, 0x17
        /*004a*/ 	.short	(.L_2477 - .L_2476)
.L_2476:
        /*004c*/ 	.word	0x00000000
        /*0050*/ 	.short	0x0002
        /*0052*/ 	.short	0x0018
        /*0054*/ 	.byte	0x00, 0xf0, 0x81, 0x00


	//----- nvinfo : EIATTR_KPARAM_INFO
	.align		4
.L_2477:
        /*0058*/ 	.byte	0x04, 0x17
        /*005a*/ 	.short	(.L_2479 - .L_2478)
.L_2478:
        /*005c*/ 	.word	0x00000000
        /*0060*/ 	.short	0x0001
        /*0062*/ 	.short	0x0008
        /*0064*/ 	.byte	0x00, 0xf0, 0x41, 0x00


	//----- nvinfo : EIATTR_KPARAM_INFO
	.align		4
.L_2479:
        /*0068*/ 	.byte	0x04, 0x17
        /*006a*/ 	.short	(.L_2481 - .L_2480)
.L_2480:
        /*006c*/ 	.word	0x00000000
        /*0070*/ 	.short	0x0000
        /*0072*/ 	.short	0x0000
        /*0074*/ 	.byte	0x00, 0xf0, 0x11, 0x00


	//----- nvinfo : EIATTR_SPARSE_MMA_MASK
	.align		4
.L_2481:
        /*0078*/ 	.byte	0x03, 0x50
        /*007a*/ 	.short	0x0000


	//----- nvinfo : EIATTR_MAXREG_COUNT
	.align		4
        /*007c*/ 	.byte	0x03, 0x1b
        /*007e*/ 	.short	0x00ff


	//----- nvinfo : EIATTR_MERCURY_ISA_VERSION
	.align		4
        /*0080*/ 	.byte	0x03, 0x5f
        /*0082*/ 	.short	0x0101


	//----- nvinfo : EIATTR_EXIT_INSTR_OFFSETS
	.align		4
        /*0084*/ 	.byte	0x04, 0x1c
        /*0086*/ 	.short	(.L_2483 - .L_2482)


	//   ....[0]....
.L_2482:
        /*0088*/ 	.word	0x00000810


	//   ....[1]....
        /*008c*/ 	.word	0x00000860


	//----- nvinfo : EIATTR_MAX_THREADS
	.align		4
.L_2483:
        /*0090*/ 	.byte	0x04, 0x05
        /*0092*/ 	.short	(.L_2485 - .L_2484)
.L_2484:
        /*0094*/ 	.word	0x00000080
        /*0098*/ 	.word	0x00000001
        /*009c*/ 	.word	0x00000001


	//----- nvinfo : EIATTR_CRS_STACK_SIZE
	.align		4
.L_2485:
        /*00a0*/ 	.byte	0x04, 0x1e
        /*00a2*/ 	.short	(.L_2487 - .L_2486)
.L_2486:
        /*00a4*/ 	.word	0x00000000


	//----- nvinfo : EIATTR_CBANK_PARAM_SIZE
	.align		4
.L_2487:
        /*00a8*/ 	.byte	0x03, 0x19
        /*00aa*/ 	.short	0x003c


	//----- nvinfo : EIATTR_PARAM_CBANK
	.align		4
        /*00ac*/ 	.byte	0x04, 0x0a
        /*00ae*/ 	.short	(.L_2489 - .L_2488)
	.align		4
.L_2488:
        /*00b0*/ 	.word	index@(.nv.constant0._ZN2at6native27unrolled_elementwise_kernelIZZZNS0_28launch_masked_scatter_kernelERKNS_10TensorBaseES4_S4_S4_ENKUlvE_clEvENKUlvE4_clEvEUldblE_St5arrayIPcLm4EELi4E23TrivialOffsetCalculatorILi3EjESB_ILi1EjENS0_6memory15LoadWithoutCastENSE_16StoreWithoutCastEEEviT_T0_T2_T3_T4_T5_)
        /*00b4*/ 	.short	0x0210
        /*00b6*/ 	.short	0x003c


	//----- nvinfo : EIATTR_SW_WAR
	.align		4
.L_2489:
        /*00b8*/ 	.byte	0x04, 0x36
        /*00ba*/ 	.short	(.L_2491 - .L_2490)
.L_2490:
        /*00bc*/ 	.word	0x00000008
.L_2491:


//--------------------- .nv.info._ZN2at6native29vectorized_elementwise_kernelILi2EZZZNS0_28launch_masked_scatter_kernelERKNS_10TensorBaseES4_S4_S4_ENKUlvE_clEvENKUlvE4_clEvEUldblE_St5arrayIPcLm4EEEEviT0_T1_ --------------------------
	.section	.nv.info._ZN2at6native29vectorized_elementwise_kernelILi2EZZZNS0_28launch_masked_scatter_kernelERKNS_10TensorBaseES4_S4_S4_ENKUlvE_clEvENKUlvE4_clEvEUldblE_St5arrayIPcLm4EEEEviT0_T1_,"",@"SHT_CUDA_INFO"
	.sectionflags	@""
	.align	4


	//----- nvinfo : EIATTR_CUDA_API_VERSION
	.align		4
        /*0000*/ 	.byte	0x04, 0x37
        /*0002*/ 	.short	(.L_2493 - .L_2492)
.L_2492:
        /*0004*/ 	.word	0x00000082


	//----- nvinfo : EIATTR_KPARAM_INFO
	.align		4
.L_2493:
        /*0008*/ 	.byte	0x04, 0x17
        /*000a*/ 	.short	(.L_2495 - .L_2494)
.L_2494:
        /*000c*/ 	.word	0x00000000
        /*0010*/ 	.short	0x0002
        /*0012*/ 	.short	0x0018
        /*0014*/ 	.byte	0x00, 0xf0, 0x81, 0x00


	//----- nvinfo : EIATTR_KPARAM_INFO
	.align		4
.L_2495:
        /*0018*/ 	.byte	0x04, 0x17
        /*001a*/ 	.short	(.L_2497 - .L_2496)
.L_2496:
        /*001c*/ 	.word	0x00000000
        /*0020*/ 	.short	0x0001
        /*0022*/ 	.short	0x0008
        /*0024*/ 	.byte	0x00, 0xf0, 0x41, 0x00


	//----- nvinfo : EIATTR_KPARAM_INFO
	.align		4
.L_2497:
        /*0028*/ 	.byte	0x04, 0x17
        /*002a*/ 	.short	(.L_2499 - .L_2498)
.L_2498:
        /*002c*/ 	.word	0x00000000
        /*0030*/ 	.short	0x0000
        /*0032*/ 	.short	0x0000
        /*0034*/ 	.byte	0x00, 0xf0, 0x11, 0x00


	//----- nvinfo : EIATTR_SPARSE_MMA_MASK
	.align		4
.L_2499:
        /*0038*/ 	.byte	0x03, 0x50
        /*003a*/ 	.short	0x0000


	//----- nvinfo : EIATTR_MAXREG_COUNT
	.align		4
        /*003c*/ 	.byte	0x03, 0x1b
        /*003e*/ 	.short	0x00ff


	//----- nvinfo : EIATTR_MERCURY_ISA_VERSION
	.align		4
        /*0040*/ 	.byte	0x03, 0x5f
        /*0042*/ 	.short	0x0101


	//----- nvinfo : EIATTR_EXIT_INSTR_OFFSETS
	.align		4
        /*0044*/ 	.byte	0x04, 0x1c
        /*0046*/ 	.short	(.L_2501 - .L_2500)


	//   ....[0]....
.L_2500:
        /*0048*/ 	.word	0x00000560


	//   ....[1]....
        /*004c*/ 	.word	0x00001610


	//   ....[2]....
        /*0050*/ 	.word	0x00001660


	//----- nvinfo : EIATTR_MAX_THREADS
	.align		4
.L_2501:
        /*0054*/ 	.byte	0x04, 0x05
        /*0056*/ 	.short	(.L_2503 - .L_2502)
.L_2502:
        /*0058*/ 	.word	0x00000080
        /*005c*/ 	.word	0x00000001
        /*0060*/ 	.word	0x00000001


	//----- nvinfo : EIATTR_CRS_STACK_SIZE
	.align		4
.L_2503:
        /*0064*/ 	.byte	0x04, 0x1e
        /*0066*/ 	.short	(.L_2505 - .L_2504)
.L_2504:
        /*0068*/ 	.word	0x00000000


	//----- nvinfo : EIATTR_CBANK_PARAM_SIZE
	.align		4
.L_2505:
        /*006c*/ 	.byte	0x03, 0x19
        /*006e*/ 	.short	0x0038


	//----- nvinfo : EIATTR_PARAM_CBANK
	.align		4
        /*0070*/ 	.byte	0x04, 0x0a
        /*0072*/ 	.short	(.L_2507 - .L_2506)
	.align		4
.L_2506:
        /*0074*/ 	.word	index@(.nv.constant0._ZN2at6native29vectorized_elementwise_kernelILi2EZZZNS0_28launch_masked_scatter_kernelERKNS_10TensorBaseES4_S4_S4_ENKUlvE_clEvENKUlvE4_clEvEUldblE_St5arrayIPcLm4EEEEviT0_T1_)
        /*0078*/ 	.short	0x0210
        /*007a*/ 	.short	0x0038


	//----- nvinfo : EIATTR_SW_WAR
	.align		4
.L_2507:
        /*007c*/ 	.byte	0x04, 0x36
        /*007e*/ 	.short	(.L_2509 - .L_2508)
.L_2508:
        /*0080*/ 	.word	0x00000008
.L_2509:


//--------------------- .nv.info._ZN2at6native29vectorized_elementwise_kernelILi4EZZZNS0_28launch_masked_scatter_kernelERKNS_10TensorBaseES4_S4_S4_ENKUlvE_clEvENKUlvE4_clEvEUldblE_St5arrayIPcLm4EEEEviT0_T1_ --------------------------
	.section	.nv.info._ZN2at6native29vectorized_elementwise_kernelILi4EZZZNS0_28launch_masked_scatter_kernelERKNS_10TensorBaseES4_S4_S4_ENKUlvE_clEvENKUlvE4_clEvEUldblE_St5arrayIPcLm4EEEEviT0_T1_,"",@"SHT_CUDA_INFO"
	.sectionflags	@""
	.align	4


	//----- nvinfo : EIATTR_CUDA_API_VERSION
	.align		4
        /*0000*/ 	.byte	0x04, 0x37
        /*0002*/ 	.short	(.L_2511 - .L_2510)
.L_2510:
        /*0004*/ 	.word	0x00000082


	//----- nvinfo : EIATTR_KPARAM_INFO
	.align		4
.L_2511:
        /*0008*/ 	.byte	0x04, 0x17
        /*000a*/ 	.short	(.L_2513 - .L_2512)
.L_2512:
        /*000c*/ 	.word	0x00000000
        /*0010*/ 	.short	0x0002
        /*0012*/ 	.short	0x0018
        /*0014*/ 	.byte	0x00, 0xf0, 0x81, 0x00


	//----- nvinfo : EIATTR_KPARAM_INFO
	.align		4
.L_2513:
        /*0018*/ 	.byte	0x04, 0x17
        /*001a*/ 	.short	(.L_2515 - .L_2514)
.L_2514:
        /*001c*/ 	.word	0x00000000
        /*0020*/ 	.short	0x0001
        /*0022*/ 	.short	0x0008
        /*0024*/ 	.byte	0x00, 0xf0, 0x41, 0x00


	//----- nvinfo : EIATTR_KPARAM_INFO
	.align		4
.L_2515:
        /*0028*/ 	.byte	0x04, 0x17
        /*002a*/ 	.short	(.L_2517 - .L_2516)
.L_2516:
        /*002c*/ 	.word	0x00000000
        /*0030*/ 	.short	0x0000
        /*0032*/ 	.short	0x0000
        /*0034*/ 	.byte	0x00, 0xf0, 0x11, 0x00


	//----- nvinfo : EIATTR_SPARSE_MMA_MASK
	.align		4
.L_2517:
        /*0038*/ 	.byte	0x03, 0x50
        /*003a*/ 	.short	0x0000


	//----- nvinfo : EIATTR_MAXREG_COUNT
	.align		4
        /*003c*/ 	.byte	0x03, 0x1b
        /*003e*/ 	.short	0x00ff


	//----- nvinfo : EIATTR_MERCURY_ISA_VERSION
	.align		4
        /*0040*/ 	.byte	0x03, 0x5f
        /*0042*/ 	.short	0x0101


	//----- nvinfo : EIATTR_EXIT_INSTR_OFFSETS
	.align		4
        /*0044*/ 	.byte	0x04, 0x1c
        /*0046*/ 	.short	(.L_2519 - .L_2518)


	//   ....[0]....
.L_2518:
        /*0048*/ 	.word	0x00000540


	//   ....[1]....
        /*004c*/ 	.word	0x000015f0


	//   ....[2]....
        /*0050*/ 	.word	0x00001640


	//----- nvinfo : EIATTR_MAX_THREADS
	.align		4
.L_2519:
        /*0054*/ 	.byte	0x04, 0x05
        /*0056*/ 	.short	(.L_2521 - .L_2520)
.L_2520:
        /*0058*/ 	.word	0x00000080
        /*005c*/ 	.word	0x00000001
        /*0060*/ 	.word	0x00000001


	//----- nvinfo : EIATTR_CRS_STACK_SIZE
	.align		4
.L_2521:
        /*0064*/ 	.byte	0x04, 0x1e
        /*0066*/ 	.short	(.L_2523 - .L_2522)
.L_2522:
        /*0068*/ 	.word	0x00000000


	//----- nvinfo : EIATTR_CBANK_PARAM_SIZE
	.align		4
.L_2523:
        /*006c*/ 	.byte	0x03, 0x19
        /*006e*/ 	.short	0x0038


	//----- nvinfo : EIATTR_PARAM_CBANK
	.align		4
        /*0070*/ 	.byte	0x04, 0x0a
        /*0072*/ 	.short	(.L_2525 - .L_2524)
	.align		4
.L_2524:
        /*0074*/ 	.word	index@(.nv.constant0._ZN2at6native29vectorized_elementwise_kernelILi4EZZZNS0_28launch_masked_scatter_kernelERKNS_10TensorBaseES4_S4_S4_ENKUlvE_clEvENKUlvE4_clEvEUldblE_St5arrayIPcLm4EEEEviT0_T1_)
        /*0078*/ 	.short	0x0210
        /*007a*/ 	.short	0x0038


	//----- nvinfo : EIATTR_SW_WAR
	.align		4
.L_2525:
        /*007c*/ 	.byte	0x04, 0x36
        /*007e*/ 	.short	(.L_2527 - .L_2526)
.L_2526:
        /*0080*/ 	.word	0x00000008
.L_2527:


//--------------------- .nv.info._ZN2at6native29vectorized_elementwise_kernelILi8EZZZNS0_28launch_masked_scatter_kernelERKNS_10TensorBaseES4_S4_S4_ENKUlvE_clEvENKUlvE4_clEvEUldblE_St5arrayIPcLm4EEEEviT0_T1_ --------------------------
	.section	.nv.info._ZN2at6native29vectorized_elementwise_kernelILi8EZZZNS0_28launch_masked_scatter_kernelERKNS_10TensorBaseES4_S4_S4_ENKUlvE_clEvENKUlvE4_clEvEUldblE_St5arrayIPcLm4EEEEviT0_T1_,"",@"SHT_CUDA_INFO"
	.sectionflags	@""
	.align	4


	//----- nvinfo : EIATTR_CUDA_API_VERSION
	.align		4
        /*0000*/ 	.byte	0x04, 0x37
        /*0002*/ 	.short	(.L_2529 - .L_2528)
.L_2528:
        /*0004*/ 	.word	0x00000082


	//----- nvinfo : EIATTR_KPARAM_INFO
	.align		4
.L_2529:
        /*0008*/ 	.byte	0x04, 0x17
        /*000a*/ 	.short	(.L_2531 - .L_2530)
.L_2530:
        /*000c*/ 	.word	0x00000000
        /*0010*/ 	.short	0x0002
        /*0012*/ 	.short	0x0018
        /*0014*/ 	.byte	0x00, 0xf0, 0x81, 0x00


	//----- nvinfo : EIATTR_KPARAM_INFO
	.align		4
.L_2531:
        /*0018*/ 	.byte	0x04, 0x17
        /*001a*/ 	.short	(.L_2533 - .L_2532)
.L_2532:
        /*001c*/ 	.word	0x00000000
        /*0020*/ 	.short	0x0001
        /*0022*/ 	.short	0x0008
        /*0024*/ 	.byte	0x00, 0xf0, 0x41, 0x00


	//----- nvinfo : EIATTR_KPARAM_INFO
	.align		4
.L_2533:
        /*0028*/ 	.byte	0x04, 0x17
        /*002a*/ 	.short	(.L_2535 - .L_2534)
.L_2534:
        /*002c*/ 	.word	0x00000000
        /*0030*/ 	.short	0x0000
        /*0032*/ 	.short	0x0000
        /*0034*/ 	.byte	0x00, 0xf0, 0x11, 0x00


	//----- nvinfo : EIATTR_SPARSE_MMA_MASK
	.align		4
.L_2535:
        /*0038*/ 	.byte	0x03, 0x50
        /*003a*/ 	.short	0x0000


	//----- nvinfo : EIATTR_MAXREG_COUNT
	.align		4
        /*003c*/ 	.byte	0x03, 0x1b
        /*003e*/ 	.short	0x00ff


	//----- nvinfo : EIATTR_MERCURY_ISA_VERSION
	.align		4
        /*0040*/ 	.byte	0x03, 0x5f
        /*0042*/ 	.short	0x0101


	//----- nvinfo : EIATTR_EXIT_INSTR_OFFSETS
	.align		4
        /*0044*/ 	.byte	0x04, 0x1c
        /*0046*/ 	.short	(.L_2537 - .L_2536)


	//   ....[0]....
.L_2536:
        /*0048*/ 	.word	0x000005a0


	//   ....[1]....
        /*004c*/ 	.word	0x00001650


	//   ....[2]....
        /*0050*/ 	.word	0x000016a0


	//----- nvinfo : EIATTR_MAX_THREADS
	.align		4
.L_2537:
        /*0054*/ 	.byte	0x04, 0x05
        /*0056*/ 	.short	(.L_2539 - .L_2538)
.L_2538:
        /*0058*/ 	.word	0x00000080
        /*005c*/ 	.word	0x00000001
        /*0060*/ 	.word	0x00000001


	//----- nvinfo : EIATTR_CRS_STACK_SIZE
	.align		4
.L_2539:
        /*0064*/ 	.byte	0x04, 0x1e
        /*0066*/ 	.short	(.L_2541 - .L_2540)
.L_2540:
        /*0068*/ 	.word	0x00000000


	//----- nvinfo : EIATTR_CBANK_PARAM_SIZE
	.align		4
.L_2541:
        /*006c*/ 	.byte	0x03, 0x19
        /*006e*/ 	.short	0x0038


	//----- nvinfo : EIATTR_PARAM_CBANK
	.align		4
        /*0070*/ 	.byte	0x04, 0x0a
        /*0072*/ 	.short	(.L_2543 - .L_2542)
	.align		4
.L_2542:
        /*0074*/ 	.word	index@(.nv.constant0._ZN2at6native29vectorized_elementwise_kernelILi8EZZZNS0_28launch_masked_scatter_kernelERKNS_10TensorBaseES4_S4_S4_ENKUlvE_clEvENKUlvE4_clEvEUldblE_St5arrayIPcLm4EEEEviT0_T1_)
        /*0078*/ 	.short	0x0210
        /*007a*/ 	.short	0x0038


	//----- nvinfo : EIATTR_SW_WAR
	.align		4
.L_2543:
        /*007c*/ 	.byte	0x04, 0x36
        /*007e*/ 	.short	(.L_2545 - .L_2544)
.L_2544:
        /*0080*/ 	.word	0x00000008
.L_2545:


//--------------------- .nv.info._ZN2at6native18elementwise_kernelILi128ELi4EZNS0_15gpu_kernel_implIZZZNS0_28launch_masked_scatter_kernelERKNS_10TensorBaseES5_S5_S5_ENKUlvE_clEvENKUlvE3_clEvEUlsblE_EEvRNS_18TensorIteratorBaseERKT_EUliE_EEviT1_ --------------------------
	.section	.nv.info._ZN2at6native18elementwise_kernelILi128ELi4EZNS0_15gpu_kernel_implIZZZNS0_28launch_masked_scatter_kernelERKNS_10TensorBaseES5_S5_S5_ENKUlvE_clEvENKUlvE3_clEvEUlsblE_EEvRNS_18TensorIteratorBaseERKT_EUliE_EEviT1_,"",@"SHT_CUDA_INFO"
	.sectionflags	@""
	.align	4


	//----- nvinfo : EIATTR_CUDA_API_VERSION
	.align		4
        /*0000*/ 	.byte	0x04, 0x37
        /*0002*/ 	.short	(.L_2547 - .L_2546)
.L_2546:
        /*0004*/ 	.word	0x00000082


	//----- nvinfo : EIATTR_KPARAM_INFO
	.align		4
.L_2547:
        /*0008*/ 	.byte	0x04, 0x17
        /*000a*/ 	.short	(.L_2549 - .L_2548)
.L_2548:
        /*000c*/ 	.word	0x00000000
        /*0010*/ 	.short	0x0001
        /*0012*/ 	.short	0x0008
        /*0014*/ 	.byte	0x00, 0xf0, 0x01, 0x0c


	//----- nvinfo : EIATTR_KPARAM_INFO
	.align		4
.L_2549:
        /*0018*/ 	.byte	0x04, 0x17
        /*001a*/ 	.short	(.L_2551 - .L_2550)
.L_2550:
        /*001c*/ 	.word	0x00000000
        /*0020*/ 	.short	0x0000
        /*0022*/ 	.short	0x0000
        /*0024*/ 	.byte	0x00, 0xf0, 0x11, 0x00


	//----- nvinfo : EIATTR_SPARSE_MMA_MASK
	.align		4
.L_2551:
        /*0028*/ 	.byte	0x03, 0x50
        /*002a*/ 	.short	0x0000


	//----- nvinfo : EIATTR_MAXREG_COUNT
	.align		4
        /*002c*/ 	.byte	0x03, 0x1b
        /*002e*/ 	.short	0x0080


	//----- nvinfo : EIATTR_EXTERNS
	.align		4
        /*0030*/ 	.byte	0x04, 0x0f
        /*0032*/ 	.short	(.L_2553 - .L_2552)


	//   ....[0]....
	.align		4
.L_2552:
        /*0034*/ 	.word	index@(__assertfail)


	//----- nvinfo : EIATTR_MERCURY_ISA_VERSION
	.align		4
.L_2553:
        /*0038*/ 	.byte	0x03, 0x5f
        /*003a*/ 	.short	0x0101


	//----- nvinfo : EIATTR_SYSCALL_OFFSETS
	.align		4
        /*003c*/ 	.byte	0x04, 0x46
        /*003e*/ 	.short	(.L_2555 - .L_2554)


	//   ....[0]....
.L_2554:
        /*0040*/ 	.word	0x000026c0


	//   ....[1]....
        /*0044*/ 	.word	0x000036e0


	//   ....[2]....
        /*0048*/ 	.word	0x000045a0


	//   ....[3]....
        /*004c*/ 	.word	0x000054a0


	//   ....[4]....
        /*0050*/ 	.word	0x00007ba0


	//   ....[5]....
        /*0054*/ 	.word	0x00008bc0


	//   ....[6]....
        /*0058*/ 	.word	0x00009a80


	//   ....[7]....
        /*005c*/ 	.word	0x0000a980


	//   ....[8]....
        /*0060*/ 	.word	0x0000d070


	//   ....[9]....
        /*0064*/ 	.word	0x0000e090


	//   ....[10]....
        /*0068*/ 	.word	0x0000ef50


	//   ....[11]....
        /*006c*/ 	.word	0x0000fe50


	//   ....[12]....
        /*0070*/ 	.word	0x00012530


	//   ....[13]....
        /*0074*/ 	.word	0x00013550


	//   ....[14]....
        /*0078*/ 	.word	0x00014410


	//   ....[15]....
        /*007c*/ 	.word	0x00015310


	//----- nvinfo : EIATTR_EXIT_INSTR_OFFSETS
	.align		4
.L_2555:
        /*0080*/ 	.byte	0x04, 0x1c
        /*0082*/ 	.short	(.L_2557 - .L_2556)


	//   ....[0]....
.L_2556:
        /*0084*/ 	.word	0x0000ff10


	//   ....[1]....
        /*0088*/ 	.word	0x000145d0


	//   ....[2]....
        /*008c*/ 	.word	0x000145f0


	//   ....[3]....
        /*0090*/ 	.word	0x00014690


	//   ....[4]....
        /*0094*/ 	.word	0x000146c0


	//   ....[5]....
        /*0098*/ 	.word	0x000146e0


	//   ....[6]....
        /*009c*/ 	.word	0x00014770


	//   ....[7]....
        /*00a0*/ 	.word	0x000147b0


	//   ....[8]....
        /*00a4*/ 	.word	0x00014850


	//   ....[9]....
        /*00a8*/ 	.word	0x000148a0


	//   ....[10]....
        /*00ac*/ 	.word	0x000148d0


	//   ....[11]....
        /*00b0*/ 	.word	0x000149a0


	//   ....[12]....
        /*00b4*/ 	.word	0x000149e0


	//   ....[13]....
        /*00b8*/ 	.word	0x00014b70


	//   ....[14]....
        /*00bc*/ 	.word	0x00014cd0


	//   ....[15]....
        /*00c0*/ 	.word	0x00014d10


	//   ....[16]....
        /*00c4*/ 	.word	0x00014db0


	//   ....[17]....
        /*00c8*/ 	.word	0x00014f30


	//   ....[18]....
        /*00cc*/ 	.word	0x000150b0


	//   ....[19]....
        /*00d0*/ 	.word	0x00015210


	//   ....[20]....
        /*00d4*/ 	.word	0x00015320


	//   ....[21]....
        /*00d8*/ 	.word	0x00015360


	//   ....[22]....
        /*00dc*/ 	.word	0x00015390


	//----- nvinfo : EIATTR_MAX_THREADS
	.align		4
.L_2557:
        /*00e0*/ 	.byte	0x04, 0x05
        /*00e2*/ 	.short	(.L_2559 - .L_2558)
.L_2558:
        /*00e4*/ 	.word	0x00000080
        /*00e8*/ 	.word	0x00000001
        /*00ec*/ 	.word	0x00000001


	//----- nvinfo : EIATTR_CRS_STACK_SIZE
	.align		4
.L_2559:
        /*00f0*/ 	.byte	0x04, 0x1e
        /*00f2*/ 	.short	(.L_2561 - .L_2560)
.L_2560:
        /*00f4*/ 	.word	0x00000000


	//----- nvinfo : EIATTR_CBANK_PARAM_SIZE
	.align		4
.L_2561:
        /*00f8*/ 	.byte	0x03, 0x19
        /*00fa*/ 	.short	0x0308


	//----- nvinfo : EIATTR_PARAM_CBANK
	.align		4
        /*00fc*/ 	.byte	0x04, 0x0a
        /*00fe*/ 	.short	(.L_2563 - .L_2562)
	.align		4
.L_2562:
        /*0100*/ 	.word	index@(.nv.constant0._ZN2at6native18elementwise_kernelILi128ELi4EZNS0_15gpu_kernel_implIZZZNS0_28launch_masked_scatter_kernelERKNS_10TensorBaseES5_S5_S5_ENKUlvE_clEvENKUlvE3_clEvEUlsblE_EEvRNS_18TensorIteratorBaseERKT_EUliE_EEviT1_)
        /*0104*/ 	.short	0x0210
        /*0106*/ 	.short	0x0308


	//----- nvinfo : EIATTR_SW_WAR
	.align		4
.L_2563:
        /*0108*/ 	.byte	0x04, 0x36
        /*010a*/ 	.short	(.L_2565 - .L_2564)
.L_2564:
        /*010c*/ 	.word	0x00000008
.L_2565:


//--------------------- .nv.info._ZN2at6native27unrolled_elementwise_kernelIZZZNS0_28launch_masked_scatter_kernelERKNS_10TensorBaseES4_S4_S4_ENKUlvE_clEvENKUlvE3_clEvEUlsblE_St5arrayIPcLm4EELi4E23TrivialOffsetCalculatorILi3EjESB_ILi1EjENS0_6memory12LoadWithCastILi3EEENSE_13StoreWithCastILi1EEEEEviT_T0_T2_T3_T4_T5_ --------------------------
	.section	.nv.info._ZN2at6native27unrolled_elementwise_kernelIZZZNS0_28launch_masked_scatter_kernelERKNS_10TensorBaseES4_S4_S4_ENKUlvE_clEvENKUlvE3_clEvEUlsblE_St5arrayIPcLm4EELi4E23TrivialOffsetCalculatorILi3EjESB_ILi1EjENS0_6memory12LoadWithCastILi3EEENSE_13StoreWithCastILi1EEEEEviT_T0_T2_T3_T4_T5_,"",@"SHT_CUDA_INFO"
	.sectionflags	@""
	.align	4


	//----- nvinfo : EIATTR_CUDA_API_VERSION
	.align		4
        /*0000*/ 	.byte	0x04, 0x37
        /*0002*/ 	.short	(.L_2567 - .L_2566)
.L_2566:
        /*0004*/ 	.word	0x00000082


	//----- nvinfo : EIATTR_KPARAM_INFO
	.align		4
.L_2567:
        /*0008*/ 	.byte	0x04, 0x17
        /*000a*/ 	.short	(.L_2569 - .L_2568)
.L_2568:
        /*000c*/ 	.word	0x00000000
        /*0010*/ 	.short	0x0006
        /*0012*/ 	.short	0x004c
        /*0014*/ 	.byte	0x00, 0xf0, 0x21, 0x00


	//----- nvinfo : EIATTR_KPARAM_INFO
	.align		4
.L_2569:
        /*0018*/ 	.byte	0x04, 0x17
        /*001a*/ 	.short	(.L_2571 - .L_2570)
.L_2570:
        /*001c*/ 	.word	0x00000000
        /*0020*/ 	.short	0x0005
        /*0022*/ 	.short	0x003c
        /*0024*/ 	.byte	0x00, 0xf0, 0x41, 0x00


	//----- nvinfo : EIATTR_KPARAM_INFO
	.align		4
.L_2571:
        /*0028*/ 	.byte	0x04, 0x17
        /*002a*/ 	.short	(.L_2573 - .L_2572)
.L_2572:
        /*002c*/ 	.word	0x00000000
        /*0030*/ 	.short	0x0004
        /*0032*/ 	.short	0x0039
        /*0034*/ 	.byte	0x00, 0xf0, 0x05, 0x00


	//----- nvinfo : EIATTR_KPARAM_INFO
	.align		4
.L_2573:
        /*0038*/ 	.byte	0x04, 0x17
        /*003a*/ 	.short	(.L_2575 - .L_2574)
.L_2574:
        /*003c*/ 	.word	0x00000000
        /*0040*/ 	.short	0x0003
        /*0042*/ 	.short	0x0038
        /*0044*/ 	.byte	0x00, 0xf0, 0x05, 0x00


	//----- nvinfo : EIATTR_KPARAM_INFO
	.align		4
.L_2575:
        /*0048*/ 	.byte	0x04, 0x17
        /*004a*/ 	.short	(.L_2577 - .L_2576)
.L_2576:
        /*004c*/ 	.word	0x00000000
        /*0050*/ 	.short	0x0002
        /*0052*/ 	.short	0x0018
        /*0054*/ 	.byte	0x00, 0xf0, 0x81, 0x00


	//----- nvinfo : EIATTR_KPARAM_INFO
	.align		4
.L_2577:
        /*0058*/ 	.byte	0x04, 0x17
        /*005a*/ 	.short	(.L_2579 - .L_2578)
.L_2578:
        /*005c*/ 	.word	0x00000000
        /*0060*/ 	.short	0x0001
        /*0062*/ 	.short	0x0008
        /*0064*/ 	.byte	0x00, 0xf0, 0x41, 0x00


	//----- nvinfo : EIATTR_KPARAM_INFO
	.align		4
.L_2579:
        /*0068*/ 	.byte	0x04, 0x17
        /*006a*/ 	.short	(.L_2581 - .L_2580)
.L_2580:
        /*006c*/ 	.word	0x00000000
        /*0070*/ 	.short	0x0000
        /*0072*/ 	.short	0x0000
        /*0074*/ 	.byte	0x00, 0xf0, 0x11, 0x00


	//----- nvinfo : EIATTR_SPARSE_MMA_MASK
	.align		4
.L_2581:
        /*0078*/ 	.byte	0x03, 0x50
        /*007a*/ 	.short	0x0000


	//----- nvinfo : EIATTR_MAXREG_COUNT
	.align		4
        /*007c*/ 	.byte	0x03, 0x1b
        /*007e*/ 	.short	0x00ff


	//----- nvinfo : EIATTR_EXTERNS
	.align		4
        /*0080*/ 	.byte	0x04, 0x0f
        /*0082*/ 	.short	(.L_2583 - .L_2582)


	//   ....[0]....
	.align		4
.L_2582:
        /*0084*/ 	.word	index@(__assertfail)


	//----- nvinfo : EIATTR_MERCURY_ISA_VERSION
	.align		4
.L_2583:
        /*0088*/ 	.byte	0x03, 0x5f
        /*008a*/ 	.short	0x0101


	//----- nvinfo : EIATTR_SYSCALL_OFFSETS
	.align		4
        /*008c*/ 	.byte	0x04, 0x46
        /*008e*/ 	.short	(.L_2585 - .L_2584)


	//   ....[0]....
.L_2584:
        /*0090*/ 	.word	0x00000f50


	//   ....[1]....
        /*0094*/ 	.word	0x00001f80


	//   ....[2]....
        /*0098*/ 	.word	0x00002e50


	//   ....[3]....
        /*009c*/ 	.word	0x00003d80


	//   ....[4]....
        /*00a0*/ 	.word	0x00004db0


	//   ....[5]....
        /*00a4*/ 	.word	0x00005c80


	//   ....[6]....
        /*00a8*/ 	.word	0x00006bf0


	//   ....[7]....
        /*00ac*/ 	.word	0x00007c20


	//   ....[8]....
        /*00b0*/ 	.word	0x00008af0


	//   ....[9]....
        /*00b4*/ 	.word	0x00009a20


	//   ....[10]....
        /*00b8*/ 	.word	0x0000a930


	//   ....[11]....
        /*00bc*/ 	.word	0x0000b7f0


	//   ....[12]....
        /*00c0*/ 	.word	0x0000ca20


	//   ....[13]....
        /*00c4*/ 	.word	0x0000d960


	//   ....[14]....
        /*00c8*/ 	.word	0x0000e860


	//   ....[15]....
        /*00cc*/ 	.word	0x0000f780


	//----- nvinfo : EIATTR_EXIT_INSTR_OFFSETS
	.align		4
.L_2585:
        /*00d0*/ 	.byte	0x04, 0x1c
        /*00d2*/ 	.short	(.L_2587 - .L_2586)


	//   ....[0]....
.L_2586:
        /*00d4*/ 	.word	0x0000e910


	//   ....[1]....
        /*00d8*/ 	.word	0x0000ea40


	//   ....[2]....
        /*00dc*/ 	.word	0x0000ea60


	//   ....[3]....
        /*00e0*/ 	.word	0x0000eb00


	//   ....[4]....
        /*00e4*/ 	.word	0x0000eb30


	//   ....[5]....
        /*00e8*/ 	.word	0x0000eb50


	//   ....[6]....
        /*00ec*/ 	.word	0x0000ebe0


	//   ....[7]....
        /*00f0*/ 	.word	0x0000ec20


	//   ....[8]....
        /*00f4*/ 	.word	0x0000ecc0


	//   ....[9]....
        /*00f8*/ 	.word	0x0000ed10


	//   ....[10]....
        /*00fc*/ 	.word	0x0000ed40


	//   ....[11]....
        /*0100*/ 	.word	0x0000ee10


	//   ....[12]....
        /*0104*/ 	.word	0x0000ee50


	//   ....[13]....
        /*0108*/ 	.word	0x0000efe0


	//   ....[14]....
        /*010c*/ 	.word	0x0000f140


	//   ....[15]....
        /*0110*/ 	.word	0x0000f180


	//   ....[16]....
        /*0114*/ 	.word	0x0000f220


	//   ....[17]....
        /*0118*/ 	.word	0x0000f3a0


	//   ....[18]....
        /*011c*/ 	.word	0x0000f520


	//   ....[19]....
        /*0120*/ 	.word	0x0000f680


	//   ....[20]....
        /*0124*/ 	.word	0x0000f790


	//   ....[21]....
        /*0128*/ 	.word	0x0000f7d0


	//   ....[22]....
        /*012c*/ 	.word	0x0000f800


	//----- nvinfo : EIATTR_MAX_THREADS
	.align		4
.L_2587:
        /*0130*/ 	.byte	0x04, 0x05
        /*0132*/ 	.short	(.L_2589 - .L_2588)
.L_2588:
        /*0134*/ 	.word	0x00000080
        /*0138*/ 	.word	0x00000001
        /*013c*/ 	.word	0x00000001


	//----- nvinfo : EIATTR_CRS_STACK_SIZE
	.align		4
.L_2589:
        /*0140*/ 	.byte	0x04, 0x1e
        /*0142*/ 	.short	(.L_2591 - .L_2590)
.L_2590:
        /*0144*/ 	.word	0x00000000


	//----- nvinfo : EIATTR_CBANK_PARAM_SIZE
	.align		4
.L_2591:
        /*0148*/ 	.byte	0x03, 0x19
        /*014a*/ 	.short	0x0054


	//----- nvinfo : EIATTR_PARAM_CBANK
	.align		4
        /*014c*/ 	.byte	0x04, 0x0a
        /*014e*/ 	.short	(.L_2593 - .L_2592)
	.align		4
.L_2592:
        /*0150*/ 	.word	index@(.nv.constant0._ZN2at6native27unrolled_elementwise_kernelIZZZNS0_28launch_masked_scatter_kernelERKNS_10TensorBaseES4_S4_S4_ENKUlvE_clEvENKUlvE3_clEvEUlsblE_St5arrayIPcLm4EELi4E23TrivialOffsetCalculatorILi3EjESB_ILi1EjENS0_6memory12LoadWithCastILi3EEENSE_13StoreWithCastILi1EEEEEviT_T0_T2_T3_T4_T5_)
        /*0154*/ 	.short	0x0210
        /*0156*/ 	.short	0x0054


	//----- nvinfo : EIATTR_SW_WAR
	.align		4
.L_2593:
        /*0158*/ 	.byte	0x04, 0x36
        /*015a*/ 	.short	(.L_2595 - .L_2594)
.L_2594:
        /*015c*/ 	.word	0x00000008
.L_2595:


//--------------------- .nv.info._ZN2at6native18elementwise_kernelILi128ELi4EZNS0_22gpu_kernel_impl_nocastIZZZNS0_28launch_masked_scatter_kernelERKNS_10TensorBaseES5_S5_S5_ENKUlvE_clEvENKUlvE3_clEvEUlsblE_EEvRNS_18TensorIteratorBaseERKT_EUliE_EEviT1_ --------------------------
	.section	.nv.info._ZN2at6native18elementwise_kernelILi128ELi4EZNS0_22gpu_kernel_impl_nocastIZZZNS0_28launch_masked_scatter_kernelERKNS_10TensorBaseES5_S5_S5_ENKUlvE_clEvENKUlvE3_clEvEUlsblE_EEvRNS_18TensorIteratorBaseERKT_EUliE_EEviT1_,"",@"SHT_CUDA_INFO"
	.sectionflags	@""
	.align	4


	//----- nvinfo : EIATTR_CUDA_API_VERSION
	.align		4
        /*0000*/ 	.byte	0x04, 0x37
        /*0002*/ 	.short	(.L_2597 - .L_2596)
.L_2596:
        /*0004*/ 	.word	0x00000082


	//----- nvinfo : EIATTR_KPARAM_INFO
	.align		4
.L_2597:
        /*0008*/ 	.byte	0x04, 0x17
        /*000a*/ 	.short	(.L_2599 - .L_2598)
.L_2598:
        /*000c*/ 	.word	0x00000000
        /*0010*/ 	.short	0x0001
        /*0012*/ 	.short	0x0008
        /*0014*/ 	.byte	0x00, 0xf0, 0xe1, 0x0b


	//----- nvinfo : EIATTR_KPARAM_INFO
	.align		4
.L_2599:
        /*0018*/ 	.byte	0x04, 0x17
        /*001a*/ 	.short	(.L_2601 - .L_2600)
.L_2600:
        /*001c*/ 	.word	0x00000000
        /*0020*/ 	.short	0x0000
        /*0022*/ 	.short	0x0000
        /*0024*/ 	.byte	0x00, 0xf0, 0x11, 0x00


	//----- nvinfo : EIATTR_SPARSE_MMA_MASK
	.align		4
.L_2601:
        /*0028*/ 	.byte	0x03, 0x50
        /*002a*/ 	.short	0x0000


	//----- nvinfo : EIATTR_MAXREG_COUNT
	.align		4
        /*002c*/ 	.byte	0x03, 0x1b
        /*002e*/ 	.short	0x0080


	//----- nvinfo : EIATTR_MERCURY_ISA_VERSION
	.align		4
        /*0030*/ 	.byte	0x03, 0x5f
        /*0032*/ 	.short	0x0101


	//----- nvinfo : EIATTR_EXIT_INSTR_OFFSETS
	.align		4
        /*0034*/ 	.byte	0x04, 0x1c
        /*0036*/ 	.short	(.L_2603 - .L_2602)


	//   ....[0]....
.L_2602:
        /*0038*/ 	.word	0x00004c80


	//   ....[1]....
        /*003c*/ 	.word	0x000065a0


	//----- nvinfo : EIATTR_MAX_THREADS
	.align		4
.L_2603:
        /*0040*/ 	.byte	0x04, 0x05
        /*0042*/ 	.short	(.L_2605 - .L_2604)
.L_2604:
        /*0044*/ 	.word	0x00000080
        /*0048*/ 	.word	0x00000001
        /*004c*/ 	.word	0x00000001


	//----- nvinfo : EIATTR_CRS_STACK_SIZE
	.align		4
.L_2605:
        /*0050*/ 	.byte	0x04, 0x1e
        /*0052*/ 	.short	(.L_2607 - .L_2606)
.L_2606:
        /*0054*/ 	.word	0x00000000


	//----- nvinfo : EIATTR_CBANK_PARAM_SIZE
	.align		4
.L_2607:
        /*0058*/ 	.byte	0x03, 0x19
        /*005a*/ 	.short	0x0300


	//----- nvinfo : EIATTR_PARAM_CBANK
	.align		4
        /*005c*/ 	.byte	0x04, 0x0a
        /*005e*/ 	.short	(.L_2609 - .L_2608)
	.align		4
.L_2608:
        /*0060*/ 	.word	index@(.nv.constant0._ZN2at6native18elementwise_kernelILi128ELi4EZNS0_22gpu_kernel_impl_nocastIZZZNS0_28launch_masked_scatter_kernelERKNS_10TensorBaseES5_S5_S5_ENKUlvE_clEvENKUlvE3_clEvEUlsblE_EEvRNS_18TensorIteratorBaseERKT_EUliE_EEviT1_)
        /*0064*/ 	.short	0x0210
        /*0066*/ 	.short	0x0300


	//----- nvinfo : EIATTR_SW_WAR
	.align		4
.L_2609:
        /*0068*/ 	.byte	0x04, 0x36
        /*006a*/ 	.short	(.L_2611 - .L_2610)
.L_2610:
        /*006c*/ 	.word	0x00000008
.L_2611:


//--------------------- .nv.info._ZN2at6native27unrolled_elementwise_kernelIZZZNS0_28launch_masked_scatter_kernelERKNS_10TensorBaseES4_S4_S4_ENKUlvE_clEvENKUlvE3_clEvEUlsblE_St5arrayIPcLm4EELi4E23TrivialOffsetCalculatorILi3EjESB_ILi1EjENS0_6memory15LoadWithoutCastENSE_16StoreWithoutCastEEEviT_T0_T2_T3_T4_T5_ --------------------------
	.section	.nv.info._ZN2at6native27unrolled_elementwise_kernelIZZZNS0_28launch_masked_scatter_kernelERKNS_10TensorBaseES4_S4_S4_ENKUlvE_clEvENKUlvE3_clEvEUlsblE_St5arrayIPcLm4EELi4E23TrivialOffsetCalculatorILi3EjESB_ILi1EjENS0_6memory15LoadWithoutCastENSE_16StoreWithoutCastEEEviT_T0_T2_T3_T4_T5_,"",@"SHT_CUDA_INFO"
	.sectionflags	@""
	.align	4


	//----- nvinfo : EIATTR_CUDA_API_VERSION
	.align		4
        /*0000*/ 	.byte	0x04, 0x37
        /*0002*/ 	.short	(.L_2613 - .L_2612)
.L_2612:
        /*0004*/ 	.word	0x00000082


	//----- nvinfo : EIATTR_KPARAM_INFO
	.align		4
.L_2613:
        /*0008*/ 	.byte	0x04, 0x17
        /*000a*/ 	.short	(.L_2615 - .L_2614)
.L_2614:
        /*000c*/ 	.word	0x00000000
        /*0010*/ 	.short	0x0006
        /*0012*/ 	.short	0x003b
        /*0014*/ 	.byte	0x00, 0xf0, 0x05, 0x00


	//----- nvinfo : EIATTR_KPARAM_INFO
	.align		4
.L_2615:
        /*0018*/ 	.byte	0x04, 0x17
        /*001a*/ 	.short	(.L_2617 - .L_2616)
.L_2616:
        /*001c*/ 	.word	0x00000000
        /*0020*/ 	.short	0x0005
        /*0022*/ 	.short	0x003a
        /*0024*/ 	.byte	0x00, 0xf0, 0x05, 0x00


	//----- nvinfo : EIATTR_KPARAM_INFO
	.align		4
.L_2617:
        /*0028*/ 	.byte	0x04, 0x17
        /*002a*/ 	.short	(.L_2619 - .L_2618)
.L_2618:
        /*002c*/ 	.word	0x00000000
        /*0030*/ 	.short	0x0004
        /*0032*/ 	.short	0x0039
        /*0034*/ 	.byte	0x00, 0xf0, 0x05, 0x00


	//----- nvinfo : EIATTR_KPARAM_INFO
	.align		4
.L_2619:
        /*0038*/ 	.byte	0x04, 0x17
        /*003a*/ 	.short	(.L_2621 - .L_2620)
.L_2620:
        /*003c*/ 	.word	0x00000000
        /*0040*/ 	.short	0x0003
        /*0042*/ 	.short	0x0038
        /*0044*/ 	.byte	0x00, 0xf0, 0x05, 0x00


	//----- nvinfo : EIATTR_KPARAM_INFO
	.align		4
.L_2621:
        /*0048*/ 	.byte	0x04, 0x17
        /*004a*/ 	.short	(.L_2623 - .L_2622)
.L_2622:
        /*004c*/ 	.word	0x00000000
        /*0050*/ 	.short	0x0002
        /*0052*/ 	.short	0x0018
        /*0054*/ 	.byte	0x00, 0xf0, 0x81, 0x00


	//----- nvinfo : EIATTR_KPARAM_INFO
	.align		4
.L_2623:
        /*0058*/ 	.byte	0x04, 0x17
        /*005a*/ 	.short	(.L_2625 - .L_2624)
.L_2624:
        /*005c*/ 	.word	0x00000000
        /*0060*/ 	.short	0x0001
        /*0062*/ 	.short	0x0008
        /*0064*/ 	.byte	0x00, 0xf0, 0x41, 0x00


	//----- nvinfo : EIATTR_KPARAM_INFO
	.align		4
.L_2625:
        /*0068*/ 	.byte	0x04, 0x17
        /*006a*/ 	.short	(.L_2627 - .L_2626)
.L_2626:
        /*006c*/ 	.word	0x00000000
        /*0070*/ 	.short	0x0000
        /*0072*/ 	.short	0x0000
        /*0074*/ 	.byte	0x00, 0xf0, 0x11, 0x00


	//----- nvinfo : EIATTR_SPARSE_MMA_MASK
	.align		4
.L_2627:
        /*0078*/ 	.byte	0x03, 0x50
        /*007a*/ 	.short	0x0000


	//----- nvinfo : EIATTR_MAXREG_COUNT
	.align		4
        /*007c*/ 	.byte	0x03, 0x1b
        /*007e*/ 	.short	0x00ff


	//----- nvinfo : EIATTR_MERCURY_ISA_VERSION
	.align		4
        /*0080*/ 	.byte	0x03, 0x5f
        /*0082*/ 	.short	0x0101


	//----- nvinfo : EIATTR_EXIT_INSTR_OFFSETS
	.align		4
        /*0084*/ 	.byte	0x04, 0x1c
        /*0086*/ 	.short	(.L_2629 - .L_2628)


	//   ....[0]....
.L_2628:
        /*0088*/ 	.word	0x00000830


	//   ....[1]....
        /*008c*/ 	.word	0x00000880


	//----- nvinfo : EIATTR_MAX_THREADS
	.align		4
.L_2629:
        /*0090*/ 	.byte	0x04, 0x05
        /*0092*/ 	.short	(.L_2631 - .L_2630)
.L_2630:
        /*0094*/ 	.word	0x00000080
        /*0098*/ 	.word	0x00000001
        /*009c*/ 	.word	0x00000001


	//----- nvinfo : EIATTR_CRS_STACK_SIZE
	.align		4
.L_2631:
        /*00a0*/ 	.byte	0x04, 0x1e
        /*00a2*/ 	.short	(.L_2633 - .L_2632)
.L_2632:
        /*00a4*/ 	.word	0x00000000


	//----- nvinfo : EIATTR_CBANK_PARAM_SIZE
	.align		4
.L_2633:
        /*00a8*/ 	.byte	0x03, 0x19
        /*00aa*/ 	.short	0x003c


	//----- nvinfo : EIATTR_PARAM_CBANK
	.align		4
        /*00ac*/ 	.byte	0x04, 0x0a
        /*00ae*/ 	.short	(.L_2635 - .L_2634)
	.align		4
.L_2634:
        /*00b0*/ 	.word	index@(.nv.constant0._ZN2at6native27unrolled_elementwise_kernelIZZZNS0_28launch_masked_scatter_kernelERKNS_10TensorBaseES4_S4_S4_ENKUlvE_clEvENKUlvE3_clEvEUlsblE_St5arrayIPcLm4EELi4E23TrivialOffsetCalculatorILi3EjESB_ILi1EjENS0_6memory15LoadWithoutCastENSE_16StoreWithoutCastEEEviT_T0_T2_T3_T4_T5_)
        /*00b4*/ 	.short	0x0210
        /*00b6*/ 	.short	0x003c


	//----- nvinfo : EIATTR_SW_WAR
	.align		4
.L_2635:
        /*00b8*/ 	.byte	0x04, 0x36
        /*00ba*/ 	.short	(.L_2637 - .L_2636)
.L_2636:
        /*00bc*/ 	.word	0x00000008
.L_2637:


//--------------------- .nv.info._ZN2at6native29vectorized_elementwise_kernelILi2EZZZNS0_28launch_masked_scatter_kernelERKNS_10TensorBaseES4_S4_S4_ENKUlvE_clEvENKUlvE3_clEvEUlsblE_St5arrayIPcLm4EEEEviT0_T1_ --------------------------
	.section	.nv.info._ZN2at6native29vectorized_elementwise_kernelILi2EZZZNS0_28launch_masked_scatter_kernelERKNS_10TensorBaseES4_S4_S4_ENKUlvE_clEvENKUlvE3_clEvEUlsblE_St5arrayIPcLm4EEEEviT0_T1_,"",@"SHT_CUDA_INFO"
	.sectionflags	@""
	.align	4


	//----- nvinfo : EIATTR_CUDA_API_VERSION
	.align		4
        /*0000*/ 	.byte	0x04, 0x37
        /*0002*/ 	.short	(.L_2639 - .L_2638)
.L_2638:
        /*0004*/ 	.word	0x00000082


	//----- nvinfo : EIATTR_KPARAM_INFO
	.align		4
.L_2639:
        /*0008*/ 	.byte	0x04, 0x17
        /*000a*/ 	.short	(.L_2641 - .L_2640)
.L_2640:
        /*000c*/ 	.word	0x00000000
        /*0010*/ 	.short	0x0002
        /*0012*/ 	.short	0x0018
        /*0014*/ 	.byte	0x00, 0xf0, 0x81, 0x00


	//----- nvinfo : EIATTR_KPARAM_INFO
	.align		4
.L_2641:
        /*0018*/ 	.byte	0x04, 0x17
        /*001a*/ 	.short	(.L_2643 - .L_2642)
.L_2642:
        /*001c*/ 	.word	0x00000000
        /*0020*/ 	.short	0x0001
        /*0022*/ 	.short	0x0008
        /*0024*/ 	.byte	0x00, 0xf0, 0x41, 0x00


	//----- nvinfo : EIATTR_KPARAM_INFO
	.align		4
.L_2643:
        /*0028*/ 	.byte	0x04, 0x17
        /*002a*/ 	.short	(.L_2645 - .L_2644)
.L_2644:
        /*002c*/ 	.word	0x00000000
        /*0030*/ 	.short	0x0000
        /*0032*/ 	.short	0x0000
        /*0034*/ 	.byte	0x00, 0xf0, 0x11, 0x00


	//----- nvinfo : EIATTR_SPARSE_MMA_MASK
	.align		4
.L_2645:
        /*0038*/ 	.byte	0x03, 0x50
        /*003a*/ 	.short	0x0000


	//----- nvinfo : EIATTR_MAXREG_COUNT
	.align		4
        /*003c*/ 	.byte	0x03, 0x1b
        /*003e*/ 	.short	0x00ff


	//----- nvinfo : EIATTR_MERCURY_ISA_VERSION
	.align		4
        /*0040*/ 	.byte	0x03, 0x5f
        /*0042*/ 	.short	0x0101


	//----- nvinfo : EIATTR_EXIT_INSTR_OFFSETS
	.align		4
        /*0044*/ 	.byte	0x04, 0x1c
        /*0046*/ 	.short	(.L_2647 - .L_2646)


	//   ....[0]....
.L_2646:
        /*0048*/ 	.word	0x00000610


	//   ....[1]....
        /*004c*/ 	.word	0x000016a0


	//   ....[2]....
        /*0050*/ 	.word	0x000016f0


	//----- nvinfo : EIATTR_MAX_THREADS
	.align		4
.L_2647:
        /*0054*/ 	.byte	0x04, 0x05
        /*0056*/ 	.short	(.L_2649 - .L_2648)
.L_2648:
        /*0058*/ 	.word	0x00000080
        /*005c*/ 	.word	0x00000001
        /*0060*/ 	.word	0x00000001


	//----- nvinfo : EIATTR_CRS_STACK_SIZE
	.align		4
.L_2649:
        /*0064*/ 	.byte	0x04, 0x1e
        /*0066*/ 	.short	(.L_2651 - .L_2650)
.L_2650:
        /*0068*/ 	.word	0x00000000


	//----- nvinfo : EIATTR_CBANK_PARAM_SIZE
	.align		4
.L_2651:
        /*006c*/ 	.byte	0x03, 0x19
        /*006e*/ 	.short	0x0038


	//----- nvinfo : EIATTR_PARAM_CBANK
	.align		4
        /*0070*/ 	.byte	0x04, 0x0a
        /*0072*/ 	.short	(.L_2653 - .L_2652)
	.align		4
.L_2652:
        /*0074*/ 	.word	index@(.nv.constant0._ZN2at6native29vectorized_elementwise_kernelILi2EZZZNS0_28launch_masked_scatter_kernelERKNS_10TensorBaseES4_S4_S4_ENKUlvE_clEvENKUlvE3_clEvEUlsblE_St5arrayIPcLm4EEEEviT0_T1_)
        /*0078*/ 	.short	0x0210
        /*007a*/ 	.short	0x0038


	//----- nvinfo : EIATTR_SW_WAR
	.align		4
.L_2653:
        /*007c*/ 	.byte	0x04, 0x36
        /*007e*/ 	.short	(.L_2655 - .L_2654)
.L_2654:
        /*0080*/ 	.word	0x00000008
.L_2655:


//--------------------- .nv.info._ZN2at6native29vectorized_elementwise_kernelILi4EZZZNS0_28launch_masked_scatter_kernelERKNS_10TensorBaseES4_S4_S4_ENKUlvE_clEvENKUlvE3_clEvEUlsblE_St5arrayIPcLm4EEEEviT0_T1_ --------------------------
	.section	.nv.info._ZN2at6native29vectorized_elementwise_kernelILi4EZZZNS0_28launch_masked_scatter_kernelERKNS_10TensorBaseES4_S4_S4_ENKUlvE_clEvENKUlvE3_clEvEUlsblE_St5arrayIPcLm4EEEEviT0_T1_,"",@"SHT_CUDA_INFO"
	.sectionflags	@""
	.align	4


	//----- nvinfo : EIATTR_CUDA_API_VERSION
	.align		4
        /*0000*/ 	.byte	0x04, 0x37
        /*0002*/ 	.short	(.L_2657 - .L_2656)
.L_2656:
        /*0004*/ 	.word	0x00000082


	//----- nvinfo : EIATTR_KPARAM_INFO
	.align		4
.L_2657:
        /*0008*/ 	.byte	0x04, 0x17
        /*000a*/ 	.short	(.L_2659 - .L_2658)
.L_2658:
        /*000c*/ 	.word	0x00000000
        /*0010*/ 	.short	0x0002
        /*0012*/ 	.short	0x0018
        /*0014*/ 	.byte	0x00, 0xf0, 0x81, 0x00


	//----- nvinfo : EIATTR_KPARAM_INFO
	.align		4
.L_2659:
        /*0018*/ 	.byte	0x04, 0x17
        /*001a*/ 	.short	(.L_2661 - .L_2660)
.L_2660:
        /*001c*/ 	.word	0x00000000
        /*0020*/ 	.short	0x0001
        /*0022*/ 	.short	0x0008
        /*0024*/ 	.byte	0x00, 0xf0, 0x41, 0x00


	//----- nvinfo : EIATTR_KPARAM_INFO
	.align		4
.L_2661:
        /*0028*/ 	.byte	0x04, 0x17
        /*002a*/ 	.short	(.L_2663 - .L_2662)
.L_2662:
        /*002c*/ 	.word	0x00000000
        /*0030*/ 	.short	0x0000
        /*0032*/ 	.short	0x0000
        /*0034*/ 	.byte	0x00, 0xf0, 0x11, 0x00


	//----- nvinfo : EIATTR_SPARSE_MMA_MASK
	.align		4
.L_2663:
        /*0038*/ 	.byte	0x03, 0x50
        /*003a*/ 	.short	0x0000


	//----- nvinfo : EIATTR_MAXREG_COUNT
	.align		4
        /*003c*/ 	.byte	0x03, 0x1b
        /*003e*/ 	.short	0x00ff


	//----- nvinfo : EIATTR_MERCURY_ISA_VERSION
	.align		4
        /*0040*/ 	.byte	0x03, 0x5f
        /*0042*/ 	.short	0x0101


	//----- nvinfo : EIATTR_EXIT_INSTR_OFFSETS
	.align		4
        /*0044*/ 	.byte	0x04, 0x1c
        /*0046*/ 	.short	(.L_2665 - .L_2664)


	//   ....[0]....
.L_2664:
        /*0048*/ 	.word	0x000005c0


	//   ....[1]....
        /*004c*/ 	.word	0x00001650


	//   ....[2]....
        /*0050*/ 	.word	0x000016a0


	//----- nvinfo : EIATTR_MAX_THREADS
	.align		4
.L_2665:
        /*0054*/ 	.byte	0x04, 0x05
        /*0056*/ 	.short	(.L_2667 - .L_2666)
.L_2666:
        /*0058*/ 	.word	0x00000080
        /*005c*/ 	.word	0x00000001
        /*0060*/ 	.word	0x00000001


	//----- nvinfo : EIATTR_CRS_STACK_SIZE
	.align		4
.L_2667:
        /*0064*/ 	.byte	0x04, 0x1e
        /*0066*/ 	.short	(.L_2669 - .L_2668)
.L_2668:
        /*0068*/ 	.word	0x00000000


	//----- nvinfo : EIATTR_CBANK_PARAM_SIZE
	.align		4
.L_2669:
        /*006c*/ 	.byte	0x03, 0x19
        /*006e*/ 	.short	0x0038


	//----- nvinfo : EIATTR_PARAM_CBANK
	.align		4
        /*0070*/ 	.byte	0x04, 0x0a
        /*0072*/ 	.short	(.L_2671 - .L_2670)
	.align		4
.L_2670:
        /*0074*/ 	.word	index@(.nv.constant0._ZN2at6native29vectorized_elementwise_kernelILi4EZZZNS0_28launch_masked_scatter_kernelERKNS_10TensorBaseES4_S4_S4_ENKUlvE_clEvENKUlvE3_clEvEUlsblE_St5arrayIPcLm4EEEEviT0_T1_)
        /*0078*/ 	.short	0x0210
        /*007a*/ 	.short	0x0038


	//----- nvinfo : EIATTR_SW_WAR
	.align		4
.L_2671:
        /*007c*/ 	.byte	0x04, 0x36
        /*007e*/ 	.short	(.L_2673 - .L_2672)
.L_2672:
        /*0080*/ 	.word	0x00000008
.L_2673:


//--------------------- .nv.info._ZN2at6native29vectorized_elementwise_kernelILi8EZZZNS0_28launch_masked_scatter_kernelERKNS_10TensorBaseES4_S4_S4_ENKUlvE_clEvENKUlvE3_clEvEUlsblE_St5arrayIPcLm4EEEEviT0_T1_ --------------------------
	.section	.nv.info._ZN2at6native29vectorized_elementwise_kernelILi8EZZZNS0_28launch_masked_scatter_kernelERKNS_10TensorBaseES4_S4_S4_ENKUlvE_clEvENKUlvE3_clEvEUlsblE_St5arrayIPcLm4EEEEviT0_T1_,"",@"SHT_CUDA_INFO"
	.sectionflags	@""
	.align	4


	//----- nvinfo : EIATTR_CUDA_API_VERSION
	.align		4
        /*0000*/ 	.byte	0x04, 0x37
        /*0002*/ 	.short	(.L_2675 - .L_2674)
.L_2674:
        /*0004*/ 	.word	0x00000082


	//----- nvinfo : EIATTR_KPARAM_INFO
	.align		4
.L_2675:
        /*0008*/ 	.byte	0x04, 0x17
        /*000a*/ 	.short	(.L_2677 - .L_2676)
.L_2676:
        /*000c*/ 	.word	0x00000000
        /*0010*/ 	.short	0x0002
        /*0012*/ 	.short	0x0018
        /*0014*/ 	.byte	0x00, 0xf0, 0x81, 0x00


	//----- nvinfo : EIATTR_KPARAM_INFO
	.align		4
.L_2677:
        /*0018*/ 	.byte	0x04, 0x17
        /*001a*/ 	.short	(.L_2679 - .L_2678)
.L_2678:
        /*001c*/ 	.word	0x00000000
        /*0020*/ 	.short	0x0001
        /*0022*/ 	.short	0x0008
        /*0024*/ 	.byte	0x00, 0xf0, 0x41, 0x00


	//----- nvinfo : EIATTR_KPARAM_INFO
	.align		4
.L_2679:
        /*0028*/ 	.byte	0x04, 0x17
        /*002a*/ 	.short	(.L_2681 - .L_2680)
.L_2680:
        /*002c*/ 	.word	0x00000000
        /*0030*/ 	.short	0x0000
        /*0032*/ 	.short	0x0000
        /*0034*/ 	.byte	0x00, 0xf0, 0x11, 0x00


	//----- nvinfo : EIATTR_SPARSE_MMA_MASK
	.align		4
.L_2681:
        /*0038*/ 	.byte	0x03, 0x50
        /*003a*/ 	.short	0x0000


	//----- nvinfo : EIATTR_MAXREG_COUNT
	.align		4
        /*003c*/ 	.byte	0x03, 0x1b
        /*003e*/ 	.short	0x00ff


	//----- nvinfo : EIATTR_MERCURY_ISA_VERSION
	.align		4
        /*0040*/ 	.byte	0x03, 0x5f
        /*0042*/ 	.short	0x0101


	//----- nvinfo : EIATTR_EXIT_INSTR_OFFSETS
	.align		4
        /*0044*/ 	.byte	0x04, 0x1c
        /*0046*/ 	.short	(.L_2683 - .L_2682)


	//   ....[0]....
.L_2682:
        /*0048*/ 	.word	0x00000610


	//   ....[1]....
        /*004c*/ 	.word	0x000016a0


	//   ....[2]....
        /*0050*/ 	.word	0x000016f0


	//----- nvinfo : EIATTR_MAX_THREADS
	.align		4
.L_2683:
        /*0054*/ 	.byte	0x04, 0x05
        /*0056*/ 	.short	(.L_2685 - .L_2684)
.L_2684:
        /*0058*/ 	.word	0x00000080
        /*005c*/ 	.word	0x00000001
        /*0060*/ 	.word	0x00000001


	//----- nvinfo : EIATTR_CRS_STACK_SIZE
	.align		4
.L_2685:
        /*0064*/ 	.byte	0x04, 0x1e
        /*0066*/ 	.short	(.L_2687 - .L_2686)
.L_2686:
        /*0068*/ 	.word	0x00000000


	//----- nvinfo : EIATTR_CBANK_PARAM_SIZE
	.align		4
.L_2687:
        /*006c*/ 	.byte	0x03, 0x19
        /*006e*/ 	.short	0x0038


	//----- nvinfo : EIATTR_PARAM_CBANK
	.align		4
        /*0070*/ 	.byte	0x04, 0x0a
        /*0072*/ 	.short	(.L_2689 - .L_2688)
	.align		4
.L_2688:
        /*0074*/ 	.word	index@(.nv.constant0._ZN2at6native29vectorized_elementwise_kernelILi8EZZZNS0_28launch_masked_scatter_kernelERKNS_10TensorBaseES4_S4_S4_ENKUlvE_clEvENKUlvE3_clEvEUlsblE_St5arrayIPcLm4EEEEviT0_T1_)
        /*0078*/ 	.short	0x0210
        /*007a*/ 	.short	0x0038


	//----- nvinfo : EIATTR_SW_WAR
	.align		4
.L_2689:
        /*007c*/ 	.byte	0x04, 0x36
        /*007e*/ 	.short	(.L_2691 - .L_2690)
.L_2690:
        /*0080*/ 	.word	0x00000008
.L_2691:


//--------------------- .nv.info._ZN2at6native18elementwise_kernelILi128ELi4EZNS0_15gpu_kernel_implIZZZNS0_28launch_masked_scatter_kernelERKNS_10TensorBaseES5_S5_S5_ENKUlvE_clEvENKUlvE2_clEvEUllblE_EEvRNS_18TensorIteratorBaseERKT_EUliE_EEviT1_ --------------------------
	.section	.nv.info._ZN2at6native18elementwise_kernelILi128ELi4EZNS0_15gpu_kernel_implIZZZNS0_28launch_masked_scatter_kernelERKNS_10TensorBaseES5_S5_S5_ENKUlvE_clEvENKUlvE2_clEvEUllblE_EEvRNS_18TensorIteratorBaseERKT_EUliE_EEviT1_,"",@"SHT_CUDA_INFO"
	.sectionflags	@""
	.align	4


	//----- nvinfo : EIATTR_CUDA_API_VERSION
	.align		4
        /*0000*/ 	.byte	0x04, 0x37
        /*0002*/ 	.short	(.L_2693 - .L_2692)
.L_2692:
        /*0004*/ 	.word	0x00000082


	//----- nvinfo : EIATTR_KPARAM_INFO
	.align		4
.L_2693:
        /*0008*/ 	.byte	0x04, 0x17
        /*000a*/ 	.short	(.L_2695 - .L_2694)
.L_2694:
        /*000c*/ 	.word	0x00000000
        /*0010*/ 	.short	0x0001
        /*0012*/ 	.short	0x0008
        /*0014*/ 	.byte	0x00, 0xf0, 0x01, 0x0c


	//----- nvinfo : EIATTR_KPARAM_INFO
	.align		4
.L_2695:
        /*0018*/ 	.byte	0x04, 0x17
        /*001a*/ 	.short	(.L_2697 - .L_2696)
.L_2696:
        /*001c*/ 	.word	0x00000000
        /*0020*/ 	.short	0x0000
        /*0022*/ 	.short	0x0000
        /*0024*/ 	.byte	0x00, 0xf0, 0x11, 0x00


	//----- nvinfo : EIATTR_SPARSE_MMA_MASK
	.align		4
.L_2697:
        /*0028*/ 	.byte	0x03, 0x50
        /*002a*/ 	.short	0x0000


	//----- nvinfo : EIATTR_MAXREG_COUNT
	.align		4
        /*002c*/ 	.byte	0x03, 0x1b
        /*002e*/ 	.short	0x0080


	//----- nvinfo : EIATTR_EXTERNS
	.align		4
        /*0030*/ 	.byte	0x04, 0x0f
        /*0032*/ 	.short	(.L_2699 - .L_2698)


	//   ....[0]....
	.align		4
.L_2698:
        /*0034*/ 	.word	index@(__assertfail)


	//----- nvinfo : EIATTR_MERCURY_ISA_VERSION
	.align		4
.L_2699:
        /*0038*/ 	.byte	0x03, 0x5f
        /*003a*/ 	.short	0x0101


	//----- nvinfo : EIATTR_SYSCALL_OFFSETS
	.align		4
        /*003c*/ 	.byte	0x04, 0x46
        /*003e*/ 	.short	(.L_2701 - .L_2700)


	//   ....[0]....
.L_2700:
        /*0040*/ 	.word	0x000026a0


	//   ....[1]....
        /*0044*/ 	.word	0x000036d0


	//   ....[2]....
        /*0048*/ 	.word	0x00004590


	//   ....[3]....
        /*004c*/ 	.word	0x00005460


	//   ....[4]....
        /*0050*/ 	.word	0x00007b10


	//   ....[5]....
        /*0054*/ 	.word	0x00008b40


	//   ....[6]....
        /*0058*/ 	.word	0x00009a00


	//   ....[7]....
        /*005c*/ 	.word	0x0000a8d0


	//   ....[8]....
        /*0060*/ 	.word	0x0000cf70


	//   ....[9]....
        /*0064*/ 	.word	0x0000dfa0


	//   ....[10]....
        /*0068*/ 	.word	0x0000ee60


	//   ....[11]....
        /*006c*/ 	.word	0x0000fd30


	//   ....[12]....
        /*0070*/ 	.word	0x000123c0


	//   ....[13]....
        /*0074*/ 	.word	0x000133f0


	//   ....[14]....
        /*0078*/ 	.word	0x000142b0


	//   ....[15]....
        /*007c*/ 	.word	0x00015180


	//----- nvinfo : EIATTR_EXIT_INSTR_OFFSETS
	.align		4
.L_2701:
        /*0080*/ 	.byte	0x04, 0x1c
        /*0082*/ 	.short	(.L_2703 - .L_2702)


	//   ....[0]....
.L_2702:
        /*0084*/ 	.word	0x0000fdc0


	//   ....[1]....
        /*0088*/ 	.word	0x00014470


	//   ....[2]....
        /*008c*/ 	.word	0x00014490


	//   ....[3]....
        /*0090*/ 	.word	0x00014510


	//   ....[4]....
        /*0094*/ 	.word	0x00014530


	//   ....[5]....
        /*0098*/ 	.word	0x00014550


	//   ....[6]....
        /*009c*/ 	.word	0x000145e0


	//   ....[7]....
        /*00a0*/ 	.word	0x00014620


	//   ....[8]....
        /*00a4*/ 	.word	0x000146c0


	//   ....[9]....
        /*00a8*/ 	.word	0x00014710


	//   ....[10]....
        /*00ac*/ 	.word	0x00014740


	//   ....[11]....
        /*00b0*/ 	.word	0x00014810


	//   ....[12]....
        /*00b4*/ 	.word	0x00014850


	//   ....[13]....
        /*00b8*/ 	.word	0x000149e0


	//   ....[14]....
        /*00bc*/ 	.word	0x00014b40


	//   ....[15]....
        /*00c0*/ 	.word	0x00014b80


	//   ....[16]....
        /*00c4*/ 	.word	0x00014c20


	//   ....[17]....
        /*00c8*/ 	.word	0x00014da0


	//   ....[18]....
        /*00cc*/ 	.word	0x00014f20


	//   ....[19]....
        /*00d0*/ 	.word	0x00015080


	//   ....[20]....
        /*00d4*/ 	.word	0x00015190


	//   ....[21]....
        /*00d8*/ 	.word	0x000151b0


	//   ....[22]....
        /*00dc*/ 	.word	0x000151d0


	//----- nvinfo : EIATTR_MAX_THREADS
	.align		4
.L_2703:
        /*00e0*/ 	.byte	0x04, 0x05
        /*00e2*/ 	.short	(.L_2705 - .L_2704)
.L_2704:
        /*00e4*/ 	.word	0x00000080
        /*00e8*/ 	.word	0x00000001
        /*00ec*/ 	.word	0x00000001


	//----- nvinfo : EIATTR_CRS_STACK_SIZE
	.align		4
.L_2705:
        /*00f0*/ 	.byte	0x04, 0x1e
        /*00f2*/ 	.short	(.L_2707 - .L_2706)
.L_2706:
        /*00f4*/ 	.word	0x00000000


	//----- nvinfo : EIATTR_CBANK_PARAM_SIZE
	.align		4
.L_2707:
        /*00f8*/ 	.byte	0x03, 0x19
        /*00fa*/ 	.short	0x0308


	//----- nvinfo : EIATTR_PARAM_CBANK
	.align		4
        /*00fc*/ 	.byte	0x04, 0x0a
        /*00fe*/ 	.short	(.L_2709 - .L_2708)
	.align		4
.L_2708:
        /*0100*/ 	.word	index@(.nv.constant0._ZN2at6native18elementwise_kernelILi128ELi4EZNS0_15gpu_kernel_implIZZZNS0_28launch_masked_scatter_kernelERKNS_10TensorBaseES5_S5_S5_ENKUlvE_clEvENKUlvE2_clEvEUllblE_EEvRNS_18TensorIteratorBaseERKT_EUliE_EEviT1_)
        /*0104*/ 	.short	0x0210
        /*0106*/ 	.short	0x0308


	//----- nvinfo : EIATTR_SW_WAR
	.align		4
.L_2709:
        /*0108*/ 	.byte	0x04, 0x36
        /*010a*/ 	.short	(.L_2711 - .L_2710)
.L_2710:
        /*010c*/ 	.word	0x00000008
.L_2711:


//--------------------- .nv.info._ZN2at6native27unrolled_elementwise_kernelIZZZNS0_28launch_masked_scatter_kernelERKNS_10TensorBaseES4_S4_S4_ENKUlvE_clEvENKUlvE2_clEvEUllblE_St5arrayIPcLm4EELi4E23TrivialOffsetCalculatorILi3EjESB_ILi1EjENS0_6memory12LoadWithCastILi3EEENSE_13StoreWithCastILi1EEEEEviT_T0_T2_T3_T4_T5_ --------------------------
	.section	.nv.info._ZN2at6native27unrolled_elementwise_kernelIZZZNS0_28launch_masked_scatter_kernelERKNS_10TensorBaseES4_S4_S4_ENKUlvE_clEvENKUlvE2_clEvEUllblE_St5arrayIPcLm4EELi4E23TrivialOffsetCalculatorILi3EjESB_ILi1EjENS0_6memory12LoadWithCastILi3EEENSE_13StoreWithCastILi1EEEEEviT_T0_T2_T3_T4_T5_,"",@"SHT_CUDA_INFO"
	.sectionflags	@""
	.align	4


	//----- nvinfo : EIATTR_CUDA_API_VERSION
	.align		4
        /*0000*/ 	.byte	0x04, 0x37
        /*0002*/ 	.short	(.L_2713 - .L_2712)
.L_2712:
        /*0004*/ 	.word	0x00000082


	//----- nvinfo : EIATTR_KPARAM_INFO
	.align		4
.L_2713:
        /*0008*/ 	.byte	0x04, 0x17
        /*000a*/ 	.short	(.L_2715 - .L_2714)
.L_2714:
        /*000c*/ 	.word	0x00000000
        /*0010*/ 	.short	0x0006
        /*0012*/ 	.short	0x004c
        /*0014*/ 	.byte	0x00, 0xf0, 0x21, 0x00


	//----- nvinfo : EIATTR_KPARAM_INFO
	.align		4
.L_2715:
        /*0018*/ 	.byte	0x04, 0x17
        /*001a*/ 	.short	(.L_2717 - .L_2716)
.L_2716:
        /*001c*/ 	.word	0x00000000
        /*0020*/ 	.short	0x0005
        /*0022*/ 	.short	0x003c
        /*0024*/ 	.byte	0x00, 0xf0, 0x41, 0x00


	//----- nvinfo : EIATTR_KPARAM_INFO
	.align		4
.L_2717:
        /*0028*/ 	.byte	0x04, 0x17
        /*002a*/ 	.short	(.L_2719 - .L_2718)
.L_2718:
        /*002c*/ 	.word	0x00000000
        /*0030*/ 	.short	0x0004
        /*0032*/ 	.short	0x0039
        /*0034*/ 	.byte	0x00, 0xf0, 0x05, 0x00


	//----- nvinfo : EIATTR_KPARAM_INFO
	.align		4
.L_2719:
        /*0038*/ 	.byte	0x04, 0x17
        /*003a*/ 	.short	(.L_2721 - .L_2720)
.L_2720:
        /*003c*/ 	.word	0x00000000
        /*0040*/ 	.short	0x0003
        /*0042*/ 	.short	0x0038
        /*0044*/ 	.byte	0x00, 0xf0, 0x05, 0x00


	//----- nvinfo : EIATTR_KPARAM_INFO
	.align		4
.L_2721:
        /*0048*/ 	.byte	0x04, 0x17
        /*004a*/ 	.short	(.L_2723 - .L_2722)
.L_2722:
        /*004c*/ 	.word	0x00000000
        /*0050*/ 	.short	0x0002
        /*0052*/ 	.short	0x0018
        /*0054*/ 	.byte	0x00, 0xf0, 0x81, 0x00


	//----- nvinfo : EIATTR_KPARAM_INFO
	.align		4
.L_2723:
        /*0058*/ 	.byte	0x04, 0x17
        /*005a*/ 	.short	(.L_2725 - .L_2724)
.L_2724:
        /*005c*/ 	.word	0x00000000
        /*0060*/ 	.short	0x0001
        /*0062*/ 	.short	0x0008
        /*0064*/ 	.byte	0x00, 0xf0, 0x41, 0x00


	//----- nvinfo : EIATTR_KPARAM_INFO
	.align		4
.L_2725:
        /*0068*/ 	.byte	0x04, 0x17
        /*006a*/ 	.short	(.L_2727 - .L_2726)
.L_2726:
        /*006c*/ 	.word	0x00000000
        /*0070*/ 	.short	0x0000
        /*0072*/ 	.short	0x0000
        /*0074*/ 	.byte	0x00, 0xf0, 0x11, 0x00


	//----- nvinfo : EIATTR_SPARSE_MMA_MASK
	.align		4
.L_2727:
        /*0078*/ 	.byte	0x03, 0x50
        /*007a*/ 	.short	0x0000


	//----- nvinfo : EIATTR_MAXREG_COUNT
	.align		4
        /*007c*/ 	.byte	0x03, 0x1b
        /*007e*/ 	.short	0x00ff


	//----- nvinfo : EIATTR_EXTERNS
	.align		4
        /*0080*/ 	.byte	0x04, 0x0f
        /*0082*/ 	.short	(.L_2729 - .L_2728)


	//   ....[0]....
	.align		4
.L_2728:
        /*0084*/ 	.word	index@(__assertfail)


	//----- nvinfo : EIATTR_ANNOTATIONS
	.align		4
.L_2729:
        /*0088*/ 	.byte	0x04, 0x55
        /*008a*/ 	.short	(.L_2731 - .L_2730)


	//   ....[0]....
.L_2730:
        /*008c*/ 	.word	0x00000001
        /*0090*/ 	.byte	0x10, 0x01, 0x00, 0x00, 0x01, 0x00, 0x00, 0x00, 0x20, 0x5d, 0x00, 0x00, 0x01, 0x00, 0x00, 0x00
        /*00a0*/ 	.byte	0xe0, 0xb8, 0x00, 0x00


	//----- nvinfo : EIATTR_MERCURY_ISA_VERSION
	.align		4
.L_2731:
        /*00a4*/ 	.byte	0x03, 0x5f
        /*00a6*/ 	.short	0x0101


	//----- nvinfo : EIATTR_SYSCALL_OFFSETS
	.align		4
        /*00a8*/ 	.byte	0x04, 0x46
        /*00aa*/ 	.short	(.L_2733 - .L_2732)


	//   ....[0]....
.L_2732:
        /*00ac*/ 	.word	0x00000f50


	//   ....[1]....
        /*00b0*/ 	.word	0x00001f90


	//   ....[2]....
        /*00b4*/ 	.word	0x00002e60


	//   ....[3]....
        /*00b8*/ 	.word	0x00003d70


	//   ....[4]....
        /*00bc*/ 	.word	0x00004db0


	//   ....[5]....
        /*00c0*/ 	.word	0x00005c80


	//   ....[6]....
        /*00c4*/ 	.word	0x00006c00


	//   ....[7]....
        /*00c8*/ 	.word	0x00007c50


	//   ....[8]....
        /*00cc*/ 	.word	0x00008b30


	//   ....[9]....
        /*00d0*/ 	.word	0x00009a90


	//   ....[10]....
        /*00d4*/ 	.word	0x0000a9b0


	//   ....[11]....
        /*00d8*/ 	.word	0x0000b870


	//   ....[12]....
        /*00dc*/ 	.word	0x0000cab0


	//   ....[13]....
        /*00e0*/ 	.word	0x0000d990


	//   ....[14]....
        /*00e4*/ 	.word	0x0000e830


	//   ....[15]....
        /*00e8*/ 	.word	0x0000f6f0


	//----- nvinfo : EIATTR_EXIT_INSTR_OFFSETS
	.align		4
.L_2733:
        /*00ec*/ 	.byte	0x04, 0x1c
        /*00ee*/ 	.short	(.L_2735 - .L_2734)


	//   ....[0]....
.L_2734:
        /*00f0*/ 	.word	0x0000e8b0


	//   ....[1]....
        /*00f4*/ 	.word	0x0000e9e0


	//   ....[2]....
        /*00f8*/ 	.word	0x0000ea00


	//   ....[3]....
        /*00fc*/ 	.word	0x0000ea80


	//   ....[4]....
        /*0100*/ 	.word	0x0000eaa0


	//   ....[5]....
        /*0104*/ 	.word	0x0000eac0


	//   ....[6]....
        /*0108*/ 	.word	0x0000eb50


	//   ....[7]....
        /*010c*/ 	.word	0x0000eb90


	//   ....[8]....
        /*0110*/ 	.word	0x0000ec30


	//   ....[9]....
        /*0114*/ 	.word	0x0000ec80


	//   ....[10]....
        /*0118*/ 	.word	0x0000ecb0


	//   ....[11]....
        /*011c*/ 	.word	0x0000ed80


	//   ....[12]....
        /*0120*/ 	.word	0x0000edc0


	//   ....[13]....
        /*0124*/ 	.word	0x0000ef50


	//   ....[14]....
        /*0128*/ 	.word	0x0000f0b0


	//   ....[15]....
        /*012c*/ 	.word	0x0000f0f0


	//   ....[16]....
        /*0130*/ 	.word	0x0000f190


	//   ....[17]....
        /*0134*/ 	.word	0x0000f310


	//   ....[18]....
        /*0138*/ 	.word	0x0000f490


	//   ....[19]....
        /*013c*/ 	.word	0x0000f5f0


	//   ....[20]....
        /*0140*/ 	.word	0x0000f700


	//   ....[21]....
        /*0144*/ 	.word	0x0000f720


	//   ....[22]....
        /*0148*/ 	.word	0x0000f740


	//----- nvinfo : EIATTR_MAX_THREADS
	.align		4
.L_2735:
        /*014c*/ 	.byte	0x04, 0x05
        /*014e*/ 	.short	(.L_2737 - .L_2736)
.L_2736:
        /*0150*/ 	.word	0x00000080
        /*0154*/ 	.word	0x00000001
        /*0158*/ 	.word	0x00000001


	//----- nvinfo : EIATTR_CRS_STACK_SIZE
	.align		4
.L_2737:
        /*015c*/ 	.byte	0x04, 0x1e
        /*015e*/ 	.short	(.L_2739 - .L_2738)
.L_2738:
        /*0160*/ 	.word	0x00000000


	//----- nvinfo : EIATTR_CBANK_PARAM_SIZE
	.align		4
.L_2739:
        /*0164*/ 	.byte	0x03, 0x19
        /*0166*/ 	.short	0x0054


	//----- nvinfo : EIATTR_PARAM_CBANK
	.align		4
        /*0168*/ 	.byte	0x04, 0x0a
        /*016a*/ 	.short	(.L_2741 - .L_2740)
	.align		4
.L_2740:
        /*016c*/ 	.word	index@(.nv.constant0._ZN2at6native27unrolled_elementwise_kernelIZZZNS0_28launch_masked_scatter_kernelERKNS_10TensorBaseES4_S4_S4_ENKUlvE_clEvENKUlvE2_clEvEUllblE_St5arrayIPcLm4EELi4E23TrivialOffsetCalculatorILi3EjESB_ILi1EjENS0_6memory12LoadWithCastILi3EEENSE_13StoreWithCastILi1EEEEEviT_T0_T2_T3_T4_T5_)
        /*0170*/ 	.short	0x0210
        /*0172*/ 	.short	0x0054


	//----- nvinfo : EIATTR_SW_WAR
	.align		4
.L_2741:
        /*0174*/ 	.byte	0x04, 0x36
        /*0176*/ 	.short	(.L_2743 - .L_2742)
.L_2742:
        /*0178*/ 	.word	0x00000008
.L_2743:


//--------------------- .nv.info._ZN2at6native18elementwise_kernelILi128ELi2EZNS0_22gpu_kernel_impl_nocastIZZZNS0_28launch_masked_scatter_kernelERKNS_10TensorBaseES5_S5_S5_ENKUlvE_clEvENKUlvE2_clEvEUllblE_EEvRNS_18TensorIteratorBaseERKT_EUliE_EEviT1_ --------------------------
	.section	.nv.info._ZN2at6native18elementwise_kernelILi128ELi2EZNS0_22gpu_kernel_impl_nocastIZZZNS0_28launch_masked_scatter_kernelERKNS_10TensorBaseES5_S5_S5_ENKUlvE_clEvENKUlvE2_clEvEUllblE_EEvRNS_18TensorIteratorBaseERKT_EUliE_EEviT1_,"",@"SHT_CUDA_INFO"
	.sectionflags	@""
	.align	4


	//----- nvinfo : EIATTR_CUDA_API_VERSION
	.align		4
        /*0000*/ 	.byte	0x04, 0x37
        /*0002*/ 	.short	(.L_2745 - .L_2744)
.L_2744:
        /*0004*/ 	.word	0x00000082


	//----- nvinfo : EIATTR_KPARAM_INFO
	.align		4
.L_2745:
        /*0008*/ 	.byte	0x04, 0x17
        /*000a*/ 	.short	(.L_2747 - .L_2746)
.L_2746:
        /*000c*/ 	.word	0x00000000
        /*0010*/ 	.short	0x0001
        /*0012*/ 	.short	0x0008
        /*0014*/ 	.byte	0x00, 0xf0, 0xe1, 0x0b


	//----- nvinfo : EIATTR_KPARAM_INFO
	.align		4
.L_2747:
        /*0018*/ 	.byte	0x04, 0x17
        /*001a*/ 	.short	(.L_2749 - .L_2748)
.L_2748:
        /*001c*/ 	.word	0x00000000
        /*0020*/ 	.short	0x0000
        /*0022*/ 	.short	0x0000
        /*0024*/ 	.byte	0x00, 0xf0, 0x11, 0x00


	//----- nvinfo : EIATTR_SPARSE_MMA_MASK
	.align		4
.L_2749:
        /*0028*/ 	.byte	0x03, 0x50
        /*002a*/ 	.short	0x0000


	//----- nvinfo : EIATTR_MAXREG_COUNT
	.align		4
        /*002c*/ 	.byte	0x03, 0x1b
        /*002e*/ 	.short	0x0080


	//----- nvinfo : EIATTR_MERCURY_ISA_VERSION
	.align		4
        /*0030*/ 	.byte	0x03, 0x5f
        /*0032*/ 	.short	0x0101


	//----- nvinfo : EIATTR_EXIT_INSTR_OFFSETS
	.align		4
        /*0034*/ 	.byte	0x04, 0x1c
        /*0036*/ 	.short	(.L_2751 - .L_2750)


	//   ....[0]....
.L_2750:
        /*0038*/ 	.word	0x000019d0


	//   ....[1]....
        /*003c*/ 	.word	0x000032f0


	//----- nvinfo : EIATTR_MAX_THREADS
	.align		4
.L_2751:
        /*0040*/ 	.byte	0x04, 0x05
        /*0042*/ 	.short	(.L_2753 - .L_2752)
.L_2752:
        /*0044*/ 	.word	0x00000080
        /*0048*/ 	.word	0x00000001
        /*004c*/ 	.word	0x00000001


	//----- nvinfo : EIATTR_CRS_STACK_SIZE
	.align		4
.L_2753:
        /*0050*/ 	.byte	0x04, 0x1e
        /*0052*/ 	.short	(.L_2755 - .L_2754)
.L_2754:
        /*0054*/ 	.word	0x00000000


	//----- nvinfo : EIATTR_CBANK_PARAM_SIZE
	.align		4
.L_2755:
        /*0058*/ 	.byte	0x03, 0x19
        /*005a*/ 	.short	0x0300


	//----- nvinfo : EIATTR_PARAM_CBANK
	.align		4
        /*005c*/ 	.byte	0x04, 0x0a
        /*005e*/ 	.short	(.L_2757 - .L_2756)
	.align		4
.L_2756:
        /*0060*/ 	.word	index@(.nv.constant0._ZN2at6native18elementwise_kernelILi128ELi2EZNS0_22gpu_kernel_impl_nocastIZZZNS0_28launch_masked_scatter_kernelERKNS_10TensorBaseES5_S5_S5_ENKUlvE_clEvENKUlvE2_clEvEUllblE_EEvRNS_18TensorIteratorBaseERKT_EUliE_EEviT1_)
        /*0064*/ 	.short	0x0210
        /*0066*/ 	.short	0x0300


	//----- nvinfo : EIATTR_SW_WAR
	.align		4
.L_2757:
        /*0068*/ 	.byte	0x04, 0x36
        /*006a*/ 	.short	(.L_2759 - .L_2758)
.L_2758:
        /*006c*/ 	.word	0x00000008
.L_2759:


//--------------------- .nv.info._ZN2at6native27unrolled_elementwise_kernelIZZZNS0_28launch_masked_scatter_kernelERKNS_10TensorBaseES4_S4_S4_ENKUlvE_clEvENKUlvE2_clEvEUllblE_St5arrayIPcLm4EELi4E23TrivialOffsetCalculatorILi3EjESB_ILi1EjENS0_6memory15LoadWithoutCastENSE_16StoreWithoutCastEEEviT_T0_T2_T3_T4_T5_ --------------------------
	.section	.nv.info._ZN2at6native27unrolled_elementwise_kernelIZZZNS0_28launch_masked_scatter_kernelERKNS_10TensorBaseES4_S4_S4_ENKUlvE_clEvENKUlvE2_clEvEUllblE_St5arrayIPcLm4EELi4E23TrivialOffsetCalculatorILi3EjESB_ILi1EjENS0_6memory15LoadWithoutCastENSE_16StoreWithoutCastEEEviT_T0_T2_T3_T4_T5_,"",@"SHT_CUDA_INFO"
	.sectionflags	@""
	.align	4


	//----- nvinfo : EIATTR_CUDA_API_VERSION
	.align		4
        /*0000*/ 	.byte	0x04, 0x37
        /*0002*/ 	.short	(.L_2761 - .L_2760)
.L_2760:
        /*0004*/ 	.word	0x00000082


	//----- nvinfo : EIATTR_KPARAM_INFO
	.align		4
.L_2761:
        /*0008*/ 	.byte	0x04, 0x17
        /*000a*/ 	.short	(.L_2763 - .L_2762)
.L_2762:
        /*000c*/ 	.word	0x00000000
        /*0010*/ 	.short	0x0006
        /*0012*/ 	.short	0x003b
        /*0014*/ 	.byte	0x00, 0xf0, 0x05, 0x00


	//----- nvinfo : EIATTR_KPARAM_INFO
	.align		4
.L_2763:
        /*0018*/ 	.byte	0x04, 0x17
        /*001a*/ 	.short	(.L_2765 - .L_2764)
.L_2764:
        /*001c*/ 	.word	0x00000000
        /*0020*/ 	.short	0x0005
        /*0022*/ 	.short	0x003a
        /*0024*/ 	.byte	0x00, 0xf0, 0x05, 0x00


	//----- nvinfo : EIATTR_KPARAM_INFO
	.align		4
.L_2765:
        /*0028*/ 	.byte	0x04, 0x17
        /*002a*/ 	.short	(.L_2767 - .L_2766)
.L_2766:
        /*002c*/ 	.word	0x00000000
        /*0030*/ 	.short	0x0004
        /*0032*/ 	.short	0x0039
        /*0034*/ 	.byte	0x00, 0xf0, 0x05, 0x00


	//----- nvinfo : EIATTR_KPARAM_INFO
	.align		4
.L_2767:
        /*0038*/ 	.byte	0x04, 0x17
        /*003a*/ 	.short	(.L_2769 - .L_2768)
.L_2768:
        /*003c*/ 	.word	0x00000000
        /*0040*/ 	.short	0x0003
        /*0042*/ 	.short	0x0038
        /*0044*/ 	.byte	0x00, 0xf0, 0x05, 0x00


	//----- nvinfo : EIATTR_KPARAM_INFO
	.align		4
.L_2769:
        /*0048*/ 	.byte	0x04, 0x17
        /*004a*/ 	.short	(.L_2771 - .L_2770)
.L_2770:
        /*004c*/ 	.word	0x00000000
        /*0050*/ 	.short	0x0002
        /*0052*/ 	.short	0x0018
        /*0054*/ 	.byte	0x00, 0xf0, 0x81, 0x00


	//----- nvinfo : EIATTR_KPARAM_INFO
	.align		4
.L_2771:
        /*0058*/ 	.byte	0x04, 0x17
        /*005a*/ 	.short	(.L_2773 - .L_2772)
.L_2772:
        /*005c*/ 	.word	0x00000000
        /*0060*/ 	.short	0x0001
        /*0062*/ 	.short	0x0008
        /*0064*/ 	.byte	0x00, 0xf0, 0x41, 0x00


	//----- nvinfo : EIATTR_KPARAM_INFO
	.align		4
.L_2773:
        /*0068*/ 	.byte	0x04, 0x17
        /*006a*/ 	.short	(.L_2775 - .L_2774)
.L_2774:
        /*006c*/ 	.word	0x00000000
        /*0070*/ 	.short	0x0000
        /*0072*/ 	.short	0x0000
        /*0074*/ 	.byte	0x00, 0xf0, 0x11, 0x00


	//----- nvinfo : EIATTR_SPARSE_MMA_MASK
	.align		4
.L_2775:
        /*0078*/ 	.byte	0x03, 0x50
        /*007a*/ 	.short	0x0000


	//----- nvinfo : EIATTR_MAXREG_COUNT
	.align		4
        /*007c*/ 	.byte	0x03, 0x1b
        /*007e*/ 	.short	0x00ff


	//----- nvinfo : EIATTR_MERCURY_ISA_VERSION
	.align		4
        /*0080*/ 	.byte	0x03, 0x5f
        /*0082*/ 	.short	0x0101


	//----- nvinfo : EIATTR_EXIT_INSTR_OFFSETS
	.align		4
        /*0084*/ 	.byte	0x04, 0x1c
        /*0086*/ 	.short	(.L_2777 - .L_2776)


	//   ....[0]....
.L_2776:
        /*0088*/ 	.word	0x00000810


	//   ....[1]....
        /*008c*/ 	.word	0x00000860


	//----- nvinfo : EIATTR_MAX_THREADS
	.align		4
.L_2777:
        /*0090*/ 	.byte	0x04, 0x05
        /*0092*/ 	.short	(.L_2779 - .L_2778)
.L_2778:
        /*0094*/ 	.word	0x00000080
        /*0098*/ 	.word	0x00000001
        /*009c*/ 	.word	0x00000001


	//----- nvinfo : EIATTR_CRS_STACK_SIZE
	.align		4
.L_2779:
        /*00a0*/ 	.byte	0x04, 0x1e
        /*00a2*/ 	.short	(.L_2781 - .L_2780)
.L_2780:
        /*00a4*/ 	.word	0x00000000


	//----- nvinfo : EIATTR_CBANK_PARAM_SIZE
	.align		4
.L_2781:
        /*00a8*/ 	.byte	0x03, 0x19
        /*00aa*/ 	.short	0x003c


	//----- nvinfo : EIATTR_PARAM_CBANK
	.align		4
        /*00ac*/ 	.byte	0x04, 0x0a
        /*00ae*/ 	.short	(.L_2783 - .L_2782)
	.align		4
.L_2782:
        /*00b0*/ 	.word	index@(.nv.constant0._ZN2at6native27unrolled_elementwise_kernelIZZZNS0_28launch_masked_scatter_kernelERKNS_10TensorBaseES4_S4_S4_ENKUlvE_clEvENKUlvE2_clEvEUllblE_St5arrayIPcLm4EELi4E23TrivialOffsetCalculatorILi3EjESB_ILi1EjENS0_6memory15LoadWithoutCastENSE_16StoreWithoutCastEEEviT_T0_T2_T3_T4_T5_)
        /*00b4*/ 	.short	0x0210
        /*00b6*/ 	.short	0x003c


	//----- nvinfo : EIATTR_SW_WAR
	.align		4
.L_2783:
        /*00b8*/ 	.byte	0x04, 0x36
        /*00ba*/ 	.short	(.L_2785 - .L_2784)
.L_2784:
        /*00bc*/ 	.word	0x00000008
.L_2785:


//--------------------- .nv.info._ZN2at6native29vectorized_elementwise_kernelILi2EZZZNS0_28launch_masked_scatter_kernelERKNS_10TensorBaseES4_S4_S4_ENKUlvE_clEvENKUlvE2_clEvEUllblE_St5arrayIPcLm4EEEEviT0_T1_ --------------------------
	.section	.nv.info._ZN2at6native29vectorized_elementwise_kernelILi2EZZZNS0_28launch_masked_scatter_kernelERKNS_10TensorBaseES4_S4_S4_ENKUlvE_clEvENKUlvE2_clEvEUllblE_St5arrayIPcLm4EEEEviT0_T1_,"",@"SHT_CUDA_INFO"
	.sectionflags	@""
	.align	4


	//----- nvinfo : EIATTR_CUDA_API_VERSION
	.align		4
        /*0000*/ 	.byte	0x04, 0x37
        /*0002*/ 	.short	(.L_2787 - .L_2786)
.L_2786:
        /*0004*/ 	.word	0x00000082


	//----- nvinfo : EIATTR_KPARAM_INFO
	.align		4
.L_2787:
        /*0008*/ 	.byte	0x04, 0x17
        /*000a*/ 	.short	(.L_2789 - .L_2788)
.L_2788:
        /*000c*/ 	.word	0x00000000
        /*0010*/ 	.short	0x0002
        /*0012*/ 	.short	0x0018
        /*0014*/ 	.byte	0x00, 0xf0, 0x81, 0x00


	//----- nvinfo : EIATTR_KPARAM_INFO
	.align		4
.L_2789:
        /*0018*/ 	.byte	0x04, 0x17
        /*001a*/ 	.short	(.L_2791 - .L_2790)
.L_2790:
        /*001c*/ 	.word	0x00000000
        /*0020*/ 	.short	0x0001
        /*0022*/ 	.short	0x0008
        /*0024*/ 	.byte	0x00, 0xf0, 0x41, 0x00


	//----- nvinfo : EIATTR_KPARAM_INFO
	.align		4
.L_2791:
        /*0028*/ 	.byte	0x04, 0x17
        /*002a*/ 	.short	(.L_2793 - .L_2792)
.L_2792:
        /*002c*/ 	.word	0x00000000
        /*0030*/ 	.short	0x0000
        /*0032*/ 	.short	0x0000
        /*0034*/ 	.byte	0x00, 0xf0, 0x11, 0x00


	//----- nvinfo : EIATTR_SPARSE_MMA_MASK
	.align		4
.L_2793:
        /*0038*/ 	.byte	0x03, 0x50
        /*003a*/ 	.short	0x0000


	//----- nvinfo : EIATTR_MAXREG_COUNT
	.align		4
        /*003c*/ 	.byte	0x03, 0x1b
        /*003e*/ 	.short	0x00ff


	//----- nvinfo : EIATTR_MERCURY_ISA_VERSION
	.align		4
        /*0040*/ 	.byte	0x03, 0x5f
        /*0042*/ 	.short	0x0101


	//----- nvinfo : EIATTR_EXIT_INSTR_OFFSETS
	.align		4
        /*0044*/ 	.byte	0x04, 0x1c
        /*0046*/ 	.short	(.L_2795 - .L_2794)


	//   ....[0]....
.L_2794:
        /*0048*/ 	.word	0x00000560


	//   ....[1]....
        /*004c*/ 	.word	0x00001610


	//   ....[2]....
        /*0050*/ 	.word	0x00001660


	//----- nvinfo : EIATTR_MAX_THREADS
	.align		4
.L_2795:
        /*0054*/ 	.byte	0x04, 0x05
        /*0056*/ 	.short	(.L_2797 - .L_2796)
.L_2796:
        /*0058*/ 	.word	0x00000080
        /*005c*/ 	.word	0x00000001
        /*0060*/ 	.word	0x00000001


	//----- nvinfo : EIATTR_CRS_STACK_SIZE
	.align		4
.L_2797:
        /*0064*/ 	.byte	0x04, 0x1e
        /*0066*/ 	.short	(.L_2799 - .L_2798)
.L_2798:
        /*0068*/ 	.word	0x00000000


	//----- nvinfo : EIATTR_CBANK_PARAM_SIZE
	.align		4
.L_2799:
        /*006c*/ 	.byte	0x03, 0x19
        /*006e*/ 	.short	0x0038


	//----- nvinfo : EIATTR_PARAM_CBANK
	.align		4
        /*0070*/ 	.byte	0x04, 0x0a
        /*0072*/ 	.short	(.L_2801 - .L_2800)
	.align		4
.L_2800:
        /*0074*/ 	.word	index@(.nv.constant0._ZN2at6native29vectorized_elementwise_kernelILi2EZZZNS0_28launch_masked_scatter_kernelERKNS_10TensorBaseES4_S4_S4_ENKUlvE_clEvENKUlvE2_clEvEUllblE_St5arrayIPcLm4EEEEviT0_T1_)
        /*0078*/ 	.short	0x0210
        /*007a*/ 	.short	0x0038


	//----- nvinfo : EIATTR_SW_WAR
	.align		4
.L_2801:
        /*007c*/ 	.byte	0x04, 0x36
        /*007e*/ 	.short	(.L_2803 - .L_2802)
.L_2802:
        /*0080*/ 	.word	0x00000008
.L_2803:


//--------------------- .nv.info._ZN2at6native29vectorized_elementwise_kernelILi4EZZZNS0_28launch_masked_scatter_kernelERKNS_10TensorBaseES4_S4_S4_ENKUlvE_clEvENKUlvE2_clEvEUllblE_St5arrayIPcLm4EEEEviT0_T1_ --------------------------
	.section	.nv.info._ZN2at6native29vectorized_elementwise_kernelILi4EZZZNS0_28launch_masked_scatter_kernelERKNS_10TensorBaseES4_S4_S4_ENKUlvE_clEvENKUlvE2_clEvEUllblE_St5arrayIPcLm4EEEEviT0_T1_,"",@"SHT_CUDA_INFO"
	.sectionflags	@""
	.align	4


	//----- nvinfo : EIATTR_CUDA_API_VERSION
	.align		4
        /*0000*/ 	.byte	0x04, 0x37
        /*0002*/ 	.short	(.L_2805 - .L_2804)
.L_2804:
        /*0004*/ 	.word	0x00000082


	//----- nvinfo : EIATTR_KPARAM_INFO
	.align		4
.L_2805:
        /*0008*/ 	.byte	0x04, 0x17
        /*000a*/ 	.short	(.L_2807 - .L_2806)
.L_2806:
        /*000c*/ 	.word	0x00000000
        /*0010*/ 	.short	0x0002
        /*0012*/ 	.short	0x0018
        /*0014*/ 	.byte	0x00, 0xf0, 0x81, 0x00


	//----- nvinfo : EIATTR_KPARAM_INFO
	.align		4
.L_2807:
        /*0018*/ 	.byte	0x04, 0x17
        /*001a*/ 	.short	(.L_2809 - .L_2808)
.L_2808:
        /*001c*/ 	.word	0x00000000
        /*0020*/ 	.short	0x0001
        /*0022*/ 	.short	0x0008
        /*0024*/ 	.byte	0x00, 0xf0, 0x41, 0x00


	//----- nvinfo : EIATTR_KPARAM_INFO
	.align		4
.L_2809:
        /*0028*/ 	.byte	0x04, 0x17
        /*002a*/ 	.short	(.L_2811 - .L_2810)
.L_2810:
        /*002c*/ 	.word	0x00000000
        /*0030*/ 	.short	0x0000
        /*0032*/ 	.short	0x0000
        /*0034*/ 	.byte	0x00, 0xf0, 0x11, 0x00


	//----- nvinfo : EIATTR_SPARSE_MMA_MASK
	.align		4
.L_2811:
        /*0038*/ 	.byte	0x03, 0x50
        /*003a*/ 	.short	0x0000


	//----- nvinfo : EIATTR_MAXREG_COUNT
	.align		4
        /*003c*/ 	.byte	0x03, 0x1b
        /*003e*/ 	.short	0x00ff


	//----- nvinfo : EIATTR_MERCURY_ISA_VERSION
	.align		4
        /*0040*/ 	.byte	0x03, 0x5f
        /*0042*/ 	.short	0x0101


	//----- nvinfo : EIATTR_EXIT_INSTR_OFFSETS
	.align		4
        /*0044*/ 	.byte	0x04, 0x1c
        /*0046*/ 	.short	(.L_2813 - .L_2812)


	//   ....[0]....
.L_2812:
        /*0048*/ 	.word	0x00000540


	//   ....[1]....
        /*004c*/ 	.word	0x000015f0


	//   ....[2]....
        /*0050*/ 	.word	0x00001640


	//----- nvinfo : EIATTR_MAX_THREADS
	.align		4
.L_2813:
        /*0054*/ 	.byte	0x04, 0x05
        /*0056*/ 	.short	(.L_2815 - .L_2814)
.L_2814:
        /*0058*/ 	.word	0x00000080
        /*005c*/ 	.word	0x00000001
        /*0060*/ 	.word	0x00000001


	//----- nvinfo : EIATTR_CRS_STACK_SIZE
	.align		4
.L_2815:
        /*0064*/ 	.byte	0x04, 0x1e
        /*0066*/ 	.short	(.L_2817 - .L_2816)
.L_2816:
        /*0068*/ 	.word	0x00000000


	//----- nvinfo : EIATTR_CBANK_PARAM_SIZE
	.align		4
.L_2817:
        /*006c*/ 	.byte	0x03, 0x19
        /*006e*/ 	.short	0x0038


	//----- nvinfo : EIATTR_PARAM_CBANK
	.align		4
        /*0070*/ 	.byte	0x04, 0x0a
        /*0072*/ 	.short	(.L_2819 - .L_2818)
	.align		4
.L_2818:
        /*0074*/ 	.word	index@(.nv.constant0._ZN2at6native29vectorized_elementwise_kernelILi4EZZZNS0_28launch_masked_scatter_kernelERKNS_10TensorBaseES4_S4_S4_ENKUlvE_clEvENKUlvE2_clEvEUllblE_St5arrayIPcLm4EEEEviT0_T1_)
        /*0078*/ 	.short	0x0210
        /*007a*/ 	.short	0x0038


	//----- nvinfo : EIATTR_SW_WAR
	.align		4
.L_2819:
        /*007c*/ 	.byte	0x04, 0x36
        /*007e*/ 	.short	(.L_2821 - .L_2820)
.L_2820:
        /*0080*/ 	.word	0x00000008
.L_2821:


//--------------------- .nv.info._ZN2at6native29vectorized_elementwise_kernelILi8EZZZNS0_28launch_masked_scatter_kernelERKNS_10TensorBaseES4_S4_S4_ENKUlvE_clEvENKUlvE2_clEvEUllblE_St5arrayIPcLm4EEEEviT0_T1_ --------------------------
	.section	.nv.info._ZN2at6native29vectorized_elementwise_kernelILi8EZZZNS0_28launch_masked_scatter_kernelERKNS_10TensorBaseES4_S4_S4_ENKUlvE_clEvENKUlvE2_clEvEUllblE_St5arrayIPcLm4EEEEviT0_T1_,"",@"SHT_CUDA_INFO"
	.sectionflags	@""
	.align	4


	//----- nvinfo : EIATTR_CUDA_API_VERSION
	.align		4
        /*0000*/ 	.byte	0x04, 0x37
        /*0002*/ 	.short	(.L_2823 - .L_2822)
.L_2822:
        /*0004*/ 	.word	0x00000082


	//----- nvinfo : EIATTR_KPARAM_INFO
	.align		4
.L_2823:
        /*0008*/ 	.byte	0x04, 0x17
        /*000a*/ 	.short	(.L_2825 - .L_2824)
.L_2824:
        /*000c*/ 	.word	0x00000000
        /*0010*/ 	.short	0x0002
        /*0012*/ 	.short	0x0018
        /*0014*/ 	.byte	0x00, 0xf0, 0x81, 0x00


	//----- nvinfo : EIATTR_KPARAM_INFO
	.align		4
.L_2825:
        /*0018*/ 	.byte	0x04, 0x17
        /*001a*/ 	.short	(.L_2827 - .L_2826)
.L_2826:
        /*001c*/ 	.word	0x00000000
        /*0020*/ 	.short	0x0001
        /*0022*/ 	.short	0x0008
        /*0024*/ 	.byte	0x00, 0xf0, 0x41, 0x00


	//----- nvinfo : EIATTR_KPARAM_INFO
	.align		4
.L_2827:
        /*0028*/ 	.byte	0x04, 0x17
        /*002a*/ 	.short	(.L_2829 - .L_2828)
.L_2828:
        /*002c*/ 	.word	0x00000000
        /*0030*/ 	.short	0x0000
        /*0032*/ 	.short	0x0000
        /*0034*/ 	.byte	0x00, 0xf0, 0x11, 0x00


	//----- nvinfo : EIATTR_SPARSE_MMA_MASK
	.align		4
.L_2829:
        /*0038*/ 	.byte	0x03, 0x50
        /*003a*/ 	.short	0x0000


	//----- nvinfo : EIATTR_MAXREG_COUNT
	.align		4
        /*003c*/ 	.byte	0x03, 0x1b
        /*003e*/ 	.short	0x00ff


	//----- nvinfo : EIATTR_MERCURY_ISA_VERSION
	.align		4
        /*0040*/ 	.byte	0x03, 0x5f
        /*0042*/ 	.short	0x0101


	//----- nvinfo : EIATTR_EXIT_INSTR_OFFSETS
	.align		4
        /*0044*/ 	.byte	0x04, 0x1c
        /*0046*/ 	.short	(.L_2831 - .L_2830)


	//   ....[0]....
.L_2830:
        /*0048*/ 	.word	0x000005a0


	//   ....[1]....
        /*004c*/ 	.word	0x00001650


	//   ....[2]....
        /*0050*/ 	.word	0x000016a0


	//----- nvinfo : EIATTR_MAX_THREADS
	.align		4
.L_2831:
        /*0054*/ 	.byte	0x04, 0x05
        /*0056*/ 	.short	(.L_2833 - .L_2832)
.L_2832:
        /*0058*/ 	.word	0x00000080
        /*005c*/ 	.word	0x00000001
        /*0060*/ 	.word	0x00000001


	//----- nvinfo : EIATTR_CRS_STACK_SIZE
	.align		4
.L_2833:
        /*0064*/ 	.byte	0x04, 0x1e
        /*0066*/ 	.short	(.L_2835 - .L_2834)
.L_2834:
        /*0068*/ 	.word	0x00000000


	//----- nvinfo : EIATTR_CBANK_PARAM_SIZE
	.align		4
.L_2835:
        /*006c*/ 	.byte	0x03, 0x19
        /*006e*/ 	.short	0x0038


	//----- nvinfo : EIATTR_PARAM_CBANK
	.align		4
        /*0070*/ 	.byte	0x04, 0x0a
        /*0072*/ 	.short	(.L_2837 - .L_2836)
	.align		4
.L_2836:
        /*0074*/ 	.word	index@(.nv.constant0._ZN2at6native29vectorized_elementwise_kernelILi8EZZZNS0_28launch_masked_scatter_kernelERKNS_10TensorBaseES4_S4_S4_ENKUlvE_clEvENKUlvE2_clEvEUllblE_St5arrayIPcLm4EEEEviT0_T1_)
        /*0078*/ 	.short	0x0210
        /*007a*/ 	.short	0x0038


	//----- nvinfo : EIATTR_SW_WAR
	.align		4
.L_2837:
        /*007c*/ 	.byte	0x04, 0x36
        /*007e*/ 	.short	(.L_2839 - .L_2838)
.L_2838:
        /*0080*/ 	.word	0x00000008
.L_2839:


//--------------------- .nv.info._ZN2at6native18elementwise_kernelILi128ELi4EZNS0_15gpu_kernel_implIZZZNS0_28launch_masked_scatter_kernelERKNS_10TensorBaseES5_S5_S5_ENKUlvE_clEvENKUlvE1_clEvEUliblE_EEvRNS_18TensorIteratorBaseERKT_EUliE_EEviT1_ --------------------------
	.section	.nv.info._ZN2at6native18elementwise_kernelILi128ELi4EZNS0_15gpu_kernel_implIZZZNS0_28launch_masked_scatter_kernelERKNS_10TensorBaseES5_S5_S5_ENKUlvE_clEvENKUlvE1_clEvEUliblE_EEvRNS_18TensorIteratorBaseERKT_EUliE_EEviT1_,"",@"SHT_CUDA_INFO"
	.sectionflags	@""
	.align	4


	//----- nvinfo : EIATTR_CUDA_API_VERSION
	.align		4
        /*0000*/ 	.byte	0x04, 0x37
        /*0002*/ 	.short	(.L_2841 - .L_2840)
.L_2840:
        /*0004*/ 	.word	0x00000082


	//----- nvinfo : EIATTR_KPARAM_INFO
	.align		4
.L_2841:
        /*0008*/ 	.byte	0x04, 0x17
        /*000a*/ 	.short	(.L_2843 - .L_2842)
.L_2842:
        /*000c*/ 	.word	0x00000000
        /*0010*/ 	.short	0x0001
        /*0012*/ 	.short	0x0008
        /*0014*/ 	.byte	0x00, 0xf0, 0x01, 0x0c


	//----- nvinfo : EIATTR_KPARAM_INFO
	.align		4
.L_2843:
        /*0018*/ 	.byte	0x04, 0x17
        /*001a*/ 	.short	(.L_2845 - .L_2844)
.L_2844:
        /*001c*/ 	.word	0x00000000
        /*0020*/ 	.short	0x0000
        /*0022*/ 	.short	0x0000
        /*0024*/ 	.byte	0x00, 0xf0, 0x11, 0x00


	//----- nvinfo : EIATTR_SPARSE_MMA_MASK
	.align		4
.L_2845:
        /*0028*/ 	.byte	0x03, 0x50
        /*002a*/ 	.short	0x0000


	//----- nvinfo : EIATTR_MAXREG_COUNT
	.align		4
        /*002c*/ 	.byte	0x03, 0x1b
        /*002e*/ 	.short	0x0080


	//----- nvinfo : EIATTR_EXTERNS
	.align		4
        /*0030*/ 	.byte	0x04, 0x0f
        /*0032*/ 	.short	(.L_2847 - .L_2846)


	//   ....[0]....
	.align		4
.L_2846:
        /*0034*/ 	.word	index@(__assertfail)


	//----- nvinfo : EIATTR_MERCURY_ISA_VERSION
	.align		4
.L_2847:
        /*0038*/ 	.byte	0x03, 0x5f
        /*003a*/ 	.short	0x0101


	//----- nvinfo : EIATTR_SYSCALL_OFFSETS
	.align		4
        /*003c*/ 	.byte	0x04, 0x46
        /*003e*/ 	.short	(.L_2849 - .L_2848)


	//   ....[0]....
.L_2848:
        /*0040*/ 	.word	0x00002650


	//   ....[1]....
        /*0044*/ 	.word	0x00003660


	//   ....[2]....
        /*0048*/ 	.word	0x00004520


	//   ....[3]....
        /*004c*/ 	.word	0x00005400


	//   ....[4]....
        /*0050*/ 	.word	0x00007a80


	//   ....[5]....
        /*0054*/ 	.word	0x00008a90


	//   ....[6]....
        /*0058*/ 	.word	0x00009950


	//   ....[7]....
        /*005c*/ 	.word	0x0000a830


	//   ....[8]....
        /*0060*/ 	.word	0x0000cea0


	//   ....[9]....
        /*0064*/ 	.word	0x0000deb0


	//   ....[10]....
        /*0068*/ 	.word	0x0000ed70


	//   ....[11]....
        /*006c*/ 	.word	0x0000fc50


	//   ....[12]....
        /*0070*/ 	.word	0x000122b0


	//   ....[13]....
        /*0074*/ 	.word	0x000132c0


	//   ....[14]....
        /*0078*/ 	.word	0x00014180


	//   ....[15]....
        /*007c*/ 	.word	0x00015060


	//----- nvinfo : EIATTR_EXIT_INSTR_OFFSETS
	.align		4
.L_2849:
        /*0080*/ 	.byte	0x04, 0x1c
        /*0082*/ 	.short	(.L_2851 - .L_2850)


	//   ....[0]....
.L_2850:
        /*0084*/ 	.word	0x0000fd00


	//   ....[1]....
        /*0088*/ 	.word	0x00014340


	//   ....[2]....
        /*008c*/ 	.word	0x00014360


	//   ....[3]....
        /*0090*/ 	.word	0x00014400


	//   ....[4]....
        /*0094*/ 	.word	0x00014420


	//   ....[5]....
        /*0098*/ 	.word	0x00014440


	//   ....[6]....
        /*009c*/ 	.word	0x000144d0


	//   ....[7]....
        /*00a0*/ 	.word	0x00014510


	//   ....[8]....
        /*00a4*/ 	.word	0x000145b0


	//   ....[9]....
        /*00a8*/ 	.word	0x00014600


	//   ....[10]....
        /*00ac*/ 	.word	0x00014630


	//   ....[11]....
        /*00b0*/ 	.word	0x000146f0


	//   ....[12]....
        /*00b4*/ 	.word	0x00014730


	//   ....[13]....
        /*00b8*/ 	.word	0x000148c0


	//   ....[14]....
        /*00bc*/ 	.word	0x00014a20


	//   ....[15]....
        /*00c0*/ 	.word	0x00014a60


	//   ....[16]....
        /*00c4*/ 	.word	0x00014b00


	//   ....[17]....
        /*00c8*/ 	.word	0x00014c80


	//   ....[18]....
        /*00cc*/ 	.word	0x00014e00


	//   ....[19]....
        /*00d0*/ 	.word	0x00014f60


	//   ....[20]....
        /*00d4*/ 	.word	0x00015070


	//   ....[21]....
        /*00d8*/ 	.word	0x000150b0


	//   ....[22]....
        /*00dc*/ 	.word	0x000150d0


	//----- nvinfo : EIATTR_MAX_THREADS
	.align		4
.L_2851:
        /*00e0*/ 	.byte	0x04, 0x05
        /*00e2*/ 	.short	(.L_2853 - .L_2852)
.L_2852:
        /*00e4*/ 	.word	0x00000080
        /*00e8*/ 	.word	0x00000001
        /*00ec*/ 	.word	0x00000001


	//----- nvinfo : EIATTR_CRS_STACK_SIZE
	.align		4
.L_2853:
        /*00f0*/ 	.byte	0x04, 0x1e
        /*00f2*/ 	.short	(.L_2855 - .L_2854)
.L_2854:
        /*00f4*/ 	.word	0x00000000


	//----- nvinfo : EIATTR_CBANK_PARAM_SIZE
	.align		4
.L_2855:
        /*00f8*/ 	.byte	0x03, 0x19
        /*00fa*/ 	.short	0x0308


	//----- nvinfo : EIATTR_PARAM_CBANK
	.align		4
        /*00fc*/ 	.byte	0x04, 0x0a
        /*00fe*/ 	.short	(.L_2857 - .L_2856)
	.align		4
.L_2856:
        /*0100*/ 	.word	index@(.nv.constant0._ZN2at6native18elementwise_kernelILi128ELi4EZNS0_15gpu_kernel_implIZZZNS0_28launch_masked_scatter_kernelERKNS_10TensorBaseES5_S5_S5_ENKUlvE_clEvENKUlvE1_clEvEUliblE_EEvRNS_18TensorIteratorBaseERKT_EUliE_EEviT1_)
        /*0104*/ 	.short	0x0210
        /*0106*/ 	.short	0x0308


	//----- nvinfo : EIATTR_SW_WAR
	.align		4
.L_2857:
        /*0108*/ 	.byte	0x04, 0x36
        /*010a*/ 	.short	(.L_2859 - .L_2858)
.L_2858:
        /*010c*/ 	.word	0x00000008
.L_2859:


//--------------------- .nv.info._ZN2at6native27unrolled_elementwise_kernelIZZZNS0_28launch_masked_scatter_kernelERKNS_10TensorBaseES4_S4_S4_ENKUlvE_clEvENKUlvE1_clEvEUliblE_St5arrayIPcLm4EELi4E23TrivialOffsetCalculatorILi3EjESB_ILi1EjENS0_6memory12LoadWithCastILi3EEENSE_13StoreWithCastILi1EEEEEviT_T0_T2_T3_T4_T5_ --------------------------
	.section	.nv.info._ZN2at6native27unrolled_elementwise_kernelIZZZNS0_28launch_masked_scatter_kernelERKNS_10TensorBaseES4_S4_S4_ENKUlvE_clEvENKUlvE1_clEvEUliblE_St5arrayIPcLm4EELi4E23TrivialOffsetCalculatorILi3EjESB_ILi1EjENS0_6memory12LoadWithCastILi3EEENSE_13StoreWithCastILi1EEEEEviT_T0_T2_T3_T4_T5_,"",@"SHT_CUDA_INFO"
	.sectionflags	@""
	.align	4


	//----- nvinfo : EIATTR_CUDA_API_VERSION
	.align		4
        /*0000*/ 	.byte	0x04, 0x37
        /*0002*/ 	.short	(.L_2861 - .L_2860)
.L_2860:
        /*0004*/ 	.word	0x00000082


	//----- nvinfo : EIATTR_KPARAM_INFO
	.align		4
.L_2861:
        /*0008*/ 	.byte	0x04, 0x17
        /*000a*/ 	.short	(.L_2863 - .L_2862)
.L_2862:
        /*000c*/ 	.word	0x00000000
        /*0010*/ 	.short	0x0006
        /*0012*/ 	.short	0x004c
        /*0014*/ 	.byte	0x00, 0xf0, 0x21, 0x00


	//----- nvinfo : EIATTR_KPARAM_INFO
	.align		4
.L_2863:
        /*0018*/ 	.byte	0x04, 0x17
        /*001a*/ 	.short	(.L_2865 - .L_2864)
.L_2864:
        /*001c*/ 	.word	0x00000000
        /*0020*/ 	.short	0x0005
        /*0022*/ 	.short	0x003c
        /*0024*/ 	.byte	0x00, 0xf0, 0x41, 0x00


	//----- nvinfo : EIATTR_KPARAM_INFO
	.align		4
.L_2865:
        /*0028*/ 	.byte	0x04, 0x17
        /*002a*/ 	.short	(.L_2867 - .L_2866)
.L_2866:
        /*002c*/ 	.word	0x00000000
        /*0030*/ 	.short	0x0004
        /*0032*/ 	.short	0x0039
        /*0034*/ 	.byte	0x00, 0xf0, 0x05, 0x00


	//----- nvinfo : EIATTR_KPARAM_INFO
	.align		4
.L_2867:
        /*0038*/ 	.byte	0x04, 0x17
        /*003a*/ 	.short	(.L_2869 - .L_2868)
.L_2868:
        /*003c*/ 	.word	0x00000000
        /*0040*/ 	.short	0x0003
        /*0042*/ 	.short	0x0038
        /*0044*/ 	.byte	0x00, 0xf0, 0x05, 0x00


	//----- nvinfo : EIATTR_KPARAM_INFO
	.align		4
.L_2869:
        /*0048*/ 	.byte	0x04, 0x17
        /*004a*/ 	.short	(.L_2871 - .L_2870)
.L_2870:
        /*004c*/ 	.word	0x00000000
        /*0050*/ 	.short	0x0002
        /*0052*/ 	.short	0x0018
        /*0054*/ 	.byte	0x00, 0xf0, 0x81, 0x00


	//----- nvinfo : EIATTR_KPARAM_INFO
	.align		4
.L_2871:
        /*0058*/ 	.byte	0x04, 0x17
        /*005a*/ 	.short	(.L_2873 - .L_2872)
.L_2872:
        /*005c*/ 	.word	0x00000000
        /*0060*/ 	.short	0x0001
        /*0062*/ 	.short	0x0008
        /*0064*/ 	.byte	0x00, 0xf0, 0x41, 0x00


	//----- nvinfo : EIATTR_KPARAM_INFO
	.align		4
.L_2873:
        /*0068*/ 	.byte	0x04, 0x17
        /*006a*/ 	.short	(.L_2875 - .L_2874)
.L_2874:
        /*006c*/ 	.word	0x00000000
        /*0070*/ 	.short	0x0000
        /*0072*/ 	.short	0x0000
        /*0074*/ 	.byte	0x00, 0xf0, 0x11, 0x00


	//----- nvinfo : EIATTR_SPARSE_MMA_MASK
	.align		4
.L_2875:
        /*0078*/ 	.byte	0x03, 0x50
        /*007a*/ 	.short	0x0000


	//----- nvinfo : EIATTR_MAXREG_COUNT
	.align		4
        /*007c*/ 	.byte	0x03, 0x1b
        /*007e*/ 	.short	0x00ff


	//----- nvinfo : EIATTR_EXTERNS
	.align		4
        /*0080*/ 	.byte	0x04, 0x0f
        /*0082*/ 	.short	(.L_2877 - .L_2876)


	//   ....[0]....
	.align		4
.L_2876:
        /*0084*/ 	.word	index@(__assertfail)


	//----- nvinfo : EIATTR_MERCURY_ISA_VERSION
	.align		4
.L_2877:
        /*0088*/ 	.byte	0x03, 0x5f
        /*008a*/ 	.short	0x0101


	//----- nvinfo : EIATTR_SYSCALL_OFFSETS
	.align		4
        /*008c*/ 	.byte	0x04, 0x46
        /*008e*/ 	.short	(.L_2879 - .L_2878)


	//   ....[0]....
.L_2878:
        /*0090*/ 	.word	0x00000ef0


	//   ....[1]....
        /*0094*/ 	.word	0x00001f10


	//   ....[2]....
        /*0098*/ 	.word	0x00002de0


	//   ....[3]....
        /*009c*/ 	.word	0x00003c90


	//   ....[4]....
        /*00a0*/ 	.word	0x00004cb0


	//   ....[5]....
        /*00a4*/ 	.word	0x00005b80


	//   ....[6]....
        /*00a8*/ 	.word	0x00006a90


	//   ....[7]....
        /*00ac*/ 	.word	0x00007ac0


	//   ....[8]....
        /*00b0*/ 	.word	0x000089a0


	//   ....[9]....
        /*00b4*/ 	.word	0x00009850


	//   ....[10]....
        /*00b8*/ 	.word	0x0000a750


	//   ....[11]....
        /*00bc*/ 	.word	0x0000b610


	//   ....[12]....
        /*00c0*/ 	.word	0x0000c830


	//   ....[13]....
        /*00c4*/ 	.word	0x0000d730


	//   ....[14]....
        /*00c8*/ 	.word	0x0000e5e0


	//   ....[15]....
        /*00cc*/ 	.word	0x0000f4b0


	//----- nvinfo : EIATTR_EXIT_INSTR_OFFSETS
	.align		4
.L_2879:
        /*00d0*/ 	.byte	0x04, 0x1c
        /*00d2*/ 	.short	(.L_2881 - .L_2880)


	//   ....[0]....
.L_2880:
        /*00d4*/ 	.word	0x0000e670


	//   ....[1]....
        /*00d8*/ 	.word	0x0000e7a0


	//   ....[2]....
        /*00dc*/ 	.word	0x0000e7c0


	//   ....[3]....
        /*00e0*/ 	.word	0x0000e850


	//   ....[4]....
        /*00e4*/ 	.word	0x0000e870


	//   ....[5]....
        /*00e8*/ 	.word	0x0000e890


	//   ....[6]....
        /*00ec*/ 	.word	0x0000e920


	//   ....[7]....
        /*00f0*/ 	.word	0x0000e960


	//   ....[8]....
        /*00f4*/ 	.word	0x0000ea00


	//   ....[9]....
        /*00f8*/ 	.word	0x0000ea50


	//   ....[10]....
        /*00fc*/ 	.word	0x0000ea80


	//   ....[11]....
        /*0100*/ 	.word	0x0000eb40


	//   ....[12]....
        /*0104*/ 	.word	0x0000eb80


	//   ....[13]....
        /*0108*/ 	.word	0x0000ed10


	//   ....[14]....
        /*010c*/ 	.word	0x0000ee70


	//   ....[15]....
        /*0110*/ 	.word	0x0000eeb0


	//   ....[16]....
        /*0114*/ 	.word	0x0000ef50


	//   ....[17]....
        /*0118*/ 	.word	0x0000f0d0


	//   ....[18]....
        /*011c*/ 	.word	0x0000f250


	//   ....[19]....
        /*0120*/ 	.word	0x0000f3b0


	//   ....[20]....
        /*0124*/ 	.word	0x0000f4c0


	//   ....[21]....
        /*0128*/ 	.word	0x0000f4f0


	//   ....[22]....
        /*012c*/ 	.word	0x0000f510


	//----- nvinfo : EIATTR_MAX_THREADS
	.align		4
.L_2881:
        /*0130*/ 	.byte	0x04, 0x05
        /*0132*/ 	.short	(.L_2883 - .L_2882)
.L_2882:
        /*0134*/ 	.word	0x00000080
        /*0138*/ 	.word	0x00000001
        /*013c*/ 	.word	0x00000001


	//----- nvinfo : EIATTR_CRS_STACK_SIZE
	.align		4
.L_2883:
        /*0140*/ 	.byte	0x04, 0x1e
        /*0142*/ 	.short	(.L_2885 - .L_2884)
.L_2884:
        /*0144*/ 	.word	0x00000000


	//----- nvinfo : EIATTR_CBANK_PARAM_SIZE
	.align		4
.L_2885:
        /*0148*/ 	.byte	0x03, 0x19
        /*014a*/ 	.short	0x0054


	//----- nvinfo : EIATTR_PARAM_CBANK
	.align		4
        /*014c*/ 	.byte	0x04, 0x0a
        /*014e*/ 	.short	(.L_2887 - .L_2886)
	.align		4
.L_2886:
        /*0150*/ 	.word	index@(.nv.constant0._ZN2at6native27unrolled_elementwise_kernelIZZZNS0_28launch_masked_scatter_kernelERKNS_10TensorBaseES4_S4_S4_ENKUlvE_clEvENKUlvE1_clEvEUliblE_St5arrayIPcLm4EELi4E23TrivialOffsetCalculatorILi3EjESB_ILi1EjENS0_6memory12LoadWithCastILi3EEENSE_13StoreWithCastILi1EEEEEviT_T0_T2_T3_T4_T5_)
        /*0154*/ 	.short	0x0210
        /*0156*/ 	.short	0x0054


	//----- nvinfo : EIATTR_SW_WAR
	.align		4
.L_2887:
        /*0158*/ 	.byte	0x04, 0x36
        /*015a*/ 	.short	(.L_2889 - .L_2888)
.L_2888:
        /*015c*/ 	.word	0x00000008
.L_2889:


//--------------------- .nv.info._ZN2at6native18elementwise_kernelILi128ELi2EZNS0_22gpu_kernel_impl_nocastIZZZNS0_28launch_masked_scatter_kernelERKNS_10TensorBaseES5_S5_S5_ENKUlvE_clEvENKUlvE1_clEvEUliblE_EEvRNS_18TensorIteratorBaseERKT_EUliE_EEviT1_ --------------------------
	.section	.nv.info._ZN2at6native18elementwise_kernelILi128ELi2EZNS0_22gpu_kernel_impl_nocastIZZZNS0_28launch_masked_scatter_kernelERKNS_10TensorBaseES5_S5_S5_ENKUlvE_clEvENKUlvE1_clEvEUliblE_EEvRNS_18TensorIteratorBaseERKT_EUliE_EEviT1_,"",@"SHT_CUDA_INFO"
	.sectionflags	@""
	.align	4


	//----- nvinfo : EIATTR_CUDA_API_VERSION
	.align		4
        /*0000*/ 	.byte	0x04, 0x37
        /*0002*/ 	.short	(.L_2891 - .L_2890)
.L_2890:
        /*0004*/ 	.word	0x00000082


	//----- nvinfo : EIATTR_KPARAM_INFO
	.align		4
.L_2891:
        /*0008*/ 	.byte	0x04, 0x17
        /*000a*/ 	.short	(.L_2893 - .L_2892)
.L_2892:
        /*000c*/ 	.word	0x00000000
        /*0010*/ 	.short	0x0001
        /*0012*/ 	.short	0x0008
        /*0014*/ 	.byte	0x00, 0xf0, 0xe1, 0x0b


	//----- nvinfo : EIATTR_KPARAM_INFO
	.align		4
.L_2893:
        /*0018*/ 	.byte	0x04, 0x17
        /*001a*/ 	.short	(.L_2895 - .L_2894)
.L_2894:
        /*001c*/ 	.word	0x00000000
        /*0020*/ 	.short	0x0000
        /*0022*/ 	.short	0x0000
        /*0024*/ 	.byte	0x00, 0xf0, 0x11, 0x00


	//----- nvinfo : EIATTR_SPARSE_MMA_MASK
	.align		4
.L_2895:
        /*0028*/ 	.byte	0x03, 0x50
        /*002a*/ 	.short	0x0000


	//----- nvinfo : EIATTR_MAXREG_COUNT
	.align		4
        /*002c*/ 	.byte	0x03, 0x1b
        /*002e*/ 	.short	0x0080


	//----- nvinfo : EIATTR_MERCURY_ISA_VERSION
	.align		4
        /*0030*/ 	.byte	0x03, 0x5f
        /*0032*/ 	.short	0x0101


	//----- nvinfo : EIATTR_EXIT_INSTR_OFFSETS
	.align		4
        /*0034*/ 	.byte	0x04, 0x1c
        /*0036*/ 	.short	(.L_2897 - .L_2896)


	//   ....[0]....
.L_2896:
        /*0038*/ 	.word	0x000019d0


	//   ....[1]....
        /*003c*/ 	.word	0x000032f0


	//----- nvinfo : EIATTR_MAX_THREADS
	.align		4
.L_2897:
        /*0040*/ 	.byte	0x04, 0x05
        /*0042*/ 	.short	(.L_2899 - .L_2898)
.L_2898:
        /*0044*/ 	.word	0x00000080
        /*0048*/ 	.word	0x00000001
        /*004c*/ 	.word	0x00000001


	//----- nvinfo : EIATTR_CRS_STACK_SIZE
	.align		4
.L_2899:
        /*0050*/ 	.byte	0x04, 0x1e
        /*0052*/ 	.short	(.L_2901 - .L_2900)
.L_2900:
        /*0054*/ 	.word	0x00000000


	//----- nvinfo : EIATTR_CBANK_PARAM_SIZE
	.align		4
.L_2901:
        /*0058*/ 	.byte	0x03, 0x19
        /*005a*/ 	.short	0x0300


	//----- nvinfo : EIATTR_PARAM_CBANK
	.align		4
        /*005c*/ 	.byte	0x04, 0x0a
        /*005e*/ 	.short	(.L_2903 - .L_2902)
	.align		4
.L_2902:
        /*0060*/ 	.word	index@(.nv.constant0._ZN2at6native18elementwise_kernelILi128ELi2EZNS0_22gpu_kernel_impl_nocastIZZZNS0_28launch_masked_scatter_kernelERKNS_10TensorBaseES5_S5_S5_ENKUlvE_clEvENKUlvE1_clEvEUliblE_EEvRNS_18TensorIteratorBaseERKT_EUliE_EEviT1_)
        /*0064*/ 	.short	0x0210
        /*0066*/ 	.short	0x0300


	//----- nvinfo : EIATTR_SW_WAR
	.align		4
.L_2903:
        /*0068*/ 	.byte	0x04, 0x36
        /*006a*/ 	.short	(.L_2905 - .L_2904)
.L_2904:
        /*006c*/ 	.word	0x00000008
.L_2905:


//--------------------- .nv.info._ZN2at6native27unrolled_elementwise_kernelIZZZNS0_28launch_masked_scatter_kernelERKNS_10TensorBaseES4_S4_S4_ENKUlvE_clEvENKUlvE1_clEvEUliblE_St5arrayIPcLm4EELi4E23TrivialOffsetCalculatorILi3EjESB_ILi1EjENS0_6memory15LoadWithoutCastENSE_16StoreWithoutCastEEEviT_T0_T2_T3_T4_T5_ --------------------------
	.section	.nv.info._ZN2at6native27unrolled_elementwise_kernelIZZZNS0_28launch_masked_scatter_kernelERKNS_10TensorBaseES4_S4_S4_ENKUlvE_clEvENKUlvE1_clEvEUliblE_St5arrayIPcLm4EELi4E23TrivialOffsetCalculatorILi3EjESB_ILi1EjENS0_6memory15LoadWithoutCastENSE_16StoreWithoutCastEEEviT_T0_T2_T3_T4_T5_,"",@"SHT_CUDA_INFO"
	.sectionflags	@""
	.align	4


	//----- nvinfo : EIATTR_CUDA_API_VERSION
	.align		4
        /*0000*/ 	.byte	0x04, 0x37
        /*0002*/ 	.short	(.L_2907 - .L_2906)
.L_2906:
        /*0004*/ 	.word	0x00000082


	//----- nvinfo : EIATTR_KPARAM_INFO
	.align		4
.L_2907:
        /*0008*/ 	.byte	0x04, 0x17
        /*000a*/ 	.short	(.L_2909 - .L_2908)
.L_2908:
        /*000c*/ 	.word	0x00000000
        /*0010*/ 	.short	0x0006
        /*0012*/ 	.short	0x003b
        /*0014*/ 	.byte	0x00, 0xf0, 0x05, 0x00


	//----- nvinfo : EIATTR_KPARAM_INFO
	.align		4
.L_2909:
        /*0018*/ 	.byte	0x04, 0x17
        /*001a*/ 	.short	(.L_2911 - .L_2910)
.L_2910:
        /*001c*/ 	.word	0x00000000
        /*0020*/ 	.short	0x0005
        /*0022*/ 	.short	0x003a
        /*0024*/ 	.byte	0x00, 0xf0, 0x05, 0x00


	//----- nvinfo : EIATTR_KPARAM_INFO
	.align		4
.L_2911:
        /*0028*/ 	.byte	0x04, 0x17
        /*002a*/ 	.short	(.L_2913 - .L_2912)
.L_2912:
        /*002c*/ 	.word	0x00000000
        /*0030*/ 	.short	0x0004
        /*0032*/ 	.short	0x0039
        /*0034*/ 	.byte	0x00, 0xf0, 0x05, 0x00


	//----- nvinfo : EIATTR_KPARAM_INFO
	.align		4
.L_2913:
        /*0038*/ 	.byte	0x04, 0x17
        /*003a*/ 	.short	(.L_2915 - .L_2914)
.L_2914:
        /*003c*/ 	.word	0x00000000
        /*0040*/ 	.short	0x0003
        /*0042*/ 	.short	0x0038
        /*0044*/ 	.byte	0x00, 0xf0, 0x05, 0x00


	//----- nvinfo : EIATTR_KPARAM_INFO
	.align		4
.L_2915:
        /*0048*/ 	.byte	0x04, 0x17
        /*004a*/ 	.short	(.L_2917 - .L_2916)
.L_2916:
        /*004c*/ 	.word	0x00000000
        /*0050*/ 	.short	0x0002
        /*0052*/ 	.short	0x0018
        /*0054*/ 	.byte	0x00, 0xf0, 0x81, 0x00


	//----- nvinfo : EIATTR_KPARAM_INFO
	.align		4
.L_2917:
        /*0058*/ 	.byte	0x04, 0x17
        /*005a*/ 	.short	(.L_2919 - .L_2918)
.L_2918:
        /*005c*/ 	.word	0x00000000
        /*0060*/ 	.short	0x0001
        /*0062*/ 	.short	0x0008
        /*0064*/ 	.byte	0x00, 0xf0, 0x41, 0x00


	//----- nvinfo : EIATTR_KPARAM_INFO
	.align		4
.L_2919:
        /*0068*/ 	.byte	0x04, 0x17
        /*006a*/ 	.short	(.L_2921 - .L_2920)
.L_2920:
        /*006c*/ 	.word	0x00000000
        /*0070*/ 	.short	0x0000
        /*0072*/ 	.short	0x0000
        /*0074*/ 	.byte	0x00, 0xf0, 0x11, 0x00


	//----- nvinfo : EIATTR_SPARSE_MMA_MASK
	.align		4
.L_2921:
        /*0078*/ 	.byte	0x03, 0x50
        /*007a*/ 	.short	0x0000


	//----- nvinfo : EIATTR_MAXREG_COUNT
	.align		4
        /*007c*/ 	.byte	0x03, 0x1b
        /*007e*/ 	.short	0x00ff


	//----- nvinfo : EIATTR_MERCURY_ISA_VERSION
	.align		4
        /*0080*/ 	.byte	0x03, 0x5f
        /*0082*/ 	.short	0x0101


	//----- nvinfo : EIATTR_EXIT_INSTR_OFFSETS
	.align		4
        /*0084*/ 	.byte	0x04, 0x1c
        /*0086*/ 	.short	(.L_2923 - .L_2922)


	//   ....[0]....
.L_2922:
        /*0088*/ 	.word	0x00000830


	//   ....[1]....
        /*008c*/ 	.word	0x00000880


	//----- nvinfo : EIATTR_MAX_THREADS
	.align		4
.L_2923:
        /*0090*/ 	.byte	0x04, 0x05
        /*0092*/ 	.short	(.L_2925 - .L_2924)
.L_2924:
        /*0094*/ 	.word	0x00000080
        /*0098*/ 	.word	0x00000001
        /*009c*/ 	.word	0x00000001


	//----- nvinfo : EIATTR_CRS_STACK_SIZE
	.align		4
.L_2925:
        /*00a0*/ 	.byte	0x04, 0x1e
        /*00a2*/ 	.short	(.L_2927 - .L_2926)
.L_2926:
        /*00a4*/ 	.word	0x00000000


	//----- nvinfo : EIATTR_CBANK_PARAM_SIZE
	.align		4
.L_2927:
        /*00a8*/ 	.byte	0x03, 0x19
        /*00aa*/ 	.short	0x003c


	//----- nvinfo : EIATTR_PARAM_CBANK
	.align		4
        /*00ac*/ 	.byte	0x04, 0x0a
        /*00ae*/ 	.short	(.L_2929 - .L_2928)
	.align		4
.L_2928:
        /*00b0*/ 	.word	index@(.nv.constant0._ZN2at6native27unrolled_elementwise_kernelIZZZNS0_28launch_masked_scatter_kernelERKNS_10TensorBaseES4_S4_S4_ENKUlvE_clEvENKUlvE1_clEvEUliblE_St5arrayIPcLm4EELi4E23TrivialOffsetCalculatorILi3EjESB_ILi1EjENS0_6memory15LoadWithoutCastENSE_16StoreWithoutCastEEEviT_T0_T2_T3_T4_T5_)
        /*00b4*/ 	.short	0x0210
        /*00b6*/ 	.short	0x003c


	//----- nvinfo : EIATTR_SW_WAR
	.align		4
.L_2929:
        /*00b8*/ 	.byte	0x04, 0x36
        /*00ba*/ 	.short	(.L_2931 - .L_2930)
.L_2930:
        /*00bc*/ 	.word	0x00000008
.L_2931:


//--------------------- .nv.info._ZN2at6native29vectorized_elementwise_kernelILi2EZZZNS0_28launch_masked_scatter_kernelERKNS_10TensorBaseES4_S4_S4_ENKUlvE_clEvENKUlvE1_clEvEUliblE_St5arrayIPcLm4EEEEviT0_T1_ --------------------------
	.section	.nv.info._ZN2at6native29vectorized_elementwise_kernelILi2EZZZNS0_28launch_masked_scatter_kernelERKNS_10TensorBaseES4_S4_S4_ENKUlvE_clEvENKUlvE1_clEvEUliblE_St5arrayIPcLm4EEEEviT0_T1_,"",@"SHT_CUDA_INFO"
	.sectionflags	@""
	.align	4


	//----- nvinfo : EIATTR_CUDA_API_VERSION
	.align		4
        /*0000*/ 	.byte	0x04, 0x37
        /*0002*/ 	.short	(.L_2933 - .L_2932)
.L_2932:
        /*0004*/ 	.word	0x00000082


	//----- nvinfo : EIATTR_KPARAM_INFO
	.align		4
.L_2933:
        /*0008*/ 	.byte	0x04, 0x17
        /*000a*/ 	.short	(.L_2935 - .L_2934)
.L_2934:
        /*000c*/ 	.word	0x00000000
        /*0010*/ 	.short	0x0002
        /*0012*/ 	.short	0x0018
        /*0014*/ 	.byte	0x00, 0xf0, 0x81, 0x00


	//----- nvinfo : EIATTR_KPARAM_INFO
	.align		4
.L_2935:
        /*0018*/ 	.byte	0x04, 0x17
        /*001a*/ 	.short	(.L_2937 - .L_2936)
.L_2936:
        /*001c*/ 	.word	0x00000000
        /*0020*/ 	.short	0x0001
        /*0022*/ 	.short	0x0008
        /*0024*/ 	.byte	0x00, 0xf0, 0x41, 0x00


	//----- nvinfo : EIATTR_KPARAM_INFO
	.align		4
.L_2937:
        /*0028*/ 	.byte	0x04, 0x17
        /*002a*/ 	.short	(.L_2939 - .L_2938)
.L_2938:
        /*002c*/ 	.word	0x00000000
        /*0030*/ 	.short	0x0000
        /*0032*/ 	.short	0x0000
        /*0034*/ 	.byte	0x00, 0xf0, 0x11, 0x00


	//----- nvinfo : EIATTR_SPARSE_MMA_MASK
	.align		4
.L_2939:
        /*0038*/ 	.byte	0x03, 0x50
        /*003a*/ 	.short	0x0000


	//----- nvinfo : EIATTR_MAXREG_COUNT
	.align		4
        /*003c*/ 	.byte	0x03, 0x1b
        /*003e*/ 	.short	0x00ff


	//----- nvinfo : EIATTR_MERCURY_ISA_VERSION
	.align		4
        /*0040*/ 	.byte	0x03, 0x5f
        /*0042*/ 	.short	0x0101


	//----- nvinfo : EIATTR_EXIT_INSTR_OFFSETS
	.align		4
        /*0044*/ 	.byte	0x04, 0x1c
        /*0046*/ 	.short	(.L_2941 - .L_2940)


	//   ....[0]....
.L_2940:
        /*0048*/ 	.word	0x00000560


	//   ....[1]....
        /*004c*/ 	.word	0x000015d0


	//   ....[2]....
        /*0050*/ 	.word	0x00001620


	//----- nvinfo : EIATTR_MAX_THREADS
	.align		4
.L_2941:
        /*0054*/ 	.byte	0x04, 0x05
        /*0056*/ 	.short	(.L_2943 - .L_2942)
.L_2942:
        /*0058*/ 	.word	0x00000080
        /*005c*/ 	.word	0x00000001
        /*0060*/ 	.word	0x00000001


	//----- nvinfo : EIATTR_CRS_STACK_SIZE
	.align		4
.L_2943:
        /*0064*/ 	.byte	0x04, 0x1e
        /*0066*/ 	.short	(.L_2945 - .L_2944)
.L_2944:
        /*0068*/ 	.word	0x00000000


	//----- nvinfo : EIATTR_CBANK_PARAM_SIZE
	.align		4
.L_2945:
        /*006c*/ 	.byte	0x03, 0x19
        /*006e*/ 	.short	0x0038


	//----- nvinfo : EIATTR_PARAM_CBANK
	.align		4
        /*0070*/ 	.byte	0x04, 0x0a
        /*0072*/ 	.short	(.L_2947 - .L_2946)
	.align		4
.L_2946:
        /*0074*/ 	.word	index@(.nv.constant0._ZN2at6native29vectorized_elementwise_kernelILi2EZZZNS0_28launch_masked_scatter_kernelERKNS_10TensorBaseES4_S4_S4_ENKUlvE_clEvENKUlvE1_clEvEUliblE_St5arrayIPcLm4EEEEviT0_T1_)
        /*0078*/ 	.short	0x0210
        /*007a*/ 	.short	0x0038


	//----- nvinfo : EIATTR_SW_WAR
	.align		4
.L_2947:
        /*007c*/ 	.byte	0x04, 0x36
        /*007e*/ 	.short	(.L_2949 - .L_2948)
.L_2948:
        /*0080*/ 	.word	0x00000008
.L_2949:


//--------------------- .nv.info._ZN2at6native29vectorized_elementwise_kernelILi4EZZZNS0_28launch_masked_scatter_kernelERKNS_10TensorBaseES4_S4_S4_ENKUlvE_clEvENKUlvE1_clEvEUliblE_St5arrayIPcLm4EEEEviT0_T1_ --------------------------
	.section	.nv.info._ZN2at6native29vectorized_elementwise_kernelILi4EZZZNS0_28launch_masked_scatter_kernelERKNS_10TensorBaseES4_S4_S4_ENKUlvE_clEvENKUlvE1_clEvEUliblE_St5arrayIPcLm4EEEEviT0_T1_,"",@"SHT_CUDA_INFO"
	.sectionflags	@""
	.align	4


	//----- nvinfo : EIATTR_CUDA_API_VERSION
	.align		4
        /*0000*/ 	.byte	0x04, 0x37
        /*0002*/ 	.short	(.L_2951 - .L_2950)
.L_2950:
        /*0004*/ 	.word	0x00000082


	//----- nvinfo : EIATTR_KPARAM_INFO
	.align		4
.L_2951:
        /*0008*/ 	.byte	0x04, 0x17
        /*000a*/ 	.short	(.L_2953 - .L_2952)
.L_2952:
        /*000c*/ 	.word	0x00000000
        /*0010*/ 	.short	0x0002
        /*0012*/ 	.short	0x0018
        /*0014*/ 	.byte	0x00, 0xf0, 0x81, 0x00


	//----- nvinfo : EIATTR_KPARAM_INFO
	.align		4
.L_2953:
        /*0018*/ 	.byte	0x04, 0x17
        /*001a*/ 	.short	(.L_2955 - .L_2954)
.L_2954:
        /*001c*/ 	.word	0x00000000
        /*0020*/ 	.short	0x0001
        /*0022*/ 	.short	0x0008
        /*0024*/ 	.byte	0x00, 0xf0, 0x41, 0x00


	//----- nvinfo : EIATTR_KPARAM_INFO
	.align		4
.L_2955:
        /*0028*/ 	.byte	0x04, 0x17
        /*002a*/ 	.short	(.L_2957 - .L_2956)
.L_2956:
        /*002c*/ 	.word	0x00000000
        /*0030*/ 	.short	0x0000
        /*0032*/ 	.short	0x0000
        /*0034*/ 	.byte	0x00, 0xf0, 0x11, 0x00


	//----- nvinfo : EIATTR_SPARSE_MMA_MASK
	.align		4
.L_2957:
        /*0038*/ 	.byte	0x03, 0x50
        /*003a*/ 	.short	0x0000


	//----- nvinfo : EIATTR_MAXREG_COUNT
	.align		4
        /*003c*/ 	.byte	0x03, 0x1b
        /*003e*/ 	.short	0x00ff


	//----- nvinfo : EIATTR_MERCURY_ISA_VERSION
	.align		4
        /*0040*/ 	.byte	0x03, 0x5f
        /*0042*/ 	.short	0x0101


	//----- nvinfo : EIATTR_EXIT_INSTR_OFFSETS
	.align		4
        /*0044*/ 	.byte	0x04, 0x1c
        /*0046*/ 	.short	(.L_2959 - .L_2958)


	//   ....[0]....
.L_2958:
        /*0048*/ 	.word	0x00000500


	//   ....[1]....
        /*004c*/ 	.word	0x00001570


	//   ....[2]....
        /*0050*/ 	.word	0x000015c0


	//----- nvinfo : EIATTR_MAX_THREADS
	.align		4
.L_2959:
        /*0054*/ 	.byte	0x04, 0x05
        /*0056*/ 	.short	(.L_2961 - .L_2960)
.L_2960:
        /*0058*/ 	.word	0x00000080
        /*005c*/ 	.word	0x00000001
        /*0060*/ 	.word	0x00000001


	//----- nvinfo : EIATTR_CRS_STACK_SIZE
	.align		4
.L_2961:
        /*0064*/ 	.byte	0x04, 0x1e
        /*0066*/ 	.short	(.L_2963 - .L_2962)
.L_2962:
        /*0068*/ 	.word	0x00000000


	//----- nvinfo : EIATTR_CBANK_PARAM_SIZE
	.align		4
.L_2963:
        /*006c*/ 	.byte	0x03, 0x19
        /*006e*/ 	.short	0x0038


	//----- nvinfo : EIATTR_PARAM_CBANK
	.align		4
        /*0070*/ 	.byte	0x04, 0x0a
        /*0072*/ 	.short	(.L_2965 - .L_2964)
	.align		4
.L_2964:
        /*0074*/ 	.word	index@(.nv.constant0._ZN2at6native29vectorized_elementwise_kernelILi4EZZZNS0_28launch_masked_scatter_kernelERKNS_10TensorBaseES4_S4_S4_ENKUlvE_clEvENKUlvE1_clEvEUliblE_St5arrayIPcLm4EEEEviT0_T1_)
        /*0078*/ 	.short	0x0210
        /*007a*/ 	.short	0x0038


	//----- nvinfo : EIATTR_SW_WAR
	.align		4
.L_2965:
        /*007c*/ 	.byte	0x04, 0x36
        /*007e*/ 	.short	(.L_2967 - .L_2966)
.L_2966:
        /*0080*/ 	.word	0x00000008
.L_2967:


//--------------------- .nv.info._ZN2at6native29vectorized_elementwise_kernelILi8EZZZNS0_28launch_masked_scatter_kernelERKNS_10TensorBaseES4_S4_S4_ENKUlvE_clEvENKUlvE1_clEvEUliblE_St5arrayIPcLm4EEEEviT0_T1_ --------------------------
	.section	.nv.info._ZN2at6native29vectorized_elementwise_kernelILi8EZZZNS0_28launch_masked_scatter_kernelERKNS_10TensorBaseES4_S4_S4_ENKUlvE_clEvENKUlvE1_clEvEUliblE_St5arrayIPcLm4EEEEviT0_T1_,"",@"SHT_CUDA_INFO"
	.sectionflags	@""
	.align	4


	//----- nvinfo : EIATTR_CUDA_API_VERSION
	.align		4
        /*0000*/ 	.byte	0x04, 0x37
        /*0002*/ 	.short	(.L_2969 - .L_2968)
.L_2968:
        /*0004*/ 	.word	0x00000082


	//----- nvinfo : EIATTR_KPARAM_INFO
	.align		4
.L_2969:
        /*0008*/ 	.byte	0x04, 0x17
        /*000a*/ 	.short	(.L_2971 - .L_2970)
.L_2970:
        /*000c*/ 	.word	0x00000000
        /*0010*/ 	.short	0x0002
        /*0012*/ 	.short	0x0018
        /*0014*/ 	.byte	0x00, 0xf0, 0x81, 0x00


	//----- nvinfo : EIATTR_KPARAM_INFO
	.align		4
.L_2971:
        /*0018*/ 	.byte	0x04, 0x17
        /*001a*/ 	.short	(.L_2973 - .L_2972)
.L_2972:
        /*001c*/ 	.word	0x00000000
        /*0020*/ 	.short	0x0001
        /*0022*/ 	.short	0x0008
        /*0024*/ 	.byte	0x00, 0xf0, 0x41, 0x00


	//----- nvinfo : EIATTR_KPARAM_INFO
	.align		4
.L_2973:
        /*0028*/ 	.byte	0x04, 0x17
        /*002a*/ 	.short	(.L_2975 - .L_2974)
.L_2974:
        /*002c*/ 	.word	0x00000000
        /*0030*/ 	.short	0x0000
        /*0032*/ 	.short	0x0000
        /*0034*/ 	.byte	0x00, 0xf0, 0x11, 0x00


	//----- nvinfo : EIATTR_SPARSE_MMA_MASK
	.align		4
.L_2975:
        /*0038*/ 	.byte	0x03, 0x50
        /*003a*/ 	.short	0x0000


	//----- nvinfo : EIATTR_MAXREG_COUNT
	.align		4
        /*003c*/ 	.byte	0x03, 0x1b
        /*003e*/ 	.short	0x00ff


	//----- nvinfo : EIATTR_MERCURY_ISA_VERSION
	.align		4
        /*0040*/ 	.byte	0x03, 0x5f
        /*0042*/ 	.short	0x0101


	//----- nvinfo : EIATTR_EXIT_INSTR_OFFSETS
	.align		4
        /*0044*/ 	.byte	0x04, 0x1c
        /*0046*/ 	.short	(.L_2977 - .L_2976)


	//   ....[0]....
.L_2976:
        /*0048*/ 	.word	0x00000560


	//   ....[1]....
        /*004c*/ 	.word	0x000015d0


	//   ....[2]....
        /*0050*/ 	.word	0x00001620


	//----- nvinfo : EIATTR_MAX_THREADS
	.align		4
.L_2977:
        /*0054*/ 	.byte	0x04, 0x05
        /*0056*/ 	.short	(.L_2979 - .L_2978)
.L_2978:
        /*0058*/ 	.word	0x00000080
        /*005c*/ 	.word	0x00000001
        /*0060*/ 	.word	0x00000001


	//----- nvinfo : EIATTR_CRS_STACK_SIZE
	.align		4
.L_2979:
        /*0064*/ 	.byte	0x04, 0x1e
        /*0066*/ 	.short	(.L_2981 - .L_2980)
.L_2980:
        /*0068*/ 	.word	0x00000000


	//----- nvinfo : EIATTR_CBANK_PARAM_SIZE
	.align		4
.L_2981:
        /*006c*/ 	.byte	0x03, 0x19
        /*006e*/ 	.short	0x0038


	//----- nvinfo : EIATTR_PARAM_CBANK
	.align		4
        /*0070*/ 	.byte	0x04, 0x0a
        /*0072*/ 	.short	(.L_2983 - .L_2982)
	.align		4
.L_2982:
        /*0074*/ 	.word	index@(.nv.constant0._ZN2at6native29vectorized_elementwise_kernelILi8EZZZNS0_28launch_masked_scatter_kernelERKNS_10TensorBaseES4_S4_S4_ENKUlvE_clEvENKUlvE1_clEvEUliblE_St5arrayIPcLm4EEEEviT0_T1_)
        /*0078*/ 	.short	0x0210
        /*007a*/ 	.short	0x0038


	//----- nvinfo : EIATTR_SW_WAR
	.align		4
.L_2983:
        /*007c*/ 	.byte	0x04, 0x36
        /*007e*/ 	.short	(.L_2985 - .L_2984)
.L_2984:
        /*0080*/ 	.word	0x00000008
.L_2985:


//--------------------- .nv.info._ZN2at6native18elementwise_kernelILi128ELi4EZNS0_15gpu_kernel_implIZZZNS0_28launch_masked_scatter_kernelERKNS_10TensorBaseES5_S5_S5_ENKUlvE_clEvENKUlvE0_clEvEUlablE_EEvRNS_18TensorIteratorBaseERKT_EUliE_EEviT1_ --------------------------
	.section	.nv.info._ZN2at6native18elementwise_kernelILi128ELi4EZNS0_15gpu_kernel_implIZZZNS0_28launch_masked_scatter_kernelERKNS_10TensorBaseES5_S5_S5_ENKUlvE_clEvENKUlvE0_clEvEUlablE_EEvRNS_18TensorIteratorBaseERKT_EUliE_EEviT1_,"",@"SHT_CUDA_INFO"
	.sectionflags	@""
	.align	4


	//----- nvinfo : EIATTR_CUDA_API_VERSION
	.align		4
        /*0000*/ 	.byte	0x04, 0x37
        /*0002*/ 	.short	(.L_2987 - .L_2986)
.L_2986:
        /*0004*/ 	.word	0x00000082


	//----- nvinfo : EIATTR_KPARAM_INFO
	.align		4
.L_2987:
        /*0008*/ 	.byte	0x04, 0x17
        /*000a*/ 	.short	(.L_2989 - .L_2988)
.L_2988:
        /*000c*/ 	.word	0x00000000
        /*0010*/ 	.short	0x0001
        /*0012*/ 	.short	0x0008
        /*0014*/ 	.byte	0x00, 0xf0, 0x01, 0x0c


	//----- nvinfo : EIATTR_KPARAM_INFO
	.align		4
.L_2989:
        /*0018*/ 	.byte	0x04, 0x17
        /*001a*/ 	.short	(.L_2991 - .L_2990)
.L_2990:
        /*001c*/ 	.word	0x00000000
        /*0020*/ 	.short	0x0000
        /*0022*/ 	.short	0x0000
        /*0024*/ 	.byte	0x00, 0xf0, 0x11, 0x00


	//----- nvinfo : EIATTR_SPARSE_MMA_MASK
	.align		4
.L_2991:
        /*0028*/ 	.byte	0x03, 0x50
        /*002a*/ 	.short	0x0000


	//----- nvinfo : EIATTR_MAXREG_COUNT
	.align		4
        /*002c*/ 	.byte	0x03, 0x1b
        /*002e*/ 	.short	0x0080


	//----- nvinfo : EIATTR_EXTERNS
	.align		4
        /*0030*/ 	.byte	0x04, 0x0f
        /*0032*/ 	.short	(.L_2993 - .L_2992)


	//   ....[0]....
	.align		4
.L_2992:
        /*0034*/ 	.word	index@(__assertfail)


	//----- nvinfo : EIATTR_MERCURY_ISA_VERSION
	.align		4
.L_2993:
        /*0038*/ 	.byte	0x03, 0x5f
        /*003a*/ 	.short	0x0101


	//----- nvinfo : EIATTR_SYSCALL_OFFSETS
	.align		4
        /*003c*/ 	.byte	0x04, 0x46
        /*003e*/ 	.short	(.L_2995 - .L_2994)


	//   ....[0]....
.L_2994:
        /*0040*/ 	.word	0x000026c0


	//   ....[1]....
        /*0044*/ 	.word	0x000036e0


	//   ....[2]....
        /*0048*/ 	.word	0x000045a0


	//   ....[3]....
        /*004c*/ 	.word	0x00005540


	//   ....[4]....
        /*0050*/ 	.word	0x00007c70


	//   ....[5]....
        /*0054*/ 	.word	0x00008c90


	//   ....[6]....
        /*0058*/ 	.word	0x00009b50


	//   ....[7]....
        /*005c*/ 	.word	0x0000aaf0


	//   ....[8]....
        /*0060*/ 	.word	0x0000d210


	//   ....[9]....
        /*0064*/ 	.word	0x0000e230


	//   ....[10]....
        /*0068*/ 	.word	0x0000f0f0


	//   ....[11]....
        /*006c*/ 	.word	0x00010090


	//   ....[12]....
        /*0070*/ 	.word	0x000127a0


	//   ....[13]....
        /*0074*/ 	.word	0x000137c0


	//   ....[14]....
        /*0078*/ 	.word	0x00014680


	//   ....[15]....
        /*007c*/ 	.word	0x00015620


	//----- nvinfo : EIATTR_EXIT_INSTR_OFFSETS
	.align		4
.L_2995:
        /*0080*/ 	.byte	0x04, 0x1c
        /*0082*/ 	.short	(.L_2997 - .L_2996)


	//   ....[0]....
.L_2996:
        /*0084*/ 	.word	0x00010180


	//   ....[1]....
        /*0088*/ 	.word	0x00014840


	//   ....[2]....
        /*008c*/ 	.word	0x00014860


	//   ....[3]....
        /*0090*/ 	.word	0x00014920


	//   ....[4]....
        /*0094*/ 	.word	0x00014960


	//   ....[5]....
        /*0098*/ 	.word	0x000149a0


	//   ....[6]....
        /*009c*/ 	.word	0x00014a30


	//   ....[7]....
        /*00a0*/ 	.word	0x00014a70


	//   ....[8]....
        /*00a4*/ 	.word	0x00014b10


	//   ....[9]....
        /*00a8*/ 	.word	0x00014b60


	//   ....[10]....
        /*00ac*/ 	.word	0x00014bb0


	//   ....[11]....
        /*00b0*/ 	.word	0x00014c70


	//   ....[12]....
        /*00b4*/ 	.word	0x00014cd0


	//   ....[13]....
        /*00b8*/ 	.word	0x00014e60


	//   ....[14]....
        /*00bc*/ 	.word	0x00014fc0


	//   ....[15]....
        /*00c0*/ 	.word	0x00015000


	//   ....[16]....
        /*00c4*/ 	.word	0x000150c0


	//   ....[17]....
        /*00c8*/ 	.word	0x00015240


	//   ....[18]....
        /*00cc*/ 	.word	0x000153c0


	//   ....[19]....
        /*00d0*/ 	.word	0x00015520


	//   ....[20]....
        /*00d4*/ 	.word	0x00015630


	//   ....[21]....
        /*00d8*/ 	.word	0x00015690


	//   ....[22]....
        /*00dc*/ 	.word	0x000156d0


	//----- nvinfo : EIATTR_MAX_THREADS
	.align		4
.L_2997:
        /*00e0*/ 	.byte	0x04, 0x05
        /*00e2*/ 	.short	(.L_2999 - .L_2998)
.L_2998:
        /*00e4*/ 	.word	0x00000080
        /*00e8*/ 	.word	0x00000001
        /*00ec*/ 	.word	0x00000001


	//----- nvinfo : EIATTR_CRS_STACK_SIZE
	.align		4
.L_2999:
        /*00f0*/ 	.byte	0x04, 0x1e
        /*00f2*/ 	.short	(.L_3001 - .L_3000)
.L_3000:
        /*00f4*/ 	.word	0x00000000


	//----- nvinfo : EIATTR_CBANK_PARAM_SIZE
	.align		4
.L_3001:
        /*00f8*/ 	.byte	0x03, 0x19
        /*00fa*/ 	.short	0x0308


	//----- nvinfo : EIATTR_PARAM_CBANK
	.align		4
        /*00fc*/ 	.byte	0x04, 0x0a
        /*00fe*/ 	.short	(.L_3003 - .L_3002)
	.align		4
.L_3002:
        /*0100*/ 	.word	index@(.nv.constant0._ZN2at6native18elementwise_kernelILi128ELi4EZNS0_15gpu_kernel_implIZZZNS0_28launch_masked_scatter_kernelERKNS_10TensorBaseES5_S5_S5_ENKUlvE_clEvENKUlvE0_clEvEUlablE_EEvRNS_18TensorIteratorBaseERKT_EUliE_EEviT1_)
        /*0104*/ 	.short	0x0210
        /*0106*/ 	.short	0x0308


	//----- nvinfo : EIATTR_SW_WAR
	.align		4
.L_3003:
        /*0108*/ 	.byte	0x04, 0x36
        /*010a*/ 	.short	(.L_3005 - .L_3004)
.L_3004:
        /*010c*/ 	.word	0x00000008
.L_3005:


//--------------------- .nv.info._ZN2at6native27unrolled_elementwise_kernelIZZZNS0_28launch_masked_scatter_kernelERKNS_10TensorBaseES4_S4_S4_ENKUlvE_clEvENKUlvE0_clEvEUlablE_St5arrayIPcLm4EELi4E23TrivialOffsetCalculatorILi3EjESB_ILi1EjENS0_6memory12LoadWithCastILi3EEENSE_13StoreWithCastILi1EEEEEviT_T0_T2_T3_T4_T5_ --------------------------
	.section	.nv.info._ZN2at6native27unrolled_elementwise_kernelIZZZNS0_28launch_masked_scatter_kernelERKNS_10TensorBaseES4_S4_S4_ENKUlvE_clEvENKUlvE0_clEvEUlablE_St5arrayIPcLm4EELi4E23TrivialOffsetCalculatorILi3EjESB_ILi1EjENS0_6memory12LoadWithCastILi3EEENSE_13StoreWithCastILi1EEEEEviT_T0_T2_T3_T4_T5_,"",@"SHT_CUDA_INFO"
	.sectionflags	@""
	.align	4


	//----- nvinfo : EIATTR_CUDA_API_VERSION
	.align		4
        /*0000*/ 	.byte	0x04, 0x37
        /*0002*/ 	.short	(.L_3007 - .L_3006)
.L_3006:
        /*0004*/ 	.word	0x00000082


	//----- nvinfo : EIATTR_KPARAM_INFO
	.align		4
.L_3007:
        /*0008*/ 	.byte	0x04, 0x17
        /*000a*/ 	.short	(.L_3009 - .L_3008)
.L_3008:
        /*000c*/ 	.word	0x00000000
        /*0010*/ 	.short	0x0006
        /*0012*/ 	.short	0x004c
        /*0014*/ 	.byte	0x00, 0xf0, 0x21, 0x00


	//----- nvinfo : EIATTR_KPARAM_INFO
	.align		4
.L_3009:
        /*0018*/ 	.byte	0x04, 0x17
        /*001a*/ 	.short	(.L_3011 - .L_3010)
.L_3010:
        /*001c*/ 	.word	0x00000000
        /*0020*/ 	.short	0x0005
        /*0022*/ 	.short	0x003c
        /*0024*/ 	.byte	0x00, 0xf0, 0x41, 0x00


	//----- nvinfo : EIATTR_KPARAM_INFO
	.align		4
.L_3011:
        /*0028*/ 	.byte	0x04, 0x17
        /*002a*/ 	.short	(.L_3013 - .L_3012)
.L_3012:
        /*002c*/ 	.word	0x00000000
        /*0030*/ 	.short	0x0004
        /*0032*/ 	.short	0x0039
        /*0034*/ 	.byte	0x00, 0xf0, 0x05, 0x00


	//----- nvinfo : EIATTR_KPARAM_INFO
	.align		4
.L_3013:
        /*0038*/ 	.byte	0x04, 0x17
        /*003a*/ 	.short	(.L_3015 - .L_3014)
.L_3014:
        /*003c*/ 	.word	0x00000000
        /*0040*/ 	.short	0x0003
        /*0042*/ 	.short	0x0038
        /*0044*/ 	.byte	0x00, 0xf0, 0x05, 0x00


	//----- nvinfo : EIATTR_KPARAM_INFO
	.align		4
.L_3015:
        /*0048*/ 	.byte	0x04, 0x17
        /*004a*/ 	.short	(.L_3017 - .L_3016)
.L_3016:
        /*004c*/ 	.word	0x00000000
        /*0050*/ 	.short	0x0002
        /*0052*/ 	.short	0x0018
        /*0054*/ 	.byte	0x00, 0xf0, 0x81, 0x00


	//----- nvinfo : EIATTR_KPARAM_INFO
	.align		4
.L_3017:
        /*0058*/ 	.byte	0x04, 0x17
        /*005a*/ 	.short	(.L_3019 - .L_3018)
.L_3018:
        /*005c*/ 	.word	0x00000000
        /*0060*/ 	.short	0x0001
        /*0062*/ 	.short	0x0008
        /*0064*/ 	.byte	0x00, 0xf0, 0x41, 0x00


	//----- nvinfo : EIATTR_KPARAM_INFO
	.align		4
.L_3019:
        /*0068*/ 	.byte	0x04, 0x17
        /*006a*/ 	.short	(.L_3021 - .L_3020)
.L_3020:
        /*006c*/ 	.word	0x00000000
        /*0070*/ 	.short	0x0000
        /*0072*/ 	.short	0x0000
        /*0074*/ 	.byte	0x00, 0xf0, 0x11, 0x00


	//----- nvinfo : EIATTR_SPARSE_MMA_MASK
	.align		4
.L_3021:
        /*0078*/ 	.byte	0x03, 0x50
        /*007a*/ 	.short	0x0000


	//----- nvinfo : EIATTR_MAXREG_COUNT
	.align		4
        /*007c*/ 	.byte	0x03, 0x1b
        /*007e*/ 	.short	0x00ff


	//----- nvinfo : EIATTR_EXTERNS
	.align		4
        /*0080*/ 	.byte	0x04, 0x0f
        /*0082*/ 	.short	(.L_3023 - .L_3022)


	//   ....[0]....
	.align		4
.L_3022:
        /*0084*/ 	.word	index@(__assertfail)


	//----- nvinfo : EIATTR_MERCURY_ISA_VERSION
	.align		4
.L_3023:
        /*0088*/ 	.byte	0x03, 0x5f
        /*008a*/ 	.short	0x0101


	//----- nvinfo : EIATTR_SYSCALL_OFFSETS
	.align		4
        /*008c*/ 	.byte	0x04, 0x46
        /*008e*/ 	.short	(.L_3025 - .L_3024)


	//   ....[0]....
.L_3024:
        /*0090*/ 	.word	0x00000f50


	//   ....[1]....
        /*0094*/ 	.word	0x00001f80


	//   ....[2]....
        /*0098*/ 	.word	0x00002e50


	//   ....[3]....
        /*009c*/ 	.word	0x00003d80


	//   ....[4]....
        /*00a0*/ 	.word	0x00004db0


	//   ....[5]....
        /*00a4*/ 	.word	0x00005c80


	//   ....[6]....
        /*00a8*/ 	.word	0x00006bf0


	//   ....[7]....
        /*00ac*/ 	.word	0x00007c20


	//   ....[8]....
        /*00b0*/ 	.word	0x00008af0


	//   ....[9]....
        /*00b4*/ 	.word	0x00009a20


	//   ....[10]....
        /*00b8*/ 	.word	0x0000a930


	//   ....[11]....
        /*00bc*/ 	.word	0x0000b7f0


	//   ....[12]....
        /*00c0*/ 	.word	0x0000cac0


	//   ....[13]....
        /*00c4*/ 	.word	0x0000dad0


	//   ....[14]....
        /*00c8*/ 	.word	0x0000eaa0


	//   ....[15]....
        /*00cc*/ 	.word	0x0000fa90


	//----- nvinfo : EIATTR_EXIT_INSTR_OFFSETS
	.align		4
.L_3025:
        /*00d0*/ 	.byte	0x04, 0x1c
        /*00d2*/ 	.short	(.L_3027 - .L_3026)


	//   ....[0]....
.L_3026:
        /*00d4*/ 	.word	0x0000eb80


	//   ....[1]....
        /*00d8*/ 	.word	0x0000ecb0


	//   ....[2]....
        /*00dc*/ 	.word	0x0000ecd0


	//   ....[3]....
        /*00e0*/ 	.word	0x0000ed90


	//   ....[4]....
        /*00e4*/ 	.word	0x0000edd0


	//   ....[5]....
        /*00e8*/ 	.word	0x0000ee10


	//   ....[6]....
        /*00ec*/ 	.word	0x0000eea0


	//   ....[7]....
        /*00f0*/ 	.word	0x0000eee0


	//   ....[8]....
        /*00f4*/ 	.word	0x0000ef80


	//   ....[9]....
        /*00f8*/ 	.word	0x0000efd0


	//   ....[10]....
        /*00fc*/ 	.word	0x0000f020


	//   ....[11]....
        /*0100*/ 	.word	0x0000f0e0


	//   ....[12]....
        /*0104*/ 	.word	0x0000f140


	//   ....[13]....
        /*0108*/ 	.word	0x0000f2d0


	//   ....[14]....
        /*010c*/ 	.word	0x0000f430


	//   ....[15]....
        /*0110*/ 	.word	0x0000f470


	//   ....[16]....
        /*0114*/ 	.word	0x0000f530


	//   ....[17]....
        /*0118*/ 	.word	0x0000f6b0


	//   ....[18]....
        /*011c*/ 	.word	0x0000f830


	//   ....[19]....
        /*0120*/ 	.word	0x0000f990


	//   ....[20]....
        /*0124*/ 	.word	0x0000faa0


	//   ....[21]....
        /*0128*/ 	.word	0x0000fb00


	//   ....[22]....
        /*012c*/ 	.word	0x0000fb40


	//----- nvinfo : EIATTR_MAX_THREADS
	.align		4
.L_3027:
        /*0130*/ 	.byte	0x04, 0x05
        /*0132*/ 	.short	(.L_3029 - .L_3028)
.L_3028:
        /*0134*/ 	.word	0x00000080
        /*0138*/ 	.word	0x00000001
        /*013c*/ 	.word	0x00000001


	//----- nvinfo : EIATTR_CRS_STACK_SIZE
	.align		4
.L_3029:
        /*0140*/ 	.byte	0x04, 0x1e
        /*0142*/ 	.short	(.L_3031 - .L_3030)
.L_3030:
        /*0144*/ 	.word	0x00000000


	//----- nvinfo : EIATTR_CBANK_PARAM_SIZE
	.align		4
.L_3031:
        /*0148*/ 	.byte	0x03, 0x19
        /*014a*/ 	.short	0x0054


	//----- nvinfo : EIATTR_PARAM_CBANK
	.align		4
        /*014c*/ 	.byte	0x04, 0x0a
        /*014e*/ 	.short	(.L_3033 - .L_3032)
	.align		4
.L_3032:
        /*0150*/ 	.word	index@(.nv.constant0._ZN2at6native27unrolled_elementwise_kernelIZZZNS0_28launch_masked_scatter_kernelERKNS_10TensorBaseES4_S4_S4_ENKUlvE_clEvENKUlvE0_clEvEUlablE_St5arrayIPcLm4EELi4E23TrivialOffsetCalculatorILi3EjESB_ILi1EjENS0_6memory12LoadWithCastILi3EEENSE_13StoreWithCastILi1EEEEEviT_T0_T2_T3_T4_T5_)
        /*0154*/ 	.short	0x0210
        /*0156*/ 	.short	0x0054


	//----- nvinfo : EIATTR_SW_WAR
	.align		4
.L_3033:
        /*0158*/ 	.byte	0x04, 0x36
        /*015a*/ 	.short	(.L_3035 - .L_3034)
.L_3034:
        /*015c*/ 	.word	0x00000008
.L_3035:


//--------------------- .nv.info._ZN2at6native18elementwise_kernelILi128ELi4EZNS0_22gpu_kernel_impl_nocastIZZZNS0_28launch_masked_scatter_kernelERKNS_10TensorBaseES5_S5_S5_ENKUlvE_clEvENKUlvE0_clEvEUlablE_EEvRNS_18TensorIteratorBaseERKT_EUliE_EEviT1_ --------------------------
	.section	.nv.info._ZN2at6native18elementwise_kernelILi128ELi4EZNS0_22gpu_kernel_impl_nocastIZZZNS0_28launch_masked_scatter_kernelERKNS_10TensorBaseES5_S5_S5_ENKUlvE_clEvENKUlvE0_clEvEUlablE_EEvRNS_18TensorIteratorBaseERKT_EUliE_EEviT1_,"",@"SHT_CUDA_INFO"
	.sectionflags	@""
	.align	4


	//----- nvinfo : EIATTR_CUDA_API_VERSION
	.align		4
        /*0000*/ 	.byte	0x04, 0x37
        /*0002*/ 	.short	(.L_3037 - .L_3036)
.L_3036:
        /*0004*/ 	.word	0x00000082


	//----- nvinfo : EIATTR_KPARAM_INFO
	.align		4
.L_3037:
        /*0008*/ 	.byte	0x04, 0x17
        /*000a*/ 	.short	(.L_3039 - .L_3038)
.L_3038:
        /*000c*/ 	.word	0x00000000
        /*0010*/ 	.short	0x0001
        /*0012*/ 	.short	0x0008
        /*0014*/ 	.byte	0x00, 0xf0, 0xe1, 0x0b


	//----- nvinfo : EIATTR_KPARAM_INFO
	.align		4
.L_3039:
        /*0018*/ 	.byte	0x04, 0x17
        /*001a*/ 	.short	(.L_3041 - .L_3040)
.L_3040:
        /*001c*/ 	.word	0x00000000
        /*0020*/ 	.short	0x0000
        /*0022*/ 	.short	0x0000
        /*0024*/ 	.byte	0x00, 0xf0, 0x11, 0x00


	//----- nvinfo : EIATTR_SPARSE_MMA_MASK
	.align		4
.L_3041:
        /*0028*/ 	.byte	0x03, 0x50
        /*002a*/ 	.short	0x0000


	//----- nvinfo : EIATTR_MAXREG_COUNT
	.align		4
        /*002c*/ 	.byte	0x03, 0x1b
        /*002e*/ 	.short	0x0080


	//----- nvinfo : EIATTR_MERCURY_ISA_VERSION
	.align		4
        /*0030*/ 	.byte	0x03, 0x5f
        /*0032*/ 	.short	0x0101


	//----- nvinfo : EIATTR_EXIT_INSTR_OFFSETS
	.align		4
        /*0034*/ 	.byte	0x04, 0x1c
        /*0036*/ 	.short	(.L_3043 - .L_3042)


	//   ....[0]....
.L_3042:
        /*0038*/ 	.word	0x00004c80


	//   ....[1]....
        /*003c*/ 	.word	0x000065a0


	//----- nvinfo : EIATTR_MAX_THREADS
	.align		4
.L_3043:
        /*0040*/ 	.byte	0x04, 0x05
        /*0042*/ 	.short	(.L_3045 - .L_3044)
.L_3044:
        /*0044*/ 	.word	0x00000080
        /*0048*/ 	.word	0x00000001
        /*004c*/ 	.word	0x00000001


	//----- nvinfo : EIATTR_CRS_STACK_SIZE
	.align		4
.L_3045:
        /*0050*/ 	.byte	0x04, 0x1e
        /*0052*/ 	.short	(.L_3047 - .L_3046)
.L_3046:
        /*0054*/ 	.word	0x00000000


	//----- nvinfo : EIATTR_CBANK_PARAM_SIZE
	.align		4
.L_3047:
        /*0058*/ 	.byte	0x03, 0x19
        /*005a*/ 	.short	0x0300


	//----- nvinfo : EIATTR_PARAM_CBANK
	.align		4
        /*005c*/ 	.byte	0x04, 0x0a
        /*005e*/ 	.short	(.L_3049 - .L_3048)
	.align		4
.L_3048:
        /*0060*/ 	.word	index@(.nv.constant0._ZN2at6native18elementwise_kernelILi128ELi4EZNS0_22gpu_kernel_impl_nocastIZZZNS0_28launch_masked_scatter_kernelERKNS_10TensorBaseES5_S5_S5_ENKUlvE_clEvENKUlvE0_clEvEUlablE_EEvRNS_18TensorIteratorBaseERKT_EUliE_EEviT1_)
        /*0064*/ 	.short	0x0210
        /*0066*/ 	.short	0x0300


	//----- nvinfo : EIATTR_SW_WAR
	.align		4
.L_3049:
        /*0068*/ 	.byte	0x04, 0x36
        /*006a*/ 	.short	(.L_3051 - .L_3050)
.L_3050:
        /*006c*/ 	.word	0x00000008
.L_3051:


//--------------------- .nv.info._ZN2at6native27unrolled_elementwise_kernelIZZZNS0_28launch_masked_scatter_kernelERKNS_10TensorBaseES4_S4_S4_ENKUlvE_clEvENKUlvE0_clEvEUlablE_St5arrayIPcLm4EELi4E23TrivialOffsetCalculatorILi3EjESB_ILi1EjENS0_6memory15LoadWithoutCastENSE_16StoreWithoutCastEEEviT_T0_T2_T3_T4_T5_ --------------------------
	.section	.nv.info._ZN2at6native27unrolled_elementwise_kernelIZZZNS0_28launch_masked_scatter_kernelERKNS_10TensorBaseES4_S4_S4_ENKUlvE_clEvENKUlvE0_clEvEUlablE_St5arrayIPcLm4EELi4E23TrivialOffsetCalculatorILi3EjESB_ILi1EjENS0_6memory15LoadWithoutCastENSE_16StoreWithoutCastEEEviT_T0_T2_T3_T4_T5_,"",@"SHT_CUDA_INFO"
	.sectionflags	@""
	.align	4


	//----- nvinfo : EIATTR_CUDA_API_VERSION
	.align		4
        /*0000*/ 	.byte	0x04, 0x37
        /*0002*/ 	.short	(.L_3053 - .L_3052)
.L_3052:
        /*0004*/ 	.word	0x00000082


	//----- nvinfo : EIATTR_KPARAM_INFO
	.align		4
.L_3053:
        /*0008*/ 	.byte	0x04, 0x17
        /*000a*/ 	.short	(.L_3055 - .L_3054)
.L_3054:
        /*000c*/ 	.word	0x00000000
        /*0010*/ 	.short	0x0006
        /*0012*/ 	.short	0x003b
        /*0014*/ 	.byte	0x00, 0xf0, 0x05, 0x00


	//----- nvinfo : EIATTR_KPARAM_INFO
	.align		4
.L_3055:
        /*0018*/ 	.byte	0x04, 0x17
        /*001a*/ 	.short	(.L_3057 - .L_3056)
.L_3056:
        /*001c*/ 	.word	0x00000000
        /*0020*/ 	.short	0x0005
        /*0022*/ 	.short	0x003a
        /*0024*/ 	.byte	0x00, 0xf0, 0x05, 0x00


	//----- nvinfo : EIATTR_KPARAM_INFO
	.align		4
.L_3057:
        /*0028*/ 	.byte	0x04, 0x17
        /*002a*/ 	.short	(.L_3059 - .L_3058)
.L_3058:
        /*002c*/ 	.word	0x00000000
        /*0030*/ 	.short	0x0004
        /*0032*/ 	.short	0x0039
        /*0034*/ 	.byte	0x00, 0xf0, 0x05, 0x00


	//----- nvinfo : EIATTR_KPARAM_INFO
	.align		4
.L_3059:
        /*0038*/ 	.byte	0x04, 0x17
        /*003a*/ 	.short	(.L_3061 - .L_3060)
.L_3060:
        /*003c*/ 	.word	0x00000000
        /*0040*/ 	.short	0x0003
        /*0042*/ 	.short	0x0038
        /*0044*/ 	.byte	0x00, 0xf0, 0x05, 0x00


	//----- nvinfo : EIATTR_KPARAM_INFO
	.align		4
.L_3061:
        /*0048*/ 	.byte	0x04, 0x17
        /*004a*/ 	.short	(.L_3063 - .L_3062)
.L_3062:
        /*004c*/ 	.word	0x00000000
        /*0050*/ 	.short	0x0002
        /*0052*/ 	.short	0x0018
        /*0054*/ 	.byte	0x00, 0xf0, 0x81, 0x00


	//----- nvinfo : EIATTR_KPARAM_INFO
	.align		4
.L_3063:
        /*0058*/ 	.byte	0x04, 0x17
        /*005a*/ 	.short	(.L_3065 - .L_3064)
.L_3064:
        /*005c*/ 	.word	0x00000000
        /*0060*/ 	.short	0x0001
        /*0062*/ 	.short	0x0008
        /*0064*/ 	.byte	0x00, 0xf0, 0x41, 0x00


	//----- nvinfo : EIATTR_KPARAM_INFO
	.align		4
.L_3065:
        /*0068*/ 	.byte	0x04, 0x17
        /*006a*/ 	.short	(.L_3067 - .L_3066)
.L_3066:
        /*006c*/ 	.word	0x00000000
        /*0070*/ 	.short	0x0000
        /*0072*/ 	.short	0x0000
        /*0074*/ 	.byte	0x00, 0xf0, 0x11, 0x00


	//----- nvinfo : EIATTR_SPARSE_MMA_MASK
	.align		4
.L_3067:
        /*0078*/ 	.byte	0x03, 0x50
        /*007a*/ 	.short	0x0000


	//----- nvinfo : EIATTR_MAXREG_COUNT
	.align		4
        /*007c*/ 	.byte	0x03, 0x1b
        /*007e*/ 	.short	0x00ff


	//----- nvinfo : EIATTR_MERCURY_ISA_VERSION
	.align		4
        /*0080*/ 	.byte	0x03, 0x5f
        /*0082*/ 	.short	0x0101


	//----- nvinfo : EIATTR_EXIT_INSTR_OFFSETS
	.align		4
        /*0084*/ 	.byte	0x04, 0x1c
        /*0086*/ 	.short	(.L_3069 - .L_3068)


	//   ....[0]....
.L_3068:
        /*0088*/ 	.word	0x00000870


	//   ....[1]....
        /*008c*/ 	.word	0x000008d0


	//----- nvinfo : EIATTR_MAX_THREADS
	.align		4
.L_3069:
        /*0090*/ 	.byte	0x04, 0x05
        /*0092*/ 	.short	(.L_3071 - .L_3070)
.L_3070:
        /*0094*/ 	.word	0x00000080
        /*0098*/ 	.word	0x00000001
        /*009c*/ 	.word	0x00000001


	//----- nvinfo : EIATTR_CRS_STACK_SIZE
	.align		4
.L_3071:
        /*00a0*/ 	.byte	0x04, 0x1e
        /*00a2*/ 	.short	(.L_3073 - .L_3072)
.L_3072:
        /*00a4*/ 	.word	0x00000000


	//----- nvinfo : EIATTR_CBANK_PARAM_SIZE
	.align		4
.L_3073:
        /*00a8*/ 	.byte	0x03, 0x19
        /*00aa*/ 	.short	0x003c


	//----- nvinfo : EIATTR_PARAM_CBANK
	.align		4
        /*00ac*/ 	.byte	0x04, 0x0a
        /*00ae*/ 	.short	(.L_3075 - .L_3074)
	.align		4
.L_3074:
        /*00b0*/ 	.word	index@(.nv.constant0._ZN2at6native27unrolled_elementwise_kernelIZZZNS0_28launch_masked_scatter_kernelERKNS_10TensorBaseES4_S4_S4_ENKUlvE_clEvENKUlvE0_clEvEUlablE_St5arrayIPcLm4EELi4E23TrivialOffsetCalculatorILi3EjESB_ILi1EjENS0_6memory15LoadWithoutCastENSE_16StoreWithoutCastEEEviT_T0_T2_T3_T4_T5_)
        /*00b4*/ 	.short	0x0210
        /*00b6*/ 	.short	0x003c


	//----- nvinfo : EIATTR_SW_WAR
	.align		4
.L_3075:
        /*00b8*/ 	.byte	0x04, 0x36
        /*00ba*/ 	.short	(.L_3077 - .L_3076)
.L_3076:
        /*00bc*/ 	.word	0x00000008
.L_3077:


//--------------------- .nv.info._ZN2at6native29vectorized_elementwise_kernelILi2EZZZNS0_28launch_masked_scatter_kernelERKNS_10TensorBaseES4_S4_S4_ENKUlvE_clEvENKUlvE0_clEvEUlablE_St5arrayIPcLm4EEEEviT0_T1_ --------------------------
	.section	.nv.info._ZN2at6native29vectorized_elementwise_kernelILi2EZZZNS0_28launch_masked_scatter_kernelERKNS_10TensorBaseES4_S4_S4_ENKUlvE_clEvENKUlvE0_clEvEUlablE_St5arrayIPcLm4EEEEviT0_T1_,"",@"SHT_CUDA_INFO"
	.sectionflags	@""
	.align	4


	//----- nvinfo : EIATTR_CUDA_API_VERSION
	.align		4
        /*0000*/ 	.byte	0x04, 0x37
        /*0002*/ 	.short	(.L_3079 - .L_3078)
.L_3078:
        /*0004*/ 	.word	0x00000082


	//----- nvinfo : EIATTR_KPARAM_INFO
	.align		4
.L_3079:
        /*0008*/ 	.byte	0x04, 0x17
        /*000a*/ 	.short	(.L_3081 - .L_3080)
.L_3080:
        /*000c*/ 	.word	0x00000000
        /*0010*/ 	.short	0x0002
        /*0012*/ 	.short	0x0018
        /*0014*/ 	.byte	0x00, 0xf0, 0x81, 0x00


	//----- nvinfo : EIATTR_KPARAM_INFO
	.align		4
.L_3081:
        /*0018*/ 	.byte	0x04, 0x17
        /*001a*/ 	.short	(.L_3083 - .L_3082)
.L_3082:
        /*001c*/ 	.word	0x00000000
        /*0020*/ 	.short	0x0001
        /*0022*/ 	.short	0x0008
        /*0024*/ 	.byte	0x00, 0xf0, 0x41, 0x00


	//----- nvinfo : EIATTR_KPARAM_INFO
	.align		4
.L_3083:
        /*0028*/ 	.byte	0x04, 0x17
        /*002a*/ 	.short	(.L_3085 - .L_3084)
.L_3084:
        /*002c*/ 	.word	0x00000000
        /*0030*/ 	.short	0x0000
        /*0032*/ 	.short	0x0000
        /*0034*/ 	.byte	0x00, 0xf0, 0x11, 0x00


	//----- nvinfo : EIATTR_SPARSE_MMA_MASK
	.align		4
.L_3085:
        /*0038*/ 	.byte	0x03, 0x50
        /*003a*/ 	.short	0x0000


	//----- nvinfo : EIATTR_MAXREG_COUNT
	.align		4
        /*003c*/ 	.byte	0x03, 0x1b
        /*003e*/ 	.short	0x00ff


	//----- nvinfo : EIATTR_MERCURY_ISA_VERSION
	.align		4
        /*0040*/ 	.byte	0x03, 0x5f
        /*0042*/ 	.short	0x0101


	//----- nvinfo : EIATTR_EXIT_INSTR_OFFSETS
	.align		4
        /*0044*/ 	.byte	0x04, 0x1c
        /*0046*/ 	.short	(.L_3087 - .L_3086)


	//   ....[0]....
.L_3086:
        /*0048*/ 	.word	0x00000650


	//   ....[1]....
        /*004c*/ 	.word	0x000017b0


	//   ....[2]....
        /*0050*/ 	.word	0x00001810


	//----- nvinfo : EIATTR_MAX_THREADS
	.align		4
.L_3087:
        /*0054*/ 	.byte	0x04, 0x05
        /*0056*/ 	.short	(.L_3089 - .L_3088)
.L_3088:
        /*0058*/ 	.word	0x00000080
        /*005c*/ 	.word	0x00000001
        /*0060*/ 	.word	0x00000001


	//----- nvinfo : EIATTR_CRS_STACK_SIZE
	.align		4
.L_3089:
        /*0064*/ 	.byte	0x04, 0x1e
        /*0066*/ 	.short	(.L_3091 - .L_3090)
.L_3090:
        /*0068*/ 	.word	0x00000000


	//----- nvinfo : EIATTR_CBANK_PARAM_SIZE
	.align		4
.L_3091:
        /*006c*/ 	.byte	0x03, 0x19
        /*006e*/ 	.short	0x0038


	//----- nvinfo : EIATTR_PARAM_CBANK
	.align		4
        /*0070*/ 	.byte	0x04, 0x0a
        /*0072*/ 	.short	(.L_3093 - .L_3092)
	.align		4
.L_3092:
        /*0074*/ 	.word	index@(.nv.constant0._ZN2at6native29vectorized_elementwise_kernelILi2EZZZNS0_28launch_masked_scatter_kernelERKNS_10TensorBaseES4_S4_S4_ENKUlvE_clEvENKUlvE0_clEvEUlablE_St5arrayIPcLm4EEEEviT0_T1_)
        /*0078*/ 	.short	0x0210
        /*007a*/ 	.short	0x0038


	//----- nvinfo : EIATTR_SW_WAR
	.align		4
.L_3093:
        /*007c*/ 	.byte	0x04, 0x36
        /*007e*/ 	.short	(.L_3095 - .L_3094)
.L_3094:
        /*0080*/ 	.word	0x00000008
.L_3095:


//--------------------- .nv.info._ZN2at6native29vectorized_elementwise_kernelILi4EZZZNS0_28launch_masked_scatter_kernelERKNS_10TensorBaseES4_S4_S4_ENKUlvE_clEvENKUlvE0_clEvEUlablE_St5arrayIPcLm4EEEEviT0_T1_ --------------------------
	.section	.nv.info._ZN2at6native29vectorized_elementwise_kernelILi4EZZZNS0_28launch_masked_scatter_kernelERKNS_10TensorBaseES4_S4_S4_ENKUlvE_clEvENKUlvE0_clEvEUlablE_St5arrayIPcLm4EEEEviT0_T1_,"",@"SHT_CUDA_INFO"
	.sectionflags	@""
	.align	4


	//----- nvinfo : EIATTR_CUDA_API_VERSION
	.align		4
        /*0000*/ 	.byte	0x04, 0x37
        /*0002*/ 	.short	(.L_3097 - .L_3096)
.L_3096:
        /*0004*/ 	.word	0x00000082


	//----- nvinfo : EIATTR_KPARAM_INFO
	.align		4
.L_3097:
        /*0008*/ 	.byte	0x04, 0x17
        /*000a*/ 	.short	(.L_3099 - .L_3098)
.L_3098:
        /*000c*/ 	.word	0x00000000
        /*0010*/ 	.short	0x0002
        /*0012*/ 	.short	0x0018
        /*0014*/ 	.byte	0x00, 0xf0, 0x81, 0x00


	//----- nvinfo : EIATTR_KPARAM_INFO
	.align		4
.L_3099:
        /*0018*/ 	.byte	0x04, 0x17
        /*001a*/ 	.short	(.L_3101 - .L_3100)
.L_3100:
        /*001c*/ 	.word	0x00000000
        /*0020*/ 	.short	0x0001
        /*0022*/ 	.short	0x0008
        /*0024*/ 	.byte	0x00, 0xf0, 0x41, 0x00


	//----- nvinfo : EIATTR_KPARAM_INFO
	.align		4
.L_3101:
        /*0028*/ 	.byte	0x04, 0x17
        /*002a*/ 	.short	(.L_3103 - .L_3102)
.L_3102:
        /*002c*/ 	.word	0x00000000
        /*0030*/ 	.short	0x0000
        /*0032*/ 	.short	0x0000
        /*0034*/ 	.byte	0x00, 0xf0, 0x11, 0x00


	//----- nvinfo : EIATTR_SPARSE_MMA_MASK
	.align		4
.L_3103:
        /*0038*/ 	.byte	0x03, 0x50
        /*003a*/ 	.short	0x0000


	//----- nvinfo : EIATTR_MAXREG_COUNT
	.align		4
        /*003c*/ 	.byte	0x03, 0x1b
        /*003e*/ 	.short	0x00ff


	//----- nvinfo : EIATTR_MERCURY_ISA_VERSION
	.align		4
        /*0040*/ 	.byte	0x03, 0x5f
        /*0042*/ 	.short	0x0101


	//----- nvinfo : EIATTR_EXIT_INSTR_OFFSETS
	.align		4
        /*0044*/ 	.byte	0x04, 0x1c
        /*0046*/ 	.short	(.L_3105 - .L_3104)


	//   ....[0]....
.L_3104:
        /*0048*/ 	.word	0x00000610


	//   ....[1]....
        /*004c*/ 	.word	0x00001760


	//   ....[2]....
        /*0050*/ 	.word	0x000017c0


	//----- nvinfo : EIATTR_MAX_THREADS
	.align		4
.L_3105:
        /*0054*/ 	.byte	0x04, 0x05
        /*0056*/ 	.short	(.L_3107 - .L_3106)
.L_3106:
        /*0058*/ 	.word	0x00000080
        /*005c*/ 	.word	0x00000001
        /*0060*/ 	.word	0x00000001


	//----- nvinfo : EIATTR_CRS_STACK_SIZE
	.align		4
.L_3107:
        /*0064*/ 	.byte	0x04, 0x1e
        /*0066*/ 	.short	(.L_3109 - .L_3108)
.L_3108:
        /*0068*/ 	.word	0x00000000


	//----- nvinfo : EIATTR_CBANK_PARAM_SIZE
	.align		4
.L_3109:
        /*006c*/ 	.byte	0x03, 0x19
        /*006e*/ 	.short	0x0038


	//----- nvinfo : EIATTR_PARAM_CBANK
	.align		4
        /*0070*/ 	.byte	0x04, 0x0a
        /*0072*/ 	.short	(.L_3111 - .L_3110)
	.align		4
.L_3110:
        /*0074*/ 	.word	index@(.nv.constant0._ZN2at6native29vectorized_elementwise_kernelILi4EZZZNS0_28launch_masked_scatter_kernelERKNS_10TensorBaseES4_S4_S4_ENKUlvE_clEvENKUlvE0_clEvEUlablE_St5arrayIPcLm4EEEEviT0_T1_)
        /*0078*/ 	.short	0x0210
        /*007a*/ 	.short	0x0038


	//----- nvinfo : EIATTR_SW_WAR
	.align		4
.L_3111:
        /*007c*/ 	.byte	0x04, 0x36
        /*007e*/ 	.short	(.L_3113 - .L_3112)
.L_3112:
        /*0080*/ 	.word	0x00000008
.L_3113:


//--------------------- .nv.info._ZN2at6native29vectorized_elementwise_kernelILi8EZZZNS0_28launch_masked_scatter_kernelERKNS_10TensorBaseES4_S4_S4_ENKUlvE_clEvENKUlvE0_clEvEUlablE_St5arrayIPcLm4EEEEviT0_T1_ --------------------------
	.section	.nv.info._ZN2at6native29vectorized_elementwise_kernelILi8EZZZNS0_28launch_masked_scatter_kernelERKNS_10TensorBaseES4_S4_S4_ENKUlvE_clEvENKUlvE0_clEvEUlablE_St5arrayIPcLm4EEEEviT0_T1_,"",@"SHT_CUDA_INFO"
	.sectionflags	@""
	.align	4


	//----- nvinfo : EIATTR_CUDA_API_VERSION
	.align		4
        /*0000*/ 	.byte	0x04, 0x37
        /*0002*/ 	.short	(.L_3115 - .L_3114)
.L_3114:
        /*0004*/ 	.word	0x00000082


	//----- nvinfo : EIATTR_KPARAM_INFO
	.align		4
.L_3115:
        /*0008*/ 	.byte	0x04, 0x17
        /*000a*/ 	.short	(.L_3117 - .L_3116)
.L_3116:
        /*000c*/ 	.word	0x00000000
        /*0010*/ 	.short	0x0002
        /*0012*/ 	.short	0x0018
        /*0014*/ 	.byte	0x00, 0xf0, 0x81, 0x00


	//----- nvinfo : EIATTR_KPARAM_INFO
	.align		4
.L_3117:
        /*0018*/ 	.byte	0x04, 0x17
        /*001a*/ 	.short	(.L_3119 - .L_3118)
.L_3118:
        /*001c*/ 	.word	0x00000000
        /*0020*/ 	.short	0x0001
        /*0022*/ 	.short	0x0008
        /*0024*/ 	.byte	0x00, 0xf0, 0x41, 0x00


	//----- nvinfo : EIATTR_KPARAM_INFO
	.align		4
.L_3119:
        /*0028*/ 	.byte	0x04, 0x17
        /*002a*/ 	.short	(.L_3121 - .L_3120)
.L_3120:
        /*002c*/ 	.word	0x00000000
        /*0030*/ 	.short	0x0000
        /*0032*/ 	.short	0x0000
        /*0034*/ 	.byte	0x00, 0xf0, 0x11, 0x00


	//----- nvinfo : EIATTR_SPARSE_MMA_MASK
	.align		4
.L_3121:
        /*0038*/ 	.byte	0x03, 0x50
        /*003a*/ 	.short	0x0000


	//----- nvinfo : EIATTR_MAXREG_COUNT
	.align		4
        /*003c*/ 	.byte	0x03, 0x1b
        /*003e*/ 	.short	0x00ff


	//----- nvinfo : EIATTR_MERCURY_ISA_VERSION
	.align		4
        /*0040*/ 	.byte	0x03, 0x5f
        /*0042*/ 	.short	0x0101


	//----- nvinfo : EIATTR_EXIT_INSTR_OFFSETS
	.align		4
        /*0044*/ 	.byte	0x04, 0x1c
        /*0046*/ 	.short	(.L_3123 - .L_3122)


	//   ....[0]....
.L_3122:
        /*0048*/ 	.word	0x00000700


	//   ....[1]....
        /*004c*/ 	.word	0x00001850


	//   ....[2]....
        /*0050*/ 	.word	0x000018b0


	//----- nvinfo : EIATTR_MAX_THREADS
	.align		4
.L_3123:
        /*0054*/ 	.byte	0x04, 0x05
        /*0056*/ 	.short	(.L_3125 - .L_3124)
.L_3124:
        /*0058*/ 	.word	0x00000080
        /*005c*/ 	.word	0x00000001
        /*0060*/ 	.word	0x00000001


	//----- nvinfo : EIATTR_CRS_STACK_SIZE
	.align		4
.L_3125:
        /*0064*/ 	.byte	0x04, 0x1e
        /*0066*/ 	.short	(.L_3127 - .L_3126)
.L_3126:
        /*0068*/ 	.word	0x00000000


	//----- nvinfo : EIATTR_CBANK_PARAM_SIZE
	.align		4
.L_3127:
        /*006c*/ 	.byte	0x03, 0x19
        /*006e*/ 	.short	0x0038


	//----- nvinfo : EIATTR_PARAM_CBANK
	.align		4
        /*0070*/ 	.byte	0x04, 0x0a
        /*0072*/ 	.short	(.L_3129 - .L_3128)
	.align		4
.L_3128:
        /*0074*/ 	.word	index@(.nv.constant0._ZN2at6native29vectorized_elementwise_kernelILi8EZZZNS0_28launch_masked_scatter_kernelERKNS_10TensorBaseES4_S4_S4_ENKUlvE_clEvENKUlvE0_clEvEUlablE_St5arrayIPcLm4EEEEviT0_T1_)
        /*0078*/ 	.short	0x0210
        /*007a*/ 	.short	0x0038


	//----- nvinfo : EIATTR_SW_WAR
	.align		4
.L_3129:
        /*007c*/ 	.byte	0x04, 0x36
        /*007e*/ 	.short	(.L_3131 - .L_3130)
.L_3130:
        /*0080*/ 	.word	0x00000008
.L_3131:


//--------------------- .nv.info._ZN2at6native18elementwise_kernelILi128ELi4EZNS0_15gpu_kernel_implIZZZNS0_28launch_masked_scatter_kernelERKNS_10TensorBaseES5_S5_S5_ENKUlvE_clEvENKUlvE_clEvEUlhblE_EEvRNS_18TensorIteratorBaseERKT_EUliE_EEviT1_ --------------------------
	.section	.nv.info._ZN2at6native18elementwise_kernelILi128ELi4EZNS0_15gpu_kernel_implIZZZNS0_28launch_masked_scatter_kernelERKNS_10TensorBaseES5_S5_S5_ENKUlvE_clEvENKUlvE_clEvEUlhblE_EEvRNS_18TensorIteratorBaseERKT_EUliE_EEviT1_,"",@"SHT_CUDA_INFO"
	.sectionflags	@""
	.align	4


	//----- nvinfo : EIATTR_CUDA_API_VERSION
	.align		4
        /*0000*/ 	.byte	0x04, 0x37
        /*0002*/ 	.short	(.L_3133 - .L_3132)
.L_3132:
        /*0004*/ 	.word	0x00000082


	//----- nvinfo : EIATTR_KPARAM_INFO
	.align		4
.L_3133:
        /*0008*/ 	.byte	0x04, 0x17
        /*000a*/ 	.short	(.L_3135 - .L_3134)
.L_3134:
        /*000c*/ 	.word	0x00000000
        /*0010*/ 	.short	0x0001
        /*0012*/ 	.short	0x0008
        /*0014*/ 	.byte	0x00, 0xf0, 0x01, 0x0c


	//----- nvinfo : EIATTR_KPARAM_INFO
	.align		4
.L_3135:
        /*0018*/ 	.byte	0x04, 0x17
        /*001a*/ 	.short	(.L_3137 - .L_3136)
.L_3136:
        /*001c*/ 	.word	0x00000000
        /*0020*/ 	.short	0x0000
        /*0022*/ 	.short	0x0000
        /*0024*/ 	.byte	0x00, 0xf0, 0x11, 0x00


	//----- nvinfo : EIATTR_SPARSE_MMA_MASK
	.align		4
.L_3137:
        /*0028*/ 	.byte	0x03, 0x50
        /*002a*/ 	.short	0x0000


	//----- nvinfo : EIATTR_MAXREG_COUNT
	.align		4
        /*002c*/ 	.byte	0x03, 0x1b
        /*002e*/ 	.short	0x0080


	//----- nvinfo : EIATTR_EXTERNS
	.align		4
        /*0030*/ 	.byte	0x04, 0x0f
        /*0032*/ 	.short	(.L_3139 - .L_3138)


	//   ....[0]....
	.align		4
.L_3138:
        /*0034*/ 	.word	index@(__assertfail)


	//----- nvinfo : EIATTR_MERCURY_ISA_VERSION
	.align		4
.L_3139:
        /*0038*/ 	.byte	0x03, 0x5f
        /*003a*/ 	.short	0x0101


	//----- nvinfo : EIATTR_SYSCALL_OFFSETS
	.align		4
        /*003c*/ 	.byte	0x04, 0x46
        /*003e*/ 	.short	(.L_3141 - .L_3140)


	//   ....[0]....
.L_3140:
        /*0040*/ 	.word	0x00002700


	//   ....[1]....
        /*0044*/ 	.word	0x00003720


	//   ....[2]....
        /*0048*/ 	.word	0x000045e0


	//   ....[3]....
        /*004c*/ 	.word	0x000055b0


	//   ....[4]....
        /*0050*/ 	.word	0x00007cf0


	//   ....[5]....
        /*0054*/ 	.word	0x00008d10


	//   ....[6]....
        /*0058*/ 	.word	0x00009bd0


	//   ....[7]....
        /*005c*/ 	.word	0x0000aba0


	//   ....[8]....
        /*0060*/ 	.word	0x0000d2d0


	//   ....[9]....
        /*0064*/ 	.word	0x0000e2f0


	//   ....[10]....
        /*0068*/ 	.word	0x0000f1b0


	//   ....[11]....
        /*006c*/ 	.word	0x00010180


	//   ....[12]....
        /*0070*/ 	.word	0x000128a0


	//   ....[13]....
        /*0074*/ 	.word	0x000138c0


	//   ....[14]....
        /*0078*/ 	.word	0x00014780


	//   ....[15]....
        /*007c*/ 	.word	0x00015750


	//----- nvinfo : EIATTR_EXIT_INSTR_OFFSETS
	.align		4
.L_3141:
        /*0080*/ 	.byte	0x04, 0x1c
        /*0082*/ 	.short	(.L_3143 - .L_3142)


	//   ....[0]....
.L_3142:
        /*0084*/ 	.word	0x00010240


	//   ....[1]....
        /*0088*/ 	.word	0x00014940


	//   ....[2]....
        /*008c*/ 	.word	0x00014960


	//   ....[3]....
        /*0090*/ 	.word	0x00014a00


	//   ....[4]....
        /*0094*/ 	.word	0x00014a30


	//   ....[5]....
        /*0098*/ 	.word	0x00014a60


	//   ....[6]....
        /*009c*/ 	.word	0x00014b00


	//   ....[7]....
        /*00a0*/ 	.word	0x00014b50


	//   ....[8]....
        /*00a4*/ 	.word	0x00014c00


	//   ....[9]....
        /*00a8*/ 	.word	0x00014c60


	//   ....[10]....
        /*00ac*/ 	.word	0x00014ca0


	//   ....[11]....
        /*00b0*/ 	.word	0x00014d60


	//   ....[12]....
        /*00b4*/ 	.word	0x00014db0


	//   ....[13]....
        /*00b8*/ 	.word	0x00014f50


	//   ....[14]....
        /*00bc*/ 	.word	0x000150c0


	//   ....[15]....
        /*00c0*/ 	.word	0x00015110


	//   ....[16]....
        /*00c4*/ 	.word	0x000151c0


	//   ....[17]....
        /*00c8*/ 	.word	0x00015350


	//   ....[18]....
        /*00cc*/ 	.word	0x000154e0


	//   ....[19]....
        /*00d0*/ 	.word	0x00015650


	//   ....[20]....
        /*00d4*/ 	.word	0x00015760


	//   ....[21]....
        /*00d8*/ 	.word	0x000157a0


	//   ....[22]....
        /*00dc*/ 	.word	0x000157d0


	//----- nvinfo : EIATTR_MAX_THREADS
	.align		4
.L_3143:
        /*00e0*/ 	.byte	0x04, 0x05
        /*00e2*/ 	.short	(.L_3145 - .L_3144)
.L_3144:
        /*00e4*/ 	.word	0x00000080
        /*00e8*/ 	.word	0x00000001
        /*00ec*/ 	.word	0x00000001


	//----- nvinfo : EIATTR_CRS_STACK_SIZE
	.align		4
.L_3145:
        /*00f0*/ 	.byte	0x04, 0x1e
        /*00f2*/ 	.short	(.L_3147 - .L_3146)
.L_3146:
        /*00f4*/ 	.word	0x00000000


	//----- nvinfo : EIATTR_CBANK_PARAM_SIZE
	.align		4
.L_3147:
        /*00f8*/ 	.byte	0x03, 0x19
        /*00fa*/ 	.short	0x0308


	//----- nvinfo : EIATTR_PARAM_CBANK
	.align		4
        /*00fc*/ 	.byte	0x04, 0x0a
        /*00fe*/ 	.short	(.L_3149 - .L_3148)
	.align		4
.L_3148:
        /*0100*/ 	.word	index@(.nv.constant0._ZN2at6native18elementwise_kernelILi128ELi4EZNS0_15gpu_kernel_implIZZZNS0_28launch_masked_scatter_kernelERKNS_10TensorBaseES5_S5_S5_ENKUlvE_clEvENKUlvE_clEvEUlhblE_EEvRNS_18TensorIteratorBaseERKT_EUliE_EEviT1_)
        /*0104*/ 	.short	0x0210
        /*0106*/ 	.short	0x0308


	//----- nvinfo : EIATTR_SW_WAR
	.align		4
.L_3149:
        /*0108*/ 	.byte	0x04, 0x36
        /*010a*/ 	.short	(.L_3151 - .L_3150)
.L_3150:
        /*010c*/ 	.word	0x00000008
.L_3151:


//--------------------- .nv.info._ZN2at6native27unrolled_elementwise_kernelIZZZNS0_28launch_masked_scatter_kernelERKNS_10TensorBaseES4_S4_S4_ENKUlvE_clEvENKUlvE_clEvEUlhblE_St5arrayIPcLm4EELi4E23TrivialOffsetCalculatorILi3EjESB_ILi1EjENS0_6memory12LoadWithCastILi3EEENSE_13StoreWithCastILi1EEEEEviT_T0_T2_T3_T4_T5_ --------------------------
	.section	.nv.info._ZN2at6native27unrolled_elementwise_kernelIZZZNS0_28launch_masked_scatter_kernelERKNS_10TensorBaseES4_S4_S4_ENKUlvE_clEvENKUlvE_clEvEUlhblE_St5arrayIPcLm4EELi4E23TrivialOffsetCalculatorILi3EjESB_ILi1EjENS0_6memory12LoadWithCastILi3EEENSE_13StoreWithCastILi1EEEEEviT_T0_T2_T3_T4_T5_,"",@"SHT_CUDA_INFO"
	.sectionflags	@""
	.align	4


	//----- nvinfo : EIATTR_CUDA_API_VERSION
	.align		4
        /*0000*/ 	.byte	0x04, 0x37
        /*0002*/ 	.short	(.L_3153 - .L_3152)
.L_3152:
        /*0004*/ 	.word	0x00000082


	//----- nvinfo : EIATTR_KPARAM_INFO
	.align		4
.L_3153:
        /*0008*/ 	.byte	0x04, 0x17
        /*000a*/ 	.short	(.L_3155 - .L_3154)
.L_3154:
        /*000c*/ 	.word	0x00000000
        /*0010*/ 	.short	0x0006
        /*0012*/ 	.short	0x004c
        /*0014*/ 	.byte	0x00, 0xf0, 0x21, 0x00


	//----- nvinfo : EIATTR_KPARAM_INFO
	.align		4
.L_3155:
        /*0018*/ 	.byte	0x04, 0x17
        /*001a*/ 	.short	(.L_3157 - .L_3156)
.L_3156:
        /*001c*/ 	.word	0x00000000
        /*0020*/ 	.short	0x0005
        /*0022*/ 	.short	0x003c
        /*0024*/ 	.byte	0x00, 0xf0, 0x41, 0x00


	//----- nvinfo : EIATTR_KPARAM_INFO
	.align		4
.L_3157:
        /*0028*/ 	.byte	0x04, 0x17
        /*002a*/ 	.short	(.L_3159 - .L_3158)
.L_3158:
        /*002c*/ 	.word	0x00000000
        /*0030*/ 	.short	0x0004
        /*0032*/ 	.short	0x0039
        /*0034*/ 	.byte	0x00, 0xf0, 0x05, 0x00


	//----- nvinfo : EIATTR_KPARAM_INFO
	.align		4
.L_3159:
        /*0038*/ 	.byte	0x04, 0x17
        /*003a*/ 	.short	(.L_3161 - .L_3160)
.L_3160:
        /*003c*/ 	.word	0x00000000
        /*0040*/ 	.short	0x0003
        /*0042*/ 	.short	0x0038
        /*0044*/ 	.byte	0x00, 0xf0, 0x05, 0x00


	//----- nvinfo : EIATTR_KPARAM_INFO
	.align		4
.L_3161:
        /*0048*/ 	.byte	0x04, 0x17
        /*004a*/ 	.short	(.L_3163 - .L_3162)
.L_3162:
        /*004c*/ 	.word	0x00000000
        /*0050*/ 	.short	0x0002
        /*0052*/ 	.short	0x0018
        /*0054*/ 	.byte	0x00, 0xf0, 0x81, 0x00


	//----- nvinfo : EIATTR_KPARAM_INFO
	.align		4
.L_3163:
        /*0058*/ 	.byte	0x04, 0x17
        /*005a*/ 	.short	(.L_3165 - .L_3164)
.L_3164:
        /*005c*/ 	.word	0x00000000
        /*0060*/ 	.short	0x0001
        /*0062*/ 	.short	0x0008
        /*0064*/ 	.byte	0x00, 0xf0, 0x41, 0x00


	//----- nvinfo : EIATTR_KPARAM_INFO
	.align		4
.L_3165:
        /*0068*/ 	.byte	0x04, 0x17
        /*006a*/ 	.short	(.L_3167 - .L_3166)
.L_3166:
        /*006c*/ 	.word	0x00000000
        /*0070*/ 	.short	0x0000
        /*0072*/ 	.short	0x0000
        /*0074*/ 	.byte	0x00, 0xf0, 0x11, 0x00


	//----- nvinfo : EIATTR_SPARSE_MMA_MASK
	.align		4
.L_3167:
        /*0078*/ 	.byte	0x03, 0x50
        /*007a*/ 	.short	0x0000


	//----- nvinfo : EIATTR_MAXREG_COUNT
	.align		4
        /*007c*/ 	.byte	0x03, 0x1b
        /*007e*/ 	.short	0x00ff


	//----- nvinfo : EIATTR_EXTERNS
	.align		4
        /*0080*/ 	.byte	0x04, 0x0f
        /*0082*/ 	.short	(.L_3169 - .L_3168)


	//   ....[0]....
	.align		4
.L_3168:
        /*0084*/ 	.word	index@(__assertfail)


	//----- nvinfo : EIATTR_MERCURY_ISA_VERSION
	.align		4
.L_3169:
        /*0088*/ 	.byte	0x03, 0x5f
        /*008a*/ 	.short	0x0101


	//----- nvinfo : EIATTR_SYSCALL_OFFSETS
	.align		4
        /*008c*/ 	.byte	0x04, 0x46
        /*008e*/ 	.short	(.L_3171 - .L_3170)


	//   ....[0]....
.L_3170:
        /*0090*/ 	.word	0x00000f90


	//   ....[1]....
        /*0094*/ 	.word	0x00001fc0


	//   ....[2]....
        /*0098*/ 	.word	0x00002e90


	//   ....[3]....
        /*009c*/ 	.word	0x00003e00


	//   ....[4]....
        /*00a0*/ 	.word	0x00004e30


	//   ....[5]....
        /*00a4*/ 	.word	0x00005d00


	//   ....[6]....
        /*00a8*/ 	.word	0x00006cb0


	//   ....[7]....
        /*00ac*/ 	.word	0x00007ce0


	//   ....[8]....
        /*00b0*/ 	.word	0x00008bb0


	//   ....[9]....
        /*00b4*/ 	.word	0x00009b20


	//   ....[10]....
        /*00b8*/ 	.word	0x0000aa30


	//   ....[11]....
        /*00bc*/ 	.word	0x0000b8f0


	//   ....[12]....
        /*00c0*/ 	.word	0x0000cbf0


	//   ....[13]....
        /*00c4*/ 	.word	0x0000dc00


	//   ....[14]....
        /*00c8*/ 	.word	0x0000ebd0


	//   ....[15]....
        /*00cc*/ 	.word	0x0000fbc0


	//----- nvinfo : EIATTR_EXIT_INSTR_OFFSETS
	.align		4
.L_3171:
        /*00d0*/ 	.byte	0x04, 0x1c
        /*00d2*/ 	.short	(.L_3173 - .L_3172)


	//   ....[0]....
.L_3172:
        /*00d4*/ 	.word	0x0000ec80


	//   ....[1]....
        /*00d8*/ 	.word	0x0000edb0


	//   ....[2]....
        /*00dc*/ 	.word	0x0000edd0


	//   ....[3]....
        /*00e0*/ 	.word	0x0000ee70


	//   ....[4]....
        /*00e4*/ 	.word	0x0000eea0


	//   ....[5]....
        /*00e8*/ 	.word	0x0000eed0


	//   ....[6]....
        /*00ec*/ 	.word	0x0000ef70


	//   ....[7]....
        /*00f0*/ 	.word	0x0000efc0


	//   ....[8]....
        /*00f4*/ 	.word	0x0000f070


	//   ....[9]....
        /*00f8*/ 	.word	0x0000f0d0


	//   ....[10]....
        /*00fc*/ 	.word	0x0000f110


	//   ....[11]....
        /*0100*/ 	.word	0x0000f1d0


	//   ....[12]....
        /*0104*/ 	.word	0x0000f220


	//   ....[13]....
        /*0108*/ 	.word	0x0000f3c0


	//   ....[14]....
        /*010c*/ 	.word	0x0000f530


	//   ....[15]....
        /*0110*/ 	.word	0x0000f580


	//   ....[16]....
        /*0114*/ 	.word	0x0000f630


	//   ....[17]....
        /*0118*/ 	.word	0x0000f7c0


	//   ....[18]....
        /*011c*/ 	.word	0x0000f950


	//   ....[19]....
        /*0120*/ 	.word	0x0000fac0


	//   ....[20]....
        /*0124*/ 	.word	0x0000fbd0


	//   ....[21]....
        /*0128*/ 	.word	0x0000fc10


	//   ....[22]....
        /*012c*/ 	.word	0x0000fc40


	//----- nvinfo : EIATTR_MAX_THREADS
	.align		4
.L_3173:
        /*0130*/ 	.byte	0x04, 0x05
        /*0132*/ 	.short	(.L_3175 - .L_3174)
.L_3174:
        /*0134*/ 	.word	0x00000080
        /*0138*/ 	.word	0x00000001
        /*013c*/ 	.word	0x00000001


	//----- nvinfo : EIATTR_CRS_STACK_SIZE
	.align		4
.L_3175:
        /*0140*/ 	.byte	0x04, 0x1e
        /*0142*/ 	.short	(.L_3177 - .L_3176)
.L_3176:
        /*0144*/ 	.word	0x00000000


	//----- nvinfo : EIATTR_CBANK_PARAM_SIZE
	.align		4
.L_3177:
        /*0148*/ 	.byte	0x03, 0x19
        /*014a*/ 	.short	0x0054


	//----- nvinfo : EIATTR_PARAM_CBANK
	.align		4
        /*014c*/ 	.byte	0x04, 0x0a
        /*014e*/ 	.short	(.L_3179 - .L_3178)
	.align		4
.L_3178:
        /*0150*/ 	.word	index@(.nv.constant0._ZN2at6native27unrolled_elementwise_kernelIZZZNS0_28launch_masked_scatter_kernelERKNS_10TensorBaseES4_S4_S4_ENKUlvE_clEvENKUlvE_clEvEUlhblE_St5arrayIPcLm4EELi4E23TrivialOffsetCalculatorILi3EjESB_ILi1EjENS0_6memory12LoadWithCastILi3EEENSE_13StoreWithCastILi1EEEEEviT_T0_T2_T3_T4_T5_)
        /*0154*/ 	.short	0x0210
        /*0156*/ 	.short	0x0054


	//----- nvinfo : EIATTR_SW_WAR
	.align		4
.L_3179:
        /*0158*/ 	.byte	0x04, 0x36
        /*015a*/ 	.short	(.L_3181 - .L_3180)
.L_3180:
        /*015c*/ 	.word	0x00000008
.L_3181:


//--------------------- .nv.info._ZN2at6native18elementwise_kernelILi128ELi4EZNS0_22gpu_kernel_impl_nocastIZZZNS0_28launch_masked_scatter_kernelERKNS_10TensorBaseES5_S5_S5_ENKUlvE_clEvENKUlvE_clEvEUlhblE_EEvRNS_18TensorIteratorBaseERKT_EUliE_EEviT1_ --------------------------
	.section	.nv.info._ZN2at6native18elementwise_kernelILi128ELi4EZNS0_22gpu_kernel_impl_nocastIZZZNS0_28launch_masked_scatter_kernelERKNS_10TensorBaseES5_S5_S5_ENKUlvE_clEvENKUlvE_clEvEUlhblE_EEvRNS_18TensorIteratorBaseERKT_EUliE_EEviT1_,"",@"SHT_CUDA_INFO"
	.sectionflags	@""
	.align	4


	//----- nvinfo : EIATTR_CUDA_API_VERSION
	.align		4
        /*0000*/ 	.byte	0x04, 0x37
        /*0002*/ 	.short	(.L_3183 - .L_3182)
.L_3182:
        /*0004*/ 	.word	0x00000082


	//----- nvinfo : EIATTR_KPARAM_INFO
	.align		4
.L_3183:
        /*0008*/ 	.byte	0x04, 0x17
        /*000a*/ 	.short	(.L_3185 - .L_3184)
.L_3184:
        /*000c*/ 	.word	0x00000000
        /*0010*/ 	.short	0x0001
        /*0012*/ 	.short	0x0008
        /*0014*/ 	.byte	0x00, 0xf0, 0xe1, 0x0b


	//----- nvinfo : EIATTR_KPARAM_INFO
	.align		4
.L_3185:
        /*0018*/ 	.byte	0x04, 0x17
        /*001a*/ 	.short	(.L_3187 - .L_3186)
.L_3186:
        /*001c*/ 	.word	0x00000000
        /*0020*/ 	.short	0x0000
        /*0022*/ 	.short	0x0000
        /*0024*/ 	.byte	0x00, 0xf0, 0x11, 0x00


	//----- nvinfo : EIATTR_SPARSE_MMA_MASK
	.align		4
.L_3187:
        /*0028*/ 	.byte	0x03, 0x50
        /*002a*/ 	.short	0x0000


	//----- nvinfo : EIATTR_MAXREG_COUNT
	.align		4
        /*002c*/ 	.byte	0x03, 0x1b
        /*002e*/ 	.short	0x0080


	//----- nvinfo : EIATTR_MERCURY_ISA_VERSION
	.align		4
        /*0030*/ 	.byte	0x03, 0x5f
        /*0032*/ 	.short	0x0101


	//----- nvinfo : EIATTR_EXIT_INSTR_OFFSETS
	.align		4
        /*0034*/ 	.byte	0x04, 0x1c
        /*0036*/ 	.short	(.L_3189 - .L_3188)


	//   ....[0]....
.L_3188:
        /*0038*/ 	.word	0x00004c80


	//   ....[1]....
        /*003c*/ 	.word	0x000065a0


	//----- nvinfo : EIATTR_MAX_THREADS
	.align		4
.L_3189:
        /*0040*/ 	.byte	0x04, 0x05
        /*0042*/ 	.short	(.L_3191 - .L_3190)
.L_3190:
        /*0044*/ 	.word	0x00000080
        /*0048*/ 	.word	0x00000001
        /*004c*/ 	.word	0x00000001


	//----- nvinfo : EIATTR_CRS_STACK_SIZE
	.align		4
.L_3191:
        /*0050*/ 	.byte	0x04, 0x1e
        /*0052*/ 	.short	(.L_3193 - .L_3192)
.L_3192:
        /*0054*/ 	.word	0x00000000


	//----- nvinfo : EIATTR_CBANK_PARAM_SIZE
	.align		4
.L_3193:
        /*0058*/ 	.byte	0x03, 0x19
        /*005a*/ 	.short	0x0300


	//----- nvinfo : EIATTR_PARAM_CBANK
	.align		4
        /*005c*/ 	.byte	0x04, 0x0a
        /*005e*/ 	.short	(.L_3195 - .L_3194)
	.align		4
.L_3194:
        /*0060*/ 	.word	index@(.nv.constant0._ZN2at6native18elementwise_kernelILi128ELi4EZNS0_22gpu_kernel_impl_nocastIZZZNS0_28launch_masked_scatter_kernelERKNS_10TensorBaseES5_S5_S5_ENKUlvE_clEvENKUlvE_clEvEUlhblE_EEvRNS_18TensorIteratorBaseERKT_EUliE_EEviT1_)
        /*0064*/ 	.short	0x0210
        /*0066*/ 	.short	0x0300


	//----- nvinfo : EIATTR_SW_WAR
	.align		4
.L_3195:
        /*0068*/ 	.byte	0x04, 0x36
        /*006a*/ 	.short	(.L_3197 - .L_3196)
.L_3196:
        /*006c*/ 	.word	0x00000008
.L_3197:


//--------------------- .nv.info._ZN2at6native27unrolled_elementwise_kernelIZZZNS0_28launch_masked_scatter_kernelERKNS_10TensorBaseES4_S4_S4_ENKUlvE_clEvENKUlvE_clEvEUlhblE_St5arrayIPcLm4EELi4E23TrivialOffsetCalculatorILi3EjESB_ILi1EjENS0_6memory15LoadWithoutCastENSE_16StoreWithoutCastEEEviT_T0_T2_T3_T4_T5_ --------------------------
	.section	.nv.info._ZN2at6native27unrolled_elementwise_kernelIZZZNS0_28launch_masked_scatter_kernelERKNS_10TensorBaseES4_S4_S4_ENKUlvE_clEvENKUlvE_clEvEUlhblE_St5arrayIPcLm4EELi4E23TrivialOffsetCalculatorILi3EjESB_ILi1EjENS0_6memory15LoadWithoutCastENSE_16StoreWithoutCastEEEviT_T0_T2_T3_T4_T5_,"",@"SHT_CUDA_INFO"
	.sectionflags	@""
	.align	4


	//----- nvinfo : EIATTR_CUDA_API_VERSION
	.align		4
        /*0000*/ 	.byte	0x04, 0x37
        /*0002*/ 	.short	(.L_3199 - .L_3198)
.L_3198:
        /*0004*/ 	.word	0x00000082


	//----- nvinfo : EIATTR_KPARAM_INFO
	.align		4
.L_3199:
        /*0008*/ 	.byte	0x04, 0x17
        /*000a*/ 	.short	(.L_3201 - .L_3200)
.L_3200:
        /*000c*/ 	.word	0x00000000
        /*0010*/ 	.short	0x0006
        /*0012*/ 	.short	0x003b
        /*0014*/ 	.byte	0x00, 0xf0, 0x05, 0x00


	//----- nvinfo : EIATTR_KPARAM_INFO
	.align		4
.L_3201:
        /*0018*/ 	.byte	0x04, 0x17
        /*001a*/ 	.short	(.L_3203 - .L_3202)
.L_3202:
        /*001c*/ 	.word	0x00000000
        /*0020*/ 	.short	0x0005
        /*0022*/ 	.short	0x003a
        /*0024*/ 	.byte	0x00, 0xf0, 0x05, 0x00


	//----- nvinfo : EIATTR_KPARAM_INFO
	.align		4
.L_3203:
        /*0028*/ 	.byte	0x04, 0x17
        /*002a*/ 	.short	(.L_3205 - .L_3204)
.L_3204:
        /*002c*/ 	.word	0x00000000
        /*0030*/ 	.short	0x0004
        /*0032*/ 	.short	0x0039
        /*0034*/ 	.byte	0x00, 0xf0, 0x05, 0x00


	//----- nvinfo : EIATTR_KPARAM_INFO
	.align		4
.L_3205:
        /*0038*/ 	.byte	0x04, 0x17
        /*003a*/ 	.short	(.L_3207 - .L_3206)
.L_3206:
        /*003c*/ 	.word	0x00000000
        /*0040*/ 	.short	0x0003
        /*0042*/ 	.short	0x0038
        /*0044*/ 	.byte	0x00, 0xf0, 0x05, 0x00


	//----- nvinfo : EIATTR_KPARAM_INFO
	.align		4
.L_3207:
        /*0048*/ 	.byte	0x04, 0x17
        /*004a*/ 	.short	(.L_3209 - .L_3208)
.L_3208:
        /*004c*/ 	.word	0x00000000
        /*0050*/ 	.short	0x0002
        /*0052*/ 	.short	0x0018
        /*0054*/ 	.byte	0x00, 0xf0, 0x81, 0x00


	//----- nvinfo : EIATTR_KPARAM_INFO
	.align		4
.L_3209:
        /*0058*/ 	.byte	0x04, 0x17
        /*005a*/ 	.short	(.L_3211 - .L_3210)
.L_3210:
        /*005c*/ 	.word	0x00000000
        /*0060*/ 	.short	0x0001
        /*0062*/ 	.short	0x0008
        /*0064*/ 	.byte	0x00, 0xf0, 0x41, 0x00


	//----- nvinfo : EIATTR_KPARAM_INFO
	.align		4
.L_3211:
        /*0068*/ 	.byte	0x04, 0x17
        /*006a*/ 	.short	(.L_3213 - .L_3212)
.L_3212:
        /*006c*/ 	.word	0x00000000
        /*0070*/ 	.short	0x0000
        /*0072*/ 	.short	0x0000
        /*0074*/ 	.byte	0x00, 0xf0, 0x11, 0x00


	//----- nvinfo : EIATTR_SPARSE_MMA_MASK
	.align		4
.L_3213:
        /*0078*/ 	.byte	0x03, 0x50
        /*007a*/ 	.short	0x0000


	//----- nvinfo : EIATTR_MAXREG_COUNT
	.align		4
        /*007c*/ 	.byte	0x03, 0x1b
        /*007e*/ 	.short	0x00ff


	//----- nvinfo : EIATTR_MERCURY_ISA_VERSION
	.align		4
        /*0080*/ 	.byte	0x03, 0x5f
        /*0082*/ 	.short	0x0101


	//----- nvinfo : EIATTR_EXIT_INSTR_OFFSETS
	.align		4
        /*0084*/ 	.byte	0x04, 0x1c
        /*0086*/ 	.short	(.L_3215 - .L_3214)


	//   ....[0]....
.L_3214:
        /*0088*/ 	.word	0x00000870


	//   ....[1]....
        /*008c*/ 	.word	0x000008d0


	//----- nvinfo : EIATTR_MAX_THREADS
	.align		4
.L_3215:
        /*0090*/ 	.byte	0x04, 0x05
        /*0092*/ 	.short	(.L_3217 - .L_3216)
.L_3216:
        /*0094*/ 	.word	0x00000080
        /*0098*/ 	.word	0x00000001
        /*009c*/ 	.word	0x00000001


	//----- nvinfo : EIATTR_CRS_STACK_SIZE
	.align		4
.L_3217:
        /*00a0*/ 	.byte	0x04, 0x1e
        /*00a2*/ 	.short	(.L_3219 - .L_3218)
.L_3218:
        /*00a4*/ 	.word	0x00000000


	//----- nvinfo : EIATTR_CBANK_PARAM_SIZE
	.align		4
.L_3219:
        /*00a8*/ 	.byte	0x03, 0x19
        /*00aa*/ 	.short	0x003c


	//----- nvinfo : EIATTR_PARAM_CBANK
	.align		4
        /*00ac*/ 	.byte	0x04, 0x0a
        /*00ae*/ 	.short	(.L_3221 - .L_3220)
	.align		4
.L_3220:
        /*00b0*/ 	.word	index@(.nv.constant0._ZN2at6native27unrolled_elementwise_kernelIZZZNS0_28launch_masked_scatter_kernelERKNS_10TensorBaseES4_S4_S4_ENKUlvE_clEvENKUlvE_clEvEUlhblE_St5arrayIPcLm4EELi4E23TrivialOffsetCalculatorILi3EjESB_ILi1EjENS0_6memory15LoadWithoutCastENSE_16StoreWithoutCastEEEviT_T0_T2_T3_T4_T5_)
        /*00b4*/ 	.short	0x0210
        /*00b6*/ 	.short	0x003c


	//----- nvinfo : EIATTR_SW_WAR
	.align		4
.L_3221:
        /*00b8*/ 	.byte	0x04, 0x36
        /*00ba*/ 	.short	(.L_3223 - .L_3222)
.L_3222:
        /*00bc*/ 	.word	0x00000008
.L_3223:


//--------------------- .nv.info._ZN2at6native29vectorized_elementwise_kernelILi2EZZZNS0_28launch_masked_scatter_kernelERKNS_10TensorBaseES4_S4_S4_ENKUlvE_clEvENKUlvE_clEvEUlhblE_St5arrayIPcLm4EEEEviT0_T1_ --------------------------
	.section	.nv.info._ZN2at6native29vectorized_elementwise_kernelILi2EZZZNS0_28launch_masked_scatter_kernelERKNS_10TensorBaseES4_S4_S4_ENKUlvE_clEvENKUlvE_clEvEUlhblE_St5arrayIPcLm4EEEEviT0_T1_,"",@"SHT_CUDA_INFO"
	.sectionflags	@""
	.align	4


	//----- nvinfo : EIATTR_CUDA_API_VERSION
	.align		4
        /*0000*/ 	.byte	0x04, 0x37
        /*0002*/ 	.short	(.L_3225 - .L_3224)
.L_3224:
        /*0004*/ 	.word	0x00000082


	//----- nvinfo : EIATTR_KPARAM_INFO
	.align		4
.L_3225:
        /*0008*/ 	.byte	0x04, 0x17
        /*000a*/ 	.short	(.L_3227 - .L_3226)
.L_3226:
        /*000c*/ 	.word	0x00000000
        /*0010*/ 	.short	0x0002
        /*0012*/ 	.short	0x0018
        /*0014*/ 	.byte	0x00, 0xf0, 0x81, 0x00


	//----- nvinfo : EIATTR_KPARAM_INFO
	.align		4
.L_3227:
        /*0018*/ 	.byte	0x04, 0x17
        /*001a*/ 	.short	(.L_3229 - .L_3228)
.L_3228:
        /*001c*/ 	.word	0x00000000
        /*0020*/ 	.short	0x0001
        /*0022*/ 	.short	0x0008
        /*0024*/ 	.byte	0x00, 0xf0, 0x41, 0x00


	//----- nvinfo : EIATTR_KPARAM_INFO
	.align		4
.L_3229:
        /*0028*/ 	.byte	0x04, 0x17
        /*002a*/ 	.short	(.L_3231 - .L_3230)
.L_3230:
        /*002c*/ 	.word	0x00000000
        /*0030*/ 	.short	0x0000
        /*0032*/ 	.short	0x0000
        /*0034*/ 	.byte	0x00, 0xf0, 0x11, 0x00


	//----- nvinfo : EIATTR_SPARSE_MMA_MASK
	.align		4
.L_3231:
        /*0038*/ 	.byte	0x03, 0x50
        /*003a*/ 	.short	0x0000


	//----- nvinfo : EIATTR_MAXREG_COUNT
	.align		4
        /*003c*/ 	.byte	0x03, 0x1b
        /*003e*/ 	.short	0x00ff


	//----- nvinfo : EIATTR_MERCURY_ISA_VERSION
	.align		4
        /*0040*/ 	.byte	0x03, 0x5f
        /*0042*/ 	.short	0x0101


	//----- nvinfo : EIATTR_EXIT_INSTR_OFFSETS
	.align		4
        /*0044*/ 	.byte	0x04, 0x1c
        /*0046*/ 	.short	(.L_3233 - .L_3232)


	//   ....[0]....
.L_3232:
        /*0048*/ 	.word	0x00000650


	//   ....[1]....
        /*004c*/ 	.word	0x000017b0


	//   ....[2]....
        /*0050*/ 	.word	0x00001810


	//----- nvinfo : EIATTR_MAX_THREADS
	.align		4
.L_3233:
        /*0054*/ 	.byte	0x04, 0x05
        /*0056*/ 	.short	(.L_3235 - .L_3234)
.L_3234:
        /*0058*/ 	.word	0x00000080
        /*005c*/ 	.word	0x00000001
        /*0060*/ 	.word	0x00000001


	//----- nvinfo : EIATTR_CRS_STACK_SIZE
	.align		4
.L_3235:
        /*0064*/ 	.byte	0x04, 0x1e
        /*0066*/ 	.short	(.L_3237 - .L_3236)
.L_3236:
        /*0068*/ 	.word	0x00000000


	//----- nvinfo : EIATTR_CBANK_PARAM_SIZE
	.align		4
.L_3237:
        /*006c*/ 	.byte	0x03, 0x19
        /*006e*/ 	.short	0x0038


	//----- nvinfo : EIATTR_PARAM_CBANK
	.align		4
        /*0070*/ 	.byte	0x04, 0x0a
        /*0072*/ 	.short	(.L_3239 - .L_3238)
	.align		4
.L_3238:
        /*0074*/ 	.word	index@(.nv.constant0._ZN2at6native29vectorized_elementwise_kernelILi2EZZZNS0_28launch_masked_scatter_kernelERKNS_10TensorBaseES4_S4_S4_ENKUlvE_clEvENKUlvE_clEvEUlhblE_St5arrayIPcLm4EEEEviT0_T1_)
        /*0078*/ 	.short	0x0210
        /*007a*/ 	.short	0x0038


	//----- nvinfo : EIATTR_SW_WAR
	.align		4
.L_3239:
        /*007c*/ 	.byte	0x04, 0x36
        /*007e*/ 	.short	(.L_3241 - .L_3240)
.L_3240:
        /*0080*/ 	.word	0x00000008
.L_3241:


//--------------------- .nv.info._ZN2at6native29vectorized_elementwise_kernelILi4EZZZNS0_28launch_masked_scatter_kernelERKNS_10TensorBaseES4_S4_S4_ENKUlvE_clEvENKUlvE_clEvEUlhblE_St5arrayIPcLm4EEEEviT0_T1_ --------------------------
	.section	.nv.info._ZN2at6native29vectorized_elementwise_kernelILi4EZZZNS0_28launch_masked_scatter_kernelERKNS_10TensorBaseES4_S4_S4_ENKUlvE_clEvENKUlvE_clEvEUlhblE_St5arrayIPcLm4EEEEviT0_T1_,"",@"SHT_CUDA_INFO"
	.sectionflags	@""
	.align	4


	//----- nvinfo : EIATTR_CUDA_API_VERSION
	.align		4
        /*0000*/ 	.byte	0x04, 0x37
        /*0002*/ 	.short	(.L_3243 - .L_3242)
.L_3242:
        /*0004*/ 	.word	0x00000082


	//----- nvinfo : EIATTR_KPARAM_INFO
	.align		4
.L_3243:
        /*0008*/ 	.byte	0x04, 0x17
        /*000a*/ 	.short	(.L_3245 - .L_3244)
.L_3244:
        /*000c*/ 	.word	0x00000000
        /*0010*/ 	.short	0x0002
        /*0012*/ 	.short	0x0018
        /*0014*/ 	.byte	0x00, 0xf0, 0x81, 0x00


	//----- nvinfo : EIATTR_KPARAM_INFO
	.align		4
.L_3245:
        /*0018*/ 	.byte	0x04, 0x17
        /*001a*/ 	.short	(.L_3247 - .L_3246)
.L_3246:
        /*001c*/ 	.word	0x00000000
        /*0020*/ 	.short	0x0001
        /*0022*/ 	.short	0x0008
        /*0024*/ 	.byte	0x00, 0xf0, 0x41, 0x00


	//----- nvinfo : EIATTR_KPARAM_INFO
	.align		4
.L_3247:
        /*0028*/ 	.byte	0x04, 0x17
        /*002a*/ 	.short	(.L_3249 - .L_3248)
.L_3248:
        /*002c*/ 	.word	0x00000000
        /*0030*/ 	.short	0x0000
        /*0032*/ 	.short	0x0000
        /*0034*/ 	.byte	0x00, 0xf0, 0x11, 0x00


	//----- nvinfo : EIATTR_SPARSE_MMA_MASK
	.align		4
.L_3249:
        /*0038*/ 	.byte	0x03, 0x50
        /*003a*/ 	.short	0x0000


	//----- nvinfo : EIATTR_MAXREG_COUNT
	.align		4
        /*003c*/ 	.byte	0x03, 0x1b
        /*003e*/ 	.short	0x00ff


	//----- nvinfo : EIATTR_MERCURY_ISA_VERSION
	.align		4
        /*0040*/ 	.byte	0x03, 0x5f
        /*0042*/ 	.short	0x0101


	//----- nvinfo : EIATTR_EXIT_INSTR_OFFSETS
	.align		4
        /*0044*/ 	.byte	0x04, 0x1c
        /*0046*/ 	.short	(.L_3251 - .L_3250)


	//   ....[0]....
.L_3250:
        /*0048*/ 	.word	0x00000610


	//   ....[1]....
        /*004c*/ 	.word	0x00001760


	//   ....[2]....
        /*0050*/ 	.word	0x000017c0


	//----- nvinfo : EIATTR_MAX_THREADS
	.align		4
.L_3251:
        /*0054*/ 	.byte	0x04, 0x05
        /*0056*/ 	.short	(.L_3253 - .L_3252)
.L_3252:
        /*0058*/ 	.word	0x00000080
        /*005c*/ 	.word	0x00000001
        /*0060*/ 	.word	0x00000001


	//----- nvinfo : EIATTR_CRS_STACK_SIZE
	.align		4
.L_3253:
        /*0064*/ 	.byte	0x04, 0x1e
        /*0066*/ 	.short	(.L_3255 - .L_3254)
.L_3254:
        /*0068*/ 	.word	0x00000000


	//----- nvinfo : EIATTR_CBANK_PARAM_SIZE
	.align		4
.L_3255:
        /*006c*/ 	.byte	0x03, 0x19
        /*006e*/ 	.short	0x0038


	//----- nvinfo : EIATTR_PARAM_CBANK
	.align		4
        /*0070*/ 	.byte	0x04, 0x0a
        /*0072*/ 	.short	(.L_3257 - .L_3256)
	.align		4
.L_3256:
        /*0074*/ 	.word	index@(.nv.constant0._ZN2at6native29vectorized_elementwise_kernelILi4EZZZNS0_28launch_masked_scatter_kernelERKNS_10TensorBaseES4_S4_S4_ENKUlvE_clEvENKUlvE_clEvEUlhblE_St5arrayIPcLm4EEEEviT0_T1_)
        /*0078*/ 	.short	0x0210
        /*007a*/ 	.short	0x0038


	//----- nvinfo : EIATTR_SW_WAR
	.align		4
.L_3257:
        /*007c*/ 	.byte	0x04, 0x36
        /*007e*/ 	.short	(.L_3259 - .L_3258)
.L_3258:
        /*0080*/ 	.word	0x00000008
.L_3259:


//--------------------- .nv.info._ZN2at6native29vectorized_elementwise_kernelILi8EZZZNS0_28launch_masked_scatter_kernelERKNS_10TensorBaseES4_S4_S4_ENKUlvE_clEvENKUlvE_clEvEUlhblE_St5arrayIPcLm4EEEEviT0_T1_ --------------------------
	.section	.nv.info._ZN2at6native29vectorized_elementwise_kernelILi8EZZZNS0_28launch_masked_scatter_kernelERKNS_10TensorBaseES4_S4_S4_ENKUlvE_clEvENKUlvE_clEvEUlhblE_St5arrayIPcLm4EEEEviT0_T1_,"",@"SHT_CUDA_INFO"
	.sectionflags	@""
	.align	4


	//----- nvinfo : EIATTR_CUDA_API_VERSION
	.align		4
        /*0000*/ 	.byte	0x04, 0x37
        /*0002*/ 	.short	(.L_3261 - .L_3260)
.L_3260:
        /*0004*/ 	.word	0x00000082


	//----- nvinfo : EIATTR_KPARAM_INFO
	.align		4
.L_3261:
        /*0008*/ 	.byte	0x04, 0x17
        /*000a*/ 	.short	(.L_3263 - .L_3262)
.L_3262:
        /*000c*/ 	.word	0x00000000
        /*0010*/ 	.short	0x0002
        /*0012*/ 	.short	0x0018
        /*0014*/ 	.byte	0x00, 0xf0, 0x81, 0x00


	//----- nvinfo : EIATTR_KPARAM_INFO
	.align		4
.L_3263:
        /*0018*/ 	.byte	0x04, 0x17
        /*001a*/ 	.short	(.L_3265 - .L_3264)
.L_3264:
        /*001c*/ 	.word	0x00000000
        /*0020*/ 	.short	0x0001
        /*0022*/ 	.short	0x0008
        /*0024*/ 	.byte	0x00, 0xf0, 0x41, 0x00


	//----- nvinfo : EIATTR_KPARAM_INFO
	.align		4
.L_3265:
        /*0028*/ 	.byte	0x04, 0x17
        /*002a*/ 	.short	(.L_3267 - .L_3266)
.L_3266:
        /*002c*/ 	.word	0x00000000
        /*0030*/ 	.short	0x0000
        /*0032*/ 	.short	0x0000
        /*0034*/ 	.byte	0x00, 0xf0, 0x11, 0x00


	//----- nvinfo : EIATTR_SPARSE_MMA_MASK
	.align		4
.L_3267:
        /*0038*/ 	.byte	0x03, 0x50
        /*003a*/ 	.short	0x0000


	//----- nvinfo : EIATTR_MAXREG_COUNT
	.align		4
        /*003c*/ 	.byte	0x03, 0x1b
        /*003e*/ 	.short	0x00ff


	//----- nvinfo : EIATTR_MERCURY_ISA_VERSION
	.align		4
        /*0040*/ 	.byte	0x03, 0x5f
        /*0042*/ 	.short	0x0101


	//----- nvinfo : EIATTR_EXIT_INSTR_OFFSETS
	.align		4
        /*0044*/ 	.byte	0x04, 0x1c
        /*0046*/ 	.short	(.L_3269 - .L_3268)


	//   ....[0]....
.L_3268:
        /*0048*/ 	.word	0x00000700


	//   ....[1]....
        /*004c*/ 	.word	0x00001850


	//   ....[2]....
        /*0050*/ 	.word	0x000018b0


	//----- nvinfo : EIATTR_MAX_THREADS
	.align		4
.L_3269:
        /*0054*/ 	.byte	0x04, 0x05
        /*0056*/ 	.short	(.L_3271 - .L_3270)
.L_3270:
        /*0058*/ 	.word	0x00000080
        /*005c*/ 	.word	0x00000001
        /*0060*/ 	.word	0x00000001


	//----- nvinfo : EIATTR_CRS_STACK_SIZE
	.align		4
.L_3271:
        /*0064*/ 	.byte	0x04, 0x1e
        /*0066*/ 	.short	(.L_3273 - .L_3272)
.L_3272:
        /*0068*/ 	.word	0x00000000


	//----- nvinfo : EIATTR_CBANK_PARAM_SIZE
	.align		4
.L_3273:
        /*006c*/ 	.byte	0x03, 0x19
        /*006e*/ 	.short	0x0038


	//----- nvinfo : EIATTR_PARAM_CBANK
	.align		4
        /*0070*/ 	.byte	0x04, 0x0a
        /*0072*/ 	.short	(.L_3275 - .L_3274)
	.align		4
.L_3274:
        /*0074*/ 	.word	index@(.nv.constant0._ZN2at6native29vectorized_elementwise_kernelILi8EZZZNS0_28launch_masked_scatter_kernelERKNS_10TensorBaseES4_S4_S4_ENKUlvE_clEvENKUlvE_clEvEUlhblE_St5arrayIPcLm4EEEEviT0_T1_)
        /*0078*/ 	.short	0x0210
        /*007a*/ 	.short	0x0038


	//----- nvinfo : EIATTR_SW_WAR
	.align		4
.L_3275:
        /*007c*/ 	.byte	0x04, 0x36
        /*007e*/ 	.short	(.L_3277 - .L_3276)
.L_3276:
        /*0080*/ 	.word	0x00000008
.L_3277:


//--------------------- .nv.info._ZN2at6native24index_elementwise_kernelILi128ELi4EZNS0_20cuda_take_put_kernelIN3c108BFloat16ElZZZZZNS0_11take_kernelERNS_14TensorIteratorERKNS_10TensorBaseEENKUlvE_clEvENKUlvE10_clEvENKUlvE_clEvENKUlvE0_clEvEUlRS4_lE_EEvS6_S9_RKT1_EUliE_EEvlSG_ --------------------------
	.section	.nv.info._ZN2at6native24index_elementwise_kernelILi128ELi4EZNS0_20cuda_take_put_kernelIN3c108BFloat16ElZZZZZNS0_11take_kernelERNS_14TensorIteratorERKNS_10TensorBaseEENKUlvE_clEvENKUlvE10_clEvENKUlvE_clEvENKUlvE0_clEvEUlRS4_lE_EEvS6_S9_RKT1_EUliE_EEvlSG_,"",@"SHT_CUDA_INFO"
	.sectionflags	@""
	.align	4


	//----- nvinfo : EIATTR_CUDA_API_VERSION
	.align		4
        /*0000*/ 	.byte	0x04, 0x37
        /*0002*/ 	.short	(.L_3279 - .L_3278)
.L_3278:
        /*0004*/ 	.word	0x00000082


	//----- nvinfo : EIATTR_KPARAM_INFO
	.align		4
.L_3279:
        /*0008*/ 	.byte	0x04, 0x17
        /*000a*/ 	.short	(.L_3281 - .L_3280)
.L_3280:
        /*000c*/ 	.word	0x00000000
        /*0010*/ 	.short	0x0001
        /*0012*/ 	.short	0x0008
        /*0014*/ 	.byte	0x00, 0xf0, 0xe1, 0x0e


	//----- nvinfo : EIATTR_KPARAM_INFO
	.align		4
.L_3281:
        /*0018*/ 	.byte	0x04, 0x17
        /*001a*/ 	.short	(.L_3283 - .L_3282)
.L_3282:
        /*001c*/ 	.word	0x00000000
        /*0020*/ 	.short	0x0000
        /*0022*/ 	.short	0x0000
        /*0024*/ 	.byte	0x00, 0xf0, 0x21, 0x00


	//----- nvinfo : EIATTR_SPARSE_MMA_MASK
	.align		4
.L_3283:
        /*0028*/ 	.byte	0x03, 0x50
        /*002a*/ 	.short	0x0000


	//----- nvinfo : EIATTR_MAXREG_COUNT
	.align		4
        /*002c*/ 	.byte	0x03, 0x1b
        /*002e*/ 	.short	0x0080


	//----- nvinfo : EIATTR_EXTERNS
	.align		4
        /*0030*/ 	.byte	0x04, 0x0f
        /*0032*/ 	.short	(.L_3285 - .L_3284)


	//   ....[0]....
	.align		4
.L_3284:
        /*0034*/ 	.word	index@(__assertfail)


	//----- nvinfo : EIATTR_MERCURY_ISA_VERSION
	.align		4
.L_3285:
        /*0038*/ 	.byte	0x03, 0x5f
        /*003a*/ 	.short	0x0101


	//----- nvinfo : EIATTR_SYSCALL_OFFSETS
	.align		4
        /*003c*/ 	.byte	0x04, 0x46
        /*003e*/ 	.short	(.L_3287 - .L_3286)


	//   ....[0]....
.L_3286:
        /*0040*/ 	.word	0x000015c0


	//   ....[1]....
        /*0044*/ 	.word	0x000085a0


	//   ....[2]....
        /*0048*/ 	.word	0x0000f3e0


	//   ....[3]....
        /*004c*/ 	.word	0x00016210


	//----- nvinfo : EIATTR_EXIT_INSTR_OFFSETS
	.align		4
.L_3287:
        /*0050*/ 	.byte	0x04, 0x1c
        /*0052*/ 	.short	(.L_3289 - .L_3288)


	//   ....[0]....
.L_3288:
        /*0054*/ 	.word	0x00014d20


	//   ....[1]....
        /*0058*/ 	.word	0x0001bc70


	//----- nvinfo : EIATTR_MAX_THREADS
	.align		4
.L_3289:
        /*005c*/ 	.byte	0x04, 0x05
        /*005e*/ 	.short	(.L_3291 - .L_3290)
.L_3290:
        /*0060*/ 	.word	0x00000080
        /*0064*/ 	.word	0x00000001
        /*0068*/ 	.word	0x00000001


	//----- nvinfo : EIATTR_CRS_STACK_SIZE
	.align		4
.L_3291:
        /*006c*/ 	.byte	0x04, 0x1e
        /*006e*/ 	.short	(.L_3293 - .L_3292)
.L_3292:
        /*0070*/ 	.word	0x00000000


	//----- nvinfo : EIATTR_CBANK_PARAM_SIZE
	.align		4
.L_3293:
        /*0074*/ 	.byte	0x03, 0x19
        /*0076*/ 	.short	0x03c0


	//----- nvinfo : EIATTR_PARAM_CBANK
	.align		4
        /*0078*/ 	.byte	0x04, 0x0a
        /*007a*/ 	.short	(.L_3295 - .L_3294)
	.align		4
.L_3294:
        /*007c*/ 	.word	index@(.nv.constant0._ZN2at6native24index_elementwise_kernelILi128ELi4EZNS0_20cuda_take_put_kernelIN3c108BFloat16ElZZZZZNS0_11take_kernelERNS_14TensorIteratorERKNS_10TensorBaseEENKUlvE_clEvENKUlvE10_clEvENKUlvE_clEvENKUlvE0_clEvEUlRS4_lE_EEvS6_S9_RKT1_EUliE_EEvlSG_)
        /*0080*/ 	.short	0x0210
        /*0082*/ 	.short	0x03c0


	//----- nvinfo : EIATTR_SW_WAR
	.align		4
.L_3295:
        /*0084*/ 	.byte	0x04, 0x36
        /*0086*/ 	.short	(.L_3297 - .L_3296)
.L_3296:
        /*0088*/ 	.word	0x00000008
.L_3297:


//--------------------- .nv.info._ZN2at6native24index_elementwise_kernelILi128ELi4EZNS0_20cuda_take_put_kernelIN3c108BFloat16EiZZZZZNS0_11take_kernelERNS_14TensorIteratorERKNS_10TensorBaseEENKUlvE_clEvENKUlvE10_clEvENKUlvE_clEvENKUlvE_clEvEUlRS4_iE_EEvS6_S9_RKT1_EUliE_EEvlSG_ --------------------------
	.section	.nv.info._ZN2at6native24index_elementwise_kernelILi128ELi4EZNS0_20cuda_take_put_kernelIN3c108BFloat16EiZZZZZNS0_11take_kernelERNS_14TensorIteratorERKNS_10TensorBaseEENKUlvE_clEvENKUlvE10_clEvENKUlvE_clEvENKUlvE_clEvEUlRS4_iE_EEvS6_S9_RKT1_EUliE_EEvlSG_,"",@"SHT_CUDA_INFO"
	.sectionflags	@""
	.align	4


	//----- nvinfo : EIATTR_CUDA_API_VERSION
	.align		4
        /*0000*/ 	.byte	0x04, 0x37
        /*0002*/ 	.short	(.L_3299 - .L_3298)
.L_3298:
        /*0004*/ 	.word	0x00000082


	//----- nvinfo : EIATTR_KPARAM_INFO
	.align		4
.L_3299:
        /*0008*/ 	.byte	0x04, 0x17
        /*000a*/ 	.short	(.L_3301 - .L_3300)
.L_3300:
        /*000c*/ 	.word	0x00000000
        /*0010*/ 	.short	0x0001
        /*0012*/ 	.short	0x0008
        /*0014*/ 	.byte	0x00, 0xf0, 0xc1, 0x0e


	//----- nvinfo : EIATTR_KPARAM_INFO
	.align		4
.L_3301:
        /*0018*/ 	.byte	0x04, 0x17
        /*001a*/ 	.short	(.L_3303 - .L_3302)
.L_3302:
        /*001c*/ 	.word	0x00000000
        /*0020*/ 	.short	0x0000
        /*0022*/ 	.short	0x0000
        /*0024*/ 	.byte	0x00, 0xf0, 0x21, 0x00


	//----- nvinfo : EIATTR_SPARSE_MMA_MASK
	.align		4
.L_3303:
        /*0028*/ 	.byte	0x03, 0x50
        /*002a*/ 	.short	0x0000


	//----- nvinfo : EIATTR_MAXREG_COUNT
	.align		4
        /*002c*/ 	.byte	0x03, 0x1b
        /*002e*/ 	.short	0x0080


	//----- nvinfo : EIATTR_EXTERNS
	.align		4
        /*0030*/ 	.byte	0x04, 0x0f
        /*0032*/ 	.short	(.L_3305 - .L_3304)


	//   ....[0]....
	.align		4
.L_3304:
        /*0034*/ 	.word	index@(__assertfail)


	//----- nvinfo : EIATTR_MERCURY_ISA_VERSION
	.align		4
.L_3305:
        /*0038*/ 	.byte	0x03, 0x5f
        /*003a*/ 	.short	0x0101


	//----- nvinfo : EIATTR_SYSCALL_OFFSETS
	.align		4
        /*003c*/ 	.byte	0x04, 0x46
        /*003e*/ 	.short	(.L_3307 - .L_3306)


	//   ....[0]....
.L_3306:
        /*0040*/ 	.word	0x000015a0


	//   ....[1]....
        /*0044*/ 	.word	0x00003d30


	//   ....[2]....
        /*0048*/ 	.word	0x000064b0


	//   ....[3]....
        /*004c*/ 	.word	0x00008c20


	//----- nvinfo : EIATTR_EXIT_INSTR_OFFSETS
	.align		4
.L_3307:
        /*0050*/ 	.byte	0x04, 0x1c
        /*0052*/ 	.short	(.L_3309 - .L_3308)


	//   ....[0]....
.L_3308:
        /*0054*/ 	.word	0x00007740


	//   ....[1]....
        /*0058*/ 	.word	0x00009e40


	//----- nvinfo : EIATTR_MAX_THREADS
	.align		4
.L_3309:
        /*005c*/ 	.byte	0x04, 0x05
        /*005e*/ 	.short	(.L_3311 - .L_3310)
.L_3310:
        /*0060*/ 	.word	0x00000080
        /*0064*/ 	.word	0x00000001
        /*0068*/ 	.word	0x00000001


	//----- nvinfo : EIATTR_CRS_STACK_SIZE
	.align		4
.L_3311:
        /*006c*/ 	.byte	0x04, 0x1e
        /*006e*/ 	.short	(.L_3313 - .L_3312)
.L_3312:
        /*0070*/ 	.word	0x00000000


	//----- nvinfo : EIATTR_CBANK_PARAM_SIZE
	.align		4
.L_3313:
        /*0074*/ 	.byte	0x03, 0x19
        /*0076*/ 	.short	0x03b8


	//----- nvinfo : EIATTR_PARAM_CBANK
	.align		4
        /*0078*/ 	.byte	0x04, 0x0a
        /*007a*/ 	.short	(.L_3315 - .L_3314)
	.align		4
.L_3314:
        /*007c*/ 	.word	index@(.nv.constant0._ZN2at6native24index_elementwise_kernelILi128ELi4EZNS0_20cuda_take_put_kernelIN3c108BFloat16EiZZZZZNS0_11take_kernelERNS_14TensorIteratorERKNS_10TensorBaseEENKUlvE_clEvENKUlvE10_clEvENKUlvE_clEvENKUlvE_clEvEUlRS4_iE_EEvS6_S9_RKT1_EUliE_EEvlSG_)
        /*0080*/ 	.short	0x0210
        /*0082*/ 	.short	0x03b8


	//----- nvinfo : EIATTR_SW_WAR
	.align		4
.L_3315:
        /*0084*/ 	.byte	0x04, 0x36
        /*0086*/ 	.short	(.L_3317 - .L_3316)
.L_3316:
        /*0088*/ 	.word	0x00000008
.L_3317:


//--------------------- .nv.info._ZN2at6native24index_elementwise_kernelILi128ELi4EZNS0_20cuda_take_put_kernelIblZZZZZNS0_11take_kernelERNS_14TensorIteratorERKNS_10TensorBaseEENKUlvE_clEvENKUlvE9_clEvENKUlvE_clEvENKUlvE0_clEvEUlRblE_EEvS4_S7_RKT1_EUliE_EEvlSE_ --------------------------
	.section	.nv.info._ZN2at6native24index_elementwise_kernelILi128ELi4EZNS0_20cuda_take_put_kernelIblZZZZZNS0_11take_kernelERNS_14TensorIteratorERKNS_10TensorBaseEENKUlvE_clEvENKUlvE9_clEvENKUlvE_clEvENKUlvE0_clEvEUlRblE_EEvS4_S7_RKT1_EUliE_EEvlSE_,"",@"SHT_CUDA_INFO"
	.sectionflags	@""
	.align	4


	//----- nvinfo : EIATTR_CUDA_API_VERSION
	.align		4
        /*0000*/ 	.byte	0x04, 0x37
        /*0002*/ 	.short	(.L_3319 - .L_3318)
.L_3318:
        /*0004*/ 	.word	0x00000082


	//----- nvinfo : EIATTR_KPARAM_INFO
	.align		4
.L_3319:
        /*0008*/ 	.byte	0x04, 0x17
        /*000a*/ 	.short	(.L_3321 - .L_3320)
.L_3320:
        /*000c*/ 	.word	0x00000000
        /*0010*/ 	.short	0x0001
        /*0012*/ 	.short	0x0008
        /*0014*/ 	.byte	0x00, 0xf0, 0xe1, 0x0e


	//----- nvinfo : EIATTR_KPARAM_INFO
	.align		4
.L_3321:
        /*0018*/ 	.byte	0x04, 0x17
        /*001a*/ 	.short	(.L_3323 - .L_3322)
.L_3322:
        /*001c*/ 	.word	0x00000000
        /*0020*/ 	.short	0x0000
        /*0022*/ 	.short	0x0000
        /*0024*/ 	.byte	0x00, 0xf0, 0x21, 0x00


	//----- nvinfo : EIATTR_SPARSE_MMA_MASK
	.align		4
.L_3323:
        /*0028*/ 	.byte	0x03, 0x50
        /*002a*/ 	.short	0x0000


	//----- nvinfo : EIATTR_MAXREG_COUNT
	.align		4
        /*002c*/ 	.byte	0x03, 0x1b
        /*002e*/ 	.short	0x0080


	//----- nvinfo : EIATTR_EXTERNS
	.align		4
        /*0030*/ 	.byte	0x04, 0x0f
        /*0032*/ 	.short	(.L_3325 - .L_3324)


	//   ....[0]....
	.align		4
.L_3324:
        /*0034*/ 	.word	index@(__assertfail)


	//----- nvinfo : EIATTR_MERCURY_ISA_VERSION
	.align		4
.L_3325:
        /*0038*/ 	.byte	0x03, 0x5f
        /*003a*/ 	.short	0x0101


	//----- nvinfo : EIATTR_SYSCALL_OFFSETS
	.align		4
        /*003c*/ 	.byte	0x04, 0x46
        /*003e*/ 	.short	(.L_3327 - .L_3326)


	//   ....[0]....
.L_3326:
        /*0040*/ 	.word	0x000015c0


	//   ....[1]....
        /*0044*/ 	.word	0x000085a0


	//   ....[2]....
        /*0048*/ 	.word	0x0000f3e0


	//   ....[3]....
        /*004c*/ 	.word	0x00016210


	//----- nvinfo : EIATTR_EXIT_INSTR_OFFSETS
	.align		4
.L_3327:
        /*0050*/ 	.byte	0x04, 0x1c
        /*0052*/ 	.short	(.L_3329 - .L_3328)


	//   ....[0]....
.L_3328:
        /*0054*/ 	.word	0x00014d20


	//   ....[1]....
        /*0058*/ 	.word	0x0001bc70


	//----- nvinfo : EIATTR_MAX_THREADS
	.align		4
.L_3329:
        /*005c*/ 	.byte	0x04, 0x05
        /*005e*/ 	.short	(.L_3331 - .L_3330)
.L_3330:
        /*0060*/ 	.word	0x00000080
        /*0064*/ 	.word	0x00000001
        /*0068*/ 	.word	0x00000001


	//----- nvinfo : EIATTR_CRS_STACK_SIZE
	.align		4
.L_3331:
        /*006c*/ 	.byte	0x04, 0x1e
        /*006e*/ 	.short	(.L_3333 - .L_3332)
.L_3332:
        /*0070*/ 	.word	0x00000000


	//----- nvinfo : EIATTR_CBANK_PARAM_SIZE
	.align		4
.L_3333:
        /*0074*/ 	.byte	0x03, 0x19
        /*0076*/ 	.short	0x03c0


	//----- nvinfo : EIATTR_PARAM_CBANK
	.align		4
        /*0078*/ 	.byte	0x04, 0x0a
        /*007a*/ 	.short	(.L_3335 - .L_3334)
	.align		4
.L_3334:
        /*007c*/ 	.word	index@(.nv.constant0._ZN2at6native24index_elementwise_kernelILi128ELi4EZNS0_20cuda_take_put_kernelIblZZZZZNS0_11take_kernelERNS_14TensorIteratorERKNS_10TensorBaseEENKUlvE_clEvENKUlvE9_clEvENKUlvE_clEvENKUlvE0_clEvEUlRblE_EEvS4_S7_RKT1_EUliE_EEvlSE_)
        /*0080*/ 	.short	0x0210
        /*0082*/ 	.short	0x03c0


	//----- nvinfo : EIATTR_SW_WAR
	.align		4
.L_3335:
        /*0084*/ 	.byte	0x04, 0x36
        /*0086*/ 	.short	(.L_3337 - .L_3336)
.L_3336:
        /*0088*/ 	.word	0x00000008
.L_3337:


//--------------------- .nv.info._ZN2at6native24index_elementwise_kernelILi128ELi4EZNS0_20cuda_take_put_kernelIbiZZZZZNS0_11take_kernelERNS_14TensorIteratorERKNS_10TensorBaseEENKUlvE_clEvENKUlvE9_clEvENKUlvE_clEvENKUlvE_clEvEUlRbiE_EEvS4_S7_RKT1_EUliE_EEvlSE_ --------------------------
	.section	.nv.info._ZN2at6native24index_elementwise_kernelILi128ELi4EZNS0_20cuda_take_put_kernelIbiZZZZZNS0_11take_kernelERNS_14TensorIteratorERKNS_10TensorBaseEENKUlvE_clEvENKUlvE9_clEvENKUlvE_clEvENKUlvE_clEvEUlRbiE_EEvS4_S7_RKT1_EUliE_EEvlSE_,"",@"SHT_CUDA_INFO"
	.sectionflags	@""
	.align	4


	//----- nvinfo : EIATTR_CUDA_API_VERSION
	.align		4
        /*0000*/ 	.byte	0x04, 0x37
        /*0002*/ 	.short	(.L_3339 - .L_3338)
.L_3338:
        /*0004*/ 	.word	0x00000082


	//----- nvinfo : EIATTR_KPARAM_INFO
	.align		4
.L_3339:
        /*0008*/ 	.byte	0x04, 0x17
        /*000a*/ 	.short	(.L_3341 - .L_3340)
.L_3340:
        /*000c*/ 	.word	0x00000000
        /*0010*/ 	.short	0x0001
        /*0012*/ 	.short	0x0008
        /*0014*/ 	.byte	0x00, 0xf0, 0xc1, 0x0e


	//----- nvinfo : EIATTR_KPARAM_INFO
	.align		4
.L_3341:
        /*0018*/ 	.byte	0x04, 0x17
        /*001a*/ 	.short	(.L_3343 - .L_3342)
.L_3342:
        /*001c*/ 	.word	0x00000000
        /*0020*/ 	.short	0x0000
        /*0022*/ 	.short	0x0000
        /*0024*/ 	.byte	0x00, 0xf0, 0x21, 0x00


	//----- nvinfo : EIATTR_SPARSE_MMA_MASK
	.align		4
.L_3343:
        /*0028*/ 	.byte	0x03, 0x50
        /*002a*/ 	.short	0x0000


	//----- nvinfo : EIATTR_MAXREG_COUNT
	.align		4
        /*002c*/ 	.byte	0x03, 0x1b
        /*002e*/ 	.short	0x0080


	//----- nvinfo : EIATTR_EXTERNS
	.align		4
        /*0030*/ 	.byte	0x04, 0x0f
        /*0032*/ 	.short	(.L_3345 - .L_3344)


	//   ....[0]....
	.align		4
.L_3344:
        /*0034*/ 	.word	index@(__assertfail)


	//----- nvinfo : EIATTR_MERCURY_ISA_VERSION
	.align		4
.L_3345:
        /*0038*/ 	.byte	0x03, 0x5f
        /*003a*/ 	.short	0x0101


	//----- nvinfo : EIATTR_SYSCALL_OFFSETS
	.align		4
        /*003c*/ 	.byte	0x04, 0x46
        /*003e*/ 	.short	(.L_3347 - .L_3346)


	//   ....[0]....
.L_3346:
        /*0040*/ 	.word	0x000015a0


	//   ....[1]....
        /*0044*/ 	.word	0x00003d40


	//   ....[2]....
        /*0048*/ 	.word	0x000064d0


	//   ....[3]....
        /*004c*/ 	.word	0x00008c50


	//----- nvinfo : EIATTR_EXIT_INSTR_OFFSETS
	.align		4
.L_3347:
        /*0050*/ 	.byte	0x04, 0x1c
        /*0052*/ 	.short	(.L_3349 - .L_3348)


	//   ....[0]....
.L_3348:
        /*0054*/ 	.word	0x00007770


	//   ....[1]....
        /*0058*/ 	.word	0x00009e80


	//----- nvinfo : EIATTR_MAX_THREADS
	.align		4
.L_3349:
        /*005c*/ 	.byte	0x04, 0x05
        /*005e*/ 	.short	(.L_3351 - .L_3350)
.L_3350:
        /*0060*/ 	.word	0x00000080
        /*0064*/ 	.word	0x00000001
        /*0068*/ 	.word	0x00000001


	//----- nvinfo : EIATTR_CRS_STACK_SIZE
	.align		4
.L_3351:
        /*006c*/ 	.byte	0x04, 0x1e
        /*006e*/ 	.short	(.L_3353 - .L_3352)
.L_3352:
        /*0070*/ 	.word	0x00000000


	//----- nvinfo : EIATTR_CBANK_PARAM_SIZE
	.align		4
.L_3353:
        /*0074*/ 	.byte	0x03, 0x19
        /*0076*/ 	.short	0x03b8


	//----- nvinfo : EIATTR_PARAM_CBANK
	.align		4
        /*0078*/ 	.byte	0x04, 0x0a
        /*007a*/ 	.short	(.L_3355 - .L_3354)
	.align		4
.L_3354:
        /*007c*/ 	.word	index@(.nv.constant0._ZN2at6native24index_elementwise_kernelILi128ELi4EZNS0_20cuda_take_put_kernelIbiZZZZZNS0_11take_kernelERNS_14TensorIteratorERKNS_10TensorBaseEENKUlvE_clEvENKUlvE9_clEvENKUlvE_clEvENKUlvE_clEvEUlRbiE_EEvS4_S7_RKT1_EUliE_EEvlSE_)
        /*0080*/ 	.short	0x0210
        /*0082*/ 	.short	0x03b8


	//----- nvinfo : EIATTR_SW_WAR
	.align		4
.L_3355:
        /*0084*/ 	.byte	0x04, 0x36
        /*0086*/ 	.short	(.L_3357 - .L_3356)
.L_3356:
        /*0088*/ 	.word	0x00000008
.L_3357:


//--------------------- .nv.info._ZN2at6native24index_elementwise_kernelILi128ELi4EZNS0_20cuda_take_put_kernelIN3c104HalfElZZZZZNS0_11take_kernelERNS_14TensorIteratorERKNS_10TensorBaseEENKUlvE_clEvENKUlvE8_clEvENKUlvE_clEvENKUlvE0_clEvEUlRS4_lE_EEvS6_S9_RKT1_EUliE_EEvlSG_ --------------------------
	.section	.nv.info._ZN2at6native24index_elementwise_kernelILi128ELi4EZNS0_20cuda_take_put_kernelIN3c104HalfElZZZZZNS0_11take_kernelERNS_14TensorIteratorERKNS_10TensorBaseEENKUlvE_clEvENKUlvE8_clEvENKUlvE_clEvENKUlvE0_clEvEUlRS4_lE_EEvS6_S9_RKT1_EUliE_EEvlSG_,"",@"SHT_CUDA_INFO"
	.sectionflags	@""
	.align	4


	//----- nvinfo : EIATTR_CUDA_API_VERSION
	.align		4
        /*0000*/ 	.byte	0x04, 0x37
        /*0002*/ 	.short	(.L_3359 - .L_3358)
.L_3358:
        /*0004*/ 	.word	0x00000082


	//----- nvinfo : EIATTR_KPARAM_INFO
	.align		4
.L_3359:
        /*0008*/ 	.byte	0x04, 0x17
        /*000a*/ 	.short	(.L_3361 - .L_3360)
.L_3360:
        /*000c*/ 	.word	0x00000000
        /*0010*/ 	.short	0x0001
        /*0012*/ 	.short	0x0008
        /*0014*/ 	.byte	0x00, 0xf0, 0xe1, 0x0e


	//----- nvinfo : EIATTR_KPARAM_INFO
	.align		4
.L_3361:
        /*0018*/ 	.byte	0x04, 0x17
        /*001a*/ 	.short	(.L_3363 - .L_3362)
.L_3362:
        /*001c*/ 	.word	0x00000000
        /*0020*/ 	.short	0x0000
        /*0022*/ 	.short	0x0000
        /*0024*/ 	.byte	0x00, 0xf0, 0x21, 0x00


	//----- nvinfo : EIATTR_SPARSE_MMA_MASK
	.align		4
.L_3363:
        /*0028*/ 	.byte	0x03, 0x50
        /*002a*/ 	.short	0x0000


	//----- nvinfo : EIATTR_MAXREG_COUNT
	.align		4
        /*002c*/ 	.byte	0x03, 0x1b
        /*002e*/ 	.short	0x0080


	//----- nvinfo : EIATTR_EXTERNS
	.align		4
        /*0030*/ 	.byte	0x04, 0x0f
        /*0032*/ 	.short	(.L_3365 - .L_3364)


	//   ....[0]....
	.align		4
.L_3364:
        /*0034*/ 	.word	index@(__assertfail)


	//----- nvinfo : EIATTR_MERCURY_ISA_VERSION
	.align		4
.L_3365:
        /*0038*/ 	.byte	0x03, 0x5f
        /*003a*/ 	.short	0x0101


	//----- nvinfo : EIATTR_SYSCALL_OFFSETS
	.align		4
        /*003c*/ 	.byte	0x04, 0x46
        /*003e*/ 	.short	(.L_3367 - .L_3366)


	//   ....[0]....
.L_3366:
        /*0040*/ 	.word	0x000015c0


	//   ....[1]....
        /*0044*/ 	.word	0x000085a0


	//   ....[2]....
        /*0048*/ 	.word	0x0000f3e0


	//   ....[3]....
        /*004c*/ 	.word	0x00016210


	//----- nvinfo : EIATTR_EXIT_INSTR_OFFSETS
	.align		4
.L_3367:
        /*0050*/ 	.byte	0x04, 0x1c
        /*0052*/ 	.short	(.L_3369 - .L_3368)


	//   ....[0]....
.L_3368:
        /*0054*/ 	.word	0x00014d20


	//   ....[1]....
        /*0058*/ 	.word	0x0001bc70


	//----- nvinfo : EIATTR_MAX_THREADS
	.align		4
.L_3369:
        /*005c*/ 	.byte	0x04, 0x05
        /*005e*/ 	.short	(.L_3371 - .L_3370)
.L_3370:
        /*0060*/ 	.word	0x00000080
        /*0064*/ 	.word	0x00000001
        /*0068*/ 	.word	0x00000001


	//----- nvinfo : EIATTR_CRS_STACK_SIZE
	.align		4
.L_3371:
        /*006c*/ 	.byte	0x04, 0x1e
        /*006e*/ 	.short	(.L_3373 - .L_3372)
.L_3372:
        /*0070*/ 	.word	0x00000000


	//----- nvinfo : EIATTR_CBANK_PARAM_SIZE
	.align		4
.L_3373:
        /*0074*/ 	.byte	0x03, 0x19
        /*0076*/ 	.short	0x03c0


	//----- nvinfo : EIATTR_PARAM_CBANK
	.align		4
        /*0078*/ 	.byte	0x04, 0x0a
        /*007a*/ 	.short	(.L_3375 - .L_3374)
	.align		4
.L_3374:
        /*007c*/ 	.word	index@(.nv.constant0._ZN2at6native24index_elementwise_kernelILi128ELi4EZNS0_20cuda_take_put_kernelIN3c104HalfElZZZZZNS0_11take_kernelERNS_14TensorIteratorERKNS_10TensorBaseEENKUlvE_clEvENKUlvE8_clEvENKUlvE_clEvENKUlvE0_clEvEUlRS4_lE_EEvS6_S9_RKT1_EUliE_EEvlSG_)
        /*0080*/ 	.short	0x0210
        /*0082*/ 	.short	0x03c0


	//----- nvinfo : EIATTR_SW_WAR
	.align		4
.L_3375:
        /*0084*/ 	.byte	0x04, 0x36
        /*0086*/ 	.short	(.L_3377 - .L_3376)
.L_3376:
        /*0088*/ 	.word	0x00000008
.L_3377:


//--------------------- .nv.info._ZN2at6native24index_elementwise_kernelILi128ELi4EZNS0_20cuda_take_put_kernelIN3c104HalfEiZZZZZNS0_11take_kernelERNS_14TensorIteratorERKNS_10TensorBaseEENKUlvE_clEvENKUlvE8_clEvENKUlvE_clEvENKUlvE_clEvEUlRS4_iE_EEvS6_S9_RKT1_EUliE_EEvlSG_ --------------------------
	.section	.nv.info._ZN2at6native24index_elementwise_kernelILi128ELi4EZNS0_20cuda_take_put_kernelIN3c104HalfEiZZZZZNS0_11take_kernelERNS_14TensorIteratorERKNS_10TensorBaseEENKUlvE_clEvENKUlvE8_clEvENKUlvE_clEvENKUlvE_clEvEUlRS4_iE_EEvS6_S9_RKT1_EUliE_EEvlSG_,"",@"SHT_CUDA_INFO"
	.sectionflags	@""
	.align	4


	//----- nvinfo : EIATTR_CUDA_API_VERSION
	.align		4
        /*0000*/ 	.byte	0x04, 0x37
        /*0002*/ 	.short	(.L_3379 - .L_3378)
.L_3378:
        /*0004*/ 	.word	0x00000082


	//----- nvinfo : EIATTR_KPARAM_INFO
	.align		4
.L_3379:
        /*0008*/ 	.byte	0x04, 0x17
        /*000a*/ 	.short	(.L_3381 - .L_3380)
.L_3380:
        /*000c*/ 	.word	0x00000000
        /*0010*/ 	.short	0x0001
        /*0012*/ 	.short	0x0008
        /*0014*/ 	.byte	0x00, 0xf0, 0xc1, 0x0e


	//----- nvinfo : EIATTR_KPARAM_INFO
	.align		4
.L_3381:
        /*0018*/ 	.byte	0x04, 0x17
        /*001a*/ 	.short	(.L_3383 - .L_3382)
.L_3382:
        /*001c*/ 	.word	0x00000000
        /*0020*/ 	.short	0x0000
        /*0022*/ 	.short	0x0000
        /*0024*/ 	.byte	0x00, 0xf0, 0x21, 0x00


	//----- nvinfo : EIATTR_SPARSE_MMA_MASK
	.align		4
.L_3383:
        /*0028*/ 	.byte	0x03, 0x50
        /*002a*/ 	.short	0x0000


	//----- nvinfo : EIATTR_MAXREG_COUNT
	.align		4
        /*002c*/ 	.byte	0x03, 0x1b
        /*002e*/ 	.short	0x0080


	//----- nvinfo : EIATTR_EXTERNS
	.align		4
        /*0030*/ 	.byte	0x04, 0x0f
        /*0032*/ 	.short	(.L_3385 - .L_3384)


	//   ....[0]....
	.align		4
.L_3384:
        /*0034*/ 	.word	index@(__assertfail)


	//----- nvinfo : EIATTR_MERCURY_ISA_VERSION
	.align		4
.L_3385:
        /*0038*/ 	.byte	0x03, 0x5f
        /*003a*/ 	.short	0x0101


	//----- nvinfo : EIATTR_SYSCALL_OFFSETS
	.align		4
        /*003c*/ 	.byte	0x04, 0x46
        /*003e*/ 	.short	(.L_3387 - .L_3386)


	//   ....[0]....
.L_3386:
        /*0040*/ 	.word	0x000015a0


	//   ....[1]....
        /*0044*/ 	.word	0x00003d30


	//   ....[2]....
        /*0048*/ 	.word	0x000064b0


	//   ....[3]....
        /*004c*/ 	.word	0x00008c20


	//----- nvinfo : EIATTR_EXIT_INSTR_OFFSETS
	.align		4
.L_3387:
        /*0050*/ 	.byte	0x04, 0x1c
        /*0052*/ 	.short	(.L_3389 - .L_3388)


	//   ....[0]....
.L_3388:
        /*0054*/ 	.word	0x00007740


	//   ....[1]....
        /*0058*/ 	.word	0x00009e40


	//----- nvinfo : EIATTR_MAX_THREADS
	.align		4
.L_3389:
        /*005c*/ 	.byte	0x04, 0x05
        /*005e*/ 	.short	(.L_3391 - .L_3390)
.L_3390:
        /*0060*/ 	.word	0x00000080
        /*0064*/ 	.word	0x00000001
        /*0068*/ 	.word	0x00000001


	//----- nvinfo : EIATTR_CRS_STACK_SIZE
	.align		4
.L_3391:
        /*006c*/ 	.byte	0x04, 0x1e
        /*006e*/ 	.short	(.L_3393 - .L_3392)
.L_3392:
        /*0070*/ 	.word	0x00000000


	//----- nvinfo : EIATTR_CBANK_PARAM_SIZE
	.align		4
.L_3393:
        /*0074*/ 	.byte	0x03, 0x19
        /*0076*/ 	.short	0x03b8


	//----- nvinfo : EIATTR_PARAM_CBANK
	.align		4
        /*0078*/ 	.byte	0x04, 0x0a
        /*007a*/ 	.short	(.L_3395 - .L_3394)
	.align		4
.L_3394:
        /*007c*/ 	.word	index@(.nv.constant0._ZN2at6native24index_elementwise_kernelILi128ELi4EZNS0_20cuda_take_put_kernelIN3c104HalfEiZZZZZNS0_11take_kernelERNS_14TensorIteratorERKNS_10TensorBaseEENKUlvE_clEvENKUlvE8_clEvENKUlvE_clEvENKUlvE_clEvEUlRS4_iE_EEvS6_S9_RKT1_EUliE_EEvlSG_)
        /*0080*/ 	.short	0x0210
        /*0082*/ 	.short	0x03b8


	//----- nvinfo : EIATTR_SW_WAR
	.align		4
.L_3395:
        /*0084*/ 	.byte	0x04, 0x36
        /*0086*/ 	.short	(.L_3397 - .L_3396)
.L_3396:
        /*0088*/ 	.word	0x00000008
.L_3397:


//--------------------- .nv.info._ZN2at6native24index_elementwise_kernelILi128ELi4EZNS0_20cuda_take_put_kernelIN3c107complexIfEElZZZZZNS0_11take_kernelERNS_14TensorIteratorERKNS_10TensorBaseEENKUlvE_clEvENKUlvE7_clEvENKUlvE_clEvENKUlvE0_clEvEUlRS5_lE_EEvS7_SA_RKT1_EUliE_EEvlSH_ --------------------------
	.section	.nv.info._ZN2at6native24index_elementwise_kernelILi128ELi4EZNS0_20cuda_take_put_kernelIN3c107complexIfEElZZZZZNS0_11take_kernelERNS_14TensorIteratorERKNS_10TensorBaseEENKUlvE_clEvENKUlvE7_clEvENKUlvE_clEvENKUlvE0_clEvEUlRS5_lE_EEvS7_SA_RKT1_EUliE_EEvlSH_,"",@"SHT_CUDA_INFO"
	.sectionflags	@""
	.align	4


	//----- nvinfo : EIATTR_CUDA_API_VERSION
	.align		4
        /*0000*/ 	.byte	0x04, 0x37
        /*0002*/ 	.short	(.L_3399 - .L_3398)
.L_3398:
        /*0004*/ 	.word	0x00000082


	//----- nvinfo : EIATTR_KPARAM_INFO
	.align		4
.L_3399:
        /*0008*/ 	.byte	0x04, 0x17
        /*000a*/ 	.short	(.L_3401 - .L_3400)
.L_3400:
        /*000c*/ 	.word	0x00000000
        /*0010*/ 	.short	0x0001
        /*0012*/ 	.short	0x0008
        /*0014*/ 	.byte	0x00, 0xf0, 0xe1, 0x0e


	//----- nvinfo : EIATTR_KPARAM_INFO
	.align		4
.L_3401:
        /*0018*/ 	.byte	0x04, 0x17
        /*001a*/ 	.short	(.L_3403 - .L_3402)
.L_3402:
        /*001c*/ 	.word	0x00000000
        /*0020*/ 	.short	0x0000
        /*0022*/ 	.short	0x0000
        /*0024*/ 	.byte	0x00, 0xf0, 0x21, 0x00


	//----- nvinfo : EIATTR_SPARSE_MMA_MASK
	.align		4
.L_3403:
        /*0028*/ 	.byte	0x03, 0x50
        /*002a*/ 	.short	0x0000


	//----- nvinfo : EIATTR_MAXREG_COUNT
	.align		4
        /*002c*/ 	.byte	0x03, 0x1b
        /*002e*/ 	.short	0x0080


	//----- nvinfo : EIATTR_EXTERNS
	.align		4
        /*0030*/ 	.byte	0x04, 0x0f
        /*0032*/ 	.short	(.L_3405 - .L_3404)


	//   ....[0]....
	.align		4
.L_3404:
        /*0034*/ 	.word	index@(__assertfail)


	//----- nvinfo : EIATTR_MERCURY_ISA_VERSION
	.align		4
.L_3405:
        /*0038*/ 	.byte	0x03, 0x5f
        /*003a*/ 	.short	0x0101


	//----- nvinfo : EIATTR_SYSCALL_OFFSETS
	.align		4
        /*003c*/ 	.byte	0x04, 0x46
        /*003e*/ 	.short	(.L_3407 - .L_3406)


	//   ....[0]....
.L_3406:
        /*0040*/ 	.word	0x000015c0


	//   ....[1]....
        /*0044*/ 	.word	0x000085a0


	//   ....[2]....
        /*0048*/ 	.word	0x0000f3e0


	//   ....[3]....
        /*004c*/ 	.word	0x00016210


	//----- nvinfo : EIATTR_EXIT_INSTR_OFFSETS
	.align		4
.L_3407:
        /*0050*/ 	.byte	0x04, 0x1c
        /*0052*/ 	.short	(.L_3409 - .L_3408)


	//   ....[0]....
.L_3408:
        /*0054*/ 	.word	0x00014d20


	//   ....[1]....
        /*0058*/ 	.word	0x0001bc70


	//----- nvinfo : EIATTR_MAX_THREADS
	.align		4
.L_3409:
        /*005c*/ 	.byte	0x04, 0x05
        /*005e*/ 	.short	(.L_3411 - .L_3410)
.L_3410:
        /*0060*/ 	.word	0x00000080
        /*0064*/ 	.word	0x00000001
        /*0068*/ 	.word	0x00000001


	//----- nvinfo : EIATTR_CRS_STACK_SIZE
	.align		4
.L_3411:
        /*006c*/ 	.byte	0x04, 0x1e
        /*006e*/ 	.short	(.L_3413 - .L_3412)
.L_3412:
        /*0070*/ 	.word	0x00000000


	//----- nvinfo : EIATTR_CBANK_PARAM_SIZE
	.align		4
.L_3413:
        /*0074*/ 	.byte	0x03, 0x19
        /*0076*/ 	.short	0x03c0


	//----- nvinfo : EIATTR_PARAM_CBANK
	.align		4
        /*0078*/ 	.byte	0x04, 0x0a
        /*007a*/ 	.short	(.L_3415 - .L_3414)
	.align		4
.L_3414:
        /*007c*/ 	.word	index@(.nv.constant0._ZN2at6native24index_elementwise_kernelILi128ELi4EZNS0_20cuda_take_put_kernelIN3c107complexIfEElZZZZZNS0_11take_kernelERNS_14TensorIteratorERKNS_10TensorBaseEENKUlvE_clEvENKUlvE7_clEvENKUlvE_clEvENKUlvE0_clEvEUlRS5_lE_EEvS7_SA_RKT1_EUliE_EEvlSH_)
        /*0080*/ 	.short	0x0210
        /*0082*/ 	.short	0x03c0


	//----- nvinfo : EIATTR_SW_WAR
	.align		4
.L_3415:
        /*0084*/ 	.byte	0x04, 0x36
        /*0086*/ 	.short	(.L_3417 - .L_3416)
.L_3416:
        /*0088*/ 	.word	0x00000008
.L_3417:


//--------------------- .nv.info._ZN2at6native24index_elementwise_kernelILi128ELi4EZNS0_20cuda_take_put_kernelIN3c107complexIfEEiZZZZZNS0_11take_kernelERNS_14TensorIteratorERKNS_10TensorBaseEENKUlvE_clEvENKUlvE7_clEvENKUlvE_clEvENKUlvE_clEvEUlRS5_iE_EEvS7_SA_RKT1_EUliE_EEvlSH_ --------------------------
	.section	.nv.info._ZN2at6native24index_elementwise_kernelILi128ELi4EZNS0_20cuda_take_put_kernelIN3c107complexIfEEiZZZZZNS0_11take_kernelERNS_14TensorIteratorERKNS_10TensorBaseEENKUlvE_clEvENKUlvE7_clEvENKUlvE_clEvENKUlvE_clEvEUlRS5_iE_EEvS7_SA_RKT1_EUliE_EEvlSH_,"",@"SHT_CUDA_INFO"
	.sectionflags	@""
	.align	4


	//----- nvinfo : EIATTR_CUDA_API_VERSION
	.align		4
        /*0000*/ 	.byte	0x04, 0x37
        /*0002*/ 	.short	(.L_3419 - .L_3418)
.L_3418:
        /*0004*/ 	.word	0x00000082


	//----- nvinfo : EIATTR_KPARAM_INFO
	.align		4
.L_3419:
        /*0008*/ 	.byte	0x04, 0x17
        /*000a*/ 	.short	(.L_3421 - .L_3420)
.L_3420:
        /*000c*/ 	.word	0x00000000
        /*0010*/ 	.short	0x0001
        /*0012*/ 	.short	0x0008
        /*0014*/ 	.byte	0x00, 0xf0, 0xc1, 0x0e


	//----- nvinfo : EIATTR_KPARAM_INFO
	.align		4
.L_3421:
        /*0018*/ 	.byte	0x04, 0x17
        /*001a*/ 	.short	(.L_3423 - .L_3422)
.L_3422:
        /*001c*/ 	.word	0x00000000
        /*0020*/ 	.short	0x0000
        /*0022*/ 	.short	0x0000
        /*0024*/ 	.byte	0x00, 0xf0, 0x21, 0x00


	//----- nvinfo : EIATTR_SPARSE_MMA_MASK
	.align		4
.L_3423:
        /*0028*/ 	.byte	0x03, 0x50
        /*002a*/ 	.short	0x0000


	//----- nvinfo : EIATTR_MAXREG_COUNT
	.align		4
        /*002c*/ 	.byte	0x03, 0x1b
        /*002e*/ 	.short	0x0080


	//----- nvinfo : EIATTR_EXTERNS
	.align		4
        /*0030*/ 	.byte	0x04, 0x0f
        /*0032*/ 	.short	(.L_3425 - .L_3424)


	//   ....[0]....
	.align		4
.L_3424:
        /*0034*/ 	.word	index@(__assertfail)


	//----- nvinfo : EIATTR_MERCURY_ISA_VERSION
	.align		4
.L_3425:
        /*0038*/ 	.byte	0x03, 0x5f
        /*003a*/ 	.short	0x0101


	//----- nvinfo : EIATTR_SYSCALL_OFFSETS
	.align		4
        /*003c*/ 	.byte	0x04, 0x46
        /*003e*/ 	.short	(.L_3427 - .L_3426)


	//   ....[0]....
.L_3426:
        /*0040*/ 	.word	0x000015a0


	//   ....[1]....
        /*0044*/ 	.word	0x00003d30


	//   ....[2]....
        /*0048*/ 	.word	0x000064b0


	//   ....[3]....
        /*004c*/ 	.word	0x00008c20


	//----- nvinfo : EIATTR_EXIT_INSTR_OFFSETS
	.align		4
.L_3427:
        /*0050*/ 	.byte	0x04, 0x1c
        /*0052*/ 	.short	(.L_3429 - .L_3428)


	//   ....[0]....
.L_3428:
        /*0054*/ 	.word	0x00007740


	//   ....[1]....
        /*0058*/ 	.word	0x00009e40


	//----- nvinfo : EIATTR_MAX_THREADS
	.align		4
.L_3429:
        /*005c*/ 	.byte	0x04, 0x05
        /*005e*/ 	.short	(.L_3431 - .L_3430)
.L_3430:
        /*0060*/ 	.word	0x00000080
        /*0064*/ 	.word	0x00000001
        /*0068*/ 	.word	0x00000001


	//----- nvinfo : EIATTR_CRS_STACK_SIZE
	.align		4
.L_3431:
        /*006c*/ 	.byte	0x04, 0x1e
        /*006e*/ 	.short	(.L_3433 - .L_3432)
.L_3432:
        /*0070*/ 	.word	0x00000000


	//----- nvinfo : EIATTR_CBANK_PARAM_SIZE
	.align		4
.L_3433:
        /*0074*/ 	.byte	0x03, 0x19
        /*0076*/ 	.short	0x03b8


	//----- nvinfo : EIATTR_PARAM_CBANK
	.align		4
        /*0078*/ 	.byte	0x04, 0x0a
        /*007a*/ 	.short	(.L_3435 - .L_3434)
	.align		4
.L_3434:
        /*007c*/ 	.word	index@(.nv.constant0._ZN2at6native24index_elementwise_kernelILi128ELi4EZNS0_20cuda_take_put_kernelIN3c107complexIfEEiZZZZZNS0_11take_kernelERNS_14TensorIteratorERKNS_10TensorBaseEENKUlvE_clEvENKUlvE7_clEvENKUlvE_clEvENKUlvE_clEvEUlRS5_iE_EEvS7_SA_RKT1_EUliE_EEvlSH_)
        /*0080*/ 	.short	0x0210
        /*0082*/ 	.short	0x03b8


	//----- nvinfo : EIATTR_SW_WAR
	.align		4
.L_3435:
        /*0084*/ 	.byte	0x04, 0x36
        /*0086*/ 	.short	(.L_3437 - .L_3436)
.L_3436:
        /*0088*/ 	.word	0x00000008
.L_3437:


//--------------------- .nv.info._ZN2at6native24index_elementwise_kernelILi128ELi4EZNS0_20cuda_take_put_kernelIN3c107complexIdEElZZZZZNS0_11take_kernelERNS_14TensorIteratorERKNS_10TensorBaseEENKUlvE_clEvENKUlvE6_clEvENKUlvE_clEvENKUlvE0_clEvEUlRS5_lE_EEvS7_SA_RKT1_EUliE_EEvlSH_ --------------------------
	.section	.nv.info._ZN2at6native24index_elementwise_kernelILi128ELi4EZNS0_20cuda_take_put_kernelIN3c107complexIdEElZZZZZNS0_11take_kernelERNS_14TensorIteratorERKNS_10TensorBaseEENKUlvE_clEvENKUlvE6_clEvENKUlvE_clEvENKUlvE0_clEvEUlRS5_lE_EEvS7_SA_RKT1_EUliE_EEvlSH_,"",@"SHT_CUDA_INFO"
	.sectionflags	@""
	.align	4


	//----- nvinfo : EIATTR_CUDA_API_VERSION
	.align		4
        /*0000*/ 	.byte	0x04, 0x37
        /*0002*/ 	.short	(.L_3439 - .L_3438)
.L_3438:
        /*0004*/ 	.word	0x00000082


	//----- nvinfo : EIATTR_KPARAM_INFO
	.align		4
.L_3439:
        /*0008*/ 	.byte	0x04, 0x17
        /*000a*/ 	.short	(.L_3441 - .L_3440)
.L_3440:
        /*000c*/ 	.word	0x00000000
        /*0010*/ 	.short	0x0001
        /*0012*/ 	.short	0x0008
        /*0014*/ 	.byte	0x00, 0xf0, 0xe1, 0x0e


	//----- nvinfo : EIATTR_KPARAM_INFO
	.align		4
.L_3441:
        /*0018*/ 	.byte	0x04, 0x17
        /*001a*/ 	.short	(.L_3443 - .L_3442)
.L_3442:
        /*001c*/ 	.word	0x00000000
        /*0020*/ 	.short	0x0000
        /*0022*/ 	.short	0x0000
        /*0024*/ 	.byte	0x00, 0xf0, 0x21, 0x00


	//----- nvinfo : EIATTR_SPARSE_MMA_MASK
	.align		4
.L_3443:
        /*0028*/ 	.byte	0x03, 0x50
        /*002a*/ 	.short	0x0000


	//----- nvinfo : EIATTR_MAXREG_COUNT
	.align		4
        /*002c*/ 	.byte	0x03, 0x1b
        /*002e*/ 	.short	0x0080


	//----- nvinfo : EIATTR_EXTERNS
	.align		4
        /*0030*/ 	.byte	0x04, 0x0f
        /*0032*/ 	.short	(.L_3445 - .L_3444)


	//   ....[0]....
	.align		4
.L_3444:
        /*0034*/ 	.word	index@(__assertfail)


	//----- nvinfo : EIATTR_MERCURY_ISA_VERSION
	.align		4
.L_3445:
        /*0038*/ 	.byte	0x03, 0x5f
        /*003a*/ 	.short	0x0101


	//----- nvinfo : EIATTR_SYSCALL_OFFSETS
	.align		4
        /*003c*/ 	.byte	0x04, 0x46
        /*003e*/ 	.short	(.L_3447 - .L_3446)


	//   ....[0]....
.L_3446:
        /*0040*/ 	.word	0x000015c0


	//   ....[1]....
        /*0044*/ 	.word	0x000085a0


	//   ....[2]....
        /*0048*/ 	.word	0x0000f3e0


	//   ....[3]....
        /*004c*/ 	.word	0x00016210


	//----- nvinfo : EIATTR_EXIT_INSTR_OFFSETS
	.align		4
.L_3447:
        /*0050*/ 	.byte	0x04, 0x1c
        /*0052*/ 	.short	(.L_3449 - .L_3448)


	//   ....[0]....
.L_3448:
        /*0054*/ 	.word	0x00014d20


	//   ....[1]....
        /*0058*/ 	.word	0x0001bc70


	//----- nvinfo : EIATTR_MAX_THREADS
	.align		4
.L_3449:
        /*005c*/ 	.byte	0x04, 0x05
        /*005e*/ 	.short	(.L_3451 - .L_3450)
.L_3450:
        /*0060*/ 	.word	0x00000080
        /*0064*/ 	.word	0x00000001
        /*0068*/ 	.word	0x00000001


	//----- nvinfo : EIATTR_CRS_STACK_SIZE
	.align		4
.L_3451:
        /*006c*/ 	.byte	0x04, 0x1e
        /*006e*/ 	.short	(.L_3453 - .L_3452)
.L_3452:
        /*0070*/ 	.word	0x00000000


	//----- nvinfo : EIATTR_CBANK_PARAM_SIZE
	.align		4
.L_3453:
        /*0074*/ 	.byte	0x03, 0x19
        /*0076*/ 	.short	0x03c0


	//----- nvinfo : EIATTR_PARAM_CBANK
	.align		4
        /*0078*/ 	.byte	0x04, 0x0a
        /*007a*/ 	.short	(.L_3455 - .L_3454)
	.align		4
.L_3454:
        /*007c*/ 	.word	index@(.nv.constant0._ZN2at6native24index_elementwise_kernelILi128ELi4EZNS0_20cuda_take_put_kernelIN3c107complexIdEElZZZZZNS0_11take_kernelERNS_14TensorIteratorERKNS_10TensorBaseEENKUlvE_clEvENKUlvE6_clEvENKUlvE_clEvENKUlvE0_clEvEUlRS5_lE_EEvS7_SA_RKT1_EUliE_EEvlSH_)
        /*0080*/ 	.short	0x0210
        /*0082*/ 	.short	0x03c0


	//----- nvinfo : EIATTR_SW_WAR
	.align		4
.L_3455:
        /*0084*/ 	.byte	0x04, 0x36
        /*0086*/ 	.short	(.L_3457 - .L_3456)
.L_3456:
        /*0088*/ 	.word	0x00000008
.L_3457:


//--------------------- .nv.info._ZN2at6native24index_elementwise_kernelILi128ELi4EZNS0_20cuda_take_put_kernelIN3c107complexIdEEiZZZZZNS0_11take_kernelERNS_14TensorIteratorERKNS_10TensorBaseEENKUlvE_clEvENKUlvE6_clEvENKUlvE_clEvENKUlvE_clEvEUlRS5_iE_EEvS7_SA_RKT1_EUliE_EEvlSH_ --------------------------
	.section	.nv.info._ZN2at6native24index_elementwise_kernelILi128ELi4EZNS0_20cuda_take_put_kernelIN3c107complexIdEEiZZZZZNS0_11take_kernelERNS_14TensorIteratorERKNS_10TensorBaseEENKUlvE_clEvENKUlvE6_clEvENKUlvE_clEvENKUlvE_clEvEUlRS5_iE_EEvS7_SA_RKT1_EUliE_EEvlSH_,"",@"SHT_CUDA_INFO"
	.sectionflags	@""
	.align	4


	//----- nvinfo : EIATTR_CUDA_API_VERSION
	.align		4
        /*0000*/ 	.byte	0x04, 0x37
        /*0002*/ 	.short	(.L_3459 - .L_3458)
.L_3458:
        /*0004*/ 	.word	0x00000082


	//----- nvinfo : EIATTR_KPARAM_INFO
	.align		4
.L_3459:
        /*0008*/ 	.byte	0x04, 0x17
        /*000a*/ 	.short	(.L_3461 - .L_3460)
.L_3460:
        /*000c*/ 	.word	0x00000000
        /*0010*/ 	.short	0x0001
        /*0012*/ 	.short	0x0008
        /*0014*/ 	.byte	0x00, 0xf0, 0xc1, 0x0e


	//----- nvinfo : EIATTR_KPARAM_INFO
	.align		4
.L_3461:
        /*0018*/ 	.byte	0x04, 0x17
        /*001a*/ 	.short	(.L_3463 - .L_3462)
.L_3462:
        /*001c*/ 	.word	0x00000000
        /*0020*/ 	.short	0x0000
        /*0022*/ 	.short	0x0000
        /*0024*/ 	.byte	0x00, 0xf0, 0x21, 0x00


	//----- nvinfo : EIATTR_SPARSE_MMA_MASK
	.align		4
.L_3463:
        /*0028*/ 	.byte	0x03, 0x50
        /*002a*/ 	.short	0x0000


	//----- nvinfo : EIATTR_MAXREG_COUNT
	.align		4
        /*002c*/ 	.byte	0x03, 0x1b
        /*002e*/ 	.short	0x0080


	//----- nvinfo : EIATTR_EXTERNS
	.align		4
        /*0030*/ 	.byte	0x04, 0x0f
        /*0032*/ 	.short	(.L_3465 - .L_3464)


	//   ....[0]....
	.align		4
.L_3464:
        /*0034*/ 	.word	index@(__assertfail)


	//----- nvinfo : EIATTR_MERCURY_ISA_VERSION
	.align		4
.L_3465:
        /*0038*/ 	.byte	0x03, 0x5f
        /*003a*/ 	.short	0x0101


	//----- nvinfo : EIATTR_SYSCALL_OFFSETS
	.align		4
        /*003c*/ 	.byte	0x04, 0x46
        /*003e*/ 	.short	(.L_3467 - .L_3466)


	//   ....[0]....
.L_3466:
        /*0040*/ 	.word	0x000015a0


	//   ....[1]....
        /*0044*/ 	.word	0x00003d30


	//   ....[2]....
        /*0048*/ 	.word	0x000064b0


	//   ....[3]....
        /*004c*/ 	.word	0x00008c20


	//----- nvinfo : EIATTR_EXIT_INSTR_OFFSETS
	.align		4
.L_3467:
        /*0050*/ 	.byte	0x04, 0x1c
        /*0052*/ 	.short	(.L_3469 - .L_3468)


	//   ....[0]....
.L_3468:
        /*0054*/ 	.word	0x00007740


	//   ....[1]....
        /*0058*/ 	.word	0x00009e40


	//----- nvinfo : EIATTR_MAX_THREADS
	.align		4
.L_3469:
        /*005c*/ 	.byte	0x04, 0x05
        /*005e*/ 	.short	(.L_3471 - .L_3470)
.L_3470:
        /*0060*/ 	.word	0x00000080
        /*0064*/ 	.word	0x00000001
        /*0068*/ 	.word	0x00000001


	//----- nvinfo : EIATTR_CRS_STACK_SIZE
	.align		4
.L_3471:
        /*006c*/ 	.byte	0x04, 0x1e
        /*006e*/ 	.short	(.L_3473 - .L_3472)
.L_3472:
        /*0070*/ 	.word	0x00000000


	//----- nvinfo : EIATTR_CBANK_PARAM_SIZE
	.align		4
.L_3473:
        /*0074*/ 	.byte	0x03, 0x19
        /*0076*/ 	.short	0x03b8


	//----- nvinfo : EIATTR_PARAM_CBANK
	.align		4
        /*0078*/ 	.byte	0x04, 0x0a
        /*007a*/ 	.short	(.L_3475 - .L_3474)
	.align		4
.L_3474:
        /*007c*/ 	.word	index@(.nv.constant0._ZN2at6native24index_elementwise_kernelILi128ELi4EZNS0_20cuda_take_put_kernelIN3c107complexIdEEiZZZZZNS0_11take_kernelERNS_14TensorIteratorERKNS_10TensorBaseEENKUlvE_clEvENKUlvE6_clEvENKUlvE_clEvENKUlvE_clEvEUlRS5_iE_EEvS7_SA_RKT1_EUliE_EEvlSH_)
        /*0080*/ 	.short	0x0210
        /*0082*/ 	.short	0x03b8


	//----- nvinfo : EIATTR_SW_WAR
	.align		4
.L_3475:
        /*0084*/ 	.byte	0x04, 0x36
        /*0086*/ 	.short	(.L_3477 - .L_3476)
.L_3476:
        /*0088*/ 	.word	0x00000008
.L_3477:


//--------------------- .nv.info._ZN2at6native24index_elementwise_kernelILi128ELi4EZNS0_20cuda_take_put_kernelIflZZZZZNS0_11take_kernelERNS_14TensorIteratorERKNS_10TensorBaseEENKUlvE_clEvENKUlvE5_clEvENKUlvE_clEvENKUlvE0_clEvEUlRflE_EEvS4_S7_RKT1_EUliE_EEvlSE_ --------------------------
	.section	.nv.info._ZN2at6native24index_elementwise_kernelILi128ELi4EZNS0_20cuda_take_put_kernelIflZZZZZNS0_11take_kernelERNS_14TensorIteratorERKNS_10TensorBaseEENKUlvE_clEvENKUlvE5_clEvENKUlvE_clEvENKUlvE0_clEvEUlRflE_EEvS4_S7_RKT1_EUliE_EEvlSE_,"",@"SHT_CUDA_INFO"
	.sectionflags	@""
	.align	4


	//----- nvinfo : EIATTR_CUDA_API_VERSION
	.align		4
        /*0000*/ 	.byte	0x04, 0x37
        /*0002*/ 	.short	(.L_3479 - .L_3478)
.L_3478:
        /*0004*/ 	.word	0x00000082


	//----- nvinfo : EIATTR_KPARAM_INFO
	.align		4
.L_3479:
        /*0008*/ 	.byte	0x04, 0x17
        /*000a*/ 	.short	(.L_3481 - .L_3480)
.L_3480:
        /*000c*/ 	.word	0x00000000
        /*0010*/ 	.short	0x0001
        /*0012*/ 	.short	0x0008
        /*0014*/ 	.byte	0x00, 0xf0, 0xe1, 0x0e


	//----- nvinfo : EIATTR_KPARAM_INFO
	.align		4
.L_3481:
        /*0018*/ 	.byte	0x04, 0x17
        /*001a*/ 	.short	(.L_3483 - .L_3482)
.L_3482:
        /*001c*/ 	.word	0x00000000
        /*0020*/ 	.short	0x0000
        /*0022*/ 	.short	0x0000
        /*0024*/ 	.byte	0x00, 0xf0, 0x21, 0x00


	//----- nvinfo : EIATTR_SPARSE_MMA_MASK
	.align		4
.L_3483:
        /*0028*/ 	.byte	0x03, 0x50
        /*002a*/ 	.short	0x0000


	//----- nvinfo : EIATTR_MAXREG_COUNT
	.align		4
        /*002c*/ 	.byte	0x03, 0x1b
        /*002e*/ 	.short	0x0080


	//----- nvinfo : EIATTR_EXTERNS
	.align		4
        /*0030*/ 	.byte	0x04, 0x0f
        /*0032*/ 	.short	(.L_3485 - .L_3484)


	//   ....[0]....
	.align		4
.L_3484:
        /*0034*/ 	.word	index@(__assertfail)


	//----- nvinfo : EIATTR_MERCURY_ISA_VERSION
	.align		4
.L_3485:
        /*0038*/ 	.byte	0x03, 0x5f
        /*003a*/ 	.short	0x0101


	//----- nvinfo : EIATTR_SYSCALL_OFFSETS
	.align		4
        /*003c*/ 	.byte	0x04, 0x46
        /*003e*/ 	.short	(.L_3487 - .L_3486)


	//   ....[0]....
.L_3486:
        /*0040*/ 	.word	0x000015c0


	//   ....[1]....
        /*0044*/ 	.word	0x000085a0


	//   ....[2]....
        /*0048*/ 	.word	0x0000f3e0


	//   ....[3]....
        /*004c*/ 	.word	0x00016210


	//----- nvinfo : EIATTR_EXIT_INSTR_OFFSETS
	.align		4
.L_3487:
        /*0050*/ 	.byte	0x04, 0x1c
        /*0052*/ 	.short	(.L_3489 - .L_3488)


	//   ....[0]....
.L_3488:
        /*0054*/ 	.word	0x00014d20


	//   ....[1]....
        /*0058*/ 	.word	0x0001bc70


	//----- nvinfo : EIATTR_MAX_THREADS
	.align		4
.L_3489:
        /*005c*/ 	.byte	0x04, 0x05
        /*005e*/ 	.short	(.L_3491 - .L_3490)
.L_3490:
        /*0060*/ 	.word	0x00000080
        /*0064*/ 	.word	0x00000001
        /*0068*/ 	.word	0x00000001


	//----- nvinfo : EIATTR_CRS_STACK_SIZE
	.align		4
.L_3491:
        /*006c*/ 	.byte	0x04, 0x1e
        /*006e*/ 	.short	(.L_3493 - .L_3492)
.L_3492:
        /*0070*/ 	.word	0x00000000


	//----- nvinfo : EIATTR_CBANK_PARAM_SIZE
	.align		4
.L_3493:
        /*0074*/ 	.byte	0x03, 0x19
        /*0076*/ 	.short	0x03c0


	//----- nvinfo : EIATTR_PARAM_CBANK
	.align		4
        /*0078*/ 	.byte	0x04, 0x0a
        /*007a*/ 	.short	(.L_3495 - .L_3494)
	.align		4
.L_3494:
        /*007c*/ 	.word	index@(.nv.constant0._ZN2at6native24index_elementwise_kernelILi128ELi4EZNS0_20cuda_take_put_kernelIflZZZZZNS0_11take_kernelERNS_14TensorIteratorERKNS_10TensorBaseEENKUlvE_clEvENKUlvE5_clEvENKUlvE_clEvENKUlvE0_clEvEUlRflE_EEvS4_S7_RKT1_EUliE_EEvlSE_)
        /*0080*/ 	.short	0x0210
        /*0082*/ 	.short	0x03c0


	//----- nvinfo : EIATTR_SW_WAR
	.align		4
.L_3495:
        /*0084*/ 	.byte	0x04, 0x36
        /*0086*/ 	.short	(.L_3497 - .L_3496)
.L_3496:
        /*0088*/ 	.word	0x00000008
.L_3497:


//--------------------- .nv.info._ZN2at6native24index_elementwise_kernelILi128ELi4EZNS0_20cuda_take_put_kernelIfiZZZZZNS0_11take_kernelERNS_14TensorIteratorERKNS_10TensorBaseEENKUlvE_clEvENKUlvE5_clEvENKUlvE_clEvENKUlvE_clEvEUlRfiE_EEvS4_S7_RKT1_EUliE_EEvlSE_ --------------------------
	.section	.nv.info._ZN2at6native24index_elementwise_kernelILi128ELi4EZNS0_20cuda_take_put_kernelIfiZZZZZNS0_11take_kernelERNS_14TensorIteratorERKNS_10TensorBaseEENKUlvE_clEvENKUlvE5_clEvENKUlvE_clEvENKUlvE_clEvEUlRfiE_EEvS4_S7_RKT1_EUliE_EEvlSE_,"",@"SHT_CUDA_INFO"
	.sectionflags	@""
	.align	4


	//----- nvinfo : EIATTR_CUDA_API_VERSION
	.align		4
        /*0000*/ 	.byte	0x04, 0x37
        /*0002*/ 	.short	(.L_3499 - .L_3498)
.L_3498:
        /*0004*/ 	.word	0x00000082


	//----- nvinfo : EIATTR_KPARAM_INFO
	.align		4
.L_3499:
        /*0008*/ 	.byte	0x04, 0x17
        /*000a*/ 	.short	(.L_3501 - .L_3500)
.L_3500:
        /*000c*/ 	.word	0x00000000
        /*0010*/ 	.short	0x0001
        /*0012*/ 	.short	0x0008
        /*0014*/ 	.byte	0x00, 0xf0, 0xc1, 0x0e


	//----- nvinfo : EIATTR_KPARAM_INFO
	.align		4
.L_3501:
        /*0018*/ 	.byte	0x04, 0x17
        /*001a*/ 	.short	(.L_3503 - .L_3502)
.L_3502:
        /*001c*/ 	.word	0x00000000
        /*0020*/ 	.short	0x0000
        /*0022*/ 	.short	0x0000
        /*0024*/ 	.byte	0x00, 0xf0, 0x21, 0x00


	//----- nvinfo : EIATTR_SPARSE_MMA_MASK
	.align		4
.L_3503:
        /*0028*/ 	.byte	0x03, 0x50
        /*002a*/ 	.short	0x0000


	//----- nvinfo : EIATTR_MAXREG_COUNT
	.align		4
        /*002c*/ 	.byte	0x03, 0x1b
        /*002e*/ 	.short	0x0080


	//----- nvinfo : EIATTR_EXTERNS
	.align		4
        /*0030*/ 	.byte	0x04, 0x0f
        /*0032*/ 	.short	(.L_3505 - .L_3504)


	//   ....[0]....
	.align		4
.L_3504:
        /*0034*/ 	.word	index@(__assertfail)


	//----- nvinfo : EIATTR_MERCURY_ISA_VERSION
	.align		4
.L_3505:
        /*0038*/ 	.byte	0x03, 0x5f
        /*003a*/ 	.short	0x0101


	//----- nvinfo : EIATTR_SYSCALL_OFFSETS
	.align		4
        /*003c*/ 	.byte	0x04, 0x46
        /*003e*/ 	.short	(.L_3507 - .L_3506)


	//   ....[0]....
.L_3506:
        /*0040*/ 	.word	0x000015a0


	//   ....[1]....
        /*0044*/ 	.word	0x00003d30


	//   ....[2]....
        /*0048*/ 	.word	0x000064b0


	//   ....[3]....
        /*004c*/ 	.word	0x00008c20


	//----- nvinfo : EIATTR_EXIT_INSTR_OFFSETS
	.align		4
.L_3507:
        /*0050*/ 	.byte	0x04, 0x1c
        /*0052*/ 	.short	(.L_3509 - .L_3508)


	//   ....[0]....
.L_3508:
        /*0054*/ 	.word	0x00007740


	//   ....[1]....
        /*0058*/ 	.word	0x00009e40


	//----- nvinfo : EIATTR_MAX_THREADS
	.align		4
.L_3509:
        /*005c*/ 	.byte	0x04, 0x05
        /*005e*/ 	.short	(.L_3511 - .L_3510)
.L_3510:
        /*0060*/ 	.word	0x00000080
        /*0064*/ 	.word	0x00000001
        /*0068*/ 	.word	0x00000001


	//----- nvinfo : EIATTR_CRS_STACK_SIZE
	.align		4
.L_3511:
        /*006c*/ 	.byte	0x04, 0x1e
        /*006e*/ 	.short	(.L_3513 - .L_3512)
.L_3512:
        /*0070*/ 	.word	0x00000000


	//----- nvinfo : EIATTR_CBANK_PARAM_SIZE
	.align		4
.L_3513:
        /*0074*/ 	.byte	0x03, 0x19
        /*0076*/ 	.short	0x03b8


	//----- nvinfo : EIATTR_PARAM_CBANK
	.align		4
        /*0078*/ 	.byte	0x04, 0x0a
        /*007a*/ 	.short	(.L_3515 - .L_3514)
	.align		4
.L_3514:
        /*007c*/ 	.word	index@(.nv.constant0._ZN2at6native24index_elementwise_kernelILi128ELi4EZNS0_20cuda_take_put_kernelIfiZZZZZNS0_11take_kernelERNS_14TensorIteratorERKNS_10TensorBaseEENKUlvE_clEvENKUlvE5_clEvENKUlvE_clEvENKUlvE_clEvEUlRfiE_EEvS4_S7_RKT1_EUliE_EEvlSE_)
        /*0080*/ 	.short	0x0210
        /*0082*/ 	.short	0x03b8


	//----- nvinfo : EIATTR_SW_WAR
	.align		4
.L_3515:
        /*0084*/ 	.byte	0x04, 0x36
        /*0086*/ 	.short	(.L_3517 - .L_3516)
.L_3516:
        /*0088*/ 	.word	0x00000008
.L_3517:


//--------------------- .nv.info._ZN2at6native24index_elementwise_kernelILi128ELi4EZNS0_20cuda_take_put_kernelIdlZZZZZNS0_11take_kernelERNS_14TensorIteratorERKNS_10TensorBaseEENKUlvE_clEvENKUlvE4_clEvENKUlvE_clEvENKUlvE0_clEvEUlRdlE_EEvS4_S7_RKT1_EUliE_EEvlSE_ --------------------------
	.section	.nv.info._ZN2at6native24index_elementwise_kernelILi128ELi4EZNS0_20cuda_take_put_kernelIdlZZZZZNS0_11take_kernelERNS_14TensorIteratorERKNS_10TensorBaseEENKUlvE_clEvENKUlvE4_clEvENKUlvE_clEvENKUlvE0_clEvEUlRdlE_EEvS4_S7_RKT1_EUliE_EEvlSE_,"",@"SHT_CUDA_INFO"
	.sectionflags	@""
	.align	4


	//----- nvinfo : EIATTR_CUDA_API_VERSION
	.align		4
        /*0000*/ 	.byte	0x04, 0x37
        /*0002*/ 	.short	(.L_3519 - .L_3518)
.L_3518:
        /*0004*/ 	.word	0x00000082


	//----- nvinfo : EIATTR_KPARAM_INFO
	.align		4
.L_3519:
        /*0008*/ 	.byte	0x04, 0x17
        /*000a*/ 	.short	(.L_3521 - .L_3520)
.L_3520:
        /*000c*/ 	.word	0x00000000
        /*0010*/ 	.short	0x0001
        /*0012*/ 	.short	0x0008
        /*0014*/ 	.byte	0x00, 0xf0, 0xe1, 0x0e


	//----- nvinfo : EIATTR_KPARAM_INFO
	.align		4
.L_3521:
        /*0018*/ 	.byte	0x04, 0x17
        /*001a*/ 	.short	(.L_3523 - .L_3522)
.L_3522:
        /*001c*/ 	.word	0x00000000
        /*0020*/ 	.short	0x0000
        /*0022*/ 	.short	0x0000
        /*0024*/ 	.byte	0x00, 0xf0, 0x21, 0x00


	//----- nvinfo : EIATTR_SPARSE_MMA_MASK
	.align		4
.L_3523:
        /*0028*/ 	.byte	0x03, 0x50
        /*002a*/ 	.short	0x0000


	//----- nvinfo : EIATTR_MAXREG_COUNT
	.align		4
        /*002c*/ 	.byte	0x03, 0x1b
        /*002e*/ 	.short	0x0080


	//----- nvinfo : EIATTR_EXTERNS
	.align		4
        /*0030*/ 	.byte	0x04, 0x0f
        /*0032*/ 	.short	(.L_3525 - .L_3524)


	//   ....[0]....
	.align		4
.L_3524:
        /*0034*/ 	.word	index@(__assertfail)


	//----- nvinfo : EIATTR_MERCURY_ISA_VERSION
	.align		4
.L_3525:
        /*0038*/ 	.byte	0x03, 0x5f
        /*003a*/ 	.short	0x0101


	//----- nvinfo : EIATTR_SYSCALL_OFFSETS
	.align		4
        /*003c*/ 	.byte	0x04, 0x46
        /*003e*/ 	.short	(.L_3527 - .L_3526)


	//   ....[0]....
.L_3526:
        /*0040*/ 	.word	0x000015c0


	//   ....[1]....
        /*0044*/ 	.word	0x000085a0


	//   ....[2]....
        /*0048*/ 	.word	0x0000f3e0


	//   ....[3]....
        /*004c*/ 	.word	0x00016210


	//----- nvinfo : EIATTR_EXIT_INSTR_OFFSETS
	.align		4
.L_3527:
        /*0050*/ 	.byte	0x04, 0x1c
        /*0052*/ 	.short	(.L_3529 - .L_3528)


	//   ....[0]....
.L_3528:
        /*0054*/ 	.word	0x00014d20


	//   ....[1]....
        /*0058*/ 	.word	0x0001bc70


	//----- nvinfo : EIATTR_MAX_THREADS
	.align		4
.L_3529:
        /*005c*/ 	.byte	0x04, 0x05
        /*005e*/ 	.short	(.L_3531 - .L_3530)
.L_3530:
        /*0060*/ 	.word	0x00000080
        /*0064*/ 	.word	0x00000001
        /*0068*/ 	.word	0x00000001


	//----- nvinfo : EIATTR_CRS_STACK_SIZE
	.align		4
.L_3531:
        /*006c*/ 	.byte	0x04, 0x1e
        /*006e*/ 	.short	(.L_3533 - .L_3532)
.L_3532:
        /*0070*/ 	.word	0x00000000


	//----- nvinfo : EIATTR_CBANK_PARAM_SIZE
	.align		4
.L_3533:
        /*0074*/ 	.byte	0x03, 0x19
        /*0076*/ 	.short	0x03c0


	//----- nvinfo : EIATTR_PARAM_CBANK
	.align		4
        /*0078*/ 	.byte	0x04, 0x0a
        /*007a*/ 	.short	(.L_3535 - .L_3534)
	.align		4
.L_3534:
        /*007c*/ 	.word	index@(.nv.constant0._ZN2at6native24index_elementwise_kernelILi128ELi4EZNS0_20cuda_take_put_kernelIdlZZZZZNS0_11take_kernelERNS_14TensorIteratorERKNS_10TensorBaseEENKUlvE_clEvENKUlvE4_clEvENKUlvE_clEvENKUlvE0_clEvEUlRdlE_EEvS4_S7_RKT1_EUliE_EEvlSE_)
        /*0080*/ 	.short	0x0210
        /*0082*/ 	.short	0x03c0


	//----- nvinfo : EIATTR_SW_WAR
	.align		4
.L_3535:
        /*0084*/ 	.byte	0x04, 0x36
        /*0086*/ 	.short	(.L_3537 - .L_3536)
.L_3536:
        /*0088*/ 	.word	0x00000008
.L_3537:


//--------------------- .nv.info._ZN2at6native24index_elementwise_kernelILi128ELi4EZNS0_20cuda_take_put_kernelIdiZZZZZNS0_11take_kernelERNS_14TensorIteratorERKNS_10TensorBaseEENKUlvE_clEvENKUlvE4_clEvENKUlvE_clEvENKUlvE_clEvEUlRdiE_EEvS4_S7_RKT1_EUliE_EEvlSE_ --------------------------
	.section	.nv.info._ZN2at6native24index_elementwise_kernelILi128ELi4EZNS0_20cuda_take_put_kernelIdiZZZZZNS0_11take_kernelERNS_14TensorIteratorERKNS_10TensorBaseEENKUlvE_clEvENKUlvE4_clEvENKUlvE_clEvENKUlvE_clEvEUlRdiE_EEvS4_S7_RKT1_EUliE_EEvlSE_,"",@"SHT_CUDA_INFO"
	.sectionflags	@""
	.align	4


	//----- nvinfo : EIATTR_CUDA_API_VERSION
	.align		4
        /*0000*/ 	.byte	0x04, 0x37
        /*0002*/ 	.short	(.L_3539 - .L_3538)
.L_3538:
        /*0004*/ 	.word	0x00000082


	//----- nvinfo : EIATTR_KPARAM_INFO
	.align		4
.L_3539:
        /*0008*/ 	.byte	0x04, 0x17
        /*000a*/ 	.short	(.L_3541 - .L_3540)
.L_3540:
        /*000c*/ 	.word	0x00000000
        /*0010*/ 	.short	0x0001
        /*0012*/ 	.short	0x0008
        /*0014*/ 	.byte	0x00, 0xf0, 0xc1, 0x0e


	//----- nvinfo : EIATTR_KPARAM_INFO
	.align		4
.L_3541:
        /*0018*/ 	.byte	0x04, 0x17
        /*001a*/ 	.short	(.L_3543 - .L_3542)
.L_3542:
        /*001c*/ 	.word	0x00000000
        /*0020*/ 	.short	0x0000
        /*0022*/ 	.short	0x0000
        /*0024*/ 	.byte	0x00, 0xf0, 0x21, 0x00


	//----- nvinfo : EIATTR_SPARSE_MMA_MASK
	.align		4
.L_3543:
        /*0028*/ 	.byte	0x03, 0x50
        /*002a*/ 	.short	0x0000


	//----- nvinfo : EIATTR_MAXREG_COUNT
	.align		4
        /*002c*/ 	.byte	0x03, 0x1b
        /*002e*/ 	.short	0x0080


	//----- nvinfo : EIATTR_EXTERNS
	.align		4
        /*0030*/ 	.byte	0x04, 0x0f
        /*0032*/ 	.short	(.L_3545 - .L_3544)


	//   ....[0]....
	.align		4
.L_3544:
        /*0034*/ 	.word	index@(__assertfail)


	//----- nvinfo : EIATTR_MERCURY_ISA_VERSION
	.align		4
.L_3545:
        /*0038*/ 	.byte	0x03, 0x5f
        /*003a*/ 	.short	0x0101


	//----- nvinfo : EIATTR_SYSCALL_OFFSETS
	.align		4
        /*003c*/ 	.byte	0x04, 0x46
        /*003e*/ 	.short	(.L_3547 - .L_3546)


	//   ....[0]....
.L_3546:
        /*0040*/ 	.word	0x000015a0


	//   ....[1]....
        /*0044*/ 	.word	0x00003d30


	//   ....[2]....
        /*0048*/ 	.word	0x000064b0


	//   ....[3]....
        /*004c*/ 	.word	0x00008c20


	//----- nvinfo : EIATTR_EXIT_INSTR_OFFSETS
	.align		4
.L_3547:
        /*0050*/ 	.byte	0x04, 0x1c
        /*0052*/ 	.short	(.L_3549 - .L_3548)


	//   ....[0]....
.L_3548:
        /*0054*/ 	.word	0x00007740


	//   ....[1]....
        /*0058*/ 	.word	0x00009e40


	//----- nvinfo : EIATTR_MAX_THREADS
	.align		4
.L_3549:
        /*005c*/ 	.byte	0x04, 0x05
        /*005e*/ 	.short	(.L_3551 - .L_3550)
.L_3550:
        /*0060*/ 	.word	0x00000080
        /*0064*/ 	.word	0x00000001
        /*0068*/ 	.word	0x00000001


	//----- nvinfo : EIATTR_CRS_STACK_SIZE
	.align		4
.L_3551:
        /*006c*/ 	.byte	0x04, 0x1e
        /*006e*/ 	.short	(.L_3553 - .L_3552)
.L_3552:
        /*0070*/ 	.word	0x00000000


	//----- nvinfo : EIATTR_CBANK_PARAM_SIZE
	.align		4
.L_3553:
        /*0074*/ 	.byte	0x03, 0x19
        /*0076*/ 	.short	0x03b8


	//----- nvinfo : EIATTR_PARAM_CBANK
	.align		4
        /*0078*/ 	.byte	0x04, 0x0a
        /*007a*/ 	.short	(.L_3555 - .L_3554)
	.align		4
.L_3554:
        /*007c*/ 	.word	index@(.nv.constant0._ZN2at6native24index_elementwise_kernelILi128ELi4EZNS0_20cuda_take_put_kernelIdiZZZZZNS0_11take_kernelERNS_14TensorIteratorERKNS_10TensorBaseEENKUlvE_clEvENKUlvE4_clEvENKUlvE_clEvENKUlvE_clEvEUlRdiE_EEvS4_S7_RKT1_EUliE_EEvlSE_)
        /*0080*/ 	.short	0x0210
        /*0082*/ 	.short	0x03b8


	//----- nvinfo : EIATTR_SW_WAR
	.align		4
.L_3555:
        /*0084*/ 	.byte	0x04, 0x36
        /*0086*/ 	.short	(.L_3557 - .L_3556)
.L_3556:
        /*0088*/ 	.word	0x00000008
.L_3557:


//--------------------- .nv.info._ZN2at6native24index_elementwise_kernelILi128ELi4EZNS0_20cuda_take_put_kernelIslZZZZZNS0_11take_kernelERNS_14TensorIteratorERKNS_10TensorBaseEENKUlvE_clEvENKUlvE3_clEvENKUlvE_clEvENKUlvE0_clEvEUlRslE_EEvS4_S7_RKT1_EUliE_EEvlSE_ --------------------------
	.section	.nv.info._ZN2at6native24index_elementwise_kernelILi128ELi4EZNS0_20cuda_take_put_kernelIslZZZZZNS0_11take_kernelERNS_14TensorIteratorERKNS_10TensorBaseEENKUlvE_clEvENKUlvE3_clEvENKUlvE_clEvENKUlvE0_clEvEUlRslE_EEvS4_S7_RKT1_EUliE_EEvlSE_,"",@"SHT_CUDA_INFO"
	.sectionflags	@""
	.align	4


	//----- nvinfo : EIATTR_CUDA_API_VERSION
	.align		4
        /*0000*/ 	.byte	0x04, 0x37
        /*0002*/ 	.short	(.L_3559 - .L_3558)
.L_3558:
        /*0004*/ 	.word	0x00000082


	//----- nvinfo : EIATTR_KPARAM_INFO
	.align		4
.L_3559:
        /*0008*/ 	.byte	0x04, 0x17
        /*000a*/ 	.short	(.L_3561 - .L_3560)
.L_3560:
        /*000c*/ 	.word	0x00000000
        /*0010*/ 	.short	0x0001
        /*0012*/ 	.short	0x0008
        /*0014*/ 	.byte	0x00, 0xf0, 0xe1, 0x0e


	//----- nvinfo : EIATTR_KPARAM_INFO
	.align		4
.L_3561:
        /*0018*/ 	.byte	0x04, 0x17
        /*001a*/ 	.short	(.L_3563 - .L_3562)
.L_3562:
        /*001c*/ 	.word	0x00000000
        /*0020*/ 	.short	0x0000
        /*0022*/ 	.short	0x0000
        /*0024*/ 	.byte	0x00, 0xf0, 0x21, 0x00


	//----- nvinfo : EIATTR_SPARSE_MMA_MASK
	.align		4
.L_3563:
        /*0028*/ 	.byte	0x03, 0x50
        /*002a*/ 	.short	0x0000


	//----- nvinfo : EIATTR_MAXREG_COUNT
	.align		4
        /*002c*/ 	.byte	0x03, 0x1b
        /*002e*/ 	.short	0x0080


	//----- nvinfo : EIATTR_EXTERNS
	.align		4
        /*0030*/ 	.byte	0x04, 0x0f
        /*0032*/ 	.short	(.L_3565 - .L_3564)


	//   ....[0]....
	.align		4
.L_3564:
        /*0034*/ 	.word	index@(__assertfail)


	//----- nvinfo : EIATTR_MERCURY_ISA_VERSION
	.align		4
.L_3565:
        /*0038*/ 	.byte	0x03, 0x5f
        /*003a*/ 	.short	0x0101


	//----- nvinfo : EIATTR_SYSCALL_OFFSETS
	.align		4
        /*003c*/ 	.byte	0x04, 0x46
        /*003e*/ 	.short	(.L_3567 - .L_3566)


	//   ....[0]....
.L_3566:
        /*0040*/ 	.word	0x000015c0


	//   ....[1]....
        /*0044*/ 	.word	0x000085a0


	//   ....[2]....
        /*0048*/ 	.word	0x0000f3e0


	//   ....[3]....
        /*004c*/ 	.word	0x00016210


	//----- nvinfo : EIATTR_EXIT_INSTR_OFFSETS
	.align		4
.L_3567:
        /*0050*/ 	.byte	0x04, 0x1c
        /*0052*/ 	.short	(.L_3569 - .L_3568)


	//   ....[0]....
.L_3568:
        /*0054*/ 	.word	0x00014d20


	//   ....[1]....
        /*0058*/ 	.word	0x0001bc70


	//----- nvinfo : EIATTR_MAX_THREADS
	.align		4
.L_3569:
        /*005c*/ 	.byte	0x04, 0x05
        /*005e*/ 	.short	(.L_3571 - .L_3570)
.L_3570:
        /*0060*/ 	.word	0x00000080
        /*0064*/ 	.word	0x00000001
        /*0068*/ 	.word	0x00000001


	//----- nvinfo : EIATTR_CRS_STACK_SIZE
	.align		4
.L_3571:
        /*006c*/ 	.byte	0x04, 0x1e
        /*006e*/ 	.short	(.L_3573 - .L_3572)
.L_3572:
        /*0070*/ 	.word	0x00000000


	//----- nvinfo : EIATTR_CBANK_PARAM_SIZE
	.align		4
.L_3573:
        /*0074*/ 	.byte	0x03, 0x19
        /*0076*/ 	.short	0x03c0


	//----- nvinfo : EIATTR_PARAM_CBANK
	.align		4
        /*0078*/ 	.byte	0x04, 0x0a
        /*007a*/ 	.short	(.L_3575 - .L_3574)
	.align		4
.L_3574:
        /*007c*/ 	.word	index@(.nv.constant0._ZN2at6native24index_elementwise_kernelILi128ELi4EZNS0_20cuda_take_put_kernelIslZZZZZNS0_11take_kernelERNS_14TensorIteratorERKNS_10TensorBaseEENKUlvE_clEvENKUlvE3_clEvENKUlvE_clEvENKUlvE0_clEvEUlRslE_EEvS4_S7_RKT1_EUliE_EEvlSE_)
        /*0080*/ 	.short	0x0210
        /*0082*/ 	.short	0x03c0


	//----- nvinfo : EIATTR_SW_WAR
	.align		4
.L_3575:
        /*0084*/ 	.byte	0x04, 0x36
        /*0086*/ 	.short	(.L_3577 - .L_3576)
.L_3576:
        /*0088*/ 	.word	0x00000008
.L_3577:


//--------------------- .nv.info._ZN2at6native24index_elementwise_kernelILi128ELi4EZNS0_20cuda_take_put_kernelIsiZZZZZNS0_11take_kernelERNS_14TensorIteratorERKNS_10TensorBaseEENKUlvE_clEvENKUlvE3_clEvENKUlvE_clEvENKUlvE_clEvEUlRsiE_EEvS4_S7_RKT1_EUliE_EEvlSE_ --------------------------
	.section	.nv.info._ZN2at6native24index_elementwise_kernelILi128ELi4EZNS0_20cuda_take_put_kernelIsiZZZZZNS0_11take_kernelERNS_14TensorIteratorERKNS_10TensorBaseEENKUlvE_clEvENKUlvE3_clEvENKUlvE_clEvENKUlvE_clEvEUlRsiE_EEvS4_S7_RKT1_EUliE_EEvlSE_,"",@"SHT_CUDA_INFO"
	.sectionflags	@""
	.align	4


	//----- nvinfo : EIATTR_CUDA_API_VERSION
	.align		4
        /*0000*/ 	.byte	0x04, 0x37
        /*0002*/ 	.short	(.L_3579 - .L_3578)
.L_3578:
        /*0004*/ 	.word	0x00000082


	//----- nvinfo : EIATTR_KPARAM_INFO
	.align		4
.L_3579:
        /*0008*/ 	.byte	0x04, 0x17
        /*000a*/ 	.short	(.L_3581 - .L_3580)
.L_3580:
        /*000c*/ 	.word	0x00000000
        /*0010*/ 	.short	0x0001
        /*0012*/ 	.short	0x0008
        /*0014*/ 	.byte	0x00, 0xf0, 0xc1, 0x0e


	//----- nvinfo : EIATTR_KPARAM_INFO
	.align		4
.L_3581:
        /*0018*/ 	.byte	0x04, 0x17
        /*001a*/ 	.short	(.L_3583 - .L_3582)
.L_3582:
        /*001c*/ 	.word	0x00000000
        /*0020*/ 	.short	0x0000
        /*0022*/ 	.short	0x0000
        /*0024*/ 	.byte	0x00, 0xf0, 0x21, 0x00


	//----- nvinfo : EIATTR_SPARSE_MMA_MASK
	.align		4
.L_3583:
        /*0028*/ 	.byte	0x03, 0x50
        /*002a*/ 	.short	0x0000


	//----- nvinfo : EIATTR_MAXREG_COUNT
	.align		4
        /*002c*/ 	.byte	0x03, 0x1b
        /*002e*/ 	.short	0x0080


	//----- nvinfo : EIATTR_EXTERNS
	.align		4
        /*0030*/ 	.byte	0x04, 0x0f
        /*0032*/ 	.short	(.L_3585 - .L_3584)


	//   ....[0]....
	.align		4
.L_3584:
        /*0034*/ 	.word	index@(__assertfail)


	//----- nvinfo : EIATTR_MERCURY_ISA_VERSION
	.align		4
.L_3585:
        /*0038*/ 	.byte	0x03, 0x5f
        /*003a*/ 	.short	0x0101


	//----- nvinfo : EIATTR_SYSCALL_OFFSETS
	.align		4
        /*003c*/ 	.byte	0x04, 0x46
        /*003e*/ 	.short	(.L_3587 - .L_3586)


	//   ....[0]....
.L_3586:
        /*0040*/ 	.word	0x000015a0


	//   ....[1]....
        /*0044*/ 	.word	0x00003d30


	//   ....[2]....
        /*0048*/ 	.word	0x000064b0


	//   ....[3]....
        /*004c*/ 	.word	0x00008c20


	//----- nvinfo : EIATTR_EXIT_INSTR_OFFSETS
	.align		4
.L_3587:
        /*0050*/ 	.byte	0x04, 0x1c
        /*0052*/ 	.short	(.L_3589 - .L_3588)


	//   ....[0]....
.L_3588:
        /*0054*/ 	.word	0x00007740


	//   ....[1]....
        /*0058*/ 	.word	0x00009e40


	//----- nvinfo : EIATTR_MAX_THREADS
	.align		4
.L_3589:
        /*005c*/ 	.byte	0x04, 0x05
        /*005e*/ 	.short	(.L_3591 - .L_3590)
.L_3590:
        /*0060*/ 	.word	0x00000080
        /*0064*/ 	.word	0x00000001
        /*0068*/ 	.word	0x00000001


	//----- nvinfo : EIATTR_CRS_STACK_SIZE
	.align		4
.L_3591:
        /*006c*/ 	.byte	0x04, 0x1e
        /*006e*/ 	.short	(.L_3593 - .L_3592)
.L_3592:
        /*0070*/ 	.word	0x00000000


	//----- nvinfo : EIATTR_CBANK_PARAM_SIZE
	.align		4
.L_3593:
        /*0074*/ 	.byte	0x03, 0x19
        /*0076*/ 	.short	0x03b8


	//----- nvinfo : EIATTR_PARAM_CBANK
	.align		4
        /*0078*/ 	.byte	0x04, 0x0a
        /*007a*/ 	.short	(.L_3595 - .L_3594)
	.align		4
.L_3594:
        /*007c*/ 	.word	index@(.nv.constant0._ZN2at6native24index_elementwise_kernelILi128ELi4EZNS0_20cuda_take_put_kernelIsiZZZZZNS0_11take_kernelERNS_14TensorIteratorERKNS_10TensorBaseEENKUlvE_clEvENKUlvE3_clEvENKUlvE_clEvENKUlvE_clEvEUlRsiE_EEvS4_S7_RKT1_EUliE_EEvlSE_)
        /*0080*/ 	.short	0x0210
        /*0082*/ 	.short	0x03b8


	//----- nvinfo : EIATTR_SW_WAR
	.align		4
.L_3595:
        /*0084*/ 	.byte	0x04, 0x36
        /*0086*/ 	.short	(.L_3597 - .L_3596)
.L_3596:
        /*0088*/ 	.word	0x00000008
.L_3597:


//--------------------- .nv.info._ZN2at6native24index_elementwise_kernelILi128ELi4EZNS0_20cuda_take_put_kernelIllZZZZZNS0_11take_kernelERNS_14TensorIteratorERKNS_10TensorBaseEENKUlvE_clEvENKUlvE2_clEvENKUlvE_clEvENKUlvE0_clEvEUlRllE_EEvS4_S7_RKT1_EUliE_EEvlSE_ --------------------------
	.section	.nv.info._ZN2at6native24index_elementwise_kernelILi128ELi4EZNS0_20cuda_take_put_kernelIllZZZZZNS0_11take_kernelERNS_14TensorIteratorERKNS_10TensorBaseEENKUlvE_clEvENKUlvE2_clEvENKUlvE_clEvENKUlvE0_clEvEUlRllE_EEvS4_S7_RKT1_EUliE_EEvlSE_,"",@"SHT_CUDA_INFO"
	.sectionflags	@""
	.align	4


	//----- nvinfo : EIATTR_CUDA_API_VERSION
	.align		4
        /*0000*/ 	.byte	0x04, 0x37
        /*0002*/ 	.short	(.L_3599 - .L_3598)
.L_3598:
        /*0004*/ 	.word	0x00000082


	//----- nvinfo : EIATTR_KPARAM_INFO
	.align		4
.L_3599:
        /*0008*/ 	.byte	0x04, 0x17
        /*000a*/ 	.short	(.L_3601 - .L_3600)
.L_3600:
        /*000c*/ 	.word	0x00000000
        /*0010*/ 	.short	0x0001
        /*0012*/ 	.short	0x0008
        /*0014*/ 	.byte	0x00, 0xf0, 0xe1, 0x0e


	//----- nvinfo : EIATTR_KPARAM_INFO
	.align		4
.L_3601:
        /*0018*/ 	.byte	0x04, 0x17
        /*001a*/ 	.short	(.L_3603 - .L_3602)
.L_3602:
        /*001c*/ 	.word	0x00000000
        /*0020*/ 	.short	0x0000
        /*0022*/ 	.short	0x0000
        /*0024*/ 	.byte	0x00, 0xf0, 0x21, 0x00


	//----- nvinfo : EIATTR_SPARSE_MMA_MASK
	.align		4
.L_3603:
        /*0028*/ 	.byte	0x03, 0x50
        /*002a*/ 	.short	0x0000


	//----- nvinfo : EIATTR_MAXREG_COUNT
	.align		4
        /*002c*/ 	.byte	0x03, 0x1b
        /*002e*/ 	.short	0x0080


	//----- nvinfo : EIATTR_EXTERNS
	.align		4
        /*0030*/ 	.byte	0x04, 0x0f
        /*0032*/ 	.short	(.L_3605 - .L_3604)


	//   ....[0]....
	.align		4
.L_3604:
        /*0034*/ 	.word	index@(__assertfail)


	//----- nvinfo : EIATTR_MERCURY_ISA_VERSION
	.align		4
.L_3605:
        /*0038*/ 	.byte	0x03, 0x5f
        /*003a*/ 	.short	0x0101


	//----- nvinfo : EIATTR_SYSCALL_OFFSETS
	.align		4
        /*003c*/ 	.byte	0x04, 0x46
        /*003e*/ 	.short	(.L_3607 - .L_3606)


	//   ....[0]....
.L_3606:
        /*0040*/ 	.word	0x000015c0


	//   ....[1]....
        /*0044*/ 	.word	0x000085a0


	//   ....[2]....
        /*0048*/ 	.word	0x0000f3e0


	//   ....[3]....
        /*004c*/ 	.word	0x00016210


	//----- nvinfo : EIATTR_EXIT_INSTR_OFFSETS
	.align		4
.L_3607:
        /*0050*/ 	.byte	0x04, 0x1c
        /*0052*/ 	.short	(.L_3609 - .L_3608)


	//   ....[0]....
.L_3608:
        /*0054*/ 	.word	0x00014d20


	//   ....[1]....
        /*0058*/ 	.word	0x0001bc70


	//----- nvinfo : EIATTR_MAX_THREADS
	.align		4
.L_3609:
        /*005c*/ 	.byte	0x04, 0x05
        /*005e*/ 	.short	(.L_3611 - .L_3610)
.L_3610:
        /*0060*/ 	.word	0x00000080
        /*0064*/ 	.word	0x00000001
        /*0068*/ 	.word	0x00000001


	//----- nvinfo : EIATTR_CRS_STACK_SIZE
	.align		4
.L_3611:
        /*006c*/ 	.byte	0x04, 0x1e
        /*006e*/ 	.short	(.L_3613 - .L_3612)
.L_3612:
        /*0070*/ 	.word	0x00000000


	//----- nvinfo : EIATTR_CBANK_PARAM_SIZE
	.align		4
.L_3613:
        /*0074*/ 	.byte	0x03, 0x19
        /*0076*/ 	.short	0x03c0


	//----- nvinfo : EIATTR_PARAM_CBANK
	.align		4
        /*0078*/ 	.byte	0x04, 0x0a
        /*007a*/ 	.short	(.L_3615 - .L_3614)
	.align		4
.L_3614:
        /*007c*/ 	.word	index@(.nv.constant0._ZN2at6native24index_elementwise_kernelILi128ELi4EZNS0_20cuda_take_put_kernelIllZZZZZNS0_11take_kernelERNS_14TensorIteratorERKNS_10TensorBaseEENKUlvE_clEvENKUlvE2_clEvENKUlvE_clEvENKUlvE0_clEvEUlRllE_EEvS4_S7_RKT1_EUliE_EEvlSE_)
        /*0080*/ 	.short	0x0210
        /*0082*/ 	.short	0x03c0


	//----- nvinfo : EIATTR_SW_WAR
	.align		4
.L_3615:
        /*0084*/ 	.byte	0x04, 0x36
        /*0086*/ 	.short	(.L_3617 - .L_3616)
.L_3616:
        /*0088*/ 	.word	0x00000008
.L_3617:


//--------------------- .nv.info._ZN2at6native24index_elementwise_kernelILi128ELi4EZNS0_20cuda_take_put_kernelIliZZZZZNS0_11take_kernelERNS_14TensorIteratorERKNS_10TensorBaseEENKUlvE_clEvENKUlvE2_clEvENKUlvE_clEvENKUlvE_clEvEUlRliE_EEvS4_S7_RKT1_EUliE_EEvlSE_ --------------------------
	.section	.nv.info._ZN2at6native24index_elementwise_kernelILi128ELi4EZNS0_20cuda_take_put_kernelIliZZZZZNS0_11take_kernelERNS_14TensorIteratorERKNS_10TensorBaseEENKUlvE_clEvENKUlvE2_clEvENKUlvE_clEvENKUlvE_clEvEUlRliE_EEvS4_S7_RKT1_EUliE_EEvlSE_,"",@"SHT_CUDA_INFO"
	.sectionflags	@""
	.align	4


	//----- nvinfo : EIATTR_CUDA_API_VERSION
	.align		4
        /*0000*/ 	.byte	0x04, 0x37
        /*0002*/ 	.short	(.L_3619 - .L_3618)
.L_3618:
        /*0004*/ 	.word	0x00000082


	//----- nvinfo : EIATTR_KPARAM_INFO
	.align		4
.L_3619:
        /*0008*/ 	.byte	0x04, 0x17
        /*000a*/ 	.short	(.L_3621 - .L_3620)
.L_3620:
        /*000c*/ 	.word	0x00000000
        /*0010*/ 	.short	0x0001
        /*0012*/ 	.short	0x0008
        /*0014*/ 	.byte	0x00, 0xf0, 0xc1, 0x0e


	//----- nvinfo : EIATTR_KPARAM_INFO
	.align		4
.L_3621:
        /*0018*/ 	.byte	0x04, 0x17
        /*001a*/ 	.short	(.L_3623 - .L_3622)
.L_3622:
        /*001c*/ 	.word	0x00000000
        /*0020*/ 	.short	0x0000
        /*0022*/ 	.short	0x0000
        /*0024*/ 	.byte	0x00, 0xf0, 0x21, 0x00


	//----- nvinfo : EIATTR_SPARSE_MMA_MASK
	.align		4
.L_3623:
        /*0028*/ 	.byte	0x03, 0x50
        /*002a*/ 	.short	0x0000


	//----- nvinfo : EIATTR_MAXREG_COUNT
	.align		4
        /*002c*/ 	.byte	0x03, 0x1b
        /*002e*/ 	.short	0x0080


	//----- nvinfo : EIATTR_EXTERNS
	.align		4
        /*0030*/ 	.byte	0x04, 0x0f
        /*0032*/ 	.short	(.L_3625 - .L_3624)


	//   ....[0]....
	.align		4
.L_3624:
        /*0034*/ 	.word	index@(__assertfail)


	//----- nvinfo : EIATTR_MERCURY_ISA_VERSION
	.align		4
.L_3625:
        /*0038*/ 	.byte	0x03, 0x5f
        /*003a*/ 	.short	0x0101


	//----- nvinfo : EIATTR_SYSCALL_OFFSETS
	.align		4
        /*003c*/ 	.byte	0x04, 0x46
        /*003e*/ 	.short	(.L_3627 - .L_3626)


	//   ....[0]....
.L_3626:
        /*0040*/ 	.word	0x000015a0


	//   ....[1]....
        /*0044*/ 	.word	0x00003d30


	//   ....[2]....
        /*0048*/ 	.word	0x000064b0


	//   ....[3]....
        /*004c*/ 	.word	0x00008c20


	//----- nvinfo : EIATTR_EXIT_INSTR_OFFSETS
	.align		4
.L_3627:
        /*0050*/ 	.byte	0x04, 0x1c
        /*0052*/ 	.short	(.L_3629 - .L_3628)


	//   ....[0]....
.L_3628:
        /*0054*/ 	.word	0x00007740


	//   ....[1]....
        /*0058*/ 	.word	0x00009e40


	//----- nvinfo : EIATTR_MAX_THREADS
	.align		4
.L_3629:
        /*005c*/ 	.byte	0x04, 0x05
        /*005e*/ 	.short	(.L_3631 - .L_3630)
.L_3630:
        /*0060*/ 	.word	0x00000080
        /*0064*/ 	.word	0x00000001
        /*0068*/ 	.word	0x00000001


	//----- nvinfo : EIATTR_CRS_STACK_SIZE
	.align		4
.L_3631:
        /*006c*/ 	.byte	0x04, 0x1e
        /*006e*/ 	.short	(.L_3633 - .L_3632)
.L_3632:
        /*0070*/ 	.word	0x00000000


	//----- nvinfo : EIATTR_CBANK_PARAM_SIZE
	.align		4
.L_3633:
        /*0074*/ 	.byte	0x03, 0x19
        /*0076*/ 	.short	0x03b8


	//----- nvinfo : EIATTR_PARAM_CBANK
	.align		4
        /*0078*/ 	.byte	0x04, 0x0a
        /*007a*/ 	.short	(.L_3635 - .L_3634)
	.align		4
.L_3634:
        /*007c*/ 	.word	index@(.nv.constant0._ZN2at6native24index_elementwise_kernelILi128ELi4EZNS0_20cuda_take_put_kernelIliZZZZZNS0_11take_kernelERNS_14TensorIteratorERKNS_10TensorBaseEENKUlvE_clEvENKUlvE2_clEvENKUlvE_clEvENKUlvE_clEvEUlRliE_EEvS4_S7_RKT1_EUliE_EEvlSE_)
        /*0080*/ 	.short	0x0210
        /*0082*/ 	.short	0x03b8


	//----- nvinfo : EIATTR_SW_WAR
	.align		4
.L_3635:
        /*0084*/ 	.byte	0x04, 0x36
        /*0086*/ 	.short	(.L_3637 - .L_3636)
.L_3636:
        /*0088*/ 	.word	0x00000008
.L_3637:


//--------------------- .nv.info._ZN2at6native24index_elementwise_kernelILi128ELi4EZNS0_20cuda_take_put_kernelIilZZZZZNS0_11take_kernelERNS_14TensorIteratorERKNS_10TensorBaseEENKUlvE_clEvENKUlvE1_clEvENKUlvE_clEvENKUlvE0_clEvEUlRilE_EEvS4_S7_RKT1_EUliE_EEvlSE_ --------------------------
	.section	.nv.info._ZN2at6native24index_elementwise_kernelILi128ELi4EZNS0_20cuda_take_put_kernelIilZZZZZNS0_11take_kernelERNS_14TensorIteratorERKNS_10TensorBaseEENKUlvE_clEvENKUlvE1_clEvENKUlvE_clEvENKUlvE0_clEvEUlRilE_EEvS4_S7_RKT1_EUliE_EEvlSE_,"",@"SHT_CUDA_INFO"
	.sectionflags	@""
	.align	4


	//----- nvinfo : EIATTR_CUDA_API_VERSION
	.align		4
        /*0000*/ 	.byte	0x04, 0x37
        /*0002*/ 	.short	(.L_3639 - .L_3638)
.L_3638:
        /*0004*/ 	.word	0x00000082


	//----- nvinfo : EIATTR_KPARAM_INFO
	.align		4
.L_3639:
        /*0008*/ 	.byte	0x04, 0x17
        /*000a*/ 	.short	(.L_3641 - .L_3640)
.L_3640:
        /*000c*/ 	.word	0x00000000
        /*0010*/ 	.short	0x0001
        /*0012*/ 	.short	0x0008
        /*0014*/ 	.byte	0x00, 0xf0, 0xe1, 0x0e


	//----- nvinfo : EIATTR_KPARAM_INFO
	.align		4
.L_3641:
        /*0018*/ 	.byte	0x04, 0x17
        /*001a*/ 	.short	(.L_3643 - .L_3642)
.L_3642:
        /*001c*/ 	.word	0x00000000
        /*0020*/ 	.short	0x0000
        /*0022*/ 	.short	0x0000
        /*0024*/ 	.byte	0x00, 0xf0, 0x21, 0x00


	//----- nvinfo : EIATTR_SPARSE_MMA_MASK
	.align		4
.L_3643:
        /*0028*/ 	.byte	0x03, 0x50
        /*002a*/ 	.short	0x0000


	//----- nvinfo : EIATTR_MAXREG_COUNT
	.align		4
        /*002c*/ 	.byte	0x03, 0x1b
        /*002e*/ 	.short	0x0080


	//----- nvinfo : EIATTR_EXTERNS
	.align		4
        /*0030*/ 	.byte	0x04, 0x0f
        /*0032*/ 	.short	(.L_3645 - .L_3644)


	//   ....[0]....
	.align		4
.L_3644:
        /*0034*/ 	.word	index@(__assertfail)


	//----- nvinfo : EIATTR_MERCURY_ISA_VERSION
	.align		4
.L_3645:
        /*0038*/ 	.byte	0x03, 0x5f
        /*003a*/ 	.short	0x0101


	//----- nvinfo : EIATTR_SYSCALL_OFFSETS
	.align		4
        /*003c*/ 	.byte	0x04, 0x46
        /*003e*/ 	.short	(.L_3647 - .L_3646)


	//   ....[0]....
.L_3646:
        /*0040*/ 	.word	0x000015c0


	//   ....[1]....
        /*0044*/ 	.word	0x000085a0


	//   ....[2]....
        /*0048*/ 	.word	0x0000f3e0


	//   ....[3]....
        /*004c*/ 	.word	0x00016210


	//----- nvinfo : EIATTR_EXIT_INSTR_OFFSETS
	.align		4
.L_3647:
        /*0050*/ 	.byte	0x04, 0x1c
        /*0052*/ 	.short	(.L_3649 - .L_3648)


	//   ....[0]....
.L_3648:
        /*0054*/ 	.word	0x00014d20


	//   ....[1]....
        /*0058*/ 	.word	0x0001bc70


	//----- nvinfo : EIATTR_MAX_THREADS
	.align		4
.L_3649:
        /*005c*/ 	.byte	0x04, 0x05
        /*005e*/ 	.short	(.L_3651 - .L_3650)
.L_3650:
        /*0060*/ 	.word	0x00000080
        /*0064*/ 	.word	0x00000001
        /*0068*/ 	.word	0x00000001


	//----- nvinfo : EIATTR_CRS_STACK_SIZE
	.align		4
.L_3651:
        /*006c*/ 	.byte	0x04, 0x1e
        /*006e*/ 	.short	(.L_3653 - .L_3652)
.L_3652:
        /*0070*/ 	.word	0x00000000


	//----- nvinfo : EIATTR_CBANK_PARAM_SIZE
	.align		4
.L_3653:
        /*0074*/ 	.byte	0x03, 0x19
        /*0076*/ 	.short	0x03c0


	//----- nvinfo : EIATTR_PARAM_CBANK
	.align		4
        /*0078*/ 	.byte	0x04, 0x0a
        /*007a*/ 	.short	(.L_3655 - .L_3654)
	.align		4
.L_3654:
        /*007c*/ 	.word	index@(.nv.constant0._ZN2at6native24index_elementwise_kernelILi128ELi4EZNS0_20cuda_take_put_kernelIilZZZZZNS0_11take_kernelERNS_14TensorIteratorERKNS_10TensorBaseEENKUlvE_clEvENKUlvE1_clEvENKUlvE_clEvENKUlvE0_clEvEUlRilE_EEvS4_S7_RKT1_EUliE_EEvlSE_)
        /*0080*/ 	.short	0x0210
        /*0082*/ 	.short	0x03c0


	//----- nvinfo : EIATTR_SW_WAR
	.align		4
.L_3655:
        /*0084*/ 	.byte	0x04, 0x36
        /*0086*/ 	.short	(.L_3657 - .L_3656)
.L_3656:
        /*0088*/ 	.word	0x00000008
.L_3657:


//--------------------- .nv.info._ZN2at6native24index_elementwise_kernelILi128ELi4EZNS0_20cuda_take_put_kernelIiiZZZZZNS0_11take_kernelERNS_14TensorIteratorERKNS_10TensorBaseEENKUlvE_clEvENKUlvE1_clEvENKUlvE_clEvENKUlvE_clEvEUlRiiE_EEvS4_S7_RKT1_EUliE_EEvlSE_ --------------------------
	.section	.nv.info._ZN2at6native24index_elementwise_kernelILi128ELi4EZNS0_20cuda_take_put_kernelIiiZZZZZNS0_11take_kernelERNS_14TensorIteratorERKNS_10TensorBaseEENKUlvE_clEvENKUlvE1_clEvENKUlvE_clEvENKUlvE_clEvEUlRiiE_EEvS4_S7_RKT1_EUliE_EEvlSE_,"",@"SHT_CUDA_INFO"
	.sectionflags	@""
	.align	4


	//----- nvinfo : EIATTR_CUDA_API_VERSION
	.align		4
        /*0000*/ 	.byte	0x04, 0x37
        /*0002*/ 	.short	(.L_3659 - .L_3658)
.L_3658:
        /*0004*/ 	.word	0x00000082


	//----- nvinfo : EIATTR_KPARAM_INFO
	.align		4
.L_3659:
        /*0008*/ 	.byte	0x04, 0x17
        /*000a*/ 	.short	(.L_3661 - .L_3660)
.L_3660:
        /*000c*/ 	.word	0x00000000
        /*0010*/ 	.short	0x0001
        /*0012*/ 	.short	0x0008
        /*0014*/ 	.byte	0x00, 0xf0, 0xc1, 0x0e


	//----- nvinfo : EIATTR_KPARAM_INFO
	.align		4
.L_3661:
        /*0018*/ 	.byte	0x04, 0x17
        /*001a*/ 	.short	(.L_3663 - .L_3662)
.L_3662:
        /*001c*/ 	.word	0x00000000
        /*0020*/ 	.short	0x0000
        /*0022*/ 	.short	0x0000
        /*0024*/ 	.byte	0x00, 0xf0, 0x21, 0x00


	//----- nvinfo : EIATTR_SPARSE_MMA_MASK
	.align		4
.L_3663:
        /*0028*/ 	.byte	0x03, 0x50
        /*002a*/ 	.short	0x0000


	//----- nvinfo : EIATTR_MAXREG_COUNT
	.align		4
        /*002c*/ 	.byte	0x03, 0x1b
        /*002e*/ 	.short	0x0080


	//----- nvinfo : EIATTR_EXTERNS
	.align		4
        /*0030*/ 	.byte	0x04, 0x0f
        /*0032*/ 	.short	(.L_3665 - .L_3664)


	//   ....[0]....
	.align		4
.L_3664:
        /*0034*/ 	.word	index@(__assertfail)


	//----- nvinfo : EIATTR_MERCURY_ISA_VERSION
	.align		4
.L_3665:
        /*0038*/ 	.byte	0x03, 0x5f
        /*003a*/ 	.short	0x0101


	//----- nvinfo : EIATTR_SYSCALL_OFFSETS
	.align		4
        /*003c*/ 	.byte	0x04, 0x46
        /*003e*/ 	.short	(.L_3667 - .L_3666)


	//   ....[0]....
.L_3666:
        /*0040*/ 	.word	0x000015a0


	//   ....[1]....
        /*0044*/ 	.word	0x00003d30


	//   ....[2]....
        /*0048*/ 	.word	0x000064b0


	//   ....[3]....
        /*004c*/ 	.word	0x00008c20


	//----- nvinfo : EIATTR_EXIT_INSTR_OFFSETS
	.align		4
.L_3667:
        /*0050*/ 	.byte	0x04, 0x1c
        /*0052*/ 	.short	(.L_3669 - .L_3668)


	//   ....[0]....
.L_3668:
        /*0054*/ 	.word	0x00007740


	//   ....[1]....
        /*0058*/ 	.word	0x00009e40


	//----- nvinfo : EIATTR_MAX_THREADS
	.align		4
.L_3669:
        /*005c*/ 	.byte	0x04, 0x05
        /*005e*/ 	.short	(.L_3671 - .L_3670)
.L_3670:
        /*0060*/ 	.word	0x00000080
        /*0064*/ 	.word	0x00000001
        /*0068*/ 	.word	0x00000001


	//----- nvinfo : EIATTR_CRS_STACK_SIZE
	.align		4
.L_3671:
        /*006c*/ 	.byte	0x04, 0x1e
        /*006e*/ 	.short	(.L_3673 - .L_3672)
.L_3672:
        /*0070*/ 	.word	0x00000000


	//----- nvinfo : EIATTR_CBANK_PARAM_SIZE
	.align		4
.L_3673:
        /*0074*/ 	.byte	0x03, 0x19
        /*0076*/ 	.short	0x03b8


	//----- nvinfo : EIATTR_PARAM_CBANK
	.align		4
        /*0078*/ 	.byte	0x04, 0x0a
        /*007a*/ 	.short	(.L_3675 - .L_3674)
	.align		4
.L_3674:
        /*007c*/ 	.word	index@(.nv.constant0._ZN2at6native24index_elementwise_kernelILi128ELi4EZNS0_20cuda_take_put_kernelIiiZZZZZNS0_11take_kernelERNS_14TensorIteratorERKNS_10TensorBaseEENKUlvE_clEvENKUlvE1_clEvENKUlvE_clEvENKUlvE_clEvEUlRiiE_EEvS4_S7_RKT1_EUliE_EEvlSE_)
        /*0080*/ 	.short	0x0210
        /*0082*/ 	.short	0x03b8


	//----- nvinfo : EIATTR_SW_WAR
	.align		4
.L_3675:
        /*0084*/ 	.byte	0x04, 0x36
        /*0086*/ 	.short	(.L_3677 - .L_3676)
.L_3676:
        /*0088*/ 	.word	0x00000008
.L_3677:


//--------------------- .nv.info._ZN2at6native24index_elementwise_kernelILi128ELi4EZNS0_20cuda_take_put_kernelIalZZZZZNS0_11take_kernelERNS_14TensorIteratorERKNS_10TensorBaseEENKUlvE_clEvENKUlvE0_clEvENKUlvE_clEvENKUlvE0_clEvEUlRalE_EEvS4_S7_RKT1_EUliE_EEvlSE_ --------------------------
	.section	.nv.info._ZN2at6native24index_elementwise_kernelILi128ELi4EZNS0_20cuda_take_put_kernelIalZZZZZNS0_11take_kernelERNS_14TensorIteratorERKNS_10TensorBaseEENKUlvE_clEvENKUlvE0_clEvENKUlvE_clEvENKUlvE0_clEvEUlRalE_EEvS4_S7_RKT1_EUliE_EEvlSE_,"",@"SHT_CUDA_INFO"
	.sectionflags	@""
	.align	4


	//----- nvinfo : EIATTR_CUDA_API_VERSION
	.align		4
        /*0000*/ 	.byte	0x04, 0x37
        /*0002*/ 	.short	(.L_3679 - .L_3678)
.L_3678:
        /*0004*/ 	.word	0x00000082


	//----- nvinfo : EIATTR_KPARAM_INFO
	.align		4
.L_3679:
        /*0008*/ 	.byte	0x04, 0x17
        /*000a*/ 	.short	(.L_3681 - .L_3680)
.L_3680:
        /*000c*/ 	.word	0x00000000
        /*0010*/ 	.short	0x0001
        /*0012*/ 	.short	0x0008
        /*0014*/ 	.byte	0x00, 0xf0, 0xe1, 0x0e


	//----- nvinfo : EIATTR_KPARAM_INFO
	.align		4
.L_3681:
        /*0018*/ 	.byte	0x04, 0x17
        /*001a*/ 	.short	(.L_3683 - .L_3682)
.L_3682:
        /*001c*/ 	.word	0x00000000
        /*0020*/ 	.short	0x0000
        /*0022*/ 	.short	0x0000
        /*0024*/ 	.byte	0x00, 0xf0, 0x21, 0x00


	//----- nvinfo : EIATTR_SPARSE_MMA_MASK
	.align		4
.L_3683:
        /*0028*/ 	.byte	0x03, 0x50
        /*002a*/ 	.short	0x0000


	//----- nvinfo : EIATTR_MAXREG_COUNT
	.align		4
        /*002c*/ 	.byte	0x03, 0x1b
        /*002e*/ 	.short	0x0080


	//----- nvinfo : EIATTR_EXTERNS
	.align		4
        /*0030*/ 	.byte	0x04, 0x0f
        /*0032*/ 	.short	(.L_3685 - .L_3684)


	//   ....[0]....
	.align		4
.L_3684:
        /*0034*/ 	.word	index@(__assertfail)


	//----- nvinfo : EIATTR_MERCURY_ISA_VERSION
	.align		4
.L_3685:
        /*0038*/ 	.byte	0x03, 0x5f
        /*003a*/ 	.short	0x0101


	//----- nvinfo : EIATTR_SYSCALL_OFFSETS
	.align		4
        /*003c*/ 	.byte	0x04, 0x46
        /*003e*/ 	.short	(.L_3687 - .L_3686)


	//   ....[0]....
.L_3686:
        /*0040*/ 	.word	0x000015c0


	//   ....[1]....
        /*0044*/ 	.word	0x000085a0


	//   ....[2]....
        /*0048*/ 	.word	0x0000f3e0


	//   ....[3]....
        /*004c*/ 	.word	0x00016210


	//----- nvinfo : EIATTR_EXIT_INSTR_OFFSETS
	.align		4
.L_3687:
        /*0050*/ 	.byte	0x04, 0x1c
        /*0052*/ 	.short	(.L_3689 - .L_3688)


	//   ....[0]....
.L_3688:
        /*0054*/ 	.word	0x00014d20


	//   ....[1]....
        /*0058*/ 	.word	0x0001bc70


	//----- nvinfo : EIATTR_MAX_THREADS
	.align		4
.L_3689:
        /*005c*/ 	.byte	0x04, 0x05
        /*005e*/ 	.short	(.L_3691 - .L_3690)
.L_3690:
        /*0060*/ 	.word	0x00000080
        /*0064*/ 	.word	0x00000001
        /*0068*/ 	.word	0x00000001


	//----- nvinfo : EIATTR_CRS_STACK_SIZE
	.align		4
.L_3691:
        /*006c*/ 	.byte	0x04, 0x1e
        /*006e*/ 	.short	(.L_3693 - .L_3692)
.L_3692:
        /*0070*/ 	.word	0x00000000


	//----- nvinfo : EIATTR_CBANK_PARAM_SIZE
	.align		4
.L_3693:
        /*0074*/ 	.byte	0x03, 0x19
        /*0076*/ 	.short	0x03c0


	//----- nvinfo : EIATTR_PARAM_CBANK
	.align		4
        /*0078*/ 	.byte	0x04, 0x0a
        /*007a*/ 	.short	(.L_3695 - .L_3694)
	.align		4
.L_3694:
        /*007c*/ 	.word	index@(.nv.constant0._ZN2at6native24index_elementwise_kernelILi128ELi4EZNS0_20cuda_take_put_kernelIalZZZZZNS0_11take_kernelERNS_14TensorIteratorERKNS_10TensorBaseEENKUlvE_clEvENKUlvE0_clEvENKUlvE_clEvENKUlvE0_clEvEUlRalE_EEvS4_S7_RKT1_EUliE_EEvlSE_)
        /*0080*/ 	.short	0x0210
        /*0082*/ 	.short	0x03c0


	//----- nvinfo : EIATTR_SW_WAR
	.align		4
.L_3695:
        /*0084*/ 	.byte	0x04, 0x36
        /*0086*/ 	.short	(.L_3697 - .L_3696)
.L_3696:
        /*0088*/ 	.word	0x00000008
.L_3697:


//--------------------- .nv.info._ZN2at6native24index_elementwise_kernelILi128ELi4EZNS0_20cuda_take_put_kernelIaiZZZZZNS0_11take_kernelERNS_14TensorIteratorERKNS_10TensorBaseEENKUlvE_clEvENKUlvE0_clEvENKUlvE_clEvENKUlvE_clEvEUlRaiE_EEvS4_S7_RKT1_EUliE_EEvlSE_ --------------------------
	.section	.nv.info._ZN2at6native24index_elementwise_kernelILi128ELi4EZNS0_20cuda_take_put_kernelIaiZZZZZNS0_11take_kernelERNS_14TensorIteratorERKNS_10TensorBaseEENKUlvE_clEvENKUlvE0_clEvENKUlvE_clEvENKUlvE_clEvEUlRaiE_EEvS4_S7_RKT1_EUliE_EEvlSE_,"",@"SHT_CUDA_INFO"
	.sectionflags	@""
	.align	4


	//----- nvinfo : EIATTR_CUDA_API_VERSION
	.align		4
        /*0000*/ 	.byte	0x04, 0x37
        /*0002*/ 	.short	(.L_3699 - .L_3698)
.L_3698:
        /*0004*/ 	.word	0x00000082


	//----- nvinfo : EIATTR_KPARAM_INFO
	.align		4
.L_3699:
        /*0008*/ 	.byte	0x04, 0x17
        /*000a*/ 	.short	(.L_3701 - .L_3700)
.L_3700:
        /*000c*/ 	.word	0x00000000
        /*0010*/ 	.short	0x0001
        /*0012*/ 	.short	0x0008
        /*0014*/ 	.byte	0x00, 0xf0, 0xc1, 0x0e


	//----- nvinfo : EIATTR_KPARAM_INFO
	.align		4
.L_3701:
        /*0018*/ 	.byte	0x04, 0x17
        /*001a*/ 	.short	(.L_3703 - .L_3702)
.L_3702:
        /*001c*/ 	.word	0x00000000
        /*0020*/ 	.short	0x0000
        /*0022*/ 	.short	0x0000
        /*0024*/ 	.byte	0x00, 0xf0, 0x21, 0x00


	//----- nvinfo : EIATTR_SPARSE_MMA_MASK
	.align		4
.L_3703:
        /*0028*/ 	.byte	0x03, 0x50
        /*002a*/ 	.short	0x0000


	//----- nvinfo : EIATTR_MAXREG_COUNT
	.align		4
        /*002c*/ 	.byte	0x03, 0x1b
        /*002e*/ 	.short	0x0080


	//----- nvinfo : EIATTR_EXTERNS
	.align		4
        /*0030*/ 	.byte	0x04, 0x0f
        /*0032*/ 	.short	(.L_3705 - .L_3704)


	//   ....[0]....
	.align		4
.L_3704:
        /*0034*/ 	.word	index@(__assertfail)


	//----- nvinfo : EIATTR_MERCURY_ISA_VERSION
	.align		4
.L_3705:
        /*0038*/ 	.byte	0x03, 0x5f
        /*003a*/ 	.short	0x0101


	//----- nvinfo : EIATTR_SYSCALL_OFFSETS
	.align		4
        /*003c*/ 	.byte	0x04, 0x46
        /*003e*/ 	.short	(.L_3707 - .L_3706)


	//   ....[0]....
.L_3706:
        /*0040*/ 	.word	0x000015a0


	//   ....[1]....
        /*0044*/ 	.word	0x00003d40


	//   ....[2]....
        /*0048*/ 	.word	0x000064d0


	//   ....[3]....
        /*004c*/ 	.word	0x00008c50


	//----- nvinfo : EIATTR_EXIT_INSTR_OFFSETS
	.align		4
.L_3707:
        /*0050*/ 	.byte	0x04, 0x1c
        /*0052*/ 	.short	(.L_3709 - .L_3708)


	//   ....[0]....
.L_3708:
        /*0054*/ 	.word	0x00007770


	//   ....[1]....
        /*0058*/ 	.word	0x00009e80


	//----- nvinfo : EIATTR_MAX_THREADS
	.align		4
.L_3709:
        /*005c*/ 	.byte	0x04, 0x05
        /*005e*/ 	.short	(.L_3711 - .L_3710)
.L_3710:
        /*0060*/ 	.word	0x00000080
        /*0064*/ 	.word	0x00000001
        /*0068*/ 	.word	0x00000001


	//----- nvinfo : EIATTR_CRS_STACK_SIZE
	.align		4
.L_3711:
        /*006c*/ 	.byte	0x04, 0x1e
        /*006e*/ 	.short	(.L_3713 - .L_3712)
.L_3712:
        /*0070*/ 	.word	0x00000000


	//----- nvinfo : EIATTR_CBANK_PARAM_SIZE
	.align		4
.L_3713:
        /*0074*/ 	.byte	0x03, 0x19
        /*0076*/ 	.short	0x03b8


	//----- nvinfo : EIATTR_PARAM_CBANK
	.align		4
        /*0078*/ 	.byte	0x04, 0x0a
        /*007a*/ 	.short	(.L_3715 - .L_3714)
	.align		4
.L_3714:
        /*007c*/ 	.word	index@(.nv.constant0._ZN2at6native24index_elementwise_kernelILi128ELi4EZNS0_20cuda_take_put_kernelIaiZZZZZNS0_11take_kernelERNS_14TensorIteratorERKNS_10TensorBaseEENKUlvE_clEvENKUlvE0_clEvENKUlvE_clEvENKUlvE_clEvEUlRaiE_EEvS4_S7_RKT1_EUliE_EEvlSE_)
        /*0080*/ 	.short	0x0210
        /*0082*/ 	.short	0x03b8


	//----- nvinfo : EIATTR_SW_WAR
	.align		4
.L_3715:
        /*0084*/ 	.byte	0x04, 0x36
        /*0086*/ 	.short	(.L_3717 - .L_3716)
.L_3716:
        /*0088*/ 	.word	0x00000008
.L_3717:


//--------------------- .nv.info._ZN2at6native24index_elementwise_kernelILi128ELi4EZNS0_20cuda_take_put_kernelIhlZZZZZNS0_11take_kernelERNS_14TensorIteratorERKNS_10TensorBaseEENKUlvE_clEvENKUlvE_clEvENKUlvE_clEvENKUlvE0_clEvEUlRhlE_EEvS4_S7_RKT1_EUliE_EEvlSE_ --------------------------
	.section	.nv.info._ZN2at6native24index_elementwise_kernelILi128ELi4EZNS0_20cuda_take_put_kernelIhlZZZZZNS0_11take_kernelERNS_14TensorIteratorERKNS_10TensorBaseEENKUlvE_clEvENKUlvE_clEvENKUlvE_clEvENKUlvE0_clEvEUlRhlE_EEvS4_S7_RKT1_EUliE_EEvlSE_,"",@"SHT_CUDA_INFO"
	.sectionflags	@""
	.align	4


	//----- nvinfo : EIATTR_CUDA_API_VERSION
	.align		4
        /*0000*/ 	.byte	0x04, 0x37
        /*0002*/ 	.short	(.L_3719 - .L_3718)
.L_3718:
        /*0004*/ 	.word	0x00000082


	//----- nvinfo : EIATTR_KPARAM_INFO
	.align		4
.L_3719:
        /*0008*/ 	.byte	0x04, 0x17
        /*000a*/ 	.short	(.L_3721 - .L_3720)
.L_3720:
        /*000c*/ 	.word	0x00000000
        /*0010*/ 	.short	0x0001
        /*0012*/ 	.short	0x0008
        /*0014*/ 	.byte	0x00, 0xf0, 0xe1, 0x0e


	//----- nvinfo : EIATTR_KPARAM_INFO
	.align		4
.L_3721:
        /*0018*/ 	.byte	0x04, 0x17
        /*001a*/ 	.short	(.L_3723 - .L_3722)
.L_3722:
        /*001c*/ 	.word	0x00000000
        /*0020*/ 	.short	0x0000
        /*0022*/ 	.short	0x0000
        /*0024*/ 	.byte	0x00, 0xf0, 0x21, 0x00


	//----- nvinfo : EIATTR_SPARSE_MMA_MASK
	.align		4
.L_3723:
        /*0028*/ 	.byte	0x03, 0x50
        /*002a*/ 	.short	0x0000


	//----- nvinfo : EIATTR_MAXREG_COUNT
	.align		4
        /*002c*/ 	.byte	0x03, 0x1b
        /*002e*/ 	.short	0x0080


	//----- nvinfo : EIATTR_EXTERNS
	.align		4
        /*0030*/ 	.byte	0x04, 0x0f
        /*0032*/ 	.short	(.L_3725 - .L_3724)


	//   ....[0]....
	.align		4
.L_3724:
        /*0034*/ 	.word	index@(__assertfail)


	//----- nvinfo : EIATTR_MERCURY_ISA_VERSION
	.align		4
.L_3725:
        /*0038*/ 	.byte	0x03, 0x5f
        /*003a*/ 	.short	0x0101


	//----- nvinfo : EIATTR_SYSCALL_OFFSETS
	.align		4
        /*003c*/ 	.byte	0x04, 0x46
        /*003e*/ 	.short	(.L_3727 - .L_3726)


	//   ....[0]....
.L_3726:
        /*0040*/ 	.word	0x000015c0


	//   ....[1]....
        /*0044*/ 	.word	0x000085a0


	//   ....[2]....
        /*0048*/ 	.word	0x0000f3e0


	//   ....[3]....
        /*004c*/ 	.word	0x00016210


	//----- nvinfo : EIATTR_EXIT_INSTR_OFFSETS
	.align		4
.L_3727:
        /*0050*/ 	.byte	0x04, 0x1c
        /*0052*/ 	.short	(.L_3729 - .L_3728)


	//   ....[0]....
.L_3728:
        /*0054*/ 	.word	0x00014d20


	//   ....[1]....
        /*0058*/ 	.word	0x0001bc70


	//----- nvinfo : EIATTR_MAX_THREADS
	.align		4
.L_3729:
        /*005c*/ 	.byte	0x04, 0x05
        /*005e*/ 	.short	(.L_3731 - .L_3730)
.L_3730:
        /*0060*/ 	.word	0x00000080
        /*0064*/ 	.word	0x00000001
        /*0068*/ 	.word	0x00000001


	//----- nvinfo : EIATTR_CRS_STACK_SIZE
	.align		4
.L_3731:
        /*006c*/ 	.byte	0x04, 0x1e
        /*006e*/ 	.short	(.L_3733 - .L_3732)
.L_3732:
        /*0070*/ 	.word	0x00000000


	//----- nvinfo : EIATTR_CBANK_PARAM_SIZE
	.align		4
.L_3733:
        /*0074*/ 	.byte	0x03, 0x19
        /*0076*/ 	.short	0x03c0


	//----- nvinfo : EIATTR_PARAM_CBANK
	.align		4
        /*0078*/ 	.byte	0x04, 0x0a
        /*007a*/ 	.short	(.L_3735 - .L_3734)
	.align		4
.L_3734:
        /*007c*/ 	.word	index@(.nv.constant0._ZN2at6native24index_elementwise_kernelILi128ELi4EZNS0_20cuda_take_put_kernelIhlZZZZZNS0_11take_kernelERNS_14TensorIteratorERKNS_10TensorBaseEENKUlvE_clEvENKUlvE_clEvENKUlvE_clEvENKUlvE0_clEvEUlRhlE_EEvS4_S7_RKT1_EUliE_EEvlSE_)
        /*0080*/ 	.short	0x0210
        /*0082*/ 	.short	0x03c0


	//----- nvinfo : EIATTR_SW_WAR
	.align		4
.L_3735:
        /*0084*/ 	.byte	0x04, 0x36
        /*0086*/ 	.short	(.L_3737 - .L_3736)
.L_3736:
        /*0088*/ 	.word	0x00000008
.L_3737:


//--------------------- .nv.info._ZN2at6native24index_elementwise_kernelILi128ELi4EZNS0_20cuda_take_put_kernelIhiZZZZZNS0_11take_kernelERNS_14TensorIteratorERKNS_10TensorBaseEENKUlvE_clEvENKUlvE_clEvENKUlvE_clEvENKUlvE_clEvEUlRhiE_EEvS4_S7_RKT1_EUliE_EEvlSE_ --------------------------
	.section	.nv.info._ZN2at6native24index_elementwise_kernelILi128ELi4EZNS0_20cuda_take_put_kernelIhiZZZZZNS0_11take_kernelERNS_14TensorIteratorERKNS_10TensorBaseEENKUlvE_clEvENKUlvE_clEvENKUlvE_clEvENKUlvE_clEvEUlRhiE_EEvS4_S7_RKT1_EUliE_EEvlSE_,"",@"SHT_CUDA_INFO"
	.sectionflags	@""
	.align	4


	//----- nvinfo : EIATTR_CUDA_API_VERSION
	.align		4
        /*0000*/ 	.byte	0x04, 0x37
        /*0002*/ 	.short	(.L_3739 - .L_3738)
.L_3738:
        /*0004*/ 	.word	0x00000082


	//----- nvinfo : EIATTR_KPARAM_INFO
	.align		4
.L_3739:
        /*0008*/ 	.byte	0x04, 0x17
        /*000a*/ 	.short	(.L_3741 - .L_3740)
.L_3740:
        /*000c*/ 	.word	0x00000000
        /*0010*/ 	.short	0x0001
        /*0012*/ 	.short	0x0008
        /*0014*/ 	.byte	0x00, 0xf0, 0xc1, 0x0e


	//----- nvinfo : EIATTR_KPARAM_INFO
	.align		4
.L_3741:
        /*0018*/ 	.byte	0x04, 0x17
        /*001a*/ 	.short	(.L_3743 - .L_3742)
.L_3742:
        /*001c*/ 	.word	0x00000000
        /*0020*/ 	.short	0x0000
        /*0022*/ 	.short	0x0000
        /*0024*/ 	.byte	0x00, 0xf0, 0x21, 0x00


	//----- nvinfo : EIATTR_SPARSE_MMA_MASK
	.align		4
.L_3743:
        /*0028*/ 	.byte	0x03, 0x50
        /*002a*/ 	.short	0x0000


	//----- nvinfo : EIATTR_MAXREG_COUNT
	.align		4
        /*002c*/ 	.byte	0x03, 0x1b
        /*002e*/ 	.short	0x0080


	//----- nvinfo : EIATTR_EXTERNS
	.align		4
        /*0030*/ 	.byte	0x04, 0x0f
        /*0032*/ 	.short	(.L_3745 - .L_3744)


	//   ....[0]....
	.align		4
.L_3744:
        /*0034*/ 	.word	index@(__assertfail)


	//----- nvinfo : EIATTR_MERCURY_ISA_VERSION
	.align		4
.L_3745:
        /*0038*/ 	.byte	0x03, 0x5f
        /*003a*/ 	.short	0x0101


	//----- nvinfo : EIATTR_SYSCALL_OFFSETS
	.align		4
        /*003c*/ 	.byte	0x04, 0x46
        /*003e*/ 	.short	(.L_3747 - .L_3746)


	//   ....[0]....
.L_3746:
        /*0040*/ 	.word	0x000015a0


	//   ....[1]....
        /*0044*/ 	.word	0x00003d40


	//   ....[2]....
        /*0048*/ 	.word	0x000064d0


	//   ....[3]....
        /*004c*/ 	.word	0x00008c50


	//----- nvinfo : EIATTR_EXIT_INSTR_OFFSETS
	.align		4
.L_3747:
        /*0050*/ 	.byte	0x04, 0x1c
        /*0052*/ 	.short	(.L_3749 - .L_3748)


	//   ....[0]....
.L_3748:
        /*0054*/ 	.word	0x00007770


	//   ....[1]....
        /*0058*/ 	.word	0x00009e80


	//----- nvinfo : EIATTR_MAX_THREADS
	.align		4
.L_3749:
        /*005c*/ 	.byte	0x04, 0x05
        /*005e*/ 	.short	(.L_3751 - .L_3750)
.L_3750:
        /*0060*/ 	.word	0x00000080
        /*0064*/ 	.word	0x00000001
        /*0068*/ 	.word	0x00000001


	//----- nvinfo : EIATTR_CRS_STACK_SIZE
	.align		4
.L_3751:
        /*006c*/ 	.byte	0x04, 0x1e
        /*006e*/ 	.short	(.L_3753 - .L_3752)
.L_3752:
        /*0070*/ 	.word	0x00000000


	//----- nvinfo : EIATTR_CBANK_PARAM_SIZE
	.align		4
.L_3753:
        /*0074*/ 	.byte	0x03, 0x19
        /*0076*/ 	.short	0x03b8


	//----- nvinfo : EIATTR_PARAM_CBANK
	.align		4
        /*0078*/ 	.byte	0x04, 0x0a
        /*007a*/ 	.short	(.L_3755 - .L_3754)
	.align		4
.L_3754:
        /*007c*/ 	.word	index@(.nv.constant0._ZN2at6native24index_elementwise_kernelILi128ELi4EZNS0_20cuda_take_put_kernelIhiZZZZZNS0_11take_kernelERNS_14TensorIteratorERKNS_10TensorBaseEENKUlvE_clEvENKUlvE_clEvENKUlvE_clEvENKUlvE_clEvEUlRhiE_EEvS4_S7_RKT1_EUliE_EEvlSE_)
        /*0080*/ 	.short	0x0210
        /*0082*/ 	.short	0x03b8


	//----- nvinfo : EIATTR_SW_WAR
	.align		4
.L_3755:
        /*0084*/ 	.byte	0x04, 0x36
        /*0086*/ 	.short	(.L_3757 - .L_3756)
.L_3756:
        /*0088*/ 	.word	0x00000008
.L_3757:


//--------------------- .nv.info._ZN2at6native24index_elementwise_kernelILi128ELi4EZNS0_20cuda_take_put_kernelIN3c108BFloat16ElZZZZZNS0_10put_kernelERNS_14TensorIteratorERKNS_10TensorBaseEbENKUlvE_clEvENKUlvE10_clEvENKUlvE_clEvENKUlvE0_clEvEUlRS4_lE0_EEvS6_S9_RKT1_EUliE_EEvlSG_ --------------------------
	.section	.nv.info._ZN2at6native24index_elementwise_kernelILi128ELi4EZNS0_20cuda_take_put_kernelIN3c108BFloat16ElZZZZZNS0_10put_kernelERNS_14TensorIteratorERKNS_10TensorBaseEbENKUlvE_clEvENKUlvE10_clEvENKUlvE_clEvENKUlvE0_clEvEUlRS4_lE0_EEvS6_S9_RKT1_EUliE_EEvlSG_,"",@"SHT_CUDA_INFO"
	.sectionflags	@""
	.align	4


	//----- nvinfo : EIATTR_CUDA_API_VERSION
	.align		4
        /*0000*/ 	.byte	0x04, 0x37
        /*0002*/ 	.short	(.L_3759 - .L_3758)
.L_3758:
        /*0004*/ 	.word	0x00000082


	//----- nvinfo : EIATTR_KPARAM_INFO
	.align		4
.L_3759:
        /*0008*/ 	.byte	0x04, 0x17
        /*000a*/ 	.short	(.L_3761 - .L_3760)
.L_3760:
        /*000c*/ 	.word	0x00000000
        /*0010*/ 	.short	0x0001
        /*0012*/ 	.short	0x0008
        /*0014*/ 	.byte	0x00, 0xf0, 0xe1, 0x0e


	//----- nvinfo : EIATTR_KPARAM_INFO
	.align		4
.L_3761:
        /*0018*/ 	.byte	0x04, 0x17
        /*001a*/ 	.short	(.L_3763 - .L_3762)
.L_3762:
        /*001c*/ 	.word	0x00000000
        /*0020*/ 	.short	0x0000
        /*0022*/ 	.short	0x0000
        /*0024*/ 	.byte	0x00, 0xf0, 0x21, 0x00


	//----- nvinfo : EIATTR_SPARSE_MMA_MASK
	.align		4
.L_3763:
        /*0028*/ 	.byte	0x03, 0x50
        /*002a*/ 	.short	0x0000


	//----- nvinfo : EIATTR_MAXREG_COUNT
	.align		4
        /*002c*/ 	.byte	0x03, 0x1b
        /*002e*/ 	.short	0x0080


	//----- nvinfo : EIATTR_EXTERNS
	.align		4
        /*0030*/ 	.byte	0x04, 0x0f
        /*0032*/ 	.short	(.L_3765 - .L_3764)


	//   ....[0]....
	.align		4
.L_3764:
        /*0034*/ 	.word	index@(__assertfail)


	//----- nvinfo : EIATTR_MERCURY_ISA_VERSION
	.align		4
.L_3765:
        /*0038*/ 	.byte	0x03, 0x5f
        /*003a*/ 	.short	0x0101


	//----- nvinfo : EIATTR_SYSCALL_OFFSETS
	.align		4
        /*003c*/ 	.byte	0x04, 0x46
        /*003e*/ 	.short	(.L_3767 - .L_3766)


	//   ....[0]....
.L_3766:
        /*0040*/ 	.word	0x00001590


	//   ....[1]....
        /*0044*/ 	.word	0x00008570


	//   ....[2]....
        /*0048*/ 	.word	0x0000f3b0


	//   ....[3]....
        /*004c*/ 	.word	0x00016210


	//----- nvinfo : EIATTR_EXIT_INSTR_OFFSETS
	.align		4
.L_3767:
        /*0050*/ 	.byte	0x04, 0x1c
        /*0052*/ 	.short	(.L_3769 - .L_3768)


	//   ....[0]....
.L_3768:
        /*0054*/ 	.word	0x00014d20


	//   ....[1]....
        /*0058*/ 	.word	0x0001bc70


	//----- nvinfo : EIATTR_MAX_THREADS
	.align		4
.L_3769:
        /*005c*/ 	.byte	0x04, 0x05
        /*005e*/ 	.short	(.L_3771 - .L_3770)
.L_3770:
        /*0060*/ 	.word	0x00000080
        /*0064*/ 	.word	0x00000001
        /*0068*/ 	.word	0x00000001


	//----- nvinfo : EIATTR_CRS_STACK_SIZE
	.align		4
.L_3771:
        /*006c*/ 	.byte	0x04, 0x1e
        /*006e*/ 	.short	(.L_3773 - .L_3772)
.L_3772:
        /*0070*/ 	.word	0x00000000


	//----- nvinfo : EIATTR_CBANK_PARAM_SIZE
	.align		4
.L_3773:
        /*0074*/ 	.byte	0x03, 0x19
        /*0076*/ 	.short	0x03c0


	//----- nvinfo : EIATTR_PARAM_CBANK
	.align		4
        /*0078*/ 	.byte	0x04, 0x0a
        /*007a*/ 	.short	(.L_3775 - .L_3774)
	.align		4
.L_3774:
        /*007c*/ 	.word	index@(.nv.constant0._ZN2at6native24index_elementwise_kernelILi128ELi4EZNS0_20cuda_take_put_kernelIN3c108BFloat16ElZZZZZNS0_10put_kernelERNS_14TensorIteratorERKNS_10TensorBaseEbENKUlvE_clEvENKUlvE10_clEvENKUlvE_clEvENKUlvE0_clEvEUlRS4_lE0_EEvS6_S9_RKT1_EUliE_EEvlSG_)
        /*0080*/ 	.short	0x0210
        /*0082*/ 	.short	0x03c0


	//----- nvinfo : EIATTR_SW_WAR
	.align		4
.L_3775:
        /*0084*/ 	.byte	0x04, 0x36
        /*0086*/ 	.short	(.L_3777 - .L_3776)
.L_3776:
        /*0088*/ 	.word	0x00000008
.L_3777:


//--------------------- .nv.info._ZN2at6native24index_elementwise_kernelILi128ELi4EZNS0_20cuda_take_put_kernelIN3c108BFloat16ElZZZZZNS0_10put_kernelERNS_14TensorIteratorERKNS_10TensorBaseEbENKUlvE_clEvENKUlvE10_clEvENKUlvE_clEvENKUlvE0_clEvEUlRS4_lE_EEvS6_S9_RKT1_EUliE_EEvlSG_ --------------------------
	.section	.nv.info._ZN2at6native24index_elementwise_kernelILi128ELi4EZNS0_20cuda_take_put_kernelIN3c108BFloat16ElZZZZZNS0_10put_kernelERNS_14TensorIteratorERKNS_10TensorBaseEbENKUlvE_clEvENKUlvE10_clEvENKUlvE_clEvENKUlvE0_clEvEUlRS4_lE_EEvS6_S9_RKT1_EUliE_EEvlSG_,"",@"SHT_CUDA_INFO"
	.sectionflags	@""
	.align	4


	//----- nvinfo : EIATTR_CUDA_API_VERSION
	.align		4
        /*0000*/ 	.byte	0x04, 0x37
        /*0002*/ 	.short	(.L_3779 - .L_3778)
.L_3778:
        /*0004*/ 	.word	0x00000082


	//----- nvinfo : EIATTR_KPARAM_INFO
	.align		4
.L_3779:
        /*0008*/ 	.byte	0x04, 0x17
        /*000a*/ 	.short	(.L_3781 - .L_3780)
.L_3780:
        /*000c*/ 	.word	0x00000000
        /*0010*/ 	.short	0x0001
        /*0012*/ 	.short	0x0008
        /*0014*/ 	.byte	0x00, 0xf0, 0x01, 0x0f


	//----- nvinfo : EIATTR_KPARAM_INFO
	.align		4
.L_3781:
        /*0018*/ 	.byte	0x04, 0x17
        /*001a*/ 	.short	(.L_3783 - .L_3782)
.L_3782:
        /*001c*/ 	.word	0x00000000
        /*0020*/ 	.short	0x0000
        /*0022*/ 	.short	0x0000
        /*0024*/ 	.byte	0x00, 0xf0, 0x21, 0x00


	//----- nvinfo : EIATTR_SPARSE_MMA_MASK
	.align		4
.L_3783:
        /*0028*/ 	.byte	0x03, 0x50
        /*002a*/ 	.short	0x0000


	//----- nvinfo : EIATTR_MAXREG_COUNT
	.align		4
        /*002c*/ 	.byte	0x03, 0x1b
        /*002e*/ 	.short	0x0080


	//----- nvinfo : EIATTR_EXTERNS
	.align		4
        /*0030*/ 	.byte	0x04, 0x0f
        /*0032*/ 	.short	(.L_3785 - .L_3784)


	//   ....[0]....
	.align		4
.L_3784:
        /*0034*/ 	.word	index@(__assertfail)


	//----- nvinfo : EIATTR_MERCURY_ISA_VERSION
	.align		4
.L_3785:
        /*0038*/ 	.byte	0x03, 0x5f
        /*003a*/ 	.short	0x0101


	//----- nvinfo : EIATTR_SYSCALL_OFFSETS
	.align		4
        /*003c*/ 	.byte	0x04, 0x46
        /*003e*/ 	.short	(.L_3787 - .L_3786)


	//   ....[0]....
.L_3786:
        /*0040*/ 	.word	0x000015a0


	//   ....[1]....
        /*0044*/ 	.word	0x00008d10


	//   ....[2]....
        /*0048*/ 	.word	0x00010150


	//   ....[3]....
        /*004c*/ 	.word	0x00017580


	//----- nvinfo : EIATTR_ATOM16_EMUL_INSTR_REG_MAP
	.align		4
.L_3787:
        /*0050*/ 	.byte	0x04, 0x2e
        /*0052*/ 	.short	(.L_3789 - .L_3788)


	//   ....[0]....
.L_3788:
        /*0054*/ 	.word	0x00007490
        /*0058*/ 	.short	0x0002
        /*005a*/ 	.short	0x0000


	//   ....[1]....
        /*005c*/ 	.word	0x000074f0
        /*0060*/ 	.short	0x0002
        /*0062*/ 	.short	0x0000


	//   ....[2]....
        /*0064*/ 	.word	0x0000e8f0
        /*0068*/ 	.short	0x0002
        /*006a*/ 	.short	0x0000


	//   ....[3]....
        /*006c*/ 	.word	0x0000e940
        /*0070*/ 	.short	0x0002
        /*0072*/ 	.short	0x0000


	//   ....[4]....
        /*0074*/ 	.word	0x00015d30
        /*0078*/ 	.short	0x0002
        /*007a*/ 	.short	0x0000


	//   ....[5]....
        /*007c*/ 	.word	0x00015d80
        /*0080*/ 	.short	0x0002
        /*0082*/ 	.short	0x0000


	//   ....[6]....
        /*0084*/ 	.word	0x0001d130
        /*0088*/ 	.short	0x0002
        /*008a*/ 	.short	0x0000


	//   ....[7]....
        /*008c*/ 	.word	0x0001d180
        /*0090*/ 	.short	0x0002
        /*0092*/ 	.short	0x0000


	//----- nvinfo : EIATTR_EXIT_INSTR_OFFSETS
	.align		4
.L_3789:
        /*0094*/ 	.byte	0x04, 0x1c
        /*0096*/ 	.short	(.L_3791 - .L_3790)


	//   ....[0]....
.L_3790:
        /*0098*/ 	.word	0x000160a0


	//   ....[1]....
        /*009c*/ 	.word	0x0001d1c0


	//   ....[2]....
        /*00a0*/ 	.word	0x0001d200


	//   ....[3]....
        /*00a4*/ 	.word	0x0001d2a0


	//   ....[4]....
        /*00a8*/ 	.word	0x0001d2e0


	//   ....[5]....
        /*00ac*/ 	.word	0x0001d320


	//   ....[6]....
        /*00b0*/ 	.word	0x0001d3c0


	//   ....[7]....
        /*00b4*/ 	.word	0x0001d400


	//----- nvinfo : EIATTR_MAX_THREADS
	.align		4
.L_3791:
        /*00b8*/ 	.byte	0x04, 0x05
        /*00ba*/ 	.short	(.L_3793 - .L_3792)
.L_3792:
        /*00bc*/ 	.word	0x00000080
        /*00c0*/ 	.word	0x00000001
        /*00c4*/ 	.word	0x00000001


	//----- nvinfo : EIATTR_CRS_STACK_SIZE
	.align		4
.L_3793:
        /*00c8*/ 	.byte	0x04, 0x1e
        /*00ca*/ 	.short	(.L_3795 - .L_3794)
.L_3794:
        /*00cc*/ 	.word	0x00000000


	//----- nvinfo : EIATTR_CBANK_PARAM_SIZE
	.align		4
.L_3795:
        /*00d0*/ 	.byte	0x03, 0x19
        /*00d2*/ 	.short	0x03c8


	//----- nvinfo : EIATTR_PARAM_CBANK
	.align		4
        /*00d4*/ 	.byte	0x04, 0x0a
        /*00d6*/ 	.short	(.L_3797 - .L_3796)
	.align		4
.L_3796:
        /*00d8*/ 	.word	index@(.nv.constant0._ZN2at6native24index_elementwise_kernelILi128ELi4EZNS0_20cuda_take_put_kernelIN3c108BFloat16ElZZZZZNS0_10put_kernelERNS_14TensorIteratorERKNS_10TensorBaseEbENKUlvE_clEvENKUlvE10_clEvENKUlvE_clEvENKUlvE0_clEvEUlRS4_lE_EEvS6_S9_RKT1_EUliE_EEvlSG_)
        /*00dc*/ 	.short	0x0210
        /*00de*/ 	.short	0x03c8


	//----- nvinfo : EIATTR_SW_WAR
	.align		4
.L_3797:
        /*00e0*/ 	.byte	0x04, 0x36
        /*00e2*/ 	.short	(.L_3799 - .L_3798)
.L_3798:
        /*00e4*/ 	.word	0x00000008
.L_3799:


//--------------------- .nv.info._ZN2at6native24index_elementwise_kernelILi128ELi4EZNS0_20cuda_take_put_kernelIN3c108BFloat16EiZZZZZNS0_10put_kernelERNS_14TensorIteratorERKNS_10TensorBaseEbENKUlvE_clEvENKUlvE10_clEvENKUlvE_clEvENKUlvE_clEvEUlRS4_iE0_EEvS6_S9_RKT1_EUliE_EEvlSG_ --------------------------
	.section	.nv.info._ZN2at6native24index_elementwise_kernelILi128ELi4EZNS0_20cuda_take_put_kernelIN3c108BFloat16EiZZZZZNS0_10put_kernelERNS_14TensorIteratorERKNS_10TensorBaseEbENKUlvE_clEvENKUlvE10_clEvENKUlvE_clEvENKUlvE_clEvEUlRS4_iE0_EEvS6_S9_RKT1_EUliE_EEvlSG_,"",@"SHT_CUDA_INFO"
	.sectionflags	@""
	.align	4


	//----- nvinfo : EIATTR_CUDA_API_VERSION
	.align		4
        /*0000*/ 	.byte	0x04, 0x37
        /*0002*/ 	.short	(.L_3801 - .L_3800)
.L_3800:
        /*0004*/ 	.word	0x00000082


	//----- nvinfo : EIATTR_KPARAM_INFO
	.align		4
.L_3801:
        /*0008*/ 	.byte	0x04, 0x17
        /*000a*/ 	.short	(.L_3803 - .L_3802)
.L_3802:
        /*000c*/ 	.word	0x00000000
        /*0010*/ 	.short	0x0001
        /*0012*/ 	.short	0x0008
        /*0014*/ 	.byte	0x00, 0xf0, 0xc1, 0x0e


	//----- nvinfo : EIATTR_KPARAM_INFO
	.align		4
.L_3803:
        /*0018*/ 	.byte	0x04, 0x17
        /*001a*/ 	.short	(.L_3805 - .L_3804)
.L_3804:
        /*001c*/ 	.word	0x00000000
        /*0020*/ 	.short	0x0000
        /*0022*/ 	.short	0x0000
        /*0024*/ 	.byte	0x00, 0xf0, 0x21, 0x00


	//----- nvinfo : EIATTR_SPARSE_MMA_MASK
	.align		4
.L_3805:
        /*0028*/ 	.byte	0x03, 0x50
        /*002a*/ 	.short	0x0000


	//----- nvinfo : EIATTR_MAXREG_COUNT
	.align		4
        /*002c*/ 	.byte	0x03, 0x1b
        /*002e*/ 	.short	0x0080


	//----- nvinfo : EIATTR_EXTERNS
	.align		4
        /*0030*/ 	.byte	0x04, 0x0f
        /*0032*/ 	.short	(.L_3807 - .L_3806)


	//   ....[0]....
	.align		4
.L_3806:
        /*0034*/ 	.word	index@(__assertfail)


	//----- nvinfo : EIATTR_MERCURY_ISA_VERSION
	.align		4
.L_3807:
        /*0038*/ 	.byte	0x03, 0x5f
        /*003a*/ 	.short	0x0101


	//----- nvinfo : EIATTR_SYSCALL_OFFSETS
	.align		4
        /*003c*/ 	.byte	0x04, 0x46
        /*003e*/ 	.short	(.L_3809 - .L_3808)


	//   ....[0]....
.L_3808:
        /*0040*/ 	.word	0x000015a0


	//   ....[1]....
        /*0044*/ 	.word	0x00003d30


	//   ....[2]....
        /*0048*/ 	.word	0x000064b0


	//   ....[3]....
        /*004c*/ 	.word	0x00008c20


	//----- nvinfo : EIATTR_EXIT_INSTR_OFFSETS
	.align		4
.L_3809:
        /*0050*/ 	.byte	0x04, 0x1c
        /*0052*/ 	.short	(.L_3811 - .L_3810)


	//   ....[0]....
.L_3810:
        /*0054*/ 	.word	0x00007740


	//   ....[1]....
        /*0058*/ 	.word	0x00009e40


	//----- nvinfo : EIATTR_MAX_THREADS
	.align		4
.L_3811:
        /*005c*/ 	.byte	0x04, 0x05
        /*005e*/ 	.short	(.L_3813 - .L_3812)
.L_3812:
        /*0060*/ 	.word	0x00000080
        /*0064*/ 	.word	0x00000001
        /*0068*/ 	.word	0x00000001


	//----- nvinfo : EIATTR_CRS_STACK_SIZE
	.align		4
.L_3813:
        /*006c*/ 	.byte	0x04, 0x1e
        /*006e*/ 	.short	(.L_3815 - .L_3814)
.L_3814:
        /*0070*/ 	.word	0x00000000


	//----- nvinfo : EIATTR_CBANK_PARAM_SIZE
	.align		4
.L_3815:
        /*0074*/ 	.byte	0x03, 0x19
        /*0076*/ 	.short	0x03b8


	//----- nvinfo : EIATTR_PARAM_CBANK
	.align		4
        /*0078*/ 	.byte	0x04, 0x0a
        /*007a*/ 	.short	(.L_3817 - .L_3816)
	.align		4
.L_3816:
        /*007c*/ 	.word	index@(.nv.constant0._ZN2at6native24index_elementwise_kernelILi128ELi4EZNS0_20cuda_take_put_kernelIN3c108BFloat16EiZZZZZNS0_10put_kernelERNS_14TensorIteratorERKNS_10TensorBaseEbENKUlvE_clEvENKUlvE10_clEvENKUlvE_clEvENKUlvE_clEvEUlRS4_iE0_EEvS6_S9_RKT1_EUliE_EEvlSG_)
        /*0080*/ 	.short	0x0210
        /*0082*/ 	.short	0x03b8


	//----- nvinfo : EIATTR_SW_WAR
	.align		4
.L_3817:
        /*0084*/ 	.byte	0x04, 0x36
        /*0086*/ 	.short	(.L_3819 - .L_3818)
.L_3818:
        /*0088*/ 	.word	0x00000008
.L_3819:


//--------------------- .nv.info._ZN2at6native24index_elementwise_kernelILi128ELi4EZNS0_20cuda_take_put_kernelIN3c108BFloat16EiZZZZZNS0_10put_kernelERNS_14TensorIteratorERKNS_10TensorBaseEbENKUlvE_clEvENKUlvE10_clEvENKUlvE_clEvENKUlvE_clEvEUlRS4_iE_EEvS6_S9_RKT1_EUliE_EEvlSG_ --------------------------
	.section	.nv.info._ZN2at6native24index_elementwise_kernelILi128ELi4EZNS0_20cuda_take_put_kernelIN3c108BFloat16EiZZZZZNS0_10put_kernelERNS_14TensorIteratorERKNS_10TensorBaseEbENKUlvE_clEvENKUlvE10_clEvENKUlvE_clEvENKUlvE_clEvEUlRS4_iE_EEvS6_S9_RKT1_EUliE_EEvlSG_,"",@"SHT_CUDA_INFO"
	.sectionflags	@""
	.align	4


	//----- nvinfo : EIATTR_CUDA_API_VERSION
	.align		4
        /*0000*/ 	.byte	0x04, 0x37
        /*0002*/ 	.short	(.L_3821 - .L_3820)
.L_3820:
        /*0004*/ 	.word	0x00000082


	//----- nvinfo : EIATTR_KPARAM_INFO
	.align		4
.L_3821:
        /*0008*/ 	.byte	0x04, 0x17
        /*000a*/ 	.short	(.L_3823 - .L_3822)
.L_3822:
        /*000c*/ 	.word	0x00000000
        /*0010*/ 	.short	0x0001
        /*0012*/ 	.short	0x0008
        /*0014*/ 	.byte	0x00, 0xf0, 0xe1, 0x0e


	//----- nvinfo : EIATTR_KPARAM_INFO
	.align		4
.L_3823:
        /*0018*/ 	.byte	0x04, 0x17
        /*001a*/ 	.short	(.L_3825 - .L_3824)
.L_3824:
        /*001c*/ 	.word	0x00000000
        /*0020*/ 	.short	0x0000
        /*0022*/ 	.short	0x0000
        /*0024*/ 	.byte	0x00, 0xf0, 0x21, 0x00


	//----- nvinfo : EIATTR_SPARSE_MMA_MASK
	.align		4
.L_3825:
        /*0028*/ 	.byte	0x03, 0x50
        /*002a*/ 	.short	0x0000


	//----- nvinfo : EIATTR_MAXREG_COUNT
	.align		4
        /*002c*/ 	.byte	0x03, 0x1b
        /*002e*/ 	.short	0x0080


	//----- nvinfo : EIATTR_EXTERNS
	.align		4
        /*0030*/ 	.byte	0x04, 0x0f
        /*0032*/ 	.short	(.L_3827 - .L_3826)


	//   ....[0]....
	.align		4
.L_3826:
        /*0034*/ 	.word	index@(__assertfail)


	//----- nvinfo : EIATTR_MERCURY_ISA_VERSION
	.align		4
.L_3827:
        /*0038*/ 	.byte	0x03, 0x5f
        /*003a*/ 	.short	0x0101


	//----- nvinfo : EIATTR_SYSCALL_OFFSETS
	.align		4
        /*003c*/ 	.byte	0x04, 0x46
        /*003e*/ 	.short	(.L_3829 - .L_3828)


	//   ....[0]....
.L_3828:
        /*0040*/ 	.word	0x000015a0


	//   ....[1]....
        /*0044*/ 	.word	0x00004140


	//   ....[2]....
        /*0048*/ 	.word	0x00006cd0


	//   ....[3]....
        /*004c*/ 	.word	0x00009850


	//----- nvinfo : EIATTR_ATOM16_EMUL_INSTR_REG_MAP
	.align		4
.L_3829:
        /*0050*/ 	.byte	0x04, 0x2e
        /*0052*/ 	.short	(.L_3831 - .L_3830)


	//   ....[0]....
.L_3830:
        /*0054*/ 	.word	0x000028c0
        /*0058*/ 	.short	0x0004
        /*005a*/ 	.short	0x0000


	//   ....[1]....
        /*005c*/ 	.word	0x00002920
        /*0060*/ 	.short	0x0004
        /*0062*/ 	.short	0x0000


	//   ....[2]....
        /*0064*/ 	.word	0x00005470
        /*0068*/ 	.short	0x0004
        /*006a*/ 	.short	0x0000


	//   ....[3]....
        /*006c*/ 	.word	0x000054c0
        /*0070*/ 	.short	0x0004
        /*0072*/ 	.short	0x0000


	//   ....[4]....
        /*0074*/ 	.word	0x00008000
        /*0078*/ 	.short	0x0004
        /*007a*/ 	.short	0x0000


	//   ....[5]....
        /*007c*/ 	.word	0x00008050
        /*0080*/ 	.short	0x0004
        /*0082*/ 	.short	0x0000


	//   ....[6]....
        /*0084*/ 	.word	0x0000ab50
        /*0088*/ 	.short	0x0004
        /*008a*/ 	.short	0x0000


	//   ....[7]....
        /*008c*/ 	.word	0x0000aba0
        /*0090*/ 	.short	0x0004
        /*0092*/ 	.short	0x0000


	//----- nvinfo : EIATTR_EXIT_INSTR_OFFSETS
	.align		4
.L_3831:
        /*0094*/ 	.byte	0x04, 0x1c
        /*0096*/ 	.short	(.L_3833 - .L_3832)


	//   ....[0]....
.L_3832:
        /*0098*/ 	.word	0x00008370


	//   ....[1]....
        /*009c*/ 	.word	0x0000abe0


	//   ....[2]....
        /*00a0*/ 	.word	0x0000ac20


	//   ....[3]....
        /*00a4*/ 	.word	0x0000acc0


	//   ....[4]....
        /*00a8*/ 	.word	0x0000ad00


	//   ....[5]....
        /*00ac*/ 	.word	0x0000ad40


	//   ....[6]....
        /*00b0*/ 	.word	0x0000ade0


	//   ....[7]....
        /*00b4*/ 	.word	0x0000ae20


	//----- nvinfo : EIATTR_MAX_THREADS
	.align		4
.L_3833:
        /*00b8*/ 	.byte	0x04, 0x05
        /*00ba*/ 	.short	(.L_3835 - .L_3834)
.L_3834:
        /*00bc*/ 	.word	0x00000080
        /*00c0*/ 	.word	0x00000001
        /*00c4*/ 	.word	0x00000001


	//----- nvinfo : EIATTR_CRS_STACK_SIZE
	.align		4
.L_3835:
        /*00c8*/ 	.byte	0x04, 0x1e
        /*00ca*/ 	.short	(.L_3837 - .L_3836)
.L_3836:
        /*00cc*/ 	.word	0x00000000


	//----- nvinfo : EIATTR_CBANK_PARAM_SIZE
	.align		4
.L_3837:
        /*00d0*/ 	.byte	0x03, 0x19
        /*00d2*/ 	.short	0x03c0


	//----- nvinfo : EIATTR_PARAM_CBANK
	.align		4
        /*00d4*/ 	.byte	0x04, 0x0a
        /*00d6*/ 	.short	(.L_3839 - .L_3838)
	.align		4
.L_3838:
        /*00d8*/ 	.word	index@(.nv.constant0._ZN2at6native24index_elementwise_kernelILi128ELi4EZNS0_20cuda_take_put_kernelIN3c108BFloat16EiZZZZZNS0_10put_kernelERNS_14TensorIteratorERKNS_10TensorBaseEbENKUlvE_clEvENKUlvE10_clEvENKUlvE_clEvENKUlvE_clEvEUlRS4_iE_EEvS6_S9_RKT1_EUliE_EEvlSG_)
        /*00dc*/ 	.short	0x0210
        /*00de*/ 	.short	0x03c0


	//----- nvinfo : EIATTR_SW_WAR
	.align		4
.L_3839:
        /*00e0*/ 	.byte	0x04, 0x36
        /*00e2*/ 	.short	(.L_3841 - .L_3840)
.L_3840:
        /*00e4*/ 	.word	0x00000008
.L_3841:


//--------------------- .nv.info._ZN2at6native24index_elementwise_kernelILi128ELi4EZNS0_20cuda_take_put_kernelIblZZZZZNS0_10put_kernelERNS_14TensorIteratorERKNS_10TensorBaseEbENKUlvE_clEvENKUlvE9_clEvENKUlvE_clEvENKUlvE0_clEvEUlRblE0_EEvS4_S7_RKT1_EUliE_EEvlSE_ --------------------------
	.section	.nv.info._ZN2at6native24index_elementwise_kernelILi128ELi4EZNS0_20cuda_take_put_kernelIblZZZZZNS0_10put_kernelERNS_14TensorIteratorERKNS_10TensorBaseEbENKUlvE_clEvENKUlvE9_clEvENKUlvE_clEvENKUlvE0_clEvEUlRblE0_EEvS4_S7_RKT1_EUliE_EEvlSE_,"",@"SHT_CUDA_INFO"
	.sectionflags	@""
	.align	4


	//----- nvinfo : EIATTR_CUDA_API_VERSION
	.align		4
        /*0000*/ 	.byte	0x04, 0x37
        /*0002*/ 	.short	(.L_3843 - .L_3842)
.L_3842:
        /*0004*/ 	.word	0x00000082


	//----- nvinfo : EIATTR_KPARAM_INFO
	.align		4
.L_3843:
        /*0008*/ 	.byte	0x04, 0x17
        /*000a*/ 	.short	(.L_3845 - .L_3844)
.L_3844:
        /*000c*/ 	.word	0x00000000
        /*0010*/ 	.short	0x0001
        /*0012*/ 	.short	0x0008
        /*0014*/ 	.byte	0x00, 0xf0, 0xe1, 0x0e


	//----- nvinfo : EIATTR_KPARAM_INFO
	.align		4
.L_3845:
        /*0018*/ 	.byte	0x04, 0x17
        /*001a*/ 	.short	(.L_3847 - .L_3846)
.L_3846:
        /*001c*/ 	.word	0x00000000
        /*0020*/ 	.short	0x0000
        /*0022*/ 	.short	0x0000
        /*0024*/ 	.byte	0x00, 0xf0, 0x21, 0x00


	//----- nvinfo : EIATTR_SPARSE_MMA_MASK
	.align		4
.L_3847:
        /*0028*/ 	.byte	0x03, 0x50
        /*002a*/ 	.short	0x0000


	//----- nvinfo : EIATTR_MAXREG_COUNT
	.align		4
        /*002c*/ 	.byte	0x03, 0x1b
        /*002e*/ 	.short	0x0080


	//----- nvinfo : EIATTR_EXTERNS
	.align		4
        /*0030*/ 	.byte	0x04, 0x0f
        /*0032*/ 	.short	(.L_3849 - .L_3848)


	//   ....[0]....
	.align		4
.L_3848:
        /*0034*/ 	.word	index@(__assertfail)


	//----- nvinfo : EIATTR_MERCURY_ISA_VERSION
	.align		4
.L_3849:
        /*0038*/ 	.byte	0x03, 0x5f
        /*003a*/ 	.short	0x0101


	//----- nvinfo : EIATTR_SYSCALL_OFFSETS
	.align		4
        /*003c*/ 	.byte	0x04, 0x46
        /*003e*/ 	.short	(.L_3851 - .L_3850)


	//   ....[0]....
.L_3850:
        /*0040*/ 	.word	0x00001590


	//   ....[1]....
        /*0044*/ 	.word	0x00008570


	//   ....[2]....
        /*0048*/ 	.word	0x0000f3b0


	//   ....[3]....
        /*004c*/ 	.word	0x00016210


	//----- nvinfo : EIATTR_EXIT_INSTR_OFFSETS
	.align		4
.L_3851:
        /*0050*/ 	.byte	0x04, 0x1c
        /*0052*/ 	.short	(.L_3853 - .L_3852)


	//   ....[0]....
.L_3852:
        /*0054*/ 	.word	0x00014d20


	//   ....[1]....
        /*0058*/ 	.word	0x0001bc70


	//----- nvinfo : EIATTR_MAX_THREADS
	.align		4
.L_3853:
        /*005c*/ 	.byte	0x04, 0x05
        /*005e*/ 	.short	(.L_3855 - .L_3854)
.L_3854:
        /*0060*/ 	.word	0x00000080
        /*0064*/ 	.word	0x00000001
        /*0068*/ 	.word	0x00000001


	//----- nvinfo : EIATTR_CRS_STACK_SIZE
	.align		4
.L_3855:
        /*006c*/ 	.byte	0x04, 0x1e
        /*006e*/ 	.short	(.L_3857 - .L_3856)
.L_3856:
        /*0070*/ 	.word	0x00000000


	//----- nvinfo : EIATTR_CBANK_PARAM_SIZE
	.align		4
.L_3857:
        /*0074*/ 	.byte	0x03, 0x19
        /*0076*/ 	.short	0x03c0


	//----- nvinfo : EIATTR_PARAM_CBANK
	.align		4
        /*0078*/ 	.byte	0x04, 0x0a
        /*007a*/ 	.short	(.L_3859 - .L_3858)
	.align		4
.L_3858:
        /*007c*/ 	.word	index@(.nv.constant0._ZN2at6native24index_elementwise_kernelILi128ELi4EZNS0_20cuda_take_put_kernelIblZZZZZNS0_10put_kernelERNS_14TensorIteratorERKNS_10TensorBaseEbENKUlvE_clEvENKUlvE9_clEvENKUlvE_clEvENKUlvE0_clEvEUlRblE0_EEvS4_S7_RKT1_EUliE_EEvlSE_)
        /*0080*/ 	.short	0x0210
        /*0082*/ 	.short	0x03c0


	//----- nvinfo : EIATTR_SW_WAR
	.align		4
.L_3859:
        /*0084*/ 	.byte	0x04, 0x36
        /*0086*/ 	.short	(.L_3861 - .L_3860)
.L_3860:
        /*0088*/ 	.word	0x00000008
.L_3861:


//--------------------- .nv.info._ZN2at6native24index_elementwise_kernelILi128ELi4EZNS0_20cuda_take_put_kernelIblZZZZZNS0_10put_kernelERNS_14TensorIteratorERKNS_10TensorBaseEbENKUlvE_clEvENKUlvE9_clEvENKUlvE_clEvENKUlvE0_clEvEUlRblE_EEvS4_S7_RKT1_EUliE_EEvlSE_ --------------------------
	.section	.nv.info._ZN2at6native24index_elementwise_kernelILi128ELi4EZNS0_20cuda_take_put_kernelIblZZZZZNS0_10put_kernelERNS_14TensorIteratorERKNS_10TensorBaseEbENKUlvE_clEvENKUlvE9_clEvENKUlvE_clEvENKUlvE0_clEvEUlRblE_EEvS4_S7_RKT1_EUliE_EEvlSE_,"",@"SHT_CUDA_INFO"
	.sectionflags	@""
	.align	4


	//----- nvinfo : EIATTR_CUDA_API_VERSION
	.align		4
        /*0000*/ 	.byte	0x04, 0x37
        /*0002*/ 	.short	(.L_3863 - .L_3862)
.L_3862:
        /*0004*/ 	.word	0x00000082


	//----- nvinfo : EIATTR_KPARAM_INFO
	.align		4
.L_3863:
        /*0008*/ 	.byte	0x04, 0x17
        /*000a*/ 	.short	(.L_3865 - .L_3864)
.L_3864:
        /*000c*/ 	.word	0x00000000
        /*0010*/ 	.short	0x0001
        /*0012*/ 	.short	0x0008
        /*0014*/ 	.byte	0x00, 0xf0, 0x01, 0x0f


	//----- nvinfo : EIATTR_KPARAM_INFO
	.align		4
.L_3865:
        /*0018*/ 	.byte	0x04, 0x17
        /*001a*/ 	.short	(.L_3867 - .L_3866)
.L_3866:
        /*001c*/ 	.word	0x00000000
        /*0020*/ 	.short	0x0000
        /*0022*/ 	.short	0x0000
        /*0024*/ 	.byte	0x00, 0xf0, 0x21, 0x00


	//----- nvinfo : EIATTR_SPARSE_MMA_MASK
	.align		4
.L_3867:
        /*0028*/ 	.byte	0x03, 0x50
        /*002a*/ 	.short	0x0000


	//----- nvinfo : EIATTR_MAXREG_COUNT
	.align		4
        /*002c*/ 	.byte	0x03, 0x1b
        /*002e*/ 	.short	0x0080


	//----- nvinfo : EIATTR_EXTERNS
	.align		4
        /*0030*/ 	.byte	0x04, 0x0f
        /*0032*/ 	.short	(.L_3869 - .L_3868)


	//   ....[0]....
	.align		4
.L_3868:
        /*0034*/ 	.word	index@(__assertfail)


	//----- nvinfo : EIATTR_MERCURY_ISA_VERSION
	.align		4
.L_3869:
        /*0038*/ 	.byte	0x03, 0x5f
        /*003a*/ 	.short	0x0101


	//----- nvinfo : EIATTR_SYSCALL_OFFSETS
	.align		4
        /*003c*/ 	.byte	0x04, 0x46
        /*003e*/ 	.short	(.L_3871 - .L_3870)


	//   ....[0]....
.L_3870:
        /*0040*/ 	.word	0x000015a0


	//   ....[1]....
        /*0044*/ 	.word	0x000089e0


	//   ....[2]....
        /*0048*/ 	.word	0x0000faf0


	//   ....[3]....
        /*004c*/ 	.word	0x00016bf0


	//----- nvinfo : EIATTR_EXIT_INSTR_OFFSETS
	.align		4
.L_3871:
        /*0050*/ 	.byte	0x04, 0x1c
        /*0052*/ 	.short	(.L_3873 - .L_3872)


	//   ....[0]....
.L_3872:
        /*0054*/ 	.word	0x00015710


	//   ....[1]....
        /*0058*/ 	.word	0x0001c780


	//----- nvinfo : EIATTR_MAX_THREADS
	.align		4
.L_3873:
        /*005c*/ 	.byte	0x04, 0x05
        /*005e*/ 	.short	(.L_3875 - .L_3874)
.L_3874:
        /*0060*/ 	.word	0x00000080
        /*0064*/ 	.word	0x00000001
        /*0068*/ 	.word	0x00000001


	//----- nvinfo : EIATTR_CRS_STACK_SIZE
	.align		4
.L_3875:
        /*006c*/ 	.byte	0x04, 0x1e
        /*006e*/ 	.short	(.L_3877 - .L_3876)
.L_3876:
        /*0070*/ 	.word	0x00000000


	//----- nvinfo : EIATTR_CBANK_PARAM_SIZE
	.align		4
.L_3877:
        /*0074*/ 	.byte	0x03, 0x19
        /*0076*/ 	.short	0x03c8


	//----- nvinfo : EIATTR_PARAM_CBANK
	.align		4
        /*0078*/ 	.byte	0x04, 0x0a
        /*007a*/ 	.short	(.L_3879 - .L_3878)
	.align		4
.L_3878:
        /*007c*/ 	.word	index@(.nv.constant0._ZN2at6native24index_elementwise_kernelILi128ELi4EZNS0_20cuda_take_put_kernelIblZZZZZNS0_10put_kernelERNS_14TensorIteratorERKNS_10TensorBaseEbENKUlvE_clEvENKUlvE9_clEvENKUlvE_clEvENKUlvE0_clEvEUlRblE_EEvS4_S7_RKT1_EUliE_EEvlSE_)
        /*0080*/ 	.short	0x0210
        /*0082*/ 	.short	0x03c8


	//----- nvinfo : EIATTR_SW_WAR
	.align		4
.L_3879:
        /*0084*/ 	.byte	0x04, 0x36
        /*0086*/ 	.short	(.L_3881 - .L_3880)
.L_3880:
        /*0088*/ 	.word	0x00000008
.L_3881:


//--------------------- .nv.info._ZN2at6native24index_elementwise_kernelILi128ELi4EZNS0_20cuda_take_put_kernelIbiZZZZZNS0_10put_kernelERNS_14TensorIteratorERKNS_10TensorBaseEbENKUlvE_clEvENKUlvE9_clEvENKUlvE_clEvENKUlvE_clEvEUlRbiE0_EEvS4_S7_RKT1_EUliE_EEvlSE_ --------------------------
	.section	.nv.info._ZN2at6native24index_elementwise_kernelILi128ELi4EZNS0_20cuda_take_put_kernelIbiZZZZZNS0_10put_kernelERNS_14TensorIteratorERKNS_10TensorBaseEbENKUlvE_clEvENKUlvE9_clEvENKUlvE_clEvENKUlvE_clEvEUlRbiE0_EEvS4_S7_RKT1_EUliE_EEvlSE_,"",@"SHT_CUDA_INFO"
	.sectionflags	@""
	.align	4


	//----- nvinfo : EIATTR_CUDA_API_VERSION
	.align		4
        /*0000*/ 	.byte	0x04, 0x37
        /*0002*/ 	.short	(.L_3883 - .L_3882)
.L_3882:
        /*0004*/ 	.word	0x00000082


	//----- nvinfo : EIATTR_KPARAM_INFO
	.align		4
.L_3883:
        /*0008*/ 	.byte	0x04, 0x17
        /*000a*/ 	.short	(.L_3885 - .L_3884)
.L_3884:
        /*000c*/ 	.word	0x00000000
        /*0010*/ 	.short	0x0001
        /*0012*/ 	.short	0x0008
        /*0014*/ 	.byte	0x00, 0xf0, 0xc1, 0x0e


	//----- nvinfo : EIATTR_KPARAM_INFO
	.align		4
.L_3885:
        /*0018*/ 	.byte	0x04, 0x17
        /*001a*/ 	.short	(.L_3887 - .L_3886)
.L_3886:
        /*001c*/ 	.word	0x00000000
        /*0020*/ 	.short	0x0000
        /*0022*/ 	.short	0x0000
        /*0024*/ 	.byte	0x00, 0xf0, 0x21, 0x00


	//----- nvinfo : EIATTR_SPARSE_MMA_MASK
	.align		4
.L_3887:
        /*0028*/ 	.byte	0x03, 0x50
        /*002a*/ 	.short	0x0000


	//----- nvinfo : EIATTR_MAXREG_COUNT
	.align		4
        /*002c*/ 	.byte	0x03, 0x1b
        /*002e*/ 	.short	0x0080


	//----- nvinfo : EIATTR_EXTERNS
	.align		4
        /*0030*/ 	.byte	0x04, 0x0f
        /*0032*/ 	.short	(.L_3889 - .L_3888)


	//   ....[0]....
	.align		4
.L_3888:
        /*0034*/ 	.word	index@(__assertfail)


	//----- nvinfo : EIATTR_MERCURY_ISA_VERSION
	.align		4
.L_3889:
        /*0038*/ 	.byte	0x03, 0x5f
        /*003a*/ 	.short	0x0101


	//----- nvinfo : EIATTR_SYSCALL_OFFSETS
	.align		4
        /*003c*/ 	.byte	0x04, 0x46
        /*003e*/ 	.short	(.L_3891 - .L_3890)


	//   ....[0]....
.L_3890:
        /*0040*/ 	.word	0x000015a0


	//   ....[1]....
        /*0044*/ 	.word	0x00003d40


	//   ....[2]....
        /*0048*/ 	.word	0x000064d0


	//   ....[3]....
        /*004c*/ 	.word	0x00008c50


	//----- nvinfo : EIATTR_EXIT_INSTR_OFFSETS
	.align		4
.L_3891:
        /*0050*/ 	.byte	0x04, 0x1c
        /*0052*/ 	.short	(.L_3893 - .L_3892)


	//   ....[0]....
.L_3892:
        /*0054*/ 	.word	0x00007770


	//   ....[1]....
        /*0058*/ 	.word	0x00009e80


	//----- nvinfo : EIATTR_MAX_THREADS
	.align		4
.L_3893:
        /*005c*/ 	.byte	0x04, 0x05
        /*005e*/ 	.short	(.L_3895 - .L_3894)
.L_3894:
        /*0060*/ 	.word	0x00000080
        /*0064*/ 	.word	0x00000001
        /*0068*/ 	.word	0x00000001


	//----- nvinfo : EIATTR_CRS_STACK_SIZE
	.align		4
.L_3895:
        /*006c*/ 	.byte	0x04, 0x1e
        /*006e*/ 	.short	(.L_3897 - .L_3896)
.L_3896:
        /*0070*/ 	.word	0x00000000


	//----- nvinfo : EIATTR_CBANK_PARAM_SIZE
	.align		4
.L_3897:
        /*0074*/ 	.byte	0x03, 0x19
        /*0076*/ 	.short	0x03b8


	//----- nvinfo : EIATTR_PARAM_CBANK
	.align		4
        /*0078*/ 	.byte	0x04, 0x0a
        /*007a*/ 	.short	(.L_3899 - .L_3898)
	.align		4
.L_3898:
        /*007c*/ 	.word	index@(.nv.constant0._ZN2at6native24index_elementwise_kernelILi128ELi4EZNS0_20cuda_take_put_kernelIbiZZZZZNS0_10put_kernelERNS_14TensorIteratorERKNS_10TensorBaseEbENKUlvE_clEvENKUlvE9_clEvENKUlvE_clEvENKUlvE_clEvEUlRbiE0_EEvS4_S7_RKT1_EUliE_EEvlSE_)
        /*0080*/ 	.short	0x0210
        /*0082*/ 	.short	0x03b8


	//----- nvinfo : EIATTR_SW_WAR
	.align		4
.L_3899:
        /*0084*/ 	.byte	0x04, 0x36
        /*0086*/ 	.short	(.L_3901 - .L_3900)
.L_3900:
        /*0088*/ 	.word	0x00000008
.L_3901:


//--------------------- .nv.info._ZN2at6native24index_elementwise_kernelILi128ELi4EZNS0_20cuda_take_put_kernelIbiZZZZZNS0_10put_kernelERNS_14TensorIteratorERKNS_10TensorBaseEbENKUlvE_clEvENKUlvE9_clEvENKUlvE_clEvENKUlvE_clEvEUlRbiE_EEvS4_S7_RKT1_EUliE_EEvlSE_ --------------------------
	.section	.nv.info._ZN2at6native24index_elementwise_kernelILi128ELi4EZNS0_20cuda_take_put_kernelIbiZZZZZNS0_10put_kernelERNS_14TensorIteratorERKNS_10TensorBaseEbENKUlvE_clEvENKUlvE9_clEvENKUlvE_clEvENKUlvE_clEvEUlRbiE_EEvS4_S7_RKT1_EUliE_EEvlSE_,"",@"SHT_CUDA_INFO"
	.sectionflags	@""
	.align	4


	//----- nvinfo : EIATTR_CUDA_API_VERSION
	.align		4
        /*0000*/ 	.byte	0x04, 0x37
        /*0002*/ 	.short	(.L_3903 - .L_3902)
.L_3902:
        /*0004*/ 	.word	0x00000082


	//----- nvinfo : EIATTR_KPARAM_INFO
	.align		4
.L_3903:
        /*0008*/ 	.byte	0x04, 0x17
        /*000a*/ 	.short	(.L_3905 - .L_3904)
.L_3904:
        /*000c*/ 	.word	0x00000000
        /*0010*/ 	.short	0x0001
        /*0012*/ 	.short	0x0008
        /*0014*/ 	.byte	0x00, 0xf0, 0xe1, 0x0e


	//----- nvinfo : EIATTR_KPARAM_INFO
	.align		4
.L_3905:
        /*0018*/ 	.byte	0x04, 0x17
        /*001a*/ 	.short	(.L_3907 - .L_3906)
.L_3906:
        /*001c*/ 	.word	0x00000000
        /*0020*/ 	.short	0x0000
        /*0022*/ 	.short	0x0000
        /*0024*/ 	.byte	0x00, 0xf0, 0x21, 0x00


	//----- nvinfo : EIATTR_SPARSE_MMA_MASK
	.align		4
.L_3907:
        /*0028*/ 	.byte	0x03, 0x50
        /*002a*/ 	.short	0x0000


	//----- nvinfo : EIATTR_MAXREG_COUNT
	.align		4
        /*002c*/ 	.byte	0x03, 0x1b
        /*002e*/ 	.short	0x0080


	//----- nvinfo : EIATTR_EXTERNS
	.align		4
        /*0030*/ 	.byte	0x04, 0x0f
        /*0032*/ 	.short	(.L_3909 - .L_3908)


	//   ....[0]....
	.align		4
.L_3908:
        /*0034*/ 	.word	index@(__assertfail)


	//----- nvinfo : EIATTR_MERCURY_ISA_VERSION
	.align		4
.L_3909:
        /*0038*/ 	.byte	0x03, 0x5f
        /*003a*/ 	.short	0x0101


	//----- nvinfo : EIATTR_SYSCALL_OFFSETS
	.align		4
        /*003c*/ 	.byte	0x04, 0x46
        /*003e*/ 	.short	(.L_3911 - .L_3910)


	//   ....[0]....
.L_3910:
        /*0040*/ 	.word	0x000015c0


	//   ....[1]....
        /*0044*/ 	.word	0x00003e90


	//   ....[2]....
        /*0048*/ 	.word	0x00006750


	//   ....[3]....
        /*004c*/ 	.word	0x00009000


	//----- nvinfo : EIATTR_EXIT_INSTR_OFFSETS
	.align		4
.L_3911:
        /*0050*/ 	.byte	0x04, 0x1c
        /*0052*/ 	.short	(.L_3913 - .L_3912)


	//   ....[0]....
.L_3912:
        /*0054*/ 	.word	0x00007b20


	//   ....[1]....
        /*0058*/ 	.word	0x0000a340


	//----- nvinfo : EIATTR_MAX_THREADS
	.align		4
.L_3913:
        /*005c*/ 	.byte	0x04, 0x05
        /*005e*/ 	.short	(.L_3915 - .L_3914)
.L_3914:
        /*0060*/ 	.word	0x00000080
        /*0064*/ 	.word	0x00000001
        /*0068*/ 	.word	0x00000001


	//----- nvinfo : EIATTR_CRS_STACK_SIZE
	.align		4
.L_3915:
        /*006c*/ 	.byte	0x04, 0x1e
        /*006e*/ 	.short	(.L_3917 - .L_3916)
.L_3916:
        /*0070*/ 	.word	0x00000000


	//----- nvinfo : EIATTR_CBANK_PARAM_SIZE
	.align		4
.L_3917:
        /*0074*/ 	.byte	0x03, 0x19
        /*0076*/ 	.short	0x03c0


	//----- nvinfo : EIATTR_PARAM_CBANK
	.align		4
        /*0078*/ 	.byte	0x04, 0x0a
        /*007a*/ 	.short	(.L_3919 - .L_3918)
	.align		4
.L_3918:
        /*007c*/ 	.word	index@(.nv.constant0._ZN2at6native24index_elementwise_kernelILi128ELi4EZNS0_20cuda_take_put_kernelIbiZZZZZNS0_10put_kernelERNS_14TensorIteratorERKNS_10TensorBaseEbENKUlvE_clEvENKUlvE9_clEvENKUlvE_clEvENKUlvE_clEvEUlRbiE_EEvS4_S7_RKT1_EUliE_EEvlSE_)
        /*0080*/ 	.short	0x0210
        /*0082*/ 	.short	0x03c0


	//----- nvinfo : EIATTR_SW_WAR
	.align		4
.L_3919:
        /*0084*/ 	.byte	0x04, 0x36
        /*0086*/ 	.short	(.L_3921 - .L_3920)
.L_3920:
        /*0088*/ 	.word	0x00000008
.L_3921:


//--------------------- .nv.info._ZN2at6native24index_elementwise_kernelILi128ELi4EZNS0_20cuda_take_put_kernelIN3c104HalfElZZZZZNS0_10put_kernelERNS_14TensorIteratorERKNS_10TensorBaseEbENKUlvE_clEvENKUlvE8_clEvENKUlvE_clEvENKUlvE0_clEvEUlRS4_lE0_EEvS6_S9_RKT1_EUliE_EEvlSG_ --------------------------
	.section	.nv.info._ZN2at6native24index_elementwise_kernelILi128ELi4EZNS0_20cuda_take_put_kernelIN3c104HalfElZZZZZNS0_10put_kernelERNS_14TensorIteratorERKNS_10TensorBaseEbENKUlvE_clEvENKUlvE8_clEvENKUlvE_clEvENKUlvE0_clEvEUlRS4_lE0_EEvS6_S9_RKT1_EUliE_EEvlSG_,"",@"SHT_CUDA_INFO"
	.sectionflags	@""
	.align	4


	//----- nvinfo : EIATTR_CUDA_API_VERSION
	.align		4
        /*0000*/ 	.byte	0x04, 0x37
        /*0002*/ 	.short	(.L_3923 - .L_3922)
.L_3922:
        /*0004*/ 	.word	0x00000082


	//----- nvinfo : EIATTR_KPARAM_INFO
	.align		4
.L_3923:
        /*0008*/ 	.byte	0x04, 0x17
        /*000a*/ 	.short	(.L_3925 - .L_3924)
.L_3924:
        /*000c*/ 	.word	0x00000000
        /*0010*/ 	.short	0x0001
        /*0012*/ 	.short	0x0008
        /*0014*/ 	.byte	0x00, 0xf0, 0xe1, 0x0e


	//----- nvinfo : EIATTR_KPARAM_INFO
	.align		4
.L_3925:
        /*0018*/ 	.byte	0x04, 0x17
        /*001a*/ 	.short	(.L_3927 - .L_3926)
.L_3926:
        /*001c*/ 	.word	0x00000000
        /*0020*/ 	.short	0x0000
        /*0022*/ 	.short	0x0000
        /*0024*/ 	.byte	0x00, 0xf0, 0x21, 0x00


	//----- nvinfo : EIATTR_SPARSE_MMA_MASK
	.align		4
.L_3927:
        /*0028*/ 	.byte	0x03, 0x50
        /*002a*/ 	.short	0x0000


	//----- nvinfo : EIATTR_MAXREG_COUNT
	.align		4
        /*002c*/ 	.byte	0x03, 0x1b
        /*002e*/ 	.short	0x0080


	//----- nvinfo : EIATTR_EXTERNS
	.align		4
        /*0030*/ 	.byte	0x04, 0x0f
        /*0032*/ 	.short	(.L_3929 - .L_3928)


	//   ....[0]....
	.align		4
.L_3928:
        /*0034*/ 	.word	index@(__assertfail)


	//----- nvinfo : EIATTR_MERCURY_ISA_VERSION
	.align		4
.L_3929:
        /*0038*/ 	.byte	0x03, 0x5f
        /*003a*/ 	.short	0x0101


	//----- nvinfo : EIATTR_SYSCALL_OFFSETS
	.align		4
        /*003c*/ 	.byte	0x04, 0x46
        /*003e*/ 	.short	(.L_3931 - .L_3930)


	//   ....[0]....
.L_3930:
        /*0040*/ 	.word	0x00001590


	//   ....[1]....
        /*0044*/ 	.word	0x00008570


	//   ....[2]....
        /*0048*/ 	.word	0x0000f3b0


	//   ....[3]....
        /*004c*/ 	.word	0x00016210


	//----- nvinfo : EIATTR_EXIT_INSTR_OFFSETS
	.align		4
.L_3931:
        /*0050*/ 	.byte	0x04, 0x1c
        /*0052*/ 	.short	(.L_3933 - .L_3932)


	//   ....[0]....
.L_3932:
        /*0054*/ 	.word	0x00014d20


	//   ....[1]....
        /*0058*/ 	.word	0x0001bc70


	//----- nvinfo : EIATTR_MAX_THREADS
	.align		4
.L_3933:
        /*005c*/ 	.byte	0x04, 0x05
        /*005e*/ 	.short	(.L_3935 - .L_3934)
.L_3934:
        /*0060*/ 	.word	0x00000080
        /*0064*/ 	.word	0x00000001
        /*0068*/ 	.word	0x00000001


	//----- nvinfo : EIATTR_CRS_STACK_SIZE
	.align		4
.L_3935:
        /*006c*/ 	.byte	0x04, 0x1e
        /*006e*/ 	.short	(.L_3937 - .L_3936)
.L_3936:
        /*0070*/ 	.word	0x00000000


	//----- nvinfo : EIATTR_CBANK_PARAM_SIZE
	.align		4
.L_3937:
        /*0074*/ 	.byte	0x03, 0x19
        /*0076*/ 	.short	0x03c0


	//----- nvinfo : EIATTR_PARAM_CBANK
	.align		4
        /*0078*/ 	.byte	0x04, 0x0a
        /*007a*/ 	.short	(.L_3939 - .L_3938)
	.align		4
.L_3938:
        /*007c*/ 	.word	index@(.nv.constant0._ZN2at6native24index_elementwise_kernelILi128ELi4EZNS0_20cuda_take_put_kernelIN3c104HalfElZZZZZNS0_10put_kernelERNS_14TensorIteratorERKNS_10TensorBaseEbENKUlvE_clEvENKUlvE8_clEvENKUlvE_clEvENKUlvE0_clEvEUlRS4_lE0_EEvS6_S9_RKT1_EUliE_EEvlSG_)
        /*0080*/ 	.short	0x0210
        /*0082*/ 	.short	0x03c0


	//----- nvinfo : EIATTR_SW_WAR
	.align		4
.L_3939:
        /*0084*/ 	.byte	0x04, 0x36
        /*0086*/ 	.short	(.L_3941 - .L_3940)
.L_3940:
        /*0088*/ 	.word	0x00000008
.L_3941:


//--------------------- .nv.info._ZN2at6native24index_elementwise_kernelILi128ELi4EZNS0_20cuda_take_put_kernelIN3c104HalfElZZZZZNS0_10put_kernelERNS_14TensorIteratorERKNS_10TensorBaseEbENKUlvE_clEvENKUlvE8_clEvENKUlvE_clEvENKUlvE0_clEvEUlRS4_lE_EEvS6_S9_RKT1_EUliE_EEvlSG_ --------------------------
	.section	.nv.info._ZN2at6native24index_elementwise_kernelILi128ELi4EZNS0_20cuda_take_put_kernelIN3c104HalfElZZZZZNS0_10put_kernelERNS_14TensorIteratorERKNS_10TensorBaseEbENKUlvE_clEvENKUlvE8_clEvENKUlvE_clEvENKUlvE0_clEvEUlRS4_lE_EEvS6_S9_RKT1_EUliE_EEvlSG_,"",@"SHT_CUDA_INFO"
	.sectionflags	@""
	.align	4


	//----- nvinfo : EIATTR_CUDA_API_VERSION
	.align		4
        /*0000*/ 	.byte	0x04, 0x37
        /*0002*/ 	.short	(.L_3943 - .L_3942)
.L_3942:
        /*0004*/ 	.word	0x00000082


	//----- nvinfo : EIATTR_KPARAM_INFO
	.align		4
.L_3943:
        /*0008*/ 	.byte	0x04, 0x17
        /*000a*/ 	.short	(.L_3945 - .L_3944)
.L_3944:
        /*000c*/ 	.word	0x00000000
        /*0010*/ 	.short	0x0001
        /*0012*/ 	.short	0x0008
        /*0014*/ 	.byte	0x00, 0xf0, 0x01, 0x0f


	//----- nvinfo : EIATTR_KPARAM_INFO
	.align		4
.L_3945:
        /*0018*/ 	.byte	0x04, 0x17
        /*001a*/ 	.short	(.L_3947 - .L_3946)
.L_3946:
        /*001c*/ 	.word	0x00000000
        /*0020*/ 	.short	0x0000
        /*0022*/ 	.short	0x0000
        /*0024*/ 	.byte	0x00, 0xf0, 0x21, 0x00


	//----- nvinfo : EIATTR_SPARSE_MMA_MASK
	.align		4
.L_3947:
        /*0028*/ 	.byte	0x03, 0x50
        /*002a*/ 	.short	0x0000


	//----- nvinfo : EIATTR_MAXREG_COUNT
	.align		4
        /*002c*/ 	.byte	0x03, 0x1b
        /*002e*/ 	.short	0x0080


	//----- nvinfo : EIATTR_EXTERNS
	.align		4
        /*0030*/ 	.byte	0x04, 0x0f
        /*0032*/ 	.short	(.L_3949 - .L_3948)


	//   ....[0]....
	.align		4
.L_3948:
        /*0034*/ 	.word	index@(__assertfail)


	//----- nvinfo : EIATTR_MERCURY_ISA_VERSION
	.align		4
.L_3949:
        /*0038*/ 	.byte	0x03, 0x5f
        /*003a*/ 	.short	0x0101


	//----- nvinfo : EIATTR_SYSCALL_OFFSETS
	.align		4
        /*003c*/ 	.byte	0x04, 0x46
        /*003e*/ 	.short	(.L_3951 - .L_3950)


	//   ....[0]....
.L_3950:
        /*0040*/ 	.word	0x000015a0


	//   ....[1]....
        /*0044*/ 	.word	0x00008d10


	//   ....[2]....
        /*0048*/ 	.word	0x00010150


	//   ....[3]....
        /*004c*/ 	.word	0x00017580


	//----- nvinfo : EIATTR_ATOM16_EMUL_INSTR_REG_MAP
	.align		4
.L_3951:
        /*0050*/ 	.byte	0x04, 0x2e
        /*0052*/ 	.short	(.L_3953 - .L_3952)


	//   ....[0]....
.L_3952:
        /*0054*/ 	.word	0x00007490
        /*0058*/ 	.short	0x0002
        /*005a*/ 	.short	0x0000


	//   ....[1]....
        /*005c*/ 	.word	0x000074f0
        /*0060*/ 	.short	0x0002
        /*0062*/ 	.short	0x0000


	//   ....[2]....
        /*0064*/ 	.word	0x0000e8f0
        /*0068*/ 	.short	0x0002
        /*006a*/ 	.short	0x0000


	//   ....[3]....
        /*006c*/ 	.word	0x0000e940
        /*0070*/ 	.short	0x0002
        /*0072*/ 	.short	0x0000


	//   ....[4]....
        /*0074*/ 	.word	0x00015d30
        /*0078*/ 	.short	0x0002
        /*007a*/ 	.short	0x0000


	//   ....[5]....
        /*007c*/ 	.word	0x00015d80
        /*0080*/ 	.short	0x0002
        /*0082*/ 	.short	0x0000


	//   ....[6]....
        /*0084*/ 	.word	0x0001d130
        /*0088*/ 	.short	0x0002
        /*008a*/ 	.short	0x0000


	//   ....[7]....
        /*008c*/ 	.word	0x0001d180
        /*0090*/ 	.short	0x0002
        /*0092*/ 	.short	0x0000


	//----- nvinfo : EIATTR_EXIT_INSTR_OFFSETS
	.align		4
.L_3953:
        /*0094*/ 	.byte	0x04, 0x1c
        /*0096*/ 	.short	(.L_3955 - .L_3954)


	//   ....[0]....
.L_3954:
        /*0098*/ 	.word	0x000160a0


	//   ....[1]....
        /*009c*/ 	.word	0x0001d1c0


	//   ....[2]....
        /*00a0*/ 	.word	0x0001d1f0


	//   ....[3]....
        /*00a4*/ 	.word	0x0001d2a0


	//   ....[4]....
        /*00a8*/ 	.word	0x0001d2e0


	//   ....[5]....
        /*00ac*/ 	.word	0x0001d310


	//   ....[6]....
        /*00b0*/ 	.word	0x0001d3c0


	//   ....[7]....
        /*00b4*/ 	.word	0x0001d400


	//----- nvinfo : EIATTR_MAX_THREADS
	.align		4
.L_3955:
        /*00b8*/ 	.byte	0x04, 0x05
        /*00ba*/ 	.short	(.L_3957 - .L_3956)
.L_3956:
        /*00bc*/ 	.word	0x00000080
        /*00c0*/ 	.word	0x00000001
        /*00c4*/ 	.word	0x00000001


	//----- nvinfo : EIATTR_CRS_STACK_SIZE
	.align		4
.L_3957:
        /*00c8*/ 	.byte	0x04, 0x1e
        /*00ca*/ 	.short	(.L_3959 - .L_3958)
.L_3958:
        /*00cc*/ 	.word	0x00000000


	//----- nvinfo : EIATTR_CBANK_PARAM_SIZE
	.align		4
.L_3959:
        /*00d0*/ 	.byte	0x03, 0x19
        /*00d2*/ 	.short	0x03c8


	//----- nvinfo : EIATTR_PARAM_CBANK
	.align		4
        /*00d4*/ 	.byte	0x04, 0x0a
        /*00d6*/ 	.short	(.L_3961 - .L_3960)
	.align		4
.L_3960:
        /*00d8*/ 	.word	index@(.nv.constant0._ZN2at6native24index_elementwise_kernelILi128ELi4EZNS0_20cuda_take_put_kernelIN3c104HalfElZZZZZNS0_10put_kernelERNS_14TensorIteratorERKNS_10TensorBaseEbENKUlvE_clEvENKUlvE8_clEvENKUlvE_clEvENKUlvE0_clEvEUlRS4_lE_EEvS6_S9_RKT1_EUliE_EEvlSG_)
        /*00dc*/ 	.short	0x0210
        /*00de*/ 	.short	0x03c8


	//----- nvinfo : EIATTR_SW_WAR
	.align		4
.L_3961:
        /*00e0*/ 	.byte	0x04, 0x36
        /*00e2*/ 	.short	(.L_3963 - .L_3962)
.L_3962:
        /*00e4*/ 	.word	0x00000008
.L_3963:


//--------------------- .nv.info._ZN2at6native24index_elementwise_kernelILi128ELi4EZNS0_20cuda_take_put_kernelIN3c104HalfEiZZZZZNS0_10put_kernelERNS_14TensorIteratorERKNS_10TensorBaseEbENKUlvE_clEvENKUlvE8_clEvENKUlvE_clEvENKUlvE_clEvEUlRS4_iE0_EEvS6_S9_RKT1_EUliE_EEvlSG_ --------------------------
	.section	.nv.info._ZN2at6native24index_elementwise_kernelILi128ELi4EZNS0_20cuda_take_put_kernelIN3c104HalfEiZZZZZNS0_10put_kernelERNS_14TensorIteratorERKNS_10TensorBaseEbENKUlvE_clEvENKUlvE8_clEvENKUlvE_clEvENKUlvE_clEvEUlRS4_iE0_EEvS6_S9_RKT1_EUliE_EEvlSG_,"",@"SHT_CUDA_INFO"
	.sectionflags	@""
	.align	4


	//----- nvinfo : EIATTR_CUDA_API_VERSION
	.align		4
        /*0000*/ 	.byte	0x04, 0x37
        /*0002*/ 	.short	(.L_3965 - .L_3964)
.L_3964:
        /*0004*/ 	.word	0x00000082


	//----- nvinfo : EIATTR_KPARAM_INFO
	.align		4
.L_3965:
        /*0008*/ 	.byte	0x04, 0x17
        /*000a*/ 	.short	(.L_3967 - .L_3966)
.L_3966:
        /*000c*/ 	.word	0x00000000
        /*0010*/ 	.short	0x0001
        /*0012*/ 	.short	0x0008
        /*0014*/ 	.byte	0x00, 0xf0, 0xc1, 0x0e


	//----- nvinfo : EIATTR_KPARAM_INFO
	.align		4
.L_3967:
        /*0018*/ 	.byte	0x04, 0x17
        /*001a*/ 	.short	(.L_3969 - .L_3968)
.L_3968:
        /*001c*/ 	.word	0x00000000
        /*0020*/ 	.short	0x0000
        /*0022*/ 	.short	0x0000
        /*0024*/ 	.byte	0x00, 0xf0, 0x21, 0x00


	//----- nvinfo : EIATTR_SPARSE_MMA_MASK
	.align		4
.L_3969:
        /*0028*/ 	.byte	0x03, 0x50
        /*002a*/ 	.short	0x0000


	//----- nvinfo : EIATTR_MAXREG_COUNT
	.align		4
        /*002c*/ 	.byte	0x03, 0x1b
        /*002e*/ 	.short	0x0080


	//----- nvinfo : EIATTR_EXTERNS
	.align		4
        /*0030*/ 	.byte	0x04, 0x0f
        /*0032*/ 	.short	(.L_3971 - .L_3970)


	//   ....[0]....
	.align		4
.L_3970:
        /*0034*/ 	.word	index@(__assertfail)


	//----- nvinfo : EIATTR_MERCURY_ISA_VERSION
	.align		4
.L_3971:
        /*0038*/ 	.byte	0x03, 0x5f
        /*003a*/ 	.short	0x0101


	//----- nvinfo : EIATTR_SYSCALL_OFFSETS
	.align		4
        /*003c*/ 	.byte	0x04, 0x46
        /*003e*/ 	.short	(.L_3973 - .L_3972)


	//   ....[0]....
.L_3972:
        /*0040*/ 	.word	0x000015a0


	//   ....[1]....
        /*0044*/ 	.word	0x00003d30


	//   ....[2]....
        /*0048*/ 	.word	0x000064b0


	//   ....[3]....
        /*004c*/ 	.word	0x00008c20


	//----- nvinfo : EIATTR_EXIT_INSTR_OFFSETS
	.align		4
.L_3973:
        /*0050*/ 	.byte	0x04, 0x1c
        /*0052*/ 	.short	(.L_3975 - .L_3974)


	//   ....[0]....
.L_3974:
        /*0054*/ 	.word	0x00007740


	//   ....[1]....
        /*0058*/ 	.word	0x00009e40


	//----- nvinfo : EIATTR_MAX_THREADS
	.align		4
.L_3975:
        /*005c*/ 	.byte	0x04, 0x05
        /*005e*/ 	.short	(.L_3977 - .L_3976)
.L_3976:
        /*0060*/ 	.word	0x00000080
        /*0064*/ 	.word	0x00000001
        /*0068*/ 	.word	0x00000001


	//----- nvinfo : EIATTR_CRS_STACK_SIZE
	.align		4
.L_3977:
        /*006c*/ 	.byte	0x04, 0x1e
        /*006e*/ 	.short	(.L_3979 - .L_3978)
.L_3978:
        /*0070*/ 	.word	0x00000000


	//----- nvinfo : EIATTR_CBANK_PARAM_SIZE
	.align		4
.L_3979:
        /*0074*/ 	.byte	0x03, 0x19
        /*0076*/ 	.short	0x03b8


	//----- nvinfo : EIATTR_PARAM_CBANK
	.align		4
        /*0078*/ 	.byte	0x04, 0x0a
        /*007a*/ 	.short	(.L_3981 - .L_3980)
	.align		4
.L_3980:
        /*007c*/ 	.word	index@(.nv.constant0._ZN2at6native24index_elementwise_kernelILi128ELi4EZNS0_20cuda_take_put_kernelIN3c104HalfEiZZZZZNS0_10put_kernelERNS_14TensorIteratorERKNS_10TensorBaseEbENKUlvE_clEvENKUlvE8_clEvENKUlvE_clEvENKUlvE_clEvEUlRS4_iE0_EEvS6_S9_RKT1_EUliE_EEvlSG_)
        /*0080*/ 	.short	0x0210
        /*0082*/ 	.short	0x03b8


	//----- nvinfo : EIATTR_SW_WAR
	.align		4
.L_3981:
        /*0084*/ 	.byte	0x04, 0x36
        /*0086*/ 	.short	(.L_3983 - .L_3982)
.L_3982:
        /*0088*/ 	.word	0x00000008
.L_3983:


//--------------------- .nv.info._ZN2at6native24index_elementwise_kernelILi128ELi4EZNS0_20cuda_take_put_kernelIN3c104HalfEiZZZZZNS0_10put_kernelERNS_14TensorIteratorERKNS_10TensorBaseEbENKUlvE_clEvENKUlvE8_clEvENKUlvE_clEvENKUlvE_clEvEUlRS4_iE_EEvS6_S9_RKT1_EUliE_EEvlSG_ --------------------------
	.section	.nv.info._ZN2at6native24index_elementwise_kernelILi128ELi4EZNS0_20cuda_take_put_kernelIN3c104HalfEiZZZZZNS0_10put_kernelERNS_14TensorIteratorERKNS_10TensorBaseEbENKUlvE_clEvENKUlvE8_clEvENKUlvE_clEvENKUlvE_clEvEUlRS4_iE_EEvS6_S9_RKT1_EUliE_EEvlSG_,"",@"SHT_CUDA_INFO"
	.sectionflags	@""
	.align	4


	//----- nvinfo : EIATTR_CUDA_API_VERSION
	.align		4
        /*0000*/ 	.byte	0x04, 0x37
        /*0002*/ 	.short	(.L_3985 - .L_3984)
.L_3984:
        /*0004*/ 	.word	0x00000082


	//----- nvinfo : EIATTR_KPARAM_INFO
	.align		4
.L_3985:
        /*0008*/ 	.byte	0x04, 0x17
        /*000a*/ 	.short	(.L_3987 - .L_3986)
.L_3986:
        /*000c*/ 	.word	0x00000000
        /*0010*/ 	.short	0x0001
        /*0012*/ 	.short	0x0008
        /*0014*/ 	.byte	0x00, 0xf0, 0xe1, 0x0e


	//----- nvinfo : EIATTR_KPARAM_INFO
	.align		4
.L_3987:
        /*0018*/ 	.byte	0x04, 0x17
        /*001a*/ 	.short	(.L_3989 - .L_3988)
.L_3988:
        /*001c*/ 	.word	0x00000000
        /*0020*/ 	.short	0x0000
        /*0022*/ 	.short	0x0000
        /*0024*/ 	.byte	0x00, 0xf0, 0x21, 0x00


	//----- nvinfo : EIATTR_SPARSE_MMA_MASK
	.align		4
.L_3989:
        /*0028*/ 	.byte	0x03, 0x50
        /*002a*/ 	.short	0x0000


	//----- nvinfo : EIATTR_MAXREG_COUNT
	.align		4
        /*002c*/ 	.byte	0x03, 0x1b
        /*002e*/ 	.short	0x0080


	//----- nvinfo : EIATTR_EXTERNS
	.align		4
        /*0030*/ 	.byte	0x04, 0x0f
        /*0032*/ 	.short	(.L_3991 - .L_3990)


	//   ....[0]....
	.align		4
.L_3990:
        /*0034*/ 	.word	index@(__assertfail)


	//----- nvinfo : EIATTR_MERCURY_ISA_VERSION
	.align		4
.L_3991:
        /*0038*/ 	.byte	0x03, 0x5f
        /*003a*/ 	.short	0x0101


	//----- nvinfo : EIATTR_SYSCALL_OFFSETS
	.align		4
        /*003c*/ 	.byte	0x04, 0x46
        /*003e*/ 	.short	(.L_3993 - .L_3992)


	//   ....[0]....
.L_3992:
        /*0040*/ 	.word	0x000015a0


	//   ....[1]....
        /*0044*/ 	.word	0x00004140


	//   ....[2]....
        /*0048*/ 	.word	0x00006cd0


	//   ....[3]....
        /*004c*/ 	.word	0x00009850


	//----- nvinfo : EIATTR_ATOM16_EMUL_INSTR_REG_MAP
	.align		4
.L_3993:
        /*0050*/ 	.byte	0x04, 0x2e
        /*0052*/ 	.short	(.L_3995 - .L_3994)


	//   ....[0]....
.L_3994:
        /*0054*/ 	.word	0x000028c0
        /*0058*/ 	.short	0x0004
        /*005a*/ 	.short	0x0000


	//   ....[1]....
        /*005c*/ 	.word	0x00002920
        /*0060*/ 	.short	0x0004
        /*0062*/ 	.short	0x0000


	//   ....[2]....
        /*0064*/ 	.word	0x00005470
        /*0068*/ 	.short	0x0004
        /*006a*/ 	.short	0x0000


	//   ....[3]....
        /*006c*/ 	.word	0x000054c0
        /*0070*/ 	.short	0x0004
        /*0072*/ 	.short	0x0000


	//   ....[4]....
        /*0074*/ 	.word	0x00008000
        /*0078*/ 	.short	0x0004
        /*007a*/ 	.short	0x0000


	//   ....[5]....
        /*007c*/ 	.word	0x00008050
        /*0080*/ 	.short	0x0004
        /*0082*/ 	.short	0x0000


	//   ....[6]....
        /*0084*/ 	.word	0x0000ab50
        /*0088*/ 	.short	0x0004
        /*008a*/ 	.short	0x0000


	//   ....[7]....
        /*008c*/ 	.word	0x0000aba0
        /*0090*/ 	.short	0x0004
        /*0092*/ 	.short	0x0000


	//----- nvinfo : EIATTR_EXIT_INSTR_OFFSETS
	.align		4
.L_3995:
        /*0094*/ 	.byte	0x04, 0x1c
        /*0096*/ 	.short	(.L_3997 - .L_3996)


	//   ....[0]....
.L_3996:
        /*0098*/ 	.word	0x00008370


	//   ....[1]....
        /*009c*/ 	.word	0x0000abe0


	//   ....[2]....
        /*00a0*/ 	.word	0x0000ac10


	//   ....[3]....
        /*00a4*/ 	.word	0x0000acc0


	//   ....[4]....
        /*00a8*/ 	.word	0x0000ad00


	//   ....[5]....
        /*00ac*/ 	.word	0x0000ad30


	//   ....[6]....
        /*00b0*/ 	.word	0x0000ade0


	//   ....[7]....
        /*00b4*/ 	.word	0x0000ae20


	//----- nvinfo : EIATTR_MAX_THREADS
	.align		4
.L_3997:
        /*00b8*/ 	.byte	0x04, 0x05
        /*00ba*/ 	.short	(.L_3999 - .L_3998)
.L_3998:
        /*00bc*/ 	.word	0x00000080
        /*00c0*/ 	.word	0x00000001
        /*00c4*/ 	.word	0x00000001


	//----- nvinfo : EIATTR_CRS_STACK_SIZE
	.align		4
.L_3999:
        /*00c8*/ 	.byte	0x04, 0x1e
        /*00ca*/ 	.short	(.L_4001 - .L_4000)
.L_4000:
        /*00cc*/ 	.word	0x00000000


	//----- nvinfo : EIATTR_CBANK_PARAM_SIZE
	.align		4
.L_4001:
        /*00d0*/ 	.byte	0x03, 0x19
        /*00d2*/ 	.short	0x03c0


	//----- nvinfo : EIATTR_PARAM_CBANK
	.align		4
        /*00d4*/ 	.byte	0x04, 0x0a
        /*00d6*/ 	.short	(.L_4003 - .L_4002)
	.align		4
.L_4002:
        /*00d8*/ 	.word	index@(.nv.constant0._ZN2at6native24index_elementwise_kernelILi128ELi4EZNS0_20cuda_take_put_kernelIN3c104HalfEiZZZZZNS0_10put_kernelERNS_14TensorIteratorERKNS_10TensorBaseEbENKUlvE_clEvENKUlvE8_clEvENKUlvE_clEvENKUlvE_clEvEUlRS4_iE_EEvS6_S9_RKT1_EUliE_EEvlSG_)
        /*00dc*/ 	.short	0x0210
        /*00de*/ 	.short	0x03c0


	//----- nvinfo : EIATTR_SW_WAR
	.align		4
.L_4003:
        /*00e0*/ 	.byte	0x04, 0x36
        /*00e2*/ 	.short	(.L_4005 - .L_4004)
.L_4004:
        /*00e4*/ 	.word	0x00000008
.L_4005:


//--------------------- .nv.info._ZN2at6native24index_elementwise_kernelILi128ELi4EZNS0_20cuda_take_put_kernelIN3c107complexIfEElZZZZZNS0_10put_kernelERNS_14TensorIteratorERKNS_10TensorBaseEbENKUlvE_clEvENKUlvE7_clEvENKUlvE_clEvENKUlvE0_clEvEUlRS5_lE0_EEvS7_SA_RKT1_EUliE_EEvlSH_ --------------------------
	.section	.nv.info._ZN2at6native24index_elementwise_kernelILi128ELi4EZNS0_20cuda_take_put_kernelIN3c107complexIfEElZZZZZNS0_10put_kernelERNS_14TensorIteratorERKNS_10TensorBaseEbENKUlvE_clEvENKUlvE7_clEvENKUlvE_clEvENKUlvE0_clEvEUlRS5_lE0_EEvS7_SA_RKT1_EUliE_EEvlSH_,"",@"SHT_CUDA_INFO"
	.sectionflags	@""
	.align	4


	//----- nvinfo : EIATTR_CUDA_API_VERSION
	.align		4
        /*0000*/ 	.byte	0x04, 0x37
        /*0002*/ 	.short	(.L_4007 - .L_4006)
.L_4006:
        /*0004*/ 	.word	0x00000082


	//----- nvinfo : EIATTR_KPARAM_INFO
	.align		4
.L_4007:
        /*0008*/ 	.byte	0x04, 0x17
        /*000a*/ 	.short	(.L_4009 - .L_4008)
.L_4008:
        /*000c*/ 	.word	0x00000000
        /*0010*/ 	.short	0x0001
        /*0012*/ 	.short	0x0008
        /*0014*/ 	.byte	0x00, 0xf0, 0xe1, 0x0e


	//----- nvinfo : EIATTR_KPARAM_INFO
	.align		4
.L_4009:
        /*0018*/ 	.byte	0x04, 0x17
        /*001a*/ 	.short	(.L_4011 - .L_4010)
.L_4010:
        /*001c*/ 	.word	0x00000000
        /*0020*/ 	.short	0x0000
        /*0022*/ 	.short	0x0000
        /*0024*/ 	.byte	0x00, 0xf0, 0x21, 0x00


	//----- nvinfo : EIATTR_SPARSE_MMA_MASK
	.align		4
.L_4011:
        /*0028*/ 	.byte	0x03, 0x50
        /*002a*/ 	.short	0x0000


	//----- nvinfo : EIATTR_MAXREG_COUNT
	.align		4
        /*002c*/ 	.byte	0x03, 0x1b
        /*002e*/ 	.short	0x0080


	//----- nvinfo : EIATTR_EXTERNS
	.align		4
        /*0030*/ 	.byte	0x04, 0x0f
        /*0032*/ 	.short	(.L_4013 - .L_4012)


	//   ....[0]....
	.align		4
.L_4012:
        /*0034*/ 	.word	index@(__assertfail)


	//----- nvinfo : EIATTR_MERCURY_ISA_VERSION
	.align		4
.L_4013:
        /*0038*/ 	.byte	0x03, 0x5f
        /*003a*/ 	.short	0x0101


	//----- nvinfo : EIATTR_SYSCALL_OFFSETS
	.align		4
        /*003c*/ 	.byte	0x04, 0x46
        /*003e*/ 	.short	(.L_4015 - .L_4014)


	//   ....[0]....
.L_4014:
        /*0040*/ 	.word	0x000015c0


	//   ....[1]....
        /*0044*/ 	.word	0x000085a0


	//   ....[2]....
        /*0048*/ 	.word	0x0000f3e0


	//   ....[3]....
        /*004c*/ 	.word	0x00016210


	//----- nvinfo : EIATTR_EXIT_INSTR_OFFSETS
	.align		4
.L_4015:
        /*0050*/ 	.byte	0x04, 0x1c
        /*0052*/ 	.short	(.L_4017 - .L_4016)


	//   ....[0]....
.L_4016:
        /*0054*/ 	.word	0x00014d20


	//   ....[1]....
        /*0058*/ 	.word	0x0001bc70


	//----- nvinfo : EIATTR_MAX_THREADS
	.align		4
.L_4017:
        /*005c*/ 	.byte	0x04, 0x05
        /*005e*/ 	.short	(.L_4019 - .L_4018)
.L_4018:
        /*0060*/ 	.word	0x00000080
        /*0064*/ 	.word	0x00000001
        /*0068*/ 	.word	0x00000001


	//----- nvinfo : EIATTR_CRS_STACK_SIZE
	.align		4
.L_4019:
        /*006c*/ 	.byte	0x04, 0x1e
        /*006e*/ 	.short	(.L_4021 - .L_4020)
.L_4020:
        /*0070*/ 	.word	0x00000000


	//----- nvinfo : EIATTR_CBANK_PARAM_SIZE
	.align		4
.L_4021:
        /*0074*/ 	.byte	0x03, 0x19
        /*0076*/ 	.short	0x03c0


	//----- nvinfo : EIATTR_PARAM_CBANK
	.align		4
        /*0078*/ 	.byte	0x04, 0x0a
        /*007a*/ 	.short	(.L_4023 - .L_4022)
	.align		4
.L_4022:
        /*007c*/ 	.word	index@(.nv.constant0._ZN2at6native24index_elementwise_kernelILi128ELi4EZNS0_20cuda_take_put_kernelIN3c107complexIfEElZZZZZNS0_10put_kernelERNS_14TensorIteratorERKNS_10TensorBaseEbENKUlvE_clEvENKUlvE7_clEvENKUlvE_clEvENKUlvE0_clEvEUlRS5_lE0_EEvS7_SA_RKT1_EUliE_EEvlSH_)
        /*0080*/ 	.short	0x0210
        /*0082*/ 	.short	0x03c0


	//----- nvinfo : EIATTR_SW_WAR
	.align		4
.L_4023:
        /*0084*/ 	.byte	0x04, 0x36
        /*0086*/ 	.short	(.L_4025 - .L_4024)
.L_4024:
        /*0088*/ 	.word	0x00000008
.L_4025:


//--------------------- .nv.info._ZN2at6native24index_elementwise_kernelILi128ELi4EZNS0_20cuda_take_put_kernelIN3c107complexIfEElZZZZZNS0_10put_kernelERNS_14TensorIteratorERKNS_10TensorBaseEbENKUlvE_clEvENKUlvE7_clEvENKUlvE_clEvENKUlvE0_clEvEUlRS5_lE_EEvS7_SA_RKT1_EUliE_EEvlSH_ --------------------------
	.section	.nv.info._ZN2at6native24index_elementwise_kernelILi128ELi4EZNS0_20cuda_take_put_kernelIN3c107complexIfEElZZZZZNS0_10put_kernelERNS_14TensorIteratorERKNS_10TensorBaseEbENKUlvE_clEvENKUlvE7_clEvENKUlvE_clEvENKUlvE0_clEvEUlRS5_lE_EEvS7_SA_RKT1_EUliE_EEvlSH_,"",@"SHT_CUDA_INFO"
	.sectionflags	@""
	.align	4


	//----- nvinfo : EIATTR_CUDA_API_VERSION
	.align		4
        /*0000*/ 	.byte	0x04, 0x37
        /*0002*/ 	.short	(.L_4027 - .L_4026)
.L_4026:
        /*0004*/ 	.word	0x00000082


	//----- nvinfo : EIATTR_KPARAM_INFO
	.align		4
.L_4027:
        /*0008*/ 	.byte	0x04, 0x17
        /*000a*/ 	.short	(.L_4029 - .L_4028)
.L_4028:
        /*000c*/ 	.word	0x00000000
        /*0010*/ 	.short	0x0001
        /*0012*/ 	.short	0x0008
        /*0014*/ 	.byte	0x00, 0xf0, 0x01, 0x0f


	//----- nvinfo : EIATTR_KPARAM_INFO
	.align		4
.L_4029:
        /*0018*/ 	.byte	0x04, 0x17
        /*001a*/ 	.short	(.L_4031 - .L_4030)
.L_4030:
        /*001c*/ 	.word	0x00000000
        /*0020*/ 	.short	0x0000
        /*0022*/ 	.short	0x0000
        /*0024*/ 	.byte	0x00, 0xf0, 0x21, 0x00


	//----- nvinfo : EIATTR_SPARSE_MMA_MASK
	.align		4
.L_4031:
        /*0028*/ 	.byte	0x03, 0x50
        /*002a*/ 	.short	0x0000


	//----- nvinfo : EIATTR_MAXREG_COUNT
	.align		4
        /*002c*/ 	.byte	0x03, 0x1b
        /*002e*/ 	.short	0x0080


	//----- nvinfo : EIATTR_EXTERNS
	.align		4
        /*0030*/ 	.byte	0x04, 0x0f
        /*0032*/ 	.short	(.L_4033 - .L_4032)


	//   ....[0]....
	.align		4
.L_4032:
        /*0034*/ 	.word	index@(__assertfail)


	//----- nvinfo : EIATTR_MERCURY_ISA_VERSION
	.align		4
.L_4033:
        /*0038*/ 	.byte	0x03, 0x5f
        /*003a*/ 	.short	0x0101


	//----- nvinfo : EIATTR_SYSCALL_OFFSETS
	.align		4
        /*003c*/ 	.byte	0x04, 0x46
        /*003e*/ 	.short	(.L_4035 - .L_4034)


	//   ....[0]....
.L_4034:
        /*0040*/ 	.word	0x000015a0


	//   ....[1]....
        /*0044*/ 	.word	0x000088d0


	//   ....[2]....
        /*0048*/ 	.word	0x0000f8d0


	//   ....[3]....
        /*004c*/ 	.word	0x000168c0


	//----- nvinfo : EIATTR_EXIT_INSTR_OFFSETS
	.align		4
.L_4035:
        /*0050*/ 	.byte	0x04, 0x1c
        /*0052*/ 	.short	(.L_4037 - .L_4036)


	//   ....[0]....
.L_4036:
        /*0054*/ 	.word	0x000153e0


	//   ....[1]....
        /*0058*/ 	.word	0x0001c360


	//----- nvinfo : EIATTR_MAX_THREADS
	.align		4
.L_4037:
        /*005c*/ 	.byte	0x04, 0x05
        /*005e*/ 	.short	(.L_4039 - .L_4038)
.L_4038:
        /*0060*/ 	.word	0x00000080
        /*0064*/ 	.word	0x00000001
        /*0068*/ 	.word	0x00000001


	//----- nvinfo : EIATTR_CRS_STACK_SIZE
	.align		4
.L_4039:
        /*006c*/ 	.byte	0x04, 0x1e
        /*006e*/ 	.short	(.L_4041 - .L_4040)
.L_4040:
        /*0070*/ 	.word	0x00000000


	//----- nvinfo : EIATTR_CBANK_PARAM_SIZE
	.align		4
.L_4041:
        /*0074*/ 	.byte	0x03, 0x19
        /*0076*/ 	.short	0x03c8


	//----- nvinfo : EIATTR_PARAM_CBANK
	.align		4
        /*0078*/ 	.byte	0x04, 0x0a
        /*007a*/ 	.short	(.L_4043 - .L_4042)
	.align		4
.L_4042:
        /*007c*/ 	.word	index@(.nv.constant0._ZN2at6native24index_elementwise_kernelILi128ELi4EZNS0_20cuda_take_put_kernelIN3c107complexIfEElZZZZZNS0_10put_kernelERNS_14TensorIteratorERKNS_10TensorBaseEbENKUlvE_clEvENKUlvE7_clEvENKUlvE_clEvENKUlvE0_clEvEUlRS5_lE_EEvS7_SA_RKT1_EUliE_EEvlSH_)
        /*0080*/ 	.short	0x0210
        /*0082*/ 	.short	0x03c8


	//----- nvinfo : EIATTR_SW_WAR
	.align		4
.L_4043:
        /*0084*/ 	.byte	0x04, 0x36
        /*0086*/ 	.short	(.L_4045 - .L_4044)
.L_4044:
        /*0088*/ 	.word	0x00000008
.L_4045:


//--------------------- .nv.info._ZN2at6native24index_elementwise_kernelILi128ELi4EZNS0_20cuda_take_put_kernelIN3c107complexIfEEiZZZZZNS0_10put_kernelERNS_14TensorIteratorERKNS_10TensorBaseEbENKUlvE_clEvENKUlvE7_clEvENKUlvE_clEvENKUlvE_clEvEUlRS5_iE0_EEvS7_SA_RKT1_EUliE_EEvlSH_ --------------------------
	.section	.nv.info._ZN2at6native24index_elementwise_kernelILi128ELi4EZNS0_20cuda_take_put_kernelIN3c107complexIfEEiZZZZZNS0_10put_kernelERNS_14TensorIteratorERKNS_10TensorBaseEbENKUlvE_clEvENKUlvE7_clEvENKUlvE_clEvENKUlvE_clEvEUlRS5_iE0_EEvS7_SA_RKT1_EUliE_EEvlSH_,"",@"SHT_CUDA_INFO"
	.sectionflags	@""
	.align	4


	//----- nvinfo : EIATTR_CUDA_API_VERSION
	.align		4
        /*0000*/ 	.byte	0x04, 0x37
        /*0002*/ 	.short	(.L_4047 - .L_4046)
.L_4046:
        /*0004*/ 	.word	0x00000082


	//----- nvinfo : EIATTR_KPARAM_INFO
	.align		4
.L_4047:
        /*0008*/ 	.byte	0x04, 0x17
        /*000a*/ 	.short	(.L_4049 - .L_4048)
.L_4048:
        /*000c*/ 	.word	0x00000000
        /*0010*/ 	.short	0x0001
        /*0012*/ 	.short	0x0008
        /*0014*/ 	.byte	0x00, 0xf0, 0xc1, 0x0e


	//----- nvinfo : EIATTR_KPARAM_INFO
	.align		4
.L_4049:
        /*0018*/ 	.byte	0x04, 0x17
        /*001a*/ 	.short	(.L_4051 - .L_4050)
.L_4050:
        /*001c*/ 	.word	0x00000000
        /*0020*/ 	.short	0x0000
        /*0022*/ 	.short	0x0000
        /*0024*/ 	.byte	0x00, 0xf0, 0x21, 0x00


	//----- nvinfo : EIATTR_SPARSE_MMA_MASK
	.align		4
.L_4051:
        /*0028*/ 	.byte	0x03, 0x50
        /*002a*/ 	.short	0x0000


	//----- nvinfo : EIATTR_MAXREG_COUNT
	.align		4
        /*002c*/ 	.byte	0x03, 0x1b
        /*002e*/ 	.short	0x0080


	//----- nvinfo : EIATTR_EXTERNS
	.align		4
        /*0030*/ 	.byte	0x04, 0x0f
        /*0032*/ 	.short	(.L_4053 - .L_4052)


	//   ....[0]....
	.align		4
.L_4052:
        /*0034*/ 	.word	index@(__assertfail)


	//----- nvinfo : EIATTR_MERCURY_ISA_VERSION
	.align		4
.L_4053:
        /*0038*/ 	.byte	0x03, 0x5f
        /*003a*/ 	.short	0x0101


	//----- nvinfo : EIATTR_SYSCALL_OFFSETS
	.align		4
        /*003c*/ 	.byte	0x04, 0x46
        /*003e*/ 	.short	(.L_4055 - .L_4054)


	//   ....[0]....
.L_4054:
        /*0040*/ 	.word	0x000015a0


	//   ....[1]....
        /*0044*/ 	.word	0x00003d30


	//   ....[2]....
        /*0048*/ 	.word	0x000064b0


	//   ....[3]....
        /*004c*/ 	.word	0x00008c20


	//----- nvinfo : EIATTR_EXIT_INSTR_OFFSETS
	.align		4
.L_4055:
        /*0050*/ 	.byte	0x04, 0x1c
        /*0052*/ 	.short	(.L_4057 - .L_4056)


	//   ....[0]....
.L_4056:
        /*0054*/ 	.word	0x00007740


	//   ....[1]....
        /*0058*/ 	.word	0x00009e40


	//----- nvinfo : EIATTR_MAX_THREADS
	.align		4
.L_4057:
        /*005c*/ 	.byte	0x04, 0x05
        /*005e*/ 	.short	(.L_4059 - .L_4058)
.L_4058:
        /*0060*/ 	.word	0x00000080
        /*0064*/ 	.word	0x00000001
        /*0068*/ 	.word	0x00000001


	//----- nvinfo : EIATTR_CRS_STACK_SIZE
	.align		4
.L_4059:
        /*006c*/ 	.byte	0x04, 0x1e
        /*006e*/ 	.short	(.L_4061 - .L_4060)
.L_4060:
        /*0070*/ 	.word	0x00000000


	//----- nvinfo : EIATTR_CBANK_PARAM_SIZE
	.align		4
.L_4061:
        /*0074*/ 	.byte	0x03, 0x19
        /*0076*/ 	.short	0x03b8


	//----- nvinfo : EIATTR_PARAM_CBANK
	.align		4
        /*0078*/ 	.byte	0x04, 0x0a
        /*007a*/ 	.short	(.L_4063 - .L_4062)
	.align		4
.L_4062:
        /*007c*/ 	.word	index@(.nv.constant0._ZN2at6native24index_elementwise_kernelILi128ELi4EZNS0_20cuda_take_put_kernelIN3c107complexIfEEiZZZZZNS0_10put_kernelERNS_14TensorIteratorERKNS_10TensorBaseEbENKUlvE_clEvENKUlvE7_clEvENKUlvE_clEvENKUlvE_clEvEUlRS5_iE0_EEvS7_SA_RKT1_EUliE_EEvlSH_)
        /*0080*/ 	.short	0x0210
        /*0082*/ 	.short	0x03b8


	//----- nvinfo : EIATTR_SW_WAR
	.align		4
.L_4063:
        /*0084*/ 	.byte	0x04, 0x36
        /*0086*/ 	.short	(.L_4065 - .L_4064)
.L_4064:
        /*0088*/ 	.word	0x00000008
.L_4065:


//--------------------- .nv.info._ZN2at6native24index_elementwise_kernelILi128ELi4EZNS0_20cuda_take_put_kernelIN3c107complexIfEEiZZZZZNS0_10put_kernelERNS_14TensorIteratorERKNS_10TensorBaseEbENKUlvE_clEvENKUlvE7_clEvENKUlvE_clEvENKUlvE_clEvEUlRS5_iE_EEvS7_SA_RKT1_EUliE_EEvlSH_ --------------------------
	.section	.nv.info._ZN2at6native24index_elementwise_kernelILi128ELi4EZNS0_20cuda_take_put_kernelIN3c107complexIfEEiZZZZZNS0_10put_kernelERNS_14TensorIteratorERKNS_10TensorBaseEbENKUlvE_clEvENKUlvE7_clEvENKUlvE_clEvENKUlvE_clEvEUlRS5_iE_EEvS7_SA_RKT1_EUliE_EEvlSH_,"",@"SHT_CUDA_INFO"
	.sectionflags	@""
	.align	4


	//----- nvinfo : EIATTR_CUDA_API_VERSION
	.align		4
        /*0000*/ 	.byte	0x04, 0x37
        /*0002*/ 	.short	(.L_4067 - .L_4066)
.L_4066:
        /*0004*/ 	.word	0x00000082


	//----- nvinfo : EIATTR_KPARAM_INFO
	.align		4
.L_4067:
        /*0008*/ 	.byte	0x04, 0x17
        /*000a*/ 	.short	(.L_4069 - .L_4068)
.L_4068:
        /*000c*/ 	.word	0x00000000
        /*0010*/ 	.short	0x0001
        /*0012*/ 	.short	0x0008
        /*0014*/ 	.byte	0x00, 0xf0, 0xe1, 0x0e


	//----- nvinfo : EIATTR_KPARAM_INFO
	.align		4
.L_4069:
        /*0018*/ 	.byte	0x04, 0x17
        /*001a*/ 	.short	(.L_4071 - .L_4070)
.L_4070:
        /*001c*/ 	.word	0x00000000
        /*0020*/ 	.short	0x0000
        /*0022*/ 	.short	0x0000
        /*0024*/ 	.byte	0x00, 0xf0, 0x21, 0x00


	//----- nvinfo : EIATTR_SPARSE_MMA_MASK
	.align		4
.L_4071:
        /*0028*/ 	.byte	0x03, 0x50
        /*002a*/ 	.short	0x0000


	//----- nvinfo : EIATTR_MAXREG_COUNT
	.align		4
        /*002c*/ 	.byte	0x03, 0x1b
        /*002e*/ 	.short	0x0080


	//----- nvinfo : EIATTR_EXTERNS
	.align		4
        /*0030*/ 	.byte	0x04, 0x0f
        /*0032*/ 	.short	(.L_4073 - .L_4072)


	//   ....[0]....
	.align		4
.L_4072:
        /*0034*/ 	.word	index@(__assertfail)


	//----- nvinfo : EIATTR_MERCURY_ISA_VERSION
	.align		4
.L_4073:
        /*0038*/ 	.byte	0x03, 0x5f
        /*003a*/ 	.short	0x0101


	//----- nvinfo : EIATTR_SYSCALL_OFFSETS
	.align		4
        /*003c*/ 	.byte	0x04, 0x46
        /*003e*/ 	.short	(.L_4075 - .L_4074)


	//   ....[0]....
.L_4074:
        /*0040*/ 	.word	0x000015a0


	//   ....[1]....
        /*0044*/ 	.word	0x00003d40


	//   ....[2]....
        /*0048*/ 	.word	0x000064d0


	//   ....[3]....
        /*004c*/ 	.word	0x00008c50


	//----- nvinfo : EIATTR_EXIT_INSTR_OFFSETS
	.align		4
.L_4075:
        /*0050*/ 	.byte	0x04, 0x1c
        /*0052*/ 	.short	(.L_4077 - .L_4076)


	//   ....[0]....
.L_4076:
        /*0054*/ 	.word	0x00007770


	//   ....[1]....
        /*0058*/ 	.word	0x00009e80


	//----- nvinfo : EIATTR_MAX_THREADS
	.align		4
.L_4077:
        /*005c*/ 	.byte	0x04, 0x05
        /*005e*/ 	.short	(.L_4079 - .L_4078)
.L_4078:
        /*0060*/ 	.word	0x00000080
        /*0064*/ 	.word	0x00000001
        /*0068*/ 	.word	0x00000001


	//----- nvinfo : EIATTR_CRS_STACK_SIZE
	.align		4
.L_4079:
        /*006c*/ 	.byte	0x04, 0x1e
        /*006e*/ 	.short	(.L_4081 - .L_4080)
.L_4080:
        /*0070*/ 	.word	0x00000000


	//----- nvinfo : EIATTR_CBANK_PARAM_SIZE
	.align		4
.L_4081:
        /*0074*/ 	.byte	0x03, 0x19
        /*0076*/ 	.short	0x03c0


	//----- nvinfo : EIATTR_PARAM_CBANK
	.align		4
        /*0078*/ 	.byte	0x04, 0x0a
        /*007a*/ 	.short	(.L_4083 - .L_4082)
	.align		4
.L_4082:
        /*007c*/ 	.word	index@(.nv.constant0._ZN2at6native24index_elementwise_kernelILi128ELi4EZNS0_20cuda_take_put_kernelIN3c107complexIfEEiZZZZZNS0_10put_kernelERNS_14TensorIteratorERKNS_10TensorBaseEbENKUlvE_clEvENKUlvE7_clEvENKUlvE_clEvENKUlvE_clEvEUlRS5_iE_EEvS7_SA_RKT1_EUliE_EEvlSH_)
        /*0080*/ 	.short	0x0210
        /*0082*/ 	.short	0x03c0


	//----- nvinfo : EIATTR_SW_WAR
	.align		4
.L_4083:
        /*0084*/ 	.byte	0x04, 0x36
        /*0086*/ 	.short	(.L_4085 - .L_4084)
.L_4084:
        /*0088*/ 	.word	0x00000008
.L_4085:


//--------------------- .nv.info._ZN2at6native24index_elementwise_kernelILi128ELi4EZNS0_20cuda_take_put_kernelIN3c107complexIdEElZZZZZNS0_10put_kernelERNS_14TensorIteratorERKNS_10TensorBaseEbENKUlvE_clEvENKUlvE6_clEvENKUlvE_clEvENKUlvE0_clEvEUlRS5_lE0_EEvS7_SA_RKT1_EUliE_EEvlSH_ --------------------------
	.section	.nv.info._ZN2at6native24index_elementwise_kernelILi128ELi4EZNS0_20cuda_take_put_kernelIN3c107complexIdEElZZZZZNS0_10put_kernelERNS_14TensorIteratorERKNS_10TensorBaseEbENKUlvE_clEvENKUlvE6_clEvENKUlvE_clEvENKUlvE0_clEvEUlRS5_lE0_EEvS7_SA_RKT1_EUliE_EEvlSH_,"",@"SHT_CUDA_INFO"
	.sectionflags	@""
	.align	4


	//----- nvinfo : EIATTR_CUDA_API_VERSION
	.align		4
        /*0000*/ 	.byte	0x04, 0x37
        /*0002*/ 	.short	(.L_4087 - .L_4086)
.L_4086:
        /*0004*/ 	.word	0x00000082


	//----- nvinfo : EIATTR_KPARAM_INFO
	.align		4
.L_4087:
        /*0008*/ 	.byte	0x04, 0x17
        /*000a*/ 	.short	(.L_4089 - .L_4088)
.L_4088:
        /*000c*/ 	.word	0x00000000
        /*0010*/ 	.short	0x0001
        /*0012*/ 	.short	0x0008
        /*0014*/ 	.byte	0x00, 0xf0, 0xe1, 0x0e


	//----- nvinfo : EIATTR_KPARAM_INFO
	.align		4
.L_4089:
        /*0018*/ 	.byte	0x04, 0x17
        /*001a*/ 	.short	(.L_4091 - .L_4090)
.L_4090:
        /*001c*/ 	.word	0x00000000
        /*0020*/ 	.short	0x0000
        /*0022*/ 	.short	0x0000
        /*0024*/ 	.byte	0x00, 0xf0, 0x21, 0x00


	//----- nvinfo : EIATTR_SPARSE_MMA_MASK
	.align		4
.L_4091:
        /*0028*/ 	.byte	0x03, 0x50
        /*002a*/ 	.short	0x0000


	//----- nvinfo : EIATTR_MAXREG_COUNT
	.align		4
        /*002c*/ 	.byte	0x03, 0x1b
        /*002e*/ 	.short	0x0080


	//----- nvinfo : EIATTR_EXTERNS
	.align		4
        /*0030*/ 	.byte	0x04, 0x0f
        /*0032*/ 	.short	(.L_4093 - .L_4092)


	//   ....[0]....
	.align		4
.L_4092:
        /*0034*/ 	.word	index@(__assertfail)


	//----- nvinfo : EIATTR_MERCURY_ISA_VERSION
	.align		4
.L_4093:
        /*0038*/ 	.byte	0x03, 0x5f
        /*003a*/ 	.short	0x0101


	//----- nvinfo : EIATTR_SYSCALL_OFFSETS
	.align		4
        /*003c*/ 	.byte	0x04, 0x46
        /*003e*/ 	.short	(.L_4095 - .L_4094)


	//   ....[0]....
.L_4094:
        /*0040*/ 	.word	0x000015c0


	//   ....[1]....
        /*0044*/ 	.word	0x000085a0


	//   ....[2]....
        /*0048*/ 	.word	0x0000f3e0


	//   ....[3]....
        /*004c*/ 	.word	0x00016210


	//----- nvinfo : EIATTR_EXIT_INSTR_OFFSETS
	.align		4
.L_4095:
        /*0050*/ 	.byte	0x04, 0x1c
        /*0052*/ 	.short	(.L_4097 - .L_4096)


	//   ....[0]....
.L_4096:
        /*0054*/ 	.word	0x00014d20


	//   ....[1]....
        /*0058*/ 	.word	0x0001bc70


	//----- nvinfo : EIATTR_MAX_THREADS
	.align		4
.L_4097:
        /*005c*/ 	.byte	0x04, 0x05
        /*005e*/ 	.short	(.L_4099 - .L_4098)
.L_4098:
        /*0060*/ 	.word	0x00000080
        /*0064*/ 	.word	0x00000001
        /*0068*/ 	.word	0x00000001


	//----- nvinfo : EIATTR_CRS_STACK_SIZE
	.align		4
.L_4099:
        /*006c*/ 	.byte	0x04, 0x1e
        /*006e*/ 	.short	(.L_4101 - .L_4100)
.L_4100:
        /*0070*/ 	.word	0x00000000


	//----- nvinfo : EIATTR_CBANK_PARAM_SIZE
	.align		4
.L_4101:
        /*0074*/ 	.byte	0x03, 0x19
        /*0076*/ 	.short	0x03c0


	//----- nvinfo : EIATTR_PARAM_CBANK
	.align		4
        /*0078*/ 	.byte	0x04, 0x0a
        /*007a*/ 	.short	(.L_4103 - .L_4102)
	.align		4
.L_4102:
        /*007c*/ 	.word	index@(.nv.constant0._ZN2at6native24index_elementwise_kernelILi128ELi4EZNS0_20cuda_take_put_kernelIN3c107complexIdEElZZZZZNS0_10put_kernelERNS_14TensorIteratorERKNS_10TensorBaseEbENKUlvE_clEvENKUlvE6_clEvENKUlvE_clEvENKUlvE0_clEvEUlRS5_lE0_EEvS7_SA_RKT1_EUliE_EEvlSH_)
        /*0080*/ 	.short	0x0210
        /*0082*/ 	.short	0x03c0


	//----- nvinfo : EIATTR_SW_WAR
	.align		4
.L_4103:
        /*0084*/ 	.byte	0x04, 0x36
        /*0086*/ 	.short	(.L_4105 - .L_4104)
.L_4104:
        /*0088*/ 	.word	0x00000008
.L_4105:


//--------------------- .nv.info._ZN2at6native24index_elementwise_kernelILi128ELi4EZNS0_20cuda_take_put_kernelIN3c107complexIdEElZZZZZNS0_10put_kernelERNS_14TensorIteratorERKNS_10TensorBaseEbENKUlvE_clEvENKUlvE6_clEvENKUlvE_clEvENKUlvE0_clEvEUlRS5_lE_EEvS7_SA_RKT1_EUliE_EEvlSH_ --------------------------
	.section	.nv.info._ZN2at6native24index_elementwise_kernelILi128ELi4EZNS0_20cuda_take_put_kernelIN3c107complexIdEElZZZZZNS0_10put_kernelERNS_14TensorIteratorERKNS_10TensorBaseEbENKUlvE_clEvENKUlvE6_clEvENKUlvE_clEvENKUlvE0_clEvEUlRS5_lE_EEvS7_SA_RKT1_EUliE_EEvlSH_,"",@"SHT_CUDA_INFO"
	.sectionflags	@""
	.align	4


	//----- nvinfo : EIATTR_CUDA_API_VERSION
	.align		4
        /*0000*/ 	.byte	0x04, 0x37
        /*0002*/ 	.short	(.L_4107 - .L_4106)
.L_4106:
        /*0004*/ 	.word	0x00000082


	//----- nvinfo : EIATTR_KPARAM_INFO
	.align		4
.L_4107:
        /*0008*/ 	.byte	0x04, 0x17
        /*000a*/ 	.short	(.L_4109 - .L_4108)
.L_4108:
        /*000c*/ 	.word	0x00000000
        /*0010*/ 	.short	0x0001
        /*0012*/ 	.short	0x0008
        /*0014*/ 	.byte	0x00, 0xf0, 0x01, 0x0f


	//----- nvinfo : EIATTR_KPARAM_INFO
	.align		4
.L_4109:
        /*0018*/ 	.byte	0x04, 0x17
        /*001a*/ 	.short	(.L_4111 - .L_4110)
.L_4110:
        /*001c*/ 	.word	0x00000000
        /*0020*/ 	.short	0x0000
        /*0022*/ 	.short	0x0000
        /*0024*/ 	.byte	0x00, 0xf0, 0x21, 0x00


	//----- nvinfo : EIATTR_SPARSE_MMA_MASK
	.align		4
.L_4111:
        /*0028*/ 	.byte	0x03, 0x50
        /*002a*/ 	.short	0x0000


	//----- nvinfo : EIATTR_MAXREG_COUNT
	.align		4
        /*002c*/ 	.byte	0x03, 0x1b
        /*002e*/ 	.short	0x0080


	//----- nvinfo : EIATTR_EXTERNS
	.align		4
        /*0030*/ 	.byte	0x04, 0x0f
        /*0032*/ 	.short	(.L_4113 - .L_4112)


	//   ....[0]....
	.align		4
.L_4112:
        /*0034*/ 	.word	index@(__assertfail)


	//----- nvinfo : EIATTR_MERCURY_ISA_VERSION
	.align		4
.L_4113:
        /*0038*/ 	.byte	0x03, 0x5f
        /*003a*/ 	.short	0x0101


	//----- nvinfo : EIATTR_SYSCALL_OFFSETS
	.align		4
        /*003c*/ 	.byte	0x04, 0x46
        /*003e*/ 	.short	(.L_4115 - .L_4114)


	//   ....[0]....
.L_4114:
        /*0040*/ 	.word	0x000015a0


	//   ....[1]....
        /*0044*/ 	.word	0x000088d0


	//   ....[2]....
        /*0048*/ 	.word	0x0000f8d0


	//   ....[3]....
        /*004c*/ 	.word	0x000168c0


	//----- nvinfo : EIATTR_EXIT_INSTR_OFFSETS
	.align		4
.L_4115:
        /*0050*/ 	.byte	0x04, 0x1c
        /*0052*/ 	.short	(.L_4117 - .L_4116)


	//   ....[0]....
.L_4116:
        /*0054*/ 	.word	0x000153e0


	//   ....[1]....
        /*0058*/ 	.word	0x0001c360


	//----- nvinfo : EIATTR_MAX_THREADS
	.align		4
.L_4117:
        /*005c*/ 	.byte	0x04, 0x05
        /*005e*/ 	.short	(.L_4119 - .L_4118)
.L_4118:
        /*0060*/ 	.word	0x00000080
        /*0064*/ 	.word	0x00000001
        /*0068*/ 	.word	0x00000001


	//----- nvinfo : EIATTR_CRS_STACK_SIZE
	.align		4
.L_4119:
        /*006c*/ 	.byte	0x04, 0x1e
        /*006e*/ 	.short	(.L_4121 - .L_4120)
.L_4120:
        /*0070*/ 	.word	0x00000000


	//----- nvinfo : EIATTR_CBANK_PARAM_SIZE
	.align		4
.L_4121:
        /*0074*/ 	.byte	0x03, 0x19
        /*0076*/ 	.short	0x03c8


	//----- nvinfo : EIATTR_PARAM_CBANK
	.align		4
        /*0078*/ 	.byte	0x04, 0x0a
        /*007a*/ 	.short	(.L_4123 - .L_4122)
	.align		4
.L_4122:
        /*007c*/ 	.word	index@(.nv.constant0._ZN2at6native24index_elementwise_kernelILi128ELi4EZNS0_20cuda_take_put_kernelIN3c107complexIdEElZZZZZNS0_10put_kernelERNS_14TensorIteratorERKNS_10TensorBaseEbENKUlvE_clEvENKUlvE6_clEvENKUlvE_clEvENKUlvE0_clEvEUlRS5_lE_EEvS7_SA_RKT1_EUliE_EEvlSH_)
        /*0080*/ 	.short	0x0210
        /*0082*/ 	.short	0x03c8


	//----- nvinfo : EIATTR_SW_WAR
	.align		4
.L_4123:
        /*0084*/ 	.byte	0x04, 0x36
        /*0086*/ 	.short	(.L_4125 - .L_4124)
.L_4124:
        /*0088*/ 	.word	0x00000008
.L_4125:


//--------------------- .nv.info._ZN2at6native24index_elementwise_kernelILi128ELi4EZNS0_20cuda_take_put_kernelIN3c107complexIdEEiZZZZZNS0_10put_kernelERNS_14TensorIteratorERKNS_10TensorBaseEbENKUlvE_clEvENKUlvE6_clEvENKUlvE_clEvENKUlvE_clEvEUlRS5_iE0_EEvS7_SA_RKT1_EUliE_EEvlSH_ --------------------------
	.section	.nv.info._ZN2at6native24index_elementwise_kernelILi128ELi4EZNS0_20cuda_take_put_kernelIN3c107complexIdEEiZZZZZNS0_10put_kernelERNS_14TensorIteratorERKNS_10TensorBaseEbENKUlvE_clEvENKUlvE6_clEvENKUlvE_clEvENKUlvE_clEvEUlRS5_iE0_EEvS7_SA_RKT1_EUliE_EEvlSH_,"",@"SHT_CUDA_INFO"
	.sectionflags	@""
	.align	4


	//----- nvinfo : EIATTR_CUDA_API_VERSION
	.align		4
        /*0000*/ 	.byte	0x04, 0x37
        /*0002*/ 	.short	(.L_4127 - .L_4126)
.L_4126:
        /*0004*/ 	.word	0x00000082


	//----- nvinfo : EIATTR_KPARAM_INFO
	.align		4
.L_4127:
        /*0008*/ 	.byte	0x04, 0x17
        /*000a*/ 	.short	(.L_4129 - .L_4128)
.L_4128:
        /*000c*/ 	.word	0x00000000
        /*0010*/ 	.short	0x0001
        /*0012*/ 	.short	0x0008
        /*0014*/ 	.byte	0x00, 0xf0, 0xc1, 0x0e


	//----- nvinfo : EIATTR_KPARAM_INFO
	.align		4
.L_4129:
        /*0018*/ 	.byte	0x04, 0x17
        /*001a*/ 	.short	(.L_4131 - .L_4130)
.L_4130:
        /*001c*/ 	.word	0x00000000
        /*0020*/ 	.short	0x0000
        /*0022*/ 	.short	0x0000
        /*0024*/ 	.byte	0x00, 0xf0, 0x21, 0x00


	//----- nvinfo : EIATTR_SPARSE_MMA_MASK
	.align		4
.L_4131:
        /*0028*/ 	.byte	0x03, 0x50
        /*002a*/ 	.short	0x0000


	//----- nvinfo : EIATTR_MAXREG_COUNT
	.align		4
        /*002c*/ 	.byte	0x03, 0x1b
        /*002e*/ 	.short	0x0080


	//----- nvinfo : EIATTR_EXTERNS
	.align		4
        /*0030*/ 	.byte	0x04, 0x0f
        /*0032*/ 	.short	(.L_4133 - .L_4132)


	//   ....[0]....
	.align		4
.L_4132:
        /*0034*/ 	.word	index@(__assertfail)


	//----- nvinfo : EIATTR_MERCURY_ISA_VERSION
	.align		4
.L_4133:
        /*0038*/ 	.byte	0x03, 0x5f
        /*003a*/ 	.short	0x0101


	//----- nvinfo : EIATTR_SYSCALL_OFFSETS
	.align		4
        /*003c*/ 	.byte	0x04, 0x46
        /*003e*/ 	.short	(.L_4135 - .L_4134)


	//   ....[0]....
.L_4134:
        /*0040*/ 	.word	0x000015a0


	//   ....[1]....
        /*0044*/ 	.word	0x00003d30


	//   ....[2]....
        /*0048*/ 	.word	0x000064b0


	//   ....[3]....
        /*004c*/ 	.word	0x00008c20


	//----- nvinfo : EIATTR_EXIT_INSTR_OFFSETS
	.align		4
.L_4135:
        /*0050*/ 	.byte	0x04, 0x1c
        /*0052*/ 	.short	(.L_4137 - .L_4136)


	//   ....[0]....
.L_4136:
        /*0054*/ 	.word	0x00007740


	//   ....[1]....
        /*0058*/ 	.word	0x00009e40


	//----- nvinfo : EIATTR_MAX_THREADS
	.align		4
.L_4137:
        /*005c*/ 	.byte	0x04, 0x05
        /*005e*/ 	.short	(.L_4139 - .L_4138)
.L_4138:
        /*0060*/ 	.word	0x00000080
        /*0064*/ 	.word	0x00000001
        /*0068*/ 	.word	0x00000001


	//----- nvinfo : EIATTR_CRS_STACK_SIZE
	.align		4
.L_4139:
        /*006c*/ 	.byte	0x04, 0x1e
        /*006e*/ 	.short	(.L_4141 - .L_4140)
.L_4140:
        /*0070*/ 	.word	0x00000000


	//----- nvinfo : EIATTR_CBANK_PARAM_SIZE
	.align		4
.L_4141:
        /*0074*/ 	.byte	0x03, 0x19
        /*0076*/ 	.short	0x03b8


	//----- nvinfo : EIATTR_PARAM_CBANK
	.align		4
        /*0078*/ 	.byte	0x04, 0x0a
        /*007a*/ 	.short	(.L_4143 - .L_4142)
	.align		4
.L_4142:
        /*007c*/ 	.word	index@(.nv.constant0._ZN2at6native24index_elementwise_kernelILi128ELi4EZNS0_20cuda_take_put_kernelIN3c107complexIdEEiZZZZZNS0_10put_kernelERNS_14TensorIteratorERKNS_10TensorBaseEbENKUlvE_clEvENKUlvE6_clEvENKUlvE_clEvENKUlvE_clEvEUlRS5_iE0_EEvS7_SA_RKT1_EUliE_EEvlSH_)
        /*0080*/ 	.short	0x0210
        /*0082*/ 	.short	0x03b8


	//----- nvinfo : EIATTR_SW_WAR
	.align		4
.L_4143:
        /*0084*/ 	.byte	0x04, 0x36
        /*0086*/ 	.short	(.L_4145 - .L_4144)
.L_4144:
        /*0088*/ 	.word	0x00000008
.L_4145:


//--------------------- .nv.info._ZN2at6native24index_elementwise_kernelILi128ELi4EZNS0_20cuda_take_put_kernelIN3c107complexIdEEiZZZZZNS0_10put_kernelERNS_14TensorIteratorERKNS_10TensorBaseEbENKUlvE_clEvENKUlvE6_clEvENKUlvE_clEvENKUlvE_clEvEUlRS5_iE_EEvS7_SA_RKT1_EUliE_EEvlSH_ --------------------------
	.section	.nv.info._ZN2at6native24index_elementwise_kernelILi128ELi4EZNS0_20cuda_take_put_kernelIN3c107complexIdEEiZZZZZNS0_10put_kernelERNS_14TensorIteratorERKNS_10TensorBaseEbENKUlvE_clEvENKUlvE6_clEvENKUlvE_clEvENKUlvE_clEvEUlRS5_iE_EEvS7_SA_RKT1_EUliE_EEvlSH_,"",@"SHT_CUDA_INFO"
	.sectionflags	@""
	.align	4


	//----- nvinfo : EIATTR_CUDA_API_VERSION
	.align		4
        /*0000*/ 	.byte	0x04, 0x37
        /*0002*/ 	.short	(.L_4147 - .L_4146)
.L_4146:
        /*0004*/ 	.word	0x00000082


	//----- nvinfo : EIATTR_KPARAM_INFO
	.align		4
.L_4147:
        /*0008*/ 	.byte	0x04, 0x17
        /*000a*/ 	.short	(.L_4149 - .L_4148)
.L_4148:
        /*000c*/ 	.word	0x00000000
        /*0010*/ 	.short	0x0001
        /*0012*/ 	.short	0x0008
        /*0014*/ 	.byte	0x00, 0xf0, 0xe1, 0x0e


	//----- nvinfo : EIATTR_KPARAM_INFO
	.align		4
.L_4149:
        /*0018*/ 	.byte	0x04, 0x17
        /*001a*/ 	.short	(.L_4151 - .L_4150)
.L_4150:
        /*001c*/ 	.word	0x00000000
        /*0020*/ 	.short	0x0000
        /*0022*/ 	.short	0x0000
        /*0024*/ 	.byte	0x00, 0xf0, 0x21, 0x00


	//----- nvinfo : EIATTR_SPARSE_MMA_MASK
	.align		4
.L_4151:
        /*0028*/ 	.byte	0x03, 0x50
        /*002a*/ 	.short	0x0000


	//----- nvinfo : EIATTR_MAXREG_COUNT
	.align		4
        /*002c*/ 	.byte	0x03, 0x1b
        /*002e*/ 	.short	0x0080


	//----- nvinfo : EIATTR_EXTERNS
	.align		4
        /*0030*/ 	.byte	0x04, 0x0f
        /*0032*/ 	.short	(.L_4153 - .L_4152)


	//   ....[0]....
	.align		4
.L_4152:
        /*0034*/ 	.word	index@(__assertfail)


	//----- nvinfo : EIATTR_MERCURY_ISA_VERSION
	.align		4
.L_4153:
        /*0038*/ 	.byte	0x03, 0x5f
        /*003a*/ 	.short	0x0101


	//----- nvinfo : EIATTR_SYSCALL_OFFSETS
	.align		4
        /*003c*/ 	.byte	0x04, 0x46
        /*003e*/ 	.short	(.L_4155 - .L_4154)


	//   ....[0]....
.L_4154:
        /*0040*/ 	.word	0x000015a0


	//   ....[1]....
        /*0044*/ 	.word	0x00003d40


	//   ....[2]....
        /*0048*/ 	.word	0x000064d0


	//   ....[3]....
        /*004c*/ 	.word	0x00008c50


	//----- nvinfo : EIATTR_EXIT_INSTR_OFFSETS
	.align		4
.L_4155:
        /*0050*/ 	.byte	0x04, 0x1c
        /*0052*/ 	.short	(.L_4157 - .L_4156)


	//   ....[0]....
.L_4156:
        /*0054*/ 	.word	0x00007770


	//   ....[1]....
        /*0058*/ 	.word	0x00009e80


	//----- nvinfo : EIATTR_MAX_THREADS
	.align		4
.L_4157:
        /*005c*/ 	.byte	0x04, 0x05
        /*005e*/ 	.short	(.L_4159 - .L_4158)
.L_4158:
        /*0060*/ 	.word	0x00000080
        /*0064*/ 	.word	0x00000001
        /*0068*/ 	.word	0x00000001


	//----- nvinfo : EIATTR_CRS_STACK_SIZE
	.align		4
.L_4159:
        /*006c*/ 	.byte	0x04, 0x1e
        /*006e*/ 	.short	(.L_4161 - .L_4160)
.L_4160:
        /*0070*/ 	.word	0x00000000


	//----- nvinfo : EIATTR_CBANK_PARAM_SIZE
	.align		4
.L_4161:
        /*0074*/ 	.byte	0x03, 0x19
        /*0076*/ 	.short	0x03c0


	//----- nvinfo : EIATTR_PARAM_CBANK
	.align		4
        /*0078*/ 	.byte	0x04, 0x0a
        /*007a*/ 	.short	(.L_4163 - .L_4162)
	.align		4
.L_4162:
        /*007c*/ 	.word	index@(.nv.constant0._ZN2at6native24index_elementwise_kernelILi128ELi4EZNS0_20cuda_take_put_kernelIN3c107complexIdEEiZZZZZNS0_10put_kernelERNS_14TensorIteratorERKNS_10TensorBaseEbENKUlvE_clEvENKUlvE6_clEvENKUlvE_clEvENKUlvE_clEvEUlRS5_iE_EEvS7_SA_RKT1_EUliE_EEvlSH_)
        /*0080*/ 	.short	0x0210
        /*0082*/ 	.short	0x03c0


	//----- nvinfo : EIATTR_SW_WAR
	.align		4
.L_4163:
        /*0084*/ 	.byte	0x04, 0x36
        /*0086*/ 	.short	(.L_4165 - .L_4164)
.L_4164:
        /*0088*/ 	.word	0x00000008
.L_4165:


//--------------------- .nv.info._ZN2at6native24index_elementwise_kernelILi128ELi4EZNS0_20cuda_take_put_kernelIflZZZZZNS0_10put_kernelERNS_14TensorIteratorERKNS_10TensorBaseEbENKUlvE_clEvENKUlvE5_clEvENKUlvE_clEvENKUlvE0_clEvEUlRflE0_EEvS4_S7_RKT1_EUliE_EEvlSE_ --------------------------
	.section	.nv.info._ZN2at6native24index_elementwise_kernelILi128ELi4EZNS0_20cuda_take_put_kernelIflZZZZZNS0_10put_kernelERNS_14TensorIteratorERKNS_10TensorBaseEbENKUlvE_clEvENKUlvE5_clEvENKUlvE_clEvENKUlvE0_clEvEUlRflE0_EEvS4_S7_RKT1_EUliE_EEvlSE_,"",@"SHT_CUDA_INFO"
	.sectionflags	@""
	.align	4


	//----- nvinfo : EIATTR_CUDA_API_VERSION
	.align		4
        /*0000*/ 	.byte	0x04, 0x37
        /*0002*/ 	.short	(.L_4167 - .L_4166)
.L_4166:
        /*0004*/ 	.word	0x00000082


	//----- nvinfo : EIATTR_KPARAM_INFO
	.align		4
.L_4167:
        /*0008*/ 	.byte	0x04, 0x17
        /*000a*/ 	.short	(.L_4169 - .L_4168)
.L_4168:
        /*000c*/ 	.word	0x00000000
        /*0010*/ 	.short	0x0001
        /*0012*/ 	.short	0x0008
        /*0014*/ 	.byte	0x00, 0xf0, 0xe1, 0x0e


	//----- nvinfo : EIATTR_KPARAM_INFO
	.align		4
.L_4169:
        /*0018*/ 	.byte	0x04, 0x17
        /*001a*/ 	.short	(.L_4171 - .L_4170)
.L_4170:
        /*001c*/ 	.word	0x00000000
        /*0020*/ 	.short	0x0000
        /*0022*/ 	.short	0x0000
        /*0024*/ 	.byte	0x00, 0xf0, 0x21, 0x00


	//----- nvinfo : EIATTR_SPARSE_MMA_MASK
	.align		4
.L_4171:
        /*0028*/ 	.byte	0x03, 0x50
        /*002a*/ 	.short	0x0000


	//----- nvinfo : EIATTR_MAXREG_COUNT
	.align		4
        /*002c*/ 	.byte	0x03, 0x1b
        /*002e*/ 	.short	0x0080


	//----- nvinfo : EIATTR_EXTERNS
	.align		4
        /*0030*/ 	.byte	0x04, 0x0f
        /*0032*/ 	.short	(.L_4173 - .L_4172)


	//   ....[0]....
	.align		4
.L_4172:
        /*0034*/ 	.word	index@(__assertfail)


	//----- nvinfo : EIATTR_MERCURY_ISA_VERSION
	.align		4
.L_4173:
        /*0038*/ 	.byte	0x03, 0x5f
        /*003a*/ 	.short	0x0101


	//----- nvinfo : EIATTR_SYSCALL_OFFSETS
	.align		4
        /*003c*/ 	.byte	0x04, 0x46
        /*003e*/ 	.short	(.L_4175 - .L_4174)


	//   ....[0]....
.L_4174:
        /*0040*/ 	.word	0x00001590


	//   ....[1]....
        /*0044*/ 	.word	0x00008570


	//   ....[2]....
        /*0048*/ 	.word	0x0000f3b0


	//   ....[3]....
        /*004c*/ 	.word	0x00016210


	//----- nvinfo : EIATTR_EXIT_INSTR_OFFSETS
	.align		4
.L_4175:
        /*0050*/ 	.byte	0x04, 0x1c
        /*0052*/ 	.short	(.L_4177 - .L_4176)


	//   ....[0]....
.L_4176:
        /*0054*/ 	.word	0x00014d20


	//   ....[1]....
        /*0058*/ 	.word	0x0001bc70


	//----- nvinfo : EIATTR_MAX_THREADS
	.align		4
.L_4177:
        /*005c*/ 	.byte	0x04, 0x05
        /*005e*/ 	.short	(.L_4179 - .L_4178)
.L_4178:
        /*0060*/ 	.word	0x00000080
        /*0064*/ 	.word	0x00000001
        /*0068*/ 	.word	0x00000001


	//----- nvinfo : EIATTR_CRS_STACK_SIZE
	.align		4
.L_4179:
        /*006c*/ 	.byte	0x04, 0x1e
        /*006e*/ 	.short	(.L_4181 - .L_4180)
.L_4180:
        /*0070*/ 	.word	0x00000000


	//----- nvinfo : EIATTR_CBANK_PARAM_SIZE
	.align		4
.L_4181:
        /*0074*/ 	.byte	0x03, 0x19
        /*0076*/ 	.short	0x03c0


	//----- nvinfo : EIATTR_PARAM_CBANK
	.align		4
        /*0078*/ 	.byte	0x04, 0x0a
        /*007a*/ 	.short	(.L_4183 - .L_4182)
	.align		4
.L_4182:
        /*007c*/ 	.word	index@(.nv.constant0._ZN2at6native24index_elementwise_kernelILi128ELi4EZNS0_20cuda_take_put_kernelIflZZZZZNS0_10put_kernelERNS_14TensorIteratorERKNS_10TensorBaseEbENKUlvE_clEvENKUlvE5_clEvENKUlvE_clEvENKUlvE0_clEvEUlRflE0_EEvS4_S7_RKT1_EUliE_EEvlSE_)
        /*0080*/ 	.short	0x0210
        /*0082*/ 	.short	0x03c0


	//----- nvinfo : EIATTR_SW_WAR
	.align		4
.L_4183:
        /*0084*/ 	.byte	0x04, 0x36
        /*0086*/ 	.short	(.L_4185 - .L_4184)
.L_4184:
        /*0088*/ 	.word	0x00000008
.L_4185:


//--------------------- .nv.info._ZN2at6native24index_elementwise_kernelILi128ELi4EZNS0_20cuda_take_put_kernelIflZZZZZNS0_10put_kernelERNS_14TensorIteratorERKNS_10TensorBaseEbENKUlvE_clEvENKUlvE5_clEvENKUlvE_clEvENKUlvE0_clEvEUlRflE_EEvS4_S7_RKT1_EUliE_EEvlSE_ --------------------------
	.section	.nv.info._ZN2at6native24index_elementwise_kernelILi128ELi4EZNS0_20cuda_take_put_kernelIflZZZZZNS0_10put_kernelERNS_14TensorIteratorERKNS_10TensorBaseEbENKUlvE_clEvENKUlvE5_clEvENKUlvE_clEvENKUlvE0_clEvEUlRflE_EEvS4_S7_RKT1_EUliE_EEvlSE_,"",@"SHT_CUDA_INFO"
	.sectionflags	@""
	.align	4


	//----- nvinfo : EIATTR_CUDA_API_VERSION
	.align		4
        /*0000*/ 	.byte	0x04, 0x37
        /*0002*/ 	.short	(.L_4187 - .L_4186)
.L_4186:
        /*0004*/ 	.word	0x00000082


	//----- nvinfo : EIATTR_KPARAM_INFO
	.align		4
.L_4187:
        /*0008*/ 	.byte	0x04, 0x17
        /*000a*/ 	.short	(.L_4189 - .L_4188)
.L_4188:
        /*000c*/ 	.word	0x00000000
        /*0010*/ 	.short	0x0001
        /*0012*/ 	.short	0x0008
        /*0014*/ 	.byte	0x00, 0xf0, 0x01, 0x0f


	//----- nvinfo : EIATTR_KPARAM_INFO
	.align		4
.L_4189:
        /*0018*/ 	.byte	0x04, 0x17
        /*001a*/ 	.short	(.L_4191 - .L_4190)
.L_4190:
        /*001c*/ 	.word	0x00000000
        /*0020*/ 	.short	0x0000
        /*0022*/ 	.short	0x0000
        /*0024*/ 	.byte	0x00, 0xf0, 0x21, 0x00


	//----- nvinfo : EIATTR_SPARSE_MMA_MASK
	.align		4
.L_4191:
        /*0028*/ 	.byte	0x03, 0x50
        /*002a*/ 	.short	0x0000


	//----- nvinfo : EIATTR_MAXREG_COUNT
	.align		4
        /*002c*/ 	.byte	0x03, 0x1b
        /*002e*/ 	.short	0x0080


	//----- nvinfo : EIATTR_EXTERNS
	.align		4
        /*0030*/ 	.byte	0x04, 0x0f
        /*0032*/ 	.short	(.L_4193 - .L_4192)


	//   ....[0]....
	.align		4
.L_4192:
        /*0034*/ 	.word	index@(__assertfail)


	//----- nvinfo : EIATTR_MERCURY_ISA_VERSION
	.align		4
.L_4193:
        /*0038*/ 	.byte	0x03, 0x5f
        /*003a*/ 	.short	0x0101


	//----- nvinfo : EIATTR_SYSCALL_OFFSETS
	.align		4
        /*003c*/ 	.byte	0x04, 0x46
        /*003e*/ 	.short	(.L_4195 - .L_4194)


	//   ....[0]....
.L_4194:
        /*0040*/ 	.word	0x00001590


	//   ....[1]....
        /*0044*/ 	.word	0x00008570


	//   ....[2]....
        /*0048*/ 	.word	0x0000f3b0


	//   ....[3]....
        /*004c*/ 	.word	0x00016210


	//----- nvinfo : EIATTR_EXIT_INSTR_OFFSETS
	.align		4
.L_4195:
        /*0050*/ 	.byte	0x04, 0x1c
        /*0052*/ 	.short	(.L_4197 - .L_4196)


	//   ....[0]....
.L_4196:
        /*0054*/ 	.word	0x00014d20


	//   ....[1]....
        /*0058*/ 	.word	0x0001bc70


	//----- nvinfo : EIATTR_MAX_THREADS
	.align		4
.L_4197:
        /*005c*/ 	.byte	0x04, 0x05
        /*005e*/ 	.short	(.L_4199 - .L_4198)
.L_4198:
        /*0060*/ 	.word	0x00000080
        /*0064*/ 	.word	0x00000001
        /*0068*/ 	.word	0x00000001


	//----- nvinfo : EIATTR_CRS_STACK_SIZE
	.align		4
.L_4199:
        /*006c*/ 	.byte	0x04, 0x1e
        /*006e*/ 	.short	(.L_4201 - .L_4200)
.L_4200:
        /*0070*/ 	.word	0x00000000


	//----- nvinfo : EIATTR_CBANK_PARAM_SIZE
	.align		4
.L_4201:
        /*0074*/ 	.byte	0x03, 0x19
        /*0076*/ 	.short	0x03c8


	//----- nvinfo : EIATTR_PARAM_CBANK
	.align		4
        /*0078*/ 	.byte	0x04, 0x0a
        /*007a*/ 	.short	(.L_4203 - .L_4202)
	.align		4
.L_4202:
        /*007c*/ 	.word	index@(.nv.constant0._ZN2at6native24index_elementwise_kernelILi128ELi4EZNS0_20cuda_take_put_kernelIflZZZZZNS0_10put_kernelERNS_14TensorIteratorERKNS_10TensorBaseEbENKUlvE_clEvENKUlvE5_clEvENKUlvE_clEvENKUlvE0_clEvEUlRflE_EEvS4_S7_RKT1_EUliE_EEvlSE_)
        /*0080*/ 	.short	0x0210
        /*0082*/ 	.short	0x03c8


	//----- nvinfo : EIATTR_SW_WAR
	.align		4
.L_4203:
        /*0084*/ 	.byte	0x04, 0x36
        /*0086*/ 	.short	(.L_4205 - .L_4204)
.L_4204:
        /*0088*/ 	.word	0x00000008
.L_4205:


//--------------------- .nv.info._ZN2at6native24index_elementwise_kernelILi128ELi4EZNS0_20cuda_take_put_kernelIfiZZZZZNS0_10put_kernelERNS_14TensorIteratorERKNS_10TensorBaseEbENKUlvE_clEvENKUlvE5_clEvENKUlvE_clEvENKUlvE_clEvEUlRfiE0_EEvS4_S7_RKT1_EUliE_EEvlSE_ --------------------------
	.section	.nv.info._ZN2at6native24index_elementwise_kernelILi128ELi4EZNS0_20cuda_take_put_kernelIfiZZZZZNS0_10put_kernelERNS_14TensorIteratorERKNS_10TensorBaseEbENKUlvE_clEvENKUlvE5_clEvENKUlvE_clEvENKUlvE_clEvEUlRfiE0_EEvS4_S7_RKT1_EUliE_EEvlSE_,"",@"SHT_CUDA_INFO"
	.sectionflags	@""
	.align	4


	//----- nvinfo : EIATTR_CUDA_API_VERSION
	.align		4
        /*0000*/ 	.byte	0x04, 0x37
        /*0002*/ 	.short	(.L_4207 - .L_4206)
.L_4206:
        /*0004*/ 	.word	0x00000082


	//----- nvinfo : EIATTR_KPARAM_INFO
	.align		4
.L_4207:
        /*0008*/ 	.byte	0x04, 0x17
        /*000a*/ 	.short	(.L_4209 - .L_4208)
.L_4208:
        /*000c*/ 	.word	0x00000000
        /*0010*/ 	.short	0x0001
        /*0012*/ 	.short	0x0008
        /*0014*/ 	.byte	0x00, 0xf0, 0xc1, 0x0e


	//----- nvinfo : EIATTR_KPARAM_INFO
	.align		4
.L_4209:
        /*0018*/ 	.byte	0x04, 0x17
        /*001a*/ 	.short	(.L_4211 - .L_4210)
.L_4210:
        /*001c*/ 	.word	0x00000000
        /*0020*/ 	.short	0x0000
        /*0022*/ 	.short	0x0000
        /*0024*/ 	.byte	0x00, 0xf0, 0x21, 0x00


	//----- nvinfo : EIATTR_SPARSE_MMA_MASK
	.align		4
.L_4211:
        /*0028*/ 	.byte	0x03, 0x50
        /*002a*/ 	.short	0x0000


	//----- nvinfo : EIATTR_MAXREG_COUNT
	.align		4
        /*002c*/ 	.byte	0x03, 0x1b
        /*002e*/ 	.short	0x0080


	//----- nvinfo : EIATTR_EXTERNS
	.align		4
        /*0030*/ 	.byte	0x04, 0x0f
        /*0032*/ 	.short	(.L_4213 - .L_4212)


	//   ....[0]....
	.align		4
.L_4212:
        /*0034*/ 	.word	index@(__assertfail)


	//----- nvinfo : EIATTR_MERCURY_ISA_VERSION
	.align		4
.L_4213:
        /*0038*/ 	.byte	0x03, 0x5f
        /*003a*/ 	.short	0x0101


	//----- nvinfo : EIATTR_SYSCALL_OFFSETS
	.align		4
        /*003c*/ 	.byte	0x04, 0x46
        /*003e*/ 	.short	(.L_4215 - .L_4214)


	//   ....[0]....
.L_4214:
        /*0040*/ 	.word	0x000015a0


	//   ....[1]....
        /*0044*/ 	.word	0x00003d30


	//   ....[2]....
        /*0048*/ 	.word	0x000064b0


	//   ....[3]....
        /*004c*/ 	.word	0x00008c20


	//----- nvinfo : EIATTR_EXIT_INSTR_OFFSETS
	.align		4
.L_4215:
        /*0050*/ 	.byte	0x04, 0x1c
        /*0052*/ 	.short	(.L_4217 - .L_4216)


	//   ....[0]....
.L_4216:
        /*0054*/ 	.word	0x00007740


	//   ....[1]....
        /*0058*/ 	.word	0x00009e40


	//----- nvinfo : EIATTR_MAX_THREADS
	.align		4
.L_4217:
        /*005c*/ 	.byte	0x04, 0x05
        /*005e*/ 	.short	(.L_4219 - .L_4218)
.L_4218:
        /*0060*/ 	.word	0x00000080
        /*0064*/ 	.word	0x00000001
        /*0068*/ 	.word	0x00000001


	//----- nvinfo : EIATTR_CRS_STACK_SIZE
	.align		4
.L_4219:
        /*006c*/ 	.byte	0x04, 0x1e
        /*006e*/ 	.short	(.L_4221 - .L_4220)
.L_4220:
        /*0070*/ 	.word	0x00000000


	//----- nvinfo : EIATTR_CBANK_PARAM_SIZE
	.align		4
.L_4221:
        /*0074*/ 	.byte	0x03, 0x19
        /*0076*/ 	.short	0x03b8


	//----- nvinfo : EIATTR_PARAM_CBANK
	.align		4
        /*0078*/ 	.byte	0x04, 0x0a
        /*007a*/ 	.short	(.L_4223 - .L_4222)
	.align		4
.L_4222:
        /*007c*/ 	.word	index@(.nv.constant0._ZN2at6native24index_elementwise_kernelILi128ELi4EZNS0_20cuda_take_put_kernelIfiZZZZZNS0_10put_kernelERNS_14TensorIteratorERKNS_10TensorBaseEbENKUlvE_clEvENKUlvE5_clEvENKUlvE_clEvENKUlvE_clEvEUlRfiE0_EEvS4_S7_RKT1_EUliE_EEvlSE_)
        /*0080*/ 	.short	0x0210
        /*0082*/ 	.short	0x03b8


	//----- nvinfo : EIATTR_SW_WAR
	.align		4
.L_4223:
        /*0084*/ 	.byte	0x04, 0x36
        /*0086*/ 	.short	(.L_4225 - .L_4224)
.L_4224:
        /*0088*/ 	.word	0x00000008
.L_4225:


//--------------------- .nv.info._ZN2at6native24index_elementwise_kernelILi128ELi4EZNS0_20cuda_take_put_kernelIfiZZZZZNS0_10put_kernelERNS_14TensorIteratorERKNS_10TensorBaseEbENKUlvE_clEvENKUlvE5_clEvENKUlvE_clEvENKUlvE_clEvEUlRfiE_EEvS4_S7_RKT1_EUliE_EEvlSE_ --------------------------
	.section	.nv.info._ZN2at6native24index_elementwise_kernelILi128ELi4EZNS0_20cuda_take_put_kernelIfiZZZZZNS0_10put_kernelERNS_14TensorIteratorERKNS_10TensorBaseEbENKUlvE_clEvENKUlvE5_clEvENKUlvE_clEvENKUlvE_clEvEUlRfiE_EEvS4_S7_RKT1_EUliE_EEvlSE_,"",@"SHT_CUDA_INFO"
	.sectionflags	@""
	.align	4


	//----- nvinfo : EIATTR_CUDA_API_VERSION
	.align		4
        /*0000*/ 	.byte	0x04, 0x37
        /*0002*/ 	.short	(.L_4227 - .L_4226)
.L_4226:
        /*0004*/ 	.word	0x00000082


	//----- nvinfo : EIATTR_KPARAM_INFO
	.align		4
.L_4227:
        /*0008*/ 	.byte	0x04, 0x17
        /*000a*/ 	.short	(.L_4229 - .L_4228)
.L_4228:
        /*000c*/ 	.word	0x00000000
        /*0010*/ 	.short	0x0001
        /*0012*/ 	.short	0x0008
        /*0014*/ 	.byte	0x00, 0xf0, 0xe1, 0x0e


	//----- nvinfo : EIATTR_KPARAM_INFO
	.align		4
.L_4229:
        /*0018*/ 	.byte	0x04, 0x17
        /*001a*/ 	.short	(.L_4231 - .L_4230)
.L_4230:
        /*001c*/ 	.word	0x00000000
        /*0020*/ 	.short	0x0000
        /*0022*/ 	.short	0x0000
        /*0024*/ 	.byte	0x00, 0xf0, 0x21, 0x00


	//----- nvinfo : EIATTR_SPARSE_MMA_MASK
	.align		4
.L_4231:
        /*0028*/ 	.byte	0x03, 0x50
        /*002a*/ 	.short	0x0000


	//----- nvinfo : EIATTR_MAXREG_COUNT
	.align		4
        /*002c*/ 	.byte	0x03, 0x1b
        /*002e*/ 	.short	0x0080


	//----- nvinfo : EIATTR_EXTERNS
	.align		4
        /*0030*/ 	.byte	0x04, 0x0f
        /*0032*/ 	.short	(.L_4233 - .L_4232)


	//   ....[0]....
	.align		4
.L_4232:
        /*0034*/ 	.word	index@(__assertfail)


	//----- nvinfo : EIATTR_MERCURY_ISA_VERSION
	.align		4
.L_4233:
        /*0038*/ 	.byte	0x03, 0x5f
        /*003a*/ 	.short	0x0101


	//----- nvinfo : EIATTR_SYSCALL_OFFSETS
	.align		4
        /*003c*/ 	.byte	0x04, 0x46
        /*003e*/ 	.short	(.L_4235 - .L_4234)


	//   ....[0]....
.L_4234:
        /*0040*/ 	.word	0x000015a0


	//   ....[1]....
        /*0044*/ 	.word	0x00003d30


	//   ....[2]....
        /*0048*/ 	.word	0x000064b0


	//   ....[3]....
        /*004c*/ 	.word	0x00008c20


	//----- nvinfo : EIATTR_EXIT_INSTR_OFFSETS
	.align		4
.L_4235:
        /*0050*/ 	.byte	0x04, 0x1c
        /*0052*/ 	.short	(.L_4237 - .L_4236)


	//   ....[0]....
.L_4236:
        /*0054*/ 	.word	0x00007740


	//   ....[1]....
        /*0058*/ 	.word	0x00009e40


	//----- nvinfo : EIATTR_MAX_THREADS
	.align		4
.L_4237:
        /*005c*/ 	.byte	0x04, 0x05
        /*005e*/ 	.short	(.L_4239 - .L_4238)
.L_4238:
        /*0060*/ 	.word	0x00000080
        /*0064*/ 	.word	0x00000001
        /*0068*/ 	.word	0x00000001


	//----- nvinfo : EIATTR_CRS_STACK_SIZE
	.align		4
.L_4239:
        /*006c*/ 	.byte	0x04, 0x1e
        /*006e*/ 	.short	(.L_4241 - .L_4240)
.L_4240:
        /*0070*/ 	.word	0x00000000


	//----- nvinfo : EIATTR_CBANK_PARAM_SIZE
	.align		4
.L_4241:
        /*0074*/ 	.byte	0x03, 0x19
        /*0076*/ 	.short	0x03c0


	//----- nvinfo : EIATTR_PARAM_CBANK
	.align		4
        /*0078*/ 	.byte	0x04, 0x0a
        /*007a*/ 	.short	(.L_4243 - .L_4242)
	.align		4
.L_4242:
        /*007c*/ 	.word	index@(.nv.constant0._ZN2at6native24index_elementwise_kernelILi128ELi4EZNS0_20cuda_take_put_kernelIfiZZZZZNS0_10put_kernelERNS_14TensorIteratorERKNS_10TensorBaseEbENKUlvE_clEvENKUlvE5_clEvENKUlvE_clEvENKUlvE_clEvEUlRfiE_EEvS4_S7_RKT1_EUliE_EEvlSE_)
        /*0080*/ 	.short	0x0210
        /*0082*/ 	.short	0x03c0


	//----- nvinfo : EIATTR_SW_WAR
	.align		4
.L_4243:
        /*0084*/ 	.byte	0x04, 0x36
        /*0086*/ 	.short	(.L_4245 - .L_4244)
.L_4244:
        /*0088*/ 	.word	0x00000008
.L_4245:


//--------------------- .nv.info._ZN2at6native24index_elementwise_kernelILi128ELi4EZNS0_20cuda_take_put_kernelIdlZZZZZNS0_10put_kernelERNS_14TensorIteratorERKNS_10TensorBaseEbENKUlvE_clEvENKUlvE4_clEvENKUlvE_clEvENKUlvE0_clEvEUlRdlE0_EEvS4_S7_RKT1_EUliE_EEvlSE_ --------------------------
	.section	.nv.info._ZN2at6native24index_elementwise_kernelILi128ELi4EZNS0_20cuda_take_put_kernelIdlZZZZZNS0_10put_kernelERNS_14TensorIteratorERKNS_10TensorBaseEbENKUlvE_clEvENKUlvE4_clEvENKUlvE_clEvENKUlvE0_clEvEUlRdlE0_EEvS4_S7_RKT1_EUliE_EEvlSE_,"",@"SHT_CUDA_INFO"
	.sectionflags	@""
	.align	4


	//----- nvinfo : EIATTR_CUDA_API_VERSION
	.align		4
        /*0000*/ 	.byte	0x04, 0x37
        /*0002*/ 	.short	(.L_4247 - .L_4246)
.L_4246:
        /*0004*/ 	.word	0x00000082


	//----- nvinfo : EIATTR_KPARAM_INFO
	.align		4
.L_4247:
        /*0008*/ 	.byte	0x04, 0x17
        /*000a*/ 	.short	(.L_4249 - .L_4248)
.L_4248:
        /*000c*/ 	.word	0x00000000
        /*0010*/ 	.short	0x0001
        /*0012*/ 	.short	0x0008
        /*0014*/ 	.byte	0x00, 0xf0, 0xe1, 0x0e


	//----- nvinfo : EIATTR_KPARAM_INFO
	.align		4
.L_4249:
        /*0018*/ 	.byte	0x04, 0x17
        /*001a*/ 	.short	(.L_4251 - .L_4250)
.L_4250:
        /*001c*/ 	.word	0x00000000
        /*0020*/ 	.short	0x0000
        /*0022*/ 	.short	0x0000
        /*0024*/ 	.byte	0x00, 0xf0, 0x21, 0x00


	//----- nvinfo : EIATTR_SPARSE_MMA_MASK
	.align		4
.L_4251:
        /*0028*/ 	.byte	0x03, 0x50
        /*002a*/ 	.short	0x0000


	//----- nvinfo : EIATTR_MAXREG_COUNT
	.align		4
        /*002c*/ 	.byte	0x03, 0x1b
        /*002e*/ 	.short	0x0080


	//----- nvinfo : EIATTR_EXTERNS
	.align		4
        /*0030*/ 	.byte	0x04, 0x0f
        /*0032*/ 	.short	(.L_4253 - .L_4252)


	//   ....[0]....
	.align		4
.L_4252:
        /*0034*/ 	.word	index@(__assertfail)


	//----- nvinfo : EIATTR_MERCURY_ISA_VERSION
	.align		4
.L_4253:
        /*0038*/ 	.byte	0x03, 0x5f
        /*003a*/ 	.short	0x0101


	//----- nvinfo : EIATTR_SYSCALL_OFFSETS
	.align		4
        /*003c*/ 	.byte	0x04, 0x46
        /*003e*/ 	.short	(.L_4255 - .L_4254)


	//   ....[0]....
.L_4254:
        /*0040*/ 	.word	0x00001590


	//   ....[1]....
        /*0044*/ 	.word	0x00008570


	//   ....[2]....
        /*0048*/ 	.word	0x0000f3b0


	//   ....[3]....
        /*004c*/ 	.word	0x00016210


	//----- nvinfo : EIATTR_EXIT_INSTR_OFFSETS
	.align		4
.L_4255:
        /*0050*/ 	.byte	0x04, 0x1c
        /*0052*/ 	.short	(.L_4257 - .L_4256)


	//   ....[0]....
.L_4256:
        /*0054*/ 	.word	0x00014d20


	//   ....[1]....
        /*0058*/ 	.word	0x0001bc70


	//----- nvinfo : EIATTR_MAX_THREADS
	.align		4
.L_4257:
        /*005c*/ 	.byte	0x04, 0x05
        /*005e*/ 	.short	(.L_4259 - .L_4258)
.L_4258:
        /*0060*/ 	.word	0x00000080
        /*0064*/ 	.word	0x00000001
        /*0068*/ 	.word	0x00000001


	//----- nvinfo : EIATTR_CRS_STACK_SIZE
	.align		4
.L_4259:
        /*006c*/ 	.byte	0x04, 0x1e
        /*006e*/ 	.short	(.L_4261 - .L_4260)
.L_4260:
        /*0070*/ 	.word	0x00000000


	//----- nvinfo : EIATTR_CBANK_PARAM_SIZE
	.align		4
.L_4261:
        /*0074*/ 	.byte	0x03, 0x19
        /*0076*/ 	.short	0x03c0


	//----- nvinfo : EIATTR_PARAM_CBANK
	.align		4
        /*0078*/ 	.byte	0x04, 0x0a
        /*007a*/ 	.short	(.L_4263 - .L_4262)
	.align		4
.L_4262:
        /*007c*/ 	.word	index@(.nv.constant0._ZN2at6native24index_elementwise_kernelILi128ELi4EZNS0_20cuda_take_put_kernelIdlZZZZZNS0_10put_kernelERNS_14TensorIteratorERKNS_10TensorBaseEbENKUlvE_clEvENKUlvE4_clEvENKUlvE_clEvENKUlvE0_clEvEUlRdlE0_EEvS4_S7_RKT1_EUliE_EEvlSE_)
        /*0080*/ 	.short	0x0210
        /*0082*/ 	.short	0x03c0


	//----- nvinfo : EIATTR_SW_WAR
	.align		4
.L_4263:
        /*0084*/ 	.byte	0x04, 0x36
        /*0086*/ 	.short	(.L_4265 - .L_4264)
.L_4264:
        /*0088*/ 	.word	0x00000008
.L_4265:


//--------------------- .nv.info._ZN2at6native24index_elementwise_kernelILi128ELi4EZNS0_20cuda_take_put_kernelIdlZZZZZNS0_10put_kernelERNS_14TensorIteratorERKNS_10TensorBaseEbENKUlvE_clEvENKUlvE4_clEvENKUlvE_clEvENKUlvE0_clEvEUlRdlE_EEvS4_S7_RKT1_EUliE_EEvlSE_ --------------------------
	.section	.nv.info._ZN2at6native24index_elementwise_kernelILi128ELi4EZNS0_20cuda_take_put_kernelIdlZZZZZNS0_10put_kernelERNS_14TensorIteratorERKNS_10TensorBaseEbENKUlvE_clEvENKUlvE4_clEvENKUlvE_clEvENKUlvE0_clEvEUlRdlE_EEvS4_S7_RKT1_EUliE_EEvlSE_,"",@"SHT_CUDA_INFO"
	.sectionflags	@""
	.align	4


	//----- nvinfo : EIATTR_CUDA_API_VERSION
	.align		4
        /*0000*/ 	.byte	0x04, 0x37
        /*0002*/ 	.short	(.L_4267 - .L_4266)
.L_4266:
        /*0004*/ 	.word	0x00000082


	//----- nvinfo : EIATTR_KPARAM_INFO
	.align		4
.L_4267:
        /*0008*/ 	.byte	0x04, 0x17
        /*000a*/ 	.short	(.L_4269 - .L_4268)
.L_4268:
        /*000c*/ 	.word	0x00000000
        /*0010*/ 	.short	0x0001
        /*0012*/ 	.short	0x0008
        /*0014*/ 	.byte	0x00, 0xf0, 0x01, 0x0f


	//----- nvinfo : EIATTR_KPARAM_INFO
	.align		4
.L_4269:
        /*0018*/ 	.byte	0x04, 0x17
        /*001a*/ 	.short	(.L_4271 - .L_4270)
.L_4270:
        /*001c*/ 	.word	0x00000000
        /*0020*/ 	.short	0x0000
        /*0022*/ 	.short	0x0000
        /*0024*/ 	.byte	0x00, 0xf0, 0x21, 0x00


	//----- nvinfo : EIATTR_SPARSE_MMA_MASK
	.align		4
.L_4271:
        /*0028*/ 	.byte	0x03, 0x50
        /*002a*/ 	.short	0x0000


	//----- nvinfo : EIATTR_MAXREG_COUNT
	.align		4
        /*002c*/ 	.byte	0x03, 0x1b
        /*002e*/ 	.short	0x0080


	//----- nvinfo : EIATTR_EXTERNS
	.align		4
        /*0030*/ 	.byte	0x04, 0x0f
        /*0032*/ 	.short	(.L_4273 - .L_4272)


	//   ....[0]....
	.align		4
.L_4272:
        /*0034*/ 	.word	index@(__assertfail)


	//----- nvinfo : EIATTR_MERCURY_ISA_VERSION
	.align		4
.L_4273:
        /*0038*/ 	.byte	0x03, 0x5f
        /*003a*/ 	.short	0x0101


	//----- nvinfo : EIATTR_SYSCALL_OFFSETS
	.align		4
        /*003c*/ 	.byte	0x04, 0x46
        /*003e*/ 	.short	(.L_4275 - .L_4274)


	//   ....[0]....
.L_4274:
        /*0040*/ 	.word	0x00001590


	//   ....[1]....
        /*0044*/ 	.word	0x00008570


	//   ....[2]....
        /*0048*/ 	.word	0x0000f3b0


	//   ....[3]....
        /*004c*/ 	.word	0x00016210


	//----- nvinfo : EIATTR_EXIT_INSTR_OFFSETS
	.align		4
.L_4275:
        /*0050*/ 	.byte	0x04, 0x1c
        /*0052*/ 	.short	(.L_4277 - .L_4276)


	//   ....[0]....
.L_4276:
        /*0054*/ 	.word	0x00014d20


	//   ....[1]....
        /*0058*/ 	.word	0x0001bc70


	//----- nvinfo : EIATTR_MAX_THREADS
	.align		4
.L_4277:
        /*005c*/ 	.byte	0x04, 0x05
        /*005e*/ 	.short	(.L_4279 - .L_4278)
.L_4278:
        /*0060*/ 	.word	0x00000080
        /*0064*/ 	.word	0x00000001
        /*0068*/ 	.word	0x00000001


	//----- nvinfo : EIATTR_CRS_STACK_SIZE
	.align		4
.L_4279:
        /*006c*/ 	.byte	0x04, 0x1e
        /*006e*/ 	.short	(.L_4281 - .L_4280)
.L_4280:
        /*0070*/ 	.word	0x00000000


	//----- nvinfo : EIATTR_CBANK_PARAM_SIZE
	.align		4
.L_4281:
        /*0074*/ 	.byte	0x03, 0x19
        /*0076*/ 	.short	0x03c8


	//----- nvinfo : EIATTR_PARAM_CBANK
	.align		4
        /*0078*/ 	.byte	0x04, 0x0a
        /*007a*/ 	.short	(.L_4283 - .L_4282)
	.align		4
.L_4282:
        /*007c*/ 	.word	index@(.nv.constant0._ZN2at6native24index_elementwise_kernelILi128ELi4EZNS0_20cuda_take_put_kernelIdlZZZZZNS0_10put_kernelERNS_14TensorIteratorERKNS_10TensorBaseEbENKUlvE_clEvENKUlvE4_clEvENKUlvE_clEvENKUlvE0_clEvEUlRdlE_EEvS4_S7_RKT1_EUliE_EEvlSE_)
        /*0080*/ 	.short	0x0210
        /*0082*/ 	.short	0x03c8


	//----- nvinfo : EIATTR_SW_WAR
	.align		4
.L_4283:
        /*0084*/ 	.byte	0x04, 0x36
        /*0086*/ 	.short	(.L_4285 - .L_4284)
.L_4284:
        /*0088*/ 	.word	0x00000008
.L_4285:


//--------------------- .nv.info._ZN2at6native24index_elementwise_kernelILi128ELi4EZNS0_20cuda_take_put_kernelIdiZZZZZNS0_10put_kernelERNS_14TensorIteratorERKNS_10TensorBaseEbENKUlvE_clEvENKUlvE4_clEvENKUlvE_clEvENKUlvE_clEvEUlRdiE0_EEvS4_S7_RKT1_EUliE_EEvlSE_ --------------------------
	.section	.nv.info._ZN2at6native24index_elementwise_kernelILi128ELi4EZNS0_20cuda_take_put_kernelIdiZZZZZNS0_10put_kernelERNS_14TensorIteratorERKNS_10TensorBaseEbENKUlvE_clEvENKUlvE4_clEvENKUlvE_clEvENKUlvE_clEvEUlRdiE0_EEvS4_S7_RKT1_EUliE_EEvlSE_,"",@"SHT_CUDA_INFO"
	.sectionflags	@""
	.align	4


	//----- nvinfo : EIATTR_CUDA_API_VERSION
	.align		4
        /*0000*/ 	.byte	0x04, 0x37
        /*0002*/ 	.short	(.L_4287 - .L_4286)
.L_4286:
        /*0004*/ 	.word	0x00000082


	//----- nvinfo : EIATTR_KPARAM_INFO
	.align		4
.L_4287:
        /*0008*/ 	.byte	0x04, 0x17
        /*000a*/ 	.short	(.L_4289 - .L_4288)
.L_4288:
        /*000c*/ 	.word	0x00000000
        /*0010*/ 	.short	0x0001
        /*0012*/ 	.short	0x0008
        /*0014*/ 	.byte	0x00, 0xf0, 0xc1, 0x0e


	//----- nvinfo : EIATTR_KPARAM_INFO
	.align		4
.L_4289:
        /*0018*/ 	.byte	0x04, 0x17
        /*001a*/ 	.short	(.L_4291 - .L_4290)
.L_4290:
        /*001c*/ 	.word	0x00000000
        /*0020*/ 	.short	0x0000
        /*0022*/ 	.short	0x0000
        /*0024*/ 	.byte	0x00, 0xf0, 0x21, 0x00


	//----- nvinfo : EIATTR_SPARSE_MMA_MASK
	.align		4
.L_4291:
        /*0028*/ 	.byte	0x03, 0x50
        /*002a*/ 	.short	0x0000


	//----- nvinfo : EIATTR_MAXREG_COUNT
	.align		4
        /*002c*/ 	.byte	0x03, 0x1b
        /*002e*/ 	.short	0x0080


	//----- nvinfo : EIATTR_EXTERNS
	.align		4
        /*0030*/ 	.byte	0x04, 0x0f
        /*0032*/ 	.short	(.L_4293 - .L_4292)


	//   ....[0]....
	.align		4
.L_4292:
        /*0034*/ 	.word	index@(__assertfail)


	//----- nvinfo : EIATTR_MERCURY_ISA_VERSION
	.align		4
.L_4293:
        /*0038*/ 	.byte	0x03, 0x5f
        /*003a*/ 	.short	0x0101


	//----- nvinfo : EIATTR_SYSCALL_OFFSETS
	.align		4
        /*003c*/ 	.byte	0x04, 0x46
        /*003e*/ 	.short	(.L_4295 - .L_4294)


	//   ....[0]....
.L_4294:
        /*0040*/ 	.word	0x000015a0


	//   ....[1]....
        /*0044*/ 	.word	0x00003d30


	//   ....[2]....
        /*0048*/ 	.word	0x000064b0


	//   ....[3]....
        /*004c*/ 	.word	0x00008c20


	//----- nvinfo : EIATTR_EXIT_INSTR_OFFSETS
	.align		4
.L_4295:
        /*0050*/ 	.byte	0x04, 0x1c
        /*0052*/ 	.short	(.L_4297 - .L_4296)


	//   ....[0]....
.L_4296:
        /*0054*/ 	.word	0x00007740


	//   ....[1]....
        /*0058*/ 	.word	0x00009e40


	//----- nvinfo : EIATTR_MAX_THREADS
	.align		4
.L_4297:
        /*005c*/ 	.byte	0x04, 0x05
        /*005e*/ 	.short	(.L_4299 - .L_4298)
.L_4298:
        /*0060*/ 	.word	0x00000080
        /*0064*/ 	.word	0x00000001
        /*0068*/ 	.word	0x00000001


	//----- nvinfo : EIATTR_CRS_STACK_SIZE
	.align		4
.L_4299:
        /*006c*/ 	.byte	0x04, 0x1e
        /*006e*/ 	.short	(.L_4301 - .L_4300)
.L_4300:
        /*0070*/ 	.word	0x00000000


	//----- nvinfo : EIATTR_CBANK_PARAM_SIZE
	.align		4
.L_4301:
        /*0074*/ 	.byte	0x03, 0x19
        /*0076*/ 	.short	0x03b8


	//----- nvinfo : EIATTR_PARAM_CBANK
	.align		4
        /*0078*/ 	.byte	0x04, 0x0a
        /*007a*/ 	.short	(.L_4303 - .L_4302)
	.align		4
.L_4302:
        /*007c*/ 	.word	index@(.nv.constant0._ZN2at6native24index_elementwise_kernelILi128ELi4EZNS0_20cuda_take_put_kernelIdiZZZZZNS0_10put_kernelERNS_14TensorIteratorERKNS_10TensorBaseEbENKUlvE_clEvENKUlvE4_clEvENKUlvE_clEvENKUlvE_clEvEUlRdiE0_EEvS4_S7_RKT1_EUliE_EEvlSE_)
        /*0080*/ 	.short	0x0210
        /*0082*/ 	.short	0x03b8


	//----- nvinfo : EIATTR_SW_WAR
	.align		4
.L_4303:
        /*0084*/ 	.byte	0x04, 0x36
        /*0086*/ 	.short	(.L_4305 - .L_4304)
.L_4304:
        /*0088*/ 	.word	0x00000008
.L_4305:


//--------------------- .nv.info._ZN2at6native24index_elementwise_kernelILi128ELi4EZNS0_20cuda_take_put_kernelIdiZZZZZNS0_10put_kernelERNS_14TensorIteratorERKNS_10TensorBaseEbENKUlvE_clEvENKUlvE4_clEvENKUlvE_clEvENKUlvE_clEvEUlRdiE_EEvS4_S7_RKT1_EUliE_EEvlSE_ --------------------------
	.section	.nv.info._ZN2at6native24index_elementwise_kernelILi128ELi4EZNS0_20cuda_take_put_kernelIdiZZZZZNS0_10put_kernelERNS_14TensorIteratorERKNS_10TensorBaseEbENKUlvE_clEvENKUlvE4_clEvENKUlvE_clEvENKUlvE_clEvEUlRdiE_EEvS4_S7_RKT1_EUliE_EEvlSE_,"",@"SHT_CUDA_INFO"
	.sectionflags	@""
	.align	4


	//----- nvinfo : EIATTR_CUDA_API_VERSION
	.align		4
        /*0000*/ 	.byte	0x04, 0x37
        /*0002*/ 	.short	(.L_4307 - .L_4306)
.L_4306:
        /*0004*/ 	.word	0x00000082


	//----- nvinfo : EIATTR_KPARAM_INFO
	.align		4
.L_4307:
        /*0008*/ 	.byte	0x04, 0x17
        /*000a*/ 	.short	(.L_4309 - .L_4308)
.L_4308:
        /*000c*/ 	.word	0x00000000
        /*0010*/ 	.short	0x0001
        /*0012*/ 	.short	0x0008
        /*0014*/ 	.byte	0x00, 0xf0, 0xe1, 0x0e


	//----- nvinfo : EIATTR_KPARAM_INFO
	.align		4
.L_4309:
        /*0018*/ 	.byte	0x04, 0x17
        /*001a*/ 	.short	(.L_4311 - .L_4310)
.L_4310:
        /*001c*/ 	.word	0x00000000
        /*0020*/ 	.short	0x0000
        /*0022*/ 	.short	0x0000
        /*0024*/ 	.byte	0x00, 0xf0, 0x21, 0x00


	//----- nvinfo : EIATTR_SPARSE_MMA_MASK
	.align		4
.L_4311:
        /*0028*/ 	.byte	0x03, 0x50
        /*002a*/ 	.short	0x0000


	//----- nvinfo : EIATTR_MAXREG_COUNT
	.align		4
        /*002c*/ 	.byte	0x03, 0x1b
        /*002e*/ 	.short	0x0080


	//----- nvinfo : EIATTR_EXTERNS
	.align		4
        /*0030*/ 	.byte	0x04, 0x0f
        /*0032*/ 	.short	(.L_4313 - .L_4312)


	//   ....[0]....
	.align		4
.L_4312:
        /*0034*/ 	.word	index@(__assertfail)


	//----- nvinfo : EIATTR_MERCURY_ISA_VERSION
	.align		4
.L_4313:
        /*0038*/ 	.byte	0x03, 0x5f
        /*003a*/ 	.short	0x0101


	//----- nvinfo : EIATTR_SYSCALL_OFFSETS
	.align		4
        /*003c*/ 	.byte	0x04, 0x46
        /*003e*/ 	.short	(.L_4315 - .L_4314)


	//   ....[0]....
.L_4314:
        /*0040*/ 	.word	0x000015a0


	//   ....[1]....
        /*0044*/ 	.word	0x00003d30


	//   ....[2]....
        /*0048*/ 	.word	0x000064b0


	//   ....[3]....
        /*004c*/ 	.word	0x00008c20


	//----- nvinfo : EIATTR_EXIT_INSTR_OFFSETS
	.align		4
.L_4315:
        /*0050*/ 	.byte	0x04, 0x1c
        /*0052*/ 	.short	(.L_4317 - .L_4316)


	//   ....[0]....
.L_4316:
        /*0054*/ 	.word	0x00007740


	//   ....[1]....
        /*0058*/ 	.word	0x00009e40


	//----- nvinfo : EIATTR_MAX_THREADS
	.align		4
.L_4317:
        /*005c*/ 	.byte	0x04, 0x05
        /*005e*/ 	.short	(.L_4319 - .L_4318)
.L_4318:
        /*0060*/ 	.word	0x00000080
        /*0064*/ 	.word	0x00000001
        /*0068*/ 	.word	0x00000001


	//----- nvinfo : EIATTR_CRS_STACK_SIZE
	.align		4
.L_4319:
        /*006c*/ 	.byte	0x04, 0x1e
        /*006e*/ 	.short	(.L_4321 - .L_4320)
.L_4320:
        /*0070*/ 	.word	0x00000000


	//----- nvinfo : EIATTR_CBANK_PARAM_SIZE
	.align		4
.L_4321:
        /*0074*/ 	.byte	0x03, 0x19
        /*0076*/ 	.short	0x03c0


	//----- nvinfo : EIATTR_PARAM_CBANK
	.align		4
        /*0078*/ 	.byte	0x04, 0x0a
        /*007a*/ 	.short	(.L_4323 - .L_4322)
	.align		4
.L_4322:
        /*007c*/ 	.word	index@(.nv.constant0._ZN2at6native24index_elementwise_kernelILi128ELi4EZNS0_20cuda_take_put_kernelIdiZZZZZNS0_10put_kernelERNS_14TensorIteratorERKNS_10TensorBaseEbENKUlvE_clEvENKUlvE4_clEvENKUlvE_clEvENKUlvE_clEvEUlRdiE_EEvS4_S7_RKT1_EUliE_EEvlSE_)
        /*0080*/ 	.short	0x0210
        /*0082*/ 	.short	0x03c0


	//----- nvinfo : EIATTR_SW_WAR
	.align		4
.L_4323:
        /*0084*/ 	.byte	0x04, 0x36
        /*0086*/ 	.short	(.L_4325 - .L_4324)
.L_4324:
        /*0088*/ 	.word	0x00000008
.L_4325:


//--------------------- .nv.info._ZN2at6native24index_elementwise_kernelILi128ELi4EZNS0_20cuda_take_put_kernelIslZZZZZNS0_10put_kernelERNS_14TensorIteratorERKNS_10TensorBaseEbENKUlvE_clEvENKUlvE3_clEvENKUlvE_clEvENKUlvE0_clEvEUlRslE0_EEvS4_S7_RKT1_EUliE_EEvlSE_ --------------------------
	.section	.nv.info._ZN2at6native24index_elementwise_kernelILi128ELi4EZNS0_20cuda_take_put_kernelIslZZZZZNS0_10put_kernelERNS_14TensorIteratorERKNS_10TensorBaseEbENKUlvE_clEvENKUlvE3_clEvENKUlvE_clEvENKUlvE0_clEvEUlRslE0_EEvS4_S7_RKT1_EUliE_EEvlSE_,"",@"SHT_CUDA_INFO"
	.sectionflags	@""
	.align	4


	//----- nvinfo : EIATTR_CUDA_API_VERSION
	.align		4
        /*0000*/ 	.byte	0x04, 0x37
        /*0002*/ 	.short	(.L_4327 - .L_4326)
.L_4326:
        /*0004*/ 	.word	0x00000082


	//----- nvinfo : EIATTR_KPARAM_INFO
	.align		4
.L_4327:
        /*0008*/ 	.byte	0x04, 0x17
        /*000a*/ 	.short	(.L_4329 - .L_4328)
.L_4328:
        /*000c*/ 	.word	0x00000000
        /*0010*/ 	.short	0x0001
        /*0012*/ 	.short	0x0008
        /*0014*/ 	.byte	0x00, 0xf0, 0xe1, 0x0e


	//----- nvinfo : EIATTR_KPARAM_INFO
	.align		4
.L_4329:
        /*0018*/ 	.byte	0x04, 0x17
        /*001a*/ 	.short	(.L_4331 - .L_4330)
.L_4330:
        /*001c*/ 	.word	0x00000000
        /*0020*/ 	.short	0x0000
        /*0022*/ 	.short	0x0000
        /*0024*/ 	.byte	0x00, 0xf0, 0x21, 0x00


	//----- nvinfo : EIATTR_SPARSE_MMA_MASK
	.align		4
.L_4331:
        /*0028*/ 	.byte	0x03, 0x50
        /*002a*/ 	.short	0x0000


	//----- nvinfo : EIATTR_MAXREG_COUNT
	.align		4
        /*002c*/ 	.byte	0x03, 0x1b
        /*002e*/ 	.short	0x0080


	//----- nvinfo : EIATTR_EXTERNS
	.align		4
        /*0030*/ 	.byte	0x04, 0x0f
        /*0032*/ 	.short	(.L_4333 - .L_4332)


	//   ....[0]....
	.align		4
.L_4332:
        /*0034*/ 	.word	index@(__assertfail)


	//----- nvinfo : EIATTR_MERCURY_ISA_VERSION
	.align		4
.L_4333:
        /*0038*/ 	.byte	0x03, 0x5f
        /*003a*/ 	.short	0x0101


	//----- nvinfo : EIATTR_SYSCALL_OFFSETS
	.align		4
        /*003c*/ 	.byte	0x04, 0x46
        /*003e*/ 	.short	(.L_4335 - .L_4334)


	//   ....[0]....
.L_4334:
        /*0040*/ 	.word	0x00001590


	//   ....[1]....
        /*0044*/ 	.word	0x00008570


	//   ....[2]....
        /*0048*/ 	.word	0x0000f3b0


	//   ....[3]....
        /*004c*/ 	.word	0x00016210


	//----- nvinfo : EIATTR_EXIT_INSTR_OFFSETS
	.align		4
.L_4335:
        /*0050*/ 	.byte	0x04, 0x1c
        /*0052*/ 	.short	(.L_4337 - .L_4336)


	//   ....[0]....
.L_4336:
        /*0054*/ 	.word	0x00014d20


	//   ....[1]....
        /*0058*/ 	.word	0x0001bc70


	//----- nvinfo : EIATTR_MAX_THREADS
	.align		4
.L_4337:
        /*005c*/ 	.byte	0x04, 0x05
        /*005e*/ 	.short	(.L_4339 - .L_4338)
.L_4338:
        /*0060*/ 	.word	0x00000080
        /*0064*/ 	.word	0x00000001
        /*0068*/ 	.word	0x00000001


	//----- nvinfo : EIATTR_CRS_STACK_SIZE
	.align		4
.L_4339:
        /*006c*/ 	.byte	0x04, 0x1e
        /*006e*/ 	.short	(.L_4341 - .L_4340)
.L_4340:
        /*0070*/ 	.word	0x00000000


	//----- nvinfo : EIATTR_CBANK_PARAM_SIZE
	.align		4
.L_4341:
        /*0074*/ 	.byte	0x03, 0x19
        /*0076*/ 	.short	0x03c0


	//----- nvinfo : EIATTR_PARAM_CBANK
	.align		4
        /*0078*/ 	.byte	0x04, 0x0a
        /*007a*/ 	.short	(.L_4343 - .L_4342)
	.align		4
.L_4342:
        /*007c*/ 	.word	index@(.nv.constant0._ZN2at6native24index_elementwise_kernelILi128ELi4EZNS0_20cuda_take_put_kernelIslZZZZZNS0_10put_kernelERNS_14TensorIteratorERKNS_10TensorBaseEbENKUlvE_clEvENKUlvE3_clEvENKUlvE_clEvENKUlvE0_clEvEUlRslE0_EEvS4_S7_RKT1_EUliE_EEvlSE_)
        /*0080*/ 	.short	0x0210
        /*0082*/ 	.short	0x03c0


	//----- nvinfo : EIATTR_SW_WAR
	.align		4
.L_4343:
        /*0084*/ 	.byte	0x04, 0x36
        /*0086*/ 	.short	(.L_4345 - .L_4344)
.L_4344:
        /*0088*/ 	.word	0x00000008
.L_4345:


//--------------------- .nv.info._ZN2at6native24index_elementwise_kernelILi128ELi4EZNS0_20cuda_take_put_kernelIslZZZZZNS0_10put_kernelERNS_14TensorIteratorERKNS_10TensorBaseEbENKUlvE_clEvENKUlvE3_clEvENKUlvE_clEvENKUlvE0_clEvEUlRslE_EEvS4_S7_RKT1_EUliE_EEvlSE_ --------------------------
	.section	.nv.info._ZN2at6native24index_elementwise_kernelILi128ELi4EZNS0_20cuda_take_put_kernelIslZZZZZNS0_10put_kernelERNS_14TensorIteratorERKNS_10TensorBaseEbENKUlvE_clEvENKUlvE3_clEvENKUlvE_clEvENKUlvE0_clEvEUlRslE_EEvS4_S7_RKT1_EUliE_EEvlSE_,"",@"SHT_CUDA_INFO"
	.sectionflags	@""
	.align	4


	//----- nvinfo : EIATTR_CUDA_API_VERSION
	.align		4
        /*0000*/ 	.byte	0x04, 0x37
        /*0002*/ 	.short	(.L_4347 - .L_4346)
.L_4346:
        /*0004*/ 	.word	0x00000082


	//----- nvinfo : EIATTR_KPARAM_INFO
	.align		4
.L_4347:
        /*0008*/ 	.byte	0x04, 0x17
        /*000a*/ 	.short	(.L_4349 - .L_4348)
.L_4348:
        /*000c*/ 	.word	0x00000000
        /*0010*/ 	.short	0x0001
        /*0012*/ 	.short	0x0008
        /*0014*/ 	.byte	0x00, 0xf0, 0x01, 0x0f


	//----- nvinfo : EIATTR_KPARAM_INFO
	.align		4
.L_4349:
        /*0018*/ 	.byte	0x04, 0x17
        /*001a*/ 	.short	(.L_4351 - .L_4350)
.L_4350:
        /*001c*/ 	.word	0x00000000
        /*0020*/ 	.short	0x0000
        /*0022*/ 	.short	0x0000
        /*0024*/ 	.byte	0x00, 0xf0, 0x21, 0x00


	//----- nvinfo : EIATTR_SPARSE_MMA_MASK
	.align		4
.L_4351:
        /*0028*/ 	.byte	0x03, 0x50
        /*002a*/ 	.short	0x0000


	//----- nvinfo : EIATTR_MAXREG_COUNT
	.align		4
        /*002c*/ 	.byte	0x03, 0x1b
        /*002e*/ 	.short	0x0080


	//----- nvinfo : EIATTR_EXTERNS
	.align		4
        /*0030*/ 	.byte	0x04, 0x0f
        /*0032*/ 	.short	(.L_4353 - .L_4352)


	//   ....[0]....
	.align		4
.L_4352:
        /*0034*/ 	.word	index@(__assertfail)


	//----- nvinfo : EIATTR_MERCURY_ISA_VERSION
	.align		4
.L_4353:
        /*0038*/ 	.byte	0x03, 0x5f
        /*003a*/ 	.short	0x0101


	//----- nvinfo : EIATTR_SYSCALL_OFFSETS
	.align		4
        /*003c*/ 	.byte	0x04, 0x46
        /*003e*/ 	.short	(.L_4355 - .L_4354)


	//   ....[0]....
.L_4354:
        /*0040*/ 	.word	0x000015b0


	//   ....[1]....
        /*0044*/ 	.word	0x00008a30


	//   ....[2]....
        /*0048*/ 	.word	0x0000fb80


	//   ....[3]....
        /*004c*/ 	.word	0x00016cc0


	//----- nvinfo : EIATTR_EXIT_INSTR_OFFSETS
	.align		4
.L_4355:
        /*0050*/ 	.byte	0x04, 0x1c
        /*0052*/ 	.short	(.L_4357 - .L_4356)


	//   ....[0]....
.L_4356:
        /*0054*/ 	.word	0x000157e0


	//   ....[1]....
        /*0058*/ 	.word	0x0001c890


	//----- nvinfo : EIATTR_MAX_THREADS
	.align		4
.L_4357:
        /*005c*/ 	.byte	0x04, 0x05
        /*005e*/ 	.short	(.L_4359 - .L_4358)
.L_4358:
        /*0060*/ 	.word	0x00000080
        /*0064*/ 	.word	0x00000001
        /*0068*/ 	.word	0x00000001


	//----- nvinfo : EIATTR_CRS_STACK_SIZE
	.align		4
.L_4359:
        /*006c*/ 	.byte	0x04, 0x1e
        /*006e*/ 	.short	(.L_4361 - .L_4360)
.L_4360:
        /*0070*/ 	.word	0x00000000


	//----- nvinfo : EIATTR_CBANK_PARAM_SIZE
	.align		4
.L_4361:
        /*0074*/ 	.byte	0x03, 0x19
        /*0076*/ 	.short	0x03c8


	//----- nvinfo : EIATTR_PARAM_CBANK
	.align		4
        /*0078*/ 	.byte	0x04, 0x0a
        /*007a*/ 	.short	(.L_4363 - .L_4362)
	.align		4
.L_4362:
        /*007c*/ 	.word	index@(.nv.constant0._ZN2at6native24index_elementwise_kernelILi128ELi4EZNS0_20cuda_take_put_kernelIslZZZZZNS0_10put_kernelERNS_14TensorIteratorERKNS_10TensorBaseEbENKUlvE_clEvENKUlvE3_clEvENKUlvE_clEvENKUlvE0_clEvEUlRslE_EEvS4_S7_RKT1_EUliE_EEvlSE_)
        /*0080*/ 	.short	0x0210
        /*0082*/ 	.short	0x03c8


	//----- nvinfo : EIATTR_SW_WAR
	.align		4
.L_4363:
        /*0084*/ 	.byte	0x04, 0x36
        /*0086*/ 	.short	(.L_4365 - .L_4364)
.L_4364:
        /*0088*/ 	.word	0x00000008
.L_4365:


//--------------------- .nv.info._ZN2at6native24index_elementwise_kernelILi128ELi4EZNS0_20cuda_take_put_kernelIsiZZZZZNS0_10put_kernelERNS_14TensorIteratorERKNS_10TensorBaseEbENKUlvE_clEvENKUlvE3_clEvENKUlvE_clEvENKUlvE_clEvEUlRsiE0_EEvS4_S7_RKT1_EUliE_EEvlSE_ --------------------------
	.section	.nv.info._ZN2at6native24index_elementwise_kernelILi128ELi4EZNS0_20cuda_take_put_kernelIsiZZZZZNS0_10put_kernelERNS_14TensorIteratorERKNS_10TensorBaseEbENKUlvE_clEvENKUlvE3_clEvENKUlvE_clEvENKUlvE_clEvEUlRsiE0_EEvS4_S7_RKT1_EUliE_EEvlSE_,"",@"SHT_CUDA_INFO"
	.sectionflags	@""
	.align	4


	//----- nvinfo : EIATTR_CUDA_API_VERSION
	.align		4
        /*0000*/ 	.byte	0x04, 0x37
        /*0002*/ 	.short	(.L_4367 - .L_4366)
.L_4366:
        /*0004*/ 	.word	0x00000082


	//----- nvinfo : EIATTR_KPARAM_INFO
	.align		4
.L_4367:
        /*0008*/ 	.byte	0x04, 0x17
        /*000a*/ 	.short	(.L_4369 - .L_4368)
.L_4368:
        /*000c*/ 	.word	0x00000000
        /*0010*/ 	.short	0x0001
        /*0012*/ 	.short	0x0008
        /*0014*/ 	.byte	0x00, 0xf0, 0xc1, 0x0e


	//----- nvinfo : EIATTR_KPARAM_INFO
	.align		4
.L_4369:
        /*0018*/ 	.byte	0x04, 0x17
        /*001a*/ 	.short	(.L_4371 - .L_4370)
.L_4370:
        /*001c*/ 	.word	0x00000000
        /*0020*/ 	.short	0x0000
        /*0022*/ 	.short	0x0000
        /*0024*/ 	.byte	0x00, 0xf0, 0x21, 0x00


	//----- nvinfo : EIATTR_SPARSE_MMA_MASK
	.align		4
.L_4371:
        /*0028*/ 	.byte	0x03, 0x50
        /*002a*/ 	.short	0x0000


	//----- nvinfo : EIATTR_MAXREG_COUNT
	.align		4
        /*002c*/ 	.byte	0x03, 0x1b
        /*002e*/ 	.short	0x0080


	//----- nvinfo : EIATTR_EXTERNS
	.align		4
        /*0030*/ 	.byte	0x04, 0x0f
        /*0032*/ 	.short	(.L_4373 - .L_4372)


	//   ....[0]....
	.align		4
.L_4372:
        /*0034*/ 	.word	index@(__assertfail)


	//----- nvinfo : EIATTR_MERCURY_ISA_VERSION
	.align		4
.L_4373:
        /*0038*/ 	.byte	0x03, 0x5f
        /*003a*/ 	.short	0x0101


	//----- nvinfo : EIATTR_SYSCALL_OFFSETS
	.align		4
        /*003c*/ 	.byte	0x04, 0x46
        /*003e*/ 	.short	(.L_4375 - .L_4374)


	//   ....[0]....
.L_4374:
        /*0040*/ 	.word	0x000015a0


	//   ....[1]....
        /*0044*/ 	.word	0x00003d30


	//   ....[2]....
        /*0048*/ 	.word	0x000064b0


	//   ....[3]....
        /*004c*/ 	.word	0x00008c20


	//----- nvinfo : EIATTR_EXIT_INSTR_OFFSETS
	.align		4
.L_4375:
        /*0050*/ 	.byte	0x04, 0x1c
        /*0052*/ 	.short	(.L_4377 - .L_4376)


	//   ....[0]....
.L_4376:
        /*0054*/ 	.word	0x00007740


	//   ....[1]....
        /*0058*/ 	.word	0x00009e40


	//----- nvinfo : EIATTR_MAX_THREADS
	.align		4
.L_4377:
        /*005c*/ 	.byte	0x04, 0x05
        /*005e*/ 	.short	(.L_4379 - .L_4378)
.L_4378:
        /*0060*/ 	.word	0x00000080
        /*0064*/ 	.word	0x00000001
        /*0068*/ 	.word	0x00000001


	//----- nvinfo : EIATTR_CRS_STACK_SIZE
	.align		4
.L_4379:
        /*006c*/ 	.byte	0x04, 0x1e
        /*006e*/ 	.short	(.L_4381 - .L_4380)
.L_4380:
        /*0070*/ 	.word	0x00000000


	//----- nvinfo : EIATTR_CBANK_PARAM_SIZE
	.align		4
.L_4381:
        /*0074*/ 	.byte	0x03, 0x19
        /*0076*/ 	.short	0x03b8


	//----- nvinfo : EIATTR_PARAM_CBANK
	.align		4
        /*0078*/ 	.byte	0x04, 0x0a
        /*007a*/ 	.short	(.L_4383 - .L_4382)
	.align		4
.L_4382:
        /*007c*/ 	.word	index@(.nv.constant0._ZN2at6native24index_elementwise_kernelILi128ELi4EZNS0_20cuda_take_put_kernelIsiZZZZZNS0_10put_kernelERNS_14TensorIteratorERKNS_10TensorBaseEbENKUlvE_clEvENKUlvE3_clEvENKUlvE_clEvENKUlvE_clEvEUlRsiE0_EEvS4_S7_RKT1_EUliE_EEvlSE_)
        /*0080*/ 	.short	0x0210
        /*0082*/ 	.short	0x03b8


	//----- nvinfo : EIATTR_SW_WAR
	.align		4
.L_4383:
        /*0084*/ 	.byte	0x04, 0x36
        /*0086*/ 	.short	(.L_4385 - .L_4384)
.L_4384:
        /*0088*/ 	.word	0x00000008
.L_4385:


//--------------------- .nv.info._ZN2at6native24index_elementwise_kernelILi128ELi4EZNS0_20cuda_take_put_kernelIsiZZZZZNS0_10put_kernelERNS_14TensorIteratorERKNS_10TensorBaseEbENKUlvE_clEvENKUlvE3_clEvENKUlvE_clEvENKUlvE_clEvEUlRsiE_EEvS4_S7_RKT1_EUliE_EEvlSE_ --------------------------
	.section	.nv.info._ZN2at6native24index_elementwise_kernelILi128ELi4EZNS0_20cuda_take_put_kernelIsiZZZZZNS0_10put_kernelERNS_14TensorIteratorERKNS_10TensorBaseEbENKUlvE_clEvENKUlvE3_clEvENKUlvE_clEvENKUlvE_clEvEUlRsiE_EEvS4_S7_RKT1_EUliE_EEvlSE_,"",@"SHT_CUDA_INFO"
	.sectionflags	@""
	.align	4


	//----- nvinfo : EIATTR_CUDA_API_VERSION
	.align		4
        /*0000*/ 	.byte	0x04, 0x37
        /*0002*/ 	.short	(.L_4387 - .L_4386)
.L_4386:
        /*0004*/ 	.word	0x00000082


	//----- nvinfo : EIATTR_KPARAM_INFO
	.align		4
.L_4387:
        /*0008*/ 	.byte	0x04, 0x17
        /*000a*/ 	.short	(.L_4389 - .L_4388)
.L_4388:
        /*000c*/ 	.word	0x00000000
        /*0010*/ 	.short	0x0001
        /*0012*/ 	.short	0x0008
        /*0014*/ 	.byte	0x00, 0xf0, 0xe1, 0x0e


	//----- nvinfo : EIATTR_KPARAM_INFO
	.align		4
.L_4389:
        /*0018*/ 	.byte	0x04, 0x17
        /*001a*/ 	.short	(.L_4391 - .L_4390)
.L_4390:
        /*001c*/ 	.word	0x00000000
        /*0020*/ 	.short	0x0000
        /*0022*/ 	.short	0x0000
        /*0024*/ 	.byte	0x00, 0xf0, 0x21, 0x00


	//----- nvinfo : EIATTR_SPARSE_MMA_MASK
	.align		4
.L_4391:
        /*0028*/ 	.byte	0x03, 0x50
        /*002a*/ 	.short	0x0000


	//----- nvinfo : EIATTR_MAXREG_COUNT
	.align		4
        /*002c*/ 	.byte	0x03, 0x1b
        /*002e*/ 	.short	0x0080


	//----- nvinfo : EIATTR_EXTERNS
	.align		4
        /*0030*/ 	.byte	0x04, 0x0f
        /*0032*/ 	.short	(.L_4393 - .L_4392)


	//   ....[0]....
	.align		4
.L_4392:
        /*0034*/ 	.word	index@(__assertfail)


	//----- nvinfo : EIATTR_MERCURY_ISA_VERSION
	.align		4
.L_4393:
        /*0038*/ 	.byte	0x03, 0x5f
        /*003a*/ 	.short	0x0101


	//----- nvinfo : EIATTR_SYSCALL_OFFSETS
	.align		4
        /*003c*/ 	.byte	0x04, 0x46
        /*003e*/ 	.short	(.L_4395 - .L_4394)


	//   ....[0]....
.L_4394:
        /*0040*/ 	.word	0x000015a0


	//   ....[1]....
        /*0044*/ 	.word	0x00003e80


	//   ....[2]....
        /*0048*/ 	.word	0x00006750


	//   ....[3]....
        /*004c*/ 	.word	0x00009010


	//----- nvinfo : EIATTR_EXIT_INSTR_OFFSETS
	.align		4
.L_4395:
        /*0050*/ 	.byte	0x04, 0x1c
        /*0052*/ 	.short	(.L_4397 - .L_4396)


	//   ....[0]....
.L_4396:
        /*0054*/ 	.word	0x00007b30


	//   ....[1]....
        /*0058*/ 	.word	0x0000a360


	//----- nvinfo : EIATTR_MAX_THREADS
	.align		4
.L_4397:
        /*005c*/ 	.byte	0x04, 0x05
        /*005e*/ 	.short	(.L_4399 - .L_4398)
.L_4398:
        /*0060*/ 	.word	0x00000080
        /*0064*/ 	.word	0x00000001
        /*0068*/ 	.word	0x00000001


	//----- nvinfo : EIATTR_CRS_STACK_SIZE
	.align		4
.L_4399:
        /*006c*/ 	.byte	0x04, 0x1e
        /*006e*/ 	.short	(.L_4401 - .L_4400)
.L_4400:
        /*0070*/ 	.word	0x00000000


	//----- nvinfo : EIATTR_CBANK_PARAM_SIZE
	.align		4
.L_4401:
        /*0074*/ 	.byte	0x03, 0x19
        /*0076*/ 	.short	0x03c0


	//----- nvinfo : EIATTR_PARAM_CBANK
	.align		4
        /*0078*/ 	.byte	0x04, 0x0a
        /*007a*/ 	.short	(.L_4403 - .L_4402)
	.align		4
.L_4402:
        /*007c*/ 	.word	index@(.nv.constant0._ZN2at6native24index_elementwise_kernelILi128ELi4EZNS0_20cuda_take_put_kernelIsiZZZZZNS0_10put_kernelERNS_14TensorIteratorERKNS_10TensorBaseEbENKUlvE_clEvENKUlvE3_clEvENKUlvE_clEvENKUlvE_clEvEUlRsiE_EEvS4_S7_RKT1_EUliE_EEvlSE_)
        /*0080*/ 	.short	0x0210
        /*0082*/ 	.short	0x03c0


	//----- nvinfo : EIATTR_SW_WAR
	.align		4
.L_4403:
        /*0084*/ 	.byte	0x04, 0x36
        /*0086*/ 	.short	(.L_4405 - .L_4404)
.L_4404:
        /*0088*/ 	.word	0x00000008
.L_4405:


//--------------------- .nv.info._ZN2at6native24index_elementwise_kernelILi128ELi4EZNS0_20cuda_take_put_kernelIllZZZZZNS0_10put_kernelERNS_14TensorIteratorERKNS_10TensorBaseEbENKUlvE_clEvENKUlvE2_clEvENKUlvE_clEvENKUlvE0_clEvEUlRllE0_EEvS4_S7_RKT1_EUliE_EEvlSE_ --------------------------
	.section	.nv.info._ZN2at6native24index_elementwise_kernelILi128ELi4EZNS0_20cuda_take_put_kernelIllZZZZZNS0_10put_kernelERNS_14TensorIteratorERKNS_10TensorBaseEbENKUlvE_clEvENKUlvE2_clEvENKUlvE_clEvENKUlvE0_clEvEUlRllE0_EEvS4_S7_RKT1_EUliE_EEvlSE_,"",@"SHT_CUDA_INFO"
	.sectionflags	@""
	.align	4


	//----- nvinfo : EIATTR_CUDA_API_VERSION
	.align		4
        /*0000*/ 	.byte	0x04, 0x37
        /*0002*/ 	.short	(.L_4407 - .L_4406)
.L_4406:
        /*0004*/ 	.word	0x00000082


	//----- nvinfo : EIATTR_KPARAM_INFO
	.align		4
.L_4407:
        /*0008*/ 	.byte	0x04, 0x17
        /*000a*/ 	.short	(.L_4409 - .L_4408)
.L_4408:
        /*000c*/ 	.word	0x00000000
        /*0010*/ 	.short	0x0001
        /*0012*/ 	.short	0x0008
        /*0014*/ 	.byte	0x00, 0xf0, 0xe1, 0x0e


	//----- nvinfo : EIATTR_KPARAM_INFO
	.align		4
.L_4409:
        /*0018*/ 	.byte	0x04, 0x17
        /*001a*/ 	.short	(.L_4411 - .L_4410)
.L_4410:
        /*001c*/ 	.word	0x00000000
        /*0020*/ 	.short	0x0000
        /*0022*/ 	.short	0x0000
        /*0024*/ 	.byte	0x00, 0xf0, 0x21, 0x00


	//----- nvinfo : EIATTR_SPARSE_MMA_MASK
	.align		4
.L_4411:
        /*0028*/ 	.byte	0x03, 0x50
        /*002a*/ 	.short	0x0000


	//----- nvinfo : EIATTR_MAXREG_COUNT
	.align		4
        /*002c*/ 	.byte	0x03, 0x1b
        /*002e*/ 	.short	0x0080


	//----- nvinfo : EIATTR_EXTERNS
	.align		4
        /*0030*/ 	.byte	0x04, 0x0f
        /*0032*/ 	.short	(.L_4413 - .L_4412)


	//   ....[0]....
	.align		4
.L_4412:
        /*0034*/ 	.word	index@(__assertfail)


	//----- nvinfo : EIATTR_MERCURY_ISA_VERSION
	.align		4
.L_4413:
        /*0038*/ 	.byte	0x03, 0x5f
        /*003a*/ 	.short	0x0101


	//----- nvinfo : EIATTR_SYSCALL_OFFSETS
	.align		4
        /*003c*/ 	.byte	0x04, 0x46
        /*003e*/ 	.short	(.L_4415 - .L_4414)


	//   ....[0]....
.L_4414:
        /*0040*/ 	.word	0x00001590


	//   ....[1]....
        /*0044*/ 	.word	0x00008570


	//   ....[2]....
        /*0048*/ 	.word	0x0000f3b0


	//   ....[3]....
        /*004c*/ 	.word	0x00016210


	//----- nvinfo : EIATTR_EXIT_INSTR_OFFSETS
	.align		4
.L_4415:
        /*0050*/ 	.byte	0x04, 0x1c
        /*0052*/ 	.short	(.L_4417 - .L_4416)


	//   ....[0]....
.L_4416:
        /*0054*/ 	.word	0x00014d20


	//   ....[1]....
        /*0058*/ 	.word	0x0001bc70


	//----- nvinfo : EIATTR_MAX_THREADS
	.align		4
.L_4417:
        /*005c*/ 	.byte	0x04, 0x05
        /*005e*/ 	.short	(.L_4419 - .L_4418)
.L_4418:
        /*0060*/ 	.word	0x00000080
        /*0064*/ 	.word	0x00000001
        /*0068*/ 	.word	0x00000001


	//----- nvinfo : EIATTR_CRS_STACK_SIZE
	.align		4
.L_4419:
        /*006c*/ 	.byte	0x04, 0x1e
        /*006e*/ 	.short	(.L_4421 - .L_4420)
.L_4420:
        /*0070*/ 	.word	0x00000000


	//----- nvinfo : EIATTR_CBANK_PARAM_SIZE
	.align		4
.L_4421:
        /*0074*/ 	.byte	0x03, 0x19
        /*0076*/ 	.short	0x03c0


	//----- nvinfo : EIATTR_PARAM_CBANK
	.align		4
        /*0078*/ 	.byte	0x04, 0x0a
        /*007a*/ 	.short	(.L_4423 - .L_4422)
	.align		4
.L_4422:
        /*007c*/ 	.word	index@(.nv.constant0._ZN2at6native24index_elementwise_kernelILi128ELi4EZNS0_20cuda_take_put_kernelIllZZZZZNS0_10put_kernelERNS_14TensorIteratorERKNS_10TensorBaseEbENKUlvE_clEvENKUlvE2_clEvENKUlvE_clEvENKUlvE0_clEvEUlRllE0_EEvS4_S7_RKT1_EUliE_EEvlSE_)
        /*0080*/ 	.short	0x0210
        /*0082*/ 	.short	0x03c0


	//----- nvinfo : EIATTR_SW_WAR
	.align		4
.L_4423:
        /*0084*/ 	.byte	0x04, 0x36
        /*0086*/ 	.short	(.L_4425 - .L_4424)
.L_4424:
        /*0088*/ 	.word	0x00000008
.L_4425:


//--------------------- .nv.info._ZN2at6native24index_elementwise_kernelILi128ELi4EZNS0_20cuda_take_put_kernelIllZZZZZNS0_10put_kernelERNS_14TensorIteratorERKNS_10TensorBaseEbENKUlvE_clEvENKUlvE2_clEvENKUlvE_clEvENKUlvE0_clEvEUlRllE_EEvS4_S7_RKT1_EUliE_EEvlSE_ --------------------------
	.section	.nv.info._ZN2at6native24index_elementwise_kernelILi128ELi4EZNS0_20cuda_take_put_kernelIllZZZZZNS0_10put_kernelERNS_14TensorIteratorERKNS_10TensorBaseEbENKUlvE_clEvENKUlvE2_clEvENKUlvE_clEvENKUlvE0_clEvEUlRllE_EEvS4_S7_RKT1_EUliE_EEvlSE_,"",@"SHT_CUDA_INFO"
	.sectionflags	@""
	.align	4


	//----- nvinfo : EIATTR_CUDA_API_VERSION
	.align		4
        /*0000*/ 	.byte	0x04, 0x37
        /*0002*/ 	.short	(.L_4427 - .L_4426)
.L_4426:
        /*0004*/ 	.word	0x00000082


	//----- nvinfo : EIATTR_KPARAM_INFO
	.align		4
.L_4427:
        /*0008*/ 	.byte	0x04, 0x17
        /*000a*/ 	.short	(.L_4429 - .L_4428)
.L_4428:
        /*000c*/ 	.word	0x00000000
        /*0010*/ 	.short	0x0001
        /*0012*/ 	.short	0x0008
        /*0014*/ 	.byte	0x00, 0xf0, 0x01, 0x0f


	//----- nvinfo : EIATTR_KPARAM_INFO
	.align		4
.L_4429:
        /*0018*/ 	.byte	0x04, 0x17
        /*001a*/ 	.short	(.L_4431 - .L_4430)
.L_4430:
        /*001c*/ 	.word	0x00000000
        /*0020*/ 	.short	0x0000
        /*0022*/ 	.short	0x0000
        /*0024*/ 	.byte	0x00, 0xf0, 0x21, 0x00


	//----- nvinfo : EIATTR_SPARSE_MMA_MASK
	.align		4
.L_4431:
        /*0028*/ 	.byte	0x03, 0x50
        /*002a*/ 	.short	0x0000


	//----- nvinfo : EIATTR_MAXREG_COUNT
	.align		4
        /*002c*/ 	.byte	0x03, 0x1b
        /*002e*/ 	.short	0x0080


	//----- nvinfo : EIATTR_EXTERNS
	.align		4
        /*0030*/ 	.byte	0x04, 0x0f
        /*0032*/ 	.short	(.L_4433 - .L_4432)


	//   ....[0]....
	.align		4
.L_4432:
        /*0034*/ 	.word	index@(__assertfail)


	//----- nvinfo : EIATTR_MERCURY_ISA_VERSION
	.align		4
.L_4433:
        /*0038*/ 	.byte	0x03, 0x5f
        /*003a*/ 	.short	0x0101


	//----- nvinfo : EIATTR_SYSCALL_OFFSETS
	.align		4
        /*003c*/ 	.byte	0x04, 0x46
        /*003e*/ 	.short	(.L_4435 - .L_4434)


	//   ....[0]....
.L_4434:
        /*0040*/ 	.word	0x00001590


	//   ....[1]....
        /*0044*/ 	.word	0x00008570


	//   ....[2]....
        /*0048*/ 	.word	0x0000f3b0


	//   ....[3]....
        /*004c*/ 	.word	0x00016210


	//----- nvinfo : EIATTR_EXIT_INSTR_OFFSETS
	.align		4
.L_4435:
        /*0050*/ 	.byte	0x04, 0x1c
        /*0052*/ 	.short	(.L_4437 - .L_4436)


	//   ....[0]....
.L_4436:
        /*0054*/ 	.word	0x00014d20


	//   ....[1]....
        /*0058*/ 	.word	0x0001bc70


	//----- nvinfo : EIATTR_MAX_THREADS
	.align		4
.L_4437:
        /*005c*/ 	.byte	0x04, 0x05
        /*005e*/ 	.short	(.L_4439 - .L_4438)
.L_4438:
        /*0060*/ 	.word	0x00000080
        /*0064*/ 	.word	0x00000001
        /*0068*/ 	.word	0x00000001


	//----- nvinfo : EIATTR_CRS_STACK_SIZE
	.align		4
.L_4439:
        /*006c*/ 	.byte	0x04, 0x1e
        /*006e*/ 	.short	(.L_4441 - .L_4440)
.L_4440:
        /*0070*/ 	.word	0x00000000


	//----- nvinfo : EIATTR_CBANK_PARAM_SIZE
	.align		4
.L_4441:
        /*0074*/ 	.byte	0x03, 0x19
        /*0076*/ 	.short	0x03c8


	//----- nvinfo : EIATTR_PARAM_CBANK
	.align		4
        /*0078*/ 	.byte	0x04, 0x0a
        /*007a*/ 	.short	(.L_4443 - .L_4442)
	.align		4
.L_4442:
        /*007c*/ 	.word	index@(.nv.constant0._ZN2at6native24index_elementwise_kernelILi128ELi4EZNS0_20cuda_take_put_kernelIllZZZZZNS0_10put_kernelERNS_14TensorIteratorERKNS_10TensorBaseEbENKUlvE_clEvENKUlvE2_clEvENKUlvE_clEvENKUlvE0_clEvEUlRllE_EEvS4_S7_RKT1_EUliE_EEvlSE_)
        /*0080*/ 	.short	0x0210
        /*0082*/ 	.short	0x03c8


	//----- nvinfo : EIATTR_SW_WAR
	.align		4
.L_4443:
        /*0084*/ 	.byte	0x04, 0x36
        /*0086*/ 	.short	(.L_4445 - .L_4444)
.L_4444:
        /*0088*/ 	.word	0x00000008
.L_4445:


//--------------------- .nv.info._ZN2at6native24index_elementwise_kernelILi128ELi4EZNS0_20cuda_take_put_kernelIliZZZZZNS0_10put_kernelERNS_14TensorIteratorERKNS_10TensorBaseEbENKUlvE_clEvENKUlvE2_clEvENKUlvE_clEvENKUlvE_clEvEUlRliE0_EEvS4_S7_RKT1_EUliE_EEvlSE_ --------------------------
	.section	.nv.info._ZN2at6native24index_elementwise_kernelILi128ELi4EZNS0_20cuda_take_put_kernelIliZZZZZNS0_10put_kernelERNS_14TensorIteratorERKNS_10TensorBaseEbENKUlvE_clEvENKUlvE2_clEvENKUlvE_clEvENKUlvE_clEvEUlRliE0_EEvS4_S7_RKT1_EUliE_EEvlSE_,"",@"SHT_CUDA_INFO"
	.sectionflags	@""
	.align	4


	//----- nvinfo : EIATTR_CUDA_API_VERSION
	.align		4
        /*0000*/ 	.byte	0x04, 0x37
        /*0002*/ 	.short	(.L_4447 - .L_4446)
.L_4446:
        /*0004*/ 	.word	0x00000082


	//----- nvinfo : EIATTR_KPARAM_INFO
	.align		4
.L_4447:
        /*0008*/ 	.byte	0x04, 0x17
        /*000a*/ 	.short	(.L_4449 - .L_4448)
.L_4448:
        /*000c*/ 	.word	0x00000000
        /*0010*/ 	.short	0x0001
        /*0012*/ 	.short	0x0008
        /*0014*/ 	.byte	0x00, 0xf0, 0xc1, 0x0e


	//----- nvinfo : EIATTR_KPARAM_INFO
	.align		4
.L_4449:
        /*0018*/ 	.byte	0x04, 0x17
        /*001a*/ 	.short	(.L_4451 - .L_4450)
.L_4450:
        /*001c*/ 	.word	0x00000000
        /*0020*/ 	.short	0x0000
        /*0022*/ 	.short	0x0000
        /*0024*/ 	.byte	0x00, 0xf0, 0x21, 0x00


	//----- nvinfo : EIATTR_SPARSE_MMA_MASK
	.align		4
.L_4451:
        /*0028*/ 	.byte	0x03, 0x50
        /*002a*/ 	.short	0x0000


	//----- nvinfo : EIATTR_MAXREG_COUNT
	.align		4
        /*002c*/ 	.byte	0x03, 0x1b
        /*002e*/ 	.short	0x0080


	//----- nvinfo : EIATTR_EXTERNS
	.align		4
        /*0030*/ 	.byte	0x04, 0x0f
        /*0032*/ 	.short	(.L_4453 - .L_4452)


	//   ....[0]....
	.align		4
.L_4452:
        /*0034*/ 	.word	index@(__assertfail)


	//----- nvinfo : EIATTR_MERCURY_ISA_VERSION
	.align		4
.L_4453:
        /*0038*/ 	.byte	0x03, 0x5f
        /*003a*/ 	.short	0x0101


	//----- nvinfo : EIATTR_SYSCALL_OFFSETS
	.align		4
        /*003c*/ 	.byte	0x04, 0x46
        /*003e*/ 	.short	(.L_4455 - .L_4454)


	//   ....[0]....
.L_4454:
        /*0040*/ 	.word	0x000015a0


	//   ....[1]....
        /*0044*/ 	.word	0x00003d30


	//   ....[2]....
        /*0048*/ 	.word	0x000064b0


	//   ....[3]....
        /*004c*/ 	.word	0x00008c20


	//----- nvinfo : EIATTR_EXIT_INSTR_OFFSETS
	.align		4
.L_4455:
        /*0050*/ 	.byte	0x04, 0x1c
        /*0052*/ 	.short	(.L_4457 - .L_4456)


	//   ....[0]....
.L_4456:
        /*0054*/ 	.word	0x00007740


	//   ....[1]....
        /*0058*/ 	.word	0x00009e40


	//----- nvinfo : EIATTR_MAX_THREADS
	.align		4
.L_4457:
        /*005c*/ 	.byte	0x04, 0x05
        /*005e*/ 	.short	(.L_4459 - .L_4458)
.L_4458:
        /*0060*/ 	.word	0x00000080
        /*0064*/ 	.word	0x00000001
        /*0068*/ 	.word	0x00000001


	//----- nvinfo : EIATTR_CRS_STACK_SIZE
	.align		4
.L_4459:
        /*006c*/ 	.byte	0x04, 0x1e
        /*006e*/ 	.short	(.L_4461 - .L_4460)
.L_4460:
        /*0070*/ 	.word	0x00000000


	//----- nvinfo : EIATTR_CBANK_PARAM_SIZE
	.align		4
.L_4461:
        /*0074*/ 	.byte	0x03, 0x19
        /*0076*/ 	.short	0x03b8


	//----- nvinfo : EIATTR_PARAM_CBANK
	.align		4
        /*0078*/ 	.byte	0x04, 0x0a
        /*007a*/ 	.short	(.L_4463 - .L_4462)
	.align		4
.L_4462:
        /*007c*/ 	.word	index@(.nv.constant0._ZN2at6native24index_elementwise_kernelILi128ELi4EZNS0_20cuda_take_put_kernelIliZZZZZNS0_10put_kernelERNS_14TensorIteratorERKNS_10TensorBaseEbENKUlvE_clEvENKUlvE2_clEvENKUlvE_clEvENKUlvE_clEvEUlRliE0_EEvS4_S7_RKT1_EUliE_EEvlSE_)
        /*0080*/ 	.short	0x0210
        /*0082*/ 	.short	0x03b8


	//----- nvinfo : EIATTR_SW_WAR
	.align		4
.L_4463:
        /*0084*/ 	.byte	0x04, 0x36
        /*0086*/ 	.short	(.L_4465 - .L_4464)
.L_4464:
        /*0088*/ 	.word	0x00000008
.L_4465:


//--------------------- .nv.info._ZN2at6native24index_elementwise_kernelILi128ELi4EZNS0_20cuda_take_put_kernelIliZZZZZNS0_10put_kernelERNS_14TensorIteratorERKNS_10TensorBaseEbENKUlvE_clEvENKUlvE2_clEvENKUlvE_clEvENKUlvE_clEvEUlRliE_EEvS4_S7_RKT1_EUliE_EEvlSE_ --------------------------
	.section	.nv.info._ZN2at6native24index_elementwise_kernelILi128ELi4EZNS0_20cuda_take_put_kernelIliZZZZZNS0_10put_kernelERNS_14TensorIteratorERKNS_10TensorBaseEbENKUlvE_clEvENKUlvE2_clEvENKUlvE_clEvENKUlvE_clEvEUlRliE_EEvS4_S7_RKT1_EUliE_EEvlSE_,"",@"SHT_CUDA_INFO"
	.sectionflags	@""
	.align	4


	//----- nvinfo : EIATTR_CUDA_API_VERSION
	.align		4
        /*0000*/ 	.byte	0x04, 0x37
        /*0002*/ 	.short	(.L_4467 - .L_4466)
.L_4466:
        /*0004*/ 	.word	0x00000082


	//----- nvinfo : EIATTR_KPARAM_INFO
	.align		4
.L_4467:
        /*0008*/ 	.byte	0x04, 0x17
        /*000a*/ 	.short	(.L_4469 - .L_4468)
.L_4468:
        /*000c*/ 	.word	0x00000000
        /*0010*/ 	.short	0x0001
        /*0012*/ 	.short	0x0008
        /*0014*/ 	.byte	0x00, 0xf0, 0xe1, 0x0e


	//----- nvinfo : EIATTR_KPARAM_INFO
	.align		4
.L_4469:
        /*0018*/ 	.byte	0x04, 0x17
        /*001a*/ 	.short	(.L_4471 - .L_4470)
.L_4470:
        /*001c*/ 	.word	0x00000000
        /*0020*/ 	.short	0x0000
        /*0022*/ 	.short	0x0000
        /*0024*/ 	.byte	0x00, 0xf0, 0x21, 0x00


	//----- nvinfo : EIATTR_SPARSE_MMA_MASK
	.align		4
.L_4471:
        /*0028*/ 	.byte	0x03, 0x50
        /*002a*/ 	.short	0x0000


	//----- nvinfo : EIATTR_MAXREG_COUNT
	.align		4
        /*002c*/ 	.byte	0x03, 0x1b
        /*002e*/ 	.short	0x0080


	//----- nvinfo : EIATTR_EXTERNS
	.align		4
        /*0030*/ 	.byte	0x04, 0x0f
        /*0032*/ 	.short	(.L_4473 - .L_4472)


	//   ....[0]....
	.align		4
.L_4472:
        /*0034*/ 	.word	index@(__assertfail)


	//----- nvinfo : EIATTR_MERCURY_ISA_VERSION
	.align		4
.L_4473:
        /*0038*/ 	.byte	0x03, 0x5f
        /*003a*/ 	.short	0x0101


	//----- nvinfo : EIATTR_SYSCALL_OFFSETS
	.align		4
        /*003c*/ 	.byte	0x04, 0x46
        /*003e*/ 	.short	(.L_4475 - .L_4474)


	//   ....[0]....
.L_4474:
        /*0040*/ 	.word	0x000015a0


	//   ....[1]....
        /*0044*/ 	.word	0x00003d30


	//   ....[2]....
        /*0048*/ 	.word	0x000064b0


	//   ....[3]....
        /*004c*/ 	.word	0x00008c20


	//----- nvinfo : EIATTR_EXIT_INSTR_OFFSETS
	.align		4
.L_4475:
        /*0050*/ 	.byte	0x04, 0x1c
        /*0052*/ 	.short	(.L_4477 - .L_4476)


	//   ....[0]....
.L_4476:
        /*0054*/ 	.word	0x00007740


	//   ....[1]....
        /*0058*/ 	.word	0x00009e40


	//----- nvinfo : EIATTR_MAX_THREADS
	.align		4
.L_4477:
        /*005c*/ 	.byte	0x04, 0x05
        /*005e*/ 	.short	(.L_4479 - .L_4478)
.L_4478:
        /*0060*/ 	.word	0x00000080
        /*0064*/ 	.word	0x00000001
        /*0068*/ 	.word	0x00000001


	//----- nvinfo : EIATTR_CRS_STACK_SIZE
	.align		4
.L_4479:
        /*006c*/ 	.byte	0x04, 0x1e
        /*006e*/ 	.short	(.L_4481 - .L_4480)
.L_4480:
        /*0070*/ 	.word	0x00000000


	//----- nvinfo : EIATTR_CBANK_PARAM_SIZE
	.align		4
.L_4481:
        /*0074*/ 	.byte	0x03, 0x19
        /*0076*/ 	.short	0x03c0


	//----- nvinfo : EIATTR_PARAM_CBANK
	.align		4
        /*0078*/ 	.byte	0x04, 0x0a
        /*007a*/ 	.short	(.L_4483 - .L_4482)
	.align		4
.L_4482:
        /*007c*/ 	.word	index@(.nv.constant0._ZN2at6native24index_elementwise_kernelILi128ELi4EZNS0_20cuda_take_put_kernelIliZZZZZNS0_10put_kernelERNS_14TensorIteratorERKNS_10TensorBaseEbENKUlvE_clEvENKUlvE2_clEvENKUlvE_clEvENKUlvE_clEvEUlRliE_EEvS4_S7_RKT1_EUliE_EEvlSE_)
        /*0080*/ 	.short	0x0210
        /*0082*/ 	.short	0x03c0


	//----- nvinfo : EIATTR_SW_WAR
	.align		4
.L_4483:
        /*0084*/ 	.byte	0x04, 0x36
        /*0086*/ 	.short	(.L_4485 - .L_4484)
.L_4484:
        /*0088*/ 	.word	0x00000008
.L_4485:


//--------------------- .nv.info._ZN2at6native24index_elementwise_kernelILi128ELi4EZNS0_20cuda_take_put_kernelIilZZZZZNS0_10put_kernelERNS_14TensorIteratorERKNS_10TensorBaseEbENKUlvE_clEvENKUlvE1_clEvENKUlvE_clEvENKUlvE0_clEvEUlRilE0_EEvS4_S7_RKT1_EUliE_EEvlSE_ --------------------------
	.section	.nv.info._ZN2at6native24index_elementwise_kernelILi128ELi4EZNS0_20cuda_take_put_kernelIilZZZZZNS0_10put_kernelERNS_14TensorIteratorERKNS_10TensorBaseEbENKUlvE_clEvENKUlvE1_clEvENKUlvE_clEvENKUlvE0_clEvEUlRilE0_EEvS4_S7_RKT1_EUliE_EEvlSE_,"",@"SHT_CUDA_INFO"
	.sectionflags	@""
	.align	4


	//----- nvinfo : EIATTR_CUDA_API_VERSION
	.align		4
        /*0000*/ 	.byte	0x04, 0x37
        /*0002*/ 	.short	(.L_4487 - .L_4486)
.L_4486:
        /*0004*/ 	.word	0x00000082


	//----- nvinfo : EIATTR_KPARAM_INFO
	.align		4
.L_4487:
        /*0008*/ 	.byte	0x04, 0x17
        /*000a*/ 	.short	(.L_4489 - .L_4488)
.L_4488:
        /*000c*/ 	.word	0x00000000
        /*0010*/ 	.short	0x0001
        /*0012*/ 	.short	0x0008
        /*0014*/ 	.byte	0x00, 0xf0, 0xe1, 0x0e


	//----- nvinfo : EIATTR_KPARAM_INFO
	.align		4
.L_4489:
        /*0018*/ 	.byte	0x04, 0x17
        /*001a*/ 	.short	(.L_4491 - .L_4490)
.L_4490:
        /*001c*/ 	.word	0x00000000
        /*0020*/ 	.short	0x0000
        /*0022*/ 	.short	0x0000
        /*0024*/ 	.byte	0x00, 0xf0, 0x21, 0x00


	//----- nvinfo : EIATTR_SPARSE_MMA_MASK
	.align		4
.L_4491:
        /*0028*/ 	.byte	0x03, 0x50
        /*002a*/ 	.short	0x0000


	//----- nvinfo : EIATTR_MAXREG_COUNT
	.align		4
        /*002c*/ 	.byte	0x03, 0x1b
        /*002e*/ 	.short	0x0080


	//----- nvinfo : EIATTR_EXTERNS
	.align		4
        /*0030*/ 	.byte	0x04, 0x0f
        /*0032*/ 	.short	(.L_4493 - .L_4492)


	//   ....[0]....
	.align		4
.L_4492:
        /*0034*/ 	.word	index@(__assertfail)


	//----- nvinfo : EIATTR_MERCURY_ISA_VERSION
	.align		4
.L_4493:
        /*0038*/ 	.byte	0x03, 0x5f
        /*003a*/ 	.short	0x0101


	//----- nvinfo : EIATTR_SYSCALL_OFFSETS
	.align		4
        /*003c*/ 	.byte	0x04, 0x46
        /*003e*/ 	.short	(.L_4495 - .L_4494)


	//   ....[0]....
.L_4494:
        /*0040*/ 	.word	0x00001590


	//   ....[1]....
        /*0044*/ 	.word	0x00008570


	//   ....[2]....
        /*0048*/ 	.word	0x0000f3b0


	//   ....[3]....
        /*004c*/ 	.word	0x00016210


	//----- nvinfo : EIATTR_EXIT_INSTR_OFFSETS
	.align		4
.L_4495:
        /*0050*/ 	.byte	0x04, 0x1c
        /*0052*/ 	.short	(.L_4497 - .L_4496)


	//   ....[0]....
.L_4496:
        /*0054*/ 	.word	0x00014d20


	//   ....[1]....
        /*0058*/ 	.word	0x0001bc70


	//----- nvinfo : EIATTR_MAX_THREADS
	.align		4
.L_4497:
        /*005c*/ 	.byte	0x04, 0x05
        /*005e*/ 	.short	(.L_4499 - .L_4498)
.L_4498:
        /*0060*/ 	.word	0x00000080
        /*0064*/ 	.word	0x00000001
        /*0068*/ 	.word	0x00000001


	//----- nvinfo : EIATTR_CRS_STACK_SIZE
	.align		4
.L_4499:
        /*006c*/ 	.byte	0x04, 0x1e
        /*006e*/ 	.short	(.L_4501 - .L_4500)
.L_4500:
        /*0070*/ 	.word	0x00000000


	//----- nvinfo : EIATTR_CBANK_PARAM_SIZE
	.align		4
.L_4501:
        /*0074*/ 	.byte	0x03, 0x19
        /*0076*/ 	.short	0x03c0


	//----- nvinfo : EIATTR_PARAM_CBANK
	.align		4
        /*0078*/ 	.byte	0x04, 0x0a
        /*007a*/ 	.short	(.L_4503 - .L_4502)
	.align		4
.L_4502:
        /*007c*/ 	.word	index@(.nv.constant0._ZN2at6native24index_elementwise_kernelILi128ELi4EZNS0_20cuda_take_put_kernelIilZZZZZNS0_10put_kernelERNS_14TensorIteratorERKNS_10TensorBaseEbENKUlvE_clEvENKUlvE1_clEvENKUlvE_clEvENKUlvE0_clEvEUlRilE0_EEvS4_S7_RKT1_EUliE_EEvlSE_)
        /*0080*/ 	.short	0x0210
        /*0082*/ 	.short	0x03c0


	//----- nvinfo : EIATTR_SW_WAR
	.align		4
.L_4503:
        /*0084*/ 	.byte	0x04, 0x36
        /*0086*/ 	.short	(.L_4505 - .L_4504)
.L_4504:
        /*0088*/ 	.word	0x00000008
.L_4505:


//--------------------- .nv.info._ZN2at6native24index_elementwise_kernelILi128ELi4EZNS0_20cuda_take_put_kernelIilZZZZZNS0_10put_kernelERNS_14TensorIteratorERKNS_10TensorBaseEbENKUlvE_clEvENKUlvE1_clEvENKUlvE_clEvENKUlvE0_clEvEUlRilE_EEvS4_S7_RKT1_EUliE_EEvlSE_ --------------------------
	.section	.nv.info._ZN2at6native24index_elementwise_kernelILi128ELi4EZNS0_20cuda_take_put_kernelIilZZZZZNS0_10put_kernelERNS_14TensorIteratorERKNS_10TensorBaseEbENKUlvE_clEvENKUlvE1_clEvENKUlvE_clEvENKUlvE0_clEvEUlRilE_EEvS4_S7_RKT1_EUliE_EEvlSE_,"",@"SHT_CUDA_INFO"
	.sectionflags	@""
	.align	4


	//----- nvinfo : EIATTR_CUDA_API_VERSION
	.align		4
        /*0000*/ 	.byte	0x04, 0x37
        /*0002*/ 	.short	(.L_4507 - .L_4506)
.L_4506:
        /*0004*/ 	.word	0x00000082


	//----- nvinfo : EIATTR_KPARAM_INFO
	.align		4
.L_4507:
        /*0008*/ 	.byte	0x04, 0x17
        /*000a*/ 	.short	(.L_4509 - .L_4508)
.L_4508:
        /*000c*/ 	.word	0x00000000
        /*0010*/ 	.short	0x0001
        /*0012*/ 	.short	0x0008
        /*0014*/ 	.byte	0x00, 0xf0, 0x01, 0x0f


	//----- nvinfo : EIATTR_KPARAM_INFO
	.align		4
.L_4509:
        /*0018*/ 	.byte	0x04, 0x17
        /*001a*/ 	.short	(.L_4511 - .L_4510)
.L_4510:
        /*001c*/ 	.word	0x00000000
        /*0020*/ 	.short	0x0000
        /*0022*/ 	.short	0x0000
        /*0024*/ 	.byte	0x00, 0xf0, 0x21, 0x00


	//----- nvinfo : EIATTR_SPARSE_MMA_MASK
	.align		4
.L_4511:
        /*0028*/ 	.byte	0x03, 0x50
        /*002a*/ 	.short	0x0000


	//----- nvinfo : EIATTR_MAXREG_COUNT
	.align		4
        /*002c*/ 	.byte	0x03, 0x1b
        /*002e*/ 	.short	0x0080


	//----- nvinfo : EIATTR_EXTERNS
	.align		4
        /*0030*/ 	.byte	0x04, 0x0f
        /*0032*/ 	.short	(.L_4513 - .L_4512)


	//   ....[0]....
	.align		4
.L_4512:
        /*0034*/ 	.word	index@(__assertfail)


	//----- nvinfo : EIATTR_MERCURY_ISA_VERSION
	.align		4
.L_4513:
        /*0038*/ 	.byte	0x03, 0x5f
        /*003a*/ 	.short	0x0101


	//----- nvinfo : EIATTR_SYSCALL_OFFSETS
	.align		4
        /*003c*/ 	.byte	0x04, 0x46
        /*003e*/ 	.short	(.L_4515 - .L_4514)


	//   ....[0]....
.L_4514:
        /*0040*/ 	.word	0x00001590


	//   ....[1]....
        /*0044*/ 	.word	0x00008570


	//   ....[2]....
        /*0048*/ 	.word	0x0000f3b0


	//   ....[3]....
        /*004c*/ 	.word	0x00016210


	//----- nvinfo : EIATTR_EXIT_INSTR_OFFSETS
	.align		4
.L_4515:
        /*0050*/ 	.byte	0x04, 0x1c
        /*0052*/ 	.short	(.L_4517 - .L_4516)


	//   ....[0]....
.L_4516:
        /*0054*/ 	.word	0x00014d20


	//   ....[1]....
        /*0058*/ 	.word	0x0001bc70


	//----- nvinfo : EIATTR_MAX_THREADS
	.align		4
.L_4517:
        /*005c*/ 	.byte	0x04, 0x05
        /*005e*/ 	.short	(.L_4519 - .L_4518)
.L_4518:
        /*0060*/ 	.word	0x00000080
        /*0064*/ 	.word	0x00000001
        /*0068*/ 	.word	0x00000001


	//----- nvinfo : EIATTR_CRS_STACK_SIZE
	.align		4
.L_4519:
        /*006c*/ 	.byte	0x04, 0x1e
        /*006e*/ 	.short	(.L_4521 - .L_4520)
.L_4520:
        /*0070*/ 	.word	0x00000000


	//----- nvinfo : EIATTR_CBANK_PARAM_SIZE
	.align		4
.L_4521:
        /*0074*/ 	.byte	0x03, 0x19
        /*0076*/ 	.short	0x03c8


	//----- nvinfo : EIATTR_PARAM_CBANK
	.align		4
        /*0078*/ 	.byte	0x04, 0x0a
        /*007a*/ 	.short	(.L_4523 - .L_4522)
	.align		4
.L_4522:
        /*007c*/ 	.word	index@(.nv.constant0._ZN2at6native24index_elementwise_kernelILi128ELi4EZNS0_20cuda_take_put_kernelIilZZZZZNS0_10put_kernelERNS_14TensorIteratorERKNS_10TensorBaseEbENKUlvE_clEvENKUlvE1_clEvENKUlvE_clEvENKUlvE0_clEvEUlRilE_EEvS4_S7_RKT1_EUliE_EEvlSE_)
        /*0080*/ 	.short	0x0210
        /*0082*/ 	.short	0x03c8


	//----- nvinfo : EIATTR_SW_WAR
	.align		4
.L_4523:
        /*0084*/ 	.byte	0x04, 0x36
        /*0086*/ 	.short	(.L_4525 - .L_4524)
.L_4524:
        /*0088*/ 	.word	0x00000008
.L_4525:


//--------------------- .nv.info._ZN2at6native24index_elementwise_kernelILi128ELi4EZNS0_20cuda_take_put_kernelIiiZZZZZNS0_10put_kernelERNS_14TensorIteratorERKNS_10TensorBaseEbENKUlvE_clEvENKUlvE1_clEvENKUlvE_clEvENKUlvE_clEvEUlRiiE0_EEvS4_S7_RKT1_EUliE_EEvlSE_ --------------------------
	.section	.nv.info._ZN2at6native24index_elementwise_kernelILi128ELi4EZNS0_20cuda_take_put_kernelIiiZZZZZNS0_10put_kernelERNS_14TensorIteratorERKNS_10TensorBaseEbENKUlvE_clEvENKUlvE1_clEvENKUlvE_clEvENKUlvE_clEvEUlRiiE0_EEvS4_S7_RKT1_EUliE_EEvlSE_,"",@"SHT_CUDA_INFO"
	.sectionflags	@""
	.align	4


	//----- nvinfo : EIATTR_CUDA_API_VERSION
	.align		4
        /*0000*/ 	.byte	0x04, 0x37
        /*0002*/ 	.short	(.L_4527 - .L_4526)
.L_4526:
        /*0004*/ 	.word	0x00000082


	//----- nvinfo : EIATTR_KPARAM_INFO
	.align		4
.L_4527:
        /*0008*/ 	.byte	0x04, 0x17
        /*000a*/ 	.short	(.L_4529 - .L_4528)
.L_4528:
        /*000c*/ 	.word	0x00000000
        /*0010*/ 	.short	0x0001
        /*0012*/ 	.short	0x0008
        /*0014*/ 	.byte	0x00, 0xf0, 0xc1, 0x0e


	//----- nvinfo : EIATTR_KPARAM_INFO
	.align		4
.L_4529:
        /*0018*/ 	.byte	0x04, 0x17
        /*001a*/ 	.short	(.L_4531 - .L_4530)
.L_4530:
        /*001c*/ 	.word	0x00000000
        /*0020*/ 	.short	0x0000
        /*0022*/ 	.short	0x0000
        /*0024*/ 	.byte	0x00, 0xf0, 0x21, 0x00


	//----- nvinfo : EIATTR_SPARSE_MMA_MASK
	.align		4
.L_4531:
        /*0028*/ 	.byte	0x03, 0x50
        /*002a*/ 	.short	0x0000


	//----- nvinfo : EIATTR_MAXREG_COUNT
	.align		4
        /*002c*/ 	.byte	0x03, 0x1b
        /*002e*/ 	.short	0x0080


	//----- nvinfo : EIATTR_EXTERNS
	.align		4
        /*0030*/ 	.byte	0x04, 0x0f
        /*0032*/ 	.short	(.L_4533 - .L_4532)


	//   ....[0]....
	.align		4
.L_4532:
        /*0034*/ 	.word	index@(__assertfail)


	//----- nvinfo : EIATTR_MERCURY_ISA_VERSION
	.align		4
.L_4533:
        /*0038*/ 	.byte	0x03, 0x5f
        /*003a*/ 	.short	0x0101


	//----- nvinfo : EIATTR_SYSCALL_OFFSETS
	.align		4
        /*003c*/ 	.byte	0x04, 0x46
        /*003e*/ 	.short	(.L_4535 - .L_4534)


	//   ....[0]....
.L_4534:
        /*0040*/ 	.word	0x000015a0


	//   ....[1]....
        /*0044*/ 	.word	0x00003d30


	//   ....[2]....
        /*0048*/ 	.word	0x000064b0


	//   ....[3]....
        /*004c*/ 	.word	0x00008c20


	//----- nvinfo : EIATTR_EXIT_INSTR_OFFSETS
	.align		4
.L_4535:
        /*0050*/ 	.byte	0x04, 0x1c
        /*0052*/ 	.short	(.L_4537 - .L_4536)


	//   ....[0]....
.L_4536:
        /*0054*/ 	.word	0x00007740


	//   ....[1]....
        /*0058*/ 	.word	0x00009e40


	//----- nvinfo : EIATTR_MAX_THREADS
	.align		4
.L_4537:
        /*005c*/ 	.byte	0x04, 0x05
        /*005e*/ 	.short	(.L_4539 - .L_4538)
.L_4538:
        /*0060*/ 	.word	0x00000080
        /*0064*/ 	.word	0x00000001
        /*0068*/ 	.word	0x00000001


	//----- nvinfo : EIATTR_CRS_STACK_SIZE
	.align		4
.L_4539:
        /*006c*/ 	.byte	0x04, 0x1e
        /*006e*/ 	.short	(.L_4541 - .L_4540)
.L_4540:
        /*0070*/ 	.word	0x00000000


	//----- nvinfo : EIATTR_CBANK_PARAM_SIZE
	.align		4
.L_4541:
        /*0074*/ 	.byte	0x03, 0x19
        /*0076*/ 	.short	0x03b8


	//----- nvinfo : EIATTR_PARAM_CBANK
	.align		4
        /*0078*/ 	.byte	0x04, 0x0a
        /*007a*/ 	.short	(.L_4543 - .L_4542)
	.align		4
.L_4542:
        /*007c*/ 	.word	index@(.nv.constant0._ZN2at6native24index_elementwise_kernelILi128ELi4EZNS0_20cuda_take_put_kernelIiiZZZZZNS0_10put_kernelERNS_14TensorIteratorERKNS_10TensorBaseEbENKUlvE_clEvENKUlvE1_clEvENKUlvE_clEvENKUlvE_clEvEUlRiiE0_EEvS4_S7_RKT1_EUliE_EEvlSE_)
        /*0080*/ 	.short	0x0210
        /*0082*/ 	.short	0x03b8


	//----- nvinfo : EIATTR_SW_WAR
	.align		4
.L_4543:
        /*0084*/ 	.byte	0x04, 0x36
        /*0086*/ 	.short	(.L_4545 - .L_4544)
.L_4544:
        /*0088*/ 	.word	0x00000008
.L_4545:


//--------------------- .nv.info._ZN2at6native24index_elementwise_kernelILi128ELi4EZNS0_20cuda_take_put_kernelIiiZZZZZNS0_10put_kernelERNS_14TensorIteratorERKNS_10TensorBaseEbENKUlvE_clEvENKUlvE1_clEvENKUlvE_clEvENKUlvE_clEvEUlRiiE_EEvS4_S7_RKT1_EUliE_EEvlSE_ --------------------------
	.section	.nv.info._ZN2at6native24index_elementwise_kernelILi128ELi4EZNS0_20cuda_take_put_kernelIiiZZZZZNS0_10put_kernelERNS_14TensorIteratorERKNS_10TensorBaseEbENKUlvE_clEvENKUlvE1_clEvENKUlvE_clEvENKUlvE_clEvEUlRiiE_EEvS4_S7_RKT1_EUliE_EEvlSE_,"",@"SHT_CUDA_INFO"
	.sectionflags	@""
	.align	4


	//----- nvinfo : EIATTR_CUDA_API_VERSION
	.align		4
        /*0000*/ 	.byte	0x04, 0x37
        /*0002*/ 	.short	(.L_4547 - .L_4546)
.L_4546:
        /*0004*/ 	.word	0x00000082


	//----- nvinfo : EIATTR_KPARAM_INFO
	.align		4
.L_4547:
        /*0008*/ 	.byte	0x04, 0x17
        /*000a*/ 	.short	(.L_4549 - .L_4548)
.L_4548:
        /*000c*/ 	.word	0x00000000
        /*0010*/ 	.short	0x0001
        /*0012*/ 	.short	0x0008
        /*0014*/ 	.byte	0x00, 0xf0, 0xe1, 0x0e


	//----- nvinfo : EIATTR_KPARAM_INFO
	.align		4
.L_4549:
        /*0018*/ 	.byte	0x04, 0x17
        /*001a*/ 	.short	(.L_4551 - .L_4550)
.L_4550:
        /*001c*/ 	.word	0x00000000
        /*0020*/ 	.short	0x0000
        /*0022*/ 	.short	0x0000
        /*0024*/ 	.byte	0x00, 0xf0, 0x21, 0x00


	//----- nvinfo : EIATTR_SPARSE_MMA_MASK
	.align		4
.L_4551:
        /*0028*/ 	.byte	0x03, 0x50
        /*002a*/ 	.short	0x0000


	//----- nvinfo : EIATTR_MAXREG_COUNT
	.align		4
        /*002c*/ 	.byte	0x03, 0x1b
        /*002e*/ 	.short	0x0080


	//----- nvinfo : EIATTR_EXTERNS
	.align		4
        /*0030*/ 	.byte	0x04, 0x0f
        /*0032*/ 	.short	(.L_4553 - .L_4552)


	//   ....[0]....
	.align		4
.L_4552:
        /*0034*/ 	.word	index@(__assertfail)


	//----- nvinfo : EIATTR_MERCURY_ISA_VERSION
	.align		4
.L_4553:
        /*0038*/ 	.byte	0x03, 0x5f
        /*003a*/ 	.short	0x0101


	//----- nvinfo : EIATTR_SYSCALL_OFFSETS
	.align		4
        /*003c*/ 	.byte	0x04, 0x46
        /*003e*/ 	.short	(.L_4555 - .L_4554)


	//   ....[0]....
.L_4554:
        /*0040*/ 	.word	0x000015a0


	//   ....[1]....
        /*0044*/ 	.word	0x00003d30


	//   ....[2]....
        /*0048*/ 	.word	0x000064b0


	//   ....[3]....
        /*004c*/ 	.word	0x00008c20


	//----- nvinfo : EIATTR_EXIT_INSTR_OFFSETS
	.align		4
.L_4555:
        /*0050*/ 	.byte	0x04, 0x1c
        /*0052*/ 	.short	(.L_4557 - .L_4556)


	//   ....[0]....
.L_4556:
        /*0054*/ 	.word	0x00007740


	//   ....[1]....
        /*0058*/ 	.word	0x00009e40


	//----- nvinfo : EIATTR_MAX_THREADS
	.align		4
.L_4557:
        /*005c*/ 	.byte	0x04, 0x05
        /*005e*/ 	.short	(.L_4559 - .L_4558)
.L_4558:
        /*0060*/ 	.word	0x00000080
        /*0064*/ 	.word	0x00000001
        /*0068*/ 	.word	0x00000001


	//----- nvinfo : EIATTR_CRS_STACK_SIZE
	.align		4
.L_4559:
        /*006c*/ 	.byte	0x04, 0x1e
        /*006e*/ 	.short	(.L_4561 - .L_4560)
.L_4560:
        /*0070*/ 	.word	0x00000000


	//----- nvinfo : EIATTR_CBANK_PARAM_SIZE
	.align		4
.L_4561:
        /*0074*/ 	.byte	0x03, 0x19
        /*0076*/ 	.short	0x03c0


	//----- nvinfo : EIATTR_PARAM_CBANK
	.align		4
        /*0078*/ 	.byte	0x04, 0x0a
        /*007a*/ 	.short	(.L_4563 - .L_4562)
	.align		4
.L_4562:
        /*007c*/ 	.word	index@(.nv.constant0._ZN2at6native24index_elementwise_kernelILi128ELi4EZNS0_20cuda_take_put_kernelIiiZZZZZNS0_10put_kernelERNS_14TensorIteratorERKNS_10TensorBaseEbENKUlvE_clEvENKUlvE1_clEvENKUlvE_clEvENKUlvE_clEvEUlRiiE_EEvS4_S7_RKT1_EUliE_EEvlSE_)
        /*0080*/ 	.short	0x0210
        /*0082*/ 	.short	0x03c0


	//----- nvinfo : EIATTR_SW_WAR
	.align		4
.L_4563:
        /*0084*/ 	.byte	0x04, 0x36
        /*0086*/ 	.short	(.L_4565 - .L_4564)
.L_4564:
        /*0088*/ 	.word	0x00000008
.L_4565:


//--------------------- .nv.info._ZN2at6native24index_elementwise_kernelILi128ELi4EZNS0_20cuda_take_put_kernelIalZZZZZNS0_10put_kernelERNS_14TensorIteratorERKNS_10TensorBaseEbENKUlvE_clEvENKUlvE0_clEvENKUlvE_clEvENKUlvE0_clEvEUlRalE0_EEvS4_S7_RKT1_EUliE_EEvlSE_ --------------------------
	.section	.nv.info._ZN2at6native24index_elementwise_kernelILi128ELi4EZNS0_20cuda_take_put_kernelIalZZZZZNS0_10put_kernelERNS_14TensorIteratorERKNS_10TensorBaseEbENKUlvE_clEvENKUlvE0_clEvENKUlvE_clEvENKUlvE0_clEvEUlRalE0_EEvS4_S7_RKT1_EUliE_EEvlSE_,"",@"SHT_CUDA_INFO"
	.sectionflags	@""
	.align	4


	//----- nvinfo : EIATTR_CUDA_API_VERSION
	.align		4
        /*0000*/ 	.byte	0x04, 0x37
        /*0002*/ 	.short	(.L_4567 - .L_4566)
.L_4566:
        /*0004*/ 	.word	0x00000082


	//----- nvinfo : EIATTR_KPARAM_INFO
	.align		4
.L_4567:
        /*0008*/ 	.byte	0x04, 0x17
        /*000a*/ 	.short	(.L_4569 - .L_4568)
.L_4568:
        /*000c*/ 	.word	0x00000000
        /*0010*/ 	.short	0x0001
        /*0012*/ 	.short	0x0008
        /*0014*/ 	.byte	0x00, 0xf0, 0xe1, 0x0e


	//----- nvinfo : EIATTR_KPARAM_INFO
	.align		4
.L_4569:
        /*0018*/ 	.byte	0x04, 0x17
        /*001a*/ 	.short	(.L_4571 - .L_4570)
.L_4570:
        /*001c*/ 	.word	0x00000000
        /*0020*/ 	.short	0x0000
        /*0022*/ 	.short	0x0000
        /*0024*/ 	.byte	0x00, 0xf0, 0x21, 0x00


	//----- nvinfo : EIATTR_SPARSE_MMA_MASK
	.align		4
.L_4571:
        /*0028*/ 	.byte	0x03, 0x50
        /*002a*/ 	.short	0x0000


	//----- nvinfo : EIATTR_MAXREG_COUNT
	.align		4
        /*002c*/ 	.byte	0x03, 0x1b
        /*002e*/ 	.short	0x0080


	//----- nvinfo : EIATTR_EXTERNS
	.align		4
        /*0030*/ 	.byte	0x04, 0x0f
        /*0032*/ 	.short	(.L_4573 - .L_4572)


	//   ....[0]....
	.align		4
.L_4572:
        /*0034*/ 	.word	index@(__assertfail)


	//----- nvinfo : EIATTR_MERCURY_ISA_VERSION
	.align		4
.L_4573:
        /*0038*/ 	.byte	0x03, 0x5f
        /*003a*/ 	.short	0x0101


	//----- nvinfo : EIATTR_SYSCALL_OFFSETS
	.align		4
        /*003c*/ 	.byte	0x04, 0x46
        /*003e*/ 	.short	(.L_4575 - .L_4574)


	//   ....[0]....
.L_4574:
        /*0040*/ 	.word	0x00001590


	//   ....[1]....
        /*0044*/ 	.word	0x00008570


	//   ....[2]....
        /*0048*/ 	.word	0x0000f3b0


	//   ....[3]....
        /*004c*/ 	.word	0x00016210


	//----- nvinfo : EIATTR_EXIT_INSTR_OFFSETS
	.align		4
.L_4575:
        /*0050*/ 	.byte	0x04, 0x1c
        /*0052*/ 	.short	(.L_4577 - .L_4576)


	//   ....[0]....
.L_4576:
        /*0054*/ 	.word	0x00014d20


	//   ....[1]....
        /*0058*/ 	.word	0x0001bc70


	//----- nvinfo : EIATTR_MAX_THREADS
	.align		4
.L_4577:
        /*005c*/ 	.byte	0x04, 0x05
        /*005e*/ 	.short	(.L_4579 - .L_4578)
.L_4578:
        /*0060*/ 	.word	0x00000080
        /*0064*/ 	.word	0x00000001
        /*0068*/ 	.word	0x00000001


	//----- nvinfo : EIATTR_CRS_STACK_SIZE
	.align		4
.L_4579:
        /*006c*/ 	.byte	0x04, 0x1e
        /*006e*/ 	.short	(.L_4581 - .L_4580)
.L_4580:
        /*0070*/ 	.word	0x00000000


	//----- nvinfo : EIATTR_CBANK_PARAM_SIZE
	.align		4
.L_4581:
        /*0074*/ 	.byte	0x03, 0x19
        /*0076*/ 	.short	0x03c0


	//----- nvinfo : EIATTR_PARAM_CBANK
	.align		4
        /*0078*/ 	.byte	0x04, 0x0a
        /*007a*/ 	.short	(.L_4583 - .L_4582)
	.align		4
.L_4582:
        /*007c*/ 	.word	index@(.nv.constant0._ZN2at6native24index_elementwise_kernelILi128ELi4EZNS0_20cuda_take_put_kernelIalZZZZZNS0_10put_kernelERNS_14TensorIteratorERKNS_10TensorBaseEbENKUlvE_clEvENKUlvE0_clEvENKUlvE_clEvENKUlvE0_clEvEUlRalE0_EEvS4_S7_RKT1_EUliE_EEvlSE_)
        /*0080*/ 	.short	0x0210
        /*0082*/ 	.short	0x03c0


	//----- nvinfo : EIATTR_SW_WAR
	.align		4
.L_4583:
        /*0084*/ 	.byte	0x04, 0x36
        /*0086*/ 	.short	(.L_4585 - .L_4584)
.L_4584:
        /*0088*/ 	.word	0x00000008
.L_4585:


//--------------------- .nv.info._ZN2at6native24index_elementwise_kernelILi128ELi4EZNS0_20cuda_take_put_kernelIalZZZZZNS0_10put_kernelERNS_14TensorIteratorERKNS_10TensorBaseEbENKUlvE_clEvENKUlvE0_clEvENKUlvE_clEvENKUlvE0_clEvEUlRalE_EEvS4_S7_RKT1_EUliE_EEvlSE_ --------------------------
	.section	.nv.info._ZN2at6native24index_elementwise_kernelILi128ELi4EZNS0_20cuda_take_put_kernelIalZZZZZNS0_10put_kernelERNS_14TensorIteratorERKNS_10TensorBaseEbENKUlvE_clEvENKUlvE0_clEvENKUlvE_clEvENKUlvE0_clEvEUlRalE_EEvS4_S7_RKT1_EUliE_EEvlSE_,"",@"SHT_CUDA_INFO"
	.sectionflags	@""
	.align	4


	//----- nvinfo : EIATTR_CUDA_API_VERSION
	.align		4
        /*0000*/ 	.byte	0x04, 0x37
        /*0002*/ 	.short	(.L_4587 - .L_4586)
.L_4586:
        /*0004*/ 	.word	0x00000082


	//----- nvinfo : EIATTR_KPARAM_INFO
	.align		4
.L_4587:
        /*0008*/ 	.byte	0x04, 0x17
        /*000a*/ 	.short	(.L_4589 - .L_4588)
.L_4588:
        /*000c*/ 	.word	0x00000000
        /*0010*/ 	.short	0x0001
        /*0012*/ 	.short	0x0008
        /*0014*/ 	.byte	0x00, 0xf0, 0x01, 0x0f


	//----- nvinfo : EIATTR_KPARAM_INFO
	.align		4
.L_4589:
        /*0018*/ 	.byte	0x04, 0x17
        /*001a*/ 	.short	(.L_4591 - .L_4590)
.L_4590:
        /*001c*/ 	.word	0x00000000
        /*0020*/ 	.short	0x0000
        /*0022*/ 	.short	0x0000
        /*0024*/ 	.byte	0x00, 0xf0, 0x21, 0x00


	//----- nvinfo : EIATTR_SPARSE_MMA_MASK
	.align		4
.L_4591:
        /*0028*/ 	.byte	0x03, 0x50
        /*002a*/ 	.short	0x0000


	//----- nvinfo : EIATTR_MAXREG_COUNT
	.align		4
        /*002c*/ 	.byte	0x03, 0x1b
        /*002e*/ 	.short	0x0080


	//----- nvinfo : EIATTR_EXTERNS
	.align		4
        /*0030*/ 	.byte	0x04, 0x0f
        /*0032*/ 	.short	(.L_4593 - .L_4592)


	//   ....[0]....
	.align		4
.L_4592:
        /*0034*/ 	.word	index@(__assertfail)


	//----- nvinfo : EIATTR_MERCURY_ISA_VERSION
	.align		4
.L_4593:
        /*0038*/ 	.byte	0x03, 0x5f
        /*003a*/ 	.short	0x0101


	//----- nvinfo : EIATTR_SYSCALL_OFFSETS
	.align		4
        /*003c*/ 	.byte	0x04, 0x46
        /*003e*/ 	.short	(.L_4595 - .L_4594)


	//   ....[0]....
.L_4594:
        /*0040*/ 	.word	0x000015a0


	//   ....[1]....
        /*0044*/ 	.word	0x000089d0


	//   ....[2]....
        /*0048*/ 	.word	0x0000fad0


	//   ....[3]....
        /*004c*/ 	.word	0x00016bc0


	//----- nvinfo : EIATTR_EXIT_INSTR_OFFSETS
	.align		4
.L_4595:
        /*0050*/ 	.byte	0x04, 0x1c
        /*0052*/ 	.short	(.L_4597 - .L_4596)


	//   ....[0]....
.L_4596:
        /*0054*/ 	.word	0x000156e0


	//   ....[1]....
        /*0058*/ 	.word	0x0001c740


	//----- nvinfo : EIATTR_MAX_THREADS
	.align		4
.L_4597:
        /*005c*/ 	.byte	0x04, 0x05
        /*005e*/ 	.short	(.L_4599 - .L_4598)
.L_4598:
        /*0060*/ 	.word	0x00000080
        /*0064*/ 	.word	0x00000001
        /*0068*/ 	.word	0x00000001


	//----- nvinfo : EIATTR_CRS_STACK_SIZE
	.align		4
.L_4599:
        /*006c*/ 	.byte	0x04, 0x1e
        /*006e*/ 	.short	(.L_4601 - .L_4600)
.L_4600:
        /*0070*/ 	.word	0x00000000


	//----- nvinfo : EIATTR_CBANK_PARAM_SIZE
	.align		4
.L_4601:
        /*0074*/ 	.byte	0x03, 0x19
        /*0076*/ 	.short	0x03c8


	//----- nvinfo : EIATTR_PARAM_CBANK
	.align		4
        /*0078*/ 	.byte	0x04, 0x0a
        /*007a*/ 	.short	(.L_4603 - .L_4602)
	.align		4
.L_4602:
        /*007c*/ 	.word	index@(.nv.constant0._ZN2at6native24index_elementwise_kernelILi128ELi4EZNS0_20cuda_take_put_kernelIalZZZZZNS0_10put_kernelERNS_14TensorIteratorERKNS_10TensorBaseEbENKUlvE_clEvENKUlvE0_clEvENKUlvE_clEvENKUlvE0_clEvEUlRalE_EEvS4_S7_RKT1_EUliE_EEvlSE_)
        /*0080*/ 	.short	0x0210
        /*0082*/ 	.short	0x03c8


	//----- nvinfo : EIATTR_SW_WAR
	.align		4
.L_4603:
        /*0084*/ 	.byte	0x04, 0x36
        /*0086*/ 	.short	(.L_4605 - .L_4604)
.L_4604:
        /*0088*/ 	.word	0x00000008
.L_4605:


//--------------------- .nv.info._ZN2at6native24index_elementwise_kernelILi128ELi4EZNS0_20cuda_take_put_kernelIaiZZZZZNS0_10put_kernelERNS_14TensorIteratorERKNS_10TensorBaseEbENKUlvE_clEvENKUlvE0_clEvENKUlvE_clEvENKUlvE_clEvEUlRaiE0_EEvS4_S7_RKT1_EUliE_EEvlSE_ --------------------------
	.section	.nv.info._ZN2at6native24index_elementwise_kernelILi128ELi4EZNS0_20cuda_take_put_kernelIaiZZZZZNS0_10put_kernelERNS_14TensorIteratorERKNS_10TensorBaseEbENKUlvE_clEvENKUlvE0_clEvENKUlvE_clEvENKUlvE_clEvEUlRaiE0_EEvS4_S7_RKT1_EUliE_EEvlSE_,"",@"SHT_CUDA_INFO"
	.sectionflags	@""
	.align	4


	//----- nvinfo : EIATTR_CUDA_API_VERSION
	.align		4
        /*0000*/ 	.byte	0x04, 0x37
        /*0002*/ 	.short	(.L_4607 - .L_4606)
.L_4606:
        /*0004*/ 	.word	0x00000082


	//----- nvinfo : EIATTR_KPARAM_INFO
	.align		4
.L_4607:
        /*0008*/ 	.byte	0x04, 0x17
        /*000a*/ 	.short	(.L_4609 - .L_4608)
.L_4608:
        /*000c*/ 	.word	0x00000000
        /*0010*/ 	.short	0x0001
        /*0012*/ 	.short	0x0008
        /*0014*/ 	.byte	0x00, 0xf0, 0xc1, 0x0e


	//----- nvinfo : EIATTR_KPARAM_INFO
	.align		4
.L_4609:
        /*0018*/ 	.byte	0x04, 0x17
        /*001a*/ 	.short	(.L_4611 - .L_4610)
.L_4610:
        /*001c*/ 	.word	0x00000000
        /*0020*/ 	.short	0x0000
        /*0022*/ 	.short	0x0000
        /*0024*/ 	.byte	0x00, 0xf0, 0x21, 0x00


	//----- nvinfo : EIATTR_SPARSE_MMA_MASK
	.align		4
.L_4611:
        /*0028*/ 	.byte	0x03, 0x50
        /*002a*/ 	.short	0x0000


	//----- nvinfo : EIATTR_MAXREG_COUNT
	.align		4
        /*002c*/ 	.byte	0x03, 0x1b
        /*002e*/ 	.short	0x0080


	//----- nvinfo : EIATTR_EXTERNS
	.align		4
        /*0030*/ 	.byte	0x04, 0x0f
        /*0032*/ 	.short	(.L_4613 - .L_4612)


	//   ....[0]....
	.align		4
.L_4612:
        /*0034*/ 	.word	index@(__assertfail)


	//----- nvinfo : EIATTR_MERCURY_ISA_VERSION
	.align		4
.L_4613:
        /*0038*/ 	.byte	0x03, 0x5f
        /*003a*/ 	.short	0x0101


	//----- nvinfo : EIATTR_SYSCALL_OFFSETS
	.align		4
        /*003c*/ 	.byte	0x04, 0x46
        /*003e*/ 	.short	(.L_4615 - .L_4614)


	//   ....[0]....
.L_4614:
        /*0040*/ 	.word	0x000015a0


	//   ....[1]....
        /*0044*/ 	.word	0x00003d40


	//   ....[2]....
        /*0048*/ 	.word	0x000064d0


	//   ....[3]....
        /*004c*/ 	.word	0x00008c50


	//----- nvinfo : EIATTR_EXIT_INSTR_OFFSETS
	.align		4
.L_4615:
        /*0050*/ 	.byte	0x04, 0x1c
        /*0052*/ 	.short	(.L_4617 - .L_4616)


	//   ....[0]....
.L_4616:
        /*0054*/ 	.word	0x00007770


	//   ....[1]....
        /*0058*/ 	.word	0x00009e80


	//----- nvinfo : EIATTR_MAX_THREADS
	.align		4
.L_4617:
        /*005c*/ 	.byte	0x04, 0x05
        /*005e*/ 	.short	(.L_4619 - .L_4618)
.L_4618:
        /*0060*/ 	.word	0x00000080
        /*0064*/ 	.word	0x00000001
        /*0068*/ 	.word	0x00000001


	//----- nvinfo : EIATTR_CRS_STACK_SIZE
	.align		4
.L_4619:
        /*006c*/ 	.byte	0x04, 0x1e
        /*006e*/ 	.short	(.L_4621 - .L_4620)
.L_4620:
        /*0070*/ 	.word	0x00000000


	//----- nvinfo : EIATTR_CBANK_PARAM_SIZE
	.align		4
.L_4621:
        /*0074*/ 	.byte	0x03, 0x19
        /*0076*/ 	.short	0x03b8


	//----- nvinfo : EIATTR_PARAM_CBANK
	.align		4
        /*0078*/ 	.byte	0x04, 0x0a
        /*007a*/ 	.short	(.L_4623 - .L_4622)
	.align		4
.L_4622:
        /*007c*/ 	.word	index@(.nv.constant0._ZN2at6native24index_elementwise_kernelILi128ELi4EZNS0_20cuda_take_put_kernelIaiZZZZZNS0_10put_kernelERNS_14TensorIteratorERKNS_10TensorBaseEbENKUlvE_clEvENKUlvE0_clEvENKUlvE_clEvENKUlvE_clEvEUlRaiE0_EEvS4_S7_RKT1_EUliE_EEvlSE_)
        /*0080*/ 	.short	0x0210
        /*0082*/ 	.short	0x03b8


	//----- nvinfo : EIATTR_SW_WAR
	.align		4
.L_4623:
        /*0084*/ 	.byte	0x04, 0x36
        /*0086*/ 	.short	(.L_4625 - .L_4624)
.L_4624:
        /*0088*/ 	.word	0x00000008
.L_4625:


//--------------------- .nv.info._ZN2at6native24index_elementwise_kernelILi128ELi4EZNS0_20cuda_take_put_kernelIaiZZZZZNS0_10put_kernelERNS_14TensorIteratorERKNS_10TensorBaseEbENKUlvE_clEvENKUlvE0_clEvENKUlvE_clEvENKUlvE_clEvEUlRaiE_EEvS4_S7_RKT1_EUliE_EEvlSE_ --------------------------
	.section	.nv.info._ZN2at6native24index_elementwise_kernelILi128ELi4EZNS0_20cuda_take_put_kernelIaiZZZZZNS0_10put_kernelERNS_14TensorIteratorERKNS_10TensorBaseEbENKUlvE_clEvENKUlvE0_clEvENKUlvE_clEvENKUlvE_clEvEUlRaiE_EEvS4_S7_RKT1_EUliE_EEvlSE_,"",@"SHT_CUDA_INFO"
	.sectionflags	@""
	.align	4


	//----- nvinfo : EIATTR_CUDA_API_VERSION
	.align		4
        /*0000*/ 	.byte	0x04, 0x37
        /*0002*/ 	.short	(.L_4627 - .L_4626)
.L_4626:
        /*0004*/ 	.word	0x00000082


	//----- nvinfo : EIATTR_KPARAM_INFO
	.align		4
.L_4627:
        /*0008*/ 	.byte	0x04, 0x17
        /*000a*/ 	.short	(.L_4629 - .L_4628)
.L_4628:
        /*000c*/ 	.word	0x00000000
        /*0010*/ 	.short	0x0001
        /*0012*/ 	.short	0x0008
        /*0014*/ 	.byte	0x00, 0xf0, 0xe1, 0x0e


	//----- nvinfo : EIATTR_KPARAM_INFO
	.align		4
.L_4629:
        /*0018*/ 	.byte	0x04, 0x17
        /*001a*/ 	.short	(.L_4631 - .L_4630)
.L_4630:
        /*001c*/ 	.word	0x00000000
        /*0020*/ 	.short	0x0000
        /*0022*/ 	.short	0x0000
        /*0024*/ 	.byte	0x00, 0xf0, 0x21, 0x00


	//----- nvinfo : EIATTR_SPARSE_MMA_MASK
	.align		4
.L_4631:
        /*0028*/ 	.byte	0x03, 0x50
        /*002a*/ 	.short	0x0000


	//----- nvinfo : EIATTR_MAXREG_COUNT
	.align		4
        /*002c*/ 	.byte	0x03, 0x1b
        /*002e*/ 	.short	0x0080


	//----- nvinfo : EIATTR_EXTERNS
	.align		4
        /*0030*/ 	.byte	0x04, 0x0f
        /*0032*/ 	.short	(.L_4633 - .L_4632)


	//   ....[0]....
	.align		4
.L_4632:
        /*0034*/ 	.word	index@(__assertfail)


	//----- nvinfo : EIATTR_MERCURY_ISA_VERSION
	.align		4
.L_4633:
        /*0038*/ 	.byte	0x03, 0x5f
        /*003a*/ 	.short	0x0101


	//----- nvinfo : EIATTR_SYSCALL_OFFSETS
	.align		4
        /*003c*/ 	.byte	0x04, 0x46
        /*003e*/ 	.short	(.L_4635 - .L_4634)


	//   ....[0]....
.L_4634:
        /*0040*/ 	.word	0x000015a0


	//   ....[1]....
        /*0044*/ 	.word	0x00003e60


	//   ....[2]....
        /*0048*/ 	.word	0x00006710


	//   ....[3]....
        /*004c*/ 	.word	0x00008fb0


	//----- nvinfo : EIATTR_EXIT_INSTR_OFFSETS
	.align		4
.L_4635:
        /*0050*/ 	.byte	0x04, 0x1c
        /*0052*/ 	.short	(.L_4637 - .L_4636)


	//   ....[0]....
.L_4636:
        /*0054*/ 	.word	0x00007ad0


	//   ....[1]....
        /*0058*/ 	.word	0x0000a2e0


	//----- nvinfo : EIATTR_MAX_THREADS
	.align		4
.L_4637:
        /*005c*/ 	.byte	0x04, 0x05
        /*005e*/ 	.short	(.L_4639 - .L_4638)
.L_4638:
        /*0060*/ 	.word	0x00000080
        /*0064*/ 	.word	0x00000001
        /*0068*/ 	.word	0x00000001


	//----- nvinfo : EIATTR_CRS_STACK_SIZE
	.align		4
.L_4639:
        /*006c*/ 	.byte	0x04, 0x1e
        /*006e*/ 	.short	(.L_4641 - .L_4640)
.L_4640:
        /*0070*/ 	.word	0x00000000


	//----- nvinfo : EIATTR_CBANK_PARAM_SIZE
	.align		4
.L_4641:
        /*0074*/ 	.byte	0x03, 0x19
        /*0076*/ 	.short	0x03c0


	//----- nvinfo : EIATTR_PARAM_CBANK
	.align		4
        /*0078*/ 	.byte	0x04, 0x0a
        /*007a*/ 	.short	(.L_4643 - .L_4642)
	.align		4
.L_4642:
        /*007c*/ 	.word	index@(.nv.constant0._ZN2at6native24index_elementwise_kernelILi128ELi4EZNS0_20cuda_take_put_kernelIaiZZZZZNS0_10put_kernelERNS_14TensorIteratorERKNS_10TensorBaseEbENKUlvE_clEvENKUlvE0_clEvENKUlvE_clEvENKUlvE_clEvEUlRaiE_EEvS4_S7_RKT1_EUliE_EEvlSE_)
        /*0080*/ 	.short	0x0210
        /*0082*/ 	.short	0x03c0


	//----- nvinfo : EIATTR_SW_WAR
	.align		4
.L_4643:
        /*0084*/ 	.byte	0x04, 0x36
        /*0086*/ 	.short	(.L_4645 - .L_4644)
.L_4644:
        /*0088*/ 	.word	0x00000008
.L_4645:


//--------------------- .nv.info._ZN2at6native24index_elementwise_kernelILi128ELi4EZNS0_20cuda_take_put_kernelIhlZZZZZNS0_10put_kernelERNS_14TensorIteratorERKNS_10TensorBaseEbENKUlvE_clEvENKUlvE_clEvENKUlvE_clEvENKUlvE0_clEvEUlRhlE0_EEvS4_S7_RKT1_EUliE_EEvlSE_ --------------------------
	.section	.nv.info._ZN2at6native24index_elementwise_kernelILi128ELi4EZNS0_20cuda_take_put_kernelIhlZZZZZNS0_10put_kernelERNS_14TensorIteratorERKNS_10TensorBaseEbENKUlvE_clEvENKUlvE_clEvENKUlvE_clEvENKUlvE0_clEvEUlRhlE0_EEvS4_S7_RKT1_EUliE_EEvlSE_,"",@"SHT_CUDA_INFO"
	.sectionflags	@""
	.align	4


	//----- nvinfo : EIATTR_CUDA_API_VERSION
	.align		4
        /*0000*/ 	.byte	0x04, 0x37
        /*0002*/ 	.short	(.L_4647 - .L_4646)
.L_4646:
        /*0004*/ 	.word	0x00000082


	//----- nvinfo : EIATTR_KPARAM_INFO
	.align		4
.L_4647:
        /*0008*/ 	.byte	0x04, 0x17
        /*000a*/ 	.short	(.L_4649 - .L_4648)
.L_4648:
        /*000c*/ 	.word	0x00000000
        /*0010*/ 	.short	0x0001
        /*0012*/ 	.short	0x0008
        /*0014*/ 	.byte	0x00, 0xf0, 0xe1, 0x0e


	//----- nvinfo : EIATTR_KPARAM_INFO
	.align		4
.L_4649:
        /*0018*/ 	.byte	0x04, 0x17
        /*001a*/ 	.short	(.L_4651 - .L_4650)
.L_4650:
        /*001c*/ 	.word	0x00000000
        /*0020*/ 	.short	0x0000
        /*0022*/ 	.short	0x0000
        /*0024*/ 	.byte	0x00, 0xf0, 0x21, 0x00


	//----- nvinfo : EIATTR_SPARSE_MMA_MASK
	.align		4
.L_4651:
        /*0028*/ 	.byte	0x03, 0x50
        /*002a*/ 	.short	0x0000


	//----- nvinfo : EIATTR_MAXREG_COUNT
	.align		4
        /*002c*/ 	.byte	0x03, 0x1b
        /*002e*/ 	.short	0x0080


	//----- nvinfo : EIATTR_EXTERNS
	.align		4
        /*0030*/ 	.byte	0x04, 0x0f
        /*0032*/ 	.short	(.L_4653 - .L_4652)


	//   ....[0]....
	.align		4
.L_4652:
        /*0034*/ 	.word	index@(__assertfail)


	//----- nvinfo : EIATTR_MERCURY_ISA_VERSION
	.align		4
.L_4653:
        /*0038*/ 	.byte	0x03, 0x5f
        /*003a*/ 	.short	0x0101


	//----- nvinfo : EIATTR_SYSCALL_OFFSETS
	.align		4
        /*003c*/ 	.byte	0x04, 0x46
        /*003e*/ 	.short	(.L_4655 - .L_4654)


	//   ....[0]....
.L_4654:
        /*0040*/ 	.word	0x00001590


	//   ....[1]....
        /*0044*/ 	.word	0x00008570


	//   ....[2]....
        /*0048*/ 	.word	0x0000f3b0


	//   ....[3]....
        /*004c*/ 	.word	0x00016210


	//----- nvinfo : EIATTR_EXIT_INSTR_OFFSETS
	.align		4
.L_4655:
        /*0050*/ 	.byte	0x04, 0x1c
        /*0052*/ 	.short	(.L_4657 - .L_4656)


	//   ....[0]....
.L_4656:
        /*0054*/ 	.word	0x00014d20


	//   ....[1]....
        /*0058*/ 	.word	0x0001bc70


	//----- nvinfo : EIATTR_MAX_THREADS
	.align		4
.L_4657:
        /*005c*/ 	.byte	0x04, 0x05
        /*005e*/ 	.short	(.L_4659 - .L_4658)
.L_4658:
        /*0060*/ 	.word	0x00000080
        /*0064*/ 	.word	0x00000001
        /*0068*/ 	.word	0x00000001


	//----- nvinfo : EIATTR_CRS_STACK_SIZE
	.align		4
.L_4659:
        /*006c*/ 	.byte	0x04, 0x1e
        /*006e*/ 	.short	(.L_4661 - .L_4660)
.L_4660:
        /*0070*/ 	.word	0x00000000


	//----- nvinfo : EIATTR_CBANK_PARAM_SIZE
	.align		4
.L_4661:
        /*0074*/ 	.byte	0x03, 0x19
        /*0076*/ 	.short	0x03c0


	//----- nvinfo : EIATTR_PARAM_CBANK
	.align		4
        /*0078*/ 	.byte	0x04, 0x0a
        /*007a*/ 	.short	(.L_4663 - .L_4662)
	.align		4
.L_4662:
        /*007c*/ 	.word	index@(.nv.constant0._ZN2at6native24index_elementwise_kernelILi128ELi4EZNS0_20cuda_take_put_kernelIhlZZZZZNS0_10put_kernelERNS_14TensorIteratorERKNS_10TensorBaseEbENKUlvE_clEvENKUlvE_clEvENKUlvE_clEvENKUlvE0_clEvEUlRhlE0_EEvS4_S7_RKT1_EUliE_EEvlSE_)
        /*0080*/ 	.short	0x0210
        /*0082*/ 	.short	0x03c0


	//----- nvinfo : EIATTR_SW_WAR
	.align		4
.L_4663:
        /*0084*/ 	.byte	0x04, 0x36
        /*0086*/ 	.short	(.L_4665 - .L_4664)
.L_4664:
        /*0088*/ 	.word	0x00000008
.L_4665:


//--------------------- .nv.info._ZN2at6native24index_elementwise_kernelILi128ELi4EZNS0_20cuda_take_put_kernelIhlZZZZZNS0_10put_kernelERNS_14TensorIteratorERKNS_10TensorBaseEbENKUlvE_clEvENKUlvE_clEvENKUlvE_clEvENKUlvE0_clEvEUlRhlE_EEvS4_S7_RKT1_EUliE_EEvlSE_ --------------------------
	.section	.nv.info._ZN2at6native24index_elementwise_kernelILi128ELi4EZNS0_20cuda_take_put_kernelIhlZZZZZNS0_10put_kernelERNS_14TensorIteratorERKNS_10TensorBaseEbENKUlvE_clEvENKUlvE_clEvENKUlvE_clEvENKUlvE0_clEvEUlRhlE_EEvS4_S7_RKT1_EUliE_EEvlSE_,"",@"SHT_CUDA_INFO"
	.sectionflags	@""
	.align	4


	//----- nvinfo : EIATTR_CUDA_API_VERSION
	.align		4
        /*0000*/ 	.byte	0x04, 0x37
        /*0002*/ 	.short	(.L_4667 - .L_4666)
.L_4666:
        /*0004*/ 	.word	0x00000082


	//----- nvinfo : EIATTR_KPARAM_INFO
	.align		4
.L_4667:
        /*0008*/ 	.byte	0x04, 0x17
        /*000a*/ 	.short	(.L_4669 - .L_4668)
.L_4668:
        /*000c*/ 	.word	0x00000000
        /*0010*/ 	.short	0x0001
        /*0012*/ 	.short	0x0008
        /*0014*/ 	.byte	0x00, 0xf0, 0x01, 0x0f


	//----- nvinfo : EIATTR_KPARAM_INFO
	.align		4
.L_4669:
        /*0018*/ 	.byte	0x04, 0x17
        /*001a*/ 	.short	(.L_4671 - .L_4670)
.L_4670:
        /*001c*/ 	.word	0x00000000
        /*0020*/ 	.short	0x0000
        /*0022*/ 	.short	0x0000
        /*0024*/ 	.byte	0x00, 0xf0, 0x21, 0x00


	//----- nvinfo : EIATTR_SPARSE_MMA_MASK
	.align		4
.L_4671:
        /*0028*/ 	.byte	0x03, 0x50
        /*002a*/ 	.short	0x0000


	//----- nvinfo : EIATTR_MAXREG_COUNT
	.align		4
        /*002c*/ 	.byte	0x03, 0x1b
        /*002e*/ 	.short	0x0080


	//----- nvinfo : EIATTR_EXTERNS
	.align		4
        /*0030*/ 	.byte	0x04, 0x0f
        /*0032*/ 	.short	(.L_4673 - .L_4672)


	//   ....[0]....
	.align		4
.L_4672:
        /*0034*/ 	.word	index@(__assertfail)


	//----- nvinfo : EIATTR_MERCURY_ISA_VERSION
	.align		4
.L_4673:
        /*0038*/ 	.byte	0x03, 0x5f
        /*003a*/ 	.short	0x0101


	//----- nvinfo : EIATTR_SYSCALL_OFFSETS
	.align		4
        /*003c*/ 	.byte	0x04, 0x46
        /*003e*/ 	.short	(.L_4675 - .L_4674)


	//   ....[0]....
.L_4674:
        /*0040*/ 	.word	0x000015a0


	//   ....[1]....
        /*0044*/ 	.word	0x000089d0


	//   ....[2]....
        /*0048*/ 	.word	0x0000fad0


	//   ....[3]....
        /*004c*/ 	.word	0x00016bc0


	//----- nvinfo : EIATTR_EXIT_INSTR_OFFSETS
	.align		4
.L_4675:
        /*0050*/ 	.byte	0x04, 0x1c
        /*0052*/ 	.short	(.L_4677 - .L_4676)


	//   ....[0]....
.L_4676:
        /*0054*/ 	.word	0x000156e0


	//   ....[1]....
        /*0058*/ 	.word	0x0001c740


	//----- nvinfo : EIATTR_MAX_THREADS
	.align		4
.L_4677:
        /*005c*/ 	.byte	0x04, 0x05
        /*005e*/ 	.short	(.L_4679 - .L_4678)
.L_4678:
        /*0060*/ 	.word	0x00000080
        /*0064*/ 	.word	0x00000001
        /*0068*/ 	.word	0x00000001


	//----- nvinfo : EIATTR_CRS_STACK_SIZE
	.align		4
.L_4679:
        /*006c*/ 	.byte	0x04, 0x1e
        /*006e*/ 	.short	(.L_4681 - .L_4680)
.L_4680:
        /*0070*/ 	.word	0x00000000


	//----- nvinfo : EIATTR_CBANK_PARAM_SIZE
	.align		4
.L_4681:
        /*0074*/ 	.byte	0x03, 0x19
        /*0076*/ 	.short	0x03c8


	//----- nvinfo : EIATTR_PARAM_CBANK
	.align		4
        /*0078*/ 	.byte	0x04, 0x0a
        /*007a*/ 	.short	(.L_4683 - .L_4682)
	.align		4
.L_4682:
        /*007c*/ 	.word	index@(.nv.constant0._ZN2at6native24index_elementwise_kernelILi128ELi4EZNS0_20cuda_take_put_kernelIhlZZZZZNS0_10put_kernelERNS_14TensorIteratorERKNS_10TensorBaseEbENKUlvE_clEvENKUlvE_clEvENKUlvE_clEvENKUlvE0_clEvEUlRhlE_EEvS4_S7_RKT1_EUliE_EEvlSE_)
        /*0080*/ 	.short	0x0210
        /*0082*/ 	.short	0x03c8


	//----- nvinfo : EIATTR_SW_WAR
	.align		4
.L_4683:
        /*0084*/ 	.byte	0x04, 0x36
        /*0086*/ 	.short	(.L_4685 - .L_4684)
.L_4684:
        /*0088*/ 	.word	0x00000008
.L_4685:


//--------------------- .nv.info._ZN2at6native24index_elementwise_kernelILi128ELi4EZNS0_20cuda_take_put_kernelIhiZZZZZNS0_10put_kernelERNS_14TensorIteratorERKNS_10TensorBaseEbENKUlvE_clEvENKUlvE_clEvENKUlvE_clEvENKUlvE_clEvEUlRhiE0_EEvS4_S7_RKT1_EUliE_EEvlSE_ --------------------------
	.section	.nv.info._ZN2at6native24index_elementwise_kernelILi128ELi4EZNS0_20cuda_take_put_kernelIhiZZZZZNS0_10put_kernelERNS_14TensorIteratorERKNS_10TensorBaseEbENKUlvE_clEvENKUlvE_clEvENKUlvE_clEvENKUlvE_clEvEUlRhiE0_EEvS4_S7_RKT1_EUliE_EEvlSE_,"",@"SHT_CUDA_INFO"
	.sectionflags	@""
	.align	4


	//----- nvinfo : EIATTR_CUDA_API_VERSION
	.align		4
        /*0000*/ 	.byte	0x04, 0x37
        /*0002*/ 	.short	(.L_4687 - .L_4686)
.L_4686:
        /*0004*/ 	.word	0x00000082


	//----- nvinfo : EIATTR_KPARAM_INFO
	.align		4
.L_4687:
        /*0008*/ 	.byte	0x04, 0x17
        /*000a*/ 	.short	(.L_4689 - .L_4688)
.L_4688:
        /*000c*/ 	.word	0x00000000
        /*0010*/ 	.short	0x0001
        /*0012*/ 	.short	0x0008
        /*0014*/ 	.byte	0x00, 0xf0, 0xc1, 0x0e


	//----- nvinfo : EIATTR_KPARAM_INFO
	.align		4
.L_4689:
        /*0018*/ 	.byte	0x04, 0x17
        /*001a*/ 	.short	(.L_4691 - .L_4690)
.L_4690:
        /*001c*/ 	.word	0x00000000
        /*0020*/ 	.short	0x0000
        /*0022*/ 	.short	0x0000
        /*0024*/ 	.byte	0x00, 0xf0, 0x21, 0x00


	//----- nvinfo : EIATTR_SPARSE_MMA_MASK
	.align		4
.L_4691:
        /*0028*/ 	.byte	0x03, 0x50
        /*002a*/ 	.short	0x0000


	//----- nvinfo : EIATTR_MAXREG_COUNT
	.align		4
        /*002c*/ 	.byte	0x03, 0x1b
        /*002e*/ 	.short	0x0080


	//----- nvinfo : EIATTR_EXTERNS
	.align		4
        /*0030*/ 	.byte	0x04, 0x0f
        /*0032*/ 	.short	(.L_4693 - .L_4692)


	//   ....[0]....
	.align		4
.L_4692:
        /*0034*/ 	.word	index@(__assertfail)


	//----- nvinfo : EIATTR_MERCURY_ISA_VERSION
	.align		4
.L_4693:
        /*0038*/ 	.byte	0x03, 0x5f
        /*003a*/ 	.short	0x0101


	//----- nvinfo : EIATTR_SYSCALL_OFFSETS
	.align		4
        /*003c*/ 	.byte	0x04, 0x46
        /*003e*/ 	.short	(.L_4695 - .L_4694)


	//   ....[0]....
.L_4694:
        /*0040*/ 	.word	0x000015a0


	//   ....[1]....
        /*0044*/ 	.word	0x00003d40


	//   ....[2]....
        /*0048*/ 	.word	0x000064d0


	//   ....[3]....
        /*004c*/ 	.word	0x00008c50


	//----- nvinfo : EIATTR_EXIT_INSTR_OFFSETS
	.align		4
.L_4695:
        /*0050*/ 	.byte	0x04, 0x1c
        /*0052*/ 	.short	(.L_4697 - .L_4696)


	//   ....[0]....
.L_4696:
        /*0054*/ 	.word	0x00007770


	//   ....[1]....
        /*0058*/ 	.word	0x00009e80


	//----- nvinfo : EIATTR_MAX_THREADS
	.align		4
.L_4697:
        /*005c*/ 	.byte	0x04, 0x05
        /*005e*/ 	.short	(.L_4699 - .L_4698)
.L_4698:
        /*0060*/ 	.word	0x00000080
        /*0064*/ 	.word	0x00000001
        /*0068*/ 	.word	0x00000001


	//----- nvinfo : EIATTR_CRS_STACK_SIZE
	.align		4
.L_4699:
        /*006c*/ 	.byte	0x04, 0x1e
        /*006e*/ 	.short	(.L_4701 - .L_4700)
.L_4700:
        /*0070*/ 	.word	0x00000000


	//----- nvinfo : EIATTR_CBANK_PARAM_SIZE
	.align		4
.L_4701:
        /*0074*/ 	.byte	0x03, 0x19
        /*0076*/ 	.short	0x03b8


	//----- nvinfo : EIATTR_PARAM_CBANK
	.align		4
        /*0078*/ 	.byte	0x04, 0x0a
        /*007a*/ 	.short	(.L_4703 - .L_4702)
	.align		4
.L_4702:
        /*007c*/ 	.word	index@(.nv.constant0._ZN2at6native24index_elementwise_kernelILi128ELi4EZNS0_20cuda_take_put_kernelIhiZZZZZNS0_10put_kernelERNS_14TensorIteratorERKNS_10TensorBaseEbENKUlvE_clEvENKUlvE_clEvENKUlvE_clEvENKUlvE_clEvEUlRhiE0_EEvS4_S7_RKT1_EUliE_EEvlSE_)
        /*0080*/ 	.short	0x0210
        /*0082*/ 	.short	0x03b8


	//----- nvinfo : EIATTR_SW_WAR
	.align		4
.L_4703:
        /*0084*/ 	.byte	0x04, 0x36
        /*0086*/ 	.short	(.L_4705 - .L_4704)
.L_4704:
        /*0088*/ 	.word	0x00000008
.L_4705:


//--------------------- .nv.info._ZN2at6native24index_elementwise_kernelILi128ELi4EZNS0_20cuda_take_put_kernelIhiZZZZZNS0_10put_kernelERNS_14TensorIteratorERKNS_10TensorBaseEbENKUlvE_clEvENKUlvE_clEvENKUlvE_clEvENKUlvE_clEvEUlRhiE_EEvS4_S7_RKT1_EUliE_EEvlSE_ --------------------------
	.section	.nv.info._ZN2at6native24index_elementwise_kernelILi128ELi4EZNS0_20cuda_take_put_kernelIhiZZZZZNS0_10put_kernelERNS_14TensorIteratorERKNS_10TensorBaseEbENKUlvE_clEvENKUlvE_clEvENKUlvE_clEvENKUlvE_clEvEUlRhiE_EEvS4_S7_RKT1_EUliE_EEvlSE_,"",@"SHT_CUDA_INFO"
	.sectionflags	@""
	.align	4


	//----- nvinfo : EIATTR_CUDA_API_VERSION
	.align		4
        /*0000*/ 	.byte	0x04, 0x37
        /*0002*/ 	.short	(.L_4707 - .L_4706)
.L_4706:
        /*0004*/ 	.word	0x00000082


	//----- nvinfo : EIATTR_KPARAM_INFO
	.align		4
.L_4707:
        /*0008*/ 	.byte	0x04, 0x17
        /*000a*/ 	.short	(.L_4709 - .L_4708)
.L_4708:
        /*000c*/ 	.word	0x00000000
        /*0010*/ 	.short	0x0001
        /*0012*/ 	.short	0x0008
        /*0014*/ 	.byte	0x00, 0xf0, 0xe1, 0x0e


	//----- nvinfo : EIATTR_KPARAM_INFO
	.align		4
.L_4709:
        /*0018*/ 	.byte	0x04, 0x17
        /*001a*/ 	.short	(.L_4711 - .L_4710)
.L_4710:
        /*001c*/ 	.word	0x00000000
        /*0020*/ 	.short	0x0000
        /*0022*/ 	.short	0x0000
        /*0024*/ 	.byte	0x00, 0xf0, 0x21, 0x00


	//----- nvinfo : EIATTR_SPARSE_MMA_MASK
	.align		4
.L_4711:
        /*0028*/ 	.byte	0x03, 0x50
        /*002a*/ 	.short	0x0000


	//----- nvinfo : EIATTR_MAXREG_COUNT
	.align		4
        /*002c*/ 	.byte	0x03, 0x1b
        /*002e*/ 	.short	0x0080


	//----- nvinfo : EIATTR_EXTERNS
	.align		4
        /*0030*/ 	.byte	0x04, 0x0f
        /*0032*/ 	.short	(.L_4713 - .L_4712)


	//   ....[0]....
	.align		4
.L_4712:
        /*0034*/ 	.word	index@(__assertfail)


	//----- nvinfo : EIATTR_MERCURY_ISA_VERSION
	.align		4
.L_4713:
        /*0038*/ 	.byte	0x03, 0x5f
        /*003a*/ 	.short	0x0101


	//----- nvinfo : EIATTR_SYSCALL_OFFSETS
	.align		4
        /*003c*/ 	.byte	0x04, 0x46
        /*003e*/ 	.short	(.L_4715 - .L_4714)


	//   ....[0]....
.L_4714:
        /*0040*/ 	.word	0x000015a0


	//   ....[1]....
        /*0044*/ 	.word	0x00003e60


	//   ....[2]....
        /*0048*/ 	.word	0x00006710


	//   ....[3]....
        /*004c*/ 	.word	0x00008fb0


	//----- nvinfo : EIATTR_EXIT_INSTR_OFFSETS
	.align		4
.L_4715:
        /*0050*/ 	.byte	0x04, 0x1c
        /*0052*/ 	.short	(.L_4717 - .L_4716)


	//   ....[0]....
.L_4716:
        /*0054*/ 	.word	0x00007ad0


	//   ....[1]....
        /*0058*/ 	.word	0x0000a2e0


	//----- nvinfo : EIATTR_MAX_THREADS
	.align		4
.L_4717:
        /*005c*/ 	.byte	0x04, 0x05
        /*005e*/ 	.short	(.L_4719 - .L_4718)
.L_4718:
        /*0060*/ 	.word	0x00000080
        /*0064*/ 	.word	0x00000001
        /*0068*/ 	.word	0x00000001


	//----- nvinfo : EIATTR_CRS_STACK_SIZE
	.align		4
.L_4719:
        /*006c*/ 	.byte	0x04, 0x1e
        /*006e*/ 	.short	(.L_4721 - .L_4720)
.L_4720:
        /*0070*/ 	.word	0x00000000


	//----- nvinfo : EIATTR_CBANK_PARAM_SIZE
	.align		4
.L_4721:
        /*0074*/ 	.byte	0x03, 0x19
        /*0076*/ 	.short	0x03c0


	//----- nvinfo : EIATTR_PARAM_CBANK
	.align		4
        /*0078*/ 	.byte	0x04, 0x0a
        /*007a*/ 	.short	(.L_4723 - .L_4722)
	.align		4
.L_4722:
        /*007c*/ 	.word	index@(.nv.constant0._ZN2at6native24index_elementwise_kernelILi128ELi4EZNS0_20cuda_take_put_kernelIhiZZZZZNS0_10put_kernelERNS_14TensorIteratorERKNS_10TensorBaseEbENKUlvE_clEvENKUlvE_clEvENKUlvE_clEvENKUlvE_clEvEUlRhiE_EEvS4_S7_RKT1_EUliE_EEvlSE_)
        /*0080*/ 	.short	0x0210
        /*0082*/ 	.short	0x03c0


	//----- nvinfo : EIATTR_SW_WAR
	.align		4
.L_4723:
        /*0084*/ 	.byte	0x04, 0x36
        /*0086*/ 	.short	(.L_4725 - .L_4724)
.L_4724:
        /*0088*/ 	.word	0x00000008
.L_4725:


//--------------------- .nv.info._ZN2at6native24index_elementwise_kernelILi128ELi4EZNS0_16gpu_index_kernelIZZZNS0_31index_put_kernel_quantized_cudaERNS_14TensorIteratorEN3c108ArrayRefIlEES7_bdiENKUlvE_clEvENKUlvE3_clEvEUlPcPKclE_EEvRNS_18TensorIteratorBaseES7_S7_RKT_bEUliE_EEvlT1_ --------------------------
	.section	.nv.info._ZN2at6native24index_elementwise_kernelILi128ELi4EZNS0_16gpu_index_kernelIZZZNS0_31index_put_kernel_quantized_cudaERNS_14TensorIteratorEN3c108ArrayRefIlEES7_bdiENKUlvE_clEvENKUlvE3_clEvEUlPcPKclE_EEvRNS_18TensorIteratorBaseES7_S7_RKT_bEUliE_EEvlT1_,"",@"SHT_CUDA_INFO"
	.sectionflags	@""
	.align	4


	//----- nvinfo : EIATTR_CUDA_API_VERSION
	.align		4
        /*0000*/ 	.byte	0x04, 0x37
        /*0002*/ 	.short	(.L_4727 - .L_4726)
.L_4726:
        /*0004*/ 	.word	0x00000082


	//----- nvinfo : EIATTR_KPARAM_INFO
	.align		4
.L_4727:
        /*0008*/ 	.byte	0x04, 0x17
        /*000a*/ 	.short	(.L_4729 - .L_4728)
.L_4728:
        /*000c*/ 	.word	0x00000000
        /*0010*/ 	.short	0x0001
        /*0012*/ 	.short	0x0008
        /*0014*/ 	.byte	0x00, 0xf0, 0xa1, 0x13


	//----- nvinfo : EIATTR_KPARAM_INFO
	.align		4
.L_4729:
        /*0018*/ 	.byte	0x04, 0x17
        /*001a*/ 	.short	(.L_4731 - .L_4730)
.L_4730:
        /*001c*/ 	.word	0x00000000
        /*0020*/ 	.short	0x0000
        /*0022*/ 	.short	0x0000
        /*0024*/ 	.byte	0x00, 0xf0, 0x21, 0x00


	//----- nvinfo : EIATTR_SPARSE_MMA_MASK
	.align		4
.L_4731:
        /*0028*/ 	.byte	0x03, 0x50
        /*002a*/ 	.short	0x0000


	//----- nvinfo : EIATTR_MAXREG_COUNT
	.align		4
        /*002c*/ 	.byte	0x03, 0x1b
        /*002e*/ 	.short	0x0080


	//----- nvinfo : EIATTR_EXTERNS
	.align		4
        /*0030*/ 	.byte	0x04, 0x0f
        /*0032*/ 	.short	(.L_4733 - .L_4732)


	//   ....[0]....
	.align		4
.L_4732:
        /*0034*/ 	.word	index@(__assertfail)


	//----- nvinfo : EIATTR_MERCURY_ISA_VERSION
	.align		4
.L_4733:
        /*0038*/ 	.byte	0x03, 0x5f
        /*003a*/ 	.short	0x0101


	//----- nvinfo : EIATTR_SYSCALL_OFFSETS
	.align		4
        /*003c*/ 	.byte	0x04, 0x46
        /*003e*/ 	.short	(.L_4735 - .L_4734)


	//   ....[0]....
.L_4734:
        /*0040*/ 	.word	0x00001a50


	//   ....[1]....
        /*0044*/ 	.word	0x00001cf0


	//   ....[2]....
        /*0048*/ 	.word	0x00001fa0


	//   ....[3]....
        /*004c*/ 	.word	0x00002250


	//   ....[4]....
        /*0050*/ 	.word	0x000025e0


	//   ....[5]....
        /*0054*/ 	.word	0x000028b0


	//   ....[6]....
        /*0058*/ 	.word	0x00002b80


	//   ....[7]....
        /*005c*/ 	.word	0x000047e0


	//   ....[8]....
        /*0060*/ 	.word	0x00004a80


	//   ....[9]....
        /*0064*/ 	.word	0x00004d30


	//   ....[10]....
        /*0068*/ 	.word	0x00004fe0


	//   ....[11]....
        /*006c*/ 	.word	0x00005350


	//   ....[12]....
        /*0070*/ 	.word	0x00005610


	//   ....[13]....
        /*0074*/ 	.word	0x000058d0


	//   ....[14]....
        /*0078*/ 	.word	0x00007520


	//   ....[15]....
        /*007c*/ 	.word	0x000077c0


	//   ....[16]....
        /*0080*/ 	.word	0x00007a70


	//   ....[17]....
        /*0084*/ 	.word	0x00007d20


	//   ....[18]....
        /*0088*/ 	.word	0x00008090


	//   ....[19]....
        /*008c*/ 	.word	0x00008350


	//   ....[20]....
        /*0090*/ 	.word	0x00008610


	//   ....[21]....
        /*0094*/ 	.word	0x0000a250


	//   ....[22]....
        /*0098*/ 	.word	0x0000a4f0


	//   ....[23]....
        /*009c*/ 	.word	0x0000a7a0


	//   ....[24]....
        /*00a0*/ 	.word	0x0000aa50


	//   ....[25]....
        /*00a4*/ 	.word	0x0000add0


	//   ....[26]....
        /*00a8*/ 	.word	0x0000b0a0


	//   ....[27]....
        /*00ac*/ 	.word	0x0000b370


	//----- nvinfo : EIATTR_EXIT_INSTR_OFFSETS
	.align		4
.L_4735:
        /*00b0*/ 	.byte	0x04, 0x1c
        /*00b2*/ 	.short	(.L_4737 - .L_4736)


	//   ....[0]....
.L_4736:
        /*00b4*/ 	.word	0x000088b0


	//   ....[1]....
        /*00b8*/ 	.word	0x0000b5a0


	//----- nvinfo : EIATTR_MAX_THREADS
	.align		4
.L_4737:
        /*00bc*/ 	.byte	0x04, 0x05
        /*00be*/ 	.short	(.L_4739 - .L_4738)
.L_4738:
        /*00c0*/ 	.word	0x00000080
        /*00c4*/ 	.word	0x00000001
        /*00c8*/ 	.word	0x00000001


	//----- nvinfo : EIATTR_CRS_STACK_SIZE
	.align		4
.L_4739:
        /*00cc*/ 	.byte	0x04, 0x1e
        /*00ce*/ 	.short	(.L_4741 - .L_4740)
.L_4740:
        /*00d0*/ 	.word	0x00000000


	//----- nvinfo : EIATTR_CBANK_PARAM_SIZE
	.align		4
.L_4741:
        /*00d4*/ 	.byte	0x03, 0x19
        /*00d6*/ 	.short	0x04f0


	//----- nvinfo : EIATTR_PARAM_CBANK
	.align		4
        /*00d8*/ 	.byte	0x04, 0x0a
        /*00da*/ 	.short	(.L_4743 - .L_4742)
	.align		4
.L_4742:
        /*00dc*/ 	.word	index@(.nv.constant0._ZN2at6native24index_elementwise_kernelILi128ELi4EZNS0_16gpu_index_kernelIZZZNS0_31index_put_kernel_quantized_cudaERNS_14TensorIteratorEN3c108ArrayRefIlEES7_bdiENKUlvE_clEvENKUlvE3_clEvEUlPcPKclE_EEvRNS_18TensorIteratorBaseES7_S7_RKT_bEUliE_EEvlT1_)
        /*00e0*/ 	.short	0x0210
        /*00e2*/ 	.short	0x04f0


	//----- nvinfo : EIATTR_SW_WAR
	.align		4
.L_4743:
        /*00e4*/ 	.byte	0x04, 0x36
        /*00e6*/ 	.short	(.L_4745 - .L_4744)
.L_4744:
        /*00e8*/ 	.word	0x00000008
.L_4745:


//--------------------- .nv.info._ZN2at6native24index_elementwise_kernelILi128ELi4EZNS0_16gpu_index_kernelIZZZNS0_31index_put_kernel_quantized_cudaERNS_14TensorIteratorEN3c108ArrayRefIlEES7_bdiENKUlvE_clEvENKUlvE2_clEvEUlPcPKclE_EEvRNS_18TensorIteratorBaseES7_S7_RKT_bEUliE_EEvlT1_ --------------------------
	.section	.nv.info._ZN2at6native24index_elementwise_kernelILi128ELi4EZNS0_16gpu_index_kernelIZZZNS0_31index_put_kernel_quantized_cudaERNS_14TensorIteratorEN3c108ArrayRefIlEES7_bdiENKUlvE_clEvENKUlvE2_clEvEUlPcPKclE_EEvRNS_18TensorIteratorBaseES7_S7_RKT_bEUliE_EEvlT1_,"",@"SHT_CUDA_INFO"
	.sectionflags	@""
	.align	4


	//----- nvinfo : EIATTR_CUDA_API_VERSION
	.align		4
        /*0000*/ 	.byte	0x04, 0x37
        /*0002*/ 	.short	(.L_4747 - .L_4746)
.L_4746:
        /*0004*/ 	.word	0x00000082


	//----- nvinfo : EIATTR_KPARAM_INFO
	.align		4
.L_4747:
        /*0008*/ 	.byte	0x04, 0x17
        /*000a*/ 	.short	(.L_4749 - .L_4748)
.L_4748:
        /*000c*/ 	.word	0x00000000
        /*0010*/ 	.short	0x0001
        /*0012*/ 	.short	0x0008
        /*0014*/ 	.byte	0x00, 0xf0, 0xa1, 0x13


	//----- nvinfo : EIATTR_KPARAM_INFO
	.align		4
.L_4749:
        /*0018*/ 	.byte	0x04, 0x17
        /*001a*/ 	.short	(.L_4751 - .L_4750)
.L_4750:
        /*001c*/ 	.word	0x00000000
        /*0020*/ 	.short	0x0000
        /*0022*/ 	.short	0x0000
        /*0024*/ 	.byte	0x00, 0xf0, 0x21, 0x00


	//----- nvinfo : EIATTR_SPARSE_MMA_MASK
	.align		4
.L_4751:
        /*0028*/ 	.byte	0x03, 0x50
        /*002a*/ 	.short	0x0000


	//----- nvinfo : EIATTR_MAXREG_COUNT
	.align		4
        /*002c*/ 	.byte	0x03, 0x1b
        /*002e*/ 	.short	0x0080


	//----- nvinfo : EIATTR_EXTERNS
	.align		4
        /*0030*/ 	.byte	0x04, 0x0f
        /*0032*/ 	.short	(.L_4753 - .L_4752)


	//   ....[0]....
	.align		4
.L_4752:
        /*0034*/ 	.word	index@(__assertfail)


	//----- nvinfo : EIATTR_MERCURY_ISA_VERSION
	.align		4
.L_4753:
        /*0038*/ 	.byte	0x03, 0x5f
        /*003a*/ 	.short	0x0101


	//----- nvinfo : EIATTR_SYSCALL_OFFSETS
	.align		4
        /*003c*/ 	.byte	0x04, 0x46
        /*003e*/ 	.short	(.L_4755 - .L_4754)


	//   ....[0]....
.L_4754:
        /*0040*/ 	.word	0x00001a50


	//   ....[1]....
        /*0044*/ 	.word	0x00001cf0


	//   ....[2]....
        /*0048*/ 	.word	0x00001fa0


	//   ....[3]....
        /*004c*/ 	.word	0x00002250


	//   ....[4]....
        /*0050*/ 	.word	0x000025e0


	//   ....[5]....
        /*0054*/ 	.word	0x000028b0


	//   ....[6]....
        /*0058*/ 	.word	0x00002b80


	//   ....[7]....
        /*005c*/ 	.word	0x000047e0


	//   ....[8]....
        /*0060*/ 	.word	0x00004a80


	//   ....[9]....
        /*0064*/ 	.word	0x00004d30


	//   ....[10]....
        /*0068*/ 	.word	0x00004fe0


	//   ....[11]....
        /*006c*/ 	.word	0x00005350


	//   ....[12]....
        /*0070*/ 	.word	0x00005610


	//   ....[13]....
        /*0074*/ 	.word	0x000058d0


	//   ....[14]....
        /*0078*/ 	.word	0x00007520


	//   ....[15]....
        /*007c*/ 	.word	0x000077c0


	//   ....[16]....
        /*0080*/ 	.word	0x00007a70


	//   ....[17]....
        /*0084*/ 	.word	0x00007d20


	//   ....[18]....
        /*0088*/ 	.word	0x00008090


	//   ....[19]....
        /*008c*/ 	.word	0x00008350


	//   ....[20]....
        /*0090*/ 	.word	0x00008610


	//   ....[21]....
        /*0094*/ 	.word	0x0000a250


	//   ....[22]....
        /*0098*/ 	.word	0x0000a4f0


	//   ....[23]....
        /*009c*/ 	.word	0x0000a7a0


	//   ....[24]....
        /*00a0*/ 	.word	0x0000aa50


	//   ....[25]....
        /*00a4*/ 	.word	0x0000add0


	//   ....[26]....
        /*00a8*/ 	.word	0x0000b0a0


	//   ....[27]....
        /*00ac*/ 	.word	0x0000b370


	//----- nvinfo : EIATTR_EXIT_INSTR_OFFSETS
	.align		4
.L_4755:
        /*00b0*/ 	.byte	0x04, 0x1c
        /*00b2*/ 	.short	(.L_4757 - .L_4756)


	//   ....[0]....
.L_4756:
        /*00b4*/ 	.word	0x000088b0


	//   ....[1]....
        /*00b8*/ 	.word	0x0000b5a0


	//----- nvinfo : EIATTR_MAX_THREADS
	.align		4
.L_4757:
        /*00bc*/ 	.byte	0x04, 0x05
        /*00be*/ 	.short	(.L_4759 - .L_4758)
.L_4758:
        /*00c0*/ 	.word	0x00000080
        /*00c4*/ 	.word	0x00000001
        /*00c8*/ 	.word	0x00000001


	//----- nvinfo : EIATTR_CRS_STACK_SIZE
	.align		4
.L_4759:
        /*00cc*/ 	.byte	0x04, 0x1e
        /*00ce*/ 	.short	(.L_4761 - .L_4760)
.L_4760:
        /*00d0*/ 	.word	0x00000000


	//----- nvinfo : EIATTR_CBANK_PARAM_SIZE
	.align		4
.L_4761:
        /*00d4*/ 	.byte	0x03, 0x19
        /*00d6*/ 	.short	0x04f0


	//----- nvinfo : EIATTR_PARAM_CBANK
	.align		4
        /*00d8*/ 	.byte	0x04, 0x0a
        /*00da*/ 	.short	(.L_4763 - .L_4762)
	.align		4
.L_4762:
        /*00dc*/ 	.word	index@(.nv.constant0._ZN2at6native24index_elementwise_kernelILi128ELi4EZNS0_16gpu_index_kernelIZZZNS0_31index_put_kernel_quantized_cudaERNS_14TensorIteratorEN3c108ArrayRefIlEES7_bdiENKUlvE_clEvENKUlvE2_clEvEUlPcPKclE_EEvRNS_18TensorIteratorBaseES7_S7_RKT_bEUliE_EEvlT1_)
        /*00e0*/ 	.short	0x0210
        /*00e2*/ 	.short	0x04f0


	//----- nvinfo : EIATTR_SW_WAR
	.align		4
.L_4763:
        /*00e4*/ 	.byte	0x04, 0x36
        /*00e6*/ 	.short	(.L_4765 - .L_4764)
.L_4764:
        /*00e8*/ 	.word	0x00000008
.L_4765:


//--------------------- .nv.info._ZN2at6native24index_elementwise_kernelILi128ELi4EZNS0_16gpu_index_kernelIZZZNS0_31index_put_kernel_quantized_cudaERNS_14TensorIteratorEN3c108ArrayRefIlEES7_bdiENKUlvE_clEvENKUlvE1_clEvEUlPcPKclE_EEvRNS_18TensorIteratorBaseES7_S7_RKT_bEUliE_EEvlT1_ --------------------------
	.section	.nv.info._ZN2at6native24index_elementwise_kernelILi128ELi4EZNS0_16gpu_index_kernelIZZZNS0_31index_put_kernel_quantized_cudaERNS_14TensorIteratorEN3c108ArrayRefIlEES7_bdiENKUlvE_clEvENKUlvE1_clEvEUlPcPKclE_EEvRNS_18TensorIteratorBaseES7_S7_RKT_bEUliE_EEvlT1_,"",@"SHT_CUDA_INFO"
	.sectionflags	@""
	.align	4


	//----- nvinfo : EIATTR_CUDA_API_VERSION
	.align		4
        /*0000*/ 	.byte	0x04, 0x37
        /*0002*/ 	.short	(.L_4767 - .L_4766)
.L_4766:
        /*0004*/ 	.word	0x00000082


	//----- nvinfo : EIATTR_KPARAM_INFO
	.align		4
.L_4767:
        /*0008*/ 	.byte	0x04, 0x17
        /*000a*/ 	.short	(.L_4769 - .L_4768)
.L_4768:
        /*000c*/ 	.word	0x00000000
        /*0010*/ 	.short	0x0001
        /*0012*/ 	.short	0x0008
        /*0014*/ 	.byte	0x00, 0xf0, 0xa1, 0x13


	//----- nvinfo : EIATTR_KPARAM_INFO
	.align		4
.L_4769:
        /*0018*/ 	.byte	0x04, 0x17
        /*001a*/ 	.short	(.L_4771 - .L_4770)
.L_4770:
        /*001c*/ 	.word	0x00000000
        /*0020*/ 	.short	0x0000
        /*0022*/ 	.short	0x0000
        /*0024*/ 	.byte	0x00, 0xf0, 0x21, 0x00


	//----- nvinfo : EIATTR_SPARSE_MMA_MASK
	.align		4
.L_4771:
        /*0028*/ 	.byte	0x03, 0x50
        /*002a*/ 	.short	0x0000


	//----- nvinfo : EIATTR_MAXREG_COUNT
	.align		4
        /*002c*/ 	.byte	0x03, 0x1b
        /*002e*/ 	.short	0x0080


	//----- nvinfo : EIATTR_EXTERNS
	.align		4
        /*0030*/ 	.byte	0x04, 0x0f
        /*0032*/ 	.short	(.L_4773 - .L_4772)


	//   ....[0]....
	.align		4
.L_4772:
        /*0034*/ 	.word	index@(__assertfail)


	//----- nvinfo : EIATTR_MERCURY_ISA_VERSION
	.align		4
.L_4773:
        /*0038*/ 	.byte	0x03, 0x5f
        /*003a*/ 	.short	0x0101


	//----- nvinfo : EIATTR_SYSCALL_OFFSETS
	.align		4
        /*003c*/ 	.byte	0x04, 0x46
        /*003e*/ 	.short	(.L_4775 - .L_4774)


	//   ....[0]....
.L_4774:
        /*0040*/ 	.word	0x00001a50


	//   ....[1]....
        /*0044*/ 	.word	0x00001cf0


	//   ....[2]....
        /*0048*/ 	.word	0x00001fa0


	//   ....[3]....
        /*004c*/ 	.word	0x00002250


	//   ....[4]....
        /*0050*/ 	.word	0x000025e0


	//   ....[5]....
        /*0054*/ 	.word	0x000028b0


	//   ....[6]....
        /*0058*/ 	.word	0x00002b80


	//   ....[7]....
        /*005c*/ 	.word	0x000047f0


	//   ....[8]....
        /*0060*/ 	.word	0x00004a90


	//   ....[9]....
        /*0064*/ 	.word	0x00004d40


	//   ....[10]....
        /*0068*/ 	.word	0x00004ff0


	//   ....[11]....
        /*006c*/ 	.word	0x00005360


	//   ....[12]....
        /*0070*/ 	.word	0x00005620


	//   ....[13]....
        /*0074*/ 	.word	0x000058e0


	//   ....[14]....
        /*0078*/ 	.word	0x00007540


	//   ....[15]....
        /*007c*/ 	.word	0x000077e0


	//   ....[16]....
        /*0080*/ 	.word	0x00007a90


	//   ....[17]....
        /*0084*/ 	.word	0x00007d40


	//   ....[18]....
        /*0088*/ 	.word	0x000080b0


	//   ....[19]....
        /*008c*/ 	.word	0x00008370


	//   ....[20]....
        /*0090*/ 	.word	0x00008630


	//   ....[21]....
        /*0094*/ 	.word	0x0000a280


	//   ....[22]....
        /*0098*/ 	.word	0x0000a520


	//   ....[23]....
        /*009c*/ 	.word	0x0000a7d0


	//   ....[24]....
        /*00a0*/ 	.word	0x0000aa80


	//   ....[25]....
        /*00a4*/ 	.word	0x0000ae00


	//   ....[26]....
        /*00a8*/ 	.word	0x0000b0d0


	//   ....[27]....
        /*00ac*/ 	.word	0x0000b3a0


	//----- nvinfo : EIATTR_EXIT_INSTR_OFFSETS
	.align		4
.L_4775:
        /*00b0*/ 	.byte	0x04, 0x1c
        /*00b2*/ 	.short	(.L_4777 - .L_4776)


	//   ....[0]....
.L_4776:
        /*00b4*/ 	.word	0x000088e0


	//   ....[1]....
        /*00b8*/ 	.word	0x0000b5e0


	//----- nvinfo : EIATTR_MAX_THREADS
	.align		4
.L_4777:
        /*00bc*/ 	.byte	0x04, 0x05
        /*00be*/ 	.short	(.L_4779 - .L_4778)
.L_4778:
        /*00c0*/ 	.word	0x00000080
        /*00c4*/ 	.word	0x00000001
        /*00c8*/ 	.word	0x00000001


	//----- nvinfo : EIATTR_CRS_STACK_SIZE
	.align		4
.L_4779:
        /*00cc*/ 	.byte	0x04, 0x1e
        /*00ce*/ 	.short	(.L_4781 - .L_4780)
.L_4780:
        /*00d0*/ 	.word	0x00000000


	//----- nvinfo : EIATTR_CBANK_PARAM_SIZE
	.align		4
.L_4781:
        /*00d4*/ 	.byte	0x03, 0x19
        /*00d6*/ 	.short	0x04f0


	//----- nvinfo : EIATTR_PARAM_CBANK
	.align		4
        /*00d8*/ 	.byte	0x04, 0x0a
        /*00da*/ 	.short	(.L_4783 - .L_4782)
	.align		4
.L_4782:
        /*00dc*/ 	.word	index@(.nv.constant0._ZN2at6native24index_elementwise_kernelILi128ELi4EZNS0_16gpu_index_kernelIZZZNS0_31index_put_kernel_quantized_cudaERNS_14TensorIteratorEN3c108ArrayRefIlEES7_bdiENKUlvE_clEvENKUlvE1_clEvEUlPcPKclE_EEvRNS_18TensorIteratorBaseES7_S7_RKT_bEUliE_EEvlT1_)
        /*00e0*/ 	.short	0x0210
        /*00e2*/ 	.short	0x04f0


	//----- nvinfo : EIATTR_SW_WAR
	.align		4
.L_4783:
        /*00e4*/ 	.byte	0x04, 0x36
        /*00e6*/ 	.short	(.L_4785 - .L_4784)
.L_4784:
        /*00e8*/ 	.word	0x00000008
.L_4785:


//--------------------- .nv.info._ZN2at6native24index_elementwise_kernelILi128ELi4EZNS0_16gpu_index_kernelIZZZNS0_31index_put_kernel_quantized_cudaERNS_14TensorIteratorEN3c108ArrayRefIlEES7_bdiENKUlvE_clEvENKUlvE0_clEvEUlPcPKclE_EEvRNS_18TensorIteratorBaseES7_S7_RKT_bEUliE_EEvlT1_ --------------------------
	.section	.nv.info._ZN2at6native24index_elementwise_kernelILi128ELi4EZNS0_16gpu_index_kernelIZZZNS0_31index_put_kernel_quantized_cudaERNS_14TensorIteratorEN3c108ArrayRefIlEES7_bdiENKUlvE_clEvENKUlvE0_clEvEUlPcPKclE_EEvRNS_18TensorIteratorBaseES7_S7_RKT_bEUliE_EEvlT1_,"",@"SHT_CUDA_INFO"
	.sectionflags	@""
	.align	4


	//----- nvinfo : EIATTR_CUDA_API_VERSION
	.align		4
        /*0000*/ 	.byte	0x04, 0x37
        /*0002*/ 	.short	(.L_4787 - .L_4786)
.L_4786:
        /*0004*/ 	.word	0x00000082


	//----- nvinfo : EIATTR_KPARAM_INFO
	.align		4
.L_4787:
        /*0008*/ 	.byte	0x04, 0x17
        /*000a*/ 	.short	(.L_4789 - .L_4788)
.L_4788:
        /*000c*/ 	.word	0x00000000
        /*0010*/ 	.short	0x0001
        /*0012*/ 	.short	0x0008
        /*0014*/ 	.byte	0x00, 0xf0, 0xa1, 0x13


	//----- nvinfo : EIATTR_KPARAM_INFO
	.align		4
.L_4789:
        /*0018*/ 	.byte	0x04, 0x17
        /*001a*/ 	.short	(.L_4791 - .L_4790)
.L_4790:
        /*001c*/ 	.word	0x00000000
        /*0020*/ 	.short	0x0000
        /*0022*/ 	.short	0x0000
        /*0024*/ 	.byte	0x00, 0xf0, 0x21, 0x00


	//----- nvinfo : EIATTR_SPARSE_MMA_MASK
	.align		4
.L_4791:
        /*0028*/ 	.byte	0x03, 0x50
        /*002a*/ 	.short	0x0000


	//----- nvinfo : EIATTR_MAXREG_COUNT
	.align		4
        /*002c*/ 	.byte	0x03, 0x1b
        /*002e*/ 	.short	0x0080


	//----- nvinfo : EIATTR_EXTERNS
	.align		4
        /*0030*/ 	.byte	0x04, 0x0f
        /*0032*/ 	.short	(.L_4793 - .L_4792)


	//   ....[0]....
	.align		4
.L_4792:
        /*0034*/ 	.word	index@(__assertfail)


	//----- nvinfo : EIATTR_MERCURY_ISA_VERSION
	.align		4
.L_4793:
        /*0038*/ 	.byte	0x03, 0x5f
        /*003a*/ 	.short	0x0101


	//----- nvinfo : EIATTR_SYSCALL_OFFSETS
	.align		4
        /*003c*/ 	.byte	0x04, 0x46
        /*003e*/ 	.short	(.L_4795 - .L_4794)


	//   ....[0]....
.L_4794:
        /*0040*/ 	.word	0x00001a50


	//   ....[1]....
        /*0044*/ 	.word	0x00001cf0


	//   ....[2]....
        /*0048*/ 	.word	0x00001fa0


	//   ....[3]....
        /*004c*/ 	.word	0x00002250


	//   ....[4]....
        /*0050*/ 	.word	0x000025e0


	//   ....[5]....
        /*0054*/ 	.word	0x000028b0


	//   ....[6]....
        /*0058*/ 	.word	0x00002b80


	//   ....[7]....
        /*005c*/ 	.word	0x000047e0


	//   ....[8]....
        /*0060*/ 	.word	0x00004a80


	//   ....[9]....
        /*0064*/ 	.word	0x00004d30


	//   ....[10]....
        /*0068*/ 	.word	0x00004fe0


	//   ....[11]....
        /*006c*/ 	.word	0x00005350


	//   ....[12]....
        /*0070*/ 	.word	0x00005610


	//   ....[13]....
        /*0074*/ 	.word	0x000058d0


	//   ....[14]....
        /*0078*/ 	.word	0x00007520


	//   ....[15]....
        /*007c*/ 	.word	0x000077c0


	//   ....[16]....
        /*0080*/ 	.word	0x00007a70


	//   ....[17]....
        /*0084*/ 	.word	0x00007d20


	//   ....[18]....
        /*0088*/ 	.word	0x00008090


	//   ....[19]....
        /*008c*/ 	.word	0x00008350


	//   ....[20]....
        /*0090*/ 	.word	0x00008610


	//   ....[21]....
        /*0094*/ 	.word	0x0000a250


	//   ....[22]....
        /*0098*/ 	.word	0x0000a4f0


	//   ....[23]....
        /*009c*/ 	.word	0x0000a7a0


	//   ....[24]....
        /*00a0*/ 	.word	0x0000aa50


	//   ....[25]....
        /*00a4*/ 	.word	0x0000add0


	//   ....[26]....
        /*00a8*/ 	.word	0x0000b0a0


	//   ....[27]....
        /*00ac*/ 	.word	0x0000b370


	//----- nvinfo : EIATTR_EXIT_INSTR_OFFSETS
	.align		4
.L_4795:
        /*00b0*/ 	.byte	0x04, 0x1c
        /*00b2*/ 	.short	(.L_4797 - .L_4796)


	//   ....[0]....
.L_4796:
        /*00b4*/ 	.word	0x000088b0


	//   ....[1]....
        /*00b8*/ 	.word	0x0000b5a0


	//----- nvinfo : EIATTR_MAX_THREADS
	.align		4
.L_4797:
        /*00bc*/ 	.byte	0x04, 0x05
        /*00be*/ 	.short	(.L_4799 - .L_4798)
.L_4798:
        /*00c0*/ 	.word	0x00000080
        /*00c4*/ 	.word	0x00000001
        /*00c8*/ 	.word	0x00000001


	//----- nvinfo : EIATTR_CRS_STACK_SIZE
	.align		4
.L_4799:
        /*00cc*/ 	.byte	0x04, 0x1e
        /*00ce*/ 	.short	(.L_4801 - .L_4800)
.L_4800:
        /*00d0*/ 	.word	0x00000000


	//----- nvinfo : EIATTR_CBANK_PARAM_SIZE
	.align		4
.L_4801:
        /*00d4*/ 	.byte	0x03, 0x19
        /*00d6*/ 	.short	0x04f0


	//----- nvinfo : EIATTR_PARAM_CBANK
	.align		4
        /*00d8*/ 	.byte	0x04, 0x0a
        /*00da*/ 	.short	(.L_4803 - .L_4802)
	.align		4
.L_4802:
        /*00dc*/ 	.word	index@(.nv.constant0._ZN2at6native24index_elementwise_kernelILi128ELi4EZNS0_16gpu_index_kernelIZZZNS0_31index_put_kernel_quantized_cudaERNS_14TensorIteratorEN3c108ArrayRefIlEES7_bdiENKUlvE_clEvENKUlvE0_clEvEUlPcPKclE_EEvRNS_18TensorIteratorBaseES7_S7_RKT_bEUliE_EEvlT1_)
        /*00e0*/ 	.short	0x0210
        /*00e2*/ 	.short	0x04f0


	//----- nvinfo : EIATTR_SW_WAR
	.align		4
.L_4803:
        /*00e4*/ 	.byte	0x04, 0x36
        /*00e6*/ 	.short	(.L_4805 - .L_4804)
.L_4804:
        /*00e8*/ 	.word	0x00000008
.L_4805:


//--------------------- .nv.info._ZN2at6native24index_elementwise_kernelILi128ELi4EZNS0_16gpu_index_kernelIZZZNS0_31index_put_kernel_quantized_cudaERNS_14TensorIteratorEN3c108ArrayRefIlEES7_bdiENKUlvE_clEvENKUlvE_clEvEUlPcPKclE_EEvRNS_18TensorIteratorBaseES7_S7_RKT_bEUliE_EEvlT1_ --------------------------
	.section	.nv.info._ZN2at6native24index_elementwise_kernelILi128ELi4EZNS0_16gpu_index_kernelIZZZNS0_31index_put_kernel_quantized_cudaERNS_14TensorIteratorEN3c108ArrayRefIlEES7_bdiENKUlvE_clEvENKUlvE_clEvEUlPcPKclE_EEvRNS_18TensorIteratorBaseES7_S7_RKT_bEUliE_EEvlT1_,"",@"SHT_CUDA_INFO"
	.sectionflags	@""
	.align	4


	//----- nvinfo : EIATTR_CUDA_API_VERSION
	.align		4
        /*0000*/ 	.byte	0x04, 0x37
        /*0002*/ 	.short	(.L_4807 - .L_4806)
.L_4806:
        /*0004*/ 	.word	0x00000082


	//----- nvinfo : EIATTR_KPARAM_INFO
	.align		4
.L_4807:
        /*0008*/ 	.byte	0x04, 0x17
        /*000a*/ 	.short	(.L_4809 - .L_4808)
.L_4808:
        /*000c*/ 	.word	0x00000000
        /*0010*/ 	.short	0x0001
        /*0012*/ 	.short	0x0008
        /*0014*/ 	.byte	0x00, 0xf0, 0xa1, 0x13


	//----- nvinfo : EIATTR_KPARAM_INFO
	.align		4
.L_4809:
        /*0018*/ 	.byte	0x04, 0x17
        /*001a*/ 	.short	(.L_4811 - .L_4810)
.L_4810:
        /*001c*/ 	.word	0x00000000
        /*0020*/ 	.short	0x0000
        /*0022*/ 	.short	0x0000
        /*0024*/ 	.byte	0x00, 0xf0, 0x21, 0x00


	//----- nvinfo : EIATTR_SPARSE_MMA_MASK
	.align		4
.L_4811:
        /*0028*/ 	.byte	0x03, 0x50
        /*002a*/ 	.short	0x0000


	//----- nvinfo : EIATTR_MAXREG_COUNT
	.align		4
        /*002c*/ 	.byte	0x03, 0x1b
        /*002e*/ 	.short	0x0080


	//----- nvinfo : EIATTR_EXTERNS
	.align		4
        /*0030*/ 	.byte	0x04, 0x0f
        /*0032*/ 	.short	(.L_4813 - .L_4812)


	//   ....[0]....
	.align		4
.L_4812:
        /*0034*/ 	.word	index@(__assertfail)


	//----- nvinfo : EIATTR_MERCURY_ISA_VERSION
	.align		4
.L_4813:
        /*0038*/ 	.byte	0x03, 0x5f
        /*003a*/ 	.short	0x0101


	//----- nvinfo : EIATTR_SYSCALL_OFFSETS
	.align		4
        /*003c*/ 	.byte	0x04, 0x46
        /*003e*/ 	.short	(.L_4815 - .L_4814)


	//   ....[0]....
.L_4814:
        /*0040*/ 	.word	0x00001a50


	//   ....[1]....
        /*0044*/ 	.word	0x00001cf0


	//   ....[2]....
        /*0048*/ 	.word	0x00001fa0


	//   ....[3]....
        /*004c*/ 	.word	0x00002250


	//   ....[4]....
        /*0050*/ 	.word	0x000025e0


	//   ....[5]....
        /*0054*/ 	.word	0x000028b0


	//   ....[6]....
        /*0058*/ 	.word	0x00002b80


	//   ....[7]....
        /*005c*/ 	.word	0x000047f0


	//   ....[8]....
        /*0060*/ 	.word	0x00004a90


	//   ....[9]....
        /*0064*/ 	.word	0x00004d40


	//   ....[10]....
        /*0068*/ 	.word	0x00004ff0


	//   ....[11]....
        /*006c*/ 	.word	0x00005360


	//   ....[12]....
        /*0070*/ 	.word	0x00005620


	//   ....[13]....
        /*0074*/ 	.word	0x000058e0


	//   ....[14]....
        /*0078*/ 	.word	0x00007540


	//   ....[15]....
        /*007c*/ 	.word	0x000077e0


	//   ....[16]....
        /*0080*/ 	.word	0x00007a90


	//   ....[17]....
        /*0084*/ 	.word	0x00007d40


	//   ....[18]....
        /*0088*/ 	.word	0x000080b0


	//   ....[19]....
        /*008c*/ 	.word	0x00008370


	//   ....[20]....
        /*0090*/ 	.word	0x00008630


	//   ....[21]....
        /*0094*/ 	.word	0x0000a280


	//   ....[22]....
        /*0098*/ 	.word	0x0000a520


	//   ....[23]....
        /*009c*/ 	.word	0x0000a7d0


	//   ....[24]....
        /*00a0*/ 	.word	0x0000aa80


	//   ....[25]....
        /*00a4*/ 	.word	0x0000ae00


	//   ....[26]....
        /*00a8*/ 	.word	0x0000b0d0


	//   ....[27]....
        /*00ac*/ 	.word	0x0000b3a0


	//----- nvinfo : EIATTR_EXIT_INSTR_OFFSETS
	.align		4
.L_4815:
        /*00b0*/ 	.byte	0x04, 0x1c
        /*00b2*/ 	.short	(.L_4817 - .L_4816)


	//   ....[0]....
.L_4816:
        /*00b4*/ 	.word	0x000088e0


	//   ....[1]....
        /*00b8*/ 	.word	0x0000b5e0


	//----- nvinfo : EIATTR_MAX_THREADS
	.align		4
.L_4817:
        /*00bc*/ 	.byte	0x04, 0x05
        /*00be*/ 	.short	(.L_4819 - .L_4818)
.L_4818:
        /*00c0*/ 	.word	0x00000080
        /*00c4*/ 	.word	0x00000001
        /*00c8*/ 	.word	0x00000001


	//----- nvinfo : EIATTR_CRS_STACK_SIZE
	.align		4
.L_4819:
        /*00cc*/ 	.byte	0x04, 0x1e
        /*00ce*/ 	.short	(.L_4821 - .L_4820)
.L_4820:
        /*00d0*/ 	.word	0x00000000


	//----- nvinfo : EIATTR_CBANK_PARAM_SIZE
	.align		4
.L_4821:
        /*00d4*/ 	.byte	0x03, 0x19
        /*00d6*/ 	.short	0x04f0


	//----- nvinfo : EIATTR_PARAM_CBANK
	.align		4
        /*00d8*/ 	.byte	0x04, 0x0a
        /*00da*/ 	.short	(.L_4823 - .L_4822)
	.align		4
.L_4822:
        /*00dc*/ 	.word	index@(.nv.constant0._ZN2at6native24index_elementwise_kernelILi128ELi4EZNS0_16gpu_index_kernelIZZZNS0_31index_put_kernel_quantized_cudaERNS_14TensorIteratorEN3c108ArrayRefIlEES7_bdiENKUlvE_clEvENKUlvE_clEvEUlPcPKclE_EEvRNS_18TensorIteratorBaseES7_S7_RKT_bEUliE_EEvlT1_)
        /*00e0*/ 	.short	0x0210
        /*00e2*/ 	.short	0x04f0


	//----- nvinfo : EIATTR_SW_WAR
	.align		4
.L_4823:
        /*00e4*/ 	.byte	0x04, 0x36
        /*00e6*/ 	.short	(.L_4825 - .L_4824)
.L_4824:
        /*00e8*/ 	.word	0x00000008
.L_4825:


//--------------------- .nv.info._ZN2at6native24index_elementwise_kernelILi128ELi4EZNS0_16gpu_index_kernelIZNS0_21index_put_kernel_implINS0_10OpaqueTypeILi16EEEEEvRNS_14TensorIteratorEN3c108ArrayRefIlEESA_EUlPcPKclE_EEvRNS_18TensorIteratorBaseESA_SA_RKT_bEUliE_EEvlT1_ --------------------------
	.section	.nv.info._ZN2at6native24index_elementwise_kernelILi128ELi4EZNS0_16gpu_index_kernelIZNS0_21index_put_kernel_implINS0_10OpaqueTypeILi16EEEEEvRNS_14TensorIteratorEN3c108ArrayRefIlEESA_EUlPcPKclE_EEvRNS_18TensorIteratorBaseESA_SA_RKT_bEUliE_EEvlT1_,"",@"SHT_CUDA_INFO"
	.sectionflags	@""
	.align	4


	//----- nvinfo : EIATTR_CUDA_API_VERSION
	.align		4
        /*0000*/ 	.byte	0x04, 0x37
        /*0002*/ 	.short	(.L_4827 - .L_4826)
.L_4826:
        /*0004*/ 	.word	0x00000082


	//----- nvinfo : EIATTR_KPARAM_INFO
	.align		4
.L_4827:
        /*0008*/ 	.byte	0x04, 0x17
        /*000a*/ 	.short	(.L_4829 - .L_4828)
.L_4828:
        /*000c*/ 	.word	0x00000000
        /*0010*/ 	.short	0x0001
        /*0012*/ 	.short	0x0008
        /*0014*/ 	.byte	0x00, 0xf0, 0x61, 0x13


	//----- nvinfo : EIATTR_KPARAM_INFO
	.align		4
.L_4829:
        /*0018*/ 	.byte	0x04, 0x17
        /*001a*/ 	.short	(.L_4831 - .L_4830)
.L_4830:
        /*001c*/ 	.word	0x00000000
        /*0020*/ 	.short	0x0000
        /*0022*/ 	.short	0x0000
        /*0024*/ 	.byte	0x00, 0xf0, 0x21, 0x00


	//----- nvinfo : EIATTR_SPARSE_MMA_MASK
	.align		4
.L_4831:
        /*0028*/ 	.byte	0x03, 0x50
        /*002a*/ 	.short	0x0000


	//----- nvinfo : EIATTR_MAXREG_COUNT
	.align		4
        /*002c*/ 	.byte	0x03, 0x1b
        /*002e*/ 	.short	0x0080


	//----- nvinfo : EIATTR_EXTERNS
	.align		4
        /*0030*/ 	.byte	0x04, 0x0f
        /*0032*/ 	.short	(.L_4833 - .L_4832)


	//   ....[0]....
	.align		4
.L_4832:
        /*0034*/ 	.word	index@(__assertfail)


	//----- nvinfo : EIATTR_MERCURY_ISA_VERSION
	.align		4
.L_4833:
        /*0038*/ 	.byte	0x03, 0x5f
        /*003a*/ 	.short	0x0101


	//----- nvinfo : EIATTR_SYSCALL_OFFSETS
	.align		4
        /*003c*/ 	.byte	0x04, 0x46
        /*003e*/ 	.short	(.L_4835 - .L_4834)


	//   ....[0]....
.L_4834:
        /*0040*/ 	.word	0x00001a30


	//   ....[1]....
        /*0044*/ 	.word	0x00001cf0


	//   ....[2]....
        /*0048*/ 	.word	0x00001fa0


	//   ....[3]....
        /*004c*/ 	.word	0x00002250


	//   ....[4]....
        /*0050*/ 	.word	0x000025e0


	//   ....[5]....
        /*0054*/ 	.word	0x000028e0


	//   ....[6]....
        /*0058*/ 	.word	0x00002bc0


	//   ....[7]....
        /*005c*/ 	.word	0x000046f0


	//   ....[8]....
        /*0060*/ 	.word	0x00004990


	//   ....[9]....
        /*0064*/ 	.word	0x00004c40


	//   ....[10]....
        /*0068*/ 	.word	0x00004ef0


	//   ....[11]....
        /*006c*/ 	.word	0x00005270


	//   ....[12]....
        /*0070*/ 	.word	0x00005540


	//   ....[13]....
        /*0074*/ 	.word	0x00005810


	//   ....[14]....
        /*0078*/ 	.word	0x000072f0


	//   ....[15]....
        /*007c*/ 	.word	0x00007590


	//   ....[16]....
        /*0080*/ 	.word	0x00007840


	//   ....[17]....
        /*0084*/ 	.word	0x00007af0


	//   ....[18]....
        /*0088*/ 	.word	0x00007e70


	//   ....[19]....
        /*008c*/ 	.word	0x00008140


	//   ....[20]....
        /*0090*/ 	.word	0x00008400


	//   ....[21]....
        /*0094*/ 	.word	0x00009ed0


	//   ....[22]....
        /*0098*/ 	.word	0x0000a170


	//   ....[23]....
        /*009c*/ 	.word	0x0000a420


	//   ....[24]....
        /*00a0*/ 	.word	0x0000a6d0


	//   ....[25]....
        /*00a4*/ 	.word	0x0000aa60


	//   ....[26]....
        /*00a8*/ 	.word	0x0000ad30


	//   ....[27]....
        /*00ac*/ 	.word	0x0000b000


	//----- nvinfo : EIATTR_EXIT_INSTR_OFFSETS
	.align		4
.L_4835:
        /*00b0*/ 	.byte	0x04, 0x1c
        /*00b2*/ 	.short	(.L_4837 - .L_4836)


	//   ....[0]....
.L_4836:
        /*00b4*/ 	.word	0x00008580


	//   ....[1]....
        /*00b8*/ 	.word	0x0000b110


	//----- nvinfo : EIATTR_MAX_THREADS
	.align		4
.L_4837:
        /*00bc*/ 	.byte	0x04, 0x05
        /*00be*/ 	.short	(.L_4839 - .L_4838)
.L_4838:
        /*00c0*/ 	.word	0x00000080
        /*00c4*/ 	.word	0x00000001
        /*00c8*/ 	.word	0x00000001


	//----- nvinfo : EIATTR_CRS_STACK_SIZE
	.align		4
.L_4839:
        /*00cc*/ 	.byte	0x04, 0x1e
        /*00ce*/ 	.short	(.L_4841 - .L_4840)
.L_4840:
        /*00d0*/ 	.word	0x00000000


	//----- nvinfo : EIATTR_CBANK_PARAM_SIZE
	.align		4
.L_4841:
        /*00d4*/ 	.byte	0x03, 0x19
        /*00d6*/ 	.short	0x04e0


	//----- nvinfo : EIATTR_PARAM_CBANK
	.align		4
        /*00d8*/ 	.byte	0x04, 0x0a
        /*00da*/ 	.short	(.L_4843 - .L_4842)
	.align		4
.L_4842:
        /*00dc*/ 	.word	index@(.nv.constant0._ZN2at6native24index_elementwise_kernelILi128ELi4EZNS0_16gpu_index_kernelIZNS0_21index_put_kernel_implINS0_10OpaqueTypeILi16EEEEEvRNS_14TensorIteratorEN3c108ArrayRefIlEESA_EUlPcPKclE_EEvRNS_18TensorIteratorBaseESA_SA_RKT_bEUliE_EEvlT1_)
        /*00e0*/ 	.short	0x0210
        /*00e2*/ 	.short	0x04e0


	//----- nvinfo : EIATTR_SW_WAR
	.align		4
.L_4843:
        /*00e4*/ 	.byte	0x04, 0x36
        /*00e6*/ 	.short	(.L_4845 - .L_4844)
.L_4844:
        /*00e8*/ 	.word	0x00000008
.L_4845:


//--------------------- .nv.info._ZN2at6native24index_elementwise_kernelILi128ELi4EZNS0_16gpu_index_kernelIZNS0_21index_put_kernel_implINS0_10OpaqueTypeILi2EEEEEvRNS_14TensorIteratorEN3c108ArrayRefIlEESA_EUlPcPKclE_EEvRNS_18TensorIteratorBaseESA_SA_RKT_bEUliE_EEvlT1_ --------------------------
	.section	.nv.info._ZN2at6native24index_elementwise_kernelILi128ELi4EZNS0_16gpu_index_kernelIZNS0_21index_put_kernel_implINS0_10OpaqueTypeILi2EEEEEvRNS_14TensorIteratorEN3c108ArrayRefIlEESA_EUlPcPKclE_EEvRNS_18TensorIteratorBaseESA_SA_RKT_bEUliE_EEvlT1_,"",@"SHT_CUDA_INFO"
	.sectionflags	@""
	.align	4


	//----- nvinfo : EIATTR_CUDA_API_VERSION
	.align		4
        /*0000*/ 	.byte	0x04, 0x37
        /*0002*/ 	.short	(.L_4847 - .L_4846)
.L_4846:
        /*0004*/ 	.word	0x00000082


	//----- nvinfo : EIATTR_KPARAM_INFO
	.align		4
.L_4847:
        /*0008*/ 	.byte	0x04, 0x17
        /*000a*/ 	.short	(.L_4849 - .L_4848)
.L_4848:
        /*000c*/ 	.word	0x00000000
        /*0010*/ 	.short	0x0001
        /*0012*/ 	.short	0x0008
        /*0014*/ 	.byte	0x00, 0xf0, 0x61, 0x13


	//----- nvinfo : EIATTR_KPARAM_INFO
	.align		4
.L_4849:
        /*0018*/ 	.byte	0x04, 0x17
        /*001a*/ 	.short	(.L_4851 - .L_4850)
.L_4850:
        /*001c*/ 	.word	0x00000000
        /*0020*/ 	.short	0x0000
        /*0022*/ 	.short	0x0000
        /*0024*/ 	.byte	0x00, 0xf0, 0x21, 0x00


	//----- nvinfo : EIATTR_SPARSE_MMA_MASK
	.align		4
.L_4851:
        /*0028*/ 	.byte	0x03, 0x50
        /*002a*/ 	.short	0x0000


	//----- nvinfo : EIATTR_MAXREG_COUNT
	.align		4
        /*002c*/ 	.byte	0x03, 0x1b
        /*002e*/ 	.short	0x0080


	//----- nvinfo : EIATTR_EXTERNS
	.align		4
        /*0030*/ 	.byte	0x04, 0x0f
        /*0032*/ 	.short	(.L_4853 - .L_4852)


	//   ....[0]....
	.align		4
.L_4852:
        /*0034*/ 	.word	index@(__assertfail)


	//----- nvinfo : EIATTR_MERCURY_ISA_VERSION
	.align		4
.L_4853:
        /*0038*/ 	.byte	0x03, 0x5f
        /*003a*/ 	.short	0x0101


	//----- nvinfo : EIATTR_SYSCALL_OFFSETS
	.align		4
        /*003c*/ 	.byte	0x04, 0x46
        /*003e*/ 	.short	(.L_4855 - .L_4854)


	//   ....[0]....
.L_4854:
        /*0040*/ 	.word	0x00001a30


	//   ....[1]....
        /*0044*/ 	.word	0x00001cf0


	//   ....[2]....
        /*0048*/ 	.word	0x00001fa0


	//   ....[3]....
        /*004c*/ 	.word	0x00002250


	//   ....[4]....
        /*0050*/ 	.word	0x000025e0


	//   ....[5]....
        /*0054*/ 	.word	0x000028e0


	//   ....[6]....
        /*0058*/ 	.word	0x00002bc0


	//   ....[7]....
        /*005c*/ 	.word	0x00004700


	//   ....[8]....
        /*0060*/ 	.word	0x000049a0


	//   ....[9]....
        /*0064*/ 	.word	0x00004c50


	//   ....[10]....
        /*0068*/ 	.word	0x00004f00


	//   ....[11]....
        /*006c*/ 	.word	0x00005280


	//   ....[12]....
        /*0070*/ 	.word	0x00005550


	//   ....[13]....
        /*0074*/ 	.word	0x00005820


	//   ....[14]....
        /*0078*/ 	.word	0x00007310


	//   ....[15]....
        /*007c*/ 	.word	0x000075b0


	//   ....[16]....
        /*0080*/ 	.word	0x00007860


	//   ....[17]....
        /*0084*/ 	.word	0x00007b10


	//   ....[18]....
        /*0088*/ 	.word	0x00007e90


	//   ....[19]....
        /*008c*/ 	.word	0x00008160


	//   ....[20]....
        /*0090*/ 	.word	0x00008420


	//   ....[21]....
        /*0094*/ 	.word	0x00009f00


	//   ....[22]....
        /*0098*/ 	.word	0x0000a1a0


	//   ....[23]....
        /*009c*/ 	.word	0x0000a450


	//   ....[24]....
        /*00a0*/ 	.word	0x0000a700


	//   ....[25]....
        /*00a4*/ 	.word	0x0000aa90


	//   ....[26]....
        /*00a8*/ 	.word	0x0000ad60


	//   ....[27]....
        /*00ac*/ 	.word	0x0000b030


	//----- nvinfo : EIATTR_EXIT_INSTR_OFFSETS
	.align		4
.L_4855:
        /*00b0*/ 	.byte	0x04, 0x1c
        /*00b2*/ 	.short	(.L_4857 - .L_4856)


	//   ....[0]....
.L_4856:
        /*00b4*/ 	.word	0x000085b0


	//   ....[1]....
        /*00b8*/ 	.word	0x0000b150


	//----- nvinfo : EIATTR_MAX_THREADS
	.align		4
.L_4857:
        /*00bc*/ 	.byte	0x04, 0x05
        /*00be*/ 	.short	(.L_4859 - .L_4858)
.L_4858:
        /*00c0*/ 	.word	0x00000080
        /*00c4*/ 	.word	0x00000001
        /*00c8*/ 	.word	0x00000001


	//----- nvinfo : EIATTR_CRS_STACK_SIZE
	.align		4
.L_4859:
        /*00cc*/ 	.byte	0x04, 0x1e
        /*00ce*/ 	.short	(.L_4861 - .L_4860)
.L_4860:
        /*00d0*/ 	.word	0x00000000


	//----- nvinfo : EIATTR_CBANK_PARAM_SIZE
	.align		4
.L_4861:
        /*00d4*/ 	.byte	0x03, 0x19
        /*00d6*/ 	.short	0x04e0


	//----- nvinfo : EIATTR_PARAM_CBANK
	.align		4
        /*00d8*/ 	.byte	0x04, 0x0a
        /*00da*/ 	.short	(.L_4863 - .L_4862)
	.align		4
.L_4862:
        /*00dc*/ 	.word	index@(.nv.constant0._ZN2at6native24index_elementwise_kernelILi128ELi4EZNS0_16gpu_index_kernelIZNS0_21index_put_kernel_implINS0_10OpaqueTypeILi2EEEEEvRNS_14TensorIteratorEN3c108ArrayRefIlEESA_EUlPcPKclE_EEvRNS_18TensorIteratorBaseESA_SA_RKT_bEUliE_EEvlT1_)
        /*00e0*/ 	.short	0x0210
        /*00e2*/ 	.short	0x04e0


	//----- nvinfo : EIATTR_SW_WAR
	.align		4
.L_4863:
        /*00e4*/ 	.byte	0x04, 0x36
        /*00e6*/ 	.short	(.L_4865 - .L_4864)
.L_4864:
        /*00e8*/ 	.word	0x00000008
.L_4865:


//--------------------- .nv.info._ZN2at6native24index_elementwise_kernelILi128ELi4EZNS0_16gpu_index_kernelIZNS0_21index_put_kernel_implINS0_10OpaqueTypeILi8EEEEEvRNS_14TensorIteratorEN3c108ArrayRefIlEESA_EUlPcPKclE_EEvRNS_18TensorIteratorBaseESA_SA_RKT_bEUliE_EEvlT1_ --------------------------
	.section	.nv.info._ZN2at6native24index_elementwise_kernelILi128ELi4EZNS0_16gpu_index_kernelIZNS0_21index_put_kernel_implINS0_10OpaqueTypeILi8EEEEEvRNS_14TensorIteratorEN3c108ArrayRefIlEESA_EUlPcPKclE_EEvRNS_18TensorIteratorBaseESA_SA_RKT_bEUliE_EEvlT1_,"",@"SHT_CUDA_INFO"
	.sectionflags	@""
	.align	4


	//----- nvinfo : EIATTR_CUDA_API_VERSION
	.align		4
        /*0000*/ 	.byte	0x04, 0x37
        /*0002*/ 	.short	(.L_4867 - .L_4866)
.L_4866:
        /*0004*/ 	.word	0x00000082


	//----- nvinfo : EIATTR_KPARAM_INFO
	.align		4
.L_4867:
        /*0008*/ 	.byte	0x04, 0x17
        /*000a*/ 	.short	(.L_4869 - .L_4868)
.L_4868:
        /*000c*/ 	.word	0x00000000
        /*0010*/ 	.short	0x0001
        /*0012*/ 	.short	0x0008
        /*0014*/ 	.byte	0x00, 0xf0, 0x61, 0x13


	//----- nvinfo : EIATTR_KPARAM_INFO
	.align		4
.L_4869:
        /*0018*/ 	.byte	0x04, 0x17
        /*001a*/ 	.short	(.L_4871 - .L_4870)
.L_4870:
        /*001c*/ 	.word	0x00000000
        /*0020*/ 	.short	0x0000
        /*0022*/ 	.short	0x0000
        /*0024*/ 	.byte	0x00, 0xf0, 0x21, 0x00


	//----- nvinfo : EIATTR_SPARSE_MMA_MASK
	.align		4
.L_4871:
        /*0028*/ 	.byte	0x03, 0x50
        /*002a*/ 	.short	0x0000


	//----- nvinfo : EIATTR_MAXREG_COUNT
	.align		4
        /*002c*/ 	.byte	0x03, 0x1b
        /*002e*/ 	.short	0x0080


	//----- nvinfo : EIATTR_EXTERNS
	.align		4
        /*0030*/ 	.byte	0x04, 0x0f
        /*0032*/ 	.short	(.L_4873 - .L_4872)


	//   ....[0]....
	.align		4
.L_4872:
        /*0034*/ 	.word	index@(__assertfail)


	//----- nvinfo : EIATTR_MERCURY_ISA_VERSION
	.align		4
.L_4873:
        /*0038*/ 	.byte	0x03, 0x5f
        /*003a*/ 	.short	0x0101


	//----- nvinfo : EIATTR_SYSCALL_OFFSETS
	.align		4
        /*003c*/ 	.byte	0x04, 0x46
        /*003e*/ 	.short	(.L_4875 - .L_4874)


	//   ....[0]....
.L_4874:
        /*0040*/ 	.word	0x00001a30


	//   ....[1]....
        /*0044*/ 	.word	0x00001cf0


	//   ....[2]....
        /*0048*/ 	.word	0x00001fa0


	//   ....[3]....
        /*004c*/ 	.word	0x00002250


	//   ....[4]....
        /*0050*/ 	.word	0x000025e0


	//   ....[5]....
        /*0054*/ 	.word	0x000028e0


	//   ....[6]....
        /*0058*/ 	.word	0x00002bc0


	//   ....[7]....
        /*005c*/ 	.word	0x00004710


	//   ....[8]....
        /*0060*/ 	.word	0x000049b0


	//   ....[9]....
        /*0064*/ 	.word	0x00004c60


	//   ....[10]....
        /*0068*/ 	.word	0x00004f10


	//   ....[11]....
        /*006c*/ 	.word	0x00005290


	//   ....[12]....
        /*0070*/ 	.word	0x00005560


	//   ....[13]....
        /*0074*/ 	.word	0x00005830


	//   ....[14]....
        /*0078*/ 	.word	0x00007330


	//   ....[15]....
        /*007c*/ 	.word	0x000075d0


	//   ....[16]....
        /*0080*/ 	.word	0x00007880


	//   ....[17]....
        /*0084*/ 	.word	0x00007b30


	//   ....[18]....
        /*0088*/ 	.word	0x00007eb0


	//   ....[19]....
        /*008c*/ 	.word	0x00008180


	//   ....[20]....
        /*0090*/ 	.word	0x00008440


	//   ....[21]....
        /*0094*/ 	.word	0x00009f30


	//   ....[22]....
        /*0098*/ 	.word	0x0000a1d0


	//   ....[23]....
        /*009c*/ 	.word	0x0000a480


	//   ....[24]....
        /*00a0*/ 	.word	0x0000a730


	//   ....[25]....
        /*00a4*/ 	.word	0x0000aac0


	//   ....[26]....
        /*00a8*/ 	.word	0x0000ad90


	//   ....[27]....
        /*00ac*/ 	.word	0x0000b060


	//----- nvinfo : EIATTR_EXIT_INSTR_OFFSETS
	.align		4
.L_4875:
        /*00b0*/ 	.byte	0x04, 0x1c
        /*00b2*/ 	.short	(.L_4877 - .L_4876)


	//   ....[0]....
.L_4876:
        /*00b4*/ 	.word	0x000085e0


	//   ....[1]....
        /*00b8*/ 	.word	0x0000b190


	//----- nvinfo : EIATTR_MAX_THREADS
	.align		4
.L_4877:
        /*00bc*/ 	.byte	0x04, 0x05
        /*00be*/ 	.short	(.L_4879 - .L_4878)
.L_4878:
        /*00c0*/ 	.word	0x00000080
        /*00c4*/ 	.word	0x00000001
        /*00c8*/ 	.word	0x00000001


	//----- nvinfo : EIATTR_CRS_STACK_SIZE
	.align		4
.L_4879:
        /*00cc*/ 	.byte	0x04, 0x1e
        /*00ce*/ 	.short	(.L_4881 - .L_4880)
.L_4880:
        /*00d0*/ 	.word	0x00000000


	//----- nvinfo : EIATTR_CBANK_PARAM_SIZE
	.align		4
.L_4881:
        /*00d4*/ 	.byte	0x03, 0x19
        /*00d6*/ 	.short	0x04e0


	//----- nvinfo : EIATTR_PARAM_CBANK
	.align		4
        /*00d8*/ 	.byte	0x04, 0x0a
        /*00da*/ 	.short	(.L_4883 - .L_4882)
	.align		4
.L_4882:
        /*00dc*/ 	.word	index@(.nv.constant0._ZN2at6native24index_elementwise_kernelILi128ELi4EZNS0_16gpu_index_kernelIZNS0_21index_put_kernel_implINS0_10OpaqueTypeILi8EEEEEvRNS_14TensorIteratorEN3c108ArrayRefIlEESA_EUlPcPKclE_EEvRNS_18TensorIteratorBaseESA_SA_RKT_bEUliE_EEvlT1_)
        /*00e0*/ 	.short	0x0210
        /*00e2*/ 	.short	0x04e0


	//----- nvinfo : EIATTR_SW_WAR
	.align		4
.L_4883:
        /*00e4*/ 	.byte	0x04, 0x36
        /*00e6*/ 	.short	(.L_4885 - .L_4884)
.L_4884:
        /*00e8*/ 	.word	0x00000008
.L_4885:


//--------------------- .nv.info._ZN2at6native24index_elementwise_kernelILi128ELi4EZNS0_16gpu_index_kernelIZNS0_21index_put_kernel_implINS0_10OpaqueTypeILi4EEEEEvRNS_14TensorIteratorEN3c108ArrayRefIlEESA_EUlPcPKclE_EEvRNS_18TensorIteratorBaseESA_SA_RKT_bEUliE_EEvlT1_ --------------------------
	.section	.nv.info._ZN2at6native24index_elementwise_kernelILi128ELi4EZNS0_16gpu_index_kernelIZNS0_21index_put_kernel_implINS0_10OpaqueTypeILi4EEEEEvRNS_14TensorIteratorEN3c108ArrayRefIlEESA_EUlPcPKclE_EEvRNS_18TensorIteratorBaseESA_SA_RKT_bEUliE_EEvlT1_,"",@"SHT_CUDA_INFO"
	.sectionflags	@""
	.align	4


	//----- nvinfo : EIATTR_CUDA_API_VERSION
	.align		4
        /*0000*/ 	.byte	0x04, 0x37
        /*0002*/ 	.short	(.L_4887 - .L_4886)
.L_4886:
        /*0004*/ 	.word	0x00000082


	//----- nvinfo : EIATTR_KPARAM_INFO
	.align		4
.L_4887:
        /*0008*/ 	.byte	0x04, 0x17
        /*000a*/ 	.short	(.L_4889 - .L_4888)
.L_4888:
        /*000c*/ 	.word	0x00000000
        /*0010*/ 	.short	0x0001
        /*0012*/ 	.short	0x0008
        /*0014*/ 	.byte	0x00, 0xf0, 0x61, 0x13


	//----- nvinfo : EIATTR_KPARAM_INFO
	.align		4
.L_4889:
        /*0018*/ 	.byte	0x04, 0x17
        /*001a*/ 	.short	(.L_4891 - .L_4890)
.L_4890:
        /*001c*/ 	.word	0x00000000
        /*0020*/ 	.short	0x0000
        /*0022*/ 	.short	0x0000
        /*0024*/ 	.byte	0x00, 0xf0, 0x21, 0x00


	//----- nvinfo : EIATTR_SPARSE_MMA_MASK
	.align		4
.L_4891:
        /*0028*/ 	.byte	0x03, 0x50
        /*002a*/ 	.short	0x0000


	//----- nvinfo : EIATTR_MAXREG_COUNT
	.align		4
        /*002c*/ 	.byte	0x03, 0x1b
        /*002e*/ 	.short	0x0080


	//----- nvinfo : EIATTR_EXTERNS
	.align		4
        /*0030*/ 	.byte	0x04, 0x0f
        /*0032*/ 	.short	(.L_4893 - .L_4892)


	//   ....[0]....
	.align		4
.L_4892:
        /*0034*/ 	.word	index@(__assertfail)


	//----- nvinfo : EIATTR_MERCURY_ISA_VERSION
	.align		4
.L_4893:
        /*0038*/ 	.byte	0x03, 0x5f
        /*003a*/ 	.short	0x0101


	//----- nvinfo : EIATTR_SYSCALL_OFFSETS
	.align		4
        /*003c*/ 	.byte	0x04, 0x46
        /*003e*/ 	.short	(.L_4895 - .L_4894)


	//   ....[0]....
.L_4894:
        /*0040*/ 	.word	0x00001a30


	//   ....[1]....
        /*0044*/ 	.word	0x00001cf0


	//   ....[2]....
        /*0048*/ 	.word	0x00001fa0


	//   ....[3]....
        /*004c*/ 	.word	0x00002250


	//   ....[4]....
        /*0050*/ 	.word	0x000025e0


	//   ....[5]....
        /*0054*/ 	.word	0x000028e0


	//   ....[6]....
        /*0058*/ 	.word	0x00002bc0


	//   ....[7]....
        /*005c*/ 	.word	0x000046f0


	//   ....[8]....
        /*0060*/ 	.word	0x00004990


	//   ....[9]....
        /*0064*/ 	.word	0x00004c40


	//   ....[10]....
        /*0068*/ 	.word	0x00004ef0


	//   ....[11]....
        /*006c*/ 	.word	0x00005270


	//   ....[12]....
        /*0070*/ 	.word	0x00005540


	//   ....[13]....
        /*0074*/ 	.word	0x00005810


	//   ....[14]....
        /*0078*/ 	.word	0x000072f0


	//   ....[15]....
        /*007c*/ 	.word	0x00007590


	//   ....[16]....
        /*0080*/ 	.word	0x00007840


	//   ....[17]....
        /*0084*/ 	.word	0x00007af0


	//   ....[18]....
        /*0088*/ 	.word	0x00007e70


	//   ....[19]....
        /*008c*/ 	.word	0x00008140


	//   ....[20]....
        /*0090*/ 	.word	0x00008400


	//   ....[21]....
        /*0094*/ 	.word	0x00009ed0


	//   ....[22]....
        /*0098*/ 	.word	0x0000a170


	//   ....[23]....
        /*009c*/ 	.word	0x0000a420


	//   ....[24]....
        /*00a0*/ 	.word	0x0000a6d0


	//   ....[25]....
        /*00a4*/ 	.word	0x0000aa60


	//   ....[26]....
        /*00a8*/ 	.word	0x0000ad30


	//   ....[27]....
        /*00ac*/ 	.word	0x0000b000


	//----- nvinfo : EIATTR_EXIT_INSTR_OFFSETS
	.align		4
.L_4895:
        /*00b0*/ 	.byte	0x04, 0x1c
        /*00b2*/ 	.short	(.L_4897 - .L_4896)


	//   ....[0]....
.L_4896:
        /*00b4*/ 	.word	0x00008580


	//   ....[1]....
        /*00b8*/ 	.word	0x0000b110


	//----- nvinfo : EIATTR_MAX_THREADS
	.align		4
.L_4897:
        /*00bc*/ 	.byte	0x04, 0x05
        /*00be*/ 	.short	(.L_4899 - .L_4898)
.L_4898:
        /*00c0*/ 	.word	0x00000080
        /*00c4*/ 	.word	0x00000001
        /*00c8*/ 	.word	0x00000001


	//----- nvinfo : EIATTR_CRS_STACK_SIZE
	.align		4
.L_4899:
        /*00cc*/ 	.byte	0x04, 0x1e
        /*00ce*/ 	.short	(.L_4901 - .L_4900)
.L_4900:
        /*00d0*/ 	.word	0x00000000


	//----- nvinfo : EIATTR_CBANK_PARAM_SIZE
	.align		4
.L_4901:
        /*00d4*/ 	.byte	0x03, 0x19
        /*00d6*/ 	.short	0x04e0


	//----- nvinfo : EIATTR_PARAM_CBANK
	.align		4
        /*00d8*/ 	.byte	0x04, 0x0a
        /*00da*/ 	.short	(.L_4903 - .L_4902)
	.align		4
.L_4902:
        /*00dc*/ 	.word	index@(.nv.constant0._ZN2at6native24index_elementwise_kernelILi128ELi4EZNS0_16gpu_index_kernelIZNS0_21index_put_kernel_implINS0_10OpaqueTypeILi4EEEEEvRNS_14TensorIteratorEN3c108ArrayRefIlEESA_EUlPcPKclE_EEvRNS_18TensorIteratorBaseESA_SA_RKT_bEUliE_EEvlT1_)
        /*00e0*/ 	.short	0x0210
        /*00e2*/ 	.short	0x04e0


	//----- nvinfo : EIATTR_SW_WAR
	.align		4
.L_4903:
        /*00e4*/ 	.byte	0x04, 0x36
        /*00e6*/ 	.short	(.L_4905 - .L_4904)
.L_4904:
        /*00e8*/ 	.word	0x00000008
.L_4905:


//--------------------- .nv.info._ZN2at6native24index_elementwise_kernelILi128ELi4EZNS0_16gpu_index_kernelIZNS0_21index_put_kernel_implINS0_10OpaqueTypeILi1EEEEEvRNS_14TensorIteratorEN3c108ArrayRefIlEESA_EUlPcPKclE_EEvRNS_18TensorIteratorBaseESA_SA_RKT_bEUliE_EEvlT1_ --------------------------
	.section	.nv.info._ZN2at6native24index_elementwise_kernelILi128ELi4EZNS0_16gpu_index_kernelIZNS0_21index_put_kernel_implINS0_10OpaqueTypeILi1EEEEEvRNS_14TensorIteratorEN3c108ArrayRefIlEESA_EUlPcPKclE_EEvRNS_18TensorIteratorBaseESA_SA_RKT_bEUliE_EEvlT1_,"",@"SHT_CUDA_INFO"
	.sectionflags	@""
	.align	4


	//----- nvinfo : EIATTR_CUDA_API_VERSION
	.align		4
        /*0000*/ 	.byte	0x04, 0x37
        /*0002*/ 	.short	(.L_4907 - .L_4906)
.L_4906:
        /*0004*/ 	.word	0x00000082


	//----- nvinfo : EIATTR_KPARAM_INFO
	.align		4
.L_4907:
        /*0008*/ 	.byte	0x04, 0x17
        /*000a*/ 	.short	(.L_4909 - .L_4908)
.L_4908:
        /*000c*/ 	.word	0x00000000
        /*0010*/ 	.short	0x0001
        /*0012*/ 	.short	0x0008
        /*0014*/ 	.byte	0x00, 0xf0, 0x61, 0x13


	//----- nvinfo : EIATTR_KPARAM_INFO
	.align		4
.L_4909:
        /*0018*/ 	.byte	0x04, 0x17
        /*001a*/ 	.short	(.L_4911 - .L_4910)
.L_4910:
        /*001c*/ 	.word	0x00000000
        /*0020*/ 	.short	0x0000
        /*0022*/ 	.short	0x0000
        /*0024*/ 	.byte	0x00, 0xf0, 0x21, 0x00


	//----- nvinfo : EIATTR_SPARSE_MMA_MASK
	.align		4
.L_4911:
        /*0028*/ 	.byte	0x03, 0x50
        /*002a*/ 	.short	0x0000


	//----- nvinfo : EIATTR_MAXREG_COUNT
	.align		4
        /*002c*/ 	.byte	0x03, 0x1b
        /*002e*/ 	.short	0x0080


	//----- nvinfo : EIATTR_EXTERNS
	.align		4
        /*0030*/ 	.byte	0x04, 0x0f
        /*0032*/ 	.short	(.L_4913 - .L_4912)


	//   ....[0]....
	.align		4
.L_4912:
        /*0034*/ 	.word	index@(__assertfail)


	//----- nvinfo : EIATTR_MERCURY_ISA_VERSION
	.align		4
.L_4913:
        /*0038*/ 	.byte	0x03, 0x5f
        /*003a*/ 	.short	0x0101


	//----- nvinfo : EIATTR_SYSCALL_OFFSETS
	.align		4
        /*003c*/ 	.byte	0x04, 0x46
        /*003e*/ 	.short	(.L_4915 - .L_4914)


	//   ....[0]....
.L_4914:
        /*0040*/ 	.word	0x00001a30


	//   ....[1]....
        /*0044*/ 	.word	0x00001cf0


	//   ....[2]....
        /*0048*/ 	.word	0x00001fa0


	//   ....[3]....
        /*004c*/ 	.word	0x00002250


	//   ....[4]....
        /*0050*/ 	.word	0x000025e0


	//   ....[5]....
        /*0054*/ 	.word	0x000028e0


	//   ....[6]....
        /*0058*/ 	.word	0x00002bc0


	//   ....[7]....
        /*005c*/ 	.word	0x000046f0


	//   ....[8]....
        /*0060*/ 	.word	0x00004990


	//   ....[9]....
        /*0064*/ 	.word	0x00004c40


	//   ....[10]....
        /*0068*/ 	.word	0x00004ef0


	//   ....[11]....
        /*006c*/ 	.word	0x00005270


	//   ....[12]....
        /*0070*/ 	.word	0x00005540


	//   ....[13]....
        /*0074*/ 	.word	0x00005810


	//   ....[14]....
        /*0078*/ 	.word	0x000072f0


	//   ....[15]....
        /*007c*/ 	.word	0x00007590


	//   ....[16]....
        /*0080*/ 	.word	0x00007840


	//   ....[17]....
        /*0084*/ 	.word	0x00007af0


	//   ....[18]....
        /*0088*/ 	.word	0x00007e70


	//   ....[19]....
        /*008c*/ 	.word	0x00008140


	//   ....[20]....
        /*0090*/ 	.word	0x00008400


	//   ....[21]....
        /*0094*/ 	.word	0x00009ed0


	//   ....[22]....
        /*0098*/ 	.word	0x0000a170


	//   ....[23]....
        /*009c*/ 	.word	0x0000a420


	//   ....[24]....
        /*00a0*/ 	.word	0x0000a6d0


	//   ....[25]....
        /*00a4*/ 	.word	0x0000aa60


	//   ....[26]....
        /*00a8*/ 	.word	0x0000ad30


	//   ....[27]....
        /*00ac*/ 	.word	0x0000b000


	//----- nvinfo : EIATTR_EXIT_INSTR_OFFSETS
	.align		4
.L_4915:
        /*00b0*/ 	.byte	0x04, 0x1c
        /*00b2*/ 	.short	(.L_4917 - .L_4916)


	//   ....[0]....
.L_4916:
        /*00b4*/ 	.word	0x00008580


	//   ....[1]....
        /*00b8*/ 	.word	0x0000b110


	//----- nvinfo : EIATTR_MAX_THREADS
	.align		4
.L_4917:
        /*00bc*/ 	.byte	0x04, 0x05
        /*00be*/ 	.short	(.L_4919 - .L_4918)
.L_4918:
        /*00c0*/ 	.word	0x00000080
        /*00c4*/ 	.word	0x00000001
        /*00c8*/ 	.word	0x00000001


	//----- nvinfo : EIATTR_CRS_STACK_SIZE
	.align		4
.L_4919:
        /*00cc*/ 	.byte	0x04, 0x1e
        /*00ce*/ 	.short	(.L_4921 - .L_4920)
.L_4920:
        /*00d0*/ 	.word	0x00000000


	//----- nvinfo : EIATTR_CBANK_PARAM_SIZE
	.align		4
.L_4921:
        /*00d4*/ 	.byte	0x03, 0x19
        /*00d6*/ 	.short	0x04e0


	//----- nvinfo : EIATTR_PARAM_CBANK
	.align		4
        /*00d8*/ 	.byte	0x04, 0x0a
        /*00da*/ 	.short	(.L_4923 - .L_4922)
	.align		4
.L_4922:
        /*00dc*/ 	.word	index@(.nv.constant0._ZN2at6native24index_elementwise_kernelILi128ELi4EZNS0_16gpu_index_kernelIZNS0_21index_put_kernel_implINS0_10OpaqueTypeILi1EEEEEvRNS_14TensorIteratorEN3c108ArrayRefIlEESA_EUlPcPKclE_EEvRNS_18TensorIteratorBaseESA_SA_RKT_bEUliE_EEvlT1_)
        /*00e0*/ 	.short	0x0210
        /*00e2*/ 	.short	0x04e0


	//----- nvinfo : EIATTR_SW_WAR
	.align		4
.L_4923:
        /*00e4*/ 	.byte	0x04, 0x36
        /*00e6*/ 	.short	(.L_4925 - .L_4924)
.L_4924:
        /*00e8*/ 	.word	0x00000008
.L_4925:


//--------------------- .nv.info._ZN2at6native24index_elementwise_kernelILi128ELi4EZNS0_22index_copy_kernel_implINS0_10OpaqueTypeILi16EEEEEvRNS_14TensorIteratorElllEUliE_EEvlT1_ --------------------------
	.section	.nv.info._ZN2at6native24index_elementwise_kernelILi128ELi4EZNS0_22index_copy_kernel_implINS0_10OpaqueTypeILi16EEEEEvRNS_14TensorIteratorElllEUliE_EEvlT1_,"",@"SHT_CUDA_INFO"
	.sectionflags	@""
	.align	4


	//----- nvinfo : EIATTR_CUDA_API_VERSION
	.align		4
        /*0000*/ 	.byte	0x04, 0x37
        /*0002*/ 	.short	(.L_4927 - .L_4926)
.L_4926:
        /*0004*/ 	.word	0x00000082


	//----- nvinfo : EIATTR_KPARAM_INFO
	.align		4
.L_4927:
        /*0008*/ 	.byte	0x04, 0x17
        /*000a*/ 	.short	(.L_4929 - .L_4928)
.L_4928:
        /*000c*/ 	.word	0x00000000
        /*0010*/ 	.short	0x0001
        /*0012*/ 	.short	0x0008
        /*0014*/ 	.byte	0x00, 0xf0, 0x21, 0x0a


	//----- nvinfo : EIATTR_KPARAM_INFO
	.align		4
.L_4929:
        /*0018*/ 	.byte	0x04, 0x17
        /*001a*/ 	.short	(.L_4931 - .L_4930)
.L_4930:
        /*001c*/ 	.word	0x00000000
        /*0020*/ 	.short	0x0000
        /*0022*/ 	.short	0x0000
        /*0024*/ 	.byte	0x00, 0xf0, 0x21, 0x00


	//----- nvinfo : EIATTR_SPARSE_MMA_MASK
	.align		4
.L_4931:
        /*0028*/ 	.byte	0x03, 0x50
        /*002a*/ 	.short	0x0000


	//----- nvinfo : EIATTR_MAXREG_COUNT
	.align		4
        /*002c*/ 	.byte	0x03, 0x1b
        /*002e*/ 	.short	0x0080


	//----- nvinfo : EIATTR_EXTERNS
	.align		4
        /*0030*/ 	.byte	0x04, 0x0f
        /*0032*/ 	.short	(.L_4933 - .L_4932)


	//   ....[0]....
	.align		4
.L_4932:
        /*0034*/ 	.word	index@(__assertfail)


	//----- nvinfo : EIATTR_MERCURY_ISA_VERSION
	.align		4
.L_4933:
        /*0038*/ 	.byte	0x03, 0x5f
        /*003a*/ 	.short	0x0101


	//----- nvinfo : EIATTR_SYSCALL_OFFSETS
	.align		4
        /*003c*/ 	.byte	0x04, 0x46
        /*003e*/ 	.short	(.L_4935 - .L_4934)


	//   ....[0]....
.L_4934:
        /*0040*/ 	.word	0x000018e0


	//   ....[1]....
        /*0044*/ 	.word	0x00003240


	//   ....[2]....
        /*0048*/ 	.word	0x00004b90


	//   ....[3]....
        /*004c*/ 	.word	0x000064d0


	//----- nvinfo : EIATTR_EXIT_INSTR_OFFSETS
	.align		4
.L_4935:
        /*0050*/ 	.byte	0x04, 0x1c
        /*0052*/ 	.short	(.L_4937 - .L_4936)


	//   ....[0]....
.L_4936:
        /*0054*/ 	.word	0x00004cb0


	//   ....[1]....
        /*0058*/ 	.word	0x00006580


	//----- nvinfo : EIATTR_MAX_THREADS
	.align		4
.L_4937:
        /*005c*/ 	.byte	0x04, 0x05
        /*005e*/ 	.short	(.L_4939 - .L_4938)
.L_4938:
        /*0060*/ 	.word	0x00000080
        /*0064*/ 	.word	0x00000001
        /*0068*/ 	.word	0x00000001


	//----- nvinfo : EIATTR_CRS_STACK_SIZE
	.align		4
.L_4939:
        /*006c*/ 	.byte	0x04, 0x1e
        /*006e*/ 	.short	(.L_4941 - .L_4940)
.L_4940:
        /*0070*/ 	.word	0x00000000


	//----- nvinfo : EIATTR_CBANK_PARAM_SIZE
	.align		4
.L_4941:
        /*0074*/ 	.byte	0x03, 0x19
        /*0076*/ 	.short	0x0290


	//----- nvinfo : EIATTR_PARAM_CBANK
	.align		4
        /*0078*/ 	.byte	0x04, 0x0a
        /*007a*/ 	.short	(.L_4943 - .L_4942)
	.align		4
.L_4942:
        /*007c*/ 	.word	index@(.nv.constant0._ZN2at6native24index_elementwise_kernelILi128ELi4EZNS0_22index_copy_kernel_implINS0_10OpaqueTypeILi16EEEEEvRNS_14TensorIteratorElllEUliE_EEvlT1_)
        /*0080*/ 	.short	0x0210
        /*0082*/ 	.short	0x0290


	//----- nvinfo : EIATTR_SW_WAR
	.align		4
.L_4943:
        /*0084*/ 	.byte	0x04, 0x36
        /*0086*/ 	.short	(.L_4945 - .L_4944)
.L_4944:
        /*0088*/ 	.word	0x00000008
.L_4945:


//--------------------- .nv.info._ZN2at6native24index_elementwise_kernelILi128ELi4EZNS0_22index_copy_kernel_implINS0_10OpaqueTypeILi2EEEEEvRNS_14TensorIteratorElllEUliE_EEvlT1_ --------------------------
	.section	.nv.info._ZN2at6native24index_elementwise_kernelILi128ELi4EZNS0_22index_copy_kernel_implINS0_10OpaqueTypeILi2EEEEEvRNS_14TensorIteratorElllEUliE_EEvlT1_,"",@"SHT_CUDA_INFO"
	.sectionflags	@""
	.align	4


	//----- nvinfo : EIATTR_CUDA_API_VERSION
	.align		4
        /*0000*/ 	.byte	0x04, 0x37
        /*0002*/ 	.short	(.L_4947 - .L_4946)
.L_4946:
        /*0004*/ 	.word	0x00000082


	//----- nvinfo : EIATTR_KPARAM_INFO
	.align		4
.L_4947:
        /*0008*/ 	.byte	0x04, 0x17
        /*000a*/ 	.short	(.L_4949 - .L_4948)
.L_4948:
        /*000c*/ 	.word	0x00000000
        /*0010*/ 	.short	0x0001
        /*0012*/ 	.short	0x0008
        /*0014*/ 	.byte	0x00, 0xf0, 0x21, 0x0a


	//----- nvinfo : EIATTR_KPARAM_INFO
	.align		4
.L_4949:
        /*0018*/ 	.byte	0x04, 0x17
        /*001a*/ 	.short	(.L_4951 - .L_4950)
.L_4950:
        /*001c*/ 	.word	0x00000000
        /*0020*/ 	.short	0x0000
        /*0022*/ 	.short	0x0000
        /*0024*/ 	.byte	0x00, 0xf0, 0x21, 0x00


	//----- nvinfo : EIATTR_SPARSE_MMA_MASK
	.align		4
.L_4951:
        /*0028*/ 	.byte	0x03, 0x50
        /*002a*/ 	.short	0x0000


	//----- nvinfo : EIATTR_MAXREG_COUNT
	.align		4
        /*002c*/ 	.byte	0x03, 0x1b
        /*002e*/ 	.short	0x0080


	//----- nvinfo : EIATTR_EXTERNS
	.align		4
        /*0030*/ 	.byte	0x04, 0x0f
        /*0032*/ 	.short	(.L_4953 - .L_4952)


	//   ....[0]....
	.align		4
.L_4952:
        /*0034*/ 	.word	index@(__assertfail)


	//----- nvinfo : EIATTR_MERCURY_ISA_VERSION
	.align		4
.L_4953:
        /*0038*/ 	.byte	0x03, 0x5f
        /*003a*/ 	.short	0x0101


	//----- nvinfo : EIATTR_SYSCALL_OFFSETS
	.align		4
        /*003c*/ 	.byte	0x04, 0x46
        /*003e*/ 	.short	(.L_4955 - .L_4954)


	//   ....[0]....
.L_4954:
        /*0040*/ 	.word	0x000018e0


	//   ....[1]....
        /*0044*/ 	.word	0x00003250


	//   ....[2]....
        /*0048*/ 	.word	0x00004bb0


	//   ....[3]....
        /*004c*/ 	.word	0x00006500


	//----- nvinfo : EIATTR_EXIT_INSTR_OFFSETS
	.align		4
.L_4955:
        /*0050*/ 	.byte	0x04, 0x1c
        /*0052*/ 	.short	(.L_4957 - .L_4956)


	//   ....[0]....
.L_4956:
        /*0054*/ 	.word	0x00004ce0


	//   ....[1]....
        /*0058*/ 	.word	0x000065c0


	//----- nvinfo : EIATTR_MAX_THREADS
	.align		4
.L_4957:
        /*005c*/ 	.byte	0x04, 0x05
        /*005e*/ 	.short	(.L_4959 - .L_4958)
.L_4958:
        /*0060*/ 	.word	0x00000080
        /*0064*/ 	.word	0x00000001
        /*0068*/ 	.word	0x00000001


	//----- nvinfo : EIATTR_CRS_STACK_SIZE
	.align		4
.L_4959:
        /*006c*/ 	.byte	0x04, 0x1e
        /*006e*/ 	.short	(.L_4961 - .L_4960)
.L_4960:
        /*0070*/ 	.word	0x00000000


	//----- nvinfo : EIATTR_CBANK_PARAM_SIZE
	.align		4
.L_4961:
        /*0074*/ 	.byte	0x03, 0x19
        /*0076*/ 	.short	0x0290


	//----- nvinfo : EIATTR_PARAM_CBANK
	.align		4
        /*0078*/ 	.byte	0x04, 0x0a
        /*007a*/ 	.short	(.L_4963 - .L_4962)
	.align		4
.L_4962:
        /*007c*/ 	.word	index@(.nv.constant0._ZN2at6native24index_elementwise_kernelILi128ELi4EZNS0_22index_copy_kernel_implINS0_10OpaqueTypeILi2EEEEEvRNS_14TensorIteratorElllEUliE_EEvlT1_)
        /*0080*/ 	.short	0x0210
        /*0082*/ 	.short	0x0290


	//----- nvinfo : EIATTR_SW_WAR
	.align		4
.L_4963:
        /*0084*/ 	.byte	0x04, 0x36
        /*0086*/ 	.short	(.L_4965 - .L_4964)
.L_4964:
        /*0088*/ 	.word	0x00000008
.L_4965:


//--------------------- .nv.info._ZN2at6native24index_elementwise_kernelILi128ELi4EZNS0_22index_copy_kernel_implINS0_10OpaqueTypeILi8EEEEEvRNS_14TensorIteratorElllEUliE_EEvlT1_ --------------------------
	.section	.nv.info._ZN2at6native24index_elementwise_kernelILi128ELi4EZNS0_22index_copy_kernel_implINS0_10OpaqueTypeILi8EEEEEvRNS_14TensorIteratorElllEUliE_EEvlT1_,"",@"SHT_CUDA_INFO"
	.sectionflags	@""
	.align	4


	//----- nvinfo : EIATTR_CUDA_API_VERSION
	.align		4
        /*0000*/ 	.byte	0x04, 0x37
        /*0002*/ 	.short	(.L_4967 - .L_4966)
.L_4966:
        /*0004*/ 	.word	0x00000082


	//----- nvinfo : EIATTR_KPARAM_INFO
	.align		4
.L_4967:
        /*0008*/ 	.byte	0x04, 0x17
        /*000a*/ 	.short	(.L_4969 - .L_4968)
.L_4968:
        /*000c*/ 	.word	0x00000000
        /*0010*/ 	.short	0x0001
        /*0012*/ 	.short	0x0008
        /*0014*/ 	.byte	0x00, 0xf0, 0x21, 0x0a


	//----- nvinfo : EIATTR_KPARAM_INFO
	.align		4
.L_4969:
        /*0018*/ 	.byte	0x04, 0x17
        /*001a*/ 	.short	(.L_4971 - .L_4970)
.L_4970:
        /*001c*/ 	.word	0x00000000
        /*0020*/ 	.short	0x0000
        /*0022*/ 	.short	0x0000
        /*0024*/ 	.byte	0x00, 0xf0, 0x21, 0x00


	//----- nvinfo : EIATTR_SPARSE_MMA_MASK
	.align		4
.L_4971:
        /*0028*/ 	.byte	0x03, 0x50
        /*002a*/ 	.short	0x0000


	//----- nvinfo : EIATTR_MAXREG_COUNT
	.align		4
        /*002c*/ 	.byte	0x03, 0x1b
        /*002e*/ 	.short	0x0080


	//----- nvinfo : EIATTR_EXTERNS
	.align		4
        /*0030*/ 	.byte	0x04, 0x0f
        /*0032*/ 	.short	(.L_4973 - .L_4972)


	//   ....[0]....
	.align		4
.L_4972:
        /*0034*/ 	.word	index@(__assertfail)


	//----- nvinfo : EIATTR_MERCURY_ISA_VERSION
	.align		4
.L_4973:
        /*0038*/ 	.byte	0x03, 0x5f
        /*003a*/ 	.short	0x0101


	//----- nvinfo : EIATTR_SYSCALL_OFFSETS
	.align		4
        /*003c*/ 	.byte	0x04, 0x46
        /*003e*/ 	.short	(.L_4975 - .L_4974)


	//   ....[0]....
.L_4974:
        /*0040*/ 	.word	0x000018e0


	//   ....[1]....
        /*0044*/ 	.word	0x00003260


	//   ....[2]....
        /*0048*/ 	.word	0x00004bd0


	//   ....[3]....
        /*004c*/ 	.word	0x00006530


	//----- nvinfo : EIATTR_EXIT_INSTR_OFFSETS
	.align		4
.L_4975:
        /*0050*/ 	.byte	0x04, 0x1c
        /*0052*/ 	.short	(.L_4977 - .L_4976)


	//   ....[0]....
.L_4976:
        /*0054*/ 	.word	0x00004d10


	//   ....[1]....
        /*0058*/ 	.word	0x00006600


	//----- nvinfo : EIATTR_MAX_THREADS
	.align		4
.L_4977:
        /*005c*/ 	.byte	0x04, 0x05
        /*005e*/ 	.short	(.L_4979 - .L_4978)
.L_4978:
        /*0060*/ 	.word	0x00000080
        /*0064*/ 	.word	0x00000001
        /*0068*/ 	.word	0x00000001


	//----- nvinfo : EIATTR_CRS_STACK_SIZE
	.align		4
.L_4979:
        /*006c*/ 	.byte	0x04, 0x1e
        /*006e*/ 	.short	(.L_4981 - .L_4980)
.L_4980:
        /*0070*/ 	.word	0x00000000


	//----- nvinfo : EIATTR_CBANK_PARAM_SIZE
	.align		4
.L_4981:
        /*0074*/ 	.byte	0x03, 0x19
        /*0076*/ 	.short	0x0290


	//----- nvinfo : EIATTR_PARAM_CBANK
	.align		4
        /*0078*/ 	.byte	0x04, 0x0a
        /*007a*/ 	.short	(.L_4983 - .L_4982)
	.align		4
.L_4982:
        /*007c*/ 	.word	index@(.nv.constant0._ZN2at6native24index_elementwise_kernelILi128ELi4EZNS0_22index_copy_kernel_implINS0_10OpaqueTypeILi8EEEEEvRNS_14TensorIteratorElllEUliE_EEvlT1_)
        /*0080*/ 	.short	0x0210
        /*0082*/ 	.short	0x0290


	//----- nvinfo : EIATTR_SW_WAR
	.align		4
.L_4983:
        /*0084*/ 	.byte	0x04, 0x36
        /*0086*/ 	.short	(.L_4985 - .L_4984)
.L_4984:
        /*0088*/ 	.word	0x00000008
.L_4985:


//--------------------- .nv.info._ZN2at6native24index_elementwise_kernelILi128ELi4EZNS0_22index_copy_kernel_implINS0_10OpaqueTypeILi4EEEEEvRNS_14TensorIteratorElllEUliE_EEvlT1_ --------------------------
	.section	.nv.info._ZN2at6native24index_elementwise_kernelILi128ELi4EZNS0_22index_copy_kernel_implINS0_10OpaqueTypeILi4EEEEEvRNS_14TensorIteratorElllEUliE_EEvlT1_,"",@"SHT_CUDA_INFO"
	.sectionflags	@""
	.align	4


	//----- nvinfo : EIATTR_CUDA_API_VERSION
	.align		4
        /*0000*/ 	.byte	0x04, 0x37
        /*0002*/ 	.short	(.L_4987 - .L_4986)
.L_4986:
        /*0004*/ 	.word	0x00000082


	//----- nvinfo : EIATTR_KPARAM_INFO
	.align		4
.L_4987:
        /*0008*/ 	.byte	0x04, 0x17
        /*000a*/ 	.short	(.L_4989 - .L_4988)
.L_4988:
        /*000c*/ 	.word	0x00000000
        /*0010*/ 	.short	0x0001
        /*0012*/ 	.short	0x0008
        /*0014*/ 	.byte	0x00, 0xf0, 0x21, 0x0a


	//----- nvinfo : EIATTR_KPARAM_INFO
	.align		4
.L_4989:
        /*0018*/ 	.byte	0x04, 0x17
        /*001a*/ 	.short	(.L_4991 - .L_4990)
.L_4990:
        /*001c*/ 	.word	0x00000000
        /*0020*/ 	.short	0x0000
        /*0022*/ 	.short	0x0000
        /*0024*/ 	.byte	0x00, 0xf0, 0x21, 0x00


	//----- nvinfo : EIATTR_SPARSE_MMA_MASK
	.align		4
.L_4991:
        /*0028*/ 	.byte	0x03, 0x50
        /*002a*/ 	.short	0x0000


	//----- nvinfo : EIATTR_MAXREG_COUNT
	.align		4
        /*002c*/ 	.byte	0x03, 0x1b
        /*002e*/ 	.short	0x0080


	//----- nvinfo : EIATTR_EXTERNS
	.align		4
        /*0030*/ 	.byte	0x04, 0x0f
        /*0032*/ 	.short	(.L_4993 - .L_4992)


	//   ....[0]....
	.align		4
.L_4992:
        /*0034*/ 	.word	index@(__assertfail)


	//----- nvinfo : EIATTR_MERCURY_ISA_VERSION
	.align		4
.L_4993:
        /*0038*/ 	.byte	0x03, 0x5f
        /*003a*/ 	.short	0x0101


	//----- nvinfo : EIATTR_SYSCALL_OFFSETS
	.align		4
        /*003c*/ 	.byte	0x04, 0x46
        /*003e*/ 	.short	(.L_4995 - .L_4994)


	//   ....[0]....
.L_4994:
        /*0040*/ 	.word	0x000018e0


	//   ....[1]....
        /*0044*/ 	.word	0x00003240


	//   ....[2]....
        /*0048*/ 	.word	0x00004b90


	//   ....[3]....
        /*004c*/ 	.word	0x000064d0


	//----- nvinfo : EIATTR_EXIT_INSTR_OFFSETS
	.align		4
.L_4995:
        /*0050*/ 	.byte	0x04, 0x1c
        /*0052*/ 	.short	(.L_4997 - .L_4996)


	//   ....[0]....
.L_4996:
        /*0054*/ 	.word	0x00004cb0


	//   ....[1]....
        /*0058*/ 	.word	0x00006580


	//----- nvinfo : EIATTR_MAX_THREADS
	.align		4
.L_4997:
        /*005c*/ 	.byte	0x04, 0x05
        /*005e*/ 	.short	(.L_4999 - .L_4998)
.L_4998:
        /*0060*/ 	.word	0x00000080
        /*0064*/ 	.word	0x00000001
        /*0068*/ 	.word	0x00000001


	//----- nvinfo : EIATTR_CRS_STACK_SIZE
	.align		4
.L_4999:
        /*006c*/ 	.byte	0x04, 0x1e
        /*006e*/ 	.short	(.L_5001 - .L_5000)
.L_5000:
        /*0070*/ 	.word	0x00000000


	//----- nvinfo : EIATTR_CBANK_PARAM_SIZE
	.align		4
.L_5001:
        /*0074*/ 	.byte	0x03, 0x19
        /*0076*/ 	.short	0x0290


	//----- nvinfo : EIATTR_PARAM_CBANK
	.align		4
        /*0078*/ 	.byte	0x04, 0x0a
        /*007a*/ 	.short	(.L_5003 - .L_5002)
	.align		4
.L_5002:
        /*007c*/ 	.word	index@(.nv.constant0._ZN2at6native24index_elementwise_kernelILi128ELi4EZNS0_22index_copy_kernel_implINS0_10OpaqueTypeILi4EEEEEvRNS_14TensorIteratorElllEUliE_EEvlT1_)
        /*0080*/ 	.short	0x0210
        /*0082*/ 	.short	0x0290


	//----- nvinfo : EIATTR_SW_WAR
	.align		4
.L_5003:
        /*0084*/ 	.byte	0x04, 0x36
        /*0086*/ 	.short	(.L_5005 - .L_5004)
.L_5004:
        /*0088*/ 	.word	0x00000008
.L_5005:


//--------------------- .nv.info._ZN2at6native24index_elementwise_kernelILi128ELi4EZNS0_22index_copy_kernel_implINS0_10OpaqueTypeILi1EEEEEvRNS_14TensorIteratorElllEUliE_EEvlT1_ --------------------------
	.section	.nv.info._ZN2at6native24index_elementwise_kernelILi128ELi4EZNS0_22index_copy_kernel_implINS0_10OpaqueTypeILi1EEEEEvRNS_14TensorIteratorElllEUliE_EEvlT1_,"",@"SHT_CUDA_INFO"
	.sectionflags	@""
	.align	4


	//----- nvinfo : EIATTR_CUDA_API_VERSION
	.align		4
        /*0000*/ 	.byte	0x04, 0x37
        /*0002*/ 	.short	(.L_5007 - .L_5006)
.L_5006:
        /*0004*/ 	.word	0x00000082


	//----- nvinfo : EIATTR_KPARAM_INFO
	.align		4
.L_5007:
        /*0008*/ 	.byte	0x04, 0x17
        /*000a*/ 	.short	(.L_5009 - .L_5008)
.L_5008:
        /*000c*/ 	.word	0x00000000
        /*0010*/ 	.short	0x0001
        /*0012*/ 	.short	0x0008
        /*0014*/ 	.byte	0x00, 0xf0, 0x21, 0x0a


	//----- nvinfo : EIATTR_KPARAM_INFO
	.align		4
.L_5009:
        /*0018*/ 	.byte	0x04, 0x17
        /*001a*/ 	.short	(.L_5011 - .L_5010)
.L_5010:
        /*001c*/ 	.word	0x00000000
        /*0020*/ 	.short	0x0000
        /*0022*/ 	.short	0x0000
        /*0024*/ 	.byte	0x00, 0xf0, 0x21, 0x00


	//----- nvinfo : EIATTR_SPARSE_MMA_MASK
	.align		4
.L_5011:
        /*0028*/ 	.byte	0x03, 0x50
        /*002a*/ 	.short	0x0000


	//----- nvinfo : EIATTR_MAXREG_COUNT
	.align		4
        /*002c*/ 	.byte	0x03, 0x1b
        /*002e*/ 	.short	0x0080


	//----- nvinfo : EIATTR_EXTERNS
	.align		4
        /*0030*/ 	.byte	0x04, 0x0f
        /*0032*/ 	.short	(.L_5013 - .L_5012)


	//   ....[0]....
	.align		4
.L_5012:
        /*0034*/ 	.word	index@(__assertfail)


	//----- nvinfo : EIATTR_MERCURY_ISA_VERSION
	.align		4
.L_5013:
        /*0038*/ 	.byte	0x03, 0x5f
        /*003a*/ 	.short	0x0101


	//----- nvinfo : EIATTR_SYSCALL_OFFSETS
	.align		4
        /*003c*/ 	.byte	0x04, 0x46
        /*003e*/ 	.short	(.L_5015 - .L_5014)


	//   ....[0]....
.L_5014:
        /*0040*/ 	.word	0x000018b0


	//   ....[1]....
        /*0044*/ 	.word	0x00003200


	//   ....[2]....
        /*0048*/ 	.word	0x00004b40


	//   ....[3]....
        /*004c*/ 	.word	0x00006470


	//----- nvinfo : EIATTR_EXIT_INSTR_OFFSETS
	.align		4
.L_5015:
        /*0050*/ 	.byte	0x04, 0x1c
        /*0052*/ 	.short	(.L_5017 - .L_5016)


	//   ....[0]....
.L_5016:
        /*0054*/ 	.word	0x00004c80


	//   ....[1]....
        /*0058*/ 	.word	0x00006530


	//----- nvinfo : EIATTR_MAX_THREADS
	.align		4
.L_5017:
        /*005c*/ 	.byte	0x04, 0x05
        /*005e*/ 	.short	(.L_5019 - .L_5018)
.L_5018:
        /*0060*/ 	.word	0x00000080
        /*0064*/ 	.word	0x00000001
        /*0068*/ 	.word	0x00000001


	//----- nvinfo : EIATTR_CRS_STACK_SIZE
	.align		4
.L_5019:
        /*006c*/ 	.byte	0x04, 0x1e
        /*006e*/ 	.short	(.L_5021 - .L_5020)
.L_5020:
        /*0070*/ 	.word	0x00000000


	//----- nvinfo : EIATTR_CBANK_PARAM_SIZE
	.align		4
.L_5021:
        /*0074*/ 	.byte	0x03, 0x19
        /*0076*/ 	.short	0x0290


	//----- nvinfo : EIATTR_PARAM_CBANK
	.align		4
        /*0078*/ 	.byte	0x04, 0x0a
        /*007a*/ 	.short	(.L_5023 - .L_5022)
	.align		4
.L_5022:
        /*007c*/ 	.word	index@(.nv.constant0._ZN2at6native24index_elementwise_kernelILi128ELi4EZNS0_22index_copy_kernel_implINS0_10OpaqueTypeILi1EEEEEvRNS_14TensorIteratorElllEUliE_EEvlT1_)
        /*0080*/ 	.short	0x0210
        /*0082*/ 	.short	0x0290


	//----- nvinfo : EIATTR_SW_WAR
	.align		4
.L_5023:
        /*0084*/ 	.byte	0x04, 0x36
        /*0086*/ 	.short	(.L_5025 - .L_5024)
.L_5024:
        /*0088*/ 	.word	0x00000008
.L_5025:


//--------------------- .nv.info._ZN2at6native24index_elementwise_kernelILi128ELi4EZNS0_22index_fill_kernel_implINS0_10OpaqueTypeILi16EEEEEvRNS_14TensorIteratorElllT_EUliE_EEvlT1_ --------------------------
	.section	.nv.info._ZN2at6native24index_elementwise_kernelILi128ELi4EZNS0_22index_fill_kernel_implINS0_10OpaqueTypeILi16EEEEEvRNS_14TensorIteratorElllT_EUliE_EEvlT1_,"",@"SHT_CUDA_INFO"
	.sectionflags	@""
	.align	4


	//----- nvinfo : EIATTR_CUDA_API_VERSION
	.align		4
        /*0000*/ 	.byte	0x04, 0x37
        /*0002*/ 	.short	(.L_5027 - .L_5026)
.L_5026:
        /*0004*/ 	.word	0x00000082


	//----- nvinfo : EIATTR_KPARAM_INFO
	.align		4
.L_5027:
        /*0008*/ 	.byte	0x04, 0x17
        /*000a*/ 	.short	(.L_5029 - .L_5028)
.L_5028:
        /*000c*/ 	.word	0x00000000
        /*0010*/ 	.short	0x0001
        /*0012*/ 	.short	0x0010
        /*0014*/ 	.byte	0x00, 0xf0, 0xc1, 0x08


	//----- nvinfo : EIATTR_KPARAM_INFO
	.align		4
.L_5029:
        /*0018*/ 	.byte	0x04, 0x17
        /*001a*/ 	.short	(.L_5031 - .L_5030)
.L_5030:
        /*001c*/ 	.word	0x00000000
        /*0020*/ 	.short	0x0000
        /*0022*/ 	.short	0x0000
        /*0024*/ 	.byte	0x00, 0xf0, 0x21, 0x00


	//----- nvinfo : EIATTR_SPARSE_MMA_MASK
	.align		4
.L_5031:
        /*0028*/ 	.byte	0x03, 0x50
        /*002a*/ 	.short	0x0000


	//----- nvinfo : EIATTR_MAXREG_COUNT
	.align		4
        /*002c*/ 	.byte	0x03, 0x1b
        /*002e*/ 	.short	0x0080


	//----- nvinfo : EIATTR_EXTERNS
	.align		4
        /*0030*/ 	.byte	0x04, 0x0f
        /*0032*/ 	.short	(.L_5033 - .L_5032)


	//   ....[0]....
	.align		4
.L_5032:
        /*0034*/ 	.word	index@(__assertfail)


	//----- nvinfo : EIATTR_MERCURY_ISA_VERSION
	.align		4
.L_5033:
        /*0038*/ 	.byte	0x03, 0x5f
        /*003a*/ 	.short	0x0101


	//----- nvinfo : EIATTR_SYSCALL_OFFSETS
	.align		4
        /*003c*/ 	.byte	0x04, 0x46
        /*003e*/ 	.short	(.L_5035 - .L_5034)


	//   ....[0]....
.L_5034:
        /*0040*/ 	.word	0x000015a0


	//   ....[1]....
        /*0044*/ 	.word	0x00002c40


	//   ....[2]....
        /*0048*/ 	.word	0x000042d0


	//   ....[3]....
        /*004c*/ 	.word	0x00005950


	//----- nvinfo : EIATTR_EXIT_INSTR_OFFSETS
	.align		4
.L_5035:
        /*0050*/ 	.byte	0x04, 0x1c
        /*0052*/ 	.short	(.L_5037 - .L_5036)


	//   ....[0]....
.L_5036:
        /*0054*/ 	.word	0x00004470


	//   ....[1]....
        /*0058*/ 	.word	0x00005a80


	//----- nvinfo : EIATTR_MAX_THREADS
	.align		4
.L_5037:
        /*005c*/ 	.byte	0x04, 0x05
        /*005e*/ 	.short	(.L_5039 - .L_5038)
.L_5038:
        /*0060*/ 	.word	0x00000080
        /*0064*/ 	.word	0x00000001
        /*0068*/ 	.word	0x00000001


	//----- nvinfo : EIATTR_CRS_STACK_SIZE
	.align		4
.L_5039:
        /*006c*/ 	.byte	0x04, 0x1e
        /*006e*/ 	.short	(.L_5041 - .L_5040)
.L_5040:
        /*0070*/ 	.word	0x00000000


	//----- nvinfo : EIATTR_CBANK_PARAM_SIZE
	.align		4
.L_5041:
        /*0074*/ 	.byte	0x03, 0x19
        /*0076*/ 	.short	0x0240


	//----- nvinfo : EIATTR_PARAM_CBANK
	.align		4
        /*0078*/ 	.byte	0x04, 0x0a
        /*007a*/ 	.short	(.L_5043 - .L_5042)
	.align		4
.L_5042:
        /*007c*/ 	.word	index@(.nv.constant0._ZN2at6native24index_elementwise_kernelILi128ELi4EZNS0_22index_fill_kernel_implINS0_10OpaqueTypeILi16EEEEEvRNS_14TensorIteratorElllT_EUliE_EEvlT1_)
        /*0080*/ 	.short	0x0210
        /*0082*/ 	.short	0x0240


	//----- nvinfo : EIATTR_SW_WAR
	.align		4
.L_5043:
        /*0084*/ 	.byte	0x04, 0x36
        /*0086*/ 	.short	(.L_5045 - .L_5044)
.L_5044:
        /*0088*/ 	.word	0x00000008
.L_5045:


//--------------------- .nv.info._ZN2at6native24index_elementwise_kernelILi128ELi4EZNS0_22index_fill_kernel_implINS0_10OpaqueTypeILi2EEEEEvRNS_14TensorIteratorElllT_EUliE_EEvlT1_ --------------------------
	.section	.nv.info._ZN2at6native24index_elementwise_kernelILi128ELi4EZNS0_22index_fill_kernel_implINS0_10OpaqueTypeILi2EEEEEvRNS_14TensorIteratorElllT_EUliE_EEvlT1_,"",@"SHT_CUDA_INFO"
	.sectionflags	@""
	.align	4


	//----- nvinfo : EIATTR_CUDA_API_VERSION
	.align		4
        /*0000*/ 	.byte	0x04, 0x37
        /*0002*/ 	.short	(.L_5047 - .L_5046)
.L_5046:
        /*0004*/ 	.word	0x00000082


	//----- nvinfo : EIATTR_KPARAM_INFO
	.align		4
.L_5047:
        /*0008*/ 	.byte	0x04, 0x17
        /*000a*/ 	.short	(.L_5049 - .L_5048)
.L_5048:
        /*000c*/ 	.word	0x00000000
        /*0010*/ 	.short	0x0001
        /*0012*/ 	.short	0x0008
        /*0014*/ 	.byte	0x00, 0xf0, 0x81, 0x08


	//----- nvinfo : EIATTR_KPARAM_INFO
	.align		4
.L_5049:
        /*0018*/ 	.byte	0x04, 0x17
        /*001a*/ 	.short	(.L_5051 - .L_5050)
.L_5050:
        /*001c*/ 	.word	0x00000000
        /*0020*/ 	.short	0x0000
        /*0022*/ 	.short	0x0000
        /*0024*/ 	.byte	0x00, 0xf0, 0x21, 0x00


	//----- nvinfo : EIATTR_SPARSE_MMA_MASK
	.align		4
.L_5051:
        /*0028*/ 	.byte	0x03, 0x50
        /*002a*/ 	.short	0x0000


	//----- nvinfo : EIATTR_MAXREG_COUNT
	.align		4
        /*002c*/ 	.byte	0x03, 0x1b
        /*002e*/ 	.short	0x0080


	//----- nvinfo : EIATTR_EXTERNS
	.align		4
        /*0030*/ 	.byte	0x04, 0x0f
        /*0032*/ 	.short	(.L_5053 - .L_5052)


	//   ....[0]....
	.align		4
.L_5052:
        /*0034*/ 	.word	index@(__assertfail)


	//----- nvinfo : EIATTR_MERCURY_ISA_VERSION
	.align		4
.L_5053:
        /*0038*/ 	.byte	0x03, 0x5f
        /*003a*/ 	.short	0x0101


	//----- nvinfo : EIATTR_SYSCALL_OFFSETS
	.align		4
        /*003c*/ 	.byte	0x04, 0x46
        /*003e*/ 	.short	(.L_5055 - .L_5054)


	//   ....[0]....
.L_5054:
        /*0040*/ 	.word	0x000015b0


	//   ....[1]....
        /*0044*/ 	.word	0x00002c40


	//   ....[2]....
        /*0048*/ 	.word	0x000042c0


	//   ....[3]....
        /*004c*/ 	.word	0x00005930


	//----- nvinfo : EIATTR_EXIT_INSTR_OFFSETS
	.align		4
.L_5055:
        /*0050*/ 	.byte	0x04, 0x1c
        /*0052*/ 	.short	(.L_5057 - .L_5056)


	//   ....[0]....
.L_5056:
        /*0054*/ 	.word	0x00004450


	//   ....[1]....
        /*0058*/ 	.word	0x00005a50


	//----- nvinfo : EIATTR_MAX_THREADS
	.align		4
.L_5057:
        /*005c*/ 	.byte	0x04, 0x05
        /*005e*/ 	.short	(.L_5059 - .L_5058)
.L_5058:
        /*0060*/ 	.word	0x00000080
        /*0064*/ 	.word	0x00000001
        /*0068*/ 	.word	0x00000001


	//----- nvinfo : EIATTR_CRS_STACK_SIZE
	.align		4
.L_5059:
        /*006c*/ 	.byte	0x04, 0x1e
        /*006e*/ 	.short	(.L_5061 - .L_5060)
.L_5060:
        /*0070*/ 	.word	0x00000000


	//----- nvinfo : EIATTR_CBANK_PARAM_SIZE
	.align		4
.L_5061:
        /*0074*/ 	.byte	0x03, 0x19
        /*0076*/ 	.short	0x0228


	//----- nvinfo : EIATTR_PARAM_CBANK
	.align		4
        /*0078*/ 	.byte	0x04, 0x0a
        /*007a*/ 	.short	(.L_5063 - .L_5062)
	.align		4
.L_5062:
        /*007c*/ 	.word	index@(.nv.constant0._ZN2at6native24index_elementwise_kernelILi128ELi4EZNS0_22index_fill_kernel_implINS0_10OpaqueTypeILi2EEEEEvRNS_14TensorIteratorElllT_EUliE_EEvlT1_)
        /*0080*/ 	.short	0x0210
        /*0082*/ 	.short	0x0228


	//----- nvinfo : EIATTR_SW_WAR
	.align		4
.L_5063:
        /*0084*/ 	.byte	0x04, 0x36
        /*0086*/ 	.short	(.L_5065 - .L_5064)
.L_5064:
        /*0088*/ 	.word	0x00000008
.L_5065:


//--------------------- .nv.info._ZN2at6native24index_elementwise_kernelILi128ELi4EZNS0_22index_fill_kernel_implINS0_10OpaqueTypeILi8EEEEEvRNS_14TensorIteratorElllT_EUliE_EEvlT1_ --------------------------
	.section	.nv.info._ZN2at6native24index_elementwise_kernelILi128ELi4EZNS0_22index_fill_kernel_implINS0_10OpaqueTypeILi8EEEEEvRNS_14TensorIteratorElllT_EUliE_EEvlT1_,"",@"SHT_CUDA_INFO"
	.sectionflags	@""
	.align	4


	//----- nvinfo : EIATTR_CUDA_API_VERSION
	.align		4
        /*0000*/ 	.byte	0x04, 0x37
        /*0002*/ 	.short	(.L_5067 - .L_5066)
.L_5066:
        /*0004*/ 	.word	0x00000082


	//----- nvinfo : EIATTR_KPARAM_INFO
	.align		4
.L_5067:
        /*0008*/ 	.byte	0x04, 0x17
        /*000a*/ 	.short	(.L_5069 - .L_5068)
.L_5068:
        /*000c*/ 	.word	0x00000000
        /*0010*/ 	.short	0x0001
        /*0012*/ 	.short	0x0008
        /*0014*/ 	.byte	0x00, 0xf0, 0x81, 0x08


	//----- nvinfo : EIATTR_KPARAM_INFO
	.align		4
.L_5069:
        /*0018*/ 	.byte	0x04, 0x17
        /*001a*/ 	.short	(.L_5071 - .L_5070)
.L_5070:
        /*001c*/ 	.word	0x00000000
        /*0020*/ 	.short	0x0000
        /*0022*/ 	.short	0x0000
        /*0024*/ 	.byte	0x00, 0xf0, 0x21, 0x00


	//----- nvinfo : EIATTR_SPARSE_MMA_MASK
	.align		4
.L_5071:
        /*0028*/ 	.byte	0x03, 0x50
        /*002a*/ 	.short	0x0000


	//----- nvinfo : EIATTR_MAXREG_COUNT
	.align		4
        /*002c*/ 	.byte	0x03, 0x1b
        /*002e*/ 	.short	0x0080


	//----- nvinfo : EIATTR_EXTERNS
	.align		4
        /*0030*/ 	.byte	0x04, 0x0f
        /*0032*/ 	.short	(.L_5073 - .L_5072)


	//   ....[0]....
	.align		4
.L_5072:
        /*0034*/ 	.word	index@(__assertfail)


	//----- nvinfo : EIATTR_MERCURY_ISA_VERSION
	.align		4
.L_5073:
        /*0038*/ 	.byte	0x03, 0x5f
        /*003a*/ 	.short	0x0101


	//----- nvinfo : EIATTR_SYSCALL_OFFSETS
	.align		4
        /*003c*/ 	.byte	0x04, 0x46
        /*003e*/ 	.short	(.L_5075 - .L_5074)


	//   ....[0]....
.L_5074:
        /*0040*/ 	.word	0x00001640


	//   ....[1]....
        /*0044*/ 	.word	0x00002d60


	//   ....[2]....
        /*0048*/ 	.word	0x00004470


	//   ....[3]....
        /*004c*/ 	.word	0x00005b70


	//----- nvinfo : EIATTR_EXIT_INSTR_OFFSETS
	.align		4
.L_5075:
        /*0050*/ 	.byte	0x04, 0x1c
        /*0052*/ 	.short	(.L_5077 - .L_5076)


	//   ....[0]....
.L_5076:
        /*0054*/ 	.word	0x00004690


	//   ....[1]....
        /*0058*/ 	.word	0x00005d20


	//----- nvinfo : EIATTR_MAX_THREADS
	.align		4
.L_5077:
        /*005c*/ 	.byte	0x04, 0x05
        /*005e*/ 	.short	(.L_5079 - .L_5078)
.L_5078:
        /*0060*/ 	.word	0x00000080
        /*0064*/ 	.word	0x00000001
        /*0068*/ 	.word	0x00000001


	//----- nvinfo : EIATTR_CRS_STACK_SIZE
	.align		4
.L_5079:
        /*006c*/ 	.byte	0x04, 0x1e
        /*006e*/ 	.short	(.L_5081 - .L_5080)
.L_5080:
        /*0070*/ 	.word	0x00000000


	//----- nvinfo : EIATTR_CBANK_PARAM_SIZE
	.align		4
.L_5081:
        /*0074*/ 	.byte	0x03, 0x19
        /*0076*/ 	.short	0x0228


	//----- nvinfo : EIATTR_PARAM_CBANK
	.align		4
        /*0078*/ 	.byte	0x04, 0x0a
        /*007a*/ 	.short	(.L_5083 - .L_5082)
	.align		4
.L_5082:
        /*007c*/ 	.word	index@(.nv.constant0._ZN2at6native24index_elementwise_kernelILi128ELi4EZNS0_22index_fill_kernel_implINS0_10OpaqueTypeILi8EEEEEvRNS_14TensorIteratorElllT_EUliE_EEvlT1_)
        /*0080*/ 	.short	0x0210
        /*0082*/ 	.short	0x0228


	//----- nvinfo : EIATTR_SW_WAR
	.align		4
.L_5083:
        /*0084*/ 	.byte	0x04, 0x36
        /*0086*/ 	.short	(.L_5085 - .L_5084)
.L_5084:
        /*0088*/ 	.word	0x00000008
.L_5085:


//--------------------- .nv.info._ZN2at6native24index_elementwise_kernelILi128ELi4EZNS0_22index_fill_kernel_implINS0_10OpaqueTypeILi4EEEEEvRNS_14TensorIteratorElllT_EUliE_EEvlT1_ --------------------------
	.section	.nv.info._ZN2at6native24index_elementwise_kernelILi128ELi4EZNS0_22index_fill_kernel_implINS0_10OpaqueTypeILi4EEEEEvRNS_14TensorIteratorElllT_EUliE_EEvlT1_,"",@"SHT_CUDA_INFO"
	.sectionflags	@""
	.align	4


	//----- nvinfo : EIATTR_CUDA_API_VERSION
	.align		4
        /*0000*/ 	.byte	0x04, 0x37
        /*0002*/ 	.short	(.L_5087 - .L_5086)
.L_5086:
        /*0004*/ 	.word	0x00000082


	//----- nvinfo : EIATTR_KPARAM_INFO
	.align		4
.L_5087:
        /*0008*/ 	.byte	0x04, 0x17
        /*000a*/ 	.short	(.L_5089 - .L_5088)
.L_5088:
        /*000c*/ 	.word	0x00000000
        /*0010*/ 	.short	0x0001
        /*0012*/ 	.short	0x0008
        /*0014*/ 	.byte	0x00, 0xf0, 0x81, 0x08


	//----- nvinfo : EIATTR_KPARAM_INFO
	.align		4
.L_5089:
        /*0018*/ 	.byte	0x04, 0x17
        /*001a*/ 	.short	(.L_5091 - .L_5090)
.L_5090:
        /*001c*/ 	.word	0x00000000
        /*0020*/ 	.short	0x0000
        /*0022*/ 	.short	0x0000
        /*0024*/ 	.byte	0x00, 0xf0, 0x21, 0x00


	//----- nvinfo : EIATTR_SPARSE_MMA_MASK
	.align		4
.L_5091:
        /*0028*/ 	.byte	0x03, 0x50
        /*002a*/ 	.short	0x0000


	//----- nvinfo : EIATTR_MAXREG_COUNT
	.align		4
        /*002c*/ 	.byte	0x03, 0x1b
        /*002e*/ 	.short	0x0080


	//----- nvinfo : EIATTR_EXTERNS
	.align		4
        /*0030*/ 	.byte	0x04, 0x0f
        /*0032*/ 	.short	(.L_5093 - .L_5092)


	//   ....[0]....
	.align		4
.L_5092:
        /*0034*/ 	.word	index@(__assertfail)


	//----- nvinfo : EIATTR_MERCURY_ISA_VERSION
	.align		4
.L_5093:
        /*0038*/ 	.byte	0x03, 0x5f
        /*003a*/ 	.short	0x0101


	//----- nvinfo : EIATTR_SYSCALL_OFFSETS
	.align		4
        /*003c*/ 	.byte	0x04, 0x46
        /*003e*/ 	.short	(.L_5095 - .L_5094)


	//   ....[0]....
.L_5094:
        /*0040*/ 	.word	0x000015e0


	//   ....[1]....
        /*0044*/ 	.word	0x00002ca0


	//   ....[2]....
        /*0048*/ 	.word	0x00004350


	//   ....[3]....
        /*004c*/ 	.word	0x000059f0


	//----- nvinfo : EIATTR_EXIT_INSTR_OFFSETS
	.align		4
.L_5095:
        /*0050*/ 	.byte	0x04, 0x1c
        /*0052*/ 	.short	(.L_5097 - .L_5096)


	//   ....[0]....
.L_5096:
        /*0054*/ 	.word	0x00004500


	//   ....[1]....
        /*0058*/ 	.word	0x00005b30


	//----- nvinfo : EIATTR_MAX_THREADS
	.align		4
.L_5097:
        /*005c*/ 	.byte	0x04, 0x05
        /*005e*/ 	.short	(.L_5099 - .L_5098)
.L_5098:
        /*0060*/ 	.word	0x00000080
        /*0064*/ 	.word	0x00000001
        /*0068*/ 	.word	0x00000001


	//----- nvinfo : EIATTR_CRS_STACK_SIZE
	.align		4
.L_5099:
        /*006c*/ 	.byte	0x04, 0x1e
        /*006e*/ 	.short	(.L_5101 - .L_5100)
.L_5100:
        /*0070*/ 	.word	0x00000000


	//----- nvinfo : EIATTR_CBANK_PARAM_SIZE
	.align		4
.L_5101:
        /*0074*/ 	.byte	0x03, 0x19
        /*0076*/ 	.short	0x0228


	//----- nvinfo : EIATTR_PARAM_CBANK
	.align		4
        /*0078*/ 	.byte	0x04, 0x0a
        /*007a*/ 	.short	(.L_5103 - .L_5102)
	.align		4
.L_5102:
        /*007c*/ 	.word	index@(.nv.constant0._ZN2at6native24index_elementwise_kernelILi128ELi4EZNS0_22index_fill_kernel_implINS0_10OpaqueTypeILi4EEEEEvRNS_14TensorIteratorElllT_EUliE_EEvlT1_)
        /*0080*/ 	.short	0x0210
        /*0082*/ 	.short	0x0228


	//----- nvinfo : EIATTR_SW_WAR
	.align		4
.L_5103:
        /*0084*/ 	.byte	0x04, 0x36
        /*0086*/ 	.short	(.L_5105 - .L_5104)
.L_5104:
        /*0088*/ 	.word	0x00000008
.L_5105:


//--------------------- .nv.info._ZN2at6native24index_elementwise_kernelILi128ELi4EZNS0_22index_fill_kernel_implINS0_10OpaqueTypeILi1EEEEEvRNS_14TensorIteratorElllT_EUliE_EEvlT1_ --------------------------
	.section	.nv.info._ZN2at6native24index_elementwise_kernelILi128ELi4EZNS0_22index_fill_kernel_implINS0_10OpaqueTypeILi1EEEEEvRNS_14TensorIteratorElllT_EUliE_EEvlT1_,"",@"SHT_CUDA_INFO"
	.sectionflags	@""
	.align	4


	//----- nvinfo : EIATTR_CUDA_API_VERSION
	.align		4
        /*0000*/ 	.byte	0x04, 0x37
        /*0002*/ 	.short	(.L_5107 - .L_5106)
.L_5106:
        /*0004*/ 	.word	0x00000082


	//----- nvinfo : EIATTR_KPARAM_INFO
	.align		4
.L_5107:
        /*0008*/ 	.byte	0x04, 0x17
        /*000a*/ 	.short	(.L_5109 - .L_5108)
.L_5108:
        /*000c*/ 	.word	0x00000000
        /*0010*/ 	.short	0x0001
        /*0012*/ 	.short	0x0008
        /*0014*/ 	.byte	0x00, 0xf0, 0x81, 0x08


	//----- nvinfo : EIATTR_KPARAM_INFO
	.align		4
.L_5109:
        /*0018*/ 	.byte	0x04, 0x17
        /*001a*/ 	.short	(.L_5111 - .L_5110)
.L_5110:
        /*001c*/ 	.word	0x00000000
        /*0020*/ 	.short	0x0000
        /*0022*/ 	.short	0x0000
        /*0024*/ 	.byte	0x00, 0xf0, 0x21, 0x00


	//----- nvinfo : EIATTR_SPARSE_MMA_MASK
	.align		4
.L_5111:
        /*0028*/ 	.byte	0x03, 0x50
        /*002a*/ 	.short	0x0000


	//----- nvinfo : EIATTR_MAXREG_COUNT
	.align		4
        /*002c*/ 	.byte	0x03, 0x1b
        /*002e*/ 	.short	0x0080


	//----- nvinfo : EIATTR_EXTERNS
	.align		4
        /*0030*/ 	.byte	0x04, 0x0f
        /*0032*/ 	.short	(.L_5113 - .L_5112)


	//   ....[0]....
	.align		4
.L_5112:
        /*0034*/ 	.word	index@(__assertfail)


	//----- nvinfo : EIATTR_MERCURY_ISA_VERSION
	.align		4
.L_5113:
        /*0038*/ 	.byte	0x03, 0x5f
        /*003a*/ 	.short	0x0101


	//----- nvinfo : EIATTR_SYSCALL_OFFSETS
	.align		4
        /*003c*/ 	.byte	0x04, 0x46
        /*003e*/ 	.short	(.L_5115 - .L_5114)


	//   ....[0]....
.L_5114:
        /*0040*/ 	.word	0x00001580


	//   ....[1]....
        /*0044*/ 	.word	0x00002c00


	//   ....[2]....
        /*0048*/ 	.word	0x00004260


	//   ....[3]....
        /*004c*/ 	.word	0x000058b0


	//----- nvinfo : EIATTR_EXIT_INSTR_OFFSETS
	.align		4
.L_5115:
        /*0050*/ 	.byte	0x04, 0x1c
        /*0052*/ 	.short	(.L_5117 - .L_5116)


	//   ....[0]....
.L_5116:
        /*0054*/ 	.word	0x000043f0


	//   ....[1]....
        /*0058*/ 	.word	0x000059d0


	//----- nvinfo : EIATTR_MAX_THREADS
	.align		4
.L_5117:
        /*005c*/ 	.byte	0x04, 0x05
        /*005e*/ 	.short	(.L_5119 - .L_5118)
.L_5118:
        /*0060*/ 	.word	0x00000080
        /*0064*/ 	.word	0x00000001
        /*0068*/ 	.word	0x00000001


	//----- nvinfo : EIATTR_CRS_STACK_SIZE
	.align		4
.L_5119:
        /*006c*/ 	.byte	0x04, 0x1e
        /*006e*/ 	.short	(.L_5121 - .L_5120)
.L_5120:
        /*0070*/ 	.word	0x00000000


	//----- nvinfo : EIATTR_CBANK_PARAM_SIZE
	.align		4
.L_5121:
        /*0074*/ 	.byte	0x03, 0x19
        /*0076*/ 	.short	0x0228


	//----- nvinfo : EIATTR_PARAM_CBANK
	.align		4
        /*0078*/ 	.byte	0x04, 0x0a
        /*007a*/ 	.short	(.L_5123 - .L_5122)
	.align		4
.L_5122:
        /*007c*/ 	.word	index@(.nv.constant0._ZN2at6native24index_elementwise_kernelILi128ELi4EZNS0_22index_fill_kernel_implINS0_10OpaqueTypeILi1EEEEEvRNS_14TensorIteratorElllT_EUliE_EEvlT1_)
        /*0080*/ 	.short	0x0210
        /*0082*/ 	.short	0x0228


	//----- nvinfo : EIATTR_SW_WAR
	.align		4
.L_5123:
        /*0084*/ 	.byte	0x04, 0x36
        /*0086*/ 	.short	(.L_5125 - .L_5124)
.L_5124:
        /*0088*/ 	.word	0x00000008
.L_5125:


//--------------------- .nv.info._ZN2at6native24index_elementwise_kernelILi128ELi4EZNS0_16gpu_index_kernelIZNS0_17index_kernel_implINS0_10OpaqueTypeILi16EEEEEvRNS_18TensorIteratorBaseEN3c108ArrayRefIlEESA_EUlPcPKclE_EEvS7_SA_SA_RKT_bEUliE_EEvlT1_ --------------------------
	.section	.nv.info._ZN2at6native24index_elementwise_kernelILi128ELi4EZNS0_16gpu_index_kernelIZNS0_17index_kernel_implINS0_10OpaqueTypeILi16EEEEEvRNS_18TensorIteratorBaseEN3c108ArrayRefIlEESA_EUlPcPKclE_EEvS7_SA_SA_RKT_bEUliE_EEvlT1_,"",@"SHT_CUDA_INFO"
	.sectionflags	@""
	.align	4


	//----- nvinfo : EIATTR_CUDA_API_VERSION
	.align		4
        /*0000*/ 	.byte	0x04, 0x37
        /*0002*/ 	.short	(.L_5127 - .L_5126)
.L_5126:
        /*0004*/ 	.word	0x00000082


	//----- nvinfo : EIATTR_KPARAM_INFO
	.align		4
.L_5127:
        /*0008*/ 	.byte	0x04, 0x17
        /*000a*/ 	.short	(.L_5129 - .L_5128)
.L_5128:
        /*000c*/ 	.word	0x00000000
        /*0010*/ 	.short	0x0001
        /*0012*/ 	.short	0x0008
        /*0014*/ 	.byte	0x00, 0xf0, 0x61, 0x13


	//----- nvinfo : EIATTR_KPARAM_INFO
	.align		4
.L_5129:
        /*0018*/ 	.byte	0x04, 0x17
        /*001a*/ 	.short	(.L_5131 - .L_5130)
.L_5130:
        /*001c*/ 	.word	0x00000000
        /*0020*/ 	.short	0x0000
        /*0022*/ 	.short	0x0000
        /*0024*/ 	.byte	0x00, 0xf0, 0x21, 0x00


	//----- nvinfo : EIATTR_SPARSE_MMA_MASK
	.align		4
.L_5131:
        /*0028*/ 	.byte	0x03, 0x50
        /*002a*/ 	.short	0x0000


	//----- nvinfo : EIATTR_MAXREG_COUNT
	.align		4
        /*002c*/ 	.byte	0x03, 0x1b
        /*002e*/ 	.short	0x0080


	//----- nvinfo : EIATTR_EXTERNS
	.align		4
        /*0030*/ 	.byte	0x04, 0x0f
        /*0032*/ 	.short	(.L_5133 - .L_5132)


	//   ....[0]....
	.align		4
.L_5132:
        /*0034*/ 	.word	index@(__assertfail)


	//----- nvinfo : EIATTR_MERCURY_ISA_VERSION
	.align		4
.L_5133:
        /*0038*/ 	.byte	0x03, 0x5f
        /*003a*/ 	.short	0x0101


	//----- nvinfo : EIATTR_SYSCALL_OFFSETS
	.align		4
        /*003c*/ 	.byte	0x04, 0x46
        /*003e*/ 	.short	(.L_5135 - .L_5134)


	//   ....[0]....
.L_5134:
        /*0040*/ 	.word	0x00001a30


	//   ....[1]....
        /*0044*/ 	.word	0x00001cf0


	//   ....[2]....
        /*0048*/ 	.word	0x00001fa0


	//   ....[3]....
        /*004c*/ 	.word	0x00002250


	//   ....[4]....
        /*0050*/ 	.word	0x000025e0


	//   ....[5]....
        /*0054*/ 	.word	0x000028e0


	//   ....[6]....
        /*0058*/ 	.word	0x00002bc0


	//   ....[7]....
        /*005c*/ 	.word	0x000046f0


	//   ....[8]....
        /*0060*/ 	.word	0x00004990


	//   ....[9]....
        /*0064*/ 	.word	0x00004c40


	//   ....[10]....
        /*0068*/ 	.word	0x00004ef0


	//   ....[11]....
        /*006c*/ 	.word	0x00005270


	//   ....[12]....
        /*0070*/ 	.word	0x00005540


	//   ....[13]....
        /*0074*/ 	.word	0x00005810


	//   ....[14]....
        /*0078*/ 	.word	0x000072f0


	//   ....[15]....
        /*007c*/ 	.word	0x00007590


	//   ....[16]....
        /*0080*/ 	.word	0x00007840


	//   ....[17]....
        /*0084*/ 	.word	0x00007af0


	//   ....[18]....
        /*0088*/ 	.word	0x00007e70


	//   ....[19]....
        /*008c*/ 	.word	0x00008140


	//   ....[20]....
        /*0090*/ 	.word	0x00008400


	//   ....[21]....
        /*0094*/ 	.word	0x00009ed0


	//   ....[22]....
        /*0098*/ 	.word	0x0000a170


	//   ....[23]....
        /*009c*/ 	.word	0x0000a420


	//   ....[24]....
        /*00a0*/ 	.word	0x0000a6d0


	//   ....[25]....
        /*00a4*/ 	.word	0x0000aa60


	//   ....[26]....
        /*00a8*/ 	.word	0x0000ad30


	//   ....[27]....
        /*00ac*/ 	.word	0x0000b000


	//----- nvinfo : EIATTR_EXIT_INSTR_OFFSETS
	.align		4
.L_5135:
        /*00b0*/ 	.byte	0x04, 0x1c
        /*00b2*/ 	.short	(.L_5137 - .L_5136)


	//   ....[0]....
.L_5136:
        /*00b4*/ 	.word	0x00008580


	//   ....[1]....
        /*00b8*/ 	.word	0x0000b110


	//----- nvinfo : EIATTR_MAX_THREADS
	.align		4
.L_5137:
        /*00bc*/ 	.byte	0x04, 0x05
        /*00be*/ 	.short	(.L_5139 - .L_5138)
.L_5138:
        /*00c0*/ 	.word	0x00000080
        /*00c4*/ 	.word	0x00000001
        /*00c8*/ 	.word	0x00000001


	//----- nvinfo : EIATTR_CRS_STACK_SIZE
	.align		4
.L_5139:
        /*00cc*/ 	.byte	0x04, 0x1e
        /*00ce*/ 	.short	(.L_5141 - .L_5140)
.L_5140:
        /*00d0*/ 	.word	0x00000000


	//----- nvinfo : EIATTR_CBANK_PARAM_SIZE
	.align		4
.L_5141:
        /*00d4*/ 	.byte	0x03, 0x19
        /*00d6*/ 	.short	0x04e0


	//----- nvinfo : EIATTR_PARAM_CBANK
	.align		4
        /*00d8*/ 	.byte	0x04, 0x0a
        /*00da*/ 	.short	(.L_5143 - .L_5142)
	.align		4
.L_5142:
        /*00dc*/ 	.word	index@(.nv.constant0._ZN2at6native24index_elementwise_kernelILi128ELi4EZNS0_16gpu_index_kernelIZNS0_17index_kernel_implINS0_10OpaqueTypeILi16EEEEEvRNS_18TensorIteratorBaseEN3c108ArrayRefIlEESA_EUlPcPKclE_EEvS7_SA_SA_RKT_bEUliE_EEvlT1_)
        /*00e0*/ 	.short	0x0210
        /*00e2*/ 	.short	0x04e0


	//----- nvinfo : EIATTR_SW_WAR
	.align		4
.L_5143:
        /*00e4*/ 	.byte	0x04, 0x36
        /*00e6*/ 	.short	(.L_5145 - .L_5144)
.L_5144:
        /*00e8*/ 	.word	0x00000008
.L_5145:


//--------------------- .nv.info._ZN2at6native24index_elementwise_kernelILi128ELi4EZNS0_16gpu_index_kernelIZNS0_17index_kernel_implINS0_10OpaqueTypeILi2EEEEEvRNS_18TensorIteratorBaseEN3c108ArrayRefIlEESA_EUlPcPKclE_EEvS7_SA_SA_RKT_bEUliE_EEvlT1_ --------------------------
	.section	.nv.info._ZN2at6native24index_elementwise_kernelILi128ELi4EZNS0_16gpu_index_kernelIZNS0_17index_kernel_implINS0_10OpaqueTypeILi2EEEEEvRNS_18TensorIteratorBaseEN3c108ArrayRefIlEESA_EUlPcPKclE_EEvS7_SA_SA_RKT_bEUliE_EEvlT1_,"",@"SHT_CUDA_INFO"
	.sectionflags	@""
	.align	4


	//----- nvinfo : EIATTR_CUDA_API_VERSION
	.align		4
        /*0000*/ 	.byte	0x04, 0x37
        /*0002*/ 	.short	(.L_5147 - .L_5146)
.L_5146:
        /*0004*/ 	.word	0x00000082


	//----- nvinfo : EIATTR_KPARAM_INFO
	.align		4
.L_5147:
        /*0008*/ 	.byte	0x04, 0x17
        /*000a*/ 	.short	(.L_5149 - .L_5148)
.L_5148:
        /*000c*/ 	.word	0x00000000
        /*0010*/ 	.short	0x0001
        /*0012*/ 	.short	0x0008
        /*0014*/ 	.byte	0x00, 0xf0, 0x61, 0x13


	//----- nvinfo : EIATTR_KPARAM_INFO
	.align		4
.L_5149:
        /*0018*/ 	.byte	0x04, 0x17
        /*001a*/ 	.short	(.L_5151 - .L_5150)
.L_5150:
        /*001c*/ 	.word	0x00000000
        /*0020*/ 	.short	0x0000
        /*0022*/ 	.short	0x0000
        /*0024*/ 	.byte	0x00, 0xf0, 0x21, 0x00


	//----- nvinfo : EIATTR_SPARSE_MMA_MASK
	.align		4
.L_5151:
        /*0028*/ 	.byte	0x03, 0x50
        /*002a*/ 	.short	0x0000


	//----- nvinfo : EIATTR_MAXREG_COUNT
	.align		4
        /*002c*/ 	.byte	0x03, 0x1b
        /*002e*/ 	.short	0x0080


	//----- nvinfo : EIATTR_EXTERNS
	.align		4
        /*0030*/ 	.byte	0x04, 0x0f
        /*0032*/ 	.short	(.L_5153 - .L_5152)


	//   ....[0]....
	.align		4
.L_5152:
        /*0034*/ 	.word	index@(__assertfail)


	//----- nvinfo : EIATTR_MERCURY_ISA_VERSION
	.align		4
.L_5153:
        /*0038*/ 	.byte	0x03, 0x5f
        /*003a*/ 	.short	0x0101


	//----- nvinfo : EIATTR_SYSCALL_OFFSETS
	.align		4
        /*003c*/ 	.byte	0x04, 0x46
        /*003e*/ 	.short	(.L_5155 - .L_5154)


	//   ....[0]....
.L_5154:
        /*0040*/ 	.word	0x00001a30


	//   ....[1]....
        /*0044*/ 	.word	0x00001cf0


	//   ....[2]....
        /*0048*/ 	.word	0x00001fa0


	//   ....[3]....
        /*004c*/ 	.word	0x00002250


	//   ....[4]....
        /*0050*/ 	.word	0x000025e0


	//   ....[5]....
        /*0054*/ 	.word	0x000028e0


	//   ....[6]....
        /*0058*/ 	.word	0x00002bc0


	//   ....[7]....
        /*005c*/ 	.word	0x00004700


	//   ....[8]....
        /*0060*/ 	.word	0x000049a0


	//   ....[9]....
        /*0064*/ 	.word	0x00004c50


	//   ....[10]....
        /*0068*/ 	.word	0x00004f00


	//   ....[11]....
        /*006c*/ 	.word	0x00005280


	//   ....[12]....
        /*0070*/ 	.word	0x00005550


	//   ....[13]....
        /*0074*/ 	.word	0x00005820


	//   ....[14]....
        /*0078*/ 	.word	0x00007310


	//   ....[15]....
        /*007c*/ 	.word	0x000075b0


	//   ....[16]....
        /*0080*/ 	.word	0x00007860


	//   ....[17]....
        /*0084*/ 	.word	0x00007b10


	//   ....[18]....
        /*0088*/ 	.word	0x00007e90


	//   ....[19]....
        /*008c*/ 	.word	0x00008160


	//   ....[20]....
        /*0090*/ 	.word	0x00008420


	//   ....[21]....
        /*0094*/ 	.word	0x00009f00


	//   ....[22]....
        /*0098*/ 	.word	0x0000a1a0


	//   ....[23]....
        /*009c*/ 	.word	0x0000a450


	//   ....[24]....
        /*00a0*/ 	.word	0x0000a700


	//   ....[25]....
        /*00a4*/ 	.word	0x0000aa90


	//   ....[26]....
        /*00a8*/ 	.word	0x0000ad60


	//   ....[27]....
        /*00ac*/ 	.word	0x0000b030


	//----- nvinfo : EIATTR_EXIT_INSTR_OFFSETS
	.align		4
.L_5155:
        /*00b0*/ 	.byte	0x04, 0x1c
        /*00b2*/ 	.short	(.L_5157 - .L_5156)


	//   ....[0]....
.L_5156:
        /*00b4*/ 	.word	0x000085b0


	//   ....[1]....
        /*00b8*/ 	.word	0x0000b150


	//----- nvinfo : EIATTR_MAX_THREADS
	.align		4
.L_5157:
        /*00bc*/ 	.byte	0x04, 0x05
        /*00be*/ 	.short	(.L_5159 - .L_5158)
.L_5158:
        /*00c0*/ 	.word	0x00000080
        /*00c4*/ 	.word	0x00000001
        /*00c8*/ 	.word	0x00000001


	//----- nvinfo : EIATTR_CRS_STACK_SIZE
	.align		4
.L_5159:
        /*00cc*/ 	.byte	0x04, 0x1e
        /*00ce*/ 	.short	(.L_5161 - .L_5160)
.L_5160:
        /*00d0*/ 	.word	0x00000000


	//----- nvinfo : EIATTR_CBANK_PARAM_SIZE
	.align		4
.L_5161:
        /*00d4*/ 	.byte	0x03, 0x19
        /*00d6*/ 	.short	0x04e0


	//----- nvinfo : EIATTR_PARAM_CBANK
	.align		4
        /*00d8*/ 	.byte	0x04, 0x0a
        /*00da*/ 	.short	(.L_5163 - .L_5162)
	.align		4
.L_5162:
        /*00dc*/ 	.word	index@(.nv.constant0._ZN2at6native24index_elementwise_kernelILi128ELi4EZNS0_16gpu_index_kernelIZNS0_17index_kernel_implINS0_10OpaqueTypeILi2EEEEEvRNS_18TensorIteratorBaseEN3c108ArrayRefIlEESA_EUlPcPKclE_EEvS7_SA_SA_RKT_bEUliE_EEvlT1_)
        /*00e0*/ 	.short	0x0210
        /*00e2*/ 	.short	0x04e0


	//----- nvinfo : EIATTR_SW_WAR
	.align		4
.L_5163:
        /*00e4*/ 	.byte	0x04, 0x36
        /*00e6*/ 	.short	(.L_5165 - .L_5164)
.L_5164:
        /*00e8*/ 	.word	0x00000008
.L_5165:


//--------------------- .nv.info._ZN2at6native24index_elementwise_kernelILi128ELi4EZNS0_16gpu_index_kernelIZNS0_17index_kernel_implINS0_10OpaqueTypeILi8EEEEEvRNS_18TensorIteratorBaseEN3c108ArrayRefIlEESA_EUlPcPKclE_EEvS7_SA_SA_RKT_bEUliE_EEvlT1_ --------------------------
	.section	.nv.info._ZN2at6native24index_elementwise_kernelILi128ELi4EZNS0_16gpu_index_kernelIZNS0_17index_kernel_implINS0_10OpaqueTypeILi8EEEEEvRNS_18TensorIteratorBaseEN3c108ArrayRefIlEESA_EUlPcPKclE_EEvS7_SA_SA_RKT_bEUliE_EEvlT1_,"",@"SHT_CUDA_INFO"
	.sectionflags	@""
	.align	4


	//----- nvinfo : EIATTR_CUDA_API_VERSION
	.align		4
        /*0000*/ 	.byte	0x04, 0x37
        /*0002*/ 	.short	(.L_5167 - .L_5166)
.L_5166:
        /*0004*/ 	.word	0x00000082


	//----- nvinfo : EIATTR_KPARAM_INFO
	.align		4
.L_5167:
        /*0008*/ 	.byte	0x04, 0x17
        /*000a*/ 	.short	(.L_5169 - .L_5168)
.L_5168:
        /*000c*/ 	.word	0x00000000
        /*0010*/ 	.short	0x0001
        /*0012*/ 	.short	0x0008
        /*0014*/ 	.byte	0x00, 0xf0, 0x61, 0x13


	//----- nvinfo : EIATTR_KPARAM_INFO
	.align		4
.L_5169:
        /*0018*/ 	.byte	0x04, 0x17
        /*001a*/ 	.short	(.L_5171 - .L_5170)
.L_5170:
        /*001c*/ 	.word	0x00000000
        /*0020*/ 	.short	0x0000
        /*0022*/ 	.short	0x0000
        /*0024*/ 	.byte	0x00, 0xf0, 0x21, 0x00


	//----- nvinfo : EIATTR_SPARSE_MMA_MASK
	.align		4
.L_5171:
        /*0028*/ 	.byte	0x03, 0x50
        /*002a*/ 	.short	0x0000


	//----- nvinfo : EIATTR_MAXREG_COUNT
	.align		4
        /*002c*/ 	.byte	0x03, 0x1b
        /*002e*/ 	.short	0x0080


	//----- nvinfo : EIATTR_EXTERNS
	.align		4
        /*0030*/ 	.byte	0x04, 0x0f
        /*0032*/ 	.short	(.L_5173 - .L_5172)


	//   ....[0]....
	.align		4
.L_5172:
        /*0034*/ 	.word	index@(__assertfail)


	//----- nvinfo : EIATTR_MERCURY_ISA_VERSION
	.align		4
.L_5173:
        /*0038*/ 	.byte	0x03, 0x5f
        /*003a*/ 	.short	0x0101


	//----- nvinfo : EIATTR_SYSCALL_OFFSETS
	.align		4
        /*003c*/ 	.byte	0x04, 0x46
        /*003e*/ 	.short	(.L_5175 - .L_5174)


	//   ....[0]....
.L_5174:
        /*0040*/ 	.word	0x00001a30


	//   ....[1]....
        /*0044*/ 	.word	0x00001cf0


	//   ....[2]....
        /*0048*/ 	.word	0x00001fa0


	//   ....[3]....
        /*004c*/ 	.word	0x00002250


	//   ....[4]....
        /*0050*/ 	.word	0x000025e0


	//   ....[5]....
        /*0054*/ 	.word	0x000028e0


	//   ....[6]....
        /*0058*/ 	.word	0x00002bc0


	//   ....[7]....
        /*005c*/ 	.word	0x000046f0


	//   ....[8]....
        /*0060*/ 	.word	0x00004990


	//   ....[9]....
        /*0064*/ 	.word	0x00004c40


	//   ....[10]....
        /*0068*/ 	.word	0x00004ef0


	//   ....[11]....
        /*006c*/ 	.word	0x00005270


	//   ....[12]....
        /*0070*/ 	.word	0x00005540


	//   ....[13]....
        /*0074*/ 	.word	0x00005810


	//   ....[14]....
        /*0078*/ 	.word	0x000072f0


	//   ....[15]....
        /*007c*/ 	.word	0x00007590


	//   ....[16]....
        /*0080*/ 	.word	0x00007840


	//   ....[17]....
        /*0084*/ 	.word	0x00007af0


	//   ....[18]....
        /*0088*/ 	.word	0x00007e70


	//   ....[19]....
        /*008c*/ 	.word	0x00008140


	//   ....[20]....
        /*0090*/ 	.word	0x00008400


	//   ....[21]....
        /*0094*/ 	.word	0x00009ef0


	//   ....[22]....
        /*0098*/ 	.word	0x0000a190


	//   ....[23]....
        /*009c*/ 	.word	0x0000a440


	//   ....[24]....
        /*00a0*/ 	.word	0x0000a6f0


	//   ....[25]....
        /*00a4*/ 	.word	0x0000aa80


	//   ....[26]....
        /*00a8*/ 	.word	0x0000ad50


	//   ....[27]....
        /*00ac*/ 	.word	0x0000b020


	//----- nvinfo : EIATTR_EXIT_INSTR_OFFSETS
	.align		4
.L_5175:
        /*00b0*/ 	.byte	0x04, 0x1c
        /*00b2*/ 	.short	(.L_5177 - .L_5176)


	//   ....[0]....
.L_5176:
        /*00b4*/ 	.word	0x000085a0


	//   ....[1]....
        /*00b8*/ 	.word	0x0000b130


	//----- nvinfo : EIATTR_MAX_THREADS
	.align		4
.L_5177:
        /*00bc*/ 	.byte	0x04, 0x05
        /*00be*/ 	.short	(.L_5179 - .L_5178)
.L_5178:
        /*00c0*/ 	.word	0x00000080
        /*00c4*/ 	.word	0x00000001
        /*00c8*/ 	.word	0x00000001


	//----- nvinfo : EIATTR_CRS_STACK_SIZE
	.align		4
.L_5179:
        /*00cc*/ 	.byte	0x04, 0x1e
        /*00ce*/ 	.short	(.L_5181 - .L_5180)
.L_5180:
        /*00d0*/ 	.word	0x00000000


	//----- nvinfo : EIATTR_CBANK_PARAM_SIZE
	.align		4
.L_5181:
        /*00d4*/ 	.byte	0x03, 0x19
        /*00d6*/ 	.short	0x04e0


	//----- nvinfo : EIATTR_PARAM_CBANK
	.align		4
        /*00d8*/ 	.byte	0x04, 0x0a
        /*00da*/ 	.short	(.L_5183 - .L_5182)
	.align		4
.L_5182:
        /*00dc*/ 	.word	index@(.nv.constant0._ZN2at6native24index_elementwise_kernelILi128ELi4EZNS0_16gpu_index_kernelIZNS0_17index_kernel_implINS0_10OpaqueTypeILi8EEEEEvRNS_18TensorIteratorBaseEN3c108ArrayRefIlEESA_EUlPcPKclE_EEvS7_SA_SA_RKT_bEUliE_EEvlT1_)
        /*00e0*/ 	.short	0x0210
        /*00e2*/ 	.short	0x04e0


	//----- nvinfo : EIATTR_SW_WAR
	.align		4
.L_5183:
        /*00e4*/ 	.byte	0x04, 0x36
        /*00e6*/ 	.short	(.L_5185 - .L_5184)
.L_5184:
        /*00e8*/ 	.word	0x00000008
.L_5185:


//--------------------- .nv.info._ZN2at6native24index_elementwise_kernelILi128ELi4EZNS0_16gpu_index_kernelIZNS0_17index_kernel_implINS0_10OpaqueTypeILi4EEEEEvRNS_18TensorIteratorBaseEN3c108ArrayRefIlEESA_EUlPcPKclE_EEvS7_SA_SA_RKT_bEUliE_EEvlT1_ --------------------------
	.section	.nv.info._ZN2at6native24index_elementwise_kernelILi128ELi4EZNS0_16gpu_index_kernelIZNS0_17index_kernel_implINS0_10OpaqueTypeILi4EEEEEvRNS_18TensorIteratorBaseEN3c108ArrayRefIlEESA_EUlPcPKclE_EEvS7_SA_SA_RKT_bEUliE_EEvlT1_,"",@"SHT_CUDA_INFO"
	.sectionflags	@""
	.align	4


	//----- nvinfo : EIATTR_CUDA_API_VERSION
	.align		4
        /*0000*/ 	.byte	0x04, 0x37
        /*0002*/ 	.short	(.L_5187 - .L_5186)
.L_5186:
        /*0004*/ 	.word	0x00000082


	//----- nvinfo : EIATTR_KPARAM_INFO
	.align		4
.L_5187:
        /*0008*/ 	.byte	0x04, 0x17
        /*000a*/ 	.short	(.L_5189 - .L_5188)
.L_5188:
        /*000c*/ 	.word	0x00000000
        /*0010*/ 	.short	0x0001
        /*0012*/ 	.short	0x0008
        /*0014*/ 	.byte	0x00, 0xf0, 0x61, 0x13


	//----- nvinfo : EIATTR_KPARAM_INFO
	.align		4
.L_5189:
        /*0018*/ 	.byte	0x04, 0x17
        /*001a*/ 	.short	(.L_5191 - .L_5190)
.L_5190:
        /*001c*/ 	.word	0x00000000
        /*0020*/ 	.short	0x0000
        /*0022*/ 	.short	0x0000
        /*0024*/ 	.byte	0x00, 0xf0, 0x21, 0x00


	//----- nvinfo : EIATTR_SPARSE_MMA_MASK
	.align		4
.L_5191:
        /*0028*/ 	.byte	0x03, 0x50
        /*002a*/ 	.short	0x0000


	//----- nvinfo : EIATTR_MAXREG_COUNT
	.align		4
        /*002c*/ 	.byte	0x03, 0x1b
        /*002e*/ 	.short	0x0080


	//----- nvinfo : EIATTR_EXTERNS
	.align		4
        /*0030*/ 	.byte	0x04, 0x0f
        /*0032*/ 	.short	(.L_5193 - .L_5192)


	//   ....[0]....
	.align		4
.L_5192:
        /*0034*/ 	.word	index@(__assertfail)


	//----- nvinfo : EIATTR_MERCURY_ISA_VERSION
	.align		4
.L_5193:
        /*0038*/ 	.byte	0x03, 0x5f
        /*003a*/ 	.short	0x0101


	//----- nvinfo : EIATTR_SYSCALL_OFFSETS
	.align		4
        /*003c*/ 	.byte	0x04, 0x46
        /*003e*/ 	.short	(.L_5195 - .L_5194)


	//   ....[0]....
.L_5194:
        /*0040*/ 	.word	0x00001a30


	//   ....[1]....
        /*0044*/ 	.word	0x00001cf0


	//   ....[2]....
        /*0048*/ 	.word	0x00001fa0


	//   ....[3]....
        /*004c*/ 	.word	0x00002250


	//   ....[4]....
        /*0050*/ 	.word	0x000025e0


	//   ....[5]....
        /*0054*/ 	.word	0x000028e0


	//   ....[6]....
        /*0058*/ 	.word	0x00002bc0


	//   ....[7]....
        /*005c*/ 	.word	0x000046f0


	//   ....[8]....
        /*0060*/ 	.word	0x00004990


	//   ....[9]....
        /*0064*/ 	.word	0x00004c40


	//   ....[10]....
        /*0068*/ 	.word	0x00004ef0


	//   ....[11]....
        /*006c*/ 	.word	0x00005270


	//   ....[12]....
        /*0070*/ 	.word	0x00005540


	//   ....[13]....
        /*0074*/ 	.word	0x00005810


	//   ....[14]....
        /*0078*/ 	.word	0x000072f0


	//   ....[15]....
        /*007c*/ 	.word	0x00007590


	//   ....[16]....
        /*0080*/ 	.word	0x00007840


	//   ....[17]....
        /*0084*/ 	.word	0x00007af0


	//   ....[18]....
        /*0088*/ 	.word	0x00007e70


	//   ....[19]....
        /*008c*/ 	.word	0x00008140


	//   ....[20]....
        /*0090*/ 	.word	0x00008400


	//   ....[21]....
        /*0094*/ 	.word	0x00009ed0


	//   ....[22]....
        /*0098*/ 	.word	0x0000a170


	//   ....[23]....
        /*009c*/ 	.word	0x0000a420


	//   ....[24]....
        /*00a0*/ 	.word	0x0000a6d0


	//   ....[25]....
        /*00a4*/ 	.word	0x0000aa60


	//   ....[26]....
        /*00a8*/ 	.word	0x0000ad30


	//   ....[27]....
        /*00ac*/ 	.word	0x0000b000


	//----- nvinfo : EIATTR_EXIT_INSTR_OFFSETS
	.align		4
.L_5195:
        /*00b0*/ 	.byte	0x04, 0x1c
        /*00b2*/ 	.short	(.L_5197 - .L_5196)


	//   ....[0]....
.L_5196:
        /*00b4*/ 	.word	0x00008580


	//   ....[1]....
        /*00b8*/ 	.word	0x0000b110


	//----- nvinfo : EIATTR_MAX_THREADS
	.align		4
.L_5197:
        /*00bc*/ 	.byte	0x04, 0x05
        /*00be*/ 	.short	(.L_5199 - .L_5198)
.L_5198:
        /*00c0*/ 	.word	0x00000080
        /*00c4*/ 	.word	0x00000001
        /*00c8*/ 	.word	0x00000001


	//----- nvinfo : EIATTR_CRS_STACK_SIZE
	.align		4
.L_5199:
        /*00cc*/ 	.byte	0x04, 0x1e
        /*00ce*/ 	.short	(.L_5201 - .L_5200)
.L_5200:
        /*00d0*/ 	.word	0x00000000


	//----- nvinfo : EIATTR_CBANK_PARAM_SIZE
	.align		4
.L_5201:
        /*00d4*/ 	.byte	0x03, 0x19
        /*00d6*/ 	.short	0x04e0


	//----- nvinfo : EIATTR_PARAM_CBANK
	.align		4
        /*00d8*/ 	.byte	0x04, 0x0a
        /*00da*/ 	.short	(.L_5203 - .L_5202)
	.align		4
.L_5202:
        /*00dc*/ 	.word	index@(.nv.constant0._ZN2at6native24index_elementwise_kernelILi128ELi4EZNS0_16gpu_index_kernelIZNS0_17index_kernel_implINS0_10OpaqueTypeILi4EEEEEvRNS_18TensorIteratorBaseEN3c108ArrayRefIlEESA_EUlPcPKclE_EEvS7_SA_SA_RKT_bEUliE_EEvlT1_)
        /*00e0*/ 	.short	0x0210
        /*00e2*/ 	.short	0x04e0


	//----- nvinfo : EIATTR_SW_WAR
	.align		4
.L_5203:
        /*00e4*/ 	.byte	0x04, 0x36
        /*00e6*/ 	.short	(.L_5205 - .L_5204)
.L_5204:
        /*00e8*/ 	.word	0x00000008
.L_5205:


//--------------------- .nv.info._ZN2at6native24index_elementwise_kernelILi128ELi4EZNS0_16gpu_index_kernelIZNS0_17index_kernel_implINS0_10OpaqueTypeILi1EEEEEvRNS_18TensorIteratorBaseEN3c108ArrayRefIlEESA_EUlPcPKclE_EEvS7_SA_SA_RKT_bEUliE_EEvlT1_ --------------------------
	.section	.nv.info._ZN2at6native24index_elementwise_kernelILi128ELi4EZNS0_16gpu_index_kernelIZNS0_17index_kernel_implINS0_10OpaqueTypeILi1EEEEEvRNS_18TensorIteratorBaseEN3c108ArrayRefIlEESA_EUlPcPKclE_EEvS7_SA_SA_RKT_bEUliE_EEvlT1_,"",@"SHT_CUDA_INFO"
	.sectionflags	@""
	.align	4


	//----- nvinfo : EIATTR_CUDA_API_VERSION
	.align		4
        /*0000*/ 	.byte	0x04, 0x37
        /*0002*/ 	.short	(.L_5207 - .L_5206)
.L_5206:
        /*0004*/ 	.word	0x00000082


	//----- nvinfo : EIATTR_KPARAM_INFO
	.align		4
.L_5207:
        /*0008*/ 	.byte	0x04, 0x17
        /*000a*/ 	.short	(.L_5209 - .L_5208)
.L_5208:
        /*000c*/ 	.word	0x00000000
        /*0010*/ 	.short	0x0001
        /*0012*/ 	.short	0x0008
        /*0014*/ 	.byte	0x00, 0xf0, 0x61, 0x13


	//----- nvinfo : EIATTR_KPARAM_INFO
	.align		4
.L_5209:
        /*0018*/ 	.byte	0x04, 0x17
        /*001a*/ 	.short	(.L_5211 - .L_5210)
.L_5210:
        /*001c*/ 	.word	0x00000000
        /*0020*/ 	.short	0x0000
        /*0022*/ 	.short	0x0000
        /*0024*/ 	.byte	0x00, 0xf0, 0x21, 0x00


	//----- nvinfo : EIATTR_SPARSE_MMA_MASK
	.align		4
.L_5211:
        /*0028*/ 	.byte	0x03, 0x50
        /*002a*/ 	.short	0x0000


	//----- nvinfo : EIATTR_MAXREG_COUNT
	.align		4
        /*002c*/ 	.byte	0x03, 0x1b
        /*002e*/ 	.short	0x0080


	//----- nvinfo : EIATTR_EXTERNS
	.align		4
        /*0030*/ 	.byte	0x04, 0x0f
        /*0032*/ 	.short	(.L_5213 - .L_5212)


	//   ....[0]....
	.align		4
.L_5212:
        /*0034*/ 	.word	index@(__assertfail)


	//----- nvinfo : EIATTR_MERCURY_ISA_VERSION
	.align		4
.L_5213:
        /*0038*/ 	.byte	0x03, 0x5f
        /*003a*/ 	.short	0x0101


	//----- nvinfo : EIATTR_SYSCALL_OFFSETS
	.align		4
        /*003c*/ 	.byte	0x04, 0x46
        /*003e*/ 	.short	(.L_5215 - .L_5214)


	//   ....[0]....
.L_5214:
        /*0040*/ 	.word	0x00001a30


	//   ....[1]....
        /*0044*/ 	.word	0x00001cf0


	//   ....[2]....
        /*0048*/ 	.word	0x00001fa0


	//   ....[3]....
        /*004c*/ 	.word	0x00002250


	//   ....[4]....
        /*0050*/ 	.word	0x000025e0


	//   ....[5]....
        /*0054*/ 	.word	0x000028e0


	//   ....[6]....
        /*0058*/ 	.word	0x00002bc0


	//   ....[7]....
        /*005c*/ 	.word	0x000046f0


	//   ....[8]....
        /*0060*/ 	.word	0x00004990


	//   ....[9]....
        /*0064*/ 	.word	0x00004c40


	//   ....[10]....
        /*0068*/ 	.word	0x00004ef0


	//   ....[11]....
        /*006c*/ 	.word	0x00005270


	//   ....[12]....
        /*0070*/ 	.word	0x00005540


	//   ....[13]....
        /*0074*/ 	.word	0x00005810


	//   ....[14]....
        /*0078*/ 	.word	0x000072f0


	//   ....[15]....
        /*007c*/ 	.word	0x00007590


	//   ....[16]....
        /*0080*/ 	.word	0x00007840


	//   ....[17]....
        /*0084*/ 	.word	0x00007af0


	//   ....[18]....
        /*0088*/ 	.word	0x00007e70


	//   ....[19]....
        /*008c*/ 	.word	0x00008140


	//   ....[20]....
        /*0090*/ 	.word	0x00008400


	//   ....[21]....
        /*0094*/ 	.word	0x00009ed0


	//   ....[22]....
        /*0098*/ 	.word	0x0000a170


	//   ....[23]....
        /*009c*/ 	.word	0x0000a420


	//   ....[24]....
        /*00a0*/ 	.word	0x0000a6d0


	//   ....[25]....
        /*00a4*/ 	.word	0x0000aa60


	//   ....[26]....
        /*00a8*/ 	.word	0x0000ad30


	//   ....[27]....
        /*00ac*/ 	.word	0x0000b000


	//----- nvinfo : EIATTR_EXIT_INSTR_OFFSETS
	.align		4
.L_5215:
        /*00b0*/ 	.byte	0x04, 0x1c
        /*00b2*/ 	.short	(.L_5217 - .L_5216)


	//   ....[0]....
.L_5216:
        /*00b4*/ 	.word	0x00008580


	//   ....[1]....
        /*00b8*/ 	.word	0x0000b110


	//----- nvinfo : EIATTR_MAX_THREADS
	.align		4
.L_5217:
        /*00bc*/ 	.byte	0x04, 0x05
        /*00be*/ 	.short	(.L_5219 - .L_5218)
.L_5218:
        /*00c0*/ 	.word	0x00000080
        /*00c4*/ 	.word	0x00000001
        /*00c8*/ 	.word	0x00000001


	//----- nvinfo : EIATTR_CRS_STACK_SIZE
	.align		4
.L_5219:
        /*00cc*/ 	.byte	0x04, 0x1e
        /*00ce*/ 	.short	(.L_5221 - .L_5220)
.L_5220:
        /*00d0*/ 	.word	0x00000000


	//----- nvinfo : EIATTR_CBANK_PARAM_SIZE
	.align		4
.L_5221:
        /*00d4*/ 	.byte	0x03, 0x19
        /*00d6*/ 	.short	0x04e0


	//----- nvinfo : EIATTR_PARAM_CBANK
	.align		4
        /*00d8*/ 	.byte	0x04, 0x0a
        /*00da*/ 	.short	(.L_5223 - .L_5222)
	.align		4
.L_5222:
        /*00dc*/ 	.word	index@(.nv.constant0._ZN2at6native24index_elementwise_kernelILi128ELi4EZNS0_16gpu_index_kernelIZNS0_17index_kernel_implINS0_10OpaqueTypeILi1EEEEEvRNS_18TensorIteratorBaseEN3c108ArrayRefIlEESA_EUlPcPKclE_EEvS7_SA_SA_RKT_bEUliE_EEvlT1_)
        /*00e0*/ 	.short	0x0210
        /*00e2*/ 	.short	0x04e0


	//----- nvinfo : EIATTR_SW_WAR
	.align		4
.L_5223:
        /*00e4*/ 	.byte	0x04, 0x36
        /*00e6*/ 	.short	(.L_5225 - .L_5224)
.L_5224:
        /*00e8*/ 	.word	0x00000008
.L_5225:


//--------------------- .nv.callgraph             --------------------------
	.section	.nv.callgraph,"",@"SHT_CUDA_CALLGRAPH"
	.align	4
	.sectionentsize	8
	.align		4
        /*0000*/ 	.word	0x00000000
	.align		4
        /*0004*/ 	.word	0xffffffff
	.align		4
        /*0008*/ 	.word	index@(_ZN2at6native47_GLOBAL__N__62f9f32f_14_IndexKernel_cu_3e7731d125masked_scatter_size_checkEPKlPKbl)
	.align		4
        /*000c*/ 	.word	index@(__assertfail)
	.align		4
        /*0010*/ 	.word	index@(_ZN2at6native18elementwise_kernelILi128ELi4EZNS0_15gpu_kernel_implIZZZNS0_28launch_masked_scatter_kernelERKNS_10TensorBaseES5_S5_S5_ENKUlvE_clEvENKUlvE10_clEvEUlN3c104HalfEblE_EEvRNS_18TensorIteratorBaseERKT_EUliE_EEviT1_)
	.align		4
        /*0014*/ 	.word	index@(__assertfail)
	.align		4
        /*0018*/ 	.word	index@(_ZN2at6native27unrolled_elementwise_kernelIZZZNS0_28launch_masked_scatter_kernelERKNS_10TensorBaseES4_S4_S4_ENKUlvE_clEvENKUlvE10_clEvEUlN3c104HalfEblE_St5arrayIPcLm4EELi4E23TrivialOffsetCalculatorILi3EjESD_ILi1EjENS0_6memory12LoadWithCastILi3EEENSG_13StoreWithCastILi1EEEEEviT_T0_T2_T3_T4_T5_)
	.align		4
        /*001c*/ 	.word	index@(__assertfail)
	.align		4
        /*0020*/ 	.word	index@(_ZN2at6native18elementwise_kernelILi128ELi4EZNS0_15gpu_kernel_implIZZZNS0_28launch_masked_scatter_kernelERKNS_10TensorBaseES5_S5_S5_ENKUlvE_clEvENKUlvE9_clEvEUlN3c108BFloat16EblE_EEvRNS_18TensorIteratorBaseERKT_EUliE_EEviT1_)
	.align		4
        /*0024*/ 	.word	index@(__assertfail)
	.align		4
        /*0028*/ 	.word	index@(_ZN2at6native27unrolled_elementwise_kernelIZZZNS0_28launch_masked_scatter_kernelERKNS_10TensorBaseES4_S4_S4_ENKUlvE_clEvENKUlvE9_clEvEUlN3c108BFloat16EblE_St5arrayIPcLm4EELi4E23TrivialOffsetCalculatorILi3EjESD_ILi1EjENS0_6memory12LoadWithCastILi3EEENSG_13StoreWithCastILi1EEEEEviT_T0_T2_T3_T4_T5_)
	.align		4
        /*002c*/ 	.word	index@(__assertfail)
	.align		4
        /*0030*/ 	.word	index@(_ZN2at6native18elementwise_kernelILi128ELi4EZNS0_15gpu_kernel_implIZZZNS0_28launch_masked_scatter_kernelERKNS_10TensorBaseES5_S5_S5_ENKUlvE_clEvENKUlvE8_clEvEUlbblE_EEvRNS_18TensorIteratorBaseERKT_EUliE_EEviT1_)
	.align		4
        /*0034*/ 	.word	index@(__assertfail)
	.align		4
        /*0038*/ 	.word	index@(_ZN2at6native27unrolled_elementwise_kernelIZZZNS0_28launch_masked_scatter_kernelERKNS_10TensorBaseES4_S4_S4_ENKUlvE_clEvENKUlvE8_clEvEUlbblE_St5arrayIPcLm4EELi4E23TrivialOffsetCalculatorILi3EjESB_ILi1EjENS0_6memory12LoadWithCastILi3EEENSE_13StoreWithCastILi1EEEEEviT_T0_T2_T3_T4_T5_)
	.align		4
        /*003c*/ 	.word	index@(__assertfail)
	.align		4
        /*0040*/ 	.word	index@(_ZN2at6native18elementwise_kernelILi128ELi4EZNS0_15gpu_kernel_implIZZZNS0_28launch_masked_scatter_kernelERKNS_10TensorBaseES5_S5_S5_ENKUlvE_clEvENKUlvE7_clEvEUlN3c107complexIfEEblE_EEvRNS_18TensorIteratorBaseERKT_EUliE_EEviT1_)
	.align		4
        /*0044*/ 	.word	index@(__assertfail)
	.align		4
        /*0048*/ 	.word	index@(_ZN2at6native27unrolled_elementwise_kernelIZZZNS0_28launch_masked_scatter_kernelERKNS_10TensorBaseES4_S4_S4_ENKUlvE_clEvENKUlvE7_clEvEUlN3c107complexIfEEblE_St5arrayIPcLm4EELi4E23TrivialOffsetCalculatorILi3EjESE_ILi1EjENS0_6memory12LoadWithCastILi3EEENSH_13StoreWithCastILi1EEEEEviT_T0_T2_T3_T4_T5_)
	.align		4
        /*004c*/ 	.word	index@(__assertfail)
	.align		4
        /*0050*/ 	.word	index@(_ZN2at6native18elementwise_kernelILi128ELi4EZNS0_15gpu_kernel_implIZZZNS0_28launch_masked_scatter_kernelERKNS_10TensorBaseES5_S5_S5_ENKUlvE_clEvENKUlvE6_clEvEUlN3c107complexIdEEblE_EEvRNS_18TensorIteratorBaseERKT_EUliE_EEviT1_)
	.align		4
        /*0054*/ 	.word	index@(__assertfail)
	.align		4
        /*0058*/ 	.word	index@(_ZN2at6native27unrolled_elementwise_kernelIZZZNS0_28launch_masked_scatter_kernelERKNS_10TensorBaseES4_S4_S4_ENKUlvE_clEvENKUlvE6_clEvEUlN3c107complexIdEEblE_St5arrayIPcLm4EELi4E23TrivialOffsetCalculatorILi3EjESE_ILi1EjENS0_6memory12LoadWithCastILi3EEENSH_13StoreWithCastILi1EEEEEviT_T0_T2_T3_T4_T5_)
	.align		4
        /*005c*/ 	.word	index@(__assertfail)
	.align		4
        /*0060*/ 	.word	index@(_ZN2at6native18elementwise_kernelILi128ELi4EZNS0_15gpu_kernel_implIZZZNS0_28launch_masked_scatter_kernelERKNS_10TensorBaseES5_S5_S5_ENKUlvE_clEvENKUlvE5_clEvEUlfblE_EEvRNS_18TensorIteratorBaseERKT_EUliE_EEviT1_)
	.align		4
        /*0064*/ 	.word	index@(__assertfail)
	.align		4
        /*0068*/ 	.word	index@(_ZN2at6native27unrolled_elementwise_kernelIZZZNS0_28launch_masked_scatter_kernelERKNS_10TensorBaseES4_S4_S4_ENKUlvE_clEvENKUlvE5_clEvEUlfblE_St5arrayIPcLm4EELi4E23TrivialOffsetCalculatorILi3EjESB_ILi1EjENS0_6memory12LoadWithCastILi3EEENSE_13StoreWithCastILi1EEEEEviT_T0_T2_T3_T4_T5_)
	.align		4
        /*006c*/ 	.word	index@(__assertfail)
	.align		4
        /*0070*/ 	.word	index@(_ZN2at6native18elementwise_kernelILi128ELi4EZNS0_15gpu_kernel_implIZZZNS0_28launch_masked_scatter_kernelERKNS_10TensorBaseES5_S5_S5_ENKUlvE_clEvENKUlvE4_clEvEUldblE_EEvRNS_18TensorIteratorBaseERKT_EUliE_EEviT1_)
	.align		4
        /*0074*/ 	.word	index@(__assertfail)
	.align		4
        /*0078*/ 	.word	index@(_ZN2at6native27unrolled_elementwise_kernelIZZZNS0_28launch_masked_scatter_kernelERKNS_10TensorBaseES4_S4_S4_ENKUlvE_clEvENKUlvE4_clEvEUldblE_St5arrayIPcLm4EELi4E23TrivialOffsetCalculatorILi3EjESB_ILi1EjENS0_6memory12LoadWithCastILi3EEENSE_13StoreWithCastILi1EEEEEviT_T0_T2_T3_T4_T5_)
	.align		4
        /*007c*/ 	.word	index@(__assertfail)
	.align		4
        /*0080*/ 	.word	index@(_ZN2at6native18elementwise_kernelILi128ELi4EZNS0_15gpu_kernel_implIZZZNS0_28launch_masked_scatter_kernelERKNS_10TensorBaseES5_S5_S5_ENKUlvE_clEvENKUlvE3_clEvEUlsblE_EEvRNS_18TensorIteratorBaseERKT_EUliE_EEviT1_)
	.align		4
        /*0084*/ 	.word	index@(__assertfail)
	.align		4
        /*0088*/ 	.word	index@(_ZN2at6native27unrolled_elementwise_kernelIZZZNS0_28launch_masked_scatter_kernelERKNS_10TensorBaseES4_S4_S4_ENKUlvE_clEvENKUlvE3_clEvEUlsblE_St5arrayIPcLm4EELi4E23TrivialOffsetCalculatorILi3EjESB_ILi1EjENS0_6memory12LoadWithCastILi3EEENSE_13StoreWithCastILi1EEEEEviT_T0_T2_T3_T4_T5_)
	.align		4
        /*008c*/ 	.word	index@(__assertfail)
	.align		4
        /*0090*/ 	.word	index@(_ZN2at6native18elementwise_kernelILi128ELi4EZNS0_15gpu_kernel_implIZZZNS0_28launch_masked_scatter_kernelERKNS_10TensorBaseES5_S5_S5_ENKUlvE_clEvENKUlvE2_clEvEUllblE_EEvRNS_18TensorIteratorBaseERKT_EUliE_EEviT1_)
	.align		4
        /*0094*/ 	.word	index@(__assertfail)
	.align		4
        /*0098*/ 	.word	index@(_ZN2at6native27unrolled_elementwise_kernelIZZZNS0_28launch_masked_scatter_kernelERKNS_10TensorBaseES4_S4_S4_ENKUlvE_clEvENKUlvE2_clEvEUllblE_St5arrayIPcLm4EELi4E23TrivialOffsetCalculatorILi3EjESB_ILi1EjENS0_6memory12LoadWithCastILi3EEENSE_13StoreWithCastILi1EEEEEviT_T0_T2_T3_T4_T5_)
	.align		4
        /*009c*/ 	.word	index@(__assertfail)
	.align		4
        /*00a0*/ 	.word	index@(_ZN2at6native18elementwise_kernelILi128ELi4EZNS0_15gpu_kernel_implIZZZNS0_28launch_masked_scatter_kernelERKNS_10TensorBaseES5_S5_S5_ENKUlvE_clEvENKUlvE1_clEvEUliblE_EEvRNS_18TensorIteratorBaseERKT_EUliE_EEviT1_)
	.align		4
        /*00a4*/ 	.word	index@(__assertfail)
	.align		4
        /*00a8*/ 	.word	index@(_ZN2at6native27unrolled_elementwise_kernelIZZZNS0_28launch_masked_scatter_kernelERKNS_10TensorBaseES4_S4_S4_ENKUlvE_clEvENKUlvE1_clEvEUliblE_St5arrayIPcLm4EELi4E23TrivialOffsetCalculatorILi3EjESB_ILi1EjENS0_6memory12LoadWithCastILi3EEENSE_13StoreWithCastILi1EEEEEviT_T0_T2_T3_T4_T5_)
	.align		4
        /*00ac*/ 	.word	index@(__assertfail)
	.align		4
        /*00b0*/ 	.word	index@(_ZN2at6native18elementwise_kernelILi128ELi4EZNS0_15gpu_kernel_implIZZZNS0_28launch_masked_scatter_kernelERKNS_10TensorBaseES5_S5_S5_ENKUlvE_clEvENKUlvE0_clEvEUlablE_EEvRNS_18TensorIteratorBaseERKT_EUliE_EEviT1_)
	.align		4
        /*00b4*/ 	.word	index@(__assertfail)
	.align		4
        /*00b8*/ 	.word	index@(_ZN2at6native27unrolled_elementwise_kernelIZZZNS0_28launch_masked_scatter_kernelERKNS_10TensorBaseES4_S4_S4_ENKUlvE_clEvENKUlvE0_clEvEUlablE_St5arrayIPcLm4EELi4E23TrivialOffsetCalculatorILi3EjESB_ILi1EjENS0_6memory12LoadWithCastILi3EEENSE_13StoreWithCastILi1EEEEEviT_T0_T2_T3_T4_T5_)
	.align		4
        /*00bc*/ 	.word	index@(__assertfail)
	.align		4
        /*00c0*/ 	.word	index@(_ZN2at6native18elementwise_kernelILi128ELi4EZNS0_15gpu_kernel_implIZZZNS0_28launch_masked_scatter_kernelERKNS_10TensorBaseES5_S5_S5_ENKUlvE_clEvENKUlvE_clEvEUlhblE_EEvRNS_18TensorIteratorBaseERKT_EUliE_EEviT1_)
	.align		4
        /*00c4*/ 	.word	index@(__assertfail)
	.align		4
        /*00c8*/ 	.word	index@(_ZN2at6native27unrolled_elementwise_kernelIZZZNS0_28launch_masked_scatter_kernelERKNS_10TensorBaseES4_S4_S4_ENKUlvE_clEvENKUlvE_clEvEUlhblE_St5arrayIPcLm4EELi4E23TrivialOffsetCalculatorILi3EjESB_ILi1EjENS0_6memory12LoadWithCastILi3EEENSE_13StoreWithCastILi1EEEEEviT_T0_T2_T3_T4_T5_)
	.align		4
        /*00cc*/ 	.word	index@(__assertfail)
	.align		4
        /*00d0*/ 	.word	index@(_ZN2at6native24index_elementwise_kernelILi128ELi4EZNS0_20cuda_take_put_kernelIN3c108BFloat16ElZZZZZNS0_11take_kernelERNS_14TensorIteratorERKNS_10TensorBaseEENKUlvE_clEvENKUlvE10_clEvENKUlvE_clEvENKUlvE0_clEvEUlRS4_lE_EEvS6_S9_RKT1_EUliE_EEvlSG_)
	.align		4
        /*00d4*/ 	.word	index@(__assertfail)
	.align		4
        /*00d8*/ 	.word	index@(_ZN2at6native24index_elementwise_kernelILi128ELi4EZNS0_20cuda_take_put_kernelIN3c108BFloat16EiZZZZZNS0_11take_kernelERNS_14TensorIteratorERKNS_10TensorBaseEENKUlvE_clEvENKUlvE10_clEvENKUlvE_clEvENKUlvE_clEvEUlRS4_iE_EEvS6_S9_RKT1_EUliE_EEvlSG_)
	.align		4
        /*00dc*/ 	.word	index@(__assertfail)
	.align		4
        /*00e0*/ 	.word	index@(_ZN2at6native24index_elementwise_kernelILi128ELi4EZNS0_20cuda_take_put_kernelIblZZZZZNS0_11take_kernelERNS_14TensorIteratorERKNS_10TensorBaseEENKUlvE_clEvENKUlvE9_clEvENKUlvE_clEvENKUlvE0_clEvEUlRblE_EEvS4_S7_RKT1_EUliE_EEvlSE_)
	.align		4
        /*00e4*/ 	.word	index@(__assertfail)
	.align		4
        /*00e8*/ 	.word	index@(_ZN2at6native24index_elementwise_kernelILi128ELi4EZNS0_20cuda_take_put_kernelIbiZZZZZNS0_11take_kernelERNS_14TensorIteratorERKNS_10TensorBaseEENKUlvE_clEvENKUlvE9_clEvENKUlvE_clEvENKUlvE_clEvEUlRbiE_EEvS4_S7_RKT1_EUliE_EEvlSE_)
	.align		4
        /*00ec*/ 	.word	index@(__assertfail)
	.align		4
        /*00f0*/ 	.word	index@(_ZN2at6native24index_elementwise_kernelILi128ELi4EZNS0_20cuda_take_put_kernelIN3c104HalfElZZZZZNS0_11take_kernelERNS_14TensorIteratorERKNS_10TensorBaseEENKUlvE_clEvENKUlvE8_clEvENKUlvE_clEvENKUlvE0_clEvEUlRS4_lE_EEvS6_S9_RKT1_EUliE_EEvlSG_)
	.align		4
        /*00f4*/ 	.word	index@(__assertfail)
	.align		4
        /*00f8*/ 	.word	index@(_ZN2at6native24index_elementwise_kernelILi128ELi4EZNS0_20cuda_take_put_kernelIN3c104HalfEiZZZZZNS0_11take_kernelERNS_14TensorIteratorERKNS_10TensorBaseEENKUlvE_clEvENKUlvE8_clEvENKUlvE_clEvENKUlvE_clEvEUlRS4_iE_EEvS6_S9_RKT1_EUliE_EEvlSG_)
	.align		4
        /*00fc*/ 	.word	index@(__assertfail)
	.align		4
        /*0100*/ 	.word	index@(_ZN2at6native24index_elementwise_kernelILi128ELi4EZNS0_20cuda_take_put_kernelIN3c107complexIfEElZZZZZNS0_11take_kernelERNS_14TensorIteratorERKNS_10TensorBaseEENKUlvE_clEvENKUlvE7_clEvENKUlvE_clEvENKUlvE0_clEvEUlRS5_lE_EEvS7_SA_RKT1_EUliE_EEvlSH_)
	.align		4
        /*0104*/ 	.word	index@(__assertfail)
	.align		4
        /*0108*/ 	.word	index@(_ZN2at6native24index_elementwise_kernelILi128ELi4EZNS0_20cuda_take_put_kernelIN3c107complexIfEEiZZZZZNS0_11take_kernelERNS_14TensorIteratorERKNS_10TensorBaseEENKUlvE_clEvENKUlvE7_clEvENKUlvE_clEvENKUlvE_clEvEUlRS5_iE_EEvS7_SA_RKT1_EUliE_EEvlSH_)
	.align		4
        /*010c*/ 	.word	index@(__assertfail)
	.align		4
        /*0110*/ 	.word	index@(_ZN2at6native24index_elementwise_kernelILi128ELi4EZNS0_20cuda_take_put_kernelIN3c107complexIdEElZZZZZNS0_11take_kernelERNS_14TensorIteratorERKNS_10TensorBaseEENKUlvE_clEvENKUlvE6_clEvENKUlvE_clEvENKUlvE0_clEvEUlRS5_lE_EEvS7_SA_RKT1_EUliE_EEvlSH_)
	.align		4
        /*0114*/ 	.word	index@(__assertfail)
	.align		4
        /*0118*/ 	.word	index@(_ZN2at6native24index_elementwise_kernelILi128ELi4EZNS0_20cuda_take_put_kernelIN3c107complexIdEEiZZZZZNS0_11take_kernelERNS_14TensorIteratorERKNS_10TensorBaseEENKUlvE_clEvENKUlvE6_clEvENKUlvE_clEvENKUlvE_clEvEUlRS5_iE_EEvS7_SA_RKT1_EUliE_EEvlSH_)
	.align		4
        /*011c*/ 	.word	index@(__assertfail)
	.align		4
        /*0120*/ 	.word	index@(_ZN2at6native24index_elementwise_kernelILi128ELi4EZNS0_20cuda_take_put_kernelIflZZZZZNS0_11take_kernelERNS_14TensorIteratorERKNS_10TensorBaseEENKUlvE_clEvENKUlvE5_clEvENKUlvE_clEvENKUlvE0_clEvEUlRflE_EEvS4_S7_RKT1_EUliE_EEvlSE_)
	.align		4
        /*0124*/ 	.word	index@(__assertfail)
	.align		4
        /*0128*/ 	.word	index@(_ZN2at6native24index_elementwise_kernelILi128ELi4EZNS0_20cuda_take_put_kernelIfiZZZZZNS0_11take_kernelERNS_14TensorIteratorERKNS_10TensorBaseEENKUlvE_clEvENKUlvE5_clEvENKUlvE_clEvENKUlvE_clEvEUlRfiE_EEvS4_S7_RKT1_EUliE_EEvlSE_)
	.align		4
        /*012c*/ 	.word	index@(__assertfail)
	.align		4
        /*0130*/ 	.word	index@(_ZN2at6native24index_elementwise_kernelILi128ELi4EZNS0_20cuda_take_put_kernelIdlZZZZZNS0_11take_kernelERNS_14TensorIteratorERKNS_10TensorBaseEENKUlvE_clEvENKUlvE4_clEvENKUlvE_clEvENKUlvE0_clEvEUlRdlE_EEvS4_S7_RKT1_EUliE_EEvlSE_)
	.align		4
        /*0134*/ 	.word	index@(__assertfail)
	.align		4
        /*0138*/ 	.word	index@(_ZN2at6native24index_elementwise_kernelILi128ELi4EZNS0_20cuda_take_put_kernelIdiZZZZZNS0_11take_kernelERNS_14TensorIteratorERKNS_10TensorBaseEENKUlvE_clEvENKUlvE4_clEvENKUlvE_clEvENKUlvE_clEvEUlRdiE_EEvS4_S7_RKT1_EUliE_EEvlSE_)
	.align		4
        /*013c*/ 	.word	index@(__assertfail)
	.align		4
        /*0140*/ 	.word	index@(_ZN2at6native24index_elementwise_kernelILi128ELi4EZNS0_20cuda_take_put_kernelIslZZZZZNS0_11take_kernelERNS_14TensorIteratorERKNS_10TensorBaseEENKUlvE_clEvENKUlvE3_clEvENKUlvE_clEvENKUlvE0_clEvEUlRslE_EEvS4_S7_RKT1_EUliE_EEvlSE_)
	.align		4
        /*0144*/ 	.word	index@(__assertfail)
	.align		4
        /*0148*/ 	.word	index@(_ZN2at6native24index_elementwise_kernelILi128ELi4EZNS0_20cuda_take_put_kernelIsiZZZZZNS0_11take_kernelERNS_14TensorIteratorERKNS_10TensorBaseEENKUlvE_clEvENKUlvE3_clEvENKUlvE_clEvENKUlvE_clEvEUlRsiE_EEvS4_S7_RKT1_EUliE_EEvlSE_)
	.align		4
        /*014c*/ 	.word	index@(__assertfail)
	.align		4
        /*0150*/ 	.word	index@(_ZN2at6native24index_elementwise_kernelILi128ELi4EZNS0_20cuda_take_put_kernelIllZZZZZNS0_11take_kernelERNS_14TensorIteratorERKNS_10TensorBaseEENKUlvE_clEvENKUlvE2_clEvENKUlvE_clEvENKUlvE0_clEvEUlRllE_EEvS4_S7_RKT1_EUliE_EEvlSE_)
	.align		4
        /*0154*/ 	.word	index@(__assertfail)
	.align		4
        /*0158*/ 	.word	index@(_ZN2at6native24index_elementwise_kernelILi128ELi4EZNS0_20cuda_take_put_kernelIliZZZZZNS0_11take_kernelERNS_14TensorIteratorERKNS_10TensorBaseEENKUlvE_clEvENKUlvE2_clEvENKUlvE_clEvENKUlvE_clEvEUlRliE_EEvS4_S7_RKT1_EUliE_EEvlSE_)
	.align		4
        /*015c*/ 	.word	index@(__assertfail)
	.align		4
        /*0160*/ 	.word	index@(_ZN2at6native24index_elementwise_kernelILi128ELi4EZNS0_20cuda_take_put_kernelIilZZZZZNS0_11take_kernelERNS_14TensorIteratorERKNS_10TensorBaseEENKUlvE_clEvENKUlvE1_clEvENKUlvE_clEvENKUlvE0_clEvEUlRilE_EEvS4_S7_RKT1_EUliE_EEvlSE_)
	.align		4
        /*0164*/ 	.word	index@(__assertfail)
	.align		4
        /*0168*/ 	.word	index@(_ZN2at6native24index_elementwise_kernelILi128ELi4EZNS0_20cuda_take_put_kernelIiiZZZZZNS0_11take_kernelERNS_14TensorIteratorERKNS_10TensorBaseEENKUlvE_clEvENKUlvE1_clEvENKUlvE_clEvENKUlvE_clEvEUlRiiE_EEvS4_S7_RKT1_EUliE_EEvlSE_)
	.align		4
        /*016c*/ 	.word	index@(__assertfail)
	.align		4
        /*0170*/ 	.word	index@(_ZN2at6native24index_elementwise_kernelILi128ELi4EZNS0_20cuda_take_put_kernelIalZZZZZNS0_11take_kernelERNS_14TensorIteratorERKNS_10TensorBaseEENKUlvE_clEvENKUlvE0_clEvENKUlvE_clEvENKUlvE0_clEvEUlRalE_EEvS4_S7_RKT1_EUliE_EEvlSE_)
	.align		4
        /*0174*/ 	.word	index@(__assertfail)
	.align		4
        /*0178*/ 	.word	index@(_ZN2at6native24index_elementwise_kernelILi128ELi4EZNS0_20cuda_take_put_kernelIaiZZZZZNS0_11take_kernelERNS_14TensorIteratorERKNS_10TensorBaseEENKUlvE_clEvENKUlvE0_clEvENKUlvE_clEvENKUlvE_clEvEUlRaiE_EEvS4_S7_RKT1_EUliE_EEvlSE_)
	.align		4
        /*017c*/ 	.word	index@(__assertfail)
	.align		4
        /*0180*/ 	.word	index@(_ZN2at6native24index_elementwise_kernelILi128ELi4EZNS0_20cuda_take_put_kernelIhlZZZZZNS0_11take_kernelERNS_14TensorIteratorERKNS_10TensorBaseEENKUlvE_clEvENKUlvE_clEvENKUlvE_clEvENKUlvE0_clEvEUlRhlE_EEvS4_S7_RKT1_EUliE_EEvlSE_)
	.align		4
        /*0184*/ 	.word	index@(__assertfail)
	.align		4
        /*0188*/ 	.word	index@(_ZN2at6native24index_elementwise_kernelILi128ELi4EZNS0_20cuda_take_put_kernelIhiZZZZZNS0_11take_kernelERNS_14TensorIteratorERKNS_10TensorBaseEENKUlvE_clEvENKUlvE_clEvENKUlvE_clEvENKUlvE_clEvEUlRhiE_EEvS4_S7_RKT1_EUliE_EEvlSE_)
	.align		4
        /*018c*/ 	.word	index@(__assertfail)
	.align		4
        /*0190*/ 	.word	index@(_ZN2at6native24index_elementwise_kernelILi128ELi4EZNS0_20cuda_take_put_kernelIN3c108BFloat16ElZZZZZNS0_10put_kernelERNS_14TensorIteratorERKNS_10TensorBaseEbENKUlvE_clEvENKUlvE10_clEvENKUlvE_clEvENKUlvE0_clEvEUlRS4_lE0_EEvS6_S9_RKT1_EUliE_EEvlSG_)
	.align		4
        /*0194*/ 	.word	index@(__assertfail)
	.align		4
        /*0198*/ 	.word	index@(_ZN2at6native24index_elementwise_kernelILi128ELi4EZNS0_20cuda_take_put_kernelIN3c108BFloat16ElZZZZZNS0_10put_kernelERNS_14TensorIteratorERKNS_10TensorBaseEbENKUlvE_clEvENKUlvE10_clEvENKUlvE_clEvENKUlvE0_clEvEUlRS4_lE_EEvS6_S9_RKT1_EUliE_EEvlSG_)
	.align		4
        /*019c*/ 	.word	index@(__assertfail)
	.align		4
        /*01a0*/ 	.word	index@(_ZN2at6native24index_elementwise_kernelILi128ELi4EZNS0_20cuda_take_put_kernelIN3c108BFloat16EiZZZZZNS0_10put_kernelERNS_14TensorIteratorERKNS_10TensorBaseEbENKUlvE_clEvENKUlvE10_clEvENKUlvE_clEvENKUlvE_clEvEUlRS4_iE0_EEvS6_S9_RKT1_EUliE_EEvlSG_)
	.align		4
        /*01a4*/ 	.word	index@(__assertfail)
	.align		4
        /*01a8*/ 	.word	index@(_ZN2at6native24index_elementwise_kernelILi128ELi4EZNS0_20cuda_take_put_kernelIN3c108BFloat16EiZZZZZNS0_10put_kernelERNS_14TensorIteratorERKNS_10TensorBaseEbENKUlvE_clEvENKUlvE10_clEvENKUlvE_clEvENKUlvE_clEvEUlRS4_iE_EEvS6_S9_RKT1_EUliE_EEvlSG_)
	.align		4
        /*01ac*/ 	.word	index@(__assertfail)
	.align		4
        /*01b0*/ 	.word	index@(_ZN2at6native24index_elementwise_kernelILi128ELi4EZNS0_20cuda_take_put_kernelIblZZZZZNS0_10put_kernelERNS_14TensorIteratorERKNS_10TensorBaseEbENKUlvE_clEvENKUlvE9_clEvENKUlvE_clEvENKUlvE0_clEvEUlRblE0_EEvS4_S7_RKT1_EUliE_EEvlSE_)
	.align		4
        /*01b4*/ 	.word	index@(__assertfail)
	.align		4
        /*01b8*/ 	.word	index@(_ZN2at6native24index_elementwise_kernelILi128ELi4EZNS0_20cuda_take_put_kernelIblZZZZZNS0_10put_kernelERNS_14TensorIteratorERKNS_10TensorBaseEbENKUlvE_clEvENKUlvE9_clEvENKUlvE_clEvENKUlvE0_clEvEUlRblE_EEvS4_S7_RKT1_EUliE_EEvlSE_)
	.align		4
        /*01bc*/ 	.word	index@(__assertfail)
	.align		4
        /*01c0*/ 	.word	index@(_ZN2at6native24index_elementwise_kernelILi128ELi4EZNS0_20cuda_take_put_kernelIbiZZZZZNS0_10put_kernelERNS_14TensorIteratorERKNS_10TensorBaseEbENKUlvE_clEvENKUlvE9_clEvENKUlvE_clEvENKUlvE_clEvEUlRbiE0_EEvS4_S7_RKT1_EUliE_EEvlSE_)
	.align		4
        /*01c4*/ 	.word	index@(__assertfail)
	.align		4
        /*01c8*/ 	.word	index@(_ZN2at6native24index_elementwise_kernelILi128ELi4EZNS0_20cuda_take_put_kernelIbiZZZZZNS0_10put_kernelERNS_14TensorIteratorERKNS_10TensorBaseEbENKUlvE_clEvENKUlvE9_clEvENKUlvE_clEvENKUlvE_clEvEUlRbiE_EEvS4_S7_RKT1_EUliE_EEvlSE_)
	.align		4
        /*01cc*/ 	.word	index@(__assertfail)
	.align		4
        /*01d0*/ 	.word	index@(_ZN2at6native24index_elementwise_kernelILi128ELi4EZNS0_20cuda_take_put_kernelIN3c104HalfElZZZZZNS0_10put_kernelERNS_14TensorIteratorERKNS_10TensorBaseEbENKUlvE_clEvENKUlvE8_clEvENKUlvE_clEvENKUlvE0_clEvEUlRS4_lE0_EEvS6_S9_RKT1_EUliE_EEvlSG_)
	.align		4
        /*01d4*/ 	.word	index@(__assertfail)
	.align		4
        /*01d8*/ 	.word	index@(_ZN2at6native24index_elementwise_kernelILi128ELi4EZNS0_20cuda_take_put_kernelIN3c104HalfElZZZZZNS0_10put_kernelERNS_14TensorIteratorERKNS_10TensorBaseEbENKUlvE_clEvENKUlvE8_clEvENKUlvE_clEvENKUlvE0_clEvEUlRS4_lE_EEvS6_S9_RKT1_EUliE_EEvlSG_)
	.align		4
        /*01dc*/ 	.word	index@(__assertfail)
	.align		4
        /*01e0*/ 	.word	index@(_ZN2at6native24index_elementwise_kernelILi128ELi4EZNS0_20cuda_take_put_kernelIN3c104HalfEiZZZZZNS0_10put_kernelERNS_14TensorIteratorERKNS_10TensorBaseEbENKUlvE_clEvENKUlvE8_clEvENKUlvE_clEvENKUlvE_clEvEUlRS4_iE0_EEvS6_S9_RKT1_EUliE_EEvlSG_)
	.align		4
        /*01e4*/ 	.word	index@(__assertfail)
	.align		4
        /*01e8*/ 	.word	index@(_ZN2at6native24index_elementwise_kernelILi128ELi4EZNS0_20cuda_take_put_kernelIN3c104HalfEiZZZZZNS0_10put_kernelERNS_14TensorIteratorERKNS_10TensorBaseEbENKUlvE_clEvENKUlvE8_clEvENKUlvE_clEvENKUlvE_clEvEUlRS4_iE_EEvS6_S9_RKT1_EUliE_EEvlSG_)
	.align		4
        /*01ec*/ 	.word	index@(__assertfail)
	.align		4
        /*01f0*/ 	.word	index@(_ZN2at6native24index_elementwise_kernelILi128ELi4EZNS0_20cuda_take_put_kernelIN3c107complexIfEElZZZZZNS0_10put_kernelERNS_14TensorIteratorERKNS_10TensorBaseEbENKUlvE_clEvENKUlvE7_clEvENKUlvE_clEvENKUlvE0_clEvEUlRS5_lE0_EEvS7_SA_RKT1_EUliE_EEvlSH_)
	.align		4
        /*01f4*/ 	.word	index@(__assertfail)
	.align		4
        /*01f8*/ 	.word	index@(_ZN2at6native24index_elementwise_kernelILi128ELi4EZNS0_20cuda_take_put_kernelIN3c107complexIfEElZZZZZNS0_10put_kernelERNS_14TensorIteratorERKNS_10TensorBaseEbENKUlvE_clEvENKUlvE7_clEvENKUlvE_clEvENKUlvE0_clEvEUlRS5_lE_EEvS7_SA_RKT1_EUliE_EEvlSH_)
	.align		4
        /*01fc*/ 	.word	index@(__assertfail)
	.align		4
        /*0200*/ 	.word	index@(_ZN2at6native24index_elementwise_kernelILi128ELi4EZNS0_20cuda_take_put_kernelIN3c107complexIfEEiZZZZZNS0_10put_kernelERNS_14TensorIteratorERKNS_10TensorBaseEbENKUlvE_clEvENKUlvE7_clEvENKUlvE_clEvENKUlvE_clEvEUlRS5_iE0_EEvS7_SA_RKT1_EUliE_EEvlSH_)
	.align		4
        /*0204*/ 	.word	index@(__assertfail)
	.align		4
        /*0208*/ 	.word	index@(_ZN2at6native24index_elementwise_kernelILi128ELi4EZNS0_20cuda_take_put_kernelIN3c107complexIfEEiZZZZZNS0_10put_kernelERNS_14TensorIteratorERKNS_10TensorBaseEbENKUlvE_clEvENKUlvE7_clEvENKUlvE_clEvENKUlvE_clEvEUlRS5_iE_EEvS7_SA_RKT1_EUliE_EEvlSH_)
	.align		4
        /*020c*/ 	.word	index@(__assertfail)
	.align		4
        /*0210*/ 	.word	index@(_ZN2at6native24index_elementwise_kernelILi128ELi4EZNS0_20cuda_take_put_kernelIN3c107complexIdEElZZZZZNS0_10put_kernelERNS_14TensorIteratorERKNS_10TensorBaseEbENKUlvE_clEvENKUlvE6_clEvENKUlvE_clEvENKUlvE0_clEvEUlRS5_lE0_EEvS7_SA_RKT1_EUliE_EEvlSH_)
	.align		4
        /*0214*/ 	.word	index@(__assertfail)
	.align		4
        /*0218*/ 	.word	index@(_ZN2at6native24index_elementwise_kernelILi128ELi4EZNS0_20cuda_take_put_kernelIN3c107complexIdEElZZZZZNS0_10put_kernelERNS_14TensorIteratorERKNS_10TensorBaseEbENKUlvE_clEvENKUlvE6_clEvENKUlvE_clEvENKUlvE0_clEvEUlRS5_lE_EEvS7_SA_RKT1_EUliE_EEvlSH_)
	.align		4
        /*021c*/ 	.word	index@(__assertfail)
	.align		4
        /*0220*/ 	.word	index@(_ZN2at6native24index_elementwise_kernelILi128ELi4EZNS0_20cuda_take_put_kernelIN3c107complexIdEEiZZZZZNS0_10put_kernelERNS_14TensorIteratorERKNS_10TensorBaseEbENKUlvE_clEvENKUlvE6_clEvENKUlvE_clEvENKUlvE_clEvEUlRS5_iE0_EEvS7_SA_RKT1_EUliE_EEvlSH_)
	.align		4
        /*0224*/ 	.word	index@(__assertfail)
	.align		4
        /*0228*/ 	.word	index@(_ZN2at6native24index_elementwise_kernelILi128ELi4EZNS0_20cuda_take_put_kernelIN3c107complexIdEEiZZZZZNS0_10put_kernelERNS_14TensorIteratorERKNS_10TensorBaseEbENKUlvE_clEvENKUlvE6_clEvENKUlvE_clEvENKUlvE_clEvEUlRS5_iE_EEvS7_SA_RKT1_EUliE_EEvlSH_)
	.align		4
        /*022c*/ 	.word	index@(__assertfail)
	.align		4
        /*0230*/ 	.word	index@(_ZN2at6native24index_elementwise_kernelILi128ELi4EZNS0_20cuda_take_put_kernelIflZZZZZNS0_10put_kernelERNS_14TensorIteratorERKNS_10TensorBaseEbENKUlvE_clEvENKUlvE5_clEvENKUlvE_clEvENKUlvE0_clEvEUlRflE0_EEvS4_S7_RKT1_EUliE_EEvlSE_)
	.align		4
        /*0234*/ 	.word	index@(__assertfail)
	.align		4
        /*0238*/ 	.word	index@(_ZN2at6native24index_elementwise_kernelILi128ELi4EZNS0_20cuda_take_put_kernelIflZZZZZNS0_10put_kernelERNS_14TensorIteratorERKNS_10TensorBaseEbENKUlvE_clEvENKUlvE5_clEvENKUlvE_clEvENKUlvE0_clEvEUlRflE_EEvS4_S7_RKT1_EUliE_EEvlSE_)
	.align		4
        /*023c*/ 	.word	index@(__assertfail)
	.align		4
        /*0240*/ 	.word	index@(_ZN2at6native24index_elementwise_kernelILi128ELi4EZNS0_20cuda_take_put_kernelIfiZZZZZNS0_10put_kernelERNS_14TensorIteratorERKNS_10TensorBaseEbENKUlvE_clEvENKUlvE5_clEvENKUlvE_clEvENKUlvE_clEvEUlRfiE0_EEvS4_S7_RKT1_EUliE_EEvlSE_)
	.align		4
        /*0244*/ 	.word	index@(__assertfail)
	.align		4
        /*0248*/ 	.word	index@(_ZN2at6native24index_elementwise_kernelILi128ELi4EZNS0_20cuda_take_put_kernelIfiZZZZZNS0_10put_kernelERNS_14TensorIteratorERKNS_10TensorBaseEbENKUlvE_clEvENKUlvE5_clEvENKUlvE_clEvENKUlvE_clEvEUlRfiE_EEvS4_S7_RKT1_EUliE_EEvlSE_)
	.align		4
        /*024c*/ 	.word	index@(__assertfail)
	.align		4
        /*0250*/ 	.word	index@(_ZN2at6native24index_elementwise_kernelILi128ELi4EZNS0_20cuda_take_put_kernelIdlZZZZZNS0_10put_kernelERNS_14TensorIteratorERKNS_10TensorBaseEbENKUlvE_clEvENKUlvE4_clEvENKUlvE_clEvENKUlvE0_clEvEUlRdlE0_EEvS4_S7_RKT1_EUliE_EEvlSE_)
	.align		4
        /*0254*/ 	.word	index@(__assertfail)
	.align		4
        /*0258*/ 	.word	index@(_ZN2at6native24index_elementwise_kernelILi128ELi4EZNS0_20cuda_take_put_kernelIdlZZZZZNS0_10put_kernelERNS_14TensorIteratorERKNS_10TensorBaseEbENKUlvE_clEvENKUlvE4_clEvENKUlvE_clEvENKUlvE0_clEvEUlRdlE_EEvS4_S7_RKT1_EUliE_EEvlSE_)
	.align		4
        /*025c*/ 	.word	index@(__assertfail)
	.align		4
        /*0260*/ 	.word	index@(_ZN2at6native24index_elementwise_kernelILi128ELi4EZNS0_20cuda_take_put_kernelIdiZZZZZNS0_10put_kernelERNS_14TensorIteratorERKNS_10TensorBaseEbENKUlvE_clEvENKUlvE4_clEvENKUlvE_clEvENKUlvE_clEvEUlRdiE0_EEvS4_S7_RKT1_EUliE_EEvlSE_)
	.align		4
        /*0264*/ 	.word	index@(__assertfail)
	.align		4
        /*0268*/ 	.word	index@(_ZN2at6native24index_elementwise_kernelILi128ELi4EZNS0_20cuda_take_put_kernelIdiZZZZZNS0_10put_kernelERNS_14TensorIteratorERKNS_10TensorBaseEbENKUlvE_clEvENKUlvE4_clEvENKUlvE_clEvENKUlvE_clEvEUlRdiE_EEvS4_S7_RKT1_EUliE_EEvlSE_)
	.align		4
        /*026c*/ 	.word	index@(__assertfail)
	.align		4
        /*0270*/ 	.word	index@(_ZN2at6native24index_elementwise_kernelILi128ELi4EZNS0_20cuda_take_put_kernelIslZZZZZNS0_10put_kernelERNS_14TensorIteratorERKNS_10TensorBaseEbENKUlvE_clEvENKUlvE3_clEvENKUlvE_clEvENKUlvE0_clEvEUlRslE0_EEvS4_S7_RKT1_EUliE_EEvlSE_)
	.align		4
        /*0274*/ 	.word	index@(__assertfail)
	.align		4
        /*0278*/ 	.word	index@(_ZN2at6native24index_elementwise_kernelILi128ELi4EZNS0_20cuda_take_put_kernelIslZZZZZNS0_10put_kernelERNS_14TensorIteratorERKNS_10TensorBaseEbENKUlvE_clEvENKUlvE3_clEvENKUlvE_clEvENKUlvE0_clEvEUlRslE_EEvS4_S7_RKT1_EUliE_EEvlSE_)
	.align		4
        /*027c*/ 	.word	index@(__assertfail)
	.align		4
        /*0280*/ 	.word	index@(_ZN2at6native24index_elementwise_kernelILi128ELi4EZNS0_20cuda_take_put_kernelIsiZZZZZNS0_10put_kernelERNS_14TensorIteratorERKNS_10TensorBaseEbENKUlvE_clEvENKUlvE3_clEvENKUlvE_clEvENKUlvE_clEvEUlRsiE0_EEvS4_S7_RKT1_EUliE_EEvlSE_)
	.align		4
        /*0284*/ 	.word	index@(__assertfail)
	.align		4
        /*0288*/ 	.word	index@(_ZN2at6native24index_elementwise_kernelILi128ELi4EZNS0_20cuda_take_put_kernelIsiZZZZZNS0_10put_kernelERNS_14TensorIteratorERKNS_10TensorBaseEbENKUlvE_clEvENKUlvE3_clEvENKUlvE_clEvENKUlvE_clEvEUlRsiE_EEvS4_S7_RKT1_EUliE_EEvlSE_)
	.align		4
        /*028c*/ 	.word	index@(__assertfail)
	.align		4
        /*0290*/ 	.word	index@(_ZN2at6native24index_elementwise_kernelILi128ELi4EZNS0_20cuda_take_put_kernelIllZZZZZNS0_10put_kernelERNS_14TensorIteratorERKNS_10TensorBaseEbENKUlvE_clEvENKUlvE2_clEvENKUlvE_clEvENKUlvE0_clEvEUlRllE0_EEvS4_S7_RKT1_EUliE_EEvlSE_)
	.align		4
        /*0294*/ 	.word	index@(__assertfail)
	.align		4
        /*0298*/ 	.word	index@(_ZN2at6native24index_elementwise_kernelILi128ELi4EZNS0_20cuda_take_put_kernelIllZZZZZNS0_10put_kernelERNS_14TensorIteratorERKNS_10TensorBaseEbENKUlvE_clEvENKUlvE2_clEvENKUlvE_clEvENKUlvE0_clEvEUlRllE_EEvS4_S7_RKT1_EUliE_EEvlSE_)
	.align		4
        /*029c*/ 	.word	index@(__assertfail)
	.align		4
        /*02a0*/ 	.word	index@(_ZN2at6native24index_elementwise_kernelILi128ELi4EZNS0_20cuda_take_put_kernelIliZZZZZNS0_10put_kernelERNS_14TensorIteratorERKNS_10TensorBaseEbENKUlvE_clEvENKUlvE2_clEvENKUlvE_clEvENKUlvE_clEvEUlRliE0_EEvS4_S7_RKT1_EUliE_EEvlSE_)
	.align		4
        /*02a4*/ 	.word	index@(__assertfail)
	.align		4
        /*02a8*/ 	.word	index@(_ZN2at6native24index_elementwise_kernelILi128ELi4EZNS0_20cuda_take_put_kernelIliZZZZZNS0_10put_kernelERNS_14TensorIteratorERKNS_10TensorBaseEbENKUlvE_clEvENKUlvE2_clEvENKUlvE_clEvENKUlvE_clEvEUlRliE_EEvS4_S7_RKT1_EUliE_EEvlSE_)
	.align		4
        /*02ac*/ 	.word	index@(__assertfail)
	.align		4
        /*02b0*/ 	.word	index@(_ZN2at6native24index_elementwise_kernelILi128ELi4EZNS0_20cuda_take_put_kernelIilZZZZZNS0_10put_kernelERNS_14TensorIteratorERKNS_10TensorBaseEbENKUlvE_clEvENKUlvE1_clEvENKUlvE_clEvENKUlvE0_clEvEUlRilE0_EEvS4_S7_RKT1_EUliE_EEvlSE_)
	.align		4
        /*02b4*/ 	.word	index@(__assertfail)
	.align		4
        /*02b8*/ 	.word	index@(_ZN2at6native24index_elementwise_kernelILi128ELi4EZNS0_20cuda_take_put_kernelIilZZZZZNS0_10put_kernelERNS_14TensorIteratorERKNS_10TensorBaseEbENKUlvE_clEvENKUlvE1_clEvENKUlvE_clEvENKUlvE0_clEvEUlRilE_EEvS4_S7_RKT1_EUliE_EEvlSE_)
	.align		4
        /*02bc*/ 	.word	index@(__assertfail)
	.align		4
        /*02c0*/ 	.word	index@(_ZN2at6native24index_elementwise_kernelILi128ELi4EZNS0_20cuda_take_put_kernelIiiZZZZZNS0_10put_kernelERNS_14TensorIteratorERKNS_10TensorBaseEbENKUlvE_clEvENKUlvE1_clEvENKUlvE_clEvENKUlvE_clEvEUlRiiE0_EEvS4_S7_RKT1_EUliE_EEvlSE_)
	.align		4
        /*02c4*/ 	.word	index@(__assertfail)
	.align		4
        /*02c8*/ 	.word	index@(_ZN2at6native24index_elementwise_kernelILi128ELi4EZNS0_20cuda_take_put_kernelIiiZZZZZNS0_10put_kernelERNS_14TensorIteratorERKNS_10TensorBaseEbENKUlvE_clEvENKUlvE1_clEvENKUlvE_clEvENKUlvE_clEvEUlRiiE_EEvS4_S7_RKT1_EUliE_EEvlSE_)
	.align		4
        /*02cc*/ 	.word	index@(__assertfail)
	.align		4
        /*02d0*/ 	.word	index@(_ZN2at6native24index_elementwise_kernelILi128ELi4EZNS0_20cuda_take_put_kernelIalZZZZZNS0_10put_kernelERNS_14TensorIteratorERKNS_10TensorBaseEbENKUlvE_clEvENKUlvE0_clEvENKUlvE_clEvENKUlvE0_clEvEUlRalE0_EEvS4_S7_RKT1_EUliE_EEvlSE_)
	.align		4
        /*02d4*/ 	.word	index@(__assertfail)
	.align		4
        /*02d8*/ 	.word	index@(_ZN2at6native24index_elementwise_kernelILi128ELi4EZNS0_20cuda_take_put_kernelIalZZZZZNS0_10put_kernelERNS_14TensorIteratorERKNS_10TensorBaseEbENKUlvE_clEvENKUlvE0_clEvENKUlvE_clEvENKUlvE0_clEvEUlRalE_EEvS4_S7_RKT1_EUliE_EEvlSE_)
	.align		4
        /*02dc*/ 	.word	index@(__assertfail)
	.align		4
        /*02e0*/ 	.word	index@(_ZN2at6native24index_elementwise_kernelILi128ELi4EZNS0_20cuda_take_put_kernelIaiZZZZZNS0_10put_kernelERNS_14TensorIteratorERKNS_10TensorBaseEbENKUlvE_clEvENKUlvE0_clEvENKUlvE_clEvENKUlvE_clEvEUlRaiE0_EEvS4_S7_RKT1_EUliE_EEvlSE_)
	.align		4
        /*02e4*/ 	.word	index@(__assertfail)
	.align		4
        /*02e8*/ 	.word	index@(_ZN2at6native24index_elementwise_kernelILi128ELi4EZNS0_20cuda_take_put_kernelIaiZZZZZNS0_10put_kernelERNS_14TensorIteratorERKNS_10TensorBaseEbENKUlvE_clEvENKUlvE0_clEvENKUlvE_clEvENKUlvE_clEvEUlRaiE_EEvS4_S7_RKT1_EUliE_EEvlSE_)
	.align		4
        /*02ec*/ 	.word	index@(__assertfail)
	.align		4
        /*02f0*/ 	.word	index@(_ZN2at6native24index_elementwise_kernelILi128ELi4EZNS0_20cuda_take_put_kernelIhlZZZZZNS0_10put_kernelERNS_14TensorIteratorERKNS_10TensorBaseEbENKUlvE_clEvENKUlvE_clEvENKUlvE_clEvENKUlvE0_clEvEUlRhlE0_EEvS4_S7_RKT1_EUliE_EEvlSE_)
	.align		4
        /*02f4*/ 	.word	index@(__assertfail)
	.align		4
        /*02f8*/ 	.word	index@(_ZN2at6native24index_elementwise_kernelILi128ELi4EZNS0_20cuda_take_put_kernelIhlZZZZZNS0_10put_kernelERNS_14TensorIteratorERKNS_10TensorBaseEbENKUlvE_clEvENKUlvE_clEvENKUlvE_clEvENKUlvE0_clEvEUlRhlE_EEvS4_S7_RKT1_EUliE_EEvlSE_)
	.align		4
        /*02fc*/ 	.word	index@(__assertfail)
	.align		4
        /*0300*/ 	.word	index@(_ZN2at6native24index_elementwise_kernelILi128ELi4EZNS0_20cuda_take_put_kernelIhiZZZZZNS0_10put_kernelERNS_14TensorIteratorERKNS_10TensorBaseEbENKUlvE_clEvENKUlvE_clEvENKUlvE_clEvENKUlvE_clEvEUlRhiE0_EEvS4_S7_RKT1_EUliE_EEvlSE_)
	.align		4
        /*0304*/ 	.word	index@(__assertfail)
	.align		4
        /*0308*/ 	.word	index@(_ZN2at6native24index_elementwise_kernelILi128ELi4EZNS0_20cuda_take_put_kernelIhiZZZZZNS0_10put_kernelERNS_14TensorIteratorERKNS_10TensorBaseEbENKUlvE_clEvENKUlvE_clEvENKUlvE_clEvENKUlvE_clEvEUlRhiE_EEvS4_S7_RKT1_EUliE_EEvlSE_)
	.align		4
        /*030c*/ 	.word	index@(__assertfail)
	.align		4
        /*0310*/ 	.word	index@(_ZN2at6native24index_elementwise_kernelILi128ELi4EZNS0_16gpu_index_kernelIZZZNS0_31index_put_kernel_quantized_cudaERNS_14TensorIteratorEN3c108ArrayRefIlEES7_bdiENKUlvE_clEvENKUlvE3_clEvEUlPcPKclE_EEvRNS_18TensorIteratorBaseES7_S7_RKT_bEUliE_EEvlT1_)
	.align		4
        /*0314*/ 	.word	index@(__assertfail)
	.align		4
        /*0318*/ 	.word	index@(_ZN2at6native24index_elementwise_kernelILi128ELi4EZNS0_16gpu_index_kernelIZZZNS0_31index_put_kernel_quantized_cudaERNS_14TensorIteratorEN3c108ArrayRefIlEES7_bdiENKUlvE_clEvENKUlvE2_clEvEUlPcPKclE_EEvRNS_18TensorIteratorBaseES7_S7_RKT_bEUliE_EEvlT1_)
	.align		4
        /*031c*/ 	.word	index@(__assertfail)
	.align		4
        /*0320*/ 	.word	index@(_ZN2at6native24index_elementwise_kernelILi128ELi4EZNS0_16gpu_index_kernelIZZZNS0_31index_put_kernel_quantized_cudaERNS_14TensorIteratorEN3c108ArrayRefIlEES7_bdiENKUlvE_clEvENKUlvE1_clEvEUlPcPKclE_EEvRNS_18TensorIteratorBaseES7_S7_RKT_bEUliE_EEvlT1_)
	.align		4
        /*0324*/ 	.word	index@(__assertfail)
	.align		4
        /*0328*/ 	.word	index@(_ZN2at6native24index_elementwise_kernelILi128ELi4EZNS0_16gpu_index_kernelIZZZNS0_31index_put_kernel_quantized_cudaERNS_14TensorIteratorEN3c108ArrayRefIlEES7_bdiENKUlvE_clEvENKUlvE0_clEvEUlPcPKclE_EEvRNS_18TensorIteratorBaseES7_S7_RKT_bEUliE_EEvlT1_)
	.align		4
        /*032c*/ 	.word	index@(__assertfail)
	.align		4
        /*0330*/ 	.word	index@(_ZN2at6native24index_elementwise_kernelILi128ELi4EZNS0_16gpu_index_kernelIZZZNS0_31index_put_kernel_quantized_cudaERNS_14TensorIteratorEN3c108ArrayRefIlEES7_bdiENKUlvE_clEvENKUlvE_clEvEUlPcPKclE_EEvRNS_18TensorIteratorBaseES7_S7_RKT_bEUliE_EEvlT1_)
	.align		4
        /*0334*/ 	.word	index@(__assertfail)
	.align		4
        /*0338*/ 	.word	index@(_ZN2at6native24index_elementwise_kernelILi128ELi4EZNS0_16gpu_index_kernelIZNS0_21index_put_kernel_implINS0_10OpaqueTypeILi16EEEEEvRNS_14TensorIteratorEN3c108ArrayRefIlEESA_EUlPcPKclE_EEvRNS_18TensorIteratorBaseESA_SA_RKT_bEUliE_EEvlT1_)
	.align		4
        /*033c*/ 	.word	index@(__assertfail)
	.align		4
        /*0340*/ 	.word	index@(_ZN2at6native24index_elementwise_kernelILi128ELi4EZNS0_16gpu_index_kernelIZNS0_21index_put_kernel_implINS0_10OpaqueTypeILi2EEEEEvRNS_14TensorIteratorEN3c108ArrayRefIlEESA_EUlPcPKclE_EEvRNS_18TensorIteratorBaseESA_SA_RKT_bEUliE_EEvlT1_)
	.align		4
        /*0344*/ 	.word	index@(__assertfail)
	.align		4
        /*0348*/ 	.word	index@(_ZN2at6native24index_elementwise_kernelILi128ELi4EZNS0_16gpu_index_kernelIZNS0_21index_put_kernel_implINS0_10OpaqueTypeILi8EEEEEvRNS_14TensorIteratorEN3c108ArrayRefIlEESA_EUlPcPKclE_EEvRNS_18TensorIteratorBaseESA_SA_RKT_bEUliE_EEvlT1_)
	.align		4
        /*034c*/ 	.word	index@(__assertfail)
	.align		4
        /*0350*/ 	.word	index@(_ZN2at6native24index_elementwise_kernelILi128ELi4EZNS0_16gpu_index_kernelIZNS0_21index_put_kernel_implINS0_10OpaqueTypeILi4EEEEEvRNS_14TensorIteratorEN3c108ArrayRefIlEESA_EUlPcPKclE_EEvRNS_18TensorIteratorBaseESA_SA_RKT_bEUliE_EEvlT1_)
	.align		4
        /*0354*/ 	.word	index@(__assertfail)
	.align		4
        /*0358*/ 	.word	index@(_ZN2at6native24index_elementwise_kernelILi128ELi4EZNS0_16gpu_index_kernelIZNS0_21index_put_kernel_implINS0_10OpaqueTypeILi1EEEEEvRNS_14TensorIteratorEN3c108ArrayRefIlEESA_EUlPcPKclE_EEvRNS_18TensorIteratorBaseESA_SA_RKT_bEUliE_EEvlT1_)
	.align		4
        /*035c*/ 	.word	index@(__assertfail)
	.align		4
        /*0360*/ 	.word	index@(_ZN2at6native24index_elementwise_kernelILi128ELi4EZNS0_22index_copy_kernel_implINS0_10OpaqueTypeILi16EEEEEvRNS_14TensorIteratorElllEUliE_EEvlT1_)
	.align		4
        /*0364*/ 	.word	index@(__assertfail)
	.align		4
        /*0368*/ 	.word	index@(_ZN2at6native24index_elementwise_kernelILi128ELi4EZNS0_22index_copy_kernel_implINS0_10OpaqueTypeILi2EEEEEvRNS_14TensorIteratorElllEUliE_EEvlT1_)
	.align		4
        /*036c*/ 	.word	index@(__assertfail)
	.align		4
        /*0370*/ 	.word	index@(_ZN2at6native24index_elementwise_kernelILi128ELi4EZNS0_22index_copy_kernel_implINS0_10OpaqueTypeILi8EEEEEvRNS_14TensorIteratorElllEUliE_EEvlT1_)
	.align		4
        /*0374*/ 	.word	index@(__assertfail)
	.align		4
        /*0378*/ 	.word	index@(_ZN2at6native24index_elementwise_kernelILi128ELi4EZNS0_22index_copy_kernel_implINS0_10OpaqueTypeILi4EEEEEvRNS_14TensorIteratorElllEUliE_EEvlT1_)
	.align		4
        /*037c*/ 	.word	index@(__assertfail)
	.align		4
        /*0380*/ 	.word	index@(_ZN2at6native24index_elementwise_kernelILi128ELi4EZNS0_22index_copy_kernel_implINS0_10OpaqueTypeILi1EEEEEvRNS_14TensorIteratorElllEUliE_EEvlT1_)
	.align		4
        /*0384*/ 	.word	index@(__assertfail)
	.align		4
        /*0388*/ 	.word	index@(_ZN2at6native24index_elementwise_kernelILi128ELi4EZNS0_22index_fill_kernel_implINS0_10OpaqueTypeILi16EEEEEvRNS_14TensorIteratorElllT_EUliE_EEvlT1_)
	.align		4
        /*038c*/ 	.word	index@(__assertfail)
	.align		4
        /*0390*/ 	.word	index@(_ZN2at6native24index_elementwise_kernelILi128ELi4EZNS0_22index_fill_kernel_implINS0_10OpaqueTypeILi2EEEEEvRNS_14TensorIteratorElllT_EUliE_EEvlT1_)
	.align		4
        /*0394*/ 	.word	index@(__assertfail)
	.align		4
        /*0398*/ 	.word	index@(_ZN2at6native24index_elementwise_kernelILi128ELi4EZNS0_22index_fill_kernel_implINS0_10OpaqueTypeILi8EEEEEvRNS_14TensorIteratorElllT_EUliE_EEvlT1_)
	.align		4
        /*039c*/ 	.word	index@(__assertfail)
	.align		4
        /*03a0*/ 	.word	index@(_ZN2at6native24index_elementwise_kernelILi128ELi4EZNS0_22index_fill_kernel_implINS0_10OpaqueTypeILi4EEEEEvRNS_14TensorIteratorElllT_EUliE_EEvlT1_)
	.align		4
        /*03a4*/ 	.word	index@(__assertfail)
	.align		4
        /*03a8*/ 	.word	index@(_ZN2at6native24index_elementwise_kernelILi128ELi4EZNS0_22index_fill_kernel_implINS0_10OpaqueTypeILi1EEEEEvRNS_14TensorIteratorElllT_EUliE_EEvlT1_)
	.align		4
        /*03ac*/ 	.word	index@(__assertfail)
	.align		4
        /*03b0*/ 	.word	index@(_ZN2at6native24index_elementwise_kernelILi128ELi4EZNS0_16gpu_index_kernelIZNS0_17index_kernel_implINS0_10OpaqueTypeILi16EEEEEvRNS_18TensorIteratorBaseEN3c108ArrayRefIlEESA_EUlPcPKclE_EEvS7_SA_SA_RKT_bEUliE_EEvlT1_)
	.align		4
        /*03b4*/ 	.word	index@(__assertfail)
	.align		4
        /*03b8*/ 	.word	index@(_ZN2at6native24index_elementwise_kernelILi128ELi4EZNS0_16gpu_index_kernelIZNS0_17index_kernel_implINS0_10OpaqueTypeILi2EEEEEvRNS_18TensorIteratorBaseEN3c108ArrayRefIlEESA_EUlPcPKclE_EEvS7_SA_SA_RKT_bEUliE_EEvlT1_)
	.align		4
        /*03bc*/ 	.word	index@(__assertfail)
	.align		4
        /*03c0*/ 	.word	index@(_ZN2at6native24index_elementwise_kernelILi128ELi4EZNS0_16gpu_index_kernelIZNS0_17index_kernel_implINS0_10OpaqueTypeILi8EEEEEvRNS_18TensorIteratorBaseEN3c108ArrayRefIlEESA_EUlPcPKclE_EEvS7_SA_SA_RKT_bEUliE_EEvlT1_)
	.align		4
        /*03c4*/ 	.word	index@(__assertfail)
	.align		4
        /*03c8*/ 	.word	index@(_ZN2at6native24index_elementwise_kernelILi128ELi4EZNS0_16gpu_index_kernelIZNS0_17index_kernel_implINS0_10OpaqueTypeILi4EEEEEvRNS_18TensorIteratorBaseEN3c108ArrayRefIlEESA_EUlPcPKclE_EEvS7_SA_SA_RKT_bEUliE_EEvlT1_)
	.align		4
        /*03cc*/ 	.word	index@(__assertfail)
	.align		4
        /*03d0*/ 	.word	index@(_ZN2at6native24index_elementwise_kernelILi128ELi4EZNS0_16gpu_index_kernelIZNS0_17index_kernel_implINS0_10OpaqueTypeILi1EEEEEvRNS_18TensorIteratorBaseEN3c108ArrayRefIlEESA_EUlPcPKclE_EEvS7_SA_SA_RKT_bEUliE_EEvlT1_)
	.align		4
        /*03d4*/ 	.word	index@(__assertfail)
	.align		4
        /*03d8*/ 	.word	0x00000000
	.align		4
        /*03dc*/ 	.word	0xfffffffe
	.align		4
        /*03e0*/ 	.word	0x00000000
	.align		4
        /*03e4*/ 	.word	0xfffffffd
	.align		4
        /*03e8*/ 	.word	0x00000000
	.align		4
        /*03ec*/ 	.word	0xfffffffc


//--------------------- .nv.constant4             --------------------------
	.section	.nv.constant4,"a",@progbits
	.align	8
	.align		8
.nv.constant4:
        /*0000*/ 	.dword	__assertfail
	.align		8
        /*0008*/ 	.dword	__unnamed_1
	.align		8
        /*0010*/ 	.dword	__unnamed_2
	.align		8
        /*0018*/ 	.dword	__unnamed_3
	.align		8
        /*0020*/ 	.dword	__unnamed_4
	.align		8
        /*0028*/ 	.dword	__unnamed_5
	.align		8
        /*0030*/ 	.dword	__unnamed_6
	.align		8
        /*0038*/ 	.dword	__unnamed_7
	.align		8
        /*0040*/ 	.dword	__unnamed_8
	.align		8
        /*0048*/ 	.dword	__unnamed_9
	.align		8
        /*0050*/ 	.dword	__unnamed_10
	.align		8
        /*0058*/ 	.dword	__unnamed_11
	.align		8
        /*0060*/ 	.dword	__unnamed_12
	.align		8
        /*0068*/ 	.dword	__unnamed_13
	.align		8
        /*0070*/ 	.dword	__unnamed_14
	.align		8
        /*0078*/ 	.dword	__unnamed_15
	.align		8
        /*0080*/ 	.dword	__unnamed_16
	.align		8
        /*0088*/ 	.dword	__unnamed_17
	.align		8
        /*0090*/ 	.dword	__unnamed_18
	.align		8
        /*0098*/ 	.dword	__unnamed_19
	.align		8
        /*00a0*/ 	.dword	__unnamed_20
	.align		8
        /*00a8*/ 	.dword	__unnamed_21
	.align		8
        /*00b0*/ 	.dword	__unnamed_22
	.align		8
        /*00b8*/ 	.dword	__unnamed_23
	.align		8
        /*00c0*/ 	.dword	__unnamed_24
	.align		8
        /*00c8*/ 	.dword	__unnamed_25
	.align		8
        /*00d0*/ 	.dword	__unnamed_26
	.align		8
        /*00d8*/ 	.dword	__unnamed_27
	.align		8
        /*00e0*/ 	.dword	__unnamed_28
	.align		8
        /*00e8*/ 	.dword	__unnamed_29
	.align		8
        /*00f0*/ 	.dword	__unnamed_30
	.align		8
        /*00f8*/ 	.dword	__unnamed_31
	.align		8
        /*0100*/ 	.dword	__unnamed_32
	.align		8
        /*0108*/ 	.dword	__unnamed_33
	.align		8
        /*0110*/ 	.dword	__unnamed_34
	.align		8
        /*0118*/ 	.dword	__unnamed_35
	.align		8
        /*0120*/ 	.dword	__unnamed_36
	.align		8
        /*0128*/ 	.dword	__unnamed_37
	.align		8
        /*0130*/ 	.dword	__unnamed_38
	.align		8
        /*0138*/ 	.dword	__unnamed_39
	.align		8
        /*0140*/ 	.dword	__unnamed_40
	.align		8
        /*0148*/ 	.dword	__unnamed_41
	.align		8
        /*0150*/ 	.dword	__unnamed_42
	.align		8
        /*0158*/ 	.dword	__unnamed_43
	.align		8
        /*0160*/ 	.dword	__unnamed_44
	.align		8
        /*0168*/ 	.dword	__unnamed_45
	.align		8
        /*0170*/ 	.dword	__unnamed_46
	.align		8
        /*0178*/ 	.dword	__unnamed_47
	.align		8
        /*0180*/ 	.dword	__unnamed_48
	.align		8
        /*0188*/ 	.dword	__unnamed_49
	.align		8
        /*0190*/ 	.dword	__unnamed_50
	.align		8
        /*0198*/ 	.dword	__unnamed_51
	.align		8
        /*01a0*/ 	.dword	__unnamed_52
	.align		8
        /*01a8*/ 	.dword	__unnamed_53
	.align		8
        /*01b0*/ 	.dword	__unnamed_54
	.align		8
        /*01b8*/ 	.dword	__unnamed_55
	.align		8
        /*01c0*/ 	.dword	__unnamed_56
	.align		8
        /*01c8*/ 	.dword	__unnamed_57
	.align		8
        /*01d0*/ 	.dword	__unnamed_58
	.align		8
        /*01d8*/ 	.dword	__unnamed_59
	.align		8
        /*01e0*/ 	.dword	__unnamed_60
	.align		8
        /*01e8*/ 	.dword	__unnamed_61
	.align		8
        /*01f0*/ 	.dword	__unnamed_62
	.align		8
        /*01f8*/ 	.dword	__unnamed_63
	.align		8
        /*0200*/ 	.dword	__unnamed_64
	.align		8
        /*0208*/ 	.dword	__unnamed_65
	.align		8
        /*0210*/ 	.dword	__unnamed_66
	.align		8
        /*0218*/ 	.dword	__unnamed_67
	.align		8
        /*0220*/ 	.dword	__unnamed_68
	.align		8
        /*0228*/ 	.dword	__unnamed_69
	.align		8
        /*0230*/ 	.dword	__unnamed_70
	.align		8
        /*0238*/ 	.dword	__unnamed_71
	.align		8
        /*0240*/ 	.dword	__unnamed_72
	.align		8
        /*0248*/ 	.dword	__unnamed_73
	.align		8
        /*0250*/ 	.dword	__unnamed_74
	.align		8
        /*0258*/ 	.dword	__unnamed_75
	.align		8
        /*0260*/ 	.dword	__unnamed_76
	.align		8
        /*0268*/ 	.dword	__unnamed_77
	.align		8
        /*0270*/ 	.dword	__unnamed_78
	.align		8
        /*0278*/ 	.dword	__unnamed_79
	.align		8
        /*0280*/ 	.dword	__unnamed_80
	.align		8
        /*0288*/ 	.dword	__unnamed_81
	.align		8
        /*0290*/ 	.dword	__unnamed_82
	.align		8
        /*0298*/ 	.dword	__unnamed_83
	.align		8
        /*02a0*/ 	.dword	__unnamed_84
	.align		8
        /*02a8*/ 	.dword	__unnamed_85
	.align		8
        /*02b0*/ 	.dword	__unnamed_86
	.align		8
        /*02b8*/ 	.dword	__unnamed_87
	.align		8
        /*02c0*/ 	.dword	__unnamed_88
	.align		8
        /*02c8*/ 	.dword	__unnamed_89
	.align		8
        /*02d0*/ 	.dword	__unnamed_90
	.align		8
        /*02d8*/ 	.dword	__unnamed_91
	.align		8
        /*02e0*/ 	.dword	__unnamed_92
	.align		8
        /*02e8*/ 	.dword	__unnamed_93
	.align		8
        /*02f0*/ 	.dword	__unnamed_94
	.align		8
        /*02f8*/ 	.dword	__unnamed_95
	.align		8
        /*0300*/ 	.dword	__unnamed_96
	.align		8
        /*0308*/ 	.dword	__unnamed_97
	.align		8
        /*0310*/ 	.dword	__unnamed_98
	.align		8
        /*0318*/ 	.dword	__unnamed_99
	.align		8
        /*0320*/ 	.dword	__unnamed_100
	.align		8
        /*0328*/ 	.dword	__unnamed_101
	.align		8
        /*0330*/ 	.dword	__unnamed_102
	.align		8
        /*0338*/ 	.dword	__unnamed_103
	.align		8
        /*0340*/ 	.dword	__unnamed_104
	.align		8
        /*0348*/ 	.dword	__unnamed_105
	.align		8
        /*0350*/ 	.dword	__unnamed_106
	.align		8
        /*0358*/ 	.dword	__unnamed_107
	.align		8
        /*0360*/ 	.dword	__unnamed_108
	.align		8
        /*0368*/ 	.dword	__unnamed_109
	.align		8
        /*0370*/ 	.dword	__unnamed_110
	.align		8
        /*0378*/ 	.dword	__unnamed_111
	.align		8
        /*0380*/ 	.dword	__unnamed_112
	.align		8
        /*0388*/ 	.dword	__unnamed_113
	.align		8
        /*0390*/ 	.dword	__unnamed_114
	.align		8
        /*0398*/ 	.dword	__unnamed_115
	.align		8
        /*03a0*/ 	.dword	__unnamed_116
	.align		8
        /*03a8*/ 	.dword	__unnamed_117
	.align		8
        /*03b0*/ 	.dword	__unnamed_118
	.align		8
        /*03b8*/ 	.dword	__unnamed_119
	.align		8
        /*03c0*/ 	.dword	__unnamed_120
	.align		8
        /*03c8*/ 	.dword	__unnamed_121
	.align		8
        /*03d0*/ 	.dword	__unnamed_122
	.align		8
        /*03d8*/ 	.dword	_ZN45_INTERNAL_62f9f32f_14_IndexKernel_cu_3e7731d14cuda3std3__45__cpo5beginE
	.align		8
        /*03e0*/ 	.dword	_ZN45_INTERNAL_62f9f32f_14_IndexKernel_cu_3e7731d14cuda3std3__45__cpo3endE
	.align		8
        /*03e8*/ 	.dword	_ZN45_INTERNAL_62f9f32f_14_IndexKernel_cu_3e7731d14cuda3std3__45__cpo6cbeginE
	.align		8
        /*03f0*/ 	.dword	_ZN45_INTERNAL_62f9f32f_14_IndexKernel_cu_3e7731d14cuda3std3__45__cpo4cendE
	.align		8
        /*03f8*/ 	.dword	_ZN45_INTERNAL_62f9f32f_14_IndexKernel_cu_3e7731d14cuda3std3__45__cpo6rbeginE
	.align		8
        /*0400*/ 	.dword	_ZN45_INTERNAL_62f9f32f_14_IndexKernel_cu_3e7731d14cuda3std3__45__cpo4rendE
	.align		8
        /*0408*/ 	.dword	_ZN45_INTERNAL_62f9f32f_14_IndexKernel_cu_3e7731d14cuda3std3__45__cpo7crbeginE
	.align		8
        /*0410*/ 	.dword	_ZN45_INTERNAL_62f9f32f_14_IndexKernel_cu_3e7731d14cuda3std3__45__cpo5crendE
	.align		8
        /*0418*/ 	.dword	_ZN45_INTERNAL_62f9f32f_14_IndexKernel_cu_3e7731d14cuda3std3__447_GLOBAL__N__62f9f32f_14_IndexKernel_cu_3e7731d16ignoreE
	.align		8
        /*0420*/ 	.dword	_ZN45_INTERNAL_62f9f32f_14_IndexKernel_cu_3e7731d14cuda3std3__419piecewise_constructE
	.align		8
        /*0428*/ 	.dword	_ZN45_INTERNAL_62f9f32f_14_IndexKernel_cu_3e7731d14cuda3std3__48in_placeE
	.align		8
        /*0430*/ 	.dword	_ZN45_INTERNAL_62f9f32f_14_IndexKernel_cu_3e7731d14cuda3std3__420unreachable_sentinelE
	.align		8
        /*0438*/ 	.dword	_ZN45_INTERNAL_62f9f32f_14_IndexKernel_cu_3e7731d14cuda3std6ranges3__45__cpo4swapE
	.align		8
        /*0440*/ 	.dword	_ZN45_INTERNAL_62f9f32f_14_IndexKernel_cu_3e7731d14cuda3std6ranges3__45__cpo9iter_moveE
	.align		8
        /*0448*/ 	.dword	_ZN45_INTERNAL_62f9f32f_14_IndexKernel_cu_3e7731d14cuda3std6ranges3__45__cpo5beginE
	.align		8
        /*0450*/ 	.dword	_ZN45_INTERNAL_62f9f32f_14_IndexKernel_cu_3e7731d14cuda3std6ranges3__45__cpo3endE
	.align		8
        /*0458*/ 	.dword	_ZN45_INTERNAL_62f9f32f_14_IndexKernel_cu_3e7731d14cuda3std6ranges3__45__cpo6cbeginE
	.align		8
        /*0460*/ 	.dword	_ZN45_INTERNAL_62f9f32f_14_IndexKernel_cu_3e7731d14cuda3std6ranges3__45__cpo4cendE
	.align		8
        /*0468*/ 	.dword	_ZN45_INTERNAL_62f9f32f_14_IndexKernel_cu_3e7731d14cuda3std6ranges3__45__cpo7advanceE
	.align		8
        /*0470*/ 	.dword	_ZN45_INTERNAL_62f9f32f_14_IndexKernel_cu_3e7731d14cuda3std6ranges3__45__cpo9iter_swapE
	.align		8
        /*0478*/ 	.dword	_ZN45_INTERNAL_62f9f32f_14_IndexKernel_cu_3e7731d14cuda3std6ranges3__45__cpo4nextE
	.align		8
        /*0480*/ 	.dword	_ZN45_INTERNAL_62f9f32f_14_IndexKernel_cu_3e7731d14cuda3std6ranges3__45__cpo4prevE
	.align		8
        /*0488*/ 	.dword	_ZN45_INTERNAL_62f9f32f_14_IndexKernel_cu_3e7731d14cuda3std6ranges3__45__cpo4dataE
	.align		8
        /*0490*/ 	.dword	_ZN45_INTERNAL_62f9f32f_14_IndexKernel_cu_3e7731d14cuda3std6ranges3__45__cpo5cdataE
	.align		8
        /*0498*/ 	.dword	_ZN45_INTERNAL_62f9f32f_14_IndexKernel_cu_3e7731d14cuda3std6ranges3__45__cpo4sizeE
	.align		8
        /*04a0*/ 	.dword	_ZN45_INTERNAL_62f9f32f_14_IndexKernel_cu_3e7731d14cuda3std6ranges3__45__cpo5ssizeE
	.align		8
        /*04a8*/ 	.dword	_ZN45_INTERNAL_62f9f32f_14_IndexKernel_cu_3e7731d14cuda3std6ranges3__45__cpo8distanceE
	.align		8
        /*04b0*/ 	.dword	_ZN45_INTERNAL_62f9f32f_14_IndexKernel_cu_3e7731d16thrust23THRUST_300001_SM_900_NS6system6detail10sequential3seqE
	.align		8
        /*04b8*/ 	.dword	$str
	.align		8
        /*04c0*/ 	.dword	$str$1
	.align		8
        /*04c8*/ 	.dword	$str$14
	.align		8
        /*04d0*/ 	.dword	$str$15
	.align		8
        /*04d8*/ 	.dword	$str$16
	.align		8
        /*04e0*/ 	.dword	$str$17
	.align		8
        /*04e8*/ 	.dword	$str$20
	.align		8
        /*04f0*/ 	.dword	$str$21


//--------------------- .text._ZN2at6native47_GLOBAL__N__62f9f32f_14_IndexKernel_cu_3e7731d125masked_scatter_size_checkEPKlPKbl --------------------------
	.section	.text._ZN2at6native47_GLOBAL__N__62f9f32f_14_IndexKernel_cu_3e7731d125masked_scatter_size_checkEPKlPKbl,"ax",@progbits
	.align	128
.text._ZN2at6native47_GLOBAL__N__62f9f32f_14_IndexKernel_cu_3e7731d125masked_scatter_size_checkEPKlPKbl:
        .type           _ZN2at6native47_GLOBAL__N__62f9f32f_14_IndexKernel_cu_3e7731d125masked_scatter_size_checkEPKlPKbl,@function
        .size           _ZN2at6native47_GLOBAL__N__62f9f32f_14_IndexKernel_cu_3e7731d125masked_scatter_size_checkEPKlPKbl,(.L_x_27916 - _ZN2at6native47_GLOBAL__N__62f9f32f_14_IndexKernel_cu_3e7731d125masked_scatter_size_checkEPKlPKbl)
        .other          _ZN2at6native47_GLOBAL__N__62f9f32f_14_IndexKernel_cu_3e7731d125masked_scatter_size_checkEPKlPKbl,@"STO_CUDA_ENTRY STV_DEFAULT"
_ZN2at6native47_GLOBAL__N__62f9f32f_14_IndexKernel_cu_3e7731d125masked_scatter_size_checkEPKlPKbl:
[----:B------:R-:W0:Y:S08]  /*0000*/  LDC R1, c[0x0][0x28] ;  /* 0x00000a00ff017b82 */ /* 0x000e300000000800 */
[----:B------:R-:W1:Y:S01]  /*0010*/  LDC.64 R2, c[0x0][0x218] ;  /* 0x00008600ff027b82 */ /* 0x000e620000000a00 */
[----:B------:R-:W-:-:S07]  /*0020*/  ULDC.64 UR4, c[0x0][0x208] ;  /* 0x0000820000047ab9 */ /* 0x000fce0000000a00 */
[----:B------:R-:W2:Y:S01]  /*0030*/  LDC.64 R4, c[0x0][0x210] ;  /* 0x00008400ff047b82 */ /* 0x000ea20000000a00 */
[----:B-1----:R-:W3:Y:S04]  /*0040*/  LDG.E.S8 R3, desc[UR4][R2.64] ;  /* 0x0000000402037981 */ /* 0x002ee8000c1e1300 */
[----:B--2---:R-:W3:Y:S01]  /*0050*/  LDG.E.64 R4, desc[UR4][R4.64] ;  /* 0x0000000404047981 */ /* 0x004ee2000c1e1b00 */
[----:B------:R-:W-:Y:S01]  /*0060*/  ULDC.64 UR4, c[0x0][0x220] ;  /* 0x0000880000047ab9 */ /* 0x000fe20000000a00 */
[----:B---3--:R-:W-:-:S04]  /*0070*/  IADD3 R0, P0, R3, R4, RZ ;  /* 0x0000000403007210 */ /* 0x008fc80007f1e0ff */
[----:B------:R-:W-:Y:S02]  /*0080*/  LEA.HI.X.SX32 R6, R3, R5, 0x1, P0 ;  /* 0x0000000503067211 */ /* 0x000fe400000f0eff */
[----:B------:R-:W-:-:S04]  /*0090*/  ISETP.GT.U32.AND P0, PT, R0, UR4, PT ;  /* 0x0000000400007c0c */ /* 0x000fc8000bf04070 */
[----:B------:R-:W-:-:S13]  /*00a0*/  ISETP.GT.AND.EX P0, PT, R6, UR5, PT, P0 ;  /* 0x0000000506007c0c */ /* 0x000fda000bf04300 */
[----:B0-----:R-:W-:Y:S05]  /*00b0*/  @!P0 EXIT ;  /* 0x000000000000894d */ /* 0x001fea0003800000 */
[----:B------:R-:W-:Y:S01]  /*00c0*/  MOV R0, 0x0 ;  /* 0x0000000000007802 */ /* 0x000fe20000000f00 */
[----:B------:R-:W-:Y:S01]  /*00d0*/  ULDC.64 UR4, c[0x4][0x4b8] ;  /* 0x01012e0000047ab9 */ /* 0x000fe20000000a00 */
[----:B------:R-:W-:Y:S01]  /*00e0*/  ULDC.64 UR6, c[0x4][0x8] ;  /* 0x0100020000067ab9 */ /* 0x000fe20000000a00 */
[----:B------:R-:W-:Y:S01]  /*00f0*/  IMAD.U32 R4, RZ, RZ, UR4 ;  /* 0x00000004ff047e24 */ /* 0x000fe2000f8e00ff */
[----:B------:R0:W1:Y:S01]  /*0100*/  LDC.64 R2, c[0x4][R0] ;  /* 0x0100000000027b82 */ /* 0x0000620000000a00 */
[----:B------:R-:W-:Y:S01]  /*0110*/  IMAD.U32 R5, RZ, RZ, UR5 ;  /* 0x00000005ff057e24 */ /* 0x000fe2000f8e00ff */
[----:B------:R-:W-:Y:S01]  /*0120*/  ULDC.64 UR4, c[0x4][0x4c0] ;  /* 0x0101300000047ab9 */ /* 0x000fe20000000a00 */
[----:B------:R-:W-:Y:S01]  /*0130*/  HFMA2.MMA R8, -RZ, RZ, 0, 2.384185791015625e-05 ;  /* 0x00000190ff087435 */ /* 0x000fe200000001ff */
[----:B------:R-:W-:Y:S01]  /*0140*/  IMAD.U32 R6, RZ, RZ, UR4 ;  /* 0x00000004ff067e24 */ /* 0x000fe2000f8e00ff */
[----:B------:R-:W-:Y:S01]  /*0150*/  MOV R7, UR5 ;  /* 0x0000000500077c02 */ /* 0x000fe20008000f00 */
[----:B------:R-:W-:Y:S01]  /*0160*/  IMAD.U32 R10, RZ, RZ, UR6 ;  /* 0x00000006ff0a7e24 */ /* 0x000fe2000f8e00ff */
[----:B------:R-:W-:Y:S01]  /*0170*/  MOV R13, RZ ;  /* 0x000000ff000d7202 */ /* 0x000fe20000000f00 */
[----:B------:R-:W-:-:S02]  /*0180*/  IMAD.U32 R11, RZ, RZ, UR7 ;  /* 0x00000007ff0b7e24 */ /* 0x000fc4000f8e00ff */
[----:B0-----:R-:W-:-:S07]  /*0190*/  IMAD.MOV.U32 R12, RZ, RZ, 0x1 ;  /* 0x00000001ff0c7424 */ /* 0x001fce00078e00ff */
[----:B------:R-:W-:-:S07]  /*01a0*/  LEPC R20, `(.L_x_0) ;  /* 0x000000001014794e */ /* 0x000fce0000000000 */
[----:B-1----:R-:W-:Y:S05]  /*01b0*/  CALL.ABS.NOINC R2 ;  /* 0x0000000002007343 */ /* 0x002fea0003c00000 */
.L_x_0:
[----:B------:R-:W-:Y:S05]  /*01c0*/  EXIT ;  /* 0x000000000000794d */ /* 0x000fea0003800000 */
.L_x_1:
[----:B------:R-:W-:-:S00]  /*01d0*/  BRA `(.L_x_1) ;  /* 0xfffffffc00fc7947 */ /* 0x000fc0000383ffff */
[----:B------:R-:W-:-:S00]  /*01e0*/  NOP ;  /* 0x0000000000007918 */ /* 0x000fc00000000000 */
        /* <DEDUP_REMOVED lines=9> */
.L_x_27916:


//--------------------- .text._ZN2at6native24index_elementwise_kernelILi128ELi4EZNS0_16flip_kernel_implINS0_10OpaqueTypeILi16EEEEEvRNS_14TensorIteratorEEUliE_EEvlT1_ --------------------------
	.section	.text._ZN2at6native24index_elementwise_kernelILi128ELi4EZNS0_16flip_kernel_implINS0_10OpaqueTypeILi16EEEEEvRNS_14TensorIteratorEEUliE_EEvlT1_,"ax",@progbits
	.align	128
        .global         _ZN2at6native24index_elementwise_kernelILi128ELi4EZNS0_16flip_kernel_implINS0_10OpaqueTypeILi16EEEEEvRNS_14TensorIteratorEEUliE_EEvlT1_
        .type           _ZN2at6native24index_elementwise_kernelILi128ELi4EZNS0_16flip_kernel_implINS0_10OpaqueTypeILi16EEEEEvRNS_14TensorIteratorEEUliE_EEvlT1_,@function
        .size           _ZN2at6native24index_elementwise_kernelILi128ELi4EZNS0_16flip_kernel_implINS0_10OpaqueTypeILi16EEEEEvRNS_14TensorIteratorEEUliE_EEvlT1_,(.L_x_27989 - _ZN2at6native24index_elementwise_kernelILi128ELi4EZNS0_16flip_kernel_implINS0_10OpaqueTypeILi16EEEEEvRNS_14TensorIteratorEEUliE_EEvlT1_)
        .other          _ZN2at6native24index_elementwise_kernelILi128ELi4EZNS0_16flip_kernel_implINS0_10OpaqueTypeILi16EEEEEvRNS_14TensorIteratorEEUliE_EEvlT1_,@"STO_CUDA_ENTRY STV_DEFAULT"
_ZN2at6native24index_elementwise_kernelILi128ELi4EZNS0_16flip_kernel_implINS0_10OpaqueTypeILi16EEEEEvRNS_14TensorIteratorEEUliE_EEvlT1_:
.text._ZN2at6native24index_elementwise_kernelILi128ELi4EZNS0_16flip_kernel_implINS0_10OpaqueTypeILi16EEEEEvRNS_14TensorIteratorEEUliE_EEvlT1_:
[----:B------:R-:W-:Y:S01]  /*0000*/  LDC R1, c[0x0][0x28] ;  /* 0x00000a00ff017b82 */ /* 0x000fe20000000800 */
[----:B------:R-:W0:Y:S01]  /*0010*/  S2R R3, SR_CTAID.X ;  /* 0x0000000000037919 */ /* 0x000e220000002500 */
[----:B------:R-:W-:Y:S01]  /*0020*/  ULDC.64 UR4, c[0x0][0x210] ;  /* 0x0000840000047ab9 */ /* 0x000fe20000000a00 */
[----:B------:R-:W-:Y:S01]  /*0030*/  ULDC.64 UR6, c[0x0][0x208] ;  /* 0x0000820000067ab9 */ /* 0x000fe20000000a00 */
[----:B------:R-:W-:Y:S01]  /*0040*/  BSSY B0, `(.L_x_2) ;  /* 0x0000142000007945 */ /* 0x000fe20003800000 */
[----:B------:R-:W0:Y:S01]  /*0050*/  S2R R0, SR_TID.X ;  /* 0x0000000000007919 */ /* 0x000e220000002100 */
[----:B------:R-:W-:Y:S01]  /*0060*/  HFMA2.MMA R5, -RZ, RZ, 0, 0 ;  /* 0x00000000ff057435 */ /* 0x000fe200000001ff */
[----:B0-----:R-:W-:-:S04]  /*0070*/  LEA R3, R3, R0, 0x9 ;  /* 0x0000000003037211 */ /* 0x001fc800078e48ff */
[----:B------:R-:W-:Y:S02]  /*0080*/  ISETP.GE.U32.AND P0, PT, R3, UR4, PT ;  /* 0x0000000403007c0c */ /* 0x000fe4000bf06070 */
[----:B------:R-:W-:Y:S02]  /*0090*/  MOV R4, R3 ;  /* 0x0000000300047202 */ /* 0x000fe40000000f00 */
[----:B------:R-:W-:-:S13]  /*00a0*/  ISETP.GE.AND.EX P0, PT, RZ, UR5, PT, P0 ;  /* 0x00000005ff007c0c */ /* 0x000fda000bf06300 */
[----:B------:R-:W-:Y:S05]  /*00b0*/  @P0 BRA `(.L_x_3) ;  /* 0x0000001000e80947 */ /* 0x000fea0003800000 */
[----:B------:R-:W0:Y:S01]  /*00c0*/  LDC R2, c[0x0][0x218] ;  /* 0x00008600ff027b82 */ /* 0x000e220000000800 */
[----:B------:R-:W-:Y:S02]  /*00d0*/  MOV R0, RZ ;  /* 0x000000ff00007202 */ /* 0x000fe40000000f00 */
[----:B------:R-:W-:Y:S02]  /*00e0*/  MOV R5, RZ ;  /* 0x000000ff00057202 */ /* 0x000fe40000000f00 */
[----:B0-----:R-:W-:-:S13]  /*00f0*/  ISETP.NE.AND P0, PT, R2, RZ, PT ;  /* 0x000000ff0200720c */ /* 0x001fda0003f05270 */
[----:B------:R-:W-:Y:S05]  /*0100*/  @!P0 BRA `(.L_x_4) ;  /* 0x0000001000a88947 */ /* 0x000fea0003800000 */
[----:B------:R-:W-:Y:S01]  /*0110*/  MOV R4, RZ ;  /* 0x000000ff00047202 */ /* 0x000fe20000000f00 */
[----:B------:R-:W-:Y:S01]  /*0120*/  ULDC.64 UR8, c[0x0][0x220] ;  /* 0x0000880000087ab9 */ /* 0x000fe20000000a00 */
[----:B------:R-:W-:Y:S02]  /*0130*/  MOV R5, R3 ;  /* 0x0000000300057202 */ /* 0x000fe40000000f00 */
[----:B------:R-:W-:Y:S01]  /*0140*/  ISETP.NE.AND P0, PT, R2, 0x1, PT ;  /* 0x000000010200780c */ /* 0x000fe20003f05270 */
[----:B------:R-:W-:Y:S01]  /*0150*/  IMAD.HI.U32 R6, R3, UR8, R4 ;  /* 0x0000000803067c27 */ /* 0x000fe2000f8e0004 */
[----:B------:R-:W-:-:S04]  /*0160*/  ULDC UR8, c[0x0][0x21c] ;  /* 0x0000870000087ab9 */ /* 0x000fc80000000800 */
[----:B------:R-:W-:-:S04]  /*0170*/  SHF.R.U32.HI R7, RZ, UR9, R6 ;  /* 0x00000009ff077c19 */ /* 0x000fc80008011606 */
[----:B------:R-:W-:-:S05]  /*0180*/  IADD3 R0, -R7, RZ, RZ ;  /* 0x000000ff07007210 */ /* 0x000fca0007ffe1ff */
[----:B------:R-:W-:Y:S01]  /*0190*/  IMAD R0, R0, UR8, R3 ;  /* 0x0000000800007c24 */ /* 0x000fe2000f8e0203 */
[----:B------:R-:W-:-:S03]  /*01a0*/  ULDC.64 UR8, c[0x0][0x348] ;  /* 0x0000d20000087ab9 */ /* 0x000fc60000000a00 */
[C---:B------:R-:W-:Y:S02]  /*01b0*/  IMAD R5, R0.reuse, UR8, RZ ;  /* 0x0000000800057c24 */ /* 0x040fe4000f8e02ff */
[----:B------:R-:W-:Y:S01]  /*01c0*/  IMAD R0, R0, UR9, RZ ;  /* 0x0000000900007c24 */ /* 0x000fe2000f8e02ff */
[----:B------:R-:W-:Y:S06]  /*01d0*/  @!P0 BRA `(.L_x_4) ;  /* 0x0000001000748947 */ /* 0x000fec0003800000 */
[----:B------:R-:W-:Y:S01]  /*01e0*/  HFMA2.MMA R6, -RZ, RZ, 0, 0 ;  /* 0x00000000ff067435 */ /* 0x000fe200000001ff */
[----:B------:R-:W-:Y:S01]  /*01f0*/  ULDC.64 UR10, c[0x0][0x228] ;  /* 0x00008a00000a7ab9 */ /* 0x000fe20000000a00 */
[----:B------:R-:W-:Y:S01]  /*0200*/  ULDC UR8, c[0x0][0x230] ;  /* 0x00008c0000087ab9 */ /* 0x000fe20000000800 */
[----:B------:R-:W-:-:S07]  /*0210*/  ISETP.NE.AND P0, PT, R2, 0x2, PT ;  /* 0x000000020200780c */ /* 0x000fce0003f05270 */
[----:B------:R-:W-:-:S05]  /*0220*/  IMAD.HI.U32 R8, R7, UR11, R6 ;  /* 0x0000000b07087c27 */ /* 0x000fca000f8e0006 */
[----:B------:R-:W-:Y:S01]  /*0230*/  SHF.R.U32.HI R9, RZ, UR8, R8 ;  /* 0x00000008ff097c19 */ /* 0x000fe20008011608 */
[----:B------:R-:W-:-:S04]  /*0240*/  ULDC.64 UR8, c[0x0][0x350] ;  /* 0x0000d40000087ab9 */ /* 0x000fc80000000a00 */
[----:B------:R-:W-:-:S04]  /*0250*/  IMAD.MOV R6, RZ, RZ, -R9 ;  /* 0x000000ffff067224 */ /* 0x000fc800078e0a09 */
[----:B------:R-:W-:-:S04]  /*0260*/  IMAD R6, R6, UR10, R7 ;  /* 0x0000000a06067c24 */ /* 0x000fc8000f8e0207 */
[C---:B------:R-:W-:Y:S02]  /*0270*/  IMAD R5, R6.reuse, UR8, R5 ;  /* 0x0000000806057c24 */ /* 0x040fe4000f8e0205 */
[----:B------:R-:W-:Y:S01]  /*0280*/  IMAD R0, R6, UR9, R0 ;  /* 0x0000000906007c24 */ /* 0x000fe2000f8e0200 */
[----:B------:R-:W-:Y:S06]  /*0290*/  @!P0 BRA `(.L_x_4) ;  /* 0x0000001000448947 */ /* 0x000fec0003800000 */
[----:B------:R-:W-:Y:S01]  /*02a0*/  MOV R8, RZ ;  /* 0x000000ff00087202 */ /* 0x000fe20000000f00 */
[----:B------:R-:W-:Y:S01]  /*02b0*/  ULDC.64 UR8, c[0x0][0x238] ;  /* 0x00008e0000087ab9 */ /* 0x000fe20000000a00 */
[----:B------:R-:W-:-:S03]  /*02c0*/  ISETP.NE.AND P0, PT, R2, 0x3, PT ;  /* 0x000000030200780c */ /* 0x000fc60003f05270 */
[----:B------:R-:W-:Y:S01]  /*02d0*/  IMAD.HI.U32 R6, R9, UR8, R8 ;  /* 0x0000000809067c27 */ /* 0x000fe2000f8e0008 */
[----:B------:R-:W-:-:S04]  /*02e0*/  ULDC UR8, c[0x0][0x234] ;  /* 0x00008d0000087ab9 */ /* 0x000fc80000000800 */
[----:B------:R-:W-:-:S04]  /*02f0*/  SHF.R.U32.HI R7, RZ, UR9, R6 ;  /* 0x00000009ff077c19 */ /* 0x000fc80008011606 */
[----:B------:R-:W-:-:S05]  /*0300*/  IADD3 R8, -R7, RZ, RZ ;  /* 0x000000ff07087210 */ /* 0x000fca0007ffe1ff */
[----:B------:R-:W-:Y:S01]  /*0310*/  IMAD R8, R8, UR8, R9 ;  /* 0x0000000808087c24 */ /* 0x000fe2000f8e0209 */
[----:B------:R-:W-:-:S03]  /*0320*/  ULDC.64 UR8, c[0x0][0x358] ;  /* 0x0000d60000087ab9 */ /* 0x000fc60000000a00 */
[C---:B------:R-:W-:Y:S02]  /*0330*/  IMAD R5, R8.reuse, UR8, R5 ;  /* 0x0000000808057c24 */ /* 0x040fe4000f8e0205 */
[----:B------:R-:W-:Y:S01]  /*0340*/  IMAD R0, R8, UR9, R0 ;  /* 0x0000000908007c24 */ /* 0x000fe2000f8e0200 */
[----:B------:R-:W-:Y:S06]  /*0350*/  @!P0 BRA `(.L_x_4) ;  /* 0x0000001000148947 */ /* 0x000fec0003800000 */
[----:B------:R-:W-:Y:S01]  /*0360*/  MOV R6, RZ ;  /* 0x000000ff00067202 */ /* 0x000fe20000000f00 */
[----:B------:R-:W-:Y:S01]  /*0370*/  ULDC.64 UR10, c[0x0][0x240] ;  /* 0x00009000000a7ab9 */ /* 0x000fe20000000a00 */
[----:B------:R-:W-:Y:S01]  /*0380*/  ULDC UR8, c[0x0][0x248] ;  /* 0x0000920000087ab9 */ /* 0x000fe20000000800 */
[----:B------:R-:W-:Y:S02]  /*0390*/  ISETP.NE.AND P0, PT, R2, 0x4, PT ;  /* 0x000000040200780c */ /* 0x000fe40003f05270 */
[----:B------:R-:W-:-:S05]  /*03a0*/  IMAD.HI.U32 R8, R7, UR11, R6 ;  /* 0x0000000b07087c27 */ /* 0x000fca000f8e0006 */
[----:B------:R-:W-:Y:S01]  /*03b0*/  SHF.R.U32.HI R9, RZ, UR8, R8 ;  /* 0x00000008ff097c19 */ /* 0x000fe20008011608 */
[----:B------:R-:W-:-:S03]  /*03c0*/  ULDC.64 UR8, c[0x0][0x360] ;  /* 0x0000d80000087ab9 */ /* 0x000fc60000000a00 */
[----:B------:R-:W-:-:S05]  /*03d0*/  IADD3 R6, -R9, RZ, RZ ;  /* 0x000000ff09067210 */ /* 0x000fca0007ffe1ff */
[----:B------:R-:W-:-:S04]  /*03e0*/  IMAD R6, R6, UR10, R7 ;  /* 0x0000000a06067c24 */ /* 0x000fc8000f8e0207 */
[C---:B------:R-:W-:Y:S02]  /*03f0*/  IMAD R5, R6.reuse, UR8, R5 ;  /* 0x0000000806057c24 */ /* 0x040fe4000f8e0205 */
[----:B------:R-:W-:Y:S01]  /*0400*/  IMAD R0, R6, UR9, R0 ;  /* 0x0000000906007c24 */ /* 0x000fe2000f8e0200 */
[----:B------:R-:W-:Y:S06]  /*0410*/  @!P0 BRA `(.L_x_4) ;  /* 0x0000000c00e48947 */ /* 0x000fec0003800000 */
[----:B------:R-:W-:Y:S01]  /*0420*/  HFMA2.MMA R8, -RZ, RZ, 0, 0 ;  /* 0x00000000ff087435 */ /* 0x000fe200000001ff */
[----:B------:R-:W-:Y:S01]  /*0430*/  ULDC.64 UR8, c[0x0][0x250] ;  /* 0x0000940000087ab9 */ /* 0x000fe20000000a00 */
[----:B------:R-:W-:-:S08]  /*0440*/  ISETP.NE.AND P0, PT, R2, 0x5, PT ;  /* 0x000000050200780c */ /* 0x000fd00003f05270 */
        /* <DEDUP_REMOVED lines=21> */
[----:B------:R-:W-:Y:S01]  /*05a0*/  IMAD.MOV.U32 R8, RZ, RZ, RZ ;  /* 0x000000ffff087224 */ /* 0x000fe200078e00ff */
[----:B------:R-:W-:Y:S01]  /*05b0*/  ULDC.64 UR8, c[0x0][0x268] ;  /* 0x00009a0000087ab9 */ /* 0x000fe20000000a00 */
[----:B------:R-:W-:Y:S02]  /*05c0*/  ISETP.NE.AND P0, PT, R2, 0x7, PT ;  /* 0x000000070200780c */ /* 0x000fe40003f05270 */
        /* <DEDUP_REMOVED lines=50> */
[----:B------:R-:W-:-:S05]  /*08f0*/  SHF.R.U32.HI R7, RZ, UR9, R6 ;  /* 0x00000009ff077c19 */ /* 0x000fca0008011606 */
[----:B------:R-:W-:-:S04]  /*0900*/  IMAD.MOV R8, RZ, RZ, -R7 ;  /* 0x000000ffff087224 */ /* 0x000fc800078e0a07 */
[----:B------:R-:W-:Y:S01]  /*0910*/  IMAD R8, R8, UR8, R9 ;  /* 0x0000000808087c24 */ /* 0x000fe2000f8e0209 */
[----:B------:R-:W-:-:S03]  /*0920*/  ULDC.64 UR8, c[0x0][0x398] ;  /* 0x0000e60000087ab9 */ /* 0x000fc60000000a00 */
[C---:B------:R-:W-:Y:S02]  /*0930*/  IMAD R5, R8.reuse, UR8, R5 ;  /* 0x0000000808057c24 */ /* 0x040fe4000f8e0205 */
[----:B------:R-:W-:Y:S01]  /*0940*/  IMAD R0, R8, UR9, R0 ;  /* 0x0000000908007c24 */ /* 0x000fe2000f8e0200 */
[----:B------:R-:W-:Y:S06]  /*0950*/  @!P0 BRA `(.L_x_4) ;  /* 0x0000000800948947 */ /* 0x000fec0003800000 */
[----:B------:R-:W-:Y:S01]  /*0960*/  HFMA2.MMA R6, -RZ, RZ, 0, 0 ;  /* 0x00000000ff067435 */ /* 0x000fe200000001ff */
[----:B------:R-:W-:Y:S01]  /*0970*/  ULDC.64 UR10, c[0x0][0x2a0] ;  /* 0x0000a800000a7ab9 */ /* 0x000fe20000000a00 */
[----:B------:R-:W-:Y:S01]  /*0980*/  ULDC UR8, c[0x0][0x2a8] ;  /* 0x0000aa0000087ab9 */ /* 0x000fe20000000800 */
[----:B------:R-:W-:-:S07]  /*0990*/  ISETP.NE.AND P0, PT, R2, 0xc, PT ;  /* 0x0000000c0200780c */ /* 0x000fce0003f05270 */
        /* <DEDUP_REMOVED lines=44> */
[----:B------:R-:W-:Y:S01]  /*0c60*/  IMAD.MOV.U32 R6, RZ, RZ, RZ ;  /* 0x000000ffff067224 */ /* 0x000fe200078e00ff */
[----:B------:R-:W-:Y:S01]  /*0c70*/  ULDC.64 UR10, c[0x0][0x2d0] ;  /* 0x0000b400000a7ab9 */ /* 0x000fe20000000a00 */
[----:B------:R-:W-:Y:S01]  /*0c80*/  ULDC UR8, c[0x0][0x2d8] ;  /* 0x0000b60000087ab9 */ /* 0x000fe20000000800 */
[----:B------:R-:W-:Y:S01]  /*0c90*/  ISETP.NE.AND P0, PT, R2, 0x10, PT ;  /* 0x000000100200780c */ /* 0x000fe20003f05270 */
        /* <DEDUP_REMOVED lines=92> */
[----:B------:R-:W-:Y:S01]  /*1260*/  ISETP.NE.AND P0, PT, R2, 0x18, PT ;  /* 0x000000180200780c */ /* 0x000fe20003f05270 */
[----:B------:R-:W-:Y:S01]  /*1270*/  HFMA2.MMA R6, -RZ, RZ, 0, 0 ;  /* 0x00000000ff067435 */ /* 0x000fe200000001ff */
[----:B------:R-:W-:Y:S01]  /*1280*/  ULDC.64 UR10, c[0x0][0x330] ;  /* 0x0000cc00000a7ab9 */ /* 0x000fe20000000a00 */
[----:B------:R-:W-:-:S08]  /*1290*/  ULDC UR8, c[0x0][0x338] ;  /* 0x0000ce0000087ab9 */ /* 0x000fd00000000800 */
[----:B------:R-:W-:Y:S02]  /*12a0*/  IMAD.HI.U32 R10, R7, UR11, R6 ;  /* 0x0000000b070a7c27 */ /* 0x000fe4000f8e0006 */
[----:B------:R-:W0:Y:S03]  /*12b0*/  @P0 LDC.64 R12, c[0x0][0x340] ;  /* 0x0000d000ff0c0b82 */ /* 0x000e260000000a00 */
[----:B------:R-:W-:Y:S01]  /*12c0*/  SHF.R.U32.HI R11, RZ, UR8, R10 ;  /* 0x00000008ff0b7c19 */ /* 0x000fe2000801160a */
[----:B------:R-:W-:Y:S01]  /*12d0*/  ULDC.64 UR8, c[0x0][0x400] ;  /* 0x0001000000087ab9 */ /* 0x000fe20000000a00 */
[----:B------:R-:W-:-:S03]  /*12e0*/  @P0 MOV R10, RZ ;  /* 0x000000ff000a0202 */ /* 0x000fc60000000f00 */
[----:B------:R-:W1:Y:S01]  /*12f0*/  @P0 LDC R15, c[0x0][0x33c] ;  /* 0x0000cf00ff0f0b82 */ /* 0x000e620000000800 */
[----:B------:R-:W-:-:S04]  /*1300*/  IMAD.MOV R6, RZ, RZ, -R11 ;  /* 0x000000ffff067224 */ /* 0x000fc800078e0a0b */
[----:B------:R-:W-:-:S03]  /*1310*/  IMAD R6, R6, UR10, R7 ;  /* 0x0000000a06067c24 */ /* 0x000fc6000f8e0207 */
[----:B------:R-:W2:Y:S01]  /*1320*/  @P0 LDC.64 R8, c[0x0][0x408] ;  /* 0x00010200ff080b82 */ /* 0x000ea20000000a00 */
[C---:B------:R-:W-:Y:S02]  /*1330*/  IMAD R5, R6.reuse, UR8, R5 ;  /* 0x0000000806057c24 */ /* 0x040fe4000f8e0205 */
[----:B------:R-:W-:Y:S02]  /*1340*/  IMAD R0, R6, UR9, R0 ;  /* 0x0000000906007c24 */ /* 0x000fe4000f8e0200 */
[----:B0-----:R-:W-:-:S05]  /*1350*/  @P0 IMAD.HI.U32 R2, R11, R12, R10 ;  /* 0x0000000c0b020227 */ /* 0x001fca00078e000a */
[----:B------:R-:W-:-:S04]  /*1360*/  @P0 SHF.R.U32.HI R2, RZ, R13, R2 ;  /* 0x0000000dff020219 */ /* 0x000fc80000011602 */
[----:B------:R-:W-:-:S05]  /*1370*/  @P0 IADD3 R10, -R2, RZ, RZ ;  /* 0x000000ff020a0210 */ /* 0x000fca0007ffe1ff */
[----:B-1----:R-:W-:-:S04]  /*1380*/  @P0 IMAD R10, R10, R15, R11 ;  /* 0x0000000f0a0a0224 */ /* 0x002fc800078e020b */
[C---:B--2---:R-:W-:Y:S02]  /*1390*/  @P0 IMAD R5, R10.reuse, R8, R5 ;  /* 0x000000080a050224 */ /* 0x044fe400078e0205 */
[----:B------:R-:W-:-:S07]  /*13a0*/  @P0 IMAD R0, R10, R9, R0 ;  /* 0x000000090a000224 */ /* 0x000fce00078e0200 */
.L_x_4:
[----:B------:R-:W-:Y:S02]  /*13b0*/  ULDC.64 UR8, c[0x0][0x418] ;  /* 0x0001060000087ab9 */ /* 0x000fe40000000a00 */
[----:B------:R-:W-:-:S04]  /*13c0*/  IADD3 R6, P0, R0, UR8, RZ ;  /* 0x0000000800067c10 */ /* 0x000fc8000ff1e0ff */
[----:B------:R-:W-:Y:S01]  /*13d0*/  LEA.HI.X.SX32 R7, R0, UR9, 0x1, P0 ;  /* 0x0000000900077c11 */ /* 0x000fe200080f0eff */
[----:B------:R-:W-:-:S04]  /*13e0*/  ULDC.64 UR8, c[0x0][0x410] ;  /* 0x0001040000087ab9 */ /* 0x000fc80000000a00 */
[----:B------:R-:W2:Y:S01]  /*13f0*/  LDG.E.128.CONSTANT R8, desc[UR6][R6.64] ;  /* 0x0000000606087981 */ /* 0x000ea2000c1e9d00 */
[----:B------:R-:W-:Y:S02]  /*1400*/  IADD3 R4, P0, R5, UR8, RZ ;  /* 0x0000000805047c10 */ /* 0x000fe4000ff1e0ff */
[----:B------:R-:W-:Y:S02]  /*1410*/  IADD3 R3, R3, 0x80, RZ ;  /* 0x0000008003037810 */ /* 0x000fe40007ffe0ff */
[----:B------:R-:W-:-:S05]  /*1420*/  LEA.HI.X.SX32 R5, R5, UR9, 0x1, P0 ;  /* 0x0000000905057c11 */ /* 0x000fca00080f0eff */
[----:B--2---:R0:W-:Y:S02]  /*1430*/  STG.E.128 desc[UR6][R4.64], R8 ;  /* 0x0000000804007986 */ /* 0x0041e4000c101d06 */
[----:B0-----:R-:W-:Y:S02]  /*1440*/  MOV R4, R3 ;  /* 0x0000000300047202 */ /* 0x001fe40000000f00 */
[----:B------:R-:W-:-:S07]  /*1450*/  MOV R5, RZ ;  /* 0x000000ff00057202 */ /* 0x000fce0000000f00 */
.L_x_3:
[----:B------:R-:W-:Y:S05]  /*1460*/  BSYNC B0 ;  /* 0x0000000000007941 */ /* 0x000fea0003800000 */
.L_x_2:
[----:B------:R-:W-:Y:S01]  /*1470*/  ISETP.GE.U32.AND P0, PT, R4, UR4, PT ;  /* 0x0000000404007c0c */ /* 0x000fe2000bf06070 */
[----:B------:R-:W-:Y:S03]  /*1480*/  BSSY B0, `(.L_x_5) ;  /* 0x000013c000007945 */ /* 0x000fe60003800000 */
[----:B------:R-:W-:-:S13]  /*1490*/  ISETP.GE.AND.EX P0, PT, R5, UR5, PT, P0 ;  /* 0x0000000505007c0c */ /* 0x000fda000bf06300 */
[----:B------:R-:W-:Y:S05]  /*14a0*/  @P0 BRA `(.L_x_6) ;  /* 0x0000001000e40947 */ /* 0x000fea0003800000 */
[----:B------:R-:W0:Y:S01]  /*14b0*/  LDC R4, c[0x0][0x218] ;  /* 0x00008600ff047b82 */ /* 0x000e220000000800 */
[----:B------:R-:W-:Y:S01]  /*14c0*/  HFMA2.MMA R0, -RZ, RZ, 0, 0 ;  /* 0x00000000ff007435 */ /* 0x000fe200000001ff */
[----:B------:R-:W-:Y:S02]  /*14d0*/  MOV R5, RZ ;  /* 0x000000ff00057202 */ /* 0x000fe40000000f00 */
[----:B0-----:R-:W-:-:S13]  /*14e0*/  ISETP.NE.AND P0, PT, R4, RZ, PT ;  /* 0x000000ff0400720c */ /* 0x001fda0003f05270 */
[----:B------:R-:W-:Y:S05]  /*14f0*/  @!P0 BRA `(.L_x_7) ;  /* 0x0000001000a48947 */ /* 0x000fea0003800000 */
        /* <DEDUP_REMOVED lines=277> */
[----:B------:R-:W-:Y:S01]  /*2650*/  ULDC.64 UR10, c[0x0][0x330] ;  /* 0x0000cc00000a7ab9 */ /* 0x000fe20000000a00 */
[----:B------:R-:W-:Y:S01]  /*2660*/  MOV R6, RZ ;  /* 0x000000ff00067202 */ /* 0x000fe20000000f00 */
[----:B------:R-:W-:-:S04]  /*2670*/  ULDC UR8, c[0x0][0x338] ;  /* 0x0000ce0000087ab9 */ /* 0x000fc80000000800 */
[----:B------:R-:W-:-:S05]  /*2680*/  IMAD.HI.U32 R10, R7, UR11, R6 ;  /* 0x0000000b070a7c27 */ /* 0x000fca000f8e0006 */
[----:B------:R-:W-:Y:S01]  /*2690*/  SHF.R.U32.HI R11, RZ, UR8, R10 ;  /* 0x00000008ff0b7c19 */ /* 0x000fe2000801160a */
[----:B------:R-:W0:Y:S01]  /*26a0*/  @P0 LDC.64 R12, c[0x0][0x340] ;  /* 0x0000d000ff0c0b82 */ /* 0x000e220000000a00 */
[----:B------:R-:W-:Y:S01]  /*26b0*/  @P0 MOV R10, RZ ;  /* 0x000000ff000a0202 */ /* 0x000fe20000000f00 */
[----:B------:R-:W-:Y:S01]  /*26c0*/  ULDC.64 UR8, c[0x0][0x400] ;  /* 0x0001000000087ab9 */ /* 0x000fe20000000a00 */
[----:B------:R-:W-:-:S05]  /*26d0*/  IADD3 R6, -R11, RZ, RZ ;  /* 0x000000ff0b067210 */ /* 0x000fca0007ffe1ff */
[----:B------:R-:W1:Y:S01]  /*26e0*/  @P0 LDC R15, c[0x0][0x33c] ;  /* 0x0000cf00ff0f0b82 */ /* 0x000e620000000800 */
[----:B------:R-:W-:-:S04]  /*26f0*/  IMAD R6, R6, UR10, R7 ;  /* 0x0000000a06067c24 */ /* 0x000fc8000f8e0207 */
[C---:B------:R-:W-:Y:S02]  /*2700*/  IMAD R5, R6.reuse, UR8, R5 ;  /* 0x0000000806057c24 */ /* 0x040fe4000f8e0205 */
[----:B------:R-:W-:Y:S01]  /*2710*/  IMAD R0, R6, UR9, R0 ;  /* 0x0000000906007c24 */ /* 0x000fe2000f8e0200 */
[----:B------:R-:W2:Y:S01]  /*2720*/  @P0 LDC.64 R8, c[0x0][0x408] ;  /* 0x00010200ff080b82 */ /* 0x000ea20000000a00 */
[----:B0-----:R-:W-:-:S05]  /*2730*/  @P0 IMAD.HI.U32 R2, R11, R12, R10 ;  /* 0x0000000c0b020227 */ /* 0x001fca00078e000a */
[----:B------:R-:W-:-:S04]  /*2740*/  @P0 SHF.R.U32.HI R2, RZ, R13, R2 ;  /* 0x0000000dff020219 */ /* 0x000fc80000011602 */
[----:B------:R-:W-:-:S05]  /*2750*/  @P0 IADD3 R10, -R2, RZ, RZ ;  /* 0x000000ff020a0210 */ /* 0x000fca0007ffe1ff */
[----:B-1----:R-:W-:-:S04]  /*2760*/  @P0 IMAD R10, R15, R10, R11 ;  /* 0x0000000a0f0a0224 */ /* 0x002fc800078e020b */
[C---:B--2---:R-:W-:Y:S02]  /*2770*/  @P0 IMAD R5, R10.reuse, R8, R5 ;  /* 0x000000080a050224 */ /* 0x044fe400078e0205 */
[----:B------:R-:W-:-:S07]  /*2780*/  @P0 IMAD R0, R10, R9, R0 ;  /* 0x000000090a000224 */ /* 0x000fce00078e0200 */
.L_x_7:
[----:B------:R-:W-:Y:S02]  /*2790*/  ULDC.64 UR8, c[0x0][0x418] ;  /* 0x0001060000087ab9 */ /* 0x000fe40000000a00 */
[----:B------:R-:W-:-:S04]  /*27a0*/  IADD3 R6, P0, R0, UR8, RZ ;  /* 0x0000000800067c10 */ /* 0x000fc8000ff1e0ff */
[----:B------:R-:W-:Y:S01]  /*27b0*/  LEA.HI.X.SX32 R7, R0, UR9, 0x1, P0 ;  /* 0x0000000900077c11 */ /* 0x000fe200080f0eff */
[----:B------:R-:W-:-:S04]  /*27c0*/  ULDC.64 UR8, c[0x0][0x410] ;  /* 0x0001040000087ab9 */ /* 0x000fc80000000a00 */
[----:B------:R-:W2:Y:S01]  /*27d0*/  LDG.E.128.CONSTANT R8, desc[UR6][R6.64] ;  /* 0x0000000606087981 */ /* 0x000ea2000c1e9d00 */
[----:B------:R-:W-:Y:S01]  /*27e0*/  IADD3 R4, P0, R5, UR8, RZ ;  /* 0x0000000805047c10 */ /* 0x000fe2000ff1e0ff */
[----:B------:R-:W-:-:S03]  /*27f0*/  VIADD R3, R3, 0x80 ;  /* 0x0000008003037836 */ /* 0x000fc60000000000 */
[----:B------:R-:W-:-:S05]  /*2800*/  LEA.HI.X.SX32 R5, R5, UR9, 0x1, P0 ;  /* 0x0000000905057c11 */ /* 0x000fca00080f0eff */
[----:B--2---:R0:W-:Y:S02]  /*2810*/  STG.E.128 desc[UR6][R4.64], R8 ;  /* 0x0000000804007986 */ /* 0x0041e4000c101d06 */
[----:B0-----:R-:W-:Y:S02]  /*2820*/  MOV R4, R3 ;  /* 0x0000000300047202 */ /* 0x001fe40000000f00 */
[----:B------:R-:W-:-:S07]  /*2830*/  MOV R5, RZ ;  /* 0x000000ff00057202 */ /* 0x000fce0000000f00 */
.L_x_6:
[----:B------:R-:W-:Y:S05]  /*2840*/  BSYNC B0 ;  /* 0x0000000000007941 */ /* 0x000fea0003800000 */
.L_x_5:
        /* <DEDUP_REMOVED lines=293> */
[----:B------:R-:W-:Y:S02]  /*3aa0*/  @P0 MOV R10, RZ ;  /* 0x000000ff000a0202 */ /* 0x000fe40000000f00 */
[----:B------:R-:W-:Y:S01]  /*3ab0*/  IADD3 R6, -R11, RZ, RZ ;  /* 0x000000ff0b067210 */ /* 0x000fe20007ffe1ff */
[----:B------:R-:W1:Y:S04]  /*3ac0*/  @P0 LDC R15, c[0x0][0x33c] ;  /* 0x0000cf00ff0f0b82 */ /* 0x000e680000000800 */
[----:B------:R-:W-:-:S04]  /*3ad0*/  IMAD R6, R6, UR10, R7 ;  /* 0x0000000a06067c24 */ /* 0x000fc8000f8e0207 */
        /* <DEDUP_REMOVED lines=9> */
.L_x_10:
        /* <DEDUP_REMOVED lines=11> */
.L_x_9:
[----:B------:R-:W-:Y:S05]  /*3c20*/  BSYNC B0 ;  /* 0x0000000000007941 */ /* 0x000fea0003800000 */
.L_x_8:
[----:B------:R-:W-:-:S04]  /*3c30*/  ISETP.GE.U32.AND P0, PT, R4, UR4, PT ;  /* 0x0000000404007c0c */ /* 0x000fc8000bf06070 */
[----:B------:R-:W-:-:S13]  /*3c40*/  ISETP.GE.AND.EX P0, PT, R5, UR5, PT, P0 ;  /* 0x0000000505007c0c */ /* 0x000fda000bf06300 */
[----:B------:R-:W-:Y:S05]  /*3c50*/  @P0 EXIT ;  /* 0x000000000000094d */ /* 0x000fea0003800000 */
[----:B------:R-:W0:Y:S01]  /*3c60*/  LDC R4, c[0x0][0x218] ;  /* 0x00008600ff047b82 */ /* 0x000e220000000800 */
[----:B------:R-:W-:Y:S01]  /*3c70*/  HFMA2.MMA R0, -RZ, RZ, 0, 0 ;  /* 0x00000000ff007435 */ /* 0x000fe200000001ff */
[----:B------:R-:W-:Y:S02]  /*3c80*/  MOV R5, RZ ;  /* 0x000000ff00057202 */ /* 0x000fe40000000f00 */
[----:B0-----:R-:W-:-:S13]  /*3c90*/  ISETP.NE.AND P0, PT, R4, RZ, PT ;  /* 0x000000ff0400720c */ /* 0x001fda0003f05270 */
[----:B------:R-:W-:Y:S05]  /*3ca0*/  @!P0 BRA `(.L_x_11) ;  /* 0x0000001000a48947 */ /* 0x000fea0003800000 */
        /* <DEDUP_REMOVED lines=286> */
[----:B------:R-:W1:Y:S08]  /*4e90*/  @P0 LDC R13, c[0x0][0x33c] ;  /* 0x0000cf00ff0d0b82 */ /* 0x000e700000000800 */
[----:B------:R-:W2:Y:S01]  /*4ea0*/  @P0 LDC.64 R14, c[0x0][0x408] ;  /* 0x00010200ff0e0b82 */ /* 0x000ea20000000a00 */
[----:B0-----:R-:W-:-:S05]  /*4eb0*/  @P0 IMAD.HI.U32 R2, R7, R10, R6 ;  /* 0x0000000a07020227 */ /* 0x001fca00078e0006 */
[----:B------:R-:W-:Y:S01]  /*4ec0*/  @P0 SHF.R.U32.HI R4, RZ, R11, R2 ;  /* 0x0000000bff040219 */ /* 0x000fe20000011602 */
[----:B------:R-:W-:-:S03]  /*4ed0*/  IMAD R2, R9, UR8, R3 ;  /* 0x0000000809027c24 */ /* 0x000fc6000f8e0203 */
[----:B------:R-:W-:Y:S01]  /*4ee0*/  @P0 IADD3 R6, -R4, RZ, RZ ;  /* 0x000000ff04060210 */ /* 0x000fe20007ffe1ff */
[C---:B------:R-:W-:Y:S02]  /*4ef0*/  IMAD R5, R2.reuse, UR4, R5 ;  /* 0x0000000402057c24 */ /* 0x040fe4000f8e0205 */
[----:B------:R-:W-:Y:S02]  /*4f00*/  IMAD R0, R2, UR5, R0 ;  /* 0x0000000502007c24 */ /* 0x000fe4000f8e0200 */
[----:B-1----:R-:W-:-:S04]  /*4f10*/  @P0 IMAD R6, R13, R6, R7 ;  /* 0x000000060d060224 */ /* 0x002fc800078e0207 */
[C---:B--2---:R-:W-:Y:S02]  /*4f20*/  @P0 IMAD R5, R6.reuse, R14, R5 ;  /* 0x0000000e06050224 */ /* 0x044fe400078e0205 */
[----:B------:R-:W-:-:S07]  /*4f30*/  @P0 IMAD R0, R6, R15, R0 ;  /* 0x0000000f06000224 */ /* 0x000fce00078e0200 */
.L_x_11:
[----:B------:R-:W-:Y:S02]  /*4f40*/  ULDC.64 UR4, c[0x0][0x418] ;  /* 0x0001060000047ab9 */ /* 0x000fe40000000a00 */
[----:B------:R-:W-:-:S04]  /*4f50*/  IADD3 R2, P0, R0, UR4, RZ ;  /* 0x0000000400027c10 */ /* 0x000fc8000ff1e0ff */
[----:B------:R-:W-:Y:S01]  /*4f60*/  LEA.HI.X.SX32 R3, R0, UR5, 0x1, P0 ;  /* 0x0000000500037c11 */ /* 0x000fe200080f0eff */
[----:B------:R-:W-:-:S04]  /*4f70*/  ULDC.64 UR4, c[0x0][0x410] ;  /* 0x0001040000047ab9 */ /* 0x000fc80000000a00 */
[----:B------:R-:W2:Y:S01]  /*4f80*/  LDG.E.128.CONSTANT R8, desc[UR6][R2.64] ;  /* 0x0000000602087981 */ /* 0x000ea2000c1e9d00 */
[----:B------:R-:W-:-:S04]  /*4f90*/  IADD3 R4, P0, R5, UR4, RZ ;  /* 0x0000000405047c10 */ /* 0x000fc8000ff1e0ff */
[----:B------:R-:W-:-:S05]  /*4fa0*/  LEA.HI.X.SX32 R5, R5, UR5, 0x1, P0 ;  /* 0x0000000505057c11 */ /* 0x000fca00080f0eff */
[----:B--2---:R-:W-:Y:S01]  /*4fb0*/  STG.E.128 desc[UR6][R4.64], R8 ;  /* 0x0000000804007986 */ /* 0x004fe2000c101d06 */
[----:B------:R-:W-:Y:S05]  /*4fc0*/  EXIT ;  /* 0x000000000000794d */ /* 0x000fea0003800000 */
.L_x_12:
        /* <DEDUP_REMOVED lines=11> */
.L_x_27989:


//--------------------- .text._ZN2at6native24index_elementwise_kernelILi128ELi4EZNS0_16flip_kernel_implINS0_10OpaqueTypeILi2EEEEEvRNS_14TensorIteratorEEUliE_EEvlT1_ --------------------------
	.section	.text._ZN2at6native24index_elementwise_kernelILi128ELi4EZNS0_16flip_kernel_implINS0_10OpaqueTypeILi2EEEEEvRNS_14TensorIteratorEEUliE_EEvlT1_,"ax",@progbits
	.align	128
        .global         _ZN2at6native24index_elementwise_kernelILi128ELi4EZNS0_16flip_kernel_implINS0_10OpaqueTypeILi2EEEEEvRNS_14TensorIteratorEEUliE_EEvlT1_
        .type           _ZN2at6native24index_elementwise_kernelILi128ELi4EZNS0_16flip_kernel_implINS0_10OpaqueTypeILi2EEEEEvRNS_14TensorIteratorEEUliE_EEvlT1_,@function
        .size           _ZN2at6native24index_elementwise_kernelILi128ELi4EZNS0_16flip_kernel_implINS0_10OpaqueTypeILi2EEEEEvRNS_14TensorIteratorEEUliE_EEvlT1_,(.L_x_27990 - _ZN2at6native24index_elementwise_kernelILi128ELi4EZNS0_16flip_kernel_implINS0_10OpaqueTypeILi2EEEEEvRNS_14TensorIteratorEEUliE_EEvlT1_)
        .other          _ZN2at6native24index_elementwise_kernelILi128ELi4EZNS0_16flip_kernel_implINS0_10OpaqueTypeILi2EEEEEvRNS_14TensorIteratorEEUliE_EEvlT1_,@"STO_CUDA_ENTRY STV_DEFAULT"
_ZN2at6native24index_elementwise_kernelILi128ELi4EZNS0_16flip_kernel_implINS0_10OpaqueTypeILi2EEEEEvRNS_14TensorIteratorEEUliE_EEvlT1_:
.text._ZN2at6native24index_elementwise_kernelILi128ELi4EZNS0_16flip_kernel_implINS0_10OpaqueTypeILi2EEEEEvRNS_14TensorIteratorEEUliE_EEvlT1_:
        /* <DEDUP_REMOVED lines=315> */
.L_x_15:
[----:B------:R-:W-:Y:S02]  /*13b0*/  ULDC.64 UR8, c[0x0][0x418] ;  /* 0x0001060000087ab9 */ /* 0x000fe40000000a00 */
[----:B------:R-:W-:-:S04]  /*13c0*/  IADD3 R6, P0, R0, UR8, RZ ;  /* 0x0000000800067c10 */ /* 0x000fc8000ff1e0ff */
[----:B------:R-:W-:Y:S01]  /*13d0*/  LEA.HI.X.SX32 R7, R0, UR9, 0x1, P0 ;  /* 0x0000000900077c11 */ /* 0x000fe200080f0eff */
[----:B------:R-:W-:-:S04]  /*13e0*/  ULDC.64 UR8, c[0x0][0x410] ;  /* 0x0001040000087ab9 */ /* 0x000fc80000000a00 */
[----:B------:R-:W2:Y:S01]  /*13f0*/  LDG.E.U16.CONSTANT R6, desc[UR6][R6.64] ;  /* 0x0000000606067981 */ /* 0x000ea2000c1e9500 */
[----:B------:R-:W-:Y:S02]  /*1400*/  IADD3 R4, P0, R5, UR8, RZ ;  /* 0x0000000805047c10 */ /* 0x000fe4000ff1e0ff */
[----:B------:R-:W-:Y:S02]  /*1410*/  IADD3 R3, R3, 0x80, RZ ;  /* 0x0000008003037810 */ /* 0x000fe40007ffe0ff */
[----:B------:R-:W-:Y:S02]  /*1420*/  LEA.HI.X.SX32 R5, R5, UR9, 0x1, P0 ;  /* 0x0000000905057c11 */ /* 0x000fe400080f0eff */
[----:B--2---:R-:W-:-:S05]  /*1430*/  PRMT R9, R6, 0x7710, RZ ;  /* 0x0000771006097816 */ /* 0x004fca00000000ff */
[----:B------:R0:W-:Y:S02]  /*1440*/  STG.E.U16 desc[UR6][R4.64], R9 ;  /* 0x0000000904007986 */ /* 0x0001e4000c101506 */
[----:B0-----:R-:W-:Y:S02]  /*1450*/  MOV R4, R3 ;  /* 0x0000000300047202 */ /* 0x001fe40000000f00 */
[----:B------:R-:W-:-:S07]  /*1460*/  MOV R5, RZ ;  /* 0x000000ff00057202 */ /* 0x000fce0000000f00 */
.L_x_14:
[----:B------:R-:W-:Y:S05]  /*1470*/  BSYNC B0 ;  /* 0x0000000000007941 */ /* 0x000fea0003800000 */
.L_x_13:
[----:B------:R-:W-:Y:S01]  /*1480*/  ISETP.GE.U32.AND P0, PT, R4, UR4, PT ;  /* 0x0000000404007c0c */ /* 0x000fe2000bf06070 */
[----:B------:R-:W-:Y:S03]  /*1490*/  BSSY B0, `(.L_x_16) ;  /* 0x000013d000007945 */ /* 0x000fe60003800000 */
[----:B------:R-:W-:-:S13]  /*14a0*/  ISETP.GE.AND.EX P0, PT, R5, UR5, PT, P0 ;  /* 0x0000000505007c0c */ /* 0x000fda000bf06300 */
[----:B------:R-:W-:Y:S05]  /*14b0*/  @P0 BRA `(.L_x_17) ;  /* 0x0000001000e80947 */ /* 0x000fea0003800000 */
[----:B------:R-:W0:Y:S01]  /*14c0*/  LDC R4, c[0x0][0x218] ;  /* 0x00008600ff047b82 */ /* 0x000e220000000800 */
[----:B------:R-:W-:Y:S01]  /*14d0*/  HFMA2.MMA R5, -RZ, RZ, 0, 0 ;  /* 0x00000000ff057435 */ /* 0x000fe200000001ff */
[----:B------:R-:W-:Y:S01]  /*14e0*/  IMAD.MOV.U32 R0, RZ, RZ, RZ ;  /* 0x000000ffff007224 */ /* 0x000fe200078e00ff */
        /* <DEDUP_REMOVED lines=299> */
.L_x_18:
        /* <DEDUP_REMOVED lines=10> */
[----:B0-----:R-:W-:Y:S01]  /*2840*/  MOV R4, R3 ;  /* 0x0000000300047202 */ /* 0x001fe20000000f00 */
[----:B------:R-:W-:-:S07]  /*2850*/  IMAD.MOV.U32 R5, RZ, RZ, RZ ;  /* 0x000000ffff057224 */ /* 0x000fce00078e00ff */
.L_x_17:
[----:B------:R-:W-:Y:S05]  /*2860*/  BSYNC B0 ;  /* 0x0000000000007941 */ /* 0x000fea0003800000 */
.L_x_16:
        /* <DEDUP_REMOVED lines=306> */
.L_x_21:
        /* <DEDUP_REMOVED lines=10> */
[----:B0-----:R-:W-:Y:S01]  /*3c30*/  IMAD.MOV.U32 R4, RZ, RZ, R3 ;  /* 0x000000ffff047224 */ /* 0x001fe200078e0003 */
[----:B------:R-:W-:-:S07]  /*3c40*/  MOV R5, RZ ;  /* 0x000000ff00057202 */ /* 0x000fce0000000f00 */
.L_x_20:
[----:B------:R-:W-:Y:S05]  /*3c50*/  BSYNC B0 ;  /* 0x0000000000007941 */ /* 0x000fea0003800000 */
.L_x_19:
        /* <DEDUP_REMOVED lines=305> */
.L_x_22:
[----:B------:R-:W-:Y:S02]  /*4f70*/  ULDC.64 UR4, c[0x0][0x418] ;  /* 0x0001060000047ab9 */ /* 0x000fe40000000a00 */
[----:B------:R-:W-:-:S04]  /*4f80*/  IADD3 R2, P0, R0, UR4, RZ ;  /* 0x0000000400027c10 */ /* 0x000fc8000ff1e0ff */
[----:B------:R-:W-:Y:S01]  /*4f90*/  LEA.HI.X.SX32 R3, R0, UR5, 0x1, P0 ;  /* 0x0000000500037c11 */ /* 0x000fe200080f0eff */
[----:B------:R-:W-:-:S04]  /*4fa0*/  ULDC.64 UR4, c[0x0][0x410] ;  /* 0x0001040000047ab9 */ /* 0x000fc80000000a00 */
[----:B------:R-:W2:Y:S01]  /*4fb0*/  LDG.E.U16.CONSTANT R2, desc[UR6][R2.64] ;  /* 0x0000000602027981 */ /* 0x000ea2000c1e9500 */
[----:B------:R-:W-:-:S04]  /*4fc0*/  IADD3 R4, P0, R5, UR4, RZ ;  /* 0x0000000405047c10 */ /* 0x000fc8000ff1e0ff */
[----:B------:R-:W-:Y:S02]  /*4fd0*/  LEA.HI.X.SX32 R5, R5, UR5, 0x1, P0 ;  /* 0x0000000505057c11 */ /* 0x000fe400080f0eff */
[----:B--2---:R-:W-:-:S05]  /*4fe0*/  PRMT R7, R2, 0x7710, RZ ;  /* 0x0000771002077816 */ /* 0x004fca00000000ff */
[----:B------:R-:W-:Y:S01]  /*4ff0*/  STG.E.U16 desc[UR6][R4.64], R7 ;  /* 0x0000000704007986 */ /* 0x000fe2000c101506 */
[----:B------:R-:W-:Y:S05]  /*5000*/  EXIT ;  /* 0x000000000000794d */ /* 0x000fea0003800000 */
.L_x_23:
        /* <DEDUP_REMOVED lines=15> */
.L_x_27990:


//--------------------- .text._ZN2at6native24index_elementwise_kernelILi128ELi4EZNS0_16flip_kernel_implINS0_10OpaqueTypeILi8EEEEEvRNS_14TensorIteratorEEUliE_EEvlT1_ --------------------------
	.section	.text._ZN2at6native24index_elementwise_kernelILi128ELi4EZNS0_16flip_kernel_implINS0_10OpaqueTypeILi8EEEEEvRNS_14TensorIteratorEEUliE_EEvlT1_,"ax",@progbits
	.align	128
        .global         _ZN2at6native24index_elementwise_kernelILi128ELi4EZNS0_16flip_kernel_implINS0_10OpaqueTypeILi8EEEEEvRNS_14TensorIteratorEEUliE_EEvlT1_
        .type           _ZN2at6native24index_elementwise_kernelILi128ELi4EZNS0_16flip_kernel_implINS0_10OpaqueTypeILi8EEEEEvRNS_14TensorIteratorEEUliE_EEvlT1_,@function
        .size           _ZN2at6native24index_elementwise_kernelILi128ELi4EZNS0_16flip_kernel_implINS0_10OpaqueTypeILi8EEEEEvRNS_14TensorIteratorEEUliE_EEvlT1_,(.L_x_27991 - _ZN2at6native24index_elementwise_kernelILi128ELi4EZNS0_16flip_kernel_implINS0_10OpaqueTypeILi8EEEEEvRNS_14TensorIteratorEEUliE_EEvlT1_)
        .other          _ZN2at6native24index_elementwise_kernelILi128ELi4EZNS0_16flip_kernel_implINS0_10OpaqueTypeILi8EEEEEvRNS_14TensorIteratorEEUliE_EEvlT1_,@"STO_CUDA_ENTRY STV_DEFAULT"
_ZN2at6native24index_elementwise_kernelILi128ELi4EZNS0_16flip_kernel_implINS0_10OpaqueTypeILi8EEEEEvRNS_14TensorIteratorEEUliE_EEvlT1_:
.text._ZN2at6native24index_elementwise_kernelILi128ELi4EZNS0_16flip_kernel_implINS0_10OpaqueTypeILi8EEEEEvRNS_14TensorIteratorEEUliE_EEvlT1_:
        /* <DEDUP_REMOVED lines=315> */
.L_x_26:
[----:B------:R-:W-:Y:S02]  /*13b0*/  ULDC.64 UR8, c[0x0][0x418] ;  /* 0x0001060000087ab9 */ /* 0x000fe40000000a00 */
[----:B------:R-:W-:-:S04]  /*13c0*/  IADD3 R6, P0, R0, UR8, RZ ;  /* 0x0000000800067c10 */ /* 0x000fc8000ff1e0ff */
[----:B------:R-:W-:Y:S01]  /*13d0*/  LEA.HI.X.SX32 R7, R0, UR9, 0x1, P0 ;  /* 0x0000000900077c11 */ /* 0x000fe200080f0eff */
[----:B------:R-:W-:-:S05]  /*13e0*/  ULDC.64 UR8, c[0x0][0x410] ;  /* 0x0001040000087ab9 */ /* 0x000fca0000000a00 */
[----:B------:R-:W2:Y:S01]  /*13f0*/  LDG.E.64.CONSTANT R6, desc[UR6][R6.64] ;  /* 0x0000000606067981 */ /* 0x000ea2000c1e9b00 */
[----:B------:R-:W-:Y:S02]  /*1400*/  IADD3 R4, P0, R5, UR8, RZ ;  /* 0x0000000805047c10 */ /* 0x000fe4000ff1e0ff */
[----:B------:R-:W-:Y:S02]  /*1410*/  IADD3 R3, R3, 0x80, RZ ;  /* 0x0000008003037810 */ /* 0x000fe40007ffe0ff */
[----:B------:R-:W-:-:S05]  /*1420*/  LEA.HI.X.SX32 R5, R5, UR9, 0x1, P0 ;  /* 0x0000000905057c11 */ /* 0x000fca00080f0eff */
[----:B--2---:R0:W-:Y:S02]  /*1430*/  STG.E.64 desc[UR6][R4.64], R6 ;  /* 0x0000000604007986 */ /* 0x0041e4000c101b06 */
[----:B0-----:R-:W-:Y:S02]  /*1440*/  MOV R4, R3 ;  /* 0x0000000300047202 */ /* 0x001fe40000000f00 */
[----:B------:R-:W-:-:S07]  /*1450*/  MOV R5, RZ ;  /* 0x000000ff00057202 */ /* 0x000fce0000000f00 */
.L_x_25:
[----:B------:R-:W-:Y:S05]  /*1460*/  BSYNC B0 ;  /* 0x0000000000007941 */ /* 0x000fea0003800000 */
.L_x_24:
        /* <DEDUP_REMOVED lines=306> */
.L_x_29:
[----:B------:R-:W-:Y:S02]  /*2790*/  ULDC.64 UR8, c[0x0][0x418] ;  /* 0x0001060000087ab9 */ /* 0x000fe40000000a00 */
[----:B------:R-:W-:-:S04]  /*27a0*/  IADD3 R6, P0, R0, UR8, RZ ;  /* 0x0000000800067c10 */ /* 0x000fc8000ff1e0ff */
[----:B------:R-:W-:Y:S01]  /*27b0*/  LEA.HI.X.SX32 R7, R0, UR9, 0x1, P0 ;  /* 0x0000000900077c11 */ /* 0x000fe200080f0eff */
[----:B------:R-:W-:-:S05]  /*27c0*/  ULDC.64 UR8, c[0x0][0x410] ;  /* 0x0001040000087ab9 */ /* 0x000fca0000000a00 */
[----:B------:R-:W2:Y:S01]  /*27d0*/  LDG.E.64.CONSTANT R6, desc[UR6][R6.64] ;  /* 0x0000000606067981 */ /* 0x000ea2000c1e9b00 */
[----:B------:R-:W-:Y:S01]  /*27e0*/  IADD3 R4, P0, R5, UR8, RZ ;  /* 0x0000000805047c10 */ /* 0x000fe2000ff1e0ff */
[----:B------:R-:W-:-:S03]  /*27f0*/  VIADD R3, R3, 0x80 ;  /* 0x0000008003037836 */ /* 0x000fc60000000000 */
[----:B------:R-:W-:-:S05]  /*2800*/  LEA.HI.X.SX32 R5, R5, UR9, 0x1, P0 ;  /* 0x0000000905057c11 */ /* 0x000fca00080f0eff */
[----:B--2---:R0:W-:Y:S02]  /*2810*/  STG.E.64 desc[UR6][R4.64], R6 ;  /* 0x0000000604007986 */ /* 0x0041e4000c101b06 */
[----:B0-----:R-:W-:Y:S02]  /*2820*/  MOV R4, R3 ;  /* 0x0000000300047202 */ /* 0x001fe40000000f00 */
[----:B------:R-:W-:-:S07]  /*2830*/  MOV R5, RZ ;  /* 0x000000ff00057202 */ /* 0x000fce0000000f00 */
.L_x_28:
[----:B------:R-:W-:Y:S05]  /*2840*/  BSYNC B0 ;  /* 0x0000000000007941 */ /* 0x000fea0003800000 */
.L_x_27:
        /* <DEDUP_REMOVED lines=306> */
.L_x_32:
        /* <DEDUP_REMOVED lines=11> */
.L_x_31:
[----:B------:R-:W-:Y:S05]  /*3c20*/  BSYNC B0 ;  /* 0x0000000000007941 */ /* 0x000fea0003800000 */
.L_x_30:
        /* <DEDUP_REMOVED lines=305> */
.L_x_33:
[----:B------:R-:W-:Y:S02]  /*4f40*/  ULDC.64 UR4, c[0x0][0x418] ;  /* 0x0001060000047ab9 */ /* 0x000fe40000000a00 */
[----:B------:R-:W-:-:S04]  /*4f50*/  IADD3 R2, P0, R0, UR4, RZ ;  /* 0x0000000400027c10 */ /* 0x000fc8000ff1e0ff */
[----:B------:R-:W-:Y:S01]  /*4f60*/  LEA.HI.X.SX32 R3, R0, UR5, 0x1, P0 ;  /* 0x0000000500037c11 */ /* 0x000fe200080f0eff */
[----:B------:R-:W-:-:S05]  /*4f70*/  ULDC.64 UR4, c[0x0][0x410] ;  /* 0x0001040000047ab9 */ /* 0x000fca0000000a00 */
[----:B------:R-:W2:Y:S01]  /*4f80*/  LDG.E.64.CONSTANT R2, desc[UR6][R2.64] ;  /* 0x0000000602027981 */ /* 0x000ea2000c1e9b00 */
[----:B------:R-:W-:-:S04]  /*4f90*/  IADD3 R4, P0, R5, UR4, RZ ;  /* 0x0000000405047c10 */ /* 0x000fc8000ff1e0ff */
[----:B------:R-:W-:-:S05]  /*4fa0*/  LEA.HI.X.SX32 R5, R5, UR5, 0x1, P0 ;  /* 0x0000000505057c11 */ /* 0x000fca00080f0eff */
[----:B--2---:R-:W-:Y:S01]  /*4fb0*/  STG.E.64 desc[UR6][R4.64], R2 ;  /* 0x0000000204007986 */ /* 0x004fe2000c101b06 */
[----:B------:R-:W-:Y:S05]  /*4fc0*/  EXIT ;  /* 0x000000000000794d */ /* 0x000fea0003800000 */
.L_x_34:
        /* <DEDUP_REMOVED lines=11> */
.L_x_27991:


//--------------------- .text._ZN2at6native24index_elementwise_kernelILi128ELi4EZNS0_16flip_kernel_implINS0_10OpaqueTypeILi4EEEEEvRNS_14TensorIteratorEEUliE_EEvlT1_ --------------------------
	.section	.text._ZN2at6native24index_elementwise_kernelILi128ELi4EZNS0_16flip_kernel_implINS0_10OpaqueTypeILi4EEEEEvRNS_14TensorIteratorEEUliE_EEvlT1_,"ax",@progbits
	.align	128
        .global         _ZN2at6native24index_elementwise_kernelILi128ELi4EZNS0_16flip_kernel_implINS0_10OpaqueTypeILi4EEEEEvRNS_14TensorIteratorEEUliE_EEvlT1_
        .type           _ZN2at6native24index_elementwise_kernelILi128ELi4EZNS0_16flip_kernel_implINS0_10OpaqueTypeILi4EEEEEvRNS_14TensorIteratorEEUliE_EEvlT1_,@function
        .size           _ZN2at6native24index_elementwise_kernelILi128ELi4EZNS0_16flip_kernel_implINS0_10OpaqueTypeILi4EEEEEvRNS_14TensorIteratorEEUliE_EEvlT1_,(.L_x_27992 - _ZN2at6native24index_elementwise_kernelILi128ELi4EZNS0_16flip_kernel_implINS0_10OpaqueTypeILi4EEEEEvRNS_14TensorIteratorEEUliE_EEvlT1_)
        .other          _ZN2at6native24index_elementwise_kernelILi128ELi4EZNS0_16flip_kernel_implINS0_10OpaqueTypeILi4EEEEEvRNS_14TensorIteratorEEUliE_EEvlT1_,@"STO_CUDA_ENTRY STV_DEFAULT"
_ZN2at6native24index_elementwise_kernelILi128ELi4EZNS0_16flip_kernel_implINS0_10OpaqueTypeILi4EEEEEvRNS_14TensorIteratorEEUliE_EEvlT1_:
.text._ZN2at6native24index_elementwise_kernelILi128ELi4EZNS0_16flip_kernel_implINS0_10OpaqueTypeILi4EEEEEvRNS_14TensorIteratorEEUliE_EEvlT1_:
        /* <DEDUP_REMOVED lines=315> */
.L_x_37:
[----:B------:R-:W-:Y:S02]  /*13b0*/  ULDC.64 UR8, c[0x0][0x418] ;  /* 0x0001060000087ab9 */ /* 0x000fe40000000a00 */
[----:B------:R-:W-:-:S04]  /*13c0*/  IADD3 R6, P0, R0, UR8, RZ ;  /* 0x0000000800067c10 */ /* 0x000fc8000ff1e0ff */
[----:B------:R-:W-:Y:S01]  /*13d0*/  LEA.HI.X.SX32 R7, R0, UR9, 0x1, P0 ;  /* 0x0000000900077c11 */ /* 0x000fe200080f0eff */
[----:B------:R-:W-:-:S05]  /*13e0*/  ULDC.64 UR8, c[0x0][0x410] ;  /* 0x0001040000087ab9 */ /* 0x000fca0000000a00 */
[----:B------:R-:W2:Y:S01]  /*13f0*/  LDG.E.CONSTANT R7, desc[UR6][R6.64] ;  /* 0x0000000606077981 */ /* 0x000ea2000c1e9900 */
[----:B------:R-:W-:Y:S02]  /*1400*/  IADD3 R4, P0, R5, UR8, RZ ;  /* 0x0000000805047c10 */ /* 0x000fe4000ff1e0ff */
[----:B------:R-:W-:Y:S02]  /*1410*/  IADD3 R3, R3, 0x80, RZ ;  /* 0x0000008003037810 */ /* 0x000fe40007ffe0ff */
[----:B------:R-:W-:-:S05]  /*1420*/  LEA.HI.X.SX32 R5, R5, UR9, 0x1, P0 ;  /* 0x0000000905057c11 */ /* 0x000fca00080f0eff */
[----:B--2---:R0:W-:Y:S02]  /*1430*/  STG.E desc[UR6][R4.64], R7 ;  /* 0x0000000704007986 */ /* 0x0041e4000c101906 */
[----:B0-----:R-:W-:Y:S02]  /*1440*/  MOV R4, R3 ;  /* 0x0000000300047202 */ /* 0x001fe40000000f00 */
[----:B------:R-:W-:-:S07]  /*1450*/  MOV R5, RZ ;  /* 0x000000ff00057202 */ /* 0x000fce0000000f00 */
.L_x_36:
[----:B------:R-:W-:Y:S05]  /*1460*/  BSYNC B0 ;  /* 0x0000000000007941 */ /* 0x000fea0003800000 */
.L_x_35:
        /* <DEDUP_REMOVED lines=306> */
.L_x_40:
[----:B------:R-:W-:Y:S02]  /*2790*/  ULDC.64 UR8, c[0x0][0x418] ;  /* 0x0001060000087ab9 */ /* 0x000fe40000000a00 */
[----:B------:R-:W-:-:S04]  /*27a0*/  IADD3 R6, P0, R0, UR8, RZ ;  /* 0x0000000800067c10 */ /* 0x000fc8000ff1e0ff */
[----:B------:R-:W-:Y:S01]  /*27b0*/  LEA.HI.X.SX32 R7, R0, UR9, 0x1, P0 ;  /* 0x0000000900077c11 */ /* 0x000fe200080f0eff */
[----:B------:R-:W-:-:S05]  /*27c0*/  ULDC.64 UR8, c[0x0][0x410] ;  /* 0x0001040000087ab9 */ /* 0x000fca0000000a00 */
[----:B------:R-:W2:Y:S01]  /*27d0*/  LDG.E.CONSTANT R7, desc[UR6][R6.64] ;  /* 0x0000000606077981 */ /* 0x000ea2000c1e9900 */
[----:B------:R-:W-:Y:S01]  /*27e0*/  IADD3 R4, P0, R5, UR8, RZ ;  /* 0x0000000805047c10 */ /* 0x000fe2000ff1e0ff */
[----:B------:R-:W-:-:S03]  /*27f0*/  VIADD R3, R3, 0x80 ;  /* 0x0000008003037836 */ /* 0x000fc60000000000 */
[----:B------:R-:W-:-:S05]  /*2800*/  LEA.HI.X.SX32 R5, R5, UR9, 0x1, P0 ;  /* 0x0000000905057c11 */ /* 0x000fca00080f0eff */
[----:B--2---:R0:W-:Y:S02]  /*2810*/  STG.E desc[UR6][R4.64], R7 ;  /* 0x0000000704007986 */ /* 0x0041e4000c101906 */
[----:B0-----:R-:W-:Y:S02]  /*2820*/  MOV R4, R3 ;  /* 0x0000000300047202 */ /* 0x001fe40000000f00 */
[----:B------:R-:W-:-:S07]  /*2830*/  MOV R5, RZ ;  /* 0x000000ff00057202 */ /* 0x000fce0000000f00 */
.L_x_39:
[----:B------:R-:W-:Y:S05]  /*2840*/  BSYNC B0 ;  /* 0x0000000000007941 */ /* 0x000fea0003800000 */
.L_x_38:
        /* <DEDUP_REMOVED lines=306> */
.L_x_43:
        /* <DEDUP_REMOVED lines=11> */
.L_x_42:
[----:B------:R-:W-:Y:S05]  /*3c20*/  BSYNC B0 ;  /* 0x0000000000007941 */ /* 0x000fea0003800000 */
.L_x_41:
        /* <DEDUP_REMOVED lines=305> */
.L_x_44:
[----:B------:R-:W-:Y:S02]  /*4f40*/  ULDC.64 UR4, c[0x0][0x418] ;  /* 0x0001060000047ab9 */ /* 0x000fe40000000a00 */
[----:B------:R-:W-:-:S04]  /*4f50*/  IADD3 R2, P0, R0, UR4, RZ ;  /* 0x0000000400027c10 */ /* 0x000fc8000ff1e0ff */
[----:B------:R-:W-:Y:S01]  /*4f60*/  LEA.HI.X.SX32 R3, R0, UR5, 0x1, P0 ;  /* 0x0000000500037c11 */ /* 0x000fe200080f0eff */
[----:B------:R-:W-:-:S05]  /*4f70*/  ULDC.64 UR4, c[0x0][0x410] ;  /* 0x0001040000047ab9 */ /* 0x000fca0000000a00 */
[----:B------:R-:W2:Y:S01]  /*4f80*/  LDG.E.CONSTANT R3, desc[UR6][R2.64] ;  /* 0x0000000602037981 */ /* 0x000ea2000c1e9900 */
[----:B------:R-:W-:-:S04]  /*4f90*/  IADD3 R4, P0, R5, UR4, RZ ;  /* 0x0000000405047c10 */ /* 0x000fc8000ff1e0ff */
[----:B------:R-:W-:-:S05]  /*4fa0*/  LEA.HI.X.SX32 R5, R5, UR5, 0x1, P0 ;  /* 0x0000000505057c11 */ /* 0x000fca00080f0eff */
[----:B--2---:R-:W-:Y:S01]  /*4fb0*/  STG.E desc[UR6][R4.64], R3 ;  /* 0x0000000304007986 */ /* 0x004fe2000c101906 */
[----:B------:R-:W-:Y:S05]  /*4fc0*/  EXIT ;  /* 0x000000000000794d */ /* 0x000fea0003800000 */
.L_x_45:
        /* <DEDUP_REMOVED lines=11> */
.L_x_27992:


//--------------------- .text._ZN2at6native24index_elementwise_kernelILi128ELi4EZNS0_16flip_kernel_implINS0_10OpaqueTypeILi1EEEEEvRNS_14TensorIteratorEEUliE_EEvlT1_ --------------------------
	.section	.text._ZN2at6native24index_elementwise_kernelILi128ELi4EZNS0_16flip_kernel_implINS0_10OpaqueTypeILi1EEEEEvRNS_14TensorIteratorEEUliE_EEvlT1_,"ax",@progbits
	.align	128
        .global         _ZN2at6native24index_elementwise_kernelILi128ELi4EZNS0_16flip_kernel_implINS0_10OpaqueTypeILi1EEEEEvRNS_14TensorIteratorEEUliE_EEvlT1_
        .type           _ZN2at6native24index_elementwise_kernelILi128ELi4EZNS0_16flip_kernel_implINS0_10OpaqueTypeILi1EEEEEvRNS_14TensorIteratorEEUliE_EEvlT1_,@function
        .size           _ZN2at6native24index_elementwise_kernelILi128ELi4EZNS0_16flip_kernel_implINS0_10OpaqueTypeILi1EEEEEvRNS_14TensorIteratorEEUliE_EEvlT1_,(.L_x_27993 - _ZN2at6native24index_elementwise_kernelILi128ELi4EZNS0_16flip_kernel_implINS0_10OpaqueTypeILi1EEEEEvRNS_14TensorIteratorEEUliE_EEvlT1_)
        .other          _ZN2at6native24index_elementwise_kernelILi128ELi4EZNS0_16flip_kernel_implINS0_10OpaqueTypeILi1EEEEEvRNS_14TensorIteratorEEUliE_EEvlT1_,@"STO_CUDA_ENTRY STV_DEFAULT"
_ZN2at6native24index_elementwise_kernelILi128ELi4EZNS0_16flip_kernel_implINS0_10OpaqueTypeILi1EEEEEvRNS_14TensorIteratorEEUliE_EEvlT1_:
.text._ZN2at6native24index_elementwise_kernelILi128ELi4EZNS0_16flip_kernel_implINS0_10OpaqueTypeILi1EEEEEvRNS_14TensorIteratorEEUliE_EEvlT1_:
        /* <DEDUP_REMOVED lines=315> */
.L_x_48:
[----:B------:R-:W-:Y:S02]  /*13b0*/  ULDC.64 UR8, c[0x0][0x418] ;  /* 0x0001060000087ab9 */ /* 0x000fe40000000a00 */
[----:B------:R-:W-:-:S04]  /*13c0*/  IADD3 R6, P0, R0, UR8, RZ ;  /* 0x0000000800067c10 */ /* 0x000fc8000ff1e0ff */
[----:B------:R-:W-:Y:S01]  /*13d0*/  LEA.HI.X.SX32 R7, R0, UR9, 0x1, P0 ;  /* 0x0000000900077c11 */ /* 0x000fe200080f0eff */
[----:B------:R-:W-:-:S05]  /*13e0*/  ULDC.64 UR8, c[0x0][0x410] ;  /* 0x0001040000087ab9 */ /* 0x000fca0000000a00 */
[----:B------:R-:W2:Y:S01]  /*13f0*/  LDG.E.U8.CONSTANT R7, desc[UR6][R6.64] ;  /* 0x0000000606077981 */ /* 0x000ea2000c1e9100 */
[----:B------:R-:W-:Y:S02]  /*1400*/  IADD3 R4, P0, R5, UR8, RZ ;  /* 0x0000000805047c10 */ /* 0x000fe4000ff1e0ff */
[----:B------:R-:W-:Y:S02]  /*1410*/  IADD3 R3, R3, 0x80, RZ ;  /* 0x0000008003037810 */ /* 0x000fe40007ffe0ff */
[----:B------:R-:W-:-:S05]  /*1420*/  LEA.HI.X.SX32 R5, R5, UR9, 0x1, P0 ;  /* 0x0000000905057c11 */ /* 0x000fca00080f0eff */
[----:B--2---:R0:W-:Y:S02]  /*1430*/  STG.E.U8 desc[UR6][R4.64], R7 ;  /* 0x0000000704007986 */ /* 0x0041e4000c101106 */
[----:B0-----:R-:W-:Y:S02]  /*1440*/  MOV R4, R3 ;  /* 0x0000000300047202 */ /* 0x001fe40000000f00 */
[----:B------:R-:W-:-:S07]  /*1450*/  MOV R5, RZ ;  /* 0x000000ff00057202 */ /* 0x000fce0000000f00 */
.L_x_47:
[----:B------:R-:W-:Y:S05]  /*1460*/  BSYNC B0 ;  /* 0x0000000000007941 */ /* 0x000fea0003800000 */
.L_x_46:
        /* <DEDUP_REMOVED lines=306> */
.L_x_51:
[----:B------:R-:W-:Y:S02]  /*2790*/  ULDC.64 UR8, c[0x0][0x418] ;  /* 0x0001060000087ab9 */ /* 0x000fe40000000a00 */
[----:B------:R-:W-:-:S04]  /*27a0*/  IADD3 R6, P0, R0, UR8, RZ ;  /* 0x0000000800067c10 */ /* 0x000fc8000ff1e0ff */
[----:B------:R-:W-:Y:S01]  /*27b0*/  LEA.HI.X.SX32 R7, R0, UR9, 0x1, P0 ;  /* 0x0000000900077c11 */ /* 0x000fe200080f0eff */
[----:B------:R-:W-:-:S05]  /*27c0*/  ULDC.64 UR8, c[0x0][0x410] ;  /* 0x0001040000087ab9 */ /* 0x000fca0000000a00 */
[----:B------:R-:W2:Y:S01]  /*27d0*/  LDG.E.U8.CONSTANT R7, desc[UR6][R6.64] ;  /* 0x0000000606077981 */ /* 0x000ea2000c1e9100 */
[----:B------:R-:W-:Y:S01]  /*27e0*/  IADD3 R4, P0, R5, UR8, RZ ;  /* 0x0000000805047c10 */ /* 0x000fe2000ff1e0ff */
[----:B------:R-:W-:-:S03]  /*27f0*/  VIADD R3, R3, 0x80 ;  /* 0x0000008003037836 */ /* 0x000fc60000000000 */
[----:B------:R-:W-:-:S05]  /*2800*/  LEA.HI.X.SX32 R5, R5, UR9, 0x1, P0 ;  /* 0x0000000905057c11 */ /* 0x000fca00080f0eff */
[----:B--2---:R0:W-:Y:S02]  /*2810*/  STG.E.U8 desc[UR6][R4.64], R7 ;  /* 0x0000000704007986 */ /* 0x0041e4000c101106 */
[----:B0-----:R-:W-:Y:S02]  /*2820*/  MOV R4, R3 ;  /* 0x0000000300047202 */ /* 0x001fe40000000f00 */
[----:B------:R-:W-:-:S07]  /*2830*/  MOV R5, RZ ;  /* 0x000000ff00057202 */ /* 0x000fce0000000f00 */
.L_x_50:
[----:B------:R-:W-:Y:S05]  /*2840*/  BSYNC B0 ;  /* 0x0000000000007941 */ /* 0x000fea0003800000 */
.L_x_49:
        /* <DEDUP_REMOVED lines=306> */
.L_x_54:
        /* <DEDUP_REMOVED lines=11> */
.L_x_53:
[----:B------:R-:W-:Y:S05]  /*3c20*/  BSYNC B0 ;  /* 0x0000000000007941 */ /* 0x000fea0003800000 */
.L_x_52:
        /* <DEDUP_REMOVED lines=305> */
.L_x_55:
[----:B------:R-:W-:Y:S02]  /*4f40*/  ULDC.64 UR4, c[0x0][0x418] ;  /* 0x0001060000047ab9 */ /* 0x000fe40000000a00 */
[----:B------:R-:W-:-:S04]  /*4f50*/  IADD3 R2, P0, R0, UR4, RZ ;  /* 0x0000000400027c10 */ /* 0x000fc8000ff1e0ff */
[----:B------:R-:W-:Y:S01]  /*4f60*/  LEA.HI.X.SX32 R3, R0, UR5, 0x1, P0 ;  /* 0x0000000500037c11 */ /* 0x000fe200080f0eff */
[----:B------:R-:W-:-:S05]  /*4f70*/  ULDC.64 UR4, c[0x0][0x410] ;  /* 0x0001040000047ab9 */ /* 0x000fca0000000a00 */
[----:B------:R-:W2:Y:S01]  /*4f80*/  LDG.E.U8.CONSTANT R3, desc[UR6][R2.64] ;  /* 0x0000000602037981 */ /* 0x000ea2000c1e9100 */
[----:B------:R-:W-:-:S04]  /*4f90*/  IADD3 R4, P0, R5, UR4, RZ ;  /* 0x0000000405047c10 */ /* 0x000fc8000ff1e0ff */
[----:B------:R-:W-:-:S05]  /*4fa0*/  LEA.HI.X.SX32 R5, R5, UR5, 0x1, P0 ;  /* 0x0000000505057c11 */ /* 0x000fca00080f0eff */
[----:B--2---:R-:W-:Y:S01]  /*4fb0*/  STG.E.U8 desc[UR6][R4.64], R3 ;  /* 0x0000000304007986 */ /* 0x004fe2000c101106 */
[----:B------:R-:W-:Y:S05]  /*4fc0*/  EXIT ;  /* 0x000000000000794d */ /* 0x000fea0003800000 */
.L_x_56:
        /* <DEDUP_REMOVED lines=11> */
.L_x_27993:


//--------------------- .text._ZN2at6native18elementwise_kernelILi128ELi4EZNS0_15gpu_kernel_implIZZZNS0_28launch_masked_scatter_kernelERKNS_10TensorBaseES5_S5_S5_ENKUlvE_clEvENKUlvE10_clEvEUlN3c104HalfEblE_EEvRNS_18TensorIteratorBaseERKT_EUliE_EEviT1_ --------------------------
	.section	.text._ZN2at6native18elementwise_kernelILi128ELi4EZNS0_15gpu_kernel_implIZZZNS0_28launch_masked_scatter_kernelERKNS_10TensorBaseES5_S5_S5_ENKUlvE_clEvENKUlvE10_clEvEUlN3c104HalfEblE_EEvRNS_18TensorIteratorBaseERKT_EUliE_EEviT1_,"ax",@progbits
	.align	128
        .global         _ZN2at6native18elementwise_kernelILi128ELi4EZNS0_15gpu_kernel_implIZZZNS0_28launch_masked_scatter_kernelERKNS_10TensorBaseES5_S5_S5_ENKUlvE_clEvENKUlvE10_clEvEUlN3c104HalfEblE_EEvRNS_18TensorIteratorBaseERKT_EUliE_EEviT1_
        .type           _ZN2at6native18elementwise_kernelILi128ELi4EZNS0_15gpu_kernel_implIZZZNS0_28launch_masked_scatter_kernelERKNS_10TensorBaseES5_S5_S5_ENKUlvE_clEvENKUlvE10_clEvEUlN3c104HalfEblE_EEvRNS_18TensorIteratorBaseERKT_EUliE_EEviT1_,@function
        .size           _ZN2at6native18elementwise_kernelILi128ELi4EZNS0_15gpu_kernel_implIZZZNS0_28launch_masked_scatter_kernelERKNS_10TensorBaseES5_S5_S5_ENKUlvE_clEvENKUlvE10_clEvEUlN3c104HalfEblE_EEvRNS_18TensorIteratorBaseERKT_EUliE_EEviT1_,(.L_x_27994 - _ZN2at6native18elementwise_kernelILi128ELi4EZNS0_15gpu_kernel_implIZZZNS0_28launch_masked_scatter_kernelERKNS_10TensorBaseES5_S5_S5_ENKUlvE_clEvENKUlvE10_clEvEUlN3c104HalfEblE_EEvRNS_18TensorIteratorBaseERKT_EUliE_EEviT1_)
        .other          _ZN2at6native18elementwise_kernelILi128ELi4EZNS0_15gpu_kernel_implIZZZNS0_28launch_masked_scatter_kernelERKNS_10TensorBaseES5_S5_S5_ENKUlvE_clEvENKUlvE10_clEvEUlN3c104HalfEblE_EEvRNS_18TensorIteratorBaseERKT_EUliE_EEviT1_,@"STO_CUDA_ENTRY STV_DEFAULT"
_ZN2at6native18elementwise_kernelILi128ELi4EZNS0_15gpu_kernel_implIZZZNS0_28launch_masked_scatter_kernelERKNS_10TensorBaseES5_S5_S5_ENKUlvE_clEvENKUlvE10_clEvEUlN3c104HalfEblE_EEvRNS_18TensorIteratorBaseERKT_EUliE_EEviT1_:
.text._ZN2at6native18elementwise_kernelILi128ELi4EZNS0_15gpu_kernel_implIZZZNS0_28launch_masked_scatter_kernelERKNS_10TensorBaseES5_S5_S5_ENKUlvE_clEvENKUlvE10_clEvEUlN3c104HalfEblE_EEvRNS_18TensorIteratorBaseERKT_EUliE_EEviT1_:
[----:B------:R-:W0:Y:S01]  /*0000*/  LDC R1, c[0x0][0x28] ;  /* 0x00000a00ff017b82 */ /* 0x000e220000000800 */
[----:B------:R-:W1:Y:S01]  /*0010*/  S2R R23, SR_CTAID.X ;  /* 0x0000000000177919 */ /* 0x000e620000002500 */
[----:B------:R-:W-:Y:S01]  /*0020*/  ULDC UR4, c[0x0][0x210] ;  /* 0x0000840000047ab9 */ /* 0x000fe20000000800 */
[----:B------:R-:W-:Y:S01]  /*0030*/  ULDC.64 UR36, c[0x0][0x208] ;  /* 0x0000820000247ab9 */ /* 0x000fe20000000a00 */
[----:B------:R-:W-:Y:S01]  /*0040*/  BSSY B6, `(.L_x_57) ;  /* 0x000057c000067945 */ /* 0x000fe20003800000 */
[----:B------:R-:W1:Y:S02]  /*0050*/  S2R R18, SR_TID.X ;  /* 0x0000000000127919 */ /* 0x000e640000002100 */
[----:B-1----:R-:W-:-:S05]  /*0060*/  IMAD R19, R23, 0x200, R18 ;  /* 0x0000020017137824 */ /* 0x002fca00078e0212 */
[----:B------:R-:W-:-:S13]  /*0070*/  ISETP.GE.AND P0, PT, R19, UR4, PT ;  /* 0x0000000413007c0c */ /* 0x000fda000bf06270 */
[----:B0-----:R-:W-:Y:S05]  /*0080*/  @P0 BRA `(.L_x_58) ;  /* 0x0000005400dc0947 */ /* 0x001fea0003800000 */
[----:B------:R-:W0:Y:S01]  /*0090*/  LDC R6, c[0x0][0x218] ;  /* 0x00008600ff067b82 */ /* 0x000e220000000800 */
[----:B------:R-:W-:Y:S02]  /*00a0*/  IMAD.MOV.U32 R22, RZ, RZ, RZ ;  /* 0x000000ffff167224 */ /* 0x000fe400078e00ff */
[----:B------:R-:W-:Y:S02]  /*00b0*/  IMAD.MOV.U32 R24, RZ, RZ, RZ ;  /* 0x000000ffff187224 */ /* 0x000fe400078e00ff */
[----:B------:R-:W-:Y:S02]  /*00c0*/  IMAD.MOV.U32 R0, RZ, RZ, RZ ;  /* 0x000000ffff007224 */ /* 0x000fe400078e00ff */
[----:B------:R-:W-:Y:S01]  /*00d0*/  IMAD.MOV.U32 R16, RZ, RZ, RZ ;  /* 0x000000ffff107224 */ /* 0x000fe200078e00ff */
[----:B0-----:R-:W-:-:S13]  /*00e0*/  ISETP.NE.AND P0, PT, R6, RZ, PT ;  /* 0x000000ff0600720c */ /* 0x001fda0003f05270 */
[----:B------:R-:W-:Y:S05]  /*00f0*/  @!P0 BRA `(.L_x_59) ;  /* 0x0000001400dc8947 */ /* 0x000fea0003800000 */
[----:B------:R-:W-:Y:S01]  /*0100*/  IMAD.MOV.U32 R2, RZ, RZ, RZ ;  /* 0x000000ffff027224 */ /* 0x000fe200078e00ff */
[----:B------:R-:W-:Y:S01]  /*0110*/  ULDC.64 UR4, c[0x0][0x220] ;  /* 0x0000880000047ab9 */ /* 0x000fe20000000a00 */
[----:B------:R-:W-:Y:S01]  /*0120*/  IMAD.MOV.U32 R3, RZ, RZ, R19 ;  /* 0x000000ffff037224 */ /* 0x000fe200078e0013 */
[----:B------:R-:W-:Y:S01]  /*0130*/  ISETP.NE.AND P0, PT, R6, 0x1, PT ;  /* 0x000000010600780c */ /* 0x000fe20003f05270 */
[----:B------:R-:W-:Y:S01]  /*0140*/  ULDC.64 UR6, c[0x0][0x350] ;  /* 0x0000d40000067ab9 */ /* 0x000fe20000000a00 */
[----:B------:R-:W-:Y:S01]  /*0150*/  IMAD.HI.U32 R4, R19, UR4, R2 ;  /* 0x0000000413047c27 */ /* 0x000fe2000f8e0002 */
[----:B------:R-:W-:-:S04]  /*0160*/  ULDC UR4, c[0x0][0x21c] ;  /* 0x0000870000047ab9 */ /* 0x000fc80000000800 */
[----:B------:R-:W-:-:S05]  /*0170*/  SHF.R.U32.HI R5, RZ, UR5, R4 ;  /* 0x00000005ff057c19 */ /* 0x000fca0008011604 */
[----:B------:R-:W-:-:S04]  /*0180*/  IMAD.MOV R0, RZ, RZ, -R5 ;  /* 0x000000ffff007224 */ /* 0x000fc800078e0a05 */
[----:B------:R-:W-:Y:S01]  /*0190*/  IMAD R19, R0, UR4, R19 ;  /* 0x0000000400137c24 */ /* 0x000fe2000f8e0213 */
[----:B------:R-:W-:-:S03]  /*01a0*/  ULDC.64 UR4, c[0x0][0x348] ;  /* 0x0000d20000047ab9 */ /* 0x000fc60000000a00 */
[C---:B------:R-:W-:Y:S02]  /*01b0*/  IMAD R24, R19.reuse, UR6, RZ ;  /* 0x0000000613187c24 */ /* 0x040fe4000f8e02ff */
[C---:B------:R-:W-:Y:S02]  /*01c0*/  IMAD R22, R19.reuse, UR7, RZ ;  /* 0x0000000713167c24 */ /* 0x040fe4000f8e02ff */
[C---:B------:R-:W-:Y:S02]  /*01d0*/  IMAD R16, R19.reuse, UR4, RZ ;  /* 0x0000000413107c24 */ /* 0x040fe4000f8e02ff */
[----:B------:R-:W-:Y:S01]  /*01e0*/  IMAD R0, R19, UR5, RZ ;  /* 0x0000000513007c24 */ /* 0x000fe2000f8e02ff */
[----:B------:R-:W-:Y:S06]  /*01f0*/  @!P0 BRA `(.L_x_59) ;  /* 0x00000014009c8947 */ /* 0x000fec0003800000 */
[----:B------:R-:W-:Y:S01]  /*0200*/  IMAD.MOV.U32 R4, RZ, RZ, RZ ;  /* 0x000000ffff047224 */ /* 0x000fe200078e00ff */
[----:B------:R-:W-:Y:S01]  /*0210*/  ULDC.64 UR6, c[0x0][0x228] ;  /* 0x00008a0000067ab9 */ /* 0x000fe20000000a00 */
[----:B------:R-:W-:Y:S01]  /*0220*/  ULDC UR5, c[0x0][0x230] ;  /* 0x00008c0000057ab9 */ /* 0x000fe20000000800 */
[----:B------:R-:W-:Y:S01]  /*0230*/  ISETP.NE.AND P0, PT, R6, 0x2, PT ;  /* 0x000000020600780c */ /* 0x000fe20003f05270 */
[----:B------:R-:W-:Y:S01]  /*0240*/  IMAD.HI.U32 R2, R5, UR7, R4 ;  /* 0x0000000705027c27 */ /* 0x000fe2000f8e0004 */
[----:B------:R-:W-:-:S04]  /*0250*/  ULDC.64 UR8, c[0x0][0x360] ;  /* 0x0000d80000087ab9 */ /* 0x000fc80000000a00 */
[----:B------:R-:W-:-:S05]  /*0260*/  SHF.R.U32.HI R3, RZ, UR5, R2 ;  /* 0x00000005ff037c19 */ /* 0x000fca0008011602 */
[----:B------:R-:W-:-:S04]  /*0270*/  IMAD.MOV R4, RZ, RZ, -R3 ;  /* 0x000000ffff047224 */ /* 0x000fc800078e0a03 */
[----:B------:R-:W-:Y:S01]  /*0280*/  IMAD R5, R4, UR6, R5 ;  /* 0x0000000604057c24 */ /* 0x000fe2000f8e0205 */
[----:B------:R-:W-:-:S03]  /*0290*/  ULDC.64 UR6, c[0x0][0x358] ;  /* 0x0000d60000067ab9 */ /* 0x000fc60000000a00 */
[C---:B------:R-:W-:Y:S02]  /*02a0*/  IMAD R16, R5.reuse, UR6, RZ ;  /* 0x0000000605107c24 */ /* 0x040fe4000f8e02ff */
[C---:B------:R-:W-:Y:S02]  /*02b0*/  IMAD R0, R5.reuse, UR7, R0 ;  /* 0x0000000705007c24 */ /* 0x040fe4000f8e0200 */
[C---:B------:R-:W-:Y:S02]  /*02c0*/  IMAD R24, R5.reuse, UR8, R24 ;  /* 0x0000000805187c24 */ /* 0x040fe4000f8e0218 */
[----:B------:R-:W-:Y:S02]  /*02d0*/  IMAD R22, R5, UR9, R22 ;  /* 0x0000000905167c24 */ /* 0x000fe4000f8e0216 */
[----:B------:R-:W-:Y:S01]  /*02e0*/  IMAD R16, R19, UR4, R16 ;  /* 0x0000000413107c24 */ /* 0x000fe2000f8e0210 */
[----:B------:R-:W-:Y:S06]  /*02f0*/  @!P0 BRA `(.L_x_59) ;  /* 0x00000014005c8947 */ /* 0x000fec0003800000 */
[----:B------:R-:W-:Y:S01]  /*0300*/  IMAD.MOV.U32 R2, RZ, RZ, RZ ;  /* 0x000000ffff027224 */ /* 0x000fe200078e00ff */
[----:B------:R-:W-:Y:S01]  /*0310*/  ULDC.64 UR4, c[0x0][0x238] ;  /* 0x00008e0000047ab9 */ /* 0x000fe20000000a00 */
        /* <DEDUP_REMOVED lines=8> */
[C---:B------:R-:W-:Y:S02]  /*03a0*/  IMAD R16, R3.reuse, UR4, R16 ;  /* 0x0000000403107c24 */ /* 0x040fe4000f8e0210 */
[C---:B------:R-:W-:Y:S02]  /*03b0*/  IMAD R0, R3.reuse, UR5, R0 ;  /* 0x0000000503007c24 */ /* 0x040fe4000f8e0200 */
        /* <DEDUP_REMOVED lines=9> */
[----:B------:R-:W-:-:S04]  /*0450*/  ULDC.64 UR4, c[0x0][0x378] ;  /* 0x0000de0000047ab9 */ /* 0x000fc80000000a00 */
        /* <DEDUP_REMOVED lines=310> */
[----:B------:R-:W-:Y:S02]  /*17c0*/  ULDC.64 UR6, c[0x0][0x4d0] ;  /* 0x0001340000067ab9 */ /* 0x000fe40000000a00 */
        /* <DEDUP_REMOVED lines=9> */
[----:B------:R-:W-:-:S07]  /*1860*/  IMAD R22, R3, UR7, R22 ;  /* 0x0000000703167c24 */ /* 0x000fce000f8e0216 */
.L_x_59:
[----:B------:R-:W0:Y:S01]  /*1870*/  LDC.U8 R5, c[0x0][0x509] ;  /* 0x00014240ff057b82 */ /* 0x000e220000000000 */
[----:B------:R-:W-:Y:S01]  /*1880*/  ULDC.64 UR4, c[0x0][0x4d8] ;  /* 0x0001360000047ab9 */ /* 0x000fe20000000a00 */
[----:B------:R-:W-:Y:S01]  /*1890*/  ULDC.64 UR6, c[0x0][0x4e0] ;  /* 0x0001380000067ab9 */ /* 0x000fe20000000a00 */
[----:B------:R-:W-:Y:S02]  /*18a0*/  IADD3 R16, P1, R16, UR4, RZ ;  /* 0x0000000410107c10 */ /* 0x000fe4000ff3e0ff */
[----:B------:R-:W-:-:S03]  /*18b0*/  IADD3 R2, P2, R0, UR6, RZ ;  /* 0x0000000600027c10 */ /* 0x000fc6000ff5e0ff */
[----:B------:R-:W-:Y:S02]  /*18c0*/  IMAD.X R17, RZ, RZ, UR5, P1 ;  /* 0x00000005ff117e24 */ /* 0x000fe400088e06ff */
[----:B------:R-:W-:Y:S01]  /*18d0*/  IMAD.X R3, RZ, RZ, UR7, P2 ;  /* 0x00000007ff037e24 */ /* 0x000fe200090e06ff */
[----:B0-----:R-:W-:-:S04]  /*18e0*/  PRMT R4, R5, 0x9910, RZ ;  /* 0x0000991005047816 */ /* 0x001fc800000000ff */
[----:B------:R-:W-:-:S13]  /*18f0*/  ISETP.GT.AND P0, PT, R4, 0x9, PT ;  /* 0x000000090400780c */ /* 0x000fda0003f04270 */
[----:B------:R-:W-:Y:S05]  /*1900*/  @P0 BRA `(.L_x_60) ;  /* 0x0000000400180947 */ /* 0x000fea0003800000 */
[----:B------:R-:W-:-:S13]  /*1910*/  ISETP.GT.AND P0, PT, R4, 0x4, PT ;  /* 0x000000040400780c */ /* 0x000fda0003f04270 */
[----:B------:R-:W-:Y:S05]  /*1920*/  @P0 BRA `(.L_x_61) ;  /* 0x0000000000940947 */ /* 0x000fea0003800000 */
[----:B------:R-:W-:-:S13]  /*1930*/  ISETP.GT.AND P0, PT, R4, 0x1, PT ;  /* 0x000000010400780c */ /* 0x000fda0003f04270 */
[----:B------:R-:W-:Y:S05]  /*1940*/  @P0 BRA `(.L_x_62) ;  /* 0x0000000000380947 */ /* 0x000fea0003800000 */
[----:B------:R-:W-:-:S13]  /*1950*/  ISETP.NE.AND P0, PT, R5, RZ, PT ;  /* 0x000000ff0500720c */ /* 0x000fda0003f05270 */
[----:B------:R-:W-:Y:S05]  /*1960*/  @!P0 BRA `(.L_x_63) ;  /* 0x00000000001c8947 */ /* 0x000fea0003800000 */
[----:B------:R-:W-:-:S13]  /*1970*/  ISETP.NE.AND P0, PT, R4, 0x1, PT ;  /* 0x000000010400780c */ /* 0x000fda0003f05270 */
[----:B------:R-:W-:Y:S05]  /*1980*/  @P0 BRA `(.L_x_64) ;  /* 0x0000000c00780947 */ /* 0x000fea0003800000 */
[----:B------:R-:W2:Y:S02]  /*1990*/  LDG.E.S8 R2, desc[UR36][R2.64] ;  /* 0x0000002402027981 */ /* 0x000ea4000c1e1300 */
[----:B--2---:R-:W0:Y:S02]  /*19a0*/  I2F.S16 R0, R2 ;  /* 0x0000000200007306 */ /* 0x004e240000101400 */
[----:B0-----:R-:W-:-:S04]  /*19b0*/  F2FP.F16.F32.PACK_AB R0, RZ, R0 ;  /* 0x00000000ff00723e */ /* 0x001fc800000000ff */
[----:B------:R-:W-:Y:S01]  /*19c0*/  PRMT R19, R0, 0x7610, R19 ;  /* 0x0000761000137816 */ /* 0x000fe20000000013 */
[----:B------:R-:W-:Y:S06]  /*19d0*/  BRA `(.L_x_65) ;  /* 0x0000000c00d07947 */ /* 0x000fec0003800000 */
.L_x_63:
[----:B------:R-:W2:Y:S02]  /*19e0*/  LDG.E.U8 R2, desc[UR36][R2.64] ;  /* 0x0000002402027981 */ /* 0x000ea4000c1e1100 */
[----:B--2---:R-:W-:-:S04]  /*19f0*/  I2FP.F32.U32 R0, R2 ;  /* 0x0000000200007245 */ /* 0x004fc80000201000 */
[----:B------:R-:W-:-:S04]  /*1a00*/  F2FP.F16.F32.PACK_AB R0, RZ, R0 ;  /* 0x00000000ff00723e */ /* 0x000fc800000000ff */
[----:B------:R-:W-:Y:S01]  /*1a10*/  PRMT R19, R0, 0x7610, R19 ;  /* 0x0000761000137816 */ /* 0x000fe20000000013 */
[----:B------:R-:W-:Y:S06]  /*1a20*/  BRA `(.L_x_65) ;  /* 0x0000000c00bc7947 */ /* 0x000fec0003800000 */
.L_x_62:
[----:B------:R-:W-:-:S13]  /*1a30*/  ISETP.NE.AND P0, PT, R4, 0x2, PT ;  /* 0x000000020400780c */ /* 0x000fda0003f05270 */
[----:B------:R-:W-:Y:S05]  /*1a40*/  @!P0 BRA `(.L_x_66) ;  /* 0x0000000000388947 */ /* 0x000fea0003800000 */
[----:B------:R-:W-:-:S13]  /*1a50*/  ISETP.NE.AND P0, PT, R4, 0x3, PT ;  /* 0x000000030400780c */ /* 0x000fda0003f05270 */
[----:B------:R-:W-:Y:S05]  /*1a60*/  @!P0 BRA `(.L_x_67) ;  /* 0x00000000001c8947 */ /* 0x000fea0003800000 */
[----:B------:R-:W-:-:S13]  /*1a70*/  ISETP.NE.AND P0, PT, R4, 0x4, PT ;  /* 0x000000040400780c */ /* 0x000fda0003f05270 */
[----:B------:R-:W-:Y:S05]  /*1a80*/  @P0 BRA `(.L_x_64) ;  /* 0x0000000c00380947 */ /* 0x000fea0003800000 */
[----:B------:R-:W2:Y:S02]  /*1a90*/  LDG.E.64 R2, desc[UR36][R2.64] ;  /* 0x0000002402027981 */ /* 0x000ea4000c1e1b00 */
[----:B--2---:R-:W0:Y:S02]  /*1aa0*/  I2F.S64 R0, R2 ;  /* 0x0000000200007312 */ /* 0x004e240000301400 */
[----:B0-----:R-:W-:-:S04]  /*1ab0*/  F2FP.F16.F32.PACK_AB R0, RZ, R0 ;  /* 0x00000000ff00723e */ /* 0x001fc800000000ff */
[----:B------:R-:W-:Y:S01]  /*1ac0*/  PRMT R19, R0, 0x7610, R19 ;  /* 0x0000761000137816 */ /* 0x000fe20000000013 */
[----:B------:R-:W-:Y:S06]  /*1ad0*/  BRA `(.L_x_65) ;  /* 0x0000000c00907947 */ /* 0x000fec0003800000 */
.L_x_67:
[----:B------:R-:W2:Y:S02]  /*1ae0*/  LDG.E R2, desc[UR36][R2.64] ;  /* 0x0000002402027981 */ /* 0x000ea4000c1e1900 */
[----:B--2---:R-:W-:-:S04]  /*1af0*/  I2FP.F32.S32 R0, R2 ;  /* 0x0000000200007245 */ /* 0x004fc80000201400 */
[----:B------:R-:W-:-:S04]  /*1b00*/  F2FP.F16.F32.PACK_AB R0, RZ, R0 ;  /* 0x00000000ff00723e */ /* 0x000fc800000000ff */
[----:B------:R-:W-:Y:S01]  /*1b10*/  PRMT R19, R0, 0x7610, R19 ;  /* 0x0000761000137816 */ /* 0x000fe20000000013 */
[----:B------:R-:W-:Y:S06]  /*1b20*/  BRA `(.L_x_65) ;  /* 0x0000000c007c7947 */ /* 0x000fec0003800000 */
.L_x_66:
[----:B------:R-:W2:Y:S02]  /*1b30*/  LDG.E.U16 R2, desc[UR36][R2.64] ;  /* 0x0000002402027981 */ /* 0x000ea4000c1e1500 */
[----:B--2---:R-:W0:Y:S02]  /*1b40*/  I2F.S16 R0, R2 ;  /* 0x0000000200007306 */ /* 0x004e240000101400 */
[----:B0-----:R-:W-:-:S04]  /*1b50*/  F2FP.F16.F32.PACK_AB R0, RZ, R0 ;  /* 0x00000000ff00723e */ /* 0x001fc800000000ff */
[----:B------:R-:W-:Y:S01]  /*1b60*/  PRMT R19, R0, 0x7610, R19 ;  /* 0x0000761000137816 */ /* 0x000fe20000000013 */
[----:B------:R-:W-:Y:S06]  /*1b70*/  BRA `(.L_x_65) ;  /* 0x0000000c00687947 */ /* 0x000fec0003800000 */
.L_x_61:
[----:B------:R-:W-:-:S13]  /*1b80*/  ISETP.GT.AND P0, PT, R4, 0x6, PT ;  /* 0x000000060400780c */ /* 0x000fda0003f04270 */
[----:B------:R-:W-:Y:S05]  /*1b90*/  @P0 BRA `(.L_x_68) ;  /* 0x0000000000240947 */ /* 0x000fea0003800000 */
[----:B------:R-:W-:-:S13]  /*1ba0*/  ISETP.NE.AND P0, PT, R4, 0x5, PT ;  /* 0x000000050400780c */ /* 0x000fda0003f05270 */
[----:B------:R-:W-:Y:S05]  /*1bb0*/  @!P0 BRA `(.L_x_69) ;  /* 0x0000000000148947 */ /* 0x000fea0003800000 */
[----:B------:R-:W-:-:S13]  /*1bc0*/  ISETP.NE.AND P0, PT, R4, 0x6, PT ;  /* 0x000000060400780c */ /* 0x000fda0003f05270 */
[----:B------:R-:W-:Y:S05]  /*1bd0*/  @P0 BRA `(.L_x_64) ;  /* 0x0000000800e40947 */ /* 0x000fea0003800000 */
[----:B------:R-:W2:Y:S02]  /*1be0*/  LDG.E R2, desc[UR36][R2.64] ;  /* 0x0000002402027981 */ /* 0x000ea4000c1e1900 */
[----:B--2---:R-:W-:Y:S01]  /*1bf0*/  F2FP.F16.F32.PACK_AB R19, RZ, R2 ;  /* 0x00000002ff13723e */ /* 0x004fe200000000ff */
[----:B------:R-:W-:Y:S06]  /*1c00*/  BRA `(.L_x_65) ;  /* 0x0000000c00447947 */ /* 0x000fec0003800000 */
.L_x_69:
[----:B------:R0:W5:Y:S01]  /*1c10*/  LDG.E.U16 R19, desc[UR36][R2.64] ;  /* 0x0000002402137981 */ /* 0x000162000c1e1500 */
[----:B------:R-:W-:Y:S05]  /*1c20*/  BRA `(.L_x_65) ;  /* 0x0000000c003c7947 */ /* 0x000fea0003800000 */
.L_x_68:
[----:B------:R-:W-:-:S13]  /*1c30*/  ISETP.NE.AND P0, PT, R4, 0x7, PT ;  /* 0x000000070400780c */ /* 0x000fda0003f05270 */
[----:B------:R-:W-:Y:S05]  /*1c40*/  @!P0 BRA `(.L_x_70) ;  /* 0x0000000000248947 */ /* 0x000fea0003800000 */
[----:B------:R-:W-:-:S13]  /*1c50*/  ISETP.NE.AND P0, PT, R4, 0x8, PT ;  /* 0x000000080400780c */ /* 0x000fda0003f05270 */
[----:B------:R-:W-:Y:S05]  /*1c60*/  @!P0 BRA `(.L_x_71) ;  /* 0x0000000000148947 */ /* 0x000fea0003800000 */
[----:B------:R-:W-:-:S13]  /*1c70*/  ISETP.NE.AND P0, PT, R4, 0x9, PT ;  /* 0x000000090400780c */ /* 0x000fda0003f05270 */
[----:B------:R-:W-:Y:S05]  /*1c80*/  @P0 BRA `(.L_x_64) ;  /* 0x0000000800b80947 */ /* 0x000fea0003800000 */
[----:B------:R-:W2:Y:S02]  /*1c90*/  LDG.E R2, desc[UR36][R2.64] ;  /* 0x0000002402027981 */ /* 0x000ea4000c1e1900 */
[----:B--2---:R-:W-:Y:S01]  /*1ca0*/  F2FP.F16.F32.PACK_AB R19, RZ, R2 ;  /* 0x00000002ff13723e */ /* 0x004fe200000000ff */
[----:B------:R-:W-:Y:S06]  /*1cb0*/  BRA `(.L_x_65) ;  /* 0x0000000c00187947 */ /* 0x000fec0003800000 */
.L_x_71:
[----:B------:R1:W5:Y:S01]  /*1cc0*/  LDG.E.U16 R19, desc[UR36][R2.64] ;  /* 0x0000002402137981 */ /* 0x000362000c1e1500 */
[----:B------:R-:W-:Y:S05]  /*1cd0*/  BRA `(.L_x_65) ;  /* 0x0000000c00107947 */ /* 0x000fea0003800000 */
.L_x_70:
[----:B------:R-:W2:Y:S01]  /*1ce0*/  LDG.E.64 R2, desc[UR36][R2.64] ;  /* 0x0000002402027981 */ /* 0x000ea2000c1e1b00 */
[----:B------:R-:W-:Y:S01]  /*1cf0*/  UMOV UR4, 0xf0000000 ;  /* 0xf000000000047882 */ /* 0x000fe20000000000 */
[----:B------:R-:W-:Y:S01]  /*1d00*/  UMOV UR5, 0x380fffff ;  /* 0x380fffff00057882 */ /* 0x000fe20000000000 */
[----:B--2---:R-:W0:Y:S01]  /*1d10*/  F2F.F32.F64 R0, R2 ;  /* 0x0000000200007310 */ /* 0x004e220000301000 */
[----:B------:R-:W-:-:S14]  /*1d20*/  DSETP.GEU.AND P0, PT, |R2|, UR4, PT ;  /* 0x0000000402007e2a */ /* 0x000fdc000bf0e200 */
[----:B0-----:R-:W-:-:S05]  /*1d30*/  @!P0 FMUL R0, R0, 1.175494350822287508e-38 ;  /* 0x0080000000008820 */ /* 0x001fca0000400000 */
[----:B------:R-:W-:-:S04]  /*1d40*/  F2FP.F16.F32.PACK_AB R0, RZ, R0 ;  /* 0x00000000ff00723e */ /* 0x000fc800000000ff */
[----:B------:R-:W-:Y:S01]  /*1d50*/  PRMT R19, R0, 0x7610, R19 ;  /* 0x0000761000137816 */ /* 0x000fe20000000013 */
[----:B------:R-:W-:Y:S06]  /*1d60*/  BRA `(.L_x_65) ;  /* 0x0000000800ec7947 */ /* 0x000fec0003800000 */
.L_x_60:
[----:B------:R-:W-:-:S13]  /*1d70*/  ISETP.GT.AND P0, PT, R4, 0x18, PT ;  /* 0x000000180400780c */ /* 0x000fda0003f04270 */
[----:B------:R-:W-:Y:S05]  /*1d80*/  @P0 BRA `(.L_x_72) ;  /* 0x0000000400140947 */ /* 0x000fea0003800000 */
[----:B------:R-:W-:-:S13]  /*1d90*/  ISETP.GT.AND P0, PT, R4, 0xe, PT ;  /* 0x0000000e0400780c */ /* 0x000fda0003f04270 */
[----:B------:R-:W-:Y:S05]  /*1da0*/  @P0 BRA `(.L_x_73) ;  /* 0x00000000004c0947 */ /* 0x000fea0003800000 */
[----:B------:R-:W-:-:S13]  /*1db0*/  ISETP.NE.AND P0, PT, R4, 0xa, PT ;  /* 0x0000000a0400780c */ /* 0x000fda0003f05270 */
[----:B------:R-:W-:Y:S05]  /*1dc0*/  @!P0 BRA `(.L_x_74) ;  /* 0x0000000000208947 */ /* 0x000fea0003800000 */
[----:B------:R-:W-:-:S13]  /*1dd0*/  ISETP.NE.AND P0, PT, R4, 0xb, PT ;  /* 0x0000000b0400780c */ /* 0x000fda0003f05270 */
[----:B------:R-:W-:Y:S05]  /*1de0*/  @P0 BRA `(.L_x_64) ;  /* 0x0000000800600947 */ /* 0x000fea0003800000 */
[----:B------:R-:W2:Y:S02]  /*1df0*/  LDG.E.U8 R2, desc[UR36][R2.64] ;  /* 0x0000002402027981 */ /* 0x000ea4000c1e1100 */
[----:B--2---:R-:W-:-:S04]  /*1e00*/  ISETP.NE.AND P0, PT, R2, RZ, PT ;  /* 0x000000ff0200720c */ /* 0x004fc80003f05270 */
[----:B------:R-:W-:-:S04]  /*1e10*/  FSEL R0, RZ, 1, !P0 ;  /* 0x3f800000ff007808 */ /* 0x000fc80004000000 */
[----:B------:R-:W-:-:S04]  /*1e20*/  F2FP.F16.F32.PACK_AB R0, RZ, R0 ;  /* 0x00000000ff00723e */ /* 0x000fc800000000ff */
[----:B------:R-:W-:Y:S01]  /*1e30*/  PRMT R19, R0, 0x7610, R19 ;  /* 0x0000761000137816 */ /* 0x000fe20000000013 */
[----:B------:R-:W-:Y:S06]  /*1e40*/  BRA `(.L_x_65) ;  /* 0x0000000800b47947 */ /* 0x000fec0003800000 */
.L_x_74:
        /* <DEDUP_REMOVED lines=9> */
.L_x_73:
[----:B------:R-:W-:-:S13]  /*1ee0*/  ISETP.NE.AND P0, PT, R4, 0xf, PT ;  /* 0x0000000f0400780c */ /* 0x000fda0003f05270 */
[----:B------:R-:W-:Y:S05]  /*1ef0*/  @!P0 BRA `(.L_x_75) ;  /* 0x0000000000a48947 */ /* 0x000fea0003800000 */
[----:B------:R-:W-:-:S13]  /*1f00*/  ISETP.NE.AND P0, PT, R4, 0x17, PT ;  /* 0x000000170400780c */ /* 0x000fda0003f05270 */
[----:B------:R-:W-:Y:S05]  /*1f10*/  @!P0 BRA `(.L_x_76) ;  /* 0x0000000000608947 */ /* 0x000fea0003800000 */
[----:B------:R-:W-:-:S13]  /*1f20*/  ISETP.NE.AND P0, PT, R4, 0x18, PT ;  /* 0x000000180400780c */ /* 0x000fda0003f05270 */
[----:B------:R-:W-:Y:S05]  /*1f30*/  @P0 BRA `(.L_x_64) ;  /* 0x00000008000c0947 */ /* 0x000fea0003800000 */
[----:B------:R-:W2:Y:S01]  /*1f40*/  LDG.E.U8 R0, desc[UR36][R2.64] ;  /* 0x0000002402007981 */ /* 0x000ea2000c1e1100 */
[----:B------:R-:W-:Y:S02]  /*1f50*/  IMAD.MOV.U32 R8, RZ, RZ, -0x800000 ;  /* 0xff800000ff087424 */ /* 0x000fe400078e00ff */
[----:B--2---:R-:W-:-:S05]  /*1f60*/  IMAD.SHL.U32 R0, R0, 0x1000000, RZ ;  /* 0x0100000000007824 */ /* 0x004fca00078e00ff */
[----:B------:R-:W-:-:S04]  /*1f70*/  LOP3.LUT R4, R0, 0x7f000000, RZ, 0xc0, !PT ;  /* 0x7f00000000047812 */ /* 0x000fc800078ec0ff */
[----:B------:R-:W0:Y:S01]  /*1f80*/  FLO.U32 R5, R4 ;  /* 0x0000000400057300 */ /* 0x000e2200000e0000 */
[C---:B------:R-:W-:Y:S02]  /*1f90*/  VIADD R6, R4.reuse, 0x1000000 ;  /* 0x0100000004067836 */ /* 0x040fe40000000000 */
[----:B------:R-:W-:-:S03]  /*1fa0*/  VIADD R2, R4, 0xffffffff ;  /* 0xffffffff04027836 */ /* 0x000fc60000000000 */
[----:B------:R-:W-:Y:S02]  /*1fb0*/  SHF.R.S32.HI R6, RZ, 0x8, R6 ;  /* 0x00000008ff067819 */ /* 0x000fe40000011406 */
[----:B------:R-:W-:Y:S02]  /*1fc0*/  SHF.R.S32.HI R2, RZ, 0x1f, R2 ;  /* 0x0000001fff027819 */ /* 0x000fe40000011402 */
[----:B0-----:R-:W-:-:S04]  /*1fd0*/  IADD3 R5, -R5, 0x1f, RZ ;  /* 0x0000001f05057810 */ /* 0x001fc80007ffe1ff */
[C---:B------:R-:W-:Y:S01]  /*1fe0*/  ISETP.GT.U32.AND P0, PT, R5.reuse, 0x4, PT ;  /* 0x000000040500780c */ /* 0x040fe20003f04070 */
[----:B------:R-:W-:-:S05]  /*1ff0*/  VIADD R5, R5, 0xfffffffc ;  /* 0xfffffffc05057836 */ /* 0x000fca0000000000 */
[----:B------:R-:W-:-:S05]  /*2000*/  SEL R5, R5, RZ, P0 ;  /* 0x000000ff05057207 */ /* 0x000fca0000000000 */
[----:B------:R-:W-:Y:S01]  /*2010*/  IMAD R8, R5, R8, 0x3c000000 ;  /* 0x3c00000005087424 */ /* 0x000fe200078e0208 */
[----:B------:R-:W-:-:S04]  /*2020*/  SHF.L.U32 R5, R4, R5, RZ ;  /* 0x0000000504057219 */ /* 0x000fc800000006ff */
[----:B------:R-:W-:-:S04]  /*2030*/  LEA.HI R5, R5, R8, RZ, 0x1c ;  /* 0x0000000805057211 */ /* 0x000fc800078fe0ff */
[----:B------:R-:W-:-:S04]  /*2040*/  LOP3.LUT R5, R5, 0x7f800000, R6, 0xf8, !PT ;  /* 0x7f80000005057812 */ /* 0x000fc800078ef806 */
[----:B------:R-:W-:-:S04]  /*2050*/  LOP3.LUT R5, R5, R2, RZ, 0x30, !PT ;  /* 0x0000000205057212 */ /* 0x000fc800078e30ff */
[----:B------:R-:W-:-:S04]  /*2060*/  LOP3.LUT R5, R5, 0x80000000, R0, 0xf8, !PT ;  /* 0x8000000005057812 */ /* 0x000fc800078ef800 */
[----:B------:R-:W-:-:S04]  /*2070*/  F2FP.F16.F32.PACK_AB R5, RZ, R5 ;  /* 0x00000005ff05723e */ /* 0x000fc800000000ff */
[----:B------:R-:W-:Y:S01]  /*2080*/  PRMT R19, R5, 0x7610, R19 ;  /* 0x0000761005137816 */ /* 0x000fe20000000013 */
[----:B------:R-:W-:Y:S06]  /*2090*/  BRA `(.L_x_65) ;  /* 0x0000000800207947 */ /* 0x000fec0003800000 */
.L_x_76:
[----:B------:R-:W2:Y:S02]  /*20a0*/  LDG.E.U8 R2, desc[UR36][R2.64] ;  /* 0x0000002402027981 */ /* 0x000ea4000c1e1100 */
[C---:B--2---:R-:W-:Y:S02]  /*20b0*/  IMAD.SHL.U32 R0, R2.reuse, 0x2000000, RZ ;  /* 0x0200000002007824 */ /* 0x044fe400078e00ff */
[----:B------:R-:W-:-:S03]  /*20c0*/  IMAD.SHL.U32 R5, R2, 0x1000000, RZ ;  /* 0x0100000002057824 */ /* 0x000fc600078e00ff */
[----:B------:R-:W-:-:S13]  /*20d0*/  ISETP.GE.U32.AND P0, PT, R0, 0x8000000, PT ;  /* 0x080000000000780c */ /* 0x000fda0003f06070 */
[C---:B------:R-:W-:Y:S02]  /*20e0*/  @!P0 IMAD.SHL.U32 R0, R2.reuse, 0x100, RZ ;  /* 0x0000010002008824 */ /* 0x040fe400078e00ff */
[----:B------:R-:W-:-:S03]  /*20f0*/  @P0 IMAD.SHL.U32 R4, R2, 0x200000, RZ ;  /* 0x0020000002040824 */ /* 0x000fc600078e00ff */
[----:B------:R-:W-:Y:S02]  /*2100*/  @!P0 LOP3.LUT R0, R0, 0x7f00, RZ, 0xc0, !PT ;  /* 0x00007f0000008812 */ /* 0x000fe400078ec0ff */
[----:B------:R-:W-:Y:S02]  /*2110*/  @P0 LOP3.LUT R4, R4, 0x70000000, RZ, 0xfc, !PT ;  /* 0x7000000004040812 */ /* 0x000fe400078efcff */
[----:B------:R-:W-:-:S03]  /*2120*/  @!P0 LOP3.LUT R0, R0, 0x3f000000, RZ, 0xfc, !PT ;  /* 0x3f00000000008812 */ /* 0x000fc600078efcff */
[----:B------:R-:W-:Y:S02]  /*2130*/  @P0 FMUL.FTZ R4, R4, 1.9259299443872358531e-34 ;  /* 0x0780000004040820 */ /* 0x000fe40000410000 */
[----:B------:R-:W-:-:S05]  /*2140*/  @!P0 FADD.FTZ R4, R0, -0.5 ;  /* 0xbf00000000048421 */ /* 0x000fca0000010000 */
[----:B------:R-:W-:-:S04]  /*2150*/  LOP3.LUT R4, R4, 0x80000000, R5, 0xf8, !PT ;  /* 0x8000000004047812 */ /* 0x000fc800078ef805 */
[----:B------:R-:W-:-:S04]  /*2160*/  F2FP.F16.F32.PACK_AB R4, RZ, R4 ;  /* 0x00000004ff04723e */ /* 0x000fc800000000ff */
[----:B------:R-:W-:Y:S01]  /*2170*/  PRMT R19, R4, 0x7610, R19 ;  /* 0x0000761004137816 */ /* 0x000fe20000000013 */
[----:B------:R-:W-:Y:S06]  /*2180*/  BRA `(.L_x_65) ;  /* 0x0000000400e47947 */ /* 0x000fec0003800000 */
.L_x_75:
[----:B------:R-:W2:Y:S02]  /*2190*/  LDG.E.U16 R0, desc[UR36][R2.64] ;  /* 0x0000002402007981 */ /* 0x000ea4000c1e1500 */
[----:B--2---:R-:W-:-:S05]  /*21a0*/  IMAD.U32 R0, R0, 0x10000, RZ ;  /* 0x0001000000007824 */ /* 0x004fca00078e00ff */
[----:B------:R-:W-:-:S04]  /*21b0*/  F2FP.F16.F32.PACK_AB R0, RZ, R0 ;  /* 0x00000000ff00723e */ /* 0x000fc800000000ff */
[----:B------:R-:W-:Y:S01]  /*21c0*/  PRMT R19, R0, 0x7610, R19 ;  /* 0x0000761000137816 */ /* 0x000fe20000000013 */
[----:B------:R-:W-:Y:S06]  /*21d0*/  BRA `(.L_x_65) ;  /* 0x0000000400d07947 */ /* 0x000fec0003800000 */
.L_x_72:
[----:B------:R-:W-:-:S13]  /*21e0*/  ISETP.GT.AND P0, PT, R4, 0x1b, PT ;  /* 0x0000001b0400780c */ /* 0x000fda0003f04270 */
[----:B------:R-:W-:Y:S05]  /*21f0*/  @P0 BRA `(.L_x_77) ;  /* 0x0000000400140947 */ /* 0x000fea0003800000 */
[----:B------:R-:W-:-:S13]  /*2200*/  ISETP.NE.AND P0, PT, R4, 0x19, PT ;  /* 0x000000190400780c */ /* 0x000fda0003f05270 */
[----:B------:R-:W-:Y:S05]  /*2210*/  @!P0 BRA `(.L_x_78) ;  /* 0x0000000000988947 */ /* 0x000fea0003800000 */
[----:B------:R-:W-:-:S13]  /*2220*/  ISETP.NE.AND P0, PT, R4, 0x1a, PT ;  /* 0x0000001a0400780c */ /* 0x000fda0003f05270 */
[----:B------:R-:W-:Y:S05]  /*2230*/  @!P0 BRA `(.L_x_79) ;  /* 0x00000000001c8947 */ /* 0x000fea0003800000 */
[----:B------:R-:W-:-:S13]  /*2240*/  ISETP.NE.AND P0, PT, R4, 0x1b, PT ;  /* 0x0000001b0400780c */ /* 0x000fda0003f05270 */
[----:B------:R-:W-:Y:S05]  /*2250*/  @P0 BRA `(.L_x_64) ;  /* 0x0000000400440947 */ /* 0x000fea0003800000 */
[----:B------:R-:W2:Y:S02]  /*2260*/  LDG.E.U16 R0, desc[UR36][R2.64] ;  /* 0x0000002402007981 */ /* 0x000ea4000c1e1500 */
[----:B--2---:R-:W-:-:S04]  /*2270*/  I2FP.F32.U32 R0, R0 ;  /* 0x0000000000007245 */ /* 0x004fc80000201000 */
[----:B------:R-:W-:-:S04]  /*2280*/  F2FP.F16.F32.PACK_AB R0, RZ, R0 ;  /* 0x00000000ff00723e */ /* 0x000fc800000000ff */
[----:B------:R-:W-:Y:S01]  /*2290*/  PRMT R19, R0, 0x7610, R19 ;  /* 0x0000761000137816 */ /* 0x000fe20000000013 */
[----:B------:R-:W-:Y:S06]  /*22a0*/  BRA `(.L_x_65) ;  /* 0x00000004009c7947 */ /* 0x000fec0003800000 */
.L_x_79:
[----:B------:R-:W2:Y:S01]  /*22b0*/  LDG.E.U8 R2, desc[UR36][R2.64] ;  /* 0x0000002402027981 */ /* 0x000ea2000c1e1100 */
[----:B------:R-:W-:Y:S01]  /*22c0*/  BSSY B0, `(.L_x_80) ;  /* 0x0000018000007945 */ /* 0x000fe20003800000 */
[----:B------:R-:W-:Y:S01]  /*22d0*/  IMAD.MOV.U32 R0, RZ, RZ, RZ ;  /* 0x000000ffff007224 */ /* 0x000fe200078e00ff */
[----:B--2---:R-:W-:-:S13]  /*22e0*/  ISETP.NE.AND P0, PT, R2, RZ, PT ;  /* 0x000000ff0200720c */ /* 0x004fda0003f05270 */
[----:B------:R-:W-:Y:S05]  /*22f0*/  @!P0 BRA `(.L_x_81) ;  /* 0x0000000000508947 */ /* 0x000fea0003800000 */
[----:B------:R-:W-:-:S13]  /*2300*/  ISETP.NE.AND P0, PT, R2, 0x80, PT ;  /* 0x000000800200780c */ /* 0x000fda0003f05270 */
[----:B------:R-:W-:Y:S01]  /*2310*/  @!P0 IMAD.MOV.U32 R0, RZ, RZ, 0x7f800001 ;  /* 0x7f800001ff008424 */ /* 0x000fe200078e00ff */
[----:B------:R-:W-:Y:S06]  /*2320*/  @!P0 BRA `(.L_x_81) ;  /* 0x0000000000448947 */ /* 0x000fec0003800000 */
[C---:B------:R-:W-:Y:S01]  /*2330*/  LOP3.LUT P0, R0, R2.reuse, 0x78, RZ, 0xc0, !PT ;  /* 0x0000007802007812 */ /* 0x040fe2000780c0ff */
[----:B------:R-:W-:Y:S01]  /*2340*/  BSSY B1, `(.L_x_82) ;  /* 0x000000c000017945 */ /* 0x000fe20003800000 */
[----:B------:R-:W-:Y:S02]  /*2350*/  SHF.R.U32.HI R3, RZ, 0x7, R2 ;  /* 0x00000007ff037819 */ /* 0x000fe40000011602 */
[----:B------:R-:W-:Y:S02]  /*2360*/  LOP3.LUT R2, R2, 0x7, RZ, 0xc0, !PT ;  /* 0x0000000702027812 */ /* 0x000fe400078ec0ff */
[----:B------:R-:W-:Y:S01]  /*2370*/  SHF.R.U32.HI R0, RZ, 0x3, R0 ;  /* 0x00000003ff007819 */ /* 0x000fe20000011600 */
[----:B------:R-:W-:-:S06]  /*2380*/  IMAD.U32 R4, R3, -0x80000000, RZ ;  /* 0x8000000003047824 */ /* 0x000fcc00078e00ff */
[----:B------:R-:W-:Y:S05]  /*2390*/  @P0 BRA `(.L_x_83) ;  /* 0x0000000000180947 */ /* 0x000fea0003800000 */
[----:B------:R-:W0:Y:S02]  /*23a0*/  FLO.U32 R3, R2 ;  /* 0x0000000200037300 */ /* 0x000e2400000e0000 */
[----:B0-----:R-:W-:-:S04]  /*23b0*/  IADD3 R3, -R3, 0x1f, RZ ;  /* 0x0000001f03037810 */ /* 0x001fc80007ffe1ff */
[----:B------:R-:W-:Y:S01]  /*23c0*/  IADD3 R0, R0, 0x1d, -R3 ;  /* 0x0000001d00007810 */ /* 0x000fe20007ffe803 */
[----:B------:R-:W-:-:S05]  /*23d0*/  VIADD R5, R3, 0xffffffe4 ;  /* 0xffffffe403057836 */ /* 0x000fca0000000000 */
[----:B------:R-:W-:-:S04]  /*23e0*/  SHF.L.U32 R5, R2, R5, RZ ;  /* 0x0000000502057219 */ /* 0x000fc800000006ff */
[----:B------:R-:W-:-:S07]  /*23f0*/  LOP3.LUT R2, R5, 0x7, RZ, 0xc0, !PT ;  /* 0x0000000705027812 */ /* 0x000fce00078ec0ff */
.L_x_83:
[----:B------:R-:W-:Y:S05]  /*2400*/  BSYNC B1 ;  /* 0x0000000000017941 */ /* 0x000fea0003800000 */
.L_x_82:
[----:B------:R-:W-:Y:S01]  /*2410*/  LEA R3, R0, 0x3b800000, 0x17 ;  /* 0x3b80000000037811 */ /* 0x000fe200078eb8ff */
[----:B------:R-:W-:-:S05]  /*2420*/  IMAD.SHL.U32 R0, R2, 0x100000, RZ ;  /* 0x0010000002007824 */ /* 0x000fca00078e00ff */
[----:B------:R-:W-:-:S07]  /*2430*/  LOP3.LUT R0, R3, R0, R4, 0xfe, !PT ;  /* 0x0000000003007212 */ /* 0x000fce00078efe04 */
.L_x_81:
[----:B------:R-:W-:Y:S05]  /*2440*/  BSYNC B0 ;  /* 0x0000000000007941 */ /* 0x000fea0003800000 */
.L_x_80:
[----:B------:R-:W-:-:S04]  /*2450*/  F2FP.F16.F32.PACK_AB R0, RZ, R0 ;  /* 0x00000000ff00723e */ /* 0x000fc800000000ff */
[----:B------:R-:W-:Y:S01]  /*2460*/  PRMT R19, R0, 0x7610, R19 ;  /* 0x0000761000137816 */ /* 0x000fe20000000013 */
[----:B------:R-:W-:Y:S06]  /*2470*/  BRA `(.L_x_65) ;  /* 0x0000000400287947 */ /* 0x000fec0003800000 */
.L_x_78:
        /* <DEDUP_REMOVED lines=21> */
.L_x_87:
[----:B------:R-:W-:Y:S05]  /*25d0*/  BSYNC B1 ;  /* 0x0000000000017941 */ /* 0x000fea0003800000 */
.L_x_86:
[----:B------:R-:W-:Y:S01]  /*25e0*/  LEA R3, R0, 0x37800000, 0x17 ;  /* 0x3780000000037811 */ /* 0x000fe200078eb8ff */
[----:B------:R-:W-:-:S05]  /*25f0*/  IMAD.SHL.U32 R0, R2, 0x200000, RZ ;  /* 0x0020000002007824 */ /* 0x000fca00078e00ff */
[----:B------:R-:W-:-:S07]  /*2600*/  LOP3.LUT R0, R3, R0, R4, 0xfe, !PT ;  /* 0x0000000003007212 */ /* 0x000fce00078efe04 */
.L_x_85:
[----:B------:R-:W-:Y:S05]  /*2610*/  BSYNC B0 ;  /* 0x0000000000007941 */ /* 0x000fea0003800000 */
.L_x_84:
[----:B------:R-:W-:-:S04]  /*2620*/  F2FP.F16.F32.PACK_AB R0, RZ, R0 ;  /* 0x00000000ff00723e */ /* 0x000fc800000000ff */
[----:B------:R-:W-:Y:S01]  /*2630*/  PRMT R19, R0, 0x7610, R19 ;  /* 0x0000761000137816 */ /* 0x000fe20000000013 */
[----:B------:R-:W-:Y:S06]  /*2640*/  BRA `(.L_x_65) ;  /* 0x0000000000b47947 */ /* 0x000fec0003800000 */
.L_x_77:
[----:B------:R-:W-:-:S13]  /*2650*/  ISETP.NE.AND P0, PT, R4, 0x1c, PT ;  /* 0x0000001c0400780c */ /* 0x000fda0003f05270 */
[----:B------:R-:W-:Y:S05]  /*2660*/  @!P0 BRA `(.L_x_88) ;  /* 0x00000000009c8947 */ /* 0x000fea0003800000 */
[----:B------:R-:W-:-:S13]  /*2670*/  ISETP.NE.AND P0, PT, R4, 0x1d, PT ;  /* 0x0000001d0400780c */ /* 0x000fda0003f05270 */
[----:B------:R-:W-:Y:S05]  /*2680*/  @!P0 BRA `(.L_x_89) ;  /* 0x0000000000808947 */ /* 0x000fea0003800000 */
[----:B------:R-:W-:-:S13]  /*2690*/  ISETP.NE.AND P0, PT, R4, 0x2c, PT ;  /* 0x0000002c0400780c */ /* 0x000fda0003f05270 */
[----:B------:R-:W-:Y:S05]  /*26a0*/  @P0 BRA `(.L_x_64) ;  /* 0x0000000000300947 */ /* 0x000fea0003800000 */
[----:B------:R-:W2:Y:S01]  /*26b0*/  LDG.E.U8 R2, desc[UR36][R2.64] ;  /* 0x0000002402027981 */ /* 0x000ea2000c1e1100 */
[----:B------:R-:W-:Y:S01]  /*26c0*/  BSSY B0, `(.L_x_90) ;  /* 0x0000007000007945 */ /* 0x000fe20003800000 */
[----:B------:R-:W-:Y:S01]  /*26d0*/  IMAD.MOV.U32 R0, RZ, RZ, 0x400000 ;  /* 0x00400000ff007424 */ /* 0x000fe200078e00ff */
[----:B--2---:R-:W-:-:S13]  /*26e0*/  ISETP.NE.AND P0, PT, R2, RZ, PT ;  /* 0x000000ff0200720c */ /* 0x004fda0003f05270 */
[----:B------:R-:W-:Y:S05]  /*26f0*/  @!P0 BRA `(.L_x_91) ;  /* 0x00000000000c8947 */ /* 0x000fea0003800000 */
[----:B------:R-:W-:-:S13]  /*2700*/  ISETP.NE.AND P0, PT, R2, 0xff, PT ;  /* 0x000000ff0200780c */ /* 0x000fda0003f05270 */
[----:B------:R-:W-:Y:S02]  /*2710*/  @!P0 IMAD.MOV.U32 R0, RZ, RZ, 0x7f800001 ;  /* 0x7f800001ff008424 */ /* 0x000fe400078e00ff */
[----:B------:R-:W-:-:S07]  /*2720*/  @P0 IMAD.SHL.U32 R0, R2, 0x800000, RZ ;  /* 0x0080000002000824 */ /* 0x000fce00078e00ff */
.L_x_91:
[----:B------:R-:W-:Y:S05]  /*2730*/  BSYNC B0 ;  /* 0x0000000000007941 */ /* 0x000fea0003800000 */
.L_x_90:
[----:B------:R-:W-:-:S04]  /*2740*/  F2FP.F16.F32.PACK_AB R0, RZ, R0 ;  /* 0x00000000ff00723e */ /* 0x000fc800000000ff */
[----:B------:R-:W-:Y:S01]  /*2750*/  PRMT R19, R0, 0x7610, R19 ;  /* 0x0000761000137816 */ /* 0x000fe20000000013 */
[----:B------:R-:W-:Y:S06]  /*2760*/  BRA `(.L_x_65) ;  /* 0x00000000006c7947 */ /* 0x000fec0003800000 */
.L_x_64:
[----:B------:R-:W-:Y:S01]  /*2770*/  MOV R2, 0x0 ;  /* 0x0000000000027802 */ /* 0x000fe20000000f00 */
[----:B------:R-:W-:Y:S01]  /*2780*/  ULDC.64 UR4, c[0x4][0x4e8] ;  /* 0x01013a0000047ab9 */ /* 0x000fe20000000a00 */
[----:B------:R-:W-:Y:S01]  /*2790*/  ULDC.64 UR6, c[0x4][0x3c8] ;  /* 0x0100f20000067ab9 */ /* 0x000fe20000000a00 */
[----:B------:R-:W-:Y:S02]  /*27a0*/  IMAD.U32 R4, RZ, RZ, UR4 ;  /* 0x00000004ff047e24 */ /* 0x000fe4000f8e00ff */
[----:B------:R-:W-:Y:S01]  /*27b0*/  IMAD.U32 R5, RZ, RZ, UR5 ;  /* 0x00000005ff057e24 */ /* 0x000fe2000f8e00ff */
[----:B------:R-:W0:Y:S01]  /*27c0*/  LDC.64 R2, c[0x4][R2] ;  /* 0x0100000002027b82 */ /* 0x000e220000000a00 */
[----:B------:R-:W-:Y:S01]  /*27d0*/  ULDC.64 UR4, c[0x4][0x4f0] ;  /* 0x01013c0000047ab9 */ /* 0x000fe20000000a00 */
[----:B------:R-:W-:Y:S02]  /*27e0*/  IMAD.U32 R10, RZ, RZ, UR6 ;  /* 0x00000006ff0a7e24 */ /* 0x000fe4000f8e00ff */
[----:B------:R-:W-:-:S02]  /*27f0*/  IMAD.U32 R6, RZ, RZ, UR4 ;  /* 0x00000004ff067e24 */ /* 0x000fc4000f8e00ff */
[----:B------:R-:W-:Y:S02]  /*2800*/  IMAD.U32 R7, RZ, RZ, UR5 ;  /* 0x00000005ff077e24 */ /* 0x000fe4000f8e00ff */
[----:B------:R-:W-:Y:S02]  /*2810*/  IMAD.U32 R11, RZ, RZ, UR7 ;  /* 0x00000007ff0b7e24 */ /* 0x000fe4000f8e00ff */
[----:B------:R-:W-:Y:S02]  /*2820*/  IMAD.MOV.U32 R8, RZ, RZ, 0x4e ;  /* 0x0000004eff087424 */ /* 0x000fe400078e00ff */
[----:B------:R-:W-:Y:S02]  /*2830*/  IMAD.MOV.U32 R12, RZ, RZ, 0x1 ;  /* 0x00000001ff0c7424 */ /* 0x000fe400078e00ff */
[----:B------:R-:W-:-:S07]  /*2840*/  IMAD.MOV.U32 R13, RZ, RZ, RZ ;  /* 0x000000ffff0d7224 */ /* 0x000fce00078e00ff */
[----:B------:R-:W-:-:S07]  /*2850*/  LEPC R20, `(.L_x_92) ;  /* 0x000000001014794e */ /* 0x000fce0000000000 */
[----:B0-----:R-:W-:Y:S05]  /*2860*/  CALL.ABS.NOINC R2 ;  /* 0x0000000002007343 */ /* 0x001fea0003c00000 */
.L_x_92:
[----:B------:R-:W-:Y:S01]  /*2870*/  PRMT R19, RZ, 0x7610, R19 ;  /* 0x00007610ff137816 */ /* 0x000fe20000000013 */
[----:B------:R-:W-:Y:S06]  /*2880*/  BRA `(.L_x_65) ;  /* 0x0000000000247947 */ /* 0x000fec0003800000 */
.L_x_89:
[----:B------:R-:W2:Y:S02]  /*2890*/  LDG.E.64 R2, desc[UR36][R2.64] ;  /* 0x0000002402027981 */ /* 0x000ea4000c1e1b00 */
[----:B--2---:R-:W0:Y:S02]  /*28a0*/  I2F.U64 R0, R2 ;  /* 0x0000000200007312 */ /* 0x004e240000301000 */
[----:B0-----:R-:W-:-:S04]  /*28b0*/  F2FP.F16.F32.PACK_AB R0, RZ, R0 ;  /* 0x00000000ff00723e */ /* 0x001fc800000000ff */
[----:B------:R-:W-:Y:S01]  /*28c0*/  PRMT R19, R0, 0x7610, R19 ;  /* 0x0000761000137816 */ /* 0x000fe20000000013 */
[----:B------:R-:W-:Y:S06]  /*28d0*/  BRA `(.L_x_65) ;  /* 0x0000000000107947 */ /* 0x000fec0003800000 */
.L_x_88:
[----:B------:R-:W2:Y:S02]  /*28e0*/  LDG.E R2, desc[UR36][R2.64] ;  /* 0x0000002402027981 */ /* 0x000ea4000c1e1900 */
[----:B--2---:R-:W-:-:S04]  /*28f0*/  I2FP.F32.U32 R0, R2 ;  /* 0x0000000200007245 */ /* 0x004fc80000201000 */
[----:B------:R-:W-:-:S04]  /*2900*/  F2FP.F16.F32.PACK_AB R0, RZ, R0 ;  /* 0x00000000ff00723e */ /* 0x000fc800000000ff */
[----:B------:R-:W-:-:S07]  /*2910*/  PRMT R19, R0, 0x7610, R19 ;  /* 0x0000761000137816 */ /* 0x000fce0000000013 */
.L_x_65:
[----:B------:R-:W2:Y:S01]  /*2920*/  LDC.U8 R4, c[0x0][0x50a] ;  /* 0x00014280ff047b82 */ /* 0x000ea20000000000 */
[----:B------:R-:W-:Y:S02]  /*2930*/  ULDC.64 UR4, c[0x0][0x4e8] ;  /* 0x00013a0000047ab9 */ /* 0x000fe40000000a00 */
[----:B01----:R-:W-:-:S05]  /*2940*/  IADD3 R2, P1, R24, UR4, RZ ;  /* 0x0000000418027c10 */ /* 0x003fca000ff3e0ff */
[----:B------:R-:W-:Y:S01]  /*2950*/  IMAD.X R3, RZ, RZ, UR5, P1 ;  /* 0x00000005ff037e24 */ /* 0x000fe200088e06ff */
[----:B--2---:R-:W-:-:S04]  /*2960*/  PRMT R0, R4, 0x9910, RZ ;  /* 0x0000991004007816 */ /* 0x004fc800000000ff */
        /* <DEDUP_REMOVED lines=10> */
[----:B------:R-:W2:Y:S02]  /*2a10*/  LDG.E.U8 R2, desc[UR36][R2.64] ;  /* 0x0000002402027981 */ /* 0x000ea4000c1e1100 */
[----:B--2---:R-:W-:-:S04]  /*2a20*/  ISETP.NE.AND P0, PT, R2, RZ, PT ;  /* 0x000000ff0200720c */ /* 0x004fc80003f05270 */
[----:B------:R-:W-:Y:S01]  /*2a30*/  P2R R24, PR, RZ, 0x1 ;  /* 0x00000001ff187803 */ /* 0x000fe20000000000 */
[----:B------:R-:W-:Y:S08]  /*2a40*/  BRA `(.L_x_98) ;  /* 0x0000000c00d47947 */ /* 0x000ff00003800000 */
.L_x_96:
[----:B------:R-:W2:Y:S02]  /*2a50*/  LDG.E.U8 R2, desc[UR36][R2.64] ;  /* 0x0000002402027981 */ /* 0x000ea4000c1e1100 */
[----:B--2---:R-:W-:-:S04]  /*2a60*/  ISETP.NE.AND P0, PT, R2, RZ, PT ;  /* 0x000000ff0200720c */ /* 0x004fc80003f05270 */
[----:B------:R-:W-:Y:S01]  /*2a70*/  P2R R24, PR, RZ, 0x1 ;  /* 0x00000001ff187803 */ /* 0x000fe20000000000 */
[----:B------:R-:W-:Y:S08]  /*2a80*/  BRA `(.L_x_98) ;  /* 0x0000000c00c47947 */ /* 0x000ff00003800000 */
.L_x_95:
[----:B------:R-:W-:-:S13]  /*2a90*/  ISETP.NE.AND P0, PT, R0, 0x2, PT ;  /* 0x000000020000780c */ /* 0x000fda0003f05270 */
[----:B------:R-:W-:Y:S05]  /*2aa0*/  @!P0 BRA `(.L_x_99) ;  /* 0x0000000000348947 */ /* 0x000fea0003800000 */
[----:B------:R-:W-:-:S13]  /*2ab0*/  ISETP.NE.AND P0, PT, R0, 0x3, PT ;  /* 0x000000030000780c */ /* 0x000fda0003f05270 */
[----:B------:R-:W-:Y:S05]  /*2ac0*/  @!P0 BRA `(.L_x_100) ;  /* 0x00000000001c8947 */ /* 0x000fea0003800000 */
[----:B------:R-:W-:-:S13]  /*2ad0*/  ISETP.NE.AND P0, PT, R0, 0x4, PT ;  /* 0x000000040000780c */ /* 0x000fda0003f05270 */
[----:B------:R-:W-:Y:S05]  /*2ae0*/  @P0 BRA `(.L_x_97) ;  /* 0x0000000c00400947 */ /* 0x000fea0003800000 */
[----:B------:R-:W2:Y:S02]  /*2af0*/  LDG.E.64 R2, desc[UR36][R2.64] ;  /* 0x0000002402027981 */ /* 0x000ea4000c1e1b00 */
[----:B--2---:R-:W-:-:S04]  /*2b00*/  ISETP.NE.U32.AND P0, PT, R2, RZ, PT ;  /* 0x000000ff0200720c */ /* 0x004fc80003f05070 */
[----:B------:R-:W-:-:S04]  /*2b10*/  ISETP.NE.AND.EX P0, PT, R3, RZ, PT, P0 ;  /* 0x000000ff0300720c */ /* 0x000fc80003f05300 */
[----:B------:R-:W-:Y:S01]  /*2b20*/  P2R R24, PR, RZ, 0x1 ;  /* 0x00000001ff187803 */ /* 0x000fe20000000000 */
[----:B------:R-:W-:Y:S08]  /*2b30*/  BRA `(.L_x_98) ;  /* 0x0000000c00987947 */ /* 0x000ff00003800000 */
.L_x_100:
[----:B------:R-:W2:Y:S02]  /*2b40*/  LDG.E R2, desc[UR36][R2.64] ;  /* 0x0000002402027981 */ /* 0x000ea4000c1e1900 */
[----:B--2---:R-:W-:-:S04]  /*2b50*/  ISETP.NE.AND P0, PT, R2, RZ, PT ;  /* 0x000000ff0200720c */ /* 0x004fc80003f05270 */
[----:B------:R-:W-:Y:S01]  /*2b60*/  P2R R24, PR, RZ, 0x1 ;  /* 0x00000001ff187803 */ /* 0x000fe20000000000 */
[----:B------:R-:W-:Y:S08]  /*2b70*/  BRA `(.L_x_98) ;  /* 0x0000000c00887947 */ /* 0x000ff00003800000 */
.L_x_99:
[----:B------:R-:W2:Y:S02]  /*2b80*/  LDG.E.U16 R2, desc[UR36][R2.64] ;  /* 0x0000002402027981 */ /* 0x000ea4000c1e1500 */
[----:B--2---:R-:W-:-:S04]  /*2b90*/  ISETP.NE.AND P0, PT, R2, RZ, PT ;  /* 0x000000ff0200720c */ /* 0x004fc80003f05270 */
[----:B------:R-:W-:Y:S01]  /*2ba0*/  P2R R24, PR, RZ, 0x1 ;  /* 0x00000001ff187803 */ /* 0x000fe20000000000 */
[----:B------:R-:W-:Y:S08]  /*2bb0*/  BRA `(.L_x_98) ;  /* 0x0000000c00787947 */ /* 0x000ff00003800000 */
.L_x_94:
[----:B------:R-:W-:-:S13]  /*2bc0*/  ISETP.GT.AND P0, PT, R0, 0x6, PT ;  /* 0x000000060000780c */ /* 0x000fda0003f04270 */
[----:B------:R-:W-:Y:S05]  /*2bd0*/  @P0 BRA `(.L_x_101) ;  /* 0x0000000000340947 */ /* 0x000fea0003800000 */
[----:B------:R-:W-:-:S13]  /*2be0*/  ISETP.NE.AND P0, PT, R0, 0x5, PT ;  /* 0x000000050000780c */ /* 0x000fda0003f05270 */
[----:B------:R-:W-:Y:S05]  /*2bf0*/  @!P0 BRA `(.L_x_102) ;  /* 0x0000000000188947 */ /* 0x000fea0003800000 */
[----:B------:R-:W-:-:S13]  /*2c00*/  ISETP.NE.AND P0, PT, R0, 0x6, PT ;  /* 0x000000060000780c */ /* 0x000fda0003f05270 */
[----:B------:R-:W-:Y:S05]  /*2c10*/  @P0 BRA `(.L_x_97) ;  /* 0x0000000800f40947 */ /* 0x000fea0003800000 */
[----:B------:R-:W2:Y:S02]  /*2c20*/  LDG.E R2, desc[UR36][R2.64] ;  /* 0x0000002402027981 */ /* 0x000ea4000c1e1900 */
[----:B--2---:R-:W-:-:S04]  /*2c30*/  FSETP.NEU.FTZ.AND P0, PT, R2, RZ, PT ;  /* 0x000000ff0200720b */ /* 0x004fc80003f1d000 */
[----:B------:R-:W-:Y:S01]  /*2c40*/  P2R R24, PR, RZ, 0x1 ;  /* 0x00000001ff187803 */ /* 0x000fe20000000000 */
[----:B------:R-:W-:Y:S08]  /*2c50*/  BRA `(.L_x_98) ;  /* 0x0000000c00507947 */ /* 0x000ff00003800000 */
.L_x_102:
[----:B------:R-:W2:Y:S02]  /*2c60*/  LDG.E.U16 R0, desc[UR36][R2.64] ;  /* 0x0000002402007981 */ /* 0x000ea4000c1e1500 */
[----:B--2---:R-:W-:-:S05]  /*2c70*/  HADD2.F32 R0, -RZ, R0.H0_H0 ;  /* 0x20000000ff007230 */ /* 0x004fca0000004100 */
[----:B------:R-:W-:-:S04]  /*2c80*/  FSETP.NEU.FTZ.AND P0, PT, R0, RZ, PT ;  /* 0x000000ff0000720b */ /* 0x000fc80003f1d000 */
[----:B------:R-:W-:Y:S01]  /*2c90*/  P2R R24, PR, RZ, 0x1 ;  /* 0x00000001ff187803 */ /* 0x000fe20000000000 */
[----:B------:R-:W-:Y:S08]  /*2ca0*/  BRA `(.L_x_98) ;  /* 0x0000000c003c7947 */ /* 0x000ff00003800000 */
.L_x_101:
[----:B------:R-:W-:-:S13]  /*2cb0*/  ISETP.NE.AND P0, PT, R0, 0x7, PT ;  /* 0x000000070000780c */ /* 0x000fda0003f05270 */
[----:B------:R-:W-:Y:S05]  /*2cc0*/  @!P0 BRA `(.L_x_103) ;  /* 0x0000000000548947 */ /* 0x000fea0003800000 */
[----:B------:R-:W-:-:S13]  /*2cd0*/  ISETP.NE.AND P0, PT, R0, 0x8, PT ;  /* 0x000000080000780c */ /* 0x000fda0003f05270 */
[----:B------:R-:W-:Y:S05]  /*2ce0*/  @!P0 BRA `(.L_x_104) ;  /* 0x0000000000208947 */ /* 0x000fea0003800000 */
[----:B------:R-:W-:-:S13]  /*2cf0*/  ISETP.NE.AND P0, PT, R0, 0x9, PT ;  /* 0x000000090000780c */ /* 0x000fda0003f05270 */
[----:B------:R-:W-:Y:S05]  /*2d00*/  @P0 BRA `(.L_x_97) ;  /* 0x0000000800b80947 */ /* 0x000fea0003800000 */
[----:B------:R-:W2:Y:S02]  /*2d10*/  LDG.E.64 R2, desc[UR36][R2.64] ;  /* 0x0000002402027981 */ /* 0x000ea4000c1e1b00 */
[----:B--2---:R-:W-:Y:S02]  /*2d20*/  FSETP.NEU.FTZ.AND P0, PT, R2, RZ, PT ;  /* 0x000000ff0200720b */ /* 0x004fe40003f1d000 */
[----:B------:R-:W-:-:S04]  /*2d30*/  FSETP.NEU.FTZ.AND P1, PT, R3, RZ, PT ;  /* 0x000000ff0300720b */ /* 0x000fc80003f3d000 */
[----:B------:R-:W-:-:S04]  /*2d40*/  PLOP3.LUT P0, PT, P0, P1, PT, 0xa8, 0x0 ;  /* 0x000000000000781c */ /* 0x000fc80000703570 */
[----:B------:R-:W-:Y:S01]  /*2d50*/  P2R R24, PR, RZ, 0x1 ;  /* 0x00000001ff187803 */ /* 0x000fe20000000000 */
[----:B------:R-:W-:Y:S08]  /*2d60*/  BRA `(.L_x_98) ;  /* 0x0000000c000c7947 */ /* 0x000ff00003800000 */
.L_x_104:
[----:B------:R-:W2:Y:S02]  /*2d70*/  LDG.E R2, desc[UR36][R2.64] ;  /* 0x0000002402027981 */ /* 0x000ea4000c1e1900 */
[----:B--2---:R-:W-:-:S05]  /*2d80*/  HADD2.F32 R0, -RZ, R2.H0_H0 ;  /* 0x20000002ff007230 */ /* 0x004fca0000004100 */
[----:B------:R-:W-:Y:S01]  /*2d90*/  FSETP.NEU.FTZ.AND P0, PT, R0, RZ, PT ;  /* 0x000000ff0000720b */ /* 0x000fe20003f1d000 */
[----:B------:R-:W-:-:S12]  /*2da0*/  IMAD.MOV.U32 R0, RZ, RZ, 0x1 ;  /* 0x00000001ff007424 */ /* 0x000fd800078e00ff */
[----:B------:R-:W-:-:S05]  /*2db0*/  @!P0 HADD2.F32 R4, -RZ, R2.H1_H1 ;  /* 0x30000002ff048230 */ /* 0x000fca0000004100 */
[----:B------:R-:W-:-:S04]  /*2dc0*/  @!P0 FSETP.NEU.FTZ.AND P1, PT, R4, RZ, PT ;  /* 0x000000ff0400820b */ /* 0x000fc80003f3d000 */
[----:B------:R-:W-:-:S04]  /*2dd0*/  @!P0 SEL R0, RZ, 0x1, !P1 ;  /* 0x00000001ff008807 */ /* 0x000fc80004800000 */
[----:B------:R-:W-:-:S04]  /*2de0*/  PRMT R0, R0, 0x9910, RZ ;  /* 0x0000991000007816 */ /* 0x000fc800000000ff */
[----:B------:R-:W-:-:S04]  /*2df0*/  ISETP.NE.AND P0, PT, R0, RZ, PT ;  /* 0x000000ff0000720c */ /* 0x000fc80003f05270 */
[----:B------:R-:W-:Y:S01]  /*2e00*/  P2R R24, PR, RZ, 0x1 ;  /* 0x00000001ff187803 */ /* 0x000fe20000000000 */
[----:B------:R-:W-:Y:S08]  /*2e10*/  BRA `(.L_x_98) ;  /* 0x0000000800e07947 */ /* 0x000ff00003800000 */
.L_x_103:
[----:B------:R-:W2:Y:S02]  /*2e20*/  LDG.E.64 R2, desc[UR36][R2.64] ;  /* 0x0000002402027981 */ /* 0x000ea4000c1e1b00 */
[----:B--2---:R-:W-:-:S06]  /*2e30*/  DSETP.NEU.AND P0, PT, R2, RZ, PT ;  /* 0x000000ff0200722a */ /* 0x004fcc0003f0d000 */
[----:B------:R-:W-:Y:S01]  /*2e40*/  P2R R24, PR, RZ, 0x1 ;  /* 0x00000001ff187803 */ /* 0x000fe20000000000 */
[----:B------:R-:W-:Y:S07]  /*2e50*/  BRA `(.L_x_98) ;  /* 0x0000000800d07947 */ /* 0x000fee0003800000 */
.L_x_93:
        /* <DEDUP_REMOVED lines=10> */
[----:B------:R-:W-:Y:S01]  /*2f00*/  P2R R24, PR, RZ, 0x1 ;  /* 0x00000001ff187803 */ /* 0x000fe20000000000 */
[----:B------:R-:W-:Y:S08]  /*2f10*/  BRA `(.L_x_98) ;  /* 0x0000000800a07947 */ /* 0x000ff00003800000 */
.L_x_107:
[----:B------:R-:W2:Y:S02]  /*2f20*/  LDG.E.128 R4, desc[UR36][R2.64] ;  /* 0x0000002402047981 */ /* 0x000ea4000c1e1d00 */
[----:B--2---:R-:W-:-:S06]  /*2f30*/  DSETP.NEU.AND P0, PT, R6, RZ, PT ;  /* 0x000000ff0600722a */ /* 0x004fcc0003f0d000 */
[----:B------:R-:W-:-:S06]  /*2f40*/  DSETP.NEU.OR P0, PT, R4, RZ, P0 ;  /* 0x000000ff0400722a */ /* 0x000fcc000070d400 */
[----:B------:R-:W-:Y:S01]  /*2f50*/  P2R R24, PR, RZ, 0x1 ;  /* 0x00000001ff187803 */ /* 0x000fe20000000000 */
[----:B------:R-:W-:Y:S07]  /*2f60*/  BRA `(.L_x_98) ;  /* 0x00000008008c7947 */ /* 0x000fee0003800000 */
.L_x_106:
        /* <DEDUP_REMOVED lines=25> */
[----:B------:R-:W-:-:S04]  /*3100*/  FSETP.NEU.FTZ.AND P0, PT, R5, RZ, PT ;  /* 0x000000ff0500720b */ /* 0x000fc80003f1d000 */
[----:B------:R-:W-:Y:S01]  /*3110*/  P2R R24, PR, RZ, 0x1 ;  /* 0x00000001ff187803 */ /* 0x000fe20000000000 */
[----:B------:R-:W-:Y:S08]  /*3120*/  BRA `(.L_x_98) ;  /* 0x00000008001c7947 */ /* 0x000ff00003800000 */
.L_x_109:
        /* <DEDUP_REMOVED lines=12> */
[----:B------:R-:W-:-:S04]  /*31f0*/  FSETP.NEU.FTZ.AND P0, PT, R4, RZ, PT ;  /* 0x000000ff0400720b */ /* 0x000fc80003f1d000 */
[----:B------:R-:W-:Y:S01]  /*3200*/  P2R R24, PR, RZ, 0x1 ;  /* 0x00000001ff187803 */ /* 0x000fe20000000000 */
[----:B------:R-:W-:Y:S08]  /*3210*/  BRA `(.L_x_98) ;  /* 0x0000000400e07947 */ /* 0x000ff00003800000 */
.L_x_108:
[----:B------:R-:W2:Y:S02]  /*3220*/  LDG.E.U16 R0, desc[UR36][R2.64] ;  /* 0x0000002402007981 */ /* 0x000ea4000c1e1500 */
[----:B--2---:R-:W-:-:S05]  /*3230*/  IMAD.U32 R0, R0, 0x10000, RZ ;  /* 0x0001000000007824 */ /* 0x004fca00078e00ff */
[----:B------:R-:W-:-:S04]  /*3240*/  FSETP.NEU.FTZ.AND P0, PT, R0, RZ, PT ;  /* 0x000000ff0000720b */ /* 0x000fc80003f1d000 */
[----:B------:R-:W-:Y:S01]  /*3250*/  P2R R24, PR, RZ, 0x1 ;  /* 0x00000001ff187803 */ /* 0x000fe20000000000 */
[----:B------:R-:W-:Y:S08]  /*3260*/  BRA `(.L_x_98) ;  /* 0x0000000400cc7947 */ /* 0x000ff00003800000 */
.L_x_105:
        /* <DEDUP_REMOVED lines=9> */
[----:B--2---:R-:W-:-:S04]  /*3300*/  ISETP.NE.AND P0, PT, R2, RZ, PT ;  /* 0x000000ff0200720c */ /* 0x004fc80003f05270 */
[----:B------:R-:W-:Y:S01]  /*3310*/  P2R R24, PR, RZ, 0x1 ;  /* 0x00000001ff187803 */ /* 0x000fe20000000000 */
[----:B------:R-:W-:Y:S08]  /*3320*/  BRA `(.L_x_98) ;  /* 0x00000004009c7947 */ /* 0x000ff00003800000 */
.L_x_112:
        /* <DEDUP_REMOVED lines=21> */
.L_x_116:
[----:B------:R-:W-:Y:S05]  /*3480*/  BSYNC B1 ;  /* 0x0000000000017941 */ /* 0x000fea0003800000 */
.L_x_115:
[----:B------:R-:W-:Y:S01]  /*3490*/  LEA R3, R0, 0x3b800000, 0x17 ;  /* 0x3b80000000037811 */ /* 0x000fe200078eb8ff */
[----:B------:R-:W-:-:S05]  /*34a0*/  IMAD.SHL.U32 R0, R2, 0x100000, RZ ;  /* 0x0010000002007824 */ /* 0x000fca00078e00ff */
[----:B------:R-:W-:-:S07]  /*34b0*/  LOP3.LUT R0, R3, R0, R4, 0xfe, !PT ;  /* 0x0000000003007212 */ /* 0x000fce00078efe04 */
.L_x_114:
[----:B------:R-:W-:Y:S05]  /*34c0*/  BSYNC B0 ;  /* 0x0000000000007941 */ /* 0x000fea0003800000 */
.L_x_113:
[----:B------:R-:W-:-:S04]  /*34d0*/  FSETP.NEU.FTZ.AND P0, PT, R0, RZ, PT ;  /* 0x000000ff0000720b */ /* 0x000fc80003f1d000 */
[----:B------:R-:W-:Y:S01]  /*34e0*/  P2R R24, PR, RZ, 0x1 ;  /* 0x00000001ff187803 */ /* 0x000fe20000000000 */
[----:B------:R-:W-:Y:S08]  /*34f0*/  BRA `(.L_x_98) ;  /* 0x0000000400287947 */ /* 0x000ff00003800000 */
.L_x_111:
        /* <DEDUP_REMOVED lines=21> */
.L_x_120:
[----:B------:R-:W-:Y:S05]  /*3650*/  BSYNC B1 ;  /* 0x0000000000017941 */ /* 0x000fea0003800000 */
.L_x_119:
[----:B------:R-:W-:Y:S01]  /*3660*/  LEA R3, R0, 0x37800000, 0x17 ;  /* 0x3780000000037811 */ /* 0x000fe200078eb8ff */
[----:B------:R-:W-:-:S05]  /*3670*/  IMAD.SHL.U32 R0, R2, 0x200000, RZ ;  /* 0x0020000002007824 */ /* 0x000fca00078e00ff */
[----:B------:R-:W-:-:S07]  /*3680*/  LOP3.LUT R0, R3, R0, R4, 0xfe, !PT ;  /* 0x0000000003007212 */ /* 0x000fce00078efe04 */
.L_x_118:
[----:B------:R-:W-:Y:S05]  /*3690*/  BSYNC B0 ;  /* 0x0000000000007941 */ /* 0x000fea0003800000 */
.L_x_117:
[----:B------:R-:W-:-:S04]  /*36a0*/  FSETP.NEU.FTZ.AND P0, PT, R0, RZ, PT ;  /* 0x000000ff0000720b */ /* 0x000fc80003f1d000 */
[----:B------:R-:W-:Y:S01]  /*36b0*/  P2R R24, PR, RZ, 0x1 ;  /* 0x00000001ff187803 */ /* 0x000fe20000000000 */
[----:B------:R-:W-:Y:S08]  /*36c0*/  BRA `(.L_x_98) ;  /* 0x0000000000b47947 */ /* 0x000ff00003800000 */
.L_x_110:
        /* <DEDUP_REMOVED lines=14> */
.L_x_124:
[----:B------:R-:W-:Y:S05]  /*37b0*/  BSYNC B0 ;  /* 0x0000000000007941 */ /* 0x000fea0003800000 */
.L_x_123:
[----:B------:R-:W-:-:S04]  /*37c0*/  FSETP.NEU.FTZ.AND P0, PT, R0, RZ, PT ;  /* 0x000000ff0000720b */ /* 0x000fc80003f1d000 */
[----:B------:R-:W-:Y:S01]  /*37d0*/  P2R R24, PR, RZ, 0x1 ;  /* 0x00000001ff187803 */ /* 0x000fe20000000000 */
[----:B------:R-:W-:Y:S08]  /*37e0*/  BRA `(.L_x_98) ;  /* 0x00000000006c7947 */ /* 0x000ff00003800000 */
.L_x_97:
        /* <DEDUP_REMOVED lines=15> */
[----:B0----5:R-:W-:Y:S05]  /*38e0*/  CALL.ABS.NOINC R2 ;  /* 0x0000000002007343 */ /* 0x021fea0003c00000 */
.L_x_125:
[----:B------:R-:W-:-:S04]  /*38f0*/  PLOP3.LUT P0, PT, PT, PT, PT, 0x8, 0x0 ;  /* 0x000000000000781c */ /* 0x000fc80003f0e170 */
[----:B------:R-:W-:Y:S01]  /*3900*/  P2R R24, PR, RZ, 0x1 ;  /* 0x00000001ff187803 */ /* 0x000fe20000000000 */
[----:B------:R-:W-:Y:S08]  /*3910*/  BRA `(.L_x_98) ;  /* 0x0000000000207947 */ /* 0x000ff00003800000 */
.L_x_122:
[----:B------:R-:W2:Y:S02]  /*3920*/  LDG.E.64 R2, desc[UR36][R2.64] ;  /* 0x0000002402027981 */ /* 0x000ea4000c1e1b00 */
[----:B--2---:R-:W-:-:S04]  /*3930*/  ISETP.NE.U32.AND P0, PT, R2, RZ, PT ;  /* 0x000000ff0200720c */ /* 0x004fc80003f05070 */
[----:B------:R-:W-:-:S04]  /*3940*/  ISETP.NE.AND.EX P0, PT, R3, RZ, PT, P0 ;  /* 0x000000ff0300720c */ /* 0x000fc80003f05300 */
[----:B------:R-:W-:Y:S01]  /*3950*/  P2R R24, PR, RZ, 0x1 ;  /* 0x00000001ff187803 */ /* 0x000fe20000000000 */
[----:B------:R-:W-:Y:S08]  /*3960*/  BRA `(.L_x_98) ;  /* 0x00000000000c7947 */ /* 0x000ff00003800000 */
.L_x_121:
[----:B------:R-:W2:Y:S02]  /*3970*/  LDG.E R2, desc[UR36][R2.64] ;  /* 0x0000002402027981 */ /* 0x000ea4000c1e1900 */
[----:B--2---:R-:W-:-:S04]  /*3980*/  ISETP.NE.AND P0, PT, R2, RZ, PT ;  /* 0x000000ff0200720c */ /* 0x004fc80003f05270 */
[----:B------:R-:W-:-:S09]  /*3990*/  P2R R24, PR, RZ, 0x1 ;  /* 0x00000001ff187803 */ /* 0x000fd20000000000 */
.L_x_98:
[----:B------:R-:W0:Y:S01]  /*39a0*/  LDC.U8 R2, c[0x0][0x50b] ;  /* 0x000142c0ff027b82 */ /* 0x000e220000000000 */
[----:B------:R-:W-:Y:S02]  /*39b0*/  ULDC.64 UR4, c[0x0][0x4f0] ;  /* 0x00013c0000047ab9 */ /* 0x000fe40000000a00 */
[----:B------:R-:W-:-:S05]  /*39c0*/  IADD3 R4, P1, R22, UR4, RZ ;  /* 0x0000000416047c10 */ /* 0x000fca000ff3e0ff */
        /* <DEDUP_REMOVED lines=13> */
[----:B--2---:R-:W-:Y:S01]  /*3aa0*/  SHF.R.S32.HI R3, RZ, 0x1f, R2 ;  /* 0x0000001fff037819 */ /* 0x004fe20000011402 */
[----:B------:R-:W-:Y:S06]  /*3ab0*/  BRA `(.L_x_131) ;  /* 0x0000000c00547947 */ /* 0x000fec0003800000 */
.L_x_129:
[----:B------:R0:W5:Y:S01]  /*3ac0*/  LDG.E.U8 R2, desc[UR36][R4.64] ;  /* 0x0000002404027981 */ /* 0x000162000c1e1100 */
[----:B------:R-:W-:Y:S01]  /*3ad0*/  IMAD.MOV.U32 R3, RZ, RZ, RZ ;  /* 0x000000ffff037224 */ /* 0x000fe200078e00ff */
[----:B------:R-:W-:Y:S06]  /*3ae0*/  BRA `(.L_x_131) ;  /* 0x0000000c00487947 */ /* 0x000fec0003800000 */
.L_x_128:
[----:B------:R-:W-:-:S13]  /*3af0*/  ISETP.NE.AND P0, PT, R0, 0x2, PT ;  /* 0x000000020000780c */ /* 0x000fda0003f05270 */
[----:B------:R-:W-:Y:S05]  /*3b00*/  @!P0 BRA `(.L_x_132) ;  /* 0x0000000000248947 */ /* 0x000fea0003800000 */
[----:B------:R-:W-:-:S13]  /*3b10*/  ISETP.NE.AND P0, PT, R0, 0x3, PT ;  /* 0x000000030000780c */ /* 0x000fda0003f05270 */
[----:B------:R-:W-:Y:S05]  /*3b20*/  @!P0 BRA `(.L_x_133) ;  /* 0x0000000000108947 */ /* 0x000fea0003800000 */
[----:B------:R-:W-:-:S13]  /*3b30*/  ISETP.NE.AND P0, PT, R0, 0x4, PT ;  /* 0x000000040000780c */ /* 0x000fda0003f05270 */
[----:B------:R-:W-:Y:S05]  /*3b40*/  @P0 BRA `(.L_x_130) ;  /* 0x0000000800d80947 */ /* 0x000fea0003800000 */
[----:B------:R1:W5:Y:S01]  /*3b50*/  LDG.E.64 R2, desc[UR36][R4.64] ;  /* 0x0000002404027981 */ /* 0x000362000c1e1b00 */
[----:B------:R-:W-:Y:S05]  /*3b60*/  BRA `(.L_x_131) ;  /* 0x0000000c00287947 */ /* 0x000fea0003800000 */
.L_x_133:
[----:B------:R-:W2:Y:S02]  /*3b70*/  LDG.E R2, desc[UR36][R4.64] ;  /* 0x0000002404027981 */ /* 0x000ea4000c1e1900 */
[----:B--2---:R-:W-:Y:S01]  /*3b80*/  SHF.R.S32.HI R3, RZ, 0x1f, R2 ;  /* 0x0000001fff037819 */ /* 0x004fe20000011402 */
[----:B------:R-:W-:Y:S06]  /*3b90*/  BRA `(.L_x_131) ;  /* 0x0000000c001c7947 */ /* 0x000fec0003800000 */
.L_x_132:
[----:B------:R-:W2:Y:S02]  /*3ba0*/  LDG.E.S16 R2, desc[UR36][R4.64] ;  /* 0x0000002404027981 */ /* 0x000ea4000c1e1700 */
[----:B--2---:R-:W-:Y:S01]  /*3bb0*/  SHF.R.S32.HI R3, RZ, 0x1f, R2 ;  /* 0x0000001fff037819 */ /* 0x004fe20000011402 */
[----:B------:R-:W-:Y:S06]  /*3bc0*/  BRA `(.L_x_131) ;  /* 0x0000000c00107947 */ /* 0x000fec0003800000 */
.L_x_127:
[----:B------:R-:W-:-:S13]  /*3bd0*/  ISETP.GT.AND P0, PT, R0, 0x6, PT ;  /* 0x000000060000780c */ /* 0x000fda0003f04270 */
[----:B------:R-:W-:Y:S05]  /*3be0*/  @P0 BRA `(.L_x_134) ;  /* 0x00000000002c0947 */ /* 0x000fea0003800000 */
[----:B------:R-:W-:-:S13]  /*3bf0*/  ISETP.NE.AND P0, PT, R0, 0x5, PT ;  /* 0x000000050000780c */ /* 0x000fda0003f05270 */
[----:B------:R-:W-:Y:S05]  /*3c00*/  @!P0 BRA `(.L_x_135) ;  /* 0x0000000000148947 */ /* 0x000fea0003800000 */
[----:B------:R-:W-:-:S13]  /*3c10*/  ISETP.NE.AND P0, PT, R0, 0x6, PT ;  /* 0x000000060000780c */ /* 0x000fda0003f05270 */
[----:B------:R-:W-:Y:S05]  /*3c20*/  @P0 BRA `(.L_x_130) ;  /* 0x0000000800a00947 */ /* 0x000fea0003800000 */
[----:B------:R-:W2:Y:S02]  /*3c30*/  LDG.E R2, desc[UR36][R4.64] ;  /* 0x0000002404027981 */ /* 0x000ea4000c1e1900 */
[----:B--2---:R-:W0:Y:S01]  /*3c40*/  F2I.S64.TRUNC R2, R2 ;  /* 0x0000000200027311 */ /* 0x004e22000020d900 */
[----:B------:R-:W-:Y:S05]  /*3c50*/  BRA `(.L_x_131) ;  /* 0x0000000800ec7947 */ /* 0x000fea0003800000 */
.L_x_135:
[----:B------:R-:W2:Y:S02]  /*3c60*/  LDG.E.U16 R4, desc[UR36][R4.64] ;  /* 0x0000002404047981 */ /* 0x000ea4000c1e1500 */
[----:B--2---:R-:W-:-:S06]  /*3c70*/  HADD2.F32 R2, -RZ, R4.H0_H0 ;  /* 0x20000004ff027230 */ /* 0x004fcc0000004100 */
[----:B------:R-:W0:Y:S01]  /*3c80*/  F2I.S64.TRUNC R2, R2 ;  /* 0x0000000200027311 */ /* 0x000e22000020d900 */
[----:B------:R-:W-:Y:S05]  /*3c90*/  BRA `(.L_x_131) ;  /* 0x0000000800dc7947 */ /* 0x000fea0003800000 */
.L_x_134:
[----:B------:R-:W-:-:S13]  /*3ca0*/  ISETP.NE.AND P0, PT, R0, 0x7, PT ;  /* 0x000000070000780c */ /* 0x000fda0003f05270 */
[----:B------:R-:W-:Y:S05]  /*3cb0*/  @!P0 BRA `(.L_x_136) ;  /* 0x00000000002c8947 */ /* 0x000fea0003800000 */
[----:B------:R-:W-:-:S13]  /*3cc0*/  ISETP.NE.AND P0, PT, R0, 0x8, PT ;  /* 0x000000080000780c */ /* 0x000fda0003f05270 */
[----:B------:R-:W-:Y:S05]  /*3cd0*/  @!P0 BRA `(.L_x_137) ;  /* 0x0000000000148947 */ /* 0x000fea0003800000 */
[----:B------:R-:W-:-:S13]  /*3ce0*/  ISETP.NE.AND P0, PT, R0, 0x9, PT ;  /* 0x000000090000780c */ /* 0x000fda0003f05270 */
[----:B------:R-:W-:Y:S05]  /*3cf0*/  @P0 BRA `(.L_x_130) ;  /* 0x00000008006c0947 */ /* 0x000fea0003800000 */
[----:B------:R-:W2:Y:S02]  /*3d00*/  LDG.E R2, desc[UR36][R4.64] ;  /* 0x0000002404027981 */ /* 0x000ea4000c1e1900 */
[----:B--2---:R-:W2:Y:S01]  /*3d10*/  F2I.S64.TRUNC R2, R2 ;  /* 0x0000000200027311 */ /* 0x004ea2000020d900 */
[----:B------:R-:W-:Y:S05]  /*3d20*/  BRA `(.L_x_131) ;  /* 0x0000000800b87947 */ /* 0x000fea0003800000 */
.L_x_137:
[----:B------:R-:W2:Y:S02]  /*3d30*/  LDG.E.U16 R4, desc[UR36][R4.64] ;  /* 0x0000002404047981 */ /* 0x000ea4000c1e1500 */
[----:B--2---:R-:W-:-:S06]  /*3d40*/  HADD2.F32 R2, -RZ, R4.H0_H0 ;  /* 0x20000004ff027230 */ /* 0x004fcc0000004100 */
[----:B------:R-:W3:Y:S01]  /*3d50*/  F2I.S64.TRUNC R2, R2 ;  /* 0x0000000200027311 */ /* 0x000ee2000020d900 */
[----:B------:R-:W-:Y:S05]  /*3d60*/  BRA `(.L_x_131) ;  /* 0x0000000800a87947 */ /* 0x000fea0003800000 */
.L_x_136:
[----:B------:R-:W2:Y:S02]  /*3d70*/  LDG.E.64 R2, desc[UR36][R4.64] ;  /* 0x0000002404027981 */ /* 0x000ea4000c1e1b00 */
[----:B--2---:R-:W4:Y:S01]  /*3d80*/  F2I.S64.F64.TRUNC R2, R2 ;  /* 0x0000000200027311 */ /* 0x004f22000030d900 */
[----:B------:R-:W-:Y:S05]  /*3d90*/  BRA `(.L_x_131) ;  /* 0x00000008009c7947 */ /* 0x000fea0003800000 */
.L_x_126:
        /* <DEDUP_REMOVED lines=8> */
[----:B------:R-:W2:Y:S01]  /*3e20*/  LDG.E.U8 R4, desc[UR36][R4.64] ;  /* 0x0000002404047981 */ /* 0x000ea2000c1e1100 */
[----:B------:R-:W-:Y:S01]  /*3e30*/  IMAD.MOV.U32 R3, RZ, RZ, RZ ;  /* 0x000000ffff037224 */ /* 0x000fe200078e00ff */
[----:B--2---:R-:W-:-:S04]  /*3e40*/  ISETP.NE.AND P0, PT, R4, RZ, PT ;  /* 0x000000ff0400720c */ /* 0x004fc80003f05270 */
[----:B------:R-:W-:Y:S01]  /*3e50*/  SEL R2, RZ, 0x1, !P0 ;  /* 0x00000001ff027807 */ /* 0x000fe20004000000 */
[----:B------:R-:W-:Y:S08]  /*3e60*/  BRA `(.L_x_131) ;  /* 0x0000000800687947 */ /* 0x000ff00003800000 */
.L_x_140:
[----:B------:R-:W2:Y:S02]  /*3e70*/  LDG.E.64 R2, desc[UR36][R4.64] ;  /* 0x0000002404027981 */ /* 0x000ea4000c1e1b00 */
[----:B--2---:R-:W0:Y:S01]  /*3e80*/  F2I.S64.F64.TRUNC R2, R2 ;  /* 0x0000000200027311 */ /* 0x004e22000030d900 */
[----:B------:R-:W-:Y:S05]  /*3e90*/  BRA `(.L_x_131) ;  /* 0x00000008005c7947 */ /* 0x000fea0003800000 */
.L_x_139:
        /* <DEDUP_REMOVED lines=11> */
[----:B------:R-:W-:-:S05]  /*3f50*/  VIADD R6, R2, 0x1000000 ;  /* 0x0100000002067836 */ /* 0x000fca0000000000 */
[----:B------:R-:W-:Y:S02]  /*3f60*/  SHF.R.S32.HI R6, RZ, 0x8, R6 ;  /* 0x00000008ff067819 */ /* 0x000fe40000011406 */
[----:B0-----:R-:W-:-:S04]  /*3f70*/  IADD3 R3, -R3, 0x1f, RZ ;  /* 0x0000001f03037810 */ /* 0x001fc80007ffe1ff */
[C---:B------:R-:W-:Y:S01]  /*3f80*/  ISETP.GT.U32.AND P0, PT, R3.reuse, 0x4, PT ;  /* 0x000000040300780c */ /* 0x040fe20003f04070 */
[----:B------:R-:W-:-:S05]  /*3f90*/  VIADD R3, R3, 0xfffffffc ;  /* 0xfffffffc03037836 */ /* 0x000fca0000000000 */
[----:B------:R-:W-:-:S04]  /*3fa0*/  SEL R3, R3, RZ, P0 ;  /* 0x000000ff03037207 */ /* 0x000fc80000000000 */
[C---:B------:R-:W-:Y:S01]  /*3fb0*/  SHF.L.U32 R4, R2.reuse, R3, RZ ;  /* 0x0000000302047219 */ /* 0x040fe200000006ff */
[----:B------:R-:W-:Y:S02]  /*3fc0*/  IMAD R7, R3, R8, 0x3c000000 ;  /* 0x3c00000003077424 */ /* 0x000fe400078e0208 */
[----:B------:R-:W-:-:S03]  /*3fd0*/  VIADD R3, R2, 0xffffffff ;  /* 0xffffffff02037836 */ /* 0x000fc60000000000 */
[----:B------:R-:W-:Y:S02]  /*3fe0*/  LEA.HI R7, R4, R7, RZ, 0x1c ;  /* 0x0000000704077211 */ /* 0x000fe400078fe0ff */
[----:B------:R-:W-:Y:S02]  /*3ff0*/  SHF.R.S32.HI R3, RZ, 0x1f, R3 ;  /* 0x0000001fff037819 */ /* 0x000fe40000011403 */
[----:B------:R-:W-:-:S04]  /*4000*/  LOP3.LUT R6, R7, 0x7f800000, R6, 0xf8, !PT ;  /* 0x7f80000007067812 */ /* 0x000fc800078ef806 */
[----:B------:R-:W-:-:S04]  /*4010*/  LOP3.LUT R3, R6, R3, RZ, 0x30, !PT ;  /* 0x0000000306037212 */ /* 0x000fc800078e30ff */
[----:B------:R-:W-:-:S06]  /*4020*/  LOP3.LUT R3, R3, 0x80000000, R0, 0xf8, !PT ;  /* 0x8000000003037812 */ /* 0x000fcc00078ef800 */
[----:B------:R-:W0:Y:S01]  /*4030*/  F2I.S64.TRUNC R2, R3 ;  /* 0x0000000300027311 */ /* 0x000e22000020d900 */
[----:B------:R-:W-:Y:S05]  /*4040*/  BRA `(.L_x_131) ;  /* 0x0000000400f07947 */ /* 0x000fea0003800000 */
.L_x_142:
[----:B------:R-:W2:Y:S02]  /*4050*/  LDG.E.U8 R3, desc[UR36][R4.64] ;  /* 0x0000002404037981 */ /* 0x000ea4000c1e1100 */
[----:B--2---:R-:W-:-:S05]  /*4060*/  IMAD.SHL.U32 R0, R3, 0x2000000, RZ ;  /* 0x0200000003007824 */ /* 0x004fca00078e00ff */
[----:B------:R-:W-:-:S13]  /*4070*/  ISETP.GE.U32.AND P0, PT, R0, 0x8000000, PT ;  /* 0x080000000000780c */ /* 0x000fda0003f06070 */
[C---:B------:R-:W-:Y:S02]  /*4080*/  @!P0 IMAD.SHL.U32 R0, R3.reuse, 0x100, RZ ;  /* 0x0000010003008824 */ /* 0x040fe400078e00ff */
[C---:B------:R-:W-:Y:S02]  /*4090*/  @P0 IMAD.SHL.U32 R2, R3.reuse, 0x200000, RZ ;  /* 0x0020000003020824 */ /* 0x040fe400078e00ff */
[----:B------:R-:W-:Y:S01]  /*40a0*/  IMAD.SHL.U32 R3, R3, 0x1000000, RZ ;  /* 0x0100000003037824 */ /* 0x000fe200078e00ff */
[----:B------:R-:W-:Y:S02]  /*40b0*/  @!P0 LOP3.LUT R0, R0, 0x7f00, RZ, 0xc0, !PT ;  /* 0x00007f0000008812 */ /* 0x000fe400078ec0ff */
[----:B------:R-:W-:Y:S02]  /*40c0*/  @P0 LOP3.LUT R2, R2, 0x70000000, RZ, 0xfc, !PT ;  /* 0x7000000002020812 */ /* 0x000fe400078efcff */
[----:B------:R-:W-:-:S03]  /*40d0*/  @!P0 LOP3.LUT R0, R0, 0x3f000000, RZ, 0xfc, !PT ;  /* 0x3f00000000008812 */ /* 0x000fc600078efcff */
[----:B------:R-:W-:Y:S02]  /*40e0*/  @P0 FMUL.FTZ R2, R2, 1.9259299443872358531e-34 ;  /* 0x0780000002020820 */ /* 0x000fe40000410000 */
[----:B------:R-:W-:-:S05]  /*40f0*/  @!P0 FADD.FTZ R2, R0, -0.5 ;  /* 0xbf00000000028421 */ /* 0x000fca0000010000 */
[----:B------:R-:W-:-:S06]  /*4100*/  LOP3.LUT R2, R2, 0x80000000, R3, 0xf8, !PT ;  /* 0x8000000002027812 */ /* 0x000fcc00078ef803 */
[----:B------:R-:W0:Y:S01]  /*4110*/  F2I.S64.TRUNC R2, R2 ;  /* 0x0000000200027311 */ /* 0x000e22000020d900 */
[----:B------:R-:W-:Y:S05]  /*4120*/  BRA `(.L_x_131) ;  /* 0x0000000400b87947 */ /* 0x000fea0003800000 */
.L_x_141:
[----:B------:R-:W2:Y:S02]  /*4130*/  LDG.E.U16 R2, desc[UR36][R4.64] ;  /* 0x0000002404027981 */ /* 0x000ea4000c1e1500 */
[----:B--2---:R-:W-:-:S06]  /*4140*/  IMAD.U32 R2, R2, 0x10000, RZ ;  /* 0x0001000002027824 */ /* 0x004fcc00078e00ff */
[----:B------:R-:W0:Y:S01]  /*4150*/  F2I.S64.TRUNC R2, R2 ;  /* 0x0000000200027311 */ /* 0x000e22000020d900 */
[----:B------:R-:W-:Y:S05]  /*4160*/  BRA `(.L_x_131) ;  /* 0x0000000400a87947 */ /* 0x000fea0003800000 */
.L_x_138:
        /* <DEDUP_REMOVED lines=8> */
[----:B------:R0:W5:Y:S01]  /*41f0*/  LDG.E.U16 R2, desc[UR36][R4.64] ;  /* 0x0000002404027981 */ /* 0x000162000c1e1500 */
[----:B------:R-:W-:Y:S01]  /*4200*/  IMAD.MOV.U32 R3, RZ, RZ, RZ ;  /* 0x000000ffff037224 */ /* 0x000fe200078e00ff */
[----:B------:R-:W-:Y:S06]  /*4210*/  BRA `(.L_x_131) ;  /* 0x00000004007c7947 */ /* 0x000fec0003800000 */
.L_x_145:
        /* <DEDUP_REMOVED lines=21> */
.L_x_149:
[----:B------:R-:W-:Y:S05]  /*4370*/  BSYNC B1 ;  /* 0x0000000000017941 */ /* 0x000fea0003800000 */
.L_x_148:
[----:B------:R-:W-:Y:S01]  /*4380*/  IMAD.SHL.U32 R2, R2, 0x100000, RZ ;  /* 0x0010000002027824 */ /* 0x000fe200078e00ff */
[----:B------:R-:W-:-:S04]  /*4390*/  LEA R3, R0, 0x3b800000, 0x17 ;  /* 0x3b80000000037811 */ /* 0x000fc800078eb8ff */
[----:B------:R-:W-:-:S07]  /*43a0*/  LOP3.LUT R2, R3, R2, R4, 0xfe, !PT ;  /* 0x0000000203027212 */ /* 0x000fce00078efe04 */
.L_x_147:
[----:B------:R-:W-:Y:S05]  /*43b0*/  BSYNC B0 ;  /* 0x0000000000007941 */ /* 0x000fea0003800000 */
.L_x_146:
[----:B------:R-:W0:Y:S01]  /*43c0*/  F2I.S64.TRUNC R2, R2 ;  /* 0x0000000200027311 */ /* 0x000e22000020d900 */
[----:B------:R-:W-:Y:S05]  /*43d0*/  BRA `(.L_x_131) ;  /* 0x00000004000c7947 */ /* 0x000fea0003800000 */
.L_x_144:
        /* <DEDUP_REMOVED lines=21> */
.L_x_153:
[----:B------:R-:W-:Y:S05]  /*4530*/  BSYNC B1 ;  /* 0x0000000000017941 */ /* 0x000fea0003800000 */
.L_x_152:
[----:B------:R-:W-:Y:S01]  /*4540*/  IMAD.SHL.U32 R2, R2, 0x200000, RZ ;  /* 0x0020000002027824 */ /* 0x000fe200078e00ff */
[----:B------:R-:W-:-:S04]  /*4550*/  LEA R3, R0, 0x37800000, 0x17 ;  /* 0x3780000000037811 */ /* 0x000fc800078eb8ff */
[----:B------:R-:W-:-:S07]  /*4560*/  LOP3.LUT R2, R3, R2, R4, 0xfe, !PT ;  /* 0x0000000203027212 */ /* 0x000fce00078efe04 */
.L_x_151:
[----:B------:R-:W-:Y:S05]  /*4570*/  BSYNC B0 ;  /* 0x0000000000007941 */ /* 0x000fea0003800000 */
.L_x_150:
[----:B------:R-:W0:Y:S01]  /*4580*/  F2I.S64.TRUNC R2, R2 ;  /* 0x0000000200027311 */ /* 0x000e22000020d900 */
[----:B------:R-:W-:Y:S05]  /*4590*/  BRA `(.L_x_131) ;  /* 0x00000000009c7947 */ /* 0x000fea0003800000 */
.L_x_143:
        /* <DEDUP_REMOVED lines=14> */
.L_x_157:
[----:B------:R-:W-:Y:S05]  /*4680*/  BSYNC B0 ;  /* 0x0000000000007941 */ /* 0x000fea0003800000 */
.L_x_156:
[----:B------:R-:W0:Y:S01]  /*4690*/  F2I.S64.TRUNC R2, R2 ;  /* 0x0000000200027311 */ /* 0x000e22000020d900 */
[----:B------:R-:W-:Y:S05]  /*46a0*/  BRA `(.L_x_131) ;  /* 0x0000000000587947 */ /* 0x000fea0003800000 */
.L_x_130:
        /* <DEDUP_REMOVED lines=16> */
.L_x_158:
[----:B------:R-:W-:Y:S01]  /*47b0*/  CS2R R2, SRZ ;  /* 0x0000000000027805 */ /* 0x000fe2000001ff00 */
[----:B------:R-:W-:Y:S06]  /*47c0*/  BRA `(.L_x_131) ;  /* 0x0000000000107947 */ /* 0x000fec0003800000 */
.L_x_155:
[----:B------:R0:W5:Y:S01]  /*47d0*/  LDG.E.64 R2, desc[UR36][R4.64] ;  /* 0x0000002404027981 */ /* 0x000162000c1e1b00 */
[----:B------:R-:W-:Y:S05]  /*47e0*/  BRA `(.L_x_131) ;  /* 0x0000000000087947 */ /* 0x000fea0003800000 */
.L_x_154:
[----:B------:R0:W5:Y:S01]  /*47f0*/  LDG.E R2, desc[UR36][R4.64] ;  /* 0x0000002404027981 */ /* 0x000162000c1e1900 */
[----:B------:R-:W-:-:S07]  /*4800*/  IMAD.MOV.U32 R3, RZ, RZ, RZ ;  /* 0x000000ffff037224 */ /* 0x000fce00078e00ff */
.L_x_131:
[----:B------:R-:W1:Y:S01]  /*4810*/  LDC.U8 R6, c[0x0][0x508] ;  /* 0x00014200ff067b82 */ /* 0x000e620000000000 */
[----:B------:R-:W-:Y:S01]  /*4820*/  ISETP.NE.AND P1, PT, R24, RZ, PT ;  /* 0x000000ff1800720c */ /* 0x000fe20003f25270 */
[----:B------:R-:W-:Y:S01]  /*4830*/  BSSY B0, `(.L_x_159) ;  /* 0x0000008000007945 */ /* 0x000fe20003800000 */
[----:B-1----:R-:W-:-:S04]  /*4840*/  PRMT R0, R6, 0x9910, RZ ;  /* 0x0000991006007816 */ /* 0x002fc800000000ff */
[----:B------:R-:W-:-:S07]  /*4850*/  ISETP.GT.AND P0, PT, R0, 0x9, PT ;  /* 0x000000090000780c */ /* 0x000fce0003f04270 */
[----:B------:R-:W-:Y:S06]  /*4860*/  @!P1 BRA `(.L_x_160) ;  /* 0x0000000000109947 */ /* 0x000fec0003800000 */
[----:B------:R-:W-:Y:S02]  /*4870*/  ULDC.64 UR4, c[0x0][0x4f8] ;  /* 0x00013e0000047ab9 */ /* 0x000fe40000000a00 */
[----:B0-2345:R-:W-:-:S04]  /*4880*/  LEA R4, P1, R2, UR4, 0x1 ;  /* 0x0000000402047c11 */ /* 0x03dfc8000f8208ff */
[----:B------:R-:W-:-:S05]  /*4890*/  LEA.HI.X R5, R2, UR5, R3, 0x1, P1 ;  /* 0x0000000502057c11 */ /* 0x000fca00088f0c03 */
[----:B------:R1:W5:Y:S04]  /*48a0*/  LDG.E.U16 R19, desc[UR36][R4.64] ;  /* 0x0000002404137981 */ /* 0x000368000c1e1500 */
.L_x_160:
[----:B------:R-:W-:Y:S05]  /*48b0*/  BSYNC B0 ;  /* 0x0000000000007941 */ /* 0x000fea0003800000 */
.L_x_159:
        /* <DEDUP_REMOVED lines=9> */
[----:B-----5:R-:W-:-:S06]  /*4950*/  HADD2.F32 R19, -RZ, R19.H0_H0 ;  /* 0x20000013ff137230 */ /* 0x020fcc0000004100 */
[----:B------:R-:W0:Y:S02]  /*4960*/  F2I.FTZ.TRUNC.NTZ R19, R19 ;  /* 0x0000001300137305 */ /* 0x000e24000021f100 */
[----:B0-----:R0:W-:Y:S01]  /*4970*/  STG.E.U8 desc[UR36][R16.64], R19 ;  /* 0x0000001310007986 */ /* 0x0011e2000c101124 */
[----:B------:R-:W-:Y:S05]  /*4980*/  BRA `(.L_x_166) ;  /* 0x0000000c00947947 */ /* 0x000fea0003800000 */
.L_x_164:
[----:B0-2345:R-:W-:-:S06]  /*4990*/  HADD2.F32 R3, -RZ, R19.H0_H0 ;  /* 0x20000013ff037230 */ /* 0x03dfcc0000004100 */
[----:B------:R-:W0:Y:S02]  /*49a0*/  F2I.S64.TRUNC R2, R3 ;  /* 0x0000000300027311 */ /* 0x000e24000020d900 */
[----:B0-----:R0:W-:Y:S01]  /*49b0*/  STG.E.U8 desc[UR36][R16.64], R2 ;  /* 0x0000000210007986 */ /* 0x0011e2000c101124 */
[----:B------:R-:W-:Y:S05]  /*49c0*/  BRA `(.L_x_166) ;  /* 0x0000000c00847947 */ /* 0x000fea0003800000 */
.L_x_163:
[----:B------:R-:W-:-:S13]  /*49d0*/  ISETP.NE.AND P0, PT, R0, 0x2, PT ;  /* 0x000000020000780c */ /* 0x000fda0003f05270 */
[----:B------:R-:W-:Y:S05]  /*49e0*/  @!P0 BRA `(.L_x_167) ;  /* 0x0000000000308947 */ /* 0x000fea0003800000 */
[----:B------:R-:W-:-:S13]  /*49f0*/  ISETP.NE.AND P0, PT, R0, 0x3, PT ;  /* 0x000000030000780c */ /* 0x000fda0003f05270 */
[----:B------:R-:W-:Y:S05]  /*4a00*/  @!P0 BRA `(.L_x_168) ;  /* 0x0000000000188947 */ /* 0x000fea0003800000 */
[----:B------:R-:W-:-:S13]  /*4a10*/  ISETP.NE.AND P0, PT, R0, 0x4, PT ;  /* 0x000000040000780c */ /* 0x000fda0003f05270 */
[----:B------:R-:W-:Y:S05]  /*4a20*/  @P0 BRA `(.L_x_165) ;  /* 0x0000000c000c0947 */ /* 0x000fea0003800000 */
[----:B0-2345:R-:W-:-:S06]  /*4a30*/  HADD2.F32 R2, -RZ, R19.H0_H0 ;  /* 0x20000013ff027230 */ /* 0x03dfcc0000004100 */
[----:B------:R-:W0:Y:S02]  /*4a40*/  F2I.S64.TRUNC R2, R2 ;  /* 0x0000000200027311 */ /* 0x000e24000020d900 */
[----:B0-----:R0:W-:Y:S01]  /*4a50*/  STG.E.64 desc[UR36][R16.64], R2 ;  /* 0x0000000210007986 */ /* 0x0011e2000c101b24 */
[----:B------:R-:W-:Y:S05]  /*4a60*/  BRA `(.L_x_166) ;  /* 0x0000000c005c7947 */ /* 0x000fea0003800000 */
.L_x_168:
[----:B-----5:R-:W-:-:S06]  /*4a70*/  HADD2.F32 R19, -RZ, R19.H0_H0 ;  /* 0x20000013ff137230 */ /* 0x020fcc0000004100 */
[----:B------:R-:W0:Y:S02]  /*4a80*/  F2I.FTZ.TRUNC.NTZ R19, R19 ;  /* 0x0000001300137305 */ /* 0x000e24000021f100 */
[----:B0-----:R0:W-:Y:S01]  /*4a90*/  STG.E desc[UR36][R16.64], R19 ;  /* 0x0000001310007986 */ /* 0x0011e2000c101924 */
[----:B------:R-:W-:Y:S05]  /*4aa0*/  BRA `(.L_x_166) ;  /* 0x0000000c004c7947 */ /* 0x000fea0003800000 */
.L_x_167:
[----:B-----5:R-:W-:-:S06]  /*4ab0*/  HADD2.F32 R19, -RZ, R19.H0_H0 ;  /* 0x20000013ff137230 */ /* 0x020fcc0000004100 */
[----:B------:R-:W0:Y:S02]  /*4ac0*/  F2I.FTZ.TRUNC.NTZ R19, R19 ;  /* 0x0000001300137305 */ /* 0x000e24000021f100 */
[----:B0-----:R0:W-:Y:S01]  /*4ad0*/  STG.E.U16 desc[UR36][R16.64], R19 ;  /* 0x0000001310007986 */ /* 0x0011e2000c101524 */
[----:B------:R-:W-:Y:S05]  /*4ae0*/  BRA `(.L_x_166) ;  /* 0x0000000c003c7947 */ /* 0x000fea0003800000 */
.L_x_162:
[----:B------:R-:W-:-:S13]  /*4af0*/  ISETP.GT.AND P0, PT, R0, 0x6, PT ;  /* 0x000000060000780c */ /* 0x000fda0003f04270 */
[----:B------:R-:W-:Y:S05]  /*4b00*/  @P0 BRA `(.L_x_169) ;  /* 0x0000000000240947 */ /* 0x000fea0003800000 */
[----:B------:R-:W-:-:S13]  /*4b10*/  ISETP.NE.AND P0, PT, R0, 0x5, PT ;  /* 0x000000050000780c */ /* 0x000fda0003f05270 */
[----:B------:R-:W-:Y:S05]  /*4b20*/  @!P0 BRA `(.L_x_170) ;  /* 0x0000000000148947 */ /* 0x000fea0003800000 */
[----:B------:R-:W-:-:S13]  /*4b30*/  ISETP.NE.AND P0, PT, R0, 0x6, PT ;  /* 0x000000060000780c */ /* 0x000fda0003f05270 */
[----:B------:R-:W-:Y:S05]  /*4b40*/  @P0 BRA `(.L_x_165) ;  /* 0x0000000800c40947 */ /* 0x000fea0003800000 */
[----:B-----5:R-:W-:-:S05]  /*4b50*/  HADD2.F32 R19, -RZ, R19.H0_H0 ;  /* 0x20000013ff137230 */ /* 0x020fca0000004100 */
[----:B------:R0:W-:Y:S01]  /*4b60*/  STG.E desc[UR36][R16.64], R19 ;  /* 0x0000001310007986 */ /* 0x0001e2000c101924 */
[----:B------:R-:W-:Y:S05]  /*4b70*/  BRA `(.L_x_166) ;  /* 0x0000000c00187947 */ /* 0x000fea0003800000 */
.L_x_170:
[----:B-----5:R0:W-:Y:S01]  /*4b80*/  STG.E.U16 desc[UR36][R16.64], R19 ;  /* 0x0000001310007986 */ /* 0x0201e2000c101524 */
[----:B------:R-:W-:Y:S05]  /*4b90*/  BRA `(.L_x_166) ;  /* 0x0000000c00107947 */ /* 0x000fea0003800000 */
.L_x_169:
[----:B------:R-:W-:-:S13]  /*4ba0*/  ISETP.NE.AND P0, PT, R0, 0x7, PT ;  /* 0x000000070000780c */ /* 0x000fda0003f05270 */
[----:B------:R-:W-:Y:S05]  /*4bb0*/  @!P0 BRA `(.L_x_171) ;  /* 0x0000000000348947 */ /* 0x000fea0003800000 */
[----:B------:R-:W-:-:S13]  /*4bc0*/  ISETP.NE.AND P0, PT, R0, 0x8, PT ;  /* 0x000000080000780c */ /* 0x000fda0003f05270 */
[----:B------:R-:W-:Y:S05]  /*4bd0*/  @!P0 BRA `(.L_x_172) ;  /* 0x0000000000188947 */ /* 0x000fea0003800000 */
[----:B------:R-:W-:-:S13]  /*4be0*/  ISETP.NE.AND P0, PT, R0, 0x9, PT ;  /* 0x000000090000780c */ /* 0x000fda0003f05270 */
[----:B------:R-:W-:Y:S05]  /*4bf0*/  @P0 BRA `(.L_x_165) ;  /* 0x0000000800980947 */ /* 0x000fea0003800000 */
[----:B0-2345:R-:W-:Y:S02]  /*4c00*/  HADD2.F32 R2, -RZ, R19.H0_H0 ;  /* 0x20000013ff027230 */ /* 0x03dfe40000004100 */
[----:B------:R-:W-:-:S05]  /*4c10*/  IMAD.MOV.U32 R3, RZ, RZ, RZ ;  /* 0x000000ffff037224 */ /* 0x000fca00078e00ff */
[----:B------:R0:W-:Y:S01]  /*4c20*/  STG.E.64 desc[UR36][R16.64], R2 ;  /* 0x0000000210007986 */ /* 0x0001e2000c101b24 */
[----:B------:R-:W-:Y:S05]  /*4c30*/  BRA `(.L_x_166) ;  /* 0x0000000800e87947 */ /* 0x000fea0003800000 */
.L_x_172:
[----:B-----5:R-:W-:-:S05]  /*4c40*/  HADD2.F32 R0, -RZ, R19.H0_H0 ;  /* 0x20000013ff007230 */ /* 0x020fca0000004100 */
[----:B------:R-:W-:-:S04]  /*4c50*/  F2FP.F16.F32.PACK_AB R0, RZ, R0 ;  /* 0x00000000ff00723e */ /* 0x000fc800000000ff */
[----:B------:R-:W-:-:S05]  /*4c60*/  PRMT R0, R0, 0x5410, RZ ;  /* 0x0000541000007816 */ /* 0x000fca00000000ff */
[----:B------:R0:W-:Y:S01]  /*4c70*/  STG.E desc[UR36][R16.64], R0 ;  /* 0x0000000010007986 */ /* 0x0001e2000c101924 */
[----:B------:R-:W-:Y:S05]  /*4c80*/  BRA `(.L_x_166) ;  /* 0x0000000800d47947 */ /* 0x000fea0003800000 */
.L_x_171:
[----:B0-2345:R-:W-:-:S05]  /*4c90*/  HADD2.F32 R2, -RZ, R19.H0_H0 ;  /* 0x20000013ff027230 */ /* 0x03dfca0000004100 */
[----:B------:R-:W-:-:S06]  /*4ca0*/  FMUL.FTZ R2, R2, 1 ;  /* 0x3f80000002027820 */ /* 0x000fcc0000410000 */
[----:B------:R-:W0:Y:S02]  /*4cb0*/  F2F.F64.F32 R2, R2 ;  /* 0x0000000200027310 */ /* 0x000e240000201800 */
[----:B0-----:R0:W-:Y:S01]  /*4cc0*/  STG.E.64 desc[UR36][R16.64], R2 ;  /* 0x0000000210007986 */ /* 0x0011e2000c101b24 */
[----:B------:R-:W-:Y:S05]  /*4cd0*/  BRA `(.L_x_166) ;  /* 0x0000000800c07947 */ /* 0x000fea0003800000 */
.L_x_161:
        /* <DEDUP_REMOVED lines=8> */
[----:B-----5:R-:W-:-:S05]  /*4d60*/  HADD2.F32 R19, -RZ, R19.H0_H0 ;  /* 0x20000013ff137230 */ /* 0x020fca0000004100 */
[----:B------:R-:W-:-:S04]  /*4d70*/  FSETP.NEU.FTZ.AND P0, PT, R19, RZ, PT ;  /* 0x000000ff1300720b */ /* 0x000fc80003f1d000 */
[----:B0-234-:R-:W-:-:S05]  /*4d80*/  SEL R3, RZ, 0x1, !P0 ;  /* 0x00000001ff037807 */ /* 0x01dfca0004000000 */
[----:B------:R0:W-:Y:S01]  /*4d90*/  STG.E.U8 desc[UR36][R16.64], R3 ;  /* 0x0000000310007986 */ /* 0x0001e2000c101124 */
[----:B------:R-:W-:Y:S05]  /*4da0*/  BRA `(.L_x_166) ;  /* 0x00000008008c7947 */ /* 0x000fea0003800000 */
.L_x_175:
[----:B-----5:R-:W-:Y:S01]  /*4db0*/  HADD2.F32 R19, -RZ, R19.H0_H0 ;  /* 0x20000013ff137230 */ /* 0x020fe20000004100 */
[----:B------:R-:W-:-:S04]  /*4dc0*/  CS2R R6, SRZ ;  /* 0x0000000000067805 */ /* 0x000fc8000001ff00 */
[----:B01----:R-:W-:-:S06]  /*4dd0*/  FMUL.FTZ R4, R19, 1 ;  /* 0x3f80000013047820 */ /* 0x003fcc0000410000 */
[----:B------:R-:W0:Y:S02]  /*4de0*/  F2F.F64.F32 R4, R4 ;  /* 0x0000000400047310 */ /* 0x000e240000201800 */
[----:B0-----:R0:W-:Y:S01]  /*4df0*/  STG.E.128 desc[UR36][R16.64], R4 ;  /* 0x0000000410007986 */ /* 0x0011e2000c101d24 */
[----:B------:R-:W-:Y:S05]  /*4e00*/  BRA `(.L_x_166) ;  /* 0x0000000800747947 */ /* 0x000fea0003800000 */
.L_x_174:
[----:B------:R-:W-:-:S13]  /*4e10*/  ISETP.NE.AND P0, PT, R0, 0xf, PT ;  /* 0x0000000f0000780c */ /* 0x000fda0003f05270 */
[----:B------:R-:W-:Y:S05]  /*4e20*/  @!P0 BRA `(.L_x_176) ;  /* 0x0000000000b48947 */ /* 0x000fea0003800000 */
[----:B------:R-:W-:-:S13]  /*4e30*/  ISETP.NE.AND P0, PT, R0, 0x17, PT ;  /* 0x000000170000780c */ /* 0x000fda0003f05270 */
[----:B------:R-:W-:Y:S05]  /*4e40*/  @!P0 BRA `(.L_x_177) ;  /* 0x0000000000548947 */ /* 0x000fea0003800000 */
[----:B------:R-:W-:-:S13]  /*4e50*/  ISETP.NE.AND P0, PT, R0, 0x18, PT ;  /* 0x000000180000780c */ /* 0x000fda0003f05270 */
[----:B------:R-:W-:Y:S05]  /*4e60*/  @P0 BRA `(.L_x_165) ;  /* 0x0000000400fc0947 */ /* 0x000fea0003800000 */
[----:B-----5:R-:W-:Y:S01]  /*4e70*/  HADD2.F32 R19, -RZ, R19.H0_H0 ;  /* 0x20000013ff137230 */ /* 0x020fe20000004100 */
[----:B------:R-:W-:Y:S04]  /*4e80*/  BSSY B0, `(.L_x_178) ;  /* 0x000000e000007945 */ /* 0x000fe80003800000 */
[C---:B0-234-:R-:W-:Y:S02]  /*4e90*/  LOP3.LUT R2, R19.reuse, 0x7fffffff, RZ, 0xc0, !PT ;  /* 0x7fffffff13027812 */ /* 0x05dfe400078ec0ff */
[----:B------:R-:W-:Y:S02]  /*4ea0*/  LOP3.LUT R0, R19, 0x80000000, RZ, 0xc0, !PT ;  /* 0x8000000013007812 */ /* 0x000fe400078ec0ff */
[----:B------:R-:W-:Y:S02]  /*4eb0*/  ISETP.GT.U32.AND P0, PT, R2, 0x43efffff, PT ;  /* 0x43efffff0200780c */ /* 0x000fe40003f04070 */
[----:B------:R-:W-:Y:S01]  /*4ec0*/  SHF.R.U32.HI R3, RZ, 0x18, R0 ;  /* 0x00000018ff037819 */ /* 0x000fe20000011600 */
[----:B------:R-:W-:-:S10]  /*4ed0*/  IMAD.MOV.U32 R0, RZ, RZ, 0x7f ;  /* 0x0000007fff007424 */ /* 0x000fd400078e00ff */
[----:B------:R-:W-:Y:S05]  /*4ee0*/  @P0 BRA `(.L_x_179) ;  /* 0x00000000001c0947 */ /* 0x000fea0003800000 */
[----:B------:R-:W-:-:S13]  /*4ef0*/  ISETP.GE.U32.AND P0, PT, R2, 0x3c800000, PT ;  /* 0x3c8000000200780c */ /* 0x000fda0003f06070 */
[----:B------:R-:W-:Y:S01]  /*4f00*/  @P0 SHF.R.U32.HI R0, RZ, 0x14, R19 ;  /* 0x00000014ff000819 */ /* 0x000fe20000011613 */
[----:B------:R-:W-:-:S03]  /*4f10*/  @!P0 FADD.FTZ R2, R2, 16384 ;  /* 0x4680000002028421 */ /* 0x000fc60000010000 */
[----:B------:R-:W-:-:S04]  /*4f20*/  @P0 LOP3.LUT R0, R0, 0x1, RZ, 0xc0, !PT ;  /* 0x0000000100000812 */ /* 0x000fc800078ec0ff */
[----:B------:R-:W-:-:S04]  /*4f30*/  @P0 IADD3 R0, R19, 0x407ffff, R0 ;  /* 0x0407ffff13000810 */ /* 0x000fc80007ffe000 */
[----:B------:R-:W-:Y:S01]  /*4f40*/  @P0 SHF.R.U32.HI R0, RZ, 0x14, R0 ;  /* 0x00000014ff000819 */ /* 0x000fe20000011600 */
[----:B------:R-:W-:-:S07]  /*4f50*/  @!P0 VIADD R0, R2, 0xb9800000 ;  /* 0xb980000002008836 */ /* 0x000fce0000000000 */
.L_x_179:
[----:B------:R-:W-:Y:S05]  /*4f60*/  BSYNC B0 ;  /* 0x0000000000007941 */ /* 0x000fea0003800000 */
.L_x_178:
[----:B------:R-:W-:-:S05]  /*4f70*/  LOP3.LUT R3, R0, R3, RZ, 0xfc, !PT ;  /* 0x0000000300037212 */ /* 0x000fca00078efcff */
[----:B------:R0:W-:Y:S01]  /*4f80*/  STG.E.U8 desc[UR36][R16.64], R3 ;  /* 0x0000000310007986 */ /* 0x0001e2000c101124 */
[----:B------:R-:W-:Y:S05]  /*4f90*/  BRA `(.L_x_166) ;  /* 0x0000000800107947 */ /* 0x000fea0003800000 */
.L_x_177:
[----:B-----5:R-:W-:Y:S01]  /*4fa0*/  HADD2.F32 R19, -RZ, R19.H0_H0 ;  /* 0x20000013ff137230 */ /* 0x020fe20000004100 */
[----:B------:R-:W-:Y:S04]  /*4fb0*/  BSSY B0, `(.L_x_180) ;  /* 0x000000f000007945 */ /* 0x000fe80003800000 */
[----:B0-234-:R-:W-:-:S04]  /*4fc0*/  LOP3.LUT R2, R19, 0x7fffffff, RZ, 0xc0, !PT ;  /* 0x7fffffff13027812 */ /* 0x01dfc800078ec0ff */
[----:B------:R-:W-:-:S13]  /*4fd0*/  ISETP.GT.U32.AND P0, PT, R2, 0x477fffff, PT ;  /* 0x477fffff0200780c */ /* 0x000fda0003f04070 */
[----:B------:R-:W-:Y:S05]  /*4fe0*/  @P0 BRA `(.L_x_181) ;  /* 0x0000000000200947 */ /* 0x000fea0003800000 */
[----:B------:R-:W-:-:S13]  /*4ff0*/  ISETP.GE.U32.AND P0, PT, R2, 0x38800000, PT ;  /* 0x388000000200780c */ /* 0x000fda0003f06070 */
[----:B------:R-:W-:Y:S01]  /*5000*/  @P0 SHF.R.U32.HI R0, RZ, 0x15, R19 ;  /* 0x00000015ff000819 */ /* 0x000fe20000011613 */
[----:B------:R-:W-:-:S03]  /*5010*/  @!P0 FADD.FTZ R2, R2, 128 ;  /* 0x4300000002028421 */ /* 0x000fc60000010000 */
[----:B------:R-:W-:-:S04]  /*5020*/  @P0 LOP3.LUT R0, R0, 0x1, RZ, 0xc0, !PT ;  /* 0x0000000100000812 */ /* 0x000fc800078ec0ff */
[----:B------:R-:W-:-:S04]  /*5030*/  @P0 IADD3 R0, R19, 0x80fffff, R0 ;  /* 0x080fffff13000810 */ /* 0x000fc80007ffe000 */
[----:B------:R-:W-:Y:S01]  /*5040*/  @P0 SHF.R.U32.HI R0, RZ, 0x15, R0 ;  /* 0x00000015ff000819 */ /* 0x000fe20000011600 */
[----:B------:R-:W-:Y:S01]  /*5050*/  @!P0 VIADD R0, R2, 0xbd000000 ;  /* 0xbd00000002008836 */ /* 0x000fe20000000000 */
[----:B------:R-:W-:Y:S06]  /*5060*/  BRA `(.L_x_182) ;  /* 0x00000000000c7947 */ /* 0x000fec0003800000 */
.L_x_181:
[----:B------:R-:W-:Y:S01]  /*5070*/  IMAD.MOV.U32 R0, RZ, RZ, 0x7f ;  /* 0x0000007fff007424 */ /* 0x000fe200078e00ff */
[----:B------:R-:W-:-:S04]  /*5080*/  ISETP.GT.U32.AND P0, PT, R2, 0x7f800000, PT ;  /* 0x7f8000000200780c */ /* 0x000fc80003f04070 */
[----:B------:R-:W-:-:S09]  /*5090*/  SEL R0, R0, 0x7c, P0 ;  /* 0x0000007c00007807 */ /* 0x000fd20000000000 */
.L_x_182:
[----:B------:R-:W-:Y:S05]  /*50a0*/  BSYNC B0 ;  /* 0x0000000000007941 */ /* 0x000fea0003800000 */
.L_x_180:
[----:B------:R-:W-:-:S04]  /*50b0*/  LOP3.LUT R2, R19, 0x80000000, RZ, 0xc0, !PT ;  /* 0x8000000013027812 */ /* 0x000fc800078ec0ff */
[----:B------:R-:W-:-:S04]  /*50c0*/  SHF.R.U32.HI R3, RZ, 0x18, R2 ;  /* 0x00000018ff037819 */ /* 0x000fc80000011602 */
[----:B------:R-:W-:-:S05]  /*50d0*/  LOP3.LUT R3, R0, R3, RZ, 0xfc, !PT ;  /* 0x0000000300037212 */ /* 0x000fca00078efcff */
[----:B------:R0:W-:Y:S01]  /*50e0*/  STG.E.U8 desc[UR36][R16.64], R3 ;  /* 0x0000000310007986 */ /* 0x0001e2000c101124 */
[----:B------:R-:W-:Y:S05]  /*50f0*/  BRA `(.L_x_166) ;  /* 0x0000000400b87947 */ /* 0x000fea0003800000 */
.L_x_176:
[----:B-----5:R-:W-:-:S05]  /*5100*/  HADD2.F32 R0, -RZ, R19.H0_H0 ;  /* 0x20000013ff007230 */ /* 0x020fca0000004100 */
[----:B------:R-:W-:-:S05]  /*5110*/  F2FP.BF16.F32.PACK_AB R0, RZ, R0 ;  /* 0x00000000ff00723e */ /* 0x000fca00000010ff */
[----:B------:R0:W-:Y:S01]  /*5120*/  STG.E.U16 desc[UR36][R16.64], R0 ;  /* 0x0000000010007986 */ /* 0x0001e2000c101524 */
[----:B------:R-:W-:Y:S05]  /*5130*/  BRA `(.L_x_166) ;  /* 0x0000000400a87947 */ /* 0x000fea0003800000 */
.L_x_173:
        /* <DEDUP_REMOVED lines=8> */
[----:B0-2345:R-:W-:-:S06]  /*51c0*/  HADD2.F32 R3, -RZ, R19.H0_H0 ;  /* 0x20000013ff037230 */ /* 0x03dfcc0000004100 */
[----:B------:R-:W0:Y:S02]  /*51d0*/  F2I.FTZ.U32.TRUNC.NTZ R3, R3 ;  /* 0x0000000300037305 */ /* 0x000e24000021f000 */
[----:B0-----:R0:W-:Y:S01]  /*51e0*/  STG.E.U16 desc[UR36][R16.64], R3 ;  /* 0x0000000310007986 */ /* 0x0011e2000c101524 */
[----:B------:R-:W-:Y:S05]  /*51f0*/  BRA `(.L_x_166) ;  /* 0x0000000400787947 */ /* 0x000fea0003800000 */
.L_x_185:
[----:B-----5:R-:W-:Y:S01]  /*5200*/  HADD2.F32 R19, -RZ, R19.H0_H0 ;  /* 0x20000013ff137230 */ /* 0x020fe20000004100 */
[----:B------:R-:W-:Y:S01]  /*5210*/  BSSY B0, `(.L_x_186) ;  /* 0x0000014000007945 */ /* 0x000fe20003800000 */
[----:B------:R-:W-:-:S03]  /*5220*/  IMAD.MOV.U32 R8, RZ, RZ, 0x80 ;  /* 0x00000080ff087424 */ /* 0x000fc600078e00ff */
[----:B0-234-:R-:W-:-:S04]  /*5230*/  LOP3.LUT R2, R19, 0x7fffffff, RZ, 0xc0, !PT ;  /* 0x7fffffff13027812 */ /* 0x01dfc800078ec0ff */
[----:B------:R-:W-:-:S13]  /*5240*/  ISETP.GT.U32.AND P0, PT, R2, 0x437fffff, PT ;  /* 0x437fffff0200780c */ /* 0x000fda0003f04070 */
[----:B------:R-:W-:Y:S05]  /*5250*/  @P0 BRA `(.L_x_187) ;  /* 0x00000000003c0947 */ /* 0x000fea0003800000 */
[----:B------:R-:W-:-:S13]  /*5260*/  ISETP.GE.U32.AND P0, PT, R2, 0x3c000000, PT ;  /* 0x3c0000000200780c */ /* 0x000fda0003f06070 */
[----:B------:R-:W-:-:S04]  /*5270*/  @P0 SHF.R.U32.HI R0, RZ, 0x14, R19 ;  /* 0x00000014ff000819 */ /* 0x000fc80000011613 */
[----:B------:R-:W-:-:S04]  /*5280*/  @P0 LOP3.LUT R0, R0, 0x1, RZ, 0xc0, !PT ;  /* 0x0000000100000812 */ /* 0x000fc800078ec0ff */
[----:B------:R-:W-:-:S04]  /*5290*/  @P0 IADD3 R0, R19, 0x487ffff, R0 ;  /* 0x0487ffff13000810 */ /* 0x000fc80007ffe000 */
[----:B------:R-:W-:-:S04]  /*52a0*/  @P0 SHF.R.U32.HI R0, RZ, 0x14, R0 ;  /* 0x00000014ff000819 */ /* 0x000fc80000011600 */
[----:B------:R-:W-:Y:S01]  /*52b0*/  @P0 LOP3.LUT R0, R0, 0xff, RZ, 0xc0, !PT ;  /* 0x000000ff00000812 */ /* 0x000fe200078ec0ff */
[----:B------:R-:W-:Y:S06]  /*52c0*/  @P0 BRA `(.L_x_188) ;  /* 0x0000000000100947 */ /* 0x000fec0003800000 */
[----:B------:R-:W-:Y:S01]  /*52d0*/  FADD.FTZ R0, R2, 8192 ;  /* 0x4600000002007421 */ /* 0x000fe20000010000 */
[----:B------:R-:W-:-:S04]  /*52e0*/  PRMT R8, RZ, 0x7610, R8 ;  /* 0x00007610ff087816 */ /* 0x000fc80000000008 */
[----:B------:R-:W-:-:S13]  /*52f0*/  LOP3.LUT P0, R0, R0, 0xff, RZ, 0xc0, !PT ;  /* 0x000000ff00007812 */ /* 0x000fda000780c0ff */
[----:B------:R-:W-:Y:S05]  /*5300*/  @!P0 BRA `(.L_x_187) ;  /* 0x0000000000108947 */ /* 0x000fea0003800000 */
.L_x_188:
[----:B------:R-:W-:-:S04]  /*5310*/  LOP3.LUT R2, R19, 0x80000000, RZ, 0xc0, !PT ;  /* 0x8000000013027812 */ /* 0x000fc800078ec0ff */
[----:B------:R-:W-:-:S04]  /*5320*/  SHF.R.U32.HI R3, RZ, 0x18, R2 ;  /* 0x00000018ff037819 */ /* 0x000fc80000011602 */
[----:B------:R-:W-:-:S04]  /*5330*/  LOP3.LUT R0, R0, R3, RZ, 0xfc, !PT ;  /* 0x0000000300007212 */ /* 0x000fc800078efcff */
[----:B------:R-:W-:-:S07]  /*5340*/  PRMT R8, R0, 0x7610, R8 ;  /* 0x0000761000087816 */ /* 0x000fce0000000008 */
.L_x_187:
[----:B------:R-:W-:Y:S05]  /*5350*/  BSYNC B0 ;  /* 0x0000000000007941 */ /* 0x000fea0003800000 */
.L_x_186:
[----:B------:R0:W-:Y:S01]  /*5360*/  STG.E.U8 desc[UR36][R16.64], R8 ;  /* 0x0000000810007986 */ /* 0x0001e2000c101124 */
[----:B------:R-:W-:Y:S05]  /*5370*/  BRA `(.L_x_166) ;  /* 0x0000000400187947 */ /* 0x000fea0003800000 */
.L_x_184:
        /* <DEDUP_REMOVED lines=17> */
.L_x_191:
[----:B------:R-:W-:-:S04]  /*5490*/  LOP3.LUT R2, R19, 0x80000000, RZ, 0xc0, !PT ;  /* 0x8000000013027812 */ /* 0x000fc800078ec0ff */
[----:B------:R-:W-:-:S04]  /*54a0*/  SHF.R.U32.HI R3, RZ, 0x18, R2 ;  /* 0x00000018ff037819 */ /* 0x000fc80000011602 */
[----:B------:R-:W-:-:S04]  /*54b0*/  LOP3.LUT R0, R0, R3, RZ, 0xfc, !PT ;  /* 0x0000000300007212 */ /* 0x000fc800078efcff */
[----:B------:R-:W-:-:S07]  /*54c0*/  PRMT R8, R0, 0x7610, R8 ;  /* 0x0000761000087816 */ /* 0x000fce0000000008 */
.L_x_190:
[----:B------:R-:W-:Y:S05]  /*54d0*/  BSYNC B0 ;  /* 0x0000000000007941 */ /* 0x000fea0003800000 */
.L_x_189:
[----:B------:R0:W-:Y:S01]  /*54e0*/  STG.E.U8 desc[UR36][R16.64], R8 ;  /* 0x0000000810007986 */ /* 0x0001e2000c101124 */
[----:B------:R-:W-:Y:S05]  /*54f0*/  BRA `(.L_x_166) ;  /* 0x0000000000b87947 */ /* 0x000fea0003800000 */
.L_x_183:
[----:B------:R-:W-:-:S13]  /*5500*/  ISETP.NE.AND P0, PT, R0, 0x1c, PT ;  /* 0x0000001c0000780c */ /* 0x000fda0003f05270 */
[----:B------:R-:W-:Y:S05]  /*5510*/  @!P0 BRA `(.L_x_192) ;  /* 0x0000000000a48947 */ /* 0x000fea0003800000 */
[----:B------:R-:W-:-:S13]  /*5520*/  ISETP.NE.AND P0, PT, R0, 0x1d, PT ;  /* 0x0000001d0000780c */ /* 0x000fda0003f05270 */
[----:B------:R-:W-:Y:S05]  /*5530*/  @!P0 BRA `(.L_x_193) ;  /* 0x00000000008c8947 */ /* 0x000fea0003800000 */
[----:B------:R-:W-:-:S13]  /*5540*/  ISETP.NE.AND P0, PT, R0, 0x2c, PT ;  /* 0x0000002c0000780c */ /* 0x000fda0003f05270 */
[----:B------:R-:W-:Y:S05]  /*5550*/  @P0 BRA `(.L_x_165) ;  /* 0x0000000000400947 */ /* 0x000fea0003800000 */
[----:B-----5:R-:W-:Y:S02]  /*5560*/  HADD2.F32 R19, -RZ, R19.H0_H0 ;  /* 0x20000013ff137230 */ /* 0x020fe40000004100 */
[----:B0-234-:R-:W-:-:S03]  /*5570*/  IMAD.MOV.U32 R3, RZ, RZ, 0xff ;  /* 0x000000ffff037424 */ /* 0x01dfc600078e00ff */
[----:B-1----:R-:W-:-:S04]  /*5580*/  SHF.R.U32.HI R4, RZ, 0x17, R19 ;  /* 0x00000017ff047819 */ /* 0x002fc80000011613 */
[----:B------:R-:W-:-:S04]  /*5590*/  LOP3.LUT R2, R4, 0xff, RZ, 0xc0, !PT ;  /* 0x000000ff04027812 */ /* 0x000fc800078ec0ff */
[----:B------:R-:W-:-:S13]  /*55a0*/  ISETP.NE.AND P1, PT, R2, 0xff, PT ;  /* 0x000000ff0200780c */ /* 0x000fda0003f25270 */
[--C-:B------:R-:W-:Y:S02]  /*55b0*/  @P1 SHF.R.U32.HI R0, RZ, 0x16, R19.reuse ;  /* 0x00000016ff001819 */ /* 0x100fe40000011613 */
[----:B------:R-:W-:Y:S02]  /*55c0*/  @P1 LOP3.LUT P0, RZ, R2, 0x3fffff, R19, 0xf8, !PT ;  /* 0x003fffff02ff1812 */ /* 0x000fe4000780f813 */
[----:B------:R-:W-:-:S04]  /*55d0*/  @P1 LOP3.LUT R0, R0, 0x1, RZ, 0xc0, !PT ;  /* 0x0000000100001812 */ /* 0x000fc800078ec0ff */
[----:B------:R-:W-:Y:S01]  /*55e0*/  @P1 ISETP.EQ.U32.AND P2, PT, R0, 0x1, P0 ;  /* 0x000000010000180c */ /* 0x000fe20000742070 */
[----:B------:R-:W-:Y:S01]  /*55f0*/  @P1 VIADD R0, R4, 0x1 ;  /* 0x0000000104001836 */ /* 0x000fe20000000000 */
[----:B------:R-:W-:Y:S02]  /*5600*/  PLOP3.LUT P0, PT, PT, PT, PT, 0x80, 0x0 ;  /* 0x000000000000781c */ /* 0x000fe40003f0f070 */
[----:B------:R-:W-:-:S13]  /*5610*/  @P1 PLOP3.LUT P0, PT, P2, PT, PT, 0x80, 0x0 ;  /* 0x000000000000181c */ /* 0x000fda000170f070 */
[----:B------:R-:W-:-:S04]  /*5620*/  @!P0 IMAD.MOV R0, RZ, RZ, R4 ;  /* 0x000000ffff008224 */ /* 0x000fc800078e0204 */
[----:B------:R-:W-:-:S05]  /*5630*/  @P1 IMAD.MOV.U32 R3, RZ, RZ, R0 ;  /* 0x000000ffff031224 */ /* 0x000fca00078e0000 */
[----:B------:R0:W-:Y:S01]  /*5640*/  STG.E.U8 desc[UR36][R16.64], R3 ;  /* 0x0000000310007986 */ /* 0x0001e2000c101124 */
[----:B------:R-:W-:Y:S05]  /*5650*/  BRA `(.L_x_166) ;  /* 0x0000000000607947 */ /* 0x000fea0003800000 */
.L_x_165:
[----:B0-2345:R-:W-:Y:S01]  /*5660*/  MOV R2, 0x0 ;  /* 0x0000000000027802 */ /* 0x03dfe20000000f00 */
[----:B------:R-:W-:Y:S01]  /*5670*/  ULDC.64 UR4, c[0x4][0x4e8] ;  /* 0x01013a0000047ab9 */ /* 0x000fe20000000a00 */
[----:B------:R-:W-:Y:S01]  /*5680*/  ULDC.64 UR6, c[0x4][0x4f0] ;  /* 0x01013c0000067ab9 */ /* 0x000fe20000000a00 */
[----:B-1----:R-:W-:Y:S02]  /*5690*/  IMAD.U32 R4, RZ, RZ, UR4 ;  /* 0x00000004ff047e24 */ /* 0x002fe4000f8e00ff */
        /* <DEDUP_REMOVED lines=12> */
.L_x_194:
[----:B------:R-:W-:Y:S05]  /*5760*/  BRA `(.L_x_166) ;  /* 0x00000000001c7947 */ /* 0x000fea0003800000 */
.L_x_193:
[----:B0-2345:R-:W-:-:S06]  /*5770*/  HADD2.F32 R2, -RZ, R19.H0_H0 ;  /* 0x20000013ff027230 */ /* 0x03dfcc0000004100 */
[----:B------:R-:W0:Y:S02]  /*5780*/  F2I.U64.TRUNC R2, R2 ;  /* 0x0000000200027311 */ /* 0x000e24000020d800 */
[----:B0-----:R0:W-:Y:S01]  /*5790*/  STG.E.64 desc[UR36][R16.64], R2 ;  /* 0x0000000210007986 */ /* 0x0011e2000c101b24 */
[----:B------:R-:W-:Y:S05]  /*57a0*/  BRA `(.L_x_166) ;  /* 0x00000000000c7947 */ /* 0x000fea0003800000 */
.L_x_192:
[----:B-----5:R-:W-:-:S06]  /*57b0*/  HADD2.F32 R19, -RZ, R19.H0_H0 ;  /* 0x20000013ff137230 */ /* 0x020fcc0000004100 */
[----:B------:R-:W0:Y:S02]  /*57c0*/  F2I.FTZ.U32.TRUNC.NTZ R19, R19 ;  /* 0x0000001300137305 */ /* 0x000e24000021f000 */
[----:B0-----:R0:W-:Y:S02]  /*57d0*/  STG.E desc[UR36][R16.64], R19 ;  /* 0x0000001310007986 */ /* 0x0011e4000c101924 */
.L_x_166:
[----:B------:R-:W-:-:S04]  /*57e0*/  IMAD R18, R23, 0x200, R18 ;  /* 0x0000020017127824 */ /* 0x000fc800078e0212 */
[----:B0-----:R-:W-:-:S07]  /*57f0*/  VIADD R19, R18, 0x80 ;  /* 0x0000008012137836 */ /* 0x001fce0000000000 */
.L_x_58:
[----:B------:R-:W-:Y:S05]  /*5800*/  BSYNC B6 ;  /* 0x0000000000067941 */ /* 0x000fea0003800000 */
.L_x_57:
[----:B------:R-:W-:Y:S01]  /*5810*/  ULDC UR4, c[0x0][0x210] ;  /* 0x0000840000047ab9 */ /* 0x000fe20000000800 */
[----:B------:R-:W-:Y:S01]  /*5820*/  BSSY B6, `(.L_x_195) ;  /* 0x0000577000067945 */ /* 0x000fe20003800000 */
[----:B------:R-:W-:-:S13]  /*5830*/  ISETP.GE.AND P0, PT, R19, UR4, PT ;  /* 0x0000000413007c0c */ /* 0x000fda000bf06270 */
[----:B------:R-:W-:Y:S05]  /*5840*/  @P0 BRA `(.L_x_196) ;  /* 0x0000005400d00947 */ /* 0x000fea0003800000 */
        /* <DEDUP_REMOVED lines=9> */
[----:B------:R-:W-:Y:S01]  /*58e0*/  ISETP.NE.AND P0, PT, R6, 0x1, PT ;  /* 0x000000010600780c */ /* 0x000fe20003f05270 */
[----:B------:R-:W-:Y:S01]  /*58f0*/  ULDC.64 UR6, c[0x0][0x350] ;  /* 0x0000d40000067ab9 */ /* 0x000fe20000000a00 */
[----:B--234-:R-:W-:Y:S01]  /*5900*/  IMAD.HI.U32 R2, R19, UR4, R18 ;  /* 0x0000000413027c27 */ /* 0x01cfe2000f8e0012 */
        /* <DEDUP_REMOVED lines=14> */
[----:B-1----:R-:W-:-:S05]  /*59f0*/  IMAD.HI.U32 R4, R3, UR7, R2 ;  /* 0x0000000703047c27 */ /* 0x002fca000f8e0002 */
        /* <DEDUP_REMOVED lines=353> */
.L_x_197:
[----:B-1----:R-:W0:Y:S01]  /*7010*/  LDC.U8 R5, c[0x0][0x509] ;  /* 0x00014240ff057b82 */ /* 0x002e220000000000 */
[----:B------:R-:W-:Y:S01]  /*7020*/  ULDC.64 UR4, c[0x0][0x4d8] ;  /* 0x0001360000047ab9 */ /* 0x000fe20000000a00 */
[----:B------:R-:W-:Y:S01]  /*7030*/  ULDC.64 UR6, c[0x0][0x4e0] ;  /* 0x0001380000067ab9 */ /* 0x000fe20000000a00 */
[----:B------:R-:W-:Y:S02]  /*7040*/  IADD3 R16, P0, R16, UR4, RZ ;  /* 0x0000000410107c10 */ /* 0x000fe4000ff1e0ff */
[----:B--234-:R-:W-:-:S03]  /*7050*/  IADD3 R2, P1, R0, UR6, RZ ;  /* 0x0000000600027c10 */ /* 0x01cfc6000ff3e0ff */
        /* <DEDUP_REMOVED lines=18> */
.L_x_201:
[----:B------:R-:W2:Y:S02]  /*7180*/  LDG.E.U8 R2, desc[UR36][R2.64] ;  /* 0x0000002402027981 */ /* 0x000ea4000c1e1100 */
[----:B--2---:R-:W-:-:S04]  /*7190*/  I2FP.F32.U32 R0, R2 ;  /* 0x0000000200007245 */ /* 0x004fc80000201000 */
[----:B------:R-:W-:-:S04]  /*71a0*/  F2FP.F16.F32.PACK_AB R0, RZ, R0 ;  /* 0x00000000ff00723e */ /* 0x000fc800000000ff */
[----:B------:R-:W-:Y:S01]  /*71b0*/  PRMT R23, R0, 0x7610, R23 ;  /* 0x0000761000177816 */ /* 0x000fe20000000017 */
[----:B------:R-:W-:Y:S06]  /*71c0*/  BRA `(.L_x_203) ;  /* 0x0000000c00bc7947 */ /* 0x000fec0003800000 */
.L_x_200:
        /* <DEDUP_REMOVED lines=11> */
.L_x_205:
[----:B------:R-:W2:Y:S02]  /*7280*/  LDG.E R2, desc[UR36][R2.64] ;  /* 0x0000002402027981 */ /* 0x000ea4000c1e1900 */
[----:B--2---:R-:W-:-:S04]  /*7290*/  I2FP.F32.S32 R0, R2 ;  /* 0x0000000200007245 */ /* 0x004fc80000201400 */
[----:B------:R-:W-:-:S04]  /*72a0*/  F2FP.F16.F32.PACK_AB R0, RZ, R0 ;  /* 0x00000000ff00723e */ /* 0x000fc800000000ff */
[----:B------:R-:W-:Y:S01]  /*72b0*/  PRMT R23, R0, 0x7610, R23 ;  /* 0x0000761000177816 */ /* 0x000fe20000000017 */
[----:B------:R-:W-:Y:S06]  /*72c0*/  BRA `(.L_x_203) ;  /* 0x0000000c007c7947 */ /* 0x000fec0003800000 */
.L_x_204:
[----:B------:R-:W2:Y:S02]  /*72d0*/  LDG.E.U16 R2, desc[UR36][R2.64] ;  /* 0x0000002402027981 */ /* 0x000ea4000c1e1500 */
[----:B--2---:R-:W0:Y:S02]  /*72e0*/  I2F.S16 R0, R2 ;  /* 0x0000000200007306 */ /* 0x004e240000101400 */
[----:B0-----:R-:W-:-:S04]  /*72f0*/  F2FP.F16.F32.PACK_AB R0, RZ, R0 ;  /* 0x00000000ff00723e */ /* 0x001fc800000000ff */
[----:B------:R-:W-:Y:S01]  /*7300*/  PRMT R23, R0, 0x7610, R23 ;  /* 0x0000761000177816 */ /* 0x000fe20000000017 */
[----:B------:R-:W-:Y:S06]  /*7310*/  BRA `(.L_x_203) ;  /* 0x0000000c00687947 */ /* 0x000fec0003800000 */
.L_x_199:
        /* <DEDUP_REMOVED lines=9> */
.L_x_207:
[----:B------:R0:W5:Y:S01]  /*73b0*/  LDG.E.U16 R23, desc[UR36][R2.64] ;  /* 0x0000002402177981 */ /* 0x000162000c1e1500 */
[----:B------:R-:W-:Y:S05]  /*73c0*/  BRA `(.L_x_203) ;  /* 0x0000000c003c7947 */ /* 0x000fea0003800000 */
.L_x_206:
        /* <DEDUP_REMOVED lines=9> */
.L_x_209:
[----:B------:R1:W5:Y:S01]  /*7460*/  LDG.E.U16 R23, desc[UR36][R2.64] ;  /* 0x0000002402177981 */ /* 0x000362000c1e1500 */
[----:B------:R-:W-:Y:S05]  /*7470*/  BRA `(.L_x_203) ;  /* 0x0000000c00107947 */ /* 0x000fea0003800000 */
.L_x_208:
        /* <DEDUP_REMOVED lines=9> */
.L_x_198:
        /* <DEDUP_REMOVED lines=14> */
.L_x_212:
        /* <DEDUP_REMOVED lines=9> */
.L_x_211:
        /* <DEDUP_REMOVED lines=28> */
.L_x_214:
        /* <DEDUP_REMOVED lines=15> */
.L_x_213:
[----:B------:R-:W2:Y:S02]  /*7930*/  LDG.E.U16 R0, desc[UR36][R2.64] ;  /* 0x0000002402007981 */ /* 0x000ea4000c1e1500 */
[----:B--2---:R-:W-:-:S05]  /*7940*/  IMAD.U32 R0, R0, 0x10000, RZ ;  /* 0x0001000000007824 */ /* 0x004fca00078e00ff */
[----:B------:R-:W-:-:S04]  /*7950*/  F2FP.F16.F32.PACK_AB R0, RZ, R0 ;  /* 0x00000000ff00723e */ /* 0x000fc800000000ff */
[----:B------:R-:W-:Y:S01]  /*7960*/  PRMT R23, R0, 0x7610, R23 ;  /* 0x0000761000177816 */ /* 0x000fe20000000017 */
[----:B------:R-:W-:Y:S06]  /*7970*/  BRA `(.L_x_203) ;  /* 0x0000000400d07947 */ /* 0x000fec0003800000 */
.L_x_210:
        /* <DEDUP_REMOVED lines=13> */
.L_x_217:
        /* <DEDUP_REMOVED lines=21> */
.L_x_221:
[----:B------:R-:W-:Y:S05]  /*7ba0*/  BSYNC B1 ;  /* 0x0000000000017941 */ /* 0x000fea0003800000 */
.L_x_220:
[----:B------:R-:W-:Y:S01]  /*7bb0*/  LEA R3, R0, 0x3b800000, 0x17 ;  /* 0x3b80000000037811 */ /* 0x000fe200078eb8ff */
[----:B------:R-:W-:-:S05]  /*7bc0*/  IMAD.SHL.U32 R0, R2, 0x100000, RZ ;  /* 0x0010000002007824 */ /* 0x000fca00078e00ff */
[----:B------:R-:W-:-:S07]  /*7bd0*/  LOP3.LUT R0, R3, R0, R4, 0xfe, !PT ;  /* 0x0000000003007212 */ /* 0x000fce00078efe04 */
.L_x_219:
[----:B------:R-:W-:Y:S05]  /*7be0*/  BSYNC B0 ;  /* 0x0000000000007941 */ /* 0x000fea0003800000 */
.L_x_218:
[----:B------:R-:W-:-:S04]  /*7bf0*/  F2FP.F16.F32.PACK_AB R0, RZ, R0 ;  /* 0x00000000ff00723e */ /* 0x000fc800000000ff */
[----:B------:R-:W-:Y:S01]  /*7c00*/  PRMT R23, R0, 0x7610, R23 ;  /* 0x0000761000177816 */ /* 0x000fe20000000017 */
[----:B------:R-:W-:Y:S06]  /*7c10*/  BRA `(.L_x_203) ;  /* 0x0000000400287947 */ /* 0x000fec0003800000 */
.L_x_216:
        /* <DEDUP_REMOVED lines=21> */
.L_x_225:
[----:B------:R-:W-:Y:S05]  /*7d70*/  BSYNC B1 ;  /* 0x0000000000017941 */ /* 0x000fea0003800000 */
.L_x_224:
[----:B------:R-:W-:Y:S01]  /*7d80*/  LEA R3, R0, 0x37800000, 0x17 ;  /* 0x3780000000037811 */ /* 0x000fe200078eb8ff */
[----:B------:R-:W-:-:S05]  /*7d90*/  IMAD.SHL.U32 R0, R2, 0x200000, RZ ;  /* 0x0020000002007824 */ /* 0x000fca00078e00ff */
[----:B------:R-:W-:-:S07]  /*7da0*/  LOP3.LUT R0, R3, R0, R4, 0xfe, !PT ;  /* 0x0000000003007212 */ /* 0x000fce00078efe04 */
.L_x_223:
[----:B------:R-:W-:Y:S05]  /*7db0*/  BSYNC B0 ;  /* 0x0000000000007941 */ /* 0x000fea0003800000 */
.L_x_222:
[----:B------:R-:W-:-:S04]  /*7dc0*/  F2FP.F16.F32.PACK_AB R0, RZ, R0 ;  /* 0x00000000ff00723e */ /* 0x000fc800000000ff */
[----:B------:R-:W-:Y:S01]  /*7dd0*/  PRMT R23, R0, 0x7610, R23 ;  /* 0x0000761000177816 */ /* 0x000fe20000000017 */
[----:B------:R-:W-:Y:S06]  /*7de0*/  BRA `(.L_x_203) ;  /* 0x0000000000b47947 */ /* 0x000fec0003800000 */
.L_x_215:
        /* <DEDUP_REMOVED lines=14> */
.L_x_229:
[----:B------:R-:W-:Y:S05]  /*7ed0*/  BSYNC B0 ;  /* 0x0000000000007941 */ /* 0x000fea0003800000 */
.L_x_228:
[----:B------:R-:W-:-:S04]  /*7ee0*/  F2FP.F16.F32.PACK_AB R0, RZ, R0 ;  /* 0x00000000ff00723e */ /* 0x000fc800000000ff */
[----:B------:R-:W-:Y:S01]  /*7ef0*/  PRMT R23, R0, 0x7610, R23 ;  /* 0x0000761000177816 */ /* 0x000fe20000000017 */
[----:B------:R-:W-:Y:S06]  /*7f00*/  BRA `(.L_x_203) ;  /* 0x00000000006c7947 */ /* 0x000fec0003800000 */
.L_x_202:
        /* <DEDUP_REMOVED lines=16> */
.L_x_230:
[----:B------:R-:W-:Y:S01]  /*8010*/  PRMT R23, RZ, 0x7610, R23 ;  /* 0x00007610ff177816 */ /* 0x000fe20000000017 */
[----:B------:R-:W-:Y:S06]  /*8020*/  BRA `(.L_x_203) ;  /* 0x0000000000247947 */ /* 0x000fec0003800000 */
.L_x_227:
[----:B------:R-:W2:Y:S02]  /*8030*/  LDG.E.64 R2, desc[UR36][R2.64] ;  /* 0x0000002402027981 */ /* 0x000ea4000c1e1b00 */
[----:B--2---:R-:W0:Y:S02]  /*8040*/  I2F.U64 R0, R2 ;  /* 0x0000000200007312 */ /* 0x004e240000301000 */
[----:B0-----:R-:W-:-:S04]  /*8050*/  F2FP.F16.F32.PACK_AB R0, RZ, R0 ;  /* 0x00000000ff00723e */ /* 0x001fc800000000ff */
[----:B------:R-:W-:Y:S01]  /*8060*/  PRMT R23, R0, 0x7610, R23 ;  /* 0x0000761000177816 */ /* 0x000fe20000000017 */
[----:B------:R-:W-:Y:S06]  /*8070*/  BRA `(.L_x_203) ;  /* 0x0000000000107947 */ /* 0x000fec0003800000 */
.L_x_226:
[----:B------:R-:W2:Y:S02]  /*8080*/  LDG.E R2, desc[UR36][R2.64] ;  /* 0x0000002402027981 */ /* 0x000ea4000c1e1900 */
[----:B--2---:R-:W-:-:S04]  /*8090*/  I2FP.F32.U32 R0, R2 ;  /* 0x0000000200007245 */ /* 0x004fc80000201000 */
[----:B------:R-:W-:-:S04]  /*80a0*/  F2FP.F16.F32.PACK_AB R0, RZ, R0 ;  /* 0x00000000ff00723e */ /* 0x000fc800000000ff */
[----:B------:R-:W-:-:S07]  /*80b0*/  PRMT R23, R0, 0x7610, R23 ;  /* 0x0000761000177816 */ /* 0x000fce0000000017 */
.L_x_203:
        /* <DEDUP_REMOVED lines=19> */
.L_x_234:
[----:B------:R-:W2:Y:S02]  /*81f0*/  LDG.E.U8 R2, desc[UR36][R2.64] ;  /* 0x0000002402027981 */ /* 0x000ea4000c1e1100 */
[----:B--2---:R-:W-:-:S04]  /*8200*/  ISETP.NE.AND P0, PT, R2, RZ, PT ;  /* 0x000000ff0200720c */ /* 0x004fc80003f05270 */
[----:B------:R-:W-:Y:S01]  /*8210*/  P2R R22, PR, RZ, 0x1 ;  /* 0x00000001ff167803 */ /* 0x000fe20000000000 */
[----:B------:R-:W-:Y:S08]  /*8220*/  BRA `(.L_x_236) ;  /* 0x0000000c00c47947 */ /* 0x000ff00003800000 */
.L_x_233:
        /* <DEDUP_REMOVED lines=11> */
.L_x_238:
[----:B------:R-:W2:Y:S02]  /*82e0*/  LDG.E R2, desc[UR36][R2.64] ;  /* 0x0000002402027981 */ /* 0x000ea4000c1e1900 */
[----:B--2---:R-:W-:-:S04]  /*82f0*/  ISETP.NE.AND P0, PT, R2, RZ, PT ;  /* 0x000000ff0200720c */ /* 0x004fc80003f05270 */
[----:B------:R-:W-:Y:S01]  /*8300*/  P2R R22, PR, RZ, 0x1 ;  /* 0x00000001ff167803 */ /* 0x000fe20000000000 */
[----:B------:R-:W-:Y:S08]  /*8310*/  BRA `(.L_x_236) ;  /* 0x0000000c00887947 */ /* 0x000ff00003800000 */
.L_x_237:
[----:B------:R-:W2:Y:S02]  /*8320*/  LDG.E.U16 R2, desc[UR36][R2.64] ;  /* 0x0000002402027981 */ /* 0x000ea4000c1e1500 */
[----:B--2---:R-:W-:-:S04]  /*8330*/  ISETP.NE.AND P0, PT, R2, RZ, PT ;  /* 0x000000ff0200720c */ /* 0x004fc80003f05270 */
[----:B------:R-:W-:Y:S01]  /*8340*/  P2R R22, PR, RZ, 0x1 ;  /* 0x00000001ff167803 */ /* 0x000fe20000000000 */
[----:B------:R-:W-:Y:S08]  /*8350*/  BRA `(.L_x_236) ;  /* 0x0000000c00787947 */ /* 0x000ff00003800000 */
.L_x_232:
        /* <DEDUP_REMOVED lines=10> */
.L_x_240:
[----:B------:R-:W2:Y:S02]  /*8400*/  LDG.E.U16 R0, desc[UR36][R2.64] ;  /* 0x0000002402007981 */ /* 0x000ea4000c1e1500 */
[----:B--2---:R-:W-:-:S05]  /*8410*/  HADD2.F32 R0, -RZ, R0.H0_H0 ;  /* 0x20000000ff007230 */ /* 0x004fca0000004100 */
[----:B------:R-:W-:-:S04]  /*8420*/  FSETP.NEU.FTZ.AND P0, PT, R0, RZ, PT ;  /* 0x000000ff0000720b */ /* 0x000fc80003f1d000 */
[----:B------:R-:W-:Y:S01]  /*8430*/  P2R R22, PR, RZ, 0x1 ;  /* 0x00000001ff167803 */ /* 0x000fe20000000000 */
[----:B------:R-:W-:Y:S08]  /*8440*/  BRA `(.L_x_236) ;  /* 0x0000000c003c7947 */ /* 0x000ff00003800000 */
.L_x_239:
        /* <DEDUP_REMOVED lines=12> */
.L_x_242:
        /* <DEDUP_REMOVED lines=11> */
.L_x_241:
[----:B------:R-:W2:Y:S02]  /*85c0*/  LDG.E.64 R2, desc[UR36][R2.64] ;  /* 0x0000002402027981 */ /* 0x000ea4000c1e1b00 */
[----:B--2---:R-:W-:-:S06]  /*85d0*/  DSETP.NEU.AND P0, PT, R2, RZ, PT ;  /* 0x000000ff0200722a */ /* 0x004fcc0003f0d000 */
[----:B------:R-:W-:Y:S01]  /*85e0*/  P2R R22, PR, RZ, 0x1 ;  /* 0x00000001ff167803 */ /* 0x000fe20000000000 */
[----:B------:R-:W-:Y:S07]  /*85f0*/  BRA `(.L_x_236) ;  /* 0x0000000800d07947 */ /* 0x000fee0003800000 */
.L_x_231:
        /* <DEDUP_REMOVED lines=12> */
.L_x_245:
[----:B------:R-:W2:Y:S02]  /*86c0*/  LDG.E.128 R4, desc[UR36][R2.64] ;  /* 0x0000002402047981 */ /* 0x000ea4000c1e1d00 */
[----:B--2---:R-:W-:-:S06]  /*86d0*/  DSETP.NEU.AND P0, PT, R6, RZ, PT ;  /* 0x000000ff0600722a */ /* 0x004fcc0003f0d000 */
[----:B------:R-:W-:-:S06]  /*86e0*/  DSETP.NEU.OR P0, PT, R4, RZ, P0 ;  /* 0x000000ff0400722a */ /* 0x000fcc000070d400 */
[----:B------:R-:W-:Y:S01]  /*86f0*/  P2R R22, PR, RZ, 0x1 ;  /* 0x00000001ff167803 */ /* 0x000fe20000000000 */
[----:B------:R-:W-:Y:S07]  /*8700*/  BRA `(.L_x_236) ;  /* 0x00000008008c7947 */ /* 0x000fee0003800000 */
.L_x_244:
        /* <DEDUP_REMOVED lines=28> */
.L_x_247:
        /* <DEDUP_REMOVED lines=15> */
.L_x_246:
[----:B------:R-:W2:Y:S02]  /*89c0*/  LDG.E.U16 R0, desc[UR36][R2.64] ;  /* 0x0000002402007981 */ /* 0x000ea4000c1e1500 */
[----:B--2---:R-:W-:-:S05]  /*89d0*/  IMAD.U32 R0, R0, 0x10000, RZ ;  /* 0x0001000000007824 */ /* 0x004fca00078e00ff */
[----:B------:R-:W-:-:S04]  /*89e0*/  FSETP.NEU.FTZ.AND P0, PT, R0, RZ, PT ;  /* 0x000000ff0000720b */ /* 0x000fc80003f1d000 */
[----:B------:R-:W-:Y:S01]  /*89f0*/  P2R R22, PR, RZ, 0x1 ;  /* 0x00000001ff167803 */ /* 0x000fe20000000000 */
[----:B------:R-:W-:Y:S08]  /*8a00*/  BRA `(.L_x_236) ;  /* 0x0000000400cc7947 */ /* 0x000ff00003800000 */
.L_x_243:
        /* <DEDUP_REMOVED lines=12> */
.L_x_250:
        /* <DEDUP_REMOVED lines=21> */
.L_x_254:
[----:B------:R-:W-:Y:S05]  /*8c20*/  BSYNC B1 ;  /* 0x0000000000017941 */ /* 0x000fea0003800000 */
.L_x_253:
[----:B------:R-:W-:Y:S01]  /*8c30*/  LEA R3, R0, 0x3b800000, 0x17 ;  /* 0x3b80000000037811 */ /* 0x000fe200078eb8ff */
[----:B------:R-:W-:-:S05]  /*8c40*/  IMAD.SHL.U32 R0, R2, 0x100000, RZ ;  /* 0x0010000002007824 */ /* 0x000fca00078e00ff */
[----:B------:R-:W-:-:S07]  /*8c50*/  LOP3.LUT R0, R3, R0, R4, 0xfe, !PT ;  /* 0x0000000003007212 */ /* 0x000fce00078efe04 */
.L_x_252:
[----:B------:R-:W-:Y:S05]  /*8c60*/  BSYNC B0 ;  /* 0x0000000000007941 */ /* 0x000fea0003800000 */
.L_x_251:
[----:B------:R-:W-:-:S04]  /*8c70*/  FSETP.NEU.FTZ.AND P0, PT, R0, RZ, PT ;  /* 0x000000ff0000720b */ /* 0x000fc80003f1d000 */
[----:B------:R-:W-:Y:S01]  /*8c80*/  P2R R22, PR, RZ, 0x1 ;  /* 0x00000001ff167803 */ /* 0x000fe20000000000 */
[----:B------:R-:W-:Y:S08]  /*8c90*/  BRA `(.L_x_236) ;  /* 0x0000000400287947 */ /* 0x000ff00003800000 */
.L_x_249:
        /* <DEDUP_REMOVED lines=21> */
.L_x_258:
[----:B------:R-:W-:Y:S05]  /*8df0*/  BSYNC B1 ;  /* 0x0000000000017941 */ /* 0x000fea0003800000 */
.L_x_257:
[----:B------:R-:W-:Y:S01]  /*8e00*/  LEA R3, R0, 0x37800000, 0x17 ;  /* 0x3780000000037811 */ /* 0x000fe200078eb8ff */
[----:B------:R-:W-:-:S05]  /*8e10*/  IMAD.SHL.U32 R0, R2, 0x200000, RZ ;  /* 0x0020000002007824 */ /* 0x000fca00078e00ff */
[----:B------:R-:W-:-:S07]  /*8e20*/  LOP3.LUT R0, R3, R0, R4, 0xfe, !PT ;  /* 0x0000000003007212 */ /* 0x000fce00078efe04 */
.L_x_256:
[----:B------:R-:W-:Y:S05]  /*8e30*/  BSYNC B0 ;  /* 0x0000000000007941 */ /* 0x000fea0003800000 */
.L_x_255:
[----:B------:R-:W-:-:S04]  /*8e40*/  FSETP.NEU.FTZ.AND P0, PT, R0, RZ, PT ;  /* 0x000000ff0000720b */ /* 0x000fc80003f1d000 */
[----:B------:R-:W-:Y:S01]  /*8e50*/  P2R R22, PR, RZ, 0x1 ;  /* 0x00000001ff167803 */ /* 0x000fe20000000000 */
[----:B------:R-:W-:Y:S08]  /*8e60*/  BRA `(.L_x_236) ;  /* 0x0000000000b47947 */ /* 0x000ff00003800000 */
.L_x_248:
        /* <DEDUP_REMOVED lines=14> */
.L_x_262:
[----:B------:R-:W-:Y:S05]  /*8f50*/  BSYNC B0 ;  /* 0x0000000000007941 */ /* 0x000fea0003800000 */
.L_x_261:
[----:B------:R-:W-:-:S04]  /*8f60*/  FSETP.NEU.FTZ.AND P0, PT, R0, RZ, PT ;  /* 0x000000ff0000720b */ /* 0x000fc80003f1d000 */
[----:B------:R-:W-:Y:S01]  /*8f70*/  P2R R22, PR, RZ, 0x1 ;  /* 0x00000001ff167803 */ /* 0x000fe20000000000 */
[----:B------:R-:W-:Y:S08]  /*8f80*/  BRA `(.L_x_236) ;  /* 0x00000000006c7947 */ /* 0x000ff00003800000 */
.L_x_235:
        /* <DEDUP_REMOVED lines=16> */
.L_x_263:
[----:B------:R-:W-:-:S04]  /*9090*/  PLOP3.LUT P0, PT, PT, PT, PT, 0x8, 0x0 ;  /* 0x000000000000781c */ /* 0x000fc80003f0e170 */
[----:B------:R-:W-:Y:S01]  /*90a0*/  P2R R22, PR, RZ, 0x1 ;  /* 0x00000001ff167803 */ /* 0x000fe20000000000 */
[----:B------:R-:W-:Y:S08]  /*90b0*/  BRA `(.L_x_236) ;  /* 0x0000000000207947 */ /* 0x000ff00003800000 */
.L_x_260:
[----:B------:R-:W2:Y:S02]  /*90c0*/  LDG.E.64 R2, desc[UR36][R2.64] ;  /* 0x0000002402027981 */ /* 0x000ea4000c1e1b00 */
[----:B--2---:R-:W-:-:S04]  /*90d0*/  ISETP.NE.U32.AND P0, PT, R2, RZ, PT ;  /* 0x000000ff0200720c */ /* 0x004fc80003f05070 */
[----:B------:R-:W-:-:S04]  /*90e0*/  ISETP.NE.AND.EX P0, PT, R3, RZ, PT, P0 ;  /* 0x000000ff0300720c */ /* 0x000fc80003f05300 */
[----:B------:R-:W-:Y:S01]  /*90f0*/  P2R R22, PR, RZ, 0x1 ;  /* 0x00000001ff167803 */ /* 0x000fe20000000000 */
[----:B------:R-:W-:Y:S08]  /*9100*/  BRA `(.L_x_236) ;  /* 0x00000000000c7947 */ /* 0x000ff00003800000 */
.L_x_259:
[----:B------:R-:W2:Y:S02]  /*9110*/  LDG.E R2, desc[UR36][R2.64] ;  /* 0x0000002402027981 */ /* 0x000ea4000c1e1900 */
[----:B--2---:R-:W-:-:S04]  /*9120*/  ISETP.NE.AND P0, PT, R2, RZ, PT ;  /* 0x000000ff0200720c */ /* 0x004fc80003f05270 */
[----:B------:R-:W-:-:S09]  /*9130*/  P2R R22, PR, RZ, 0x1 ;  /* 0x00000001ff167803 */ /* 0x000fd20000000000 */
.L_x_236:
        /* <DEDUP_REMOVED lines=18> */
.L_x_267:
[----:B------:R0:W5:Y:S01]  /*9260*/  LDG.E.U8 R2, desc[UR36][R4.64] ;  /* 0x0000002404027981 */ /* 0x000162000c1e1100 */
[----:B------:R-:W-:Y:S01]  /*9270*/  IMAD.MOV.U32 R3, RZ, RZ, RZ ;  /* 0x000000ffff037224 */ /* 0x000fe200078e00ff */
[----:B------:R-:W-:Y:S06]  /*9280*/  BRA `(.L_x_269) ;  /* 0x0000000c00487947 */ /* 0x000fec0003800000 */
.L_x_266:
        /* <DEDUP_REMOVED lines=8> */
.L_x_271:
[----:B------:R-:W2:Y:S02]  /*9310*/  LDG.E R2, desc[UR36][R4.64] ;  /* 0x0000002404027981 */ /* 0x000ea4000c1e1900 */
[----:B--2---:R-:W-:Y:S01]  /*9320*/  SHF.R.S32.HI R3, RZ, 0x1f, R2 ;  /* 0x0000001fff037819 */ /* 0x004fe20000011402 */
[----:B------:R-:W-:Y:S06]  /*9330*/  BRA `(.L_x_269) ;  /* 0x0000000c001c7947 */ /* 0x000fec0003800000 */
.L_x_270:
[----:B------:R-:W2:Y:S02]  /*9340*/  LDG.E.S16 R2, desc[UR36][R4.64] ;  /* 0x0000002404027981 */ /* 0x000ea4000c1e1700 */
[----:B--2---:R-:W-:Y:S01]  /*9350*/  SHF.R.S32.HI R3, RZ, 0x1f, R2 ;  /* 0x0000001fff037819 */ /* 0x004fe20000011402 */
[----:B------:R-:W-:Y:S06]  /*9360*/  BRA `(.L_x_269) ;  /* 0x0000000c00107947 */ /* 0x000fec0003800000 */
.L_x_265:
        /* <DEDUP_REMOVED lines=9> */
.L_x_273:
[----:B------:R-:W2:Y:S02]  /*9400*/  LDG.E.U16 R4, desc[UR36][R4.64] ;  /* 0x0000002404047981 */ /* 0x000ea4000c1e1500 */
[----:B--2---:R-:W-:-:S06]  /*9410*/  HADD2.F32 R2, -RZ, R4.H0_H0 ;  /* 0x20000004ff027230 */ /* 0x004fcc0000004100 */
[----:B------:R-:W0:Y:S01]  /*9420*/  F2I.S64.TRUNC R2, R2 ;  /* 0x0000000200027311 */ /* 0x000e22000020d900 */
[----:B------:R-:W-:Y:S05]  /*9430*/  BRA `(.L_x_269) ;  /* 0x0000000800dc7947 */ /* 0x000fea0003800000 */
.L_x_272:
[----:B------:R-:W-:-:S13]  /*9440*/  ISETP.NE.AND P0, PT, R0, 0x7, PT ;  /* 0x000000070000780c */ /* 0x000fda0003f05270 */
[----:B------:R-:W-:Y:S05]  /*9450*/  @!P0 BRA `(.L_x_274) ;  /* 0x00000000002c8947 */ /* 0x000fea0003800000 */
[----:B------:R-:W-:-:S13]  /*9460*/  ISETP.NE.AND P0, PT, R0, 0x8, PT ;  /* 0x000000080000780c */ /* 0x000fda0003f05270 */
[----:B------:R-:W-:Y:S05]  /*9470*/  @!P0 BRA `(.L_x_275) ;  /* 0x0000000000148947 */ /* 0x000fea0003800000 */
[----:B------:R-:W-:-:S13]  /*9480*/  ISETP.NE.AND P0, PT, R0, 0x9, PT ;  /* 0x000000090000780c */ /* 0x000fda0003f05270 */
[----:B------:R-:W-:Y:S05]  /*9490*/  @P0 BRA `(.L_x_268) ;  /* 0x00000008006c0947 */ /* 0x000fea0003800000 */
[----:B------:R-:W2:Y:S02]  /*94a0*/  LDG.E R2, desc[UR36][R4.64] ;  /* 0x0000002404027981 */ /* 0x000ea4000c1e1900 */
[----:B--2---:R-:W0:Y:S01]  /*94b0*/  F2I.S64.TRUNC R2, R2 ;  /* 0x0000000200027311 */ /* 0x004e22000020d900 */
[----:B------:R-:W-:Y:S05]  /*94c0*/  BRA `(.L_x_269) ;  /* 0x0000000800b87947 */ /* 0x000fea0003800000 */
.L_x_275:
[----:B------:R-:W2:Y:S02]  /*94d0*/  LDG.E.U16 R4, desc[UR36][R4.64] ;  /* 0x0000002404047981 */ /* 0x000ea4000c1e1500 */
[----:B--2---:R-:W-:-:S06]  /*94e0*/  HADD2.F32 R2, -RZ, R4.H0_H0 ;  /* 0x20000004ff027230 */ /* 0x004fcc0000004100 */
[----:B------:R-:W0:Y:S01]  /*94f0*/  F2I.S64.TRUNC R2, R2 ;  /* 0x0000000200027311 */ /* 0x000e22000020d900 */
[----:B------:R-:W-:Y:S05]  /*9500*/  BRA `(.L_x_269) ;  /* 0x0000000800a87947 */ /* 0x000fea0003800000 */
.L_x_274:
[----:B------:R-:W2:Y:S02]  /*9510*/  LDG.E.64 R2, desc[UR36][R4.64] ;  /* 0x0000002404027981 */ /* 0x000ea4000c1e1b00 */
[----:B--2---:R-:W0:Y:S01]  /*9520*/  F2I.S64.F64.TRUNC R2, R2 ;  /* 0x0000000200027311 */ /* 0x004e22000030d900 */
[----:B------:R-:W-:Y:S05]  /*9530*/  BRA `(.L_x_269) ;  /* 0x00000008009c7947 */ /* 0x000fea0003800000 */
.L_x_264:
        /* <DEDUP_REMOVED lines=13> */
.L_x_278:
[----:B------:R-:W2:Y:S02]  /*9610*/  LDG.E.64 R2, desc[UR36][R4.64] ;  /* 0x0000002404027981 */ /* 0x000ea4000c1e1b00 */
[----:B--2---:R-:W0:Y:S01]  /*9620*/  F2I.S64.F64.TRUNC R2, R2 ;  /* 0x0000000200027311 */ /* 0x004e22000030d900 */
[----:B------:R-:W-:Y:S05]  /*9630*/  BRA `(.L_x_269) ;  /* 0x00000008005c7947 */ /* 0x000fea0003800000 */
.L_x_277:
        /* <DEDUP_REMOVED lines=25> */
[----:B------:R-:W2:Y:S01]  /*97d0*/  F2I.S64.TRUNC R2, R3 ;  /* 0x0000000300027311 */ /* 0x000ea2000020d900 */
[----:B------:R-:W-:Y:S05]  /*97e0*/  BRA `(.L_x_269) ;  /* 0x0000000400f07947 */ /* 0x000fea0003800000 */
.L_x_280:
        /* <DEDUP_REMOVED lines=12> */
[----:B------:R-:W3:Y:S01]  /*98b0*/  F2I.S64.TRUNC R2, R2 ;  /* 0x0000000200027311 */ /* 0x000ee2000020d900 */
[----:B------:R-:W-:Y:S05]  /*98c0*/  BRA `(.L_x_269) ;  /* 0x0000000400b87947 */ /* 0x000fea0003800000 */
.L_x_279:
[----:B------:R-:W2:Y:S02]  /*98d0*/  LDG.E.U16 R2, desc[UR36][R4.64] ;  /* 0x0000002404027981 */ /* 0x000ea4000c1e1500 */
[----:B--2---:R-:W-:-:S06]  /*98e0*/  IMAD.U32 R2, R2, 0x10000, RZ ;  /* 0x0001000002027824 */ /* 0x004fcc00078e00ff */
[----:B------:R-:W1:Y:S01]  /*98f0*/  F2I.S64.TRUNC R2, R2 ;  /* 0x0000000200027311 */ /* 0x000e62000020d900 */
[----:B------:R-:W-:Y:S05]  /*9900*/  BRA `(.L_x_269) ;  /* 0x0000000400a87947 */ /* 0x000fea0003800000 */
.L_x_276:
        /* <DEDUP_REMOVED lines=11> */
.L_x_283:
        /* <DEDUP_REMOVED lines=21> */
.L_x_287:
[----:B------:R-:W-:Y:S05]  /*9b10*/  BSYNC B1 ;  /* 0x0000000000017941 */ /* 0x000fea0003800000 */
.L_x_286:
[----:B------:R-:W-:Y:S01]  /*9b20*/  IMAD.SHL.U32 R2, R2, 0x100000, RZ ;  /* 0x0010000002027824 */ /* 0x000fe200078e00ff */
[----:B------:R-:W-:-:S04]  /*9b30*/  LEA R3, R0, 0x3b800000, 0x17 ;  /* 0x3b80000000037811 */ /* 0x000fc800078eb8ff */
[----:B------:R-:W-:-:S07]  /*9b40*/  LOP3.LUT R2, R3, R2, R4, 0xfe, !PT ;  /* 0x0000000203027212 */ /* 0x000fce00078efe04 */
.L_x_285:
[----:B------:R-:W-:Y:S05]  /*9b50*/  BSYNC B0 ;  /* 0x0000000000007941 */ /* 0x000fea0003800000 */
.L_x_284:
[----:B------:R-:W0:Y:S01]  /*9b60*/  F2I.S64.TRUNC R2, R2 ;  /* 0x0000000200027311 */ /* 0x000e22000020d900 */
[----:B------:R-:W-:Y:S05]  /*9b70*/  BRA `(.L_x_269) ;  /* 0x00000004000c7947 */ /* 0x000fea0003800000 */
.L_x_282:
        /* <DEDUP_REMOVED lines=21> */
.L_x_291:
[----:B------:R-:W-:Y:S05]  /*9cd0*/  BSYNC B1 ;  /* 0x0000000000017941 */ /* 0x000fea0003800000 */
.L_x_290:
[----:B------:R-:W-:Y:S01]  /*9ce0*/  IMAD.SHL.U32 R2, R2, 0x200000, RZ ;  /* 0x0020000002027824 */ /* 0x000fe200078e00ff */
[----:B------:R-:W-:-:S04]  /*9cf0*/  LEA R3, R0, 0x37800000, 0x17 ;  /* 0x3780000000037811 */ /* 0x000fc800078eb8ff */
[----:B------:R-:W-:-:S07]  /*9d00*/  LOP3.LUT R2, R3, R2, R4, 0xfe, !PT ;  /* 0x0000000203027212 */ /* 0x000fce00078efe04 */
.L_x_289:
[----:B------:R-:W-:Y:S05]  /*9d10*/  BSYNC B0 ;  /* 0x0000000000007941 */ /* 0x000fea0003800000 */
.L_x_288:
[----:B------:R-:W0:Y:S01]  /*9d20*/  F2I.S64.TRUNC R2, R2 ;  /* 0x0000000200027311 */ /* 0x000e22000020d900 */
[----:B------:R-:W-:Y:S05]  /*9d30*/  BRA `(.L_x_269) ;  /* 0x00000000009c7947 */ /* 0x000fea0003800000 */
.L_x_281:
        /* <DEDUP_REMOVED lines=14> */
.L_x_295:
[----:B------:R-:W-:Y:S05]  /*9e20*/  BSYNC B0 ;  /* 0x0000000000007941 */ /* 0x000fea0003800000 */
.L_x_294:
[----:B------:R-:W0:Y:S01]  /*9e30*/  F2I.S64.TRUNC R2, R2 ;  /* 0x0000000200027311 */ /* 0x000e22000020d900 */
[----:B------:R-:W-:Y:S05]  /*9e40*/  BRA `(.L_x_269) ;  /* 0x0000000000587947 */ /* 0x000fea0003800000 */
.L_x_268:
        /* <DEDUP_REMOVED lines=16> */
.L_x_296:
[----:B------:R-:W-:Y:S01]  /*9f50*/  CS2R R2, SRZ ;  /* 0x0000000000027805 */ /* 0x000fe2000001ff00 */
[----:B------:R-:W-:Y:S06]  /*9f60*/  BRA `(.L_x_269) ;  /* 0x0000000000107947 */ /* 0x000fec0003800000 */
.L_x_293:
[----:B------:R0:W5:Y:S01]  /*9f70*/  LDG.E.64 R2, desc[UR36][R4.64] ;  /* 0x0000002404027981 */ /* 0x000162000c1e1b00 */
[----:B------:R-:W-:Y:S05]  /*9f80*/  BRA `(.L_x_269) ;  /* 0x0000000000087947 */ /* 0x000fea0003800000 */
.L_x_292:
[----:B------:R4:W5:Y:S01]  /*9f90*/  LDG.E R2, desc[UR36][R4.64] ;  /* 0x0000002404027981 */ /* 0x000962000c1e1900 */
[----:B------:R-:W-:-:S07]  /*9fa0*/  IMAD.MOV.U32 R3, RZ, RZ, RZ ;  /* 0x000000ffff037224 */ /* 0x000fce00078e00ff */
.L_x_269:
[----:B------:R-:W4:Y:S01]  /*9fb0*/  LDC.U8 R6, c[0x0][0x508] ;  /* 0x00014200ff067b82 */ /* 0x000f220000000000 */
[----:B------:R-:W-:Y:S01]  /*9fc0*/  ISETP.NE.AND P0, PT, R22, RZ, PT ;  /* 0x000000ff1600720c */ /* 0x000fe20003f05270 */
[----:B------:R-:W-:Y:S01]  /*9fd0*/  BSSY B0, `(.L_x_297) ;  /* 0x0000008000007945 */ /* 0x000fe20003800000 */
[----:B----4-:R-:W-:-:S04]  /*9fe0*/  PRMT R0, R6, 0x9910, RZ ;  /* 0x0000991006007816 */ /* 0x010fc800000000ff */
[----:B------:R-:W-:-:S07]  /*9ff0*/  ISETP.GT.AND P1, PT, R0, 0x9, PT ;  /* 0x000000090000780c */ /* 0x000fce0003f24270 */
[----:B------:R-:W-:Y:S06]  /*a000*/  @!P0 BRA `(.L_x_298) ;  /* 0x0000000000108947 */ /* 0x000fec0003800000 */
[----:B------:R-:W-:Y:S02]  /*a010*/  ULDC.64 UR4, c[0x0][0x4f8] ;  /* 0x00013e0000047ab9 */ /* 0x000fe40000000a00 */
[----:B0123-5:R-:W-:-:S04]  /*a020*/  LEA R4, P0, R2, UR4, 0x1 ;  /* 0x0000000402047c11 */ /* 0x02ffc8000f8008ff */
[----:B------:R-:W-:-:S05]  /*a030*/  LEA.HI.X R5, R2, UR5, R3, 0x1, P0 ;  /* 0x0000000502057c11 */ /* 0x000fca00080f0c03 */
[----:B------:R4:W5:Y:S04]  /*a040*/  LDG.E.U16 R23, desc[UR36][R4.64] ;  /* 0x0000002404177981 */ /* 0x000968000c1e1500 */
.L_x_298:
[----:B------:R-:W-:Y:S05]  /*a050*/  BSYNC B0 ;  /* 0x0000000000007941 */ /* 0x000fea0003800000 */
.L_x_297:
        /* <DEDUP_REMOVED lines=13> */
.L_x_302:
[----:B0123-5:R-:W-:-:S06]  /*a130*/  HADD2.F32 R3, -RZ, R23.H0_H0 ;  /* 0x20000017ff037230 */ /* 0x02ffcc0000004100 */
[----:B------:R-:W0:Y:S02]  /*a140*/  F2I.S64.TRUNC R2, R3 ;  /* 0x0000000300027311 */ /* 0x000e24000020d900 */
[----:B0-----:R0:W-:Y:S01]  /*a150*/  STG.E.U8 desc[UR36][R16.64], R2 ;  /* 0x0000000210007986 */ /* 0x0011e2000c101124 */
[----:B------:R-:W-:Y:S05]  /*a160*/  BRA `(.L_x_304) ;  /* 0x0000000c00847947 */ /* 0x000fea0003800000 */
.L_x_301:
        /* <DEDUP_REMOVED lines=10> */
.L_x_306:
[----:B-----5:R-:W-:-:S06]  /*a210*/  HADD2.F32 R23, -RZ, R23.H0_H0 ;  /* 0x20000017ff177230 */ /* 0x020fcc0000004100 */
[----:B------:R-:W0:Y:S02]  /*a220*/  F2I.FTZ.TRUNC.NTZ R23, R23 ;  /* 0x0000001700177305 */ /* 0x000e24000021f100 */
[----:B0-----:R0:W-:Y:S01]  /*a230*/  STG.E desc[UR36][R16.64], R23 ;  /* 0x0000001710007986 */ /* 0x0011e2000c101924 */
[----:B------:R-:W-:Y:S05]  /*a240*/  BRA `(.L_x_304) ;  /* 0x0000000c004c7947 */ /* 0x000fea0003800000 */
.L_x_305:
[----:B-----5:R-:W-:-:S06]  /*a250*/  HADD2.F32 R23, -RZ, R23.H0_H0 ;  /* 0x20000017ff177230 */ /* 0x020fcc0000004100 */
[----:B------:R-:W0:Y:S02]  /*a260*/  F2I.FTZ.TRUNC.NTZ R23, R23 ;  /* 0x0000001700177305 */ /* 0x000e24000021f100 */
[----:B0-----:R0:W-:Y:S01]  /*a270*/  STG.E.U16 desc[UR36][R16.64], R23 ;  /* 0x0000001710007986 */ /* 0x0011e2000c101524 */
[----:B------:R-:W-:Y:S05]  /*a280*/  BRA `(.L_x_304) ;  /* 0x0000000c003c7947 */ /* 0x000fea0003800000 */
.L_x_300:
        /* <DEDUP_REMOVED lines=9> */
.L_x_308:
[----:B-----5:R0:W-:Y:S01]  /*a320*/  STG.E.U16 desc[UR36][R16.64], R23 ;  /* 0x0000001710007986 */ /* 0x0201e2000c101524 */
[----:B------:R-:W-:Y:S05]  /*a330*/  BRA `(.L_x_304) ;  /* 0x0000000c00107947 */ /* 0x000fea0003800000 */
.L_x_307:
        /* <DEDUP_REMOVED lines=10> */
.L_x_310:
[----:B-----5:R-:W-:-:S05]  /*a3e0*/  HADD2.F32 R0, -RZ, R23.H0_H0 ;  /* 0x20000017ff007230 */ /* 0x020fca0000004100 */
[----:B------:R-:W-:-:S04]  /*a3f0*/  F2FP.F16.F32.PACK_AB R0, RZ, R0 ;  /* 0x00000000ff00723e */ /* 0x000fc800000000ff */
[----:B------:R-:W-:-:S05]  /*a400*/  PRMT R0, R0, 0x5410, RZ ;  /* 0x0000541000007816 */ /* 0x000fca00000000ff */
[----:B------:R0:W-:Y:S01]  /*a410*/  STG.E desc[UR36][R16.64], R0 ;  /* 0x0000000010007986 */ /* 0x0001e2000c101924 */
[----:B------:R-:W-:Y:S05]  /*a420*/  BRA `(.L_x_304) ;  /* 0x0000000800d47947 */ /* 0x000fea0003800000 */
.L_x_309:
[----:B0123-5:R-:W-:-:S05]  /*a430*/  HADD2.F32 R2, -RZ, R23.H0_H0 ;  /* 0x20000017ff027230 */ /* 0x02ffca0000004100 */
[----:B------:R-:W-:-:S06]  /*a440*/  FMUL.FTZ R2, R2, 1 ;  /* 0x3f80000002027820 */ /* 0x000fcc0000410000 */
[----:B------:R-:W0:Y:S02]  /*a450*/  F2F.F64.F32 R2, R2 ;  /* 0x0000000200027310 */ /* 0x000e240000201800 */
[----:B0-----:R0:W-:Y:S01]  /*a460*/  STG.E.64 desc[UR36][R16.64], R2 ;  /* 0x0000000210007986 */ /* 0x0011e2000c101b24 */
[----:B------:R-:W-:Y:S05]  /*a470*/  BRA `(.L_x_304) ;  /* 0x0000000800c07947 */ /* 0x000fea0003800000 */
.L_x_299:
        /* <DEDUP_REMOVED lines=10> */
[----:B0123--:R-:W-:-:S05]  /*a520*/  SEL R3, RZ, 0x1, !P0 ;  /* 0x00000001ff037807 */ /* 0x00ffca0004000000 */
[----:B------:R0:W-:Y:S01]  /*a530*/  STG.E.U8 desc[UR36][R16.64], R3 ;  /* 0x0000000310007986 */ /* 0x0001e2000c101124 */
[----:B------:R-:W-:Y:S05]  /*a540*/  BRA `(.L_x_304) ;  /* 0x00000008008c7947 */ /* 0x000fea0003800000 */
.L_x_313:
[----:B-----5:R-:W-:Y:S01]  /*a550*/  HADD2.F32 R23, -RZ, R23.H0_H0 ;  /* 0x20000017ff177230 */ /* 0x020fe20000004100 */
[----:B------:R-:W-:-:S04]  /*a560*/  CS2R R6, SRZ ;  /* 0x0000000000067805 */ /* 0x000fc8000001ff00 */
[----:B0---4-:R-:W-:-:S06]  /*a570*/  FMUL.FTZ R4, R23, 1 ;  /* 0x3f80000017047820 */ /* 0x011fcc0000410000 */
[----:B------:R-:W0:Y:S02]  /*a580*/  F2F.F64.F32 R4, R4 ;  /* 0x0000000400047310 */ /* 0x000e240000201800 */
[----:B0-----:R0:W-:Y:S01]  /*a590*/  STG.E.128 desc[UR36][R16.64], R4 ;  /* 0x0000000410007986 */ /* 0x0011e2000c101d24 */
[----:B------:R-:W-:Y:S05]  /*a5a0*/  BRA `(.L_x_304) ;  /* 0x0000000800747947 */ /* 0x000fea0003800000 */
.L_x_312:
        /* <DEDUP_REMOVED lines=8> */
[C---:B0123--:R-:W-:Y:S02]  /*a630*/  LOP3.LUT R2, R23.reuse, 0x7fffffff, RZ, 0xc0, !PT ;  /* 0x7fffffff17027812 */ /* 0x04ffe400078ec0ff */
        /* <DEDUP_REMOVED lines=12> */
.L_x_317:
[----:B------:R-:W-:Y:S05]  /*a700*/  BSYNC B0 ;  /* 0x0000000000007941 */ /* 0x000fea0003800000 */
.L_x_316:
[----:B------:R-:W-:-:S05]  /*a710*/  LOP3.LUT R3, R0, R3, RZ, 0xfc, !PT ;  /* 0x0000000300037212 */ /* 0x000fca00078efcff */
[----:B------:R0:W-:Y:S01]  /*a720*/  STG.E.U8 desc[UR36][R16.64], R3 ;  /* 0x0000000310007986 */ /* 0x0001e2000c101124 */
[----:B------:R-:W-:Y:S05]  /*a730*/  BRA `(.L_x_304) ;  /* 0x0000000800107947 */ /* 0x000fea0003800000 */
.L_x_315:
[----:B-----5:R-:W-:Y:S01]  /*a740*/  HADD2.F32 R23, -RZ, R23.H0_H0 ;  /* 0x20000017ff177230 */ /* 0x020fe20000004100 */
[----:B------:R-:W-:Y:S04]  /*a750*/  BSSY B0, `(.L_x_318) ;  /* 0x000000f000007945 */ /* 0x000fe80003800000 */
[----:B0123--:R-:W-:-:S04]  /*a760*/  LOP3.LUT R2, R23, 0x7fffffff, RZ, 0xc0, !PT ;  /* 0x7fffffff17027812 */ /* 0x00ffc800078ec0ff */
        /* <DEDUP_REMOVED lines=10> */
.L_x_319:
[----:B------:R-:W-:Y:S01]  /*a810*/  IMAD.MOV.U32 R0, RZ, RZ, 0x7f ;  /* 0x0000007fff007424 */ /* 0x000fe200078e00ff */
[----:B------:R-:W-:-:S04]  /*a820*/  ISETP.GT.U32.AND P0, PT, R2, 0x7f800000, PT ;  /* 0x7f8000000200780c */ /* 0x000fc80003f04070 */
[----:B------:R-:W-:-:S09]  /*a830*/  SEL R0, R0, 0x7c, P0 ;  /* 0x0000007c00007807 */ /* 0x000fd20000000000 */
.L_x_320:
[----:B------:R-:W-:Y:S05]  /*a840*/  BSYNC B0 ;  /* 0x0000000000007941 */ /* 0x000fea0003800000 */
.L_x_318:
[----:B------:R-:W-:-:S04]  /*a850*/  LOP3.LUT R2, R23, 0x80000000, RZ, 0xc0, !PT ;  /* 0x8000000017027812 */ /* 0x000fc800078ec0ff */
[----:B------:R-:W-:-:S04]  /*a860*/  SHF.R.U32.HI R3, RZ, 0x18, R2 ;  /* 0x00000018ff037819 */ /* 0x000fc80000011602 */
[----:B------:R-:W-:-:S05]  /*a870*/  LOP3.LUT R3, R0, R3, RZ, 0xfc, !PT ;  /* 0x0000000300037212 */ /* 0x000fca00078efcff */
[----:B------:R0:W-:Y:S01]  /*a880*/  STG.E.U8 desc[UR36][R16.64], R3 ;  /* 0x0000000310007986 */ /* 0x0001e2000c101124 */
[----:B------:R-:W-:Y:S05]  /*a890*/  BRA `(.L_x_304) ;  /* 0x0000000400b87947 */ /* 0x000fea0003800000 */
.L_x_314:
[----:B-----5:R-:W-:-:S05]  /*a8a0*/  HADD2.F32 R0, -RZ, R23.H0_H0 ;  /* 0x20000017ff007230 */ /* 0x020fca0000004100 */
[----:B------:R-:W-:-:S05]  /*a8b0*/  F2FP.BF16.F32.PACK_AB R0, RZ, R0 ;  /* 0x00000000ff00723e */ /* 0x000fca00000010ff */
[----:B------:R0:W-:Y:S01]  /*a8c0*/  STG.E.U16 desc[UR36][R16.64], R0 ;  /* 0x0000000010007986 */ /* 0x0001e2000c101524 */
[----:B------:R-:W-:Y:S05]  /*a8d0*/  BRA `(.L_x_304) ;  /* 0x0000000400a87947 */ /* 0x000fea0003800000 */
.L_x_311:
        /* <DEDUP_REMOVED lines=12> */
.L_x_323:
[----:B-----5:R-:W-:Y:S01]  /*a9a0*/  HADD2.F32 R23, -RZ, R23.H0_H0 ;  /* 0x20000017ff177230 */ /* 0x020fe20000004100 */
[----:B------:R-:W-:Y:S01]  /*a9b0*/  BSSY B0, `(.L_x_324) ;  /* 0x0000014000007945 */ /* 0x000fe20003800000 */
[----:B------:R-:W-:-:S03]  /*a9c0*/  IMAD.MOV.U32 R8, RZ, RZ, 0x80 ;  /* 0x00000080ff087424 */ /* 0x000fc600078e00ff */
[----:B0123--:R-:W-:-:S04]  /*a9d0*/  LOP3.LUT R2, R23, 0x7fffffff, RZ, 0xc0, !PT ;  /* 0x7fffffff17027812 */ /* 0x00ffc800078ec0ff */
        /* <DEDUP_REMOVED lines=13> */
.L_x_326:
[----:B------:R-:W-:-:S04]  /*aab0*/  LOP3.LUT R2, R23, 0x80000000, RZ, 0xc0, !PT ;  /* 0x8000000017027812 */ /* 0x000fc800078ec0ff */
[----:B------:R-:W-:-:S04]  /*aac0*/  SHF.R.U32.HI R3, RZ, 0x18, R2 ;  /* 0x00000018ff037819 */ /* 0x000fc80000011602 */
[----:B------:R-:W-:-:S04]  /*aad0*/  LOP3.LUT R0, R0, R3, RZ, 0xfc, !PT ;  /* 0x0000000300007212 */ /* 0x000fc800078efcff */
[----:B------:R-:W-:-:S07]  /*aae0*/  PRMT R8, R0, 0x7610, R8 ;  /* 0x0000761000087816 */ /* 0x000fce0000000008 */
.L_x_325:
[----:B------:R-:W-:Y:S05]  /*aaf0*/  BSYNC B0 ;  /* 0x0000000000007941 */ /* 0x000fea0003800000 */
.L_x_324:
[----:B------:R0:W-:Y:S01]  /*ab00*/  STG.E.U8 desc[UR36][R16.64], R8 ;  /* 0x0000000810007986 */ /* 0x0001e2000c101124 */
[----:B------:R-:W-:Y:S05]  /*ab10*/  BRA `(.L_x_304) ;  /* 0x0000000400187947 */ /* 0x000fea0003800000 */
.L_x_322:
        /* <DEDUP_REMOVED lines=17> */
.L_x_329:
[----:B------:R-:W-:-:S04]  /*ac30*/  LOP3.LUT R2, R23, 0x80000000, RZ, 0xc0, !PT ;  /* 0x8000000017027812 */ /* 0x000fc800078ec0ff */
[----:B------:R-:W-:-:S04]  /*ac40*/  SHF.R.U32.HI R3, RZ, 0x18, R2 ;  /* 0x00000018ff037819 */ /* 0x000fc80000011602 */
[----:B------:R-:W-:-:S04]  /*ac50*/  LOP3.LUT R0, R0, R3, RZ, 0xfc, !PT ;  /* 0x0000000300007212 */ /* 0x000fc800078efcff */
[----:B------:R-:W-:-:S07]  /*ac60*/  PRMT R8, R0, 0x7610, R8 ;  /* 0x0000761000087816 */ /* 0x000fce0000000008 */
.L_x_328:
[----:B------:R-:W-:Y:S05]  /*ac70*/  BSYNC B0 ;  /* 0x0000000000007941 */ /* 0x000fea0003800000 */
.L_x_327:
[----:B------:R0:W-:Y:S01]  /*ac80*/  STG.E.U8 desc[UR36][R16.64], R8 ;  /* 0x0000000810007986 */ /* 0x0001e2000c101124 */
[----:B------:R-:W-:Y:S05]  /*ac90*/  BRA `(.L_x_304) ;  /* 0x0000000000b87947 */ /* 0x000fea0003800000 */
.L_x_321:
[----:B------:R-:W-:-:S13]  /*aca0*/  ISETP.NE.AND P0, PT, R0, 0x1c, PT ;  /* 0x0000001c0000780c */ /* 0x000fda0003f05270 */
[----:B------:R-:W-:Y:S05]  /*acb0*/  @!P0 BRA `(.L_x_330) ;  /* 0x0000000000a48947 */ /* 0x000fea0003800000 */
[----:B------:R-:W-:-:S13]  /*acc0*/  ISETP.NE.AND P0, PT, R0, 0x1d, PT ;  /* 0x0000001d0000780c */ /* 0x000fda0003f05270 */
[----:B------:R-:W-:Y:S05]  /*acd0*/  @!P0 BRA `(.L_x_331) ;  /* 0x00000000008c8947 */ /* 0x000fea0003800000 */
[----:B------:R-:W-:-:S13]  /*ace0*/  ISETP.NE.AND P0, PT, R0, 0x2c, PT ;  /* 0x0000002c0000780c */ /* 0x000fda0003f05270 */
[----:B------:R-:W-:Y:S05]  /*acf0*/  @P0 BRA `(.L_x_303) ;  /* 0x0000000000400947 */ /* 0x000fea0003800000 */
[----:B-----5:R-:W-:Y:S02]  /*ad00*/  HADD2.F32 R23, -RZ, R23.H0_H0 ;  /* 0x20000017ff177230 */ /* 0x020fe40000004100 */
[----:B0123--:R-:W-:-:S03]  /*ad10*/  IMAD.MOV.U32 R3, RZ, RZ, 0xff ;  /* 0x000000ffff037424 */ /* 0x00ffc600078e00ff */
[----:B----4-:R-:W-:-:S04]  /*ad20*/  SHF.R.U32.HI R4, RZ, 0x17, R23 ;  /* 0x00000017ff047819 */ /* 0x010fc80000011617 */
        /* <DEDUP_REMOVED lines=13> */
.L_x_303:
[----:B------:R-:W-:Y:S01]  /*ae00*/  MOV R0, 0x0 ;  /* 0x0000000000007802 */ /* 0x000fe20000000f00 */
[----:B------:R-:W-:Y:S01]  /*ae10*/  ULDC.64 UR4, c[0x4][0x4e8] ;  /* 0x01013a0000047ab9 */ /* 0x000fe20000000a00 */
[----:B------:R-:W-:Y:S01]  /*ae20*/  ULDC.64 UR6, c[0x4][0x3d0] ;  /* 0x0100f40000067ab9 */ /* 0x000fe20000000a00 */
[----:B0---4-:R-:W-:Y:S01]  /*ae30*/  IMAD.U32 R4, RZ, RZ, UR4 ;  /* 0x00000004ff047e24 */ /* 0x011fe2000f8e00ff */
[----:B-123-5:R0:W1:Y:S01]  /*ae40*/  LDC.64 R2, c[0x4][R0] ;  /* 0x0100000000027b82 */ /* 0x02e0620000000a00 */
[----:B------:R-:W-:Y:S01]  /*ae50*/  IMAD.U32 R5, RZ, RZ, UR5 ;  /* 0x00000005ff057e24 */ /* 0x000fe2000f8e00ff */
[----:B------:R-:W-:Y:S01]  /*ae60*/  ULDC.64 UR4, c[0x4][0x4f0] ;  /* 0x01013c0000047ab9 */ /* 0x000fe20000000a00 */
[----:B------:R-:W-:Y:S02]  /*ae70*/  IMAD.U32 R10, RZ, RZ, UR6 ;  /* 0x00000006ff0a7e24 */ /* 0x000fe4000f8e00ff */
[----:B------:R-:W-:Y:S02]  /*ae80*/  IMAD.U32 R6, RZ, RZ, UR4 ;  /* 0x00000004ff067e24 */ /* 0x000fe4000f8e00ff */
[----:B------:R-:W-:-:S02]  /*ae90*/  IMAD.U32 R7, RZ, RZ, UR5 ;  /* 0x00000005ff077e24 */ /* 0x000fc4000f8e00ff */
[----:B------:R-:W-:Y:S02]  /*aea0*/  IMAD.U32 R11, RZ, RZ, UR7 ;  /* 0x00000007ff0b7e24 */ /* 0x000fe4000f8e00ff */
[----:B------:R-:W-:Y:S02]  /*aeb0*/  IMAD.MOV.U32 R8, RZ, RZ, 0x65 ;  /* 0x00000065ff087424 */ /* 0x000fe400078e00ff */
[----:B------:R-:W-:Y:S02]  /*aec0*/  IMAD.MOV.U32 R12, RZ, RZ, 0x1 ;  /* 0x00000001ff0c7424 */ /* 0x000fe400078e00ff */
[----:B0-----:R-:W-:-:S07]  /*aed0*/  IMAD.MOV.U32 R13, RZ, RZ, RZ ;  /* 0x000000ffff0d7224 */ /* 0x001fce00078e00ff */
[----:B------:R-:W-:-:S07]  /*aee0*/  LEPC R20, `(.L_x_332) ;  /* 0x000000001014794e */ /* 0x000fce0000000000 */
[----:B-1----:R-:W-:Y:S05]  /*aef0*/  CALL.ABS.NOINC R2 ;  /* 0x0000000002007343 */ /* 0x002fea0003c00000 */
.L_x_332:
[----:B------:R-:W-:Y:S05]  /*af00*/  BRA `(.L_x_304) ;  /* 0x00000000001c7947 */ /* 0x000fea0003800000 */
.L_x_331:
[----:B0123-5:R-:W-:-:S06]  /*af10*/  HADD2.F32 R2, -RZ, R23.H0_H0 ;  /* 0x20000017ff027230 */ /* 0x02ffcc0000004100 */
[----:B------:R-:W0:Y:S02]  /*af20*/  F2I.U64.TRUNC R2, R2 ;  /* 0x0000000200027311 */ /* 0x000e24000020d800 */
[----:B0-----:R0:W-:Y:S01]  /*af30*/  STG.E.64 desc[UR36][R16.64], R2 ;  /* 0x0000000210007986 */ /* 0x0011e2000c101b24 */
[----:B------:R-:W-:Y:S05]  /*af40*/  BRA `(.L_x_304) ;  /* 0x00000000000c7947 */ /* 0x000fea0003800000 */
.L_x_330:
[----:B-----5:R-:W-:-:S06]  /*af50*/  HADD2.F32 R23, -RZ, R23.H0_H0 ;  /* 0x20000017ff177230 */ /* 0x020fcc0000004100 */
[----:B------:R-:W0:Y:S02]  /*af60*/  F2I.FTZ.U32.TRUNC.NTZ R23, R23 ;  /* 0x0000001700177305 */ /* 0x000e24000021f000 */
[----:B0-----:R0:W-:Y:S02]  /*af70*/  STG.E desc[UR36][R16.64], R23 ;  /* 0x0000001710007986 */ /* 0x0011e4000c101924 */
.L_x_304:
[----:B------:R-:W-:-:S07]  /*af80*/  VIADD R19, R19, 0x80 ;  /* 0x0000008013137836 */ /* 0x000fce0000000000 */
.L_x_196:
[----:B------:R-:W-:Y:S05]  /*af90*/  BSYNC B6 ;  /* 0x0000000000067941 */ /* 0x000fea0003800000 */
.L_x_195:
[----:B------:R-:W-:Y:S01]  /*afa0*/  ULDC UR4, c[0x0][0x210] ;  /* 0x0000840000047ab9 */ /* 0x000fe20000000800 */
[----:B------:R-:W-:Y:S01]  /*afb0*/  BSSY B6, `(.L_x_333) ;  /* 0x0000577000067945 */ /* 0x000fe20003800000 */
[----:B------:R-:W-:-:S13]  /*afc0*/  ISETP.GE.AND P0, PT, R19, UR4, PT ;  /* 0x0000000413007c0c */ /* 0x000fda000bf06270 */
[----:B------:R-:W-:Y:S05]  /*afd0*/  @P0 BRA `(.L_x_334) ;  /* 0x0000005400d00947 */ /* 0x000fea0003800000 */
[----:B0-----:R-:W0:Y:S01]  /*afe0*/  LDC R6, c[0x0][0x218] ;  /* 0x00008600ff067b82 */ /* 0x001e220000000800 */
        /* <DEDUP_REMOVED lines=10> */
[----:B-1234-:R-:W-:Y:S01]  /*b090*/  IMAD.HI.U32 R2, R19, UR4, R18 ;  /* 0x0000000413027c27 */ /* 0x01efe2000f8e0012 */
        /* <DEDUP_REMOVED lines=368> */
.L_x_335:
[----:B-1--4-:R-:W0:Y:S01]  /*c7a0*/  LDC.U8 R5, c[0x0][0x509] ;  /* 0x00014240ff057b82 */ /* 0x012e220000000000 */
[----:B------:R-:W-:Y:S01]  /*c7b0*/  ULDC.64 UR4, c[0x0][0x4d8] ;  /* 0x0001360000047ab9 */ /* 0x000fe20000000a00 */
[----:B------:R-:W-:Y:S01]  /*c7c0*/  ULDC.64 UR6, c[0x0][0x4e0] ;  /* 0x0001380000067ab9 */ /* 0x000fe20000000a00 */
[----:B------:R-:W-:Y:S02]  /*c7d0*/  IADD3 R16, P0, R16, UR4, RZ ;  /* 0x0000000410107c10 */ /* 0x000fe4000ff1e0ff */
[----:B--23--:R-:W-:-:S03]  /*c7e0*/  IADD3 R2, P1, R0, UR6, RZ ;  /* 0x0000000600027c10 */ /* 0x00cfc6000ff3e0ff */
        /* <DEDUP_REMOVED lines=18> */
.L_x_339:
[----:B------:R-:W2:Y:S02]  /*c910*/  LDG.E.U8 R2, desc[UR36][R2.64] ;  /* 0x0000002402027981 */ /* 0x000ea4000c1e1100 */
[----:B--2---:R-:W-:-:S04]  /*c920*/  I2FP.F32.U32 R0, R2 ;  /* 0x0000000200007245 */ /* 0x004fc80000201000 */
[----:B------:R-:W-:-:S04]  /*c930*/  F2FP.F16.F32.PACK_AB R0, RZ, R0 ;  /* 0x00000000ff00723e */ /* 0x000fc800000000ff */
[----:B------:R-:W-:Y:S01]  /*c940*/  PRMT R23, R0, 0x7610, R23 ;  /* 0x0000761000177816 */ /* 0x000fe20000000017 */
[----:B------:R-:W-:Y:S06]  /*c950*/  BRA `(.L_x_341) ;  /* 0x0000000c00bc7947 */ /* 0x000fec0003800000 */
.L_x_338:
        /* <DEDUP_REMOVED lines=11> */
.L_x_343:
[----:B------:R-:W2:Y:S02]  /*ca10*/  LDG.E R2, desc[UR36][R2.64] ;  /* 0x0000002402027981 */ /* 0x000ea4000c1e1900 */
[----:B--2---:R-:W-:-:S04]  /*ca20*/  I2FP.F32.S32 R0, R2 ;  /* 0x0000000200007245 */ /* 0x004fc80000201400 */
[----:B------:R-:W-:-:S04]  /*ca30*/  F2FP.F16.F32.PACK_AB R0, RZ, R0 ;  /* 0x00000000ff00723e */ /* 0x000fc800000000ff */
[----:B------:R-:W-:Y:S01]  /*ca40*/  PRMT R23, R0, 0x7610, R23 ;  /* 0x0000761000177816 */ /* 0x000fe20000000017 */
[----:B------:R-:W-:Y:S06]  /*ca50*/  BRA `(.L_x_341) ;  /* 0x0000000c007c7947 */ /* 0x000fec0003800000 */
.L_x_342:
[----:B------:R-:W2:Y:S02]  /*ca60*/  LDG.E.U16 R2, desc[UR36][R2.64] ;  /* 0x0000002402027981 */ /* 0x000ea4000c1e1500 */
[----:B--2---:R-:W0:Y:S02]  /*ca70*/  I2F.S16 R0, R2 ;  /* 0x0000000200007306 */ /* 0x004e240000101400 */
[----:B0-----:R-:W-:-:S04]  /*ca80*/  F2FP.F16.F32.PACK_AB R0, RZ, R0 ;  /* 0x00000000ff00723e */ /* 0x001fc800000000ff */
[----:B------:R-:W-:Y:S01]  /*ca90*/  PRMT R23, R0, 0x7610, R23 ;  /* 0x0000761000177816 */ /* 0x000fe20000000017 */
[----:B------:R-:W-:Y:S06]  /*caa0*/  BRA `(.L_x_341) ;  /* 0x0000000c00687947 */ /* 0x000fec0003800000 */
.L_x_337:
        /* <DEDUP_REMOVED lines=9> */
.L_x_345:
[----:B------:R1:W5:Y:S01]  /*cb40*/  LDG.E.U16 R23, desc[UR36][R2.64] ;  /* 0x0000002402177981 */ /* 0x000362000c1e1500 */
[----:B------:R-:W-:Y:S05]  /*cb50*/  BRA `(.L_x_341) ;  /* 0x0000000c003c7947 */ /* 0x000fea0003800000 */
.L_x_344:
        /* <DEDUP_REMOVED lines=9> */
.L_x_347:
[----:B------:R0:W5:Y:S01]  /*cbf0*/  LDG.E.U16 R23, desc[UR36][R2.64] ;  /* 0x0000002402177981 */ /* 0x000162000c1e1500 */
[----:B------:R-:W-:Y:S05]  /*cc00*/  BRA `(.L_x_341) ;  /* 0x0000000c00107947 */ /* 0x000fea0003800000 */
.L_x_346:
        /* <DEDUP_REMOVED lines=9> */
.L_x_336:
        /* <DEDUP_REMOVED lines=14> */
.L_x_350:
        /* <DEDUP_REMOVED lines=9> */
.L_x_349:
        /* <DEDUP_REMOVED lines=28> */
.L_x_352:
        /* <DEDUP_REMOVED lines=15> */
.L_x_351:
[----:B------:R-:W2:Y:S02]  /*d0c0*/  LDG.E.U16 R0, desc[UR36][R2.64] ;  /* 0x0000002402007981 */ /* 0x000ea4000c1e1500 */
[----:B--2---:R-:W-:-:S05]  /*d0d0*/  IMAD.U32 R0, R0, 0x10000, RZ ;  /* 0x0001000000007824 */ /* 0x004fca00078e00ff */
[----:B------:R-:W-:-:S04]  /*d0e0*/  F2FP.F16.F32.PACK_AB R0, RZ, R0 ;  /* 0x00000000ff00723e */ /* 0x000fc800000000ff */
[----:B------:R-:W-:Y:S01]  /*d0f0*/  PRMT R23, R0, 0x7610, R23 ;  /* 0x0000761000177816 */ /* 0x000fe20000000017 */
[----:B------:R-:W-:Y:S06]  /*d100*/  BRA `(.L_x_341) ;  /* 0x0000000400d07947 */ /* 0x000fec0003800000 */
.L_x_348:
        /* <DEDUP_REMOVED lines=13> */
.L_x_355:
        /* <DEDUP_REMOVED lines=21> */
.L_x_359:
[----:B------:R-:W-:Y:S05]  /*d330*/  BSYNC B1 ;  /* 0x0000000000017941 */ /* 0x000fea0003800000 */
.L_x_358:
[----:B------:R-:W-:Y:S01]  /*d340*/  LEA R3, R0, 0x3b800000, 0x17 ;  /* 0x3b80000000037811 */ /* 0x000fe200078eb8ff */
[----:B------:R-:W-:-:S05]  /*d350*/  IMAD.SHL.U32 R0, R2, 0x100000, RZ ;  /* 0x0010000002007824 */ /* 0x000fca00078e00ff */
[----:B------:R-:W-:-:S07]  /*d360*/  LOP3.LUT R0, R3, R0, R4, 0xfe, !PT ;  /* 0x0000000003007212 */ /* 0x000fce00078efe04 */
.L_x_357:
[----:B------:R-:W-:Y:S05]  /*d370*/  BSYNC B0 ;  /* 0x0000000000007941 */ /* 0x000fea0003800000 */
.L_x_356:
[----:B------:R-:W-:-:S04]  /*d380*/  F2FP.F16.F32.PACK_AB R0, RZ, R0 ;  /* 0x00000000ff00723e */ /* 0x000fc800000000ff */
[----:B------:R-:W-:Y:S01]  /*d390*/  PRMT R23, R0, 0x7610, R23 ;  /* 0x0000761000177816 */ /* 0x000fe20000000017 */
[----:B------:R-:W-:Y:S06]  /*d3a0*/  BRA `(.L_x_341) ;  /* 0x0000000400287947 */ /* 0x000fec0003800000 */
.L_x_354:
        /* <DEDUP_REMOVED lines=21> */
.L_x_363:
[----:B------:R-:W-:Y:S05]  /*d500*/  BSYNC B1 ;  /* 0x0000000000017941 */ /* 0x000fea0003800000 */
.L_x_362:
[----:B------:R-:W-:Y:S01]  /*d510*/  LEA R3, R0, 0x37800000, 0x17 ;  /* 0x3780000000037811 */ /* 0x000fe200078eb8ff */
[----:B------:R-:W-:-:S05]  /*d520*/  IMAD.SHL.U32 R0, R2, 0x200000, RZ ;  /* 0x0020000002007824 */ /* 0x000fca00078e00ff */
[----:B------:R-:W-:-:S07]  /*d530*/  LOP3.LUT R0, R3, R0, R4, 0xfe, !PT ;  /* 0x0000000003007212 */ /* 0x000fce00078efe04 */
.L_x_361:
[----:B------:R-:W-:Y:S05]  /*d540*/  BSYNC B0 ;  /* 0x0000000000007941 */ /* 0x000fea0003800000 */
.L_x_360:
[----:B------:R-:W-:-:S04]  /*d550*/  F2FP.F16.F32.PACK_AB R0, RZ, R0 ;  /* 0x00000000ff00723e */ /* 0x000fc800000000ff */
[----:B------:R-:W-:Y:S01]  /*d560*/  PRMT R23, R0, 0x7610, R23 ;  /* 0x0000761000177816 */ /* 0x000fe20000000017 */
[----:B------:R-:W-:Y:S06]  /*d570*/  BRA `(.L_x_341) ;  /* 0x0000000000b47947 */ /* 0x000fec0003800000 */
.L_x_353:
        /* <DEDUP_REMOVED lines=14> */
.L_x_367:
[----:B------:R-:W-:Y:S05]  /*d660*/  BSYNC B0 ;  /* 0x0000000000007941 */ /* 0x000fea0003800000 */
.L_x_366:
[----:B------:R-:W-:-:S04]  /*d670*/  F2FP.F16.F32.PACK_AB R0, RZ, R0 ;  /* 0x00000000ff00723e */ /* 0x000fc800000000ff */
[----:B------:R-:W-:Y:S01]  /*d680*/  PRMT R23, R0, 0x7610, R23 ;  /* 0x0000761000177816 */ /* 0x000fe20000000017 */
[----:B------:R-:W-:Y:S06]  /*d690*/  BRA `(.L_x_341) ;  /* 0x00000000006c7947 */ /* 0x000fec0003800000 */
.L_x_340:
        /* <DEDUP_REMOVED lines=16> */
.L_x_368:
[----:B------:R-:W-:Y:S01]  /*d7a0*/  PRMT R23, RZ, 0x7610, R23 ;  /* 0x00007610ff177816 */ /* 0x000fe20000000017 */
[----:B------:R-:W-:Y:S06]  /*d7b0*/  BRA `(.L_x_341) ;  /* 0x0000000000247947 */ /* 0x000fec0003800000 */
.L_x_365:
[----:B------:R-:W2:Y:S02]  /*d7c0*/  LDG.E.64 R2, desc[UR36][R2.64] ;  /* 0x0000002402027981 */ /* 0x000ea4000c1e1b00 */
[----:B--2---:R-:W0:Y:S02]  /*d7d0*/  I2F.U64 R0, R2 ;  /* 0x0000000200007312 */ /* 0x004e240000301000 */
[----:B0-----:R-:W-:-:S04]  /*d7e0*/  F2FP.F16.F32.PACK_AB R0, RZ, R0 ;  /* 0x00000000ff00723e */ /* 0x001fc800000000ff */
[----:B------:R-:W-:Y:S01]  /*d7f0*/  PRMT R23, R0, 0x7610, R23 ;  /* 0x0000761000177816 */ /* 0x000fe20000000017 */
[----:B------:R-:W-:Y:S06]  /*d800*/  BRA `(.L_x_341) ;  /* 0x0000000000107947 */ /* 0x000fec0003800000 */
.L_x_364:
[----:B------:R-:W2:Y:S02]  /*d810*/  LDG.E R2, desc[UR36][R2.64] ;  /* 0x0000002402027981 */ /* 0x000ea4000c1e1900 */
[----:B--2---:R-:W-:-:S04]  /*d820*/  I2FP.F32.U32 R0, R2 ;  /* 0x0000000200007245 */ /* 0x004fc80000201000 */
[----:B------:R-:W-:-:S04]  /*d830*/  F2FP.F16.F32.PACK_AB R0, RZ, R0 ;  /* 0x00000000ff00723e */ /* 0x000fc800000000ff */
[----:B------:R-:W-:-:S07]  /*d840*/  PRMT R23, R0, 0x7610, R23 ;  /* 0x0000761000177816 */ /* 0x000fce0000000017 */
.L_x_341:
        /* <DEDUP_REMOVED lines=19> */
.L_x_372:
[----:B------:R-:W2:Y:S02]  /*d980*/  LDG.E.U8 R2, desc[UR36][R2.64] ;  /* 0x0000002402027981 */ /* 0x000ea4000c1e1100 */
[----:B--2---:R-:W-:-:S04]  /*d990*/  ISETP.NE.AND P0, PT, R2, RZ, PT ;  /* 0x000000ff0200720c */ /* 0x004fc80003f05270 */
[----:B------:R-:W-:Y:S01]  /*d9a0*/  P2R R22, PR, RZ, 0x1 ;  /* 0x00000001ff167803 */ /* 0x000fe20000000000 */
[----:B------:R-:W-:Y:S08]  /*d9b0*/  BRA `(.L_x_374) ;  /* 0x0000000c00c47947 */ /* 0x000ff00003800000 */
.L_x_371:
        /* <DEDUP_REMOVED lines=11> */
.L_x_376:
[----:B------:R-:W2:Y:S02]  /*da70*/  LDG.E R2, desc[UR36][R2.64] ;  /* 0x0000002402027981 */ /* 0x000ea4000c1e1900 */
[----:B--2---:R-:W-:-:S04]  /*da80*/  ISETP.NE.AND P0, PT, R2, RZ, PT ;  /* 0x000000ff0200720c */ /* 0x004fc80003f05270 */
[----:B------:R-:W-:Y:S01]  /*da90*/  P2R R22, PR, RZ, 0x1 ;  /* 0x00000001ff167803 */ /* 0x000fe20000000000 */
[----:B------:R-:W-:Y:S08]  /*daa0*/  BRA `(.L_x_374) ;  /* 0x0000000c00887947 */ /* 0x000ff00003800000 */
.L_x_375:
[----:B------:R-:W2:Y:S02]  /*dab0*/  LDG.E.U16 R2, desc[UR36][R2.64] ;  /* 0x0000002402027981 */ /* 0x000ea4000c1e1500 */
[----:B--2---:R-:W-:-:S04]  /*dac0*/  ISETP.NE.AND P0, PT, R2, RZ, PT ;  /* 0x000000ff0200720c */ /* 0x004fc80003f05270 */
[----:B------:R-:W-:Y:S01]  /*dad0*/  P2R R22, PR, RZ, 0x1 ;  /* 0x00000001ff167803 */ /* 0x000fe20000000000 */
[----:B------:R-:W-:Y:S08]  /*dae0*/  BRA `(.L_x_374) ;  /* 0x0000000c00787947 */ /* 0x000ff00003800000 */
.L_x_370:
        /* <DEDUP_REMOVED lines=10> */
.L_x_378:
[----:B------:R-:W2:Y:S02]  /*db90*/  LDG.E.U16 R0, desc[UR36][R2.64] ;  /* 0x0000002402007981 */ /* 0x000ea4000c1e1500 */
[----:B--2---:R-:W-:-:S05]  /*dba0*/  HADD2.F32 R0, -RZ, R0.H0_H0 ;  /* 0x20000000ff007230 */ /* 0x004fca0000004100 */
[----:B------:R-:W-:-:S04]  /*dbb0*/  FSETP.NEU.FTZ.AND P0, PT, R0, RZ, PT ;  /* 0x000000ff0000720b */ /* 0x000fc80003f1d000 */
[----:B------:R-:W-:Y:S01]  /*dbc0*/  P2R R22, PR, RZ, 0x1 ;  /* 0x00000001ff167803 */ /* 0x000fe20000000000 */
[----:B------:R-:W-:Y:S08]  /*dbd0*/  BRA `(.L_x_374) ;  /* 0x0000000c003c7947 */ /* 0x000ff00003800000 */
.L_x_377:
        /* <DEDUP_REMOVED lines=12> */
.L_x_380:
        /* <DEDUP_REMOVED lines=11> */
.L_x_379:
[----:B------:R-:W2:Y:S02]  /*dd50*/  LDG.E.64 R2, desc[UR36][R2.64] ;  /* 0x0000002402027981 */ /* 0x000ea4000c1e1b00 */
[----:B--2---:R-:W-:-:S06]  /*dd60*/  DSETP.NEU.AND P0, PT, R2, RZ, PT ;  /* 0x000000ff0200722a */ /* 0x004fcc0003f0d000 */
[----:B------:R-:W-:Y:S01]  /*dd70*/  P2R R22, PR, RZ, 0x1 ;  /* 0x00000001ff167803 */ /* 0x000fe20000000000 */
[----:B------:R-:W-:Y:S07]  /*dd80*/  BRA `(.L_x_374) ;  /* 0x0000000800d07947 */ /* 0x000fee0003800000 */
.L_x_369:
        /* <DEDUP_REMOVED lines=12> */
.L_x_383:
[----:B------:R-:W2:Y:S02]  /*de50*/  LDG.E.128 R4, desc[UR36][R2.64] ;  /* 0x0000002402047981 */ /* 0x000ea4000c1e1d00 */
[----:B--2---:R-:W-:-:S06]  /*de60*/  DSETP.NEU.AND P0, PT, R6, RZ, PT ;  /* 0x000000ff0600722a */ /* 0x004fcc0003f0d000 */
[----:B------:R-:W-:-:S06]  /*de70*/  DSETP.NEU.OR P0, PT, R4, RZ, P0 ;  /* 0x000000ff0400722a */ /* 0x000fcc000070d400 */
[----:B------:R-:W-:Y:S01]  /*de80*/  P2R R22, PR, RZ, 0x1 ;  /* 0x00000001ff167803 */ /* 0x000fe20000000000 */
[----:B------:R-:W-:Y:S07]  /*de90*/  BRA `(.L_x_374) ;  /* 0x00000008008c7947 */ /* 0x000fee0003800000 */
.L_x_382:
        /* <DEDUP_REMOVED lines=28> */
.L_x_385:
        /* <DEDUP_REMOVED lines=15> */
.L_x_384:
[----:B------:R-:W2:Y:S02]  /*e150*/  LDG.E.U16 R0, desc[UR36][R2.64] ;  /* 0x0000002402007981 */ /* 0x000ea4000c1e1500 */
[----:B--2---:R-:W-:-:S05]  /*e160*/  IMAD.U32 R0, R0, 0x10000, RZ ;  /* 0x0001000000007824 */ /* 0x004fca00078e00ff */
[----:B------:R-:W-:-:S04]  /*e170*/  FSETP.NEU.FTZ.AND P0, PT, R0, RZ, PT ;  /* 0x000000ff0000720b */ /* 0x000fc80003f1d000 */
[----:B------:R-:W-:Y:S01]  /*e180*/  P2R R22, PR, RZ, 0x1 ;  /* 0x00000001ff167803 */ /* 0x000fe20000000000 */
[----:B------:R-:W-:Y:S08]  /*e190*/  BRA `(.L_x_374) ;  /* 0x0000000400cc7947 */ /* 0x000ff00003800000 */
.L_x_381:
        /* <DEDUP_REMOVED lines=12> */
.L_x_388:
        /* <DEDUP_REMOVED lines=21> */
.L_x_392:
[----:B------:R-:W-:Y:S05]  /*e3b0*/  BSYNC B1 ;  /* 0x0000000000017941 */ /* 0x000fea0003800000 */
.L_x_391:
[----:B------:R-:W-:Y:S01]  /*e3c0*/  LEA R3, R0, 0x3b800000, 0x17 ;  /* 0x3b80000000037811 */ /* 0x000fe200078eb8ff */
[----:B------:R-:W-:-:S05]  /*e3d0*/  IMAD.SHL.U32 R0, R2, 0x100000, RZ ;  /* 0x0010000002007824 */ /* 0x000fca00078e00ff */
[----:B------:R-:W-:-:S07]  /*e3e0*/  LOP3.LUT R0, R3, R0, R4, 0xfe, !PT ;  /* 0x0000000003007212 */ /* 0x000fce00078efe04 */
.L_x_390:
[----:B------:R-:W-:Y:S05]  /*e3f0*/  BSYNC B0 ;  /* 0x0000000000007941 */ /* 0x000fea0003800000 */
.L_x_389:
[----:B------:R-:W-:-:S04]  /*e400*/  FSETP.NEU.FTZ.AND P0, PT, R0, RZ, PT ;  /* 0x000000ff0000720b */ /* 0x000fc80003f1d000 */
[----:B------:R-:W-:Y:S01]  /*e410*/  P2R R22, PR, RZ, 0x1 ;  /* 0x00000001ff167803 */ /* 0x000fe20000000000 */
[----:B------:R-:W-:Y:S08]  /*e420*/  BRA `(.L_x_374) ;  /* 0x0000000400287947 */ /* 0x000ff00003800000 */
.L_x_387:
        /* <DEDUP_REMOVED lines=21> */
.L_x_396:
[----:B------:R-:W-:Y:S05]  /*e580*/  BSYNC B1 ;  /* 0x0000000000017941 */ /* 0x000fea0003800000 */
.L_x_395:
[----:B------:R-:W-:Y:S01]  /*e590*/  LEA R3, R0, 0x37800000, 0x17 ;  /* 0x3780000000037811 */ /* 0x000fe200078eb8ff */
[----:B------:R-:W-:-:S05]  /*e5a0*/  IMAD.SHL.U32 R0, R2, 0x200000, RZ ;  /* 0x0020000002007824 */ /* 0x000fca00078e00ff */
[----:B------:R-:W-:-:S07]  /*e5b0*/  LOP3.LUT R0, R3, R0, R4, 0xfe, !PT ;  /* 0x0000000003007212 */ /* 0x000fce00078efe04 */
.L_x_394:
[----:B------:R-:W-:Y:S05]  /*e5c0*/  BSYNC B0 ;  /* 0x0000000000007941 */ /* 0x000fea0003800000 */
.L_x_393:
[----:B------:R-:W-:-:S04]  /*e5d0*/  FSETP.NEU.FTZ.AND P0, PT, R0, RZ, PT ;  /* 0x000000ff0000720b */ /* 0x000fc80003f1d000 */
[----:B------:R-:W-:Y:S01]  /*e5e0*/  P2R R22, PR, RZ, 0x1 ;  /* 0x00000001ff167803 */ /* 0x000fe20000000000 */
[----:B------:R-:W-:Y:S08]  /*e5f0*/  BRA `(.L_x_374) ;  /* 0x0000000000b47947 */ /* 0x000ff00003800000 */
.L_x_386:
        /* <DEDUP_REMOVED lines=14> */
.L_x_400:
[----:B------:R-:W-:Y:S05]  /*e6e0*/  BSYNC B0 ;  /* 0x0000000000007941 */ /* 0x000fea0003800000 */
.L_x_399:
[----:B------:R-:W-:-:S04]  /*e6f0*/  FSETP.NEU.FTZ.AND P0, PT, R0, RZ, PT ;  /* 0x000000ff0000720b */ /* 0x000fc80003f1d000 */
[----:B------:R-:W-:Y:S01]  /*e700*/  P2R R22, PR, RZ, 0x1 ;  /* 0x00000001ff167803 */ /* 0x000fe20000000000 */
[----:B------:R-:W-:Y:S08]  /*e710*/  BRA `(.L_x_374) ;  /* 0x00000000006c7947 */ /* 0x000ff00003800000 */
.L_x_373:
        /* <DEDUP_REMOVED lines=16> */
.L_x_401:
[----:B------:R-:W-:-:S04]  /*e820*/  PLOP3.LUT P0, PT, PT, PT, PT, 0x8, 0x0 ;  /* 0x000000000000781c */ /* 0x000fc80003f0e170 */
[----:B------:R-:W-:Y:S01]  /*e830*/  P2R R22, PR, RZ, 0x1 ;  /* 0x00000001ff167803 */ /* 0x000fe20000000000 */
[----:B------:R-:W-:Y:S08]  /*e840*/  BRA `(.L_x_374) ;  /* 0x0000000000207947 */ /* 0x000ff00003800000 */
.L_x_398:
[----:B------:R-:W2:Y:S02]  /*e850*/  LDG.E.64 R2, desc[UR36][R2.64] ;  /* 0x0000002402027981 */ /* 0x000ea4000c1e1b00 */
[----:B--2---:R-:W-:-:S04]  /*e860*/  ISETP.NE.U32.AND P0, PT, R2, RZ, PT ;  /* 0x000000ff0200720c */ /* 0x004fc80003f05070 */
[----:B------:R-:W-:-:S04]  /*e870*/  ISETP.NE.AND.EX P0, PT, R3, RZ, PT, P0 ;  /* 0x000000ff0300720c */ /* 0x000fc80003f05300 */
[----:B------:R-:W-:Y:S01]  /*e880*/  P2R R22, PR, RZ, 0x1 ;  /* 0x00000001ff167803 */ /* 0x000fe20000000000 */
[----:B------:R-:W-:Y:S08]  /*e890*/  BRA `(.L_x_374) ;  /* 0x00000000000c7947 */ /* 0x000ff00003800000 */
.L_x_397:
[----:B------:R-:W2:Y:S02]  /*e8a0*/  LDG.E R2, desc[UR36][R2.64] ;  /* 0x0000002402027981 */ /* 0x000ea4000c1e1900 */
[----:B--2---:R-:W-:-:S04]  /*e8b0*/  ISETP.NE.AND P0, PT, R2, RZ, PT ;  /* 0x000000ff0200720c */ /* 0x004fc80003f05270 */
[----:B------:R-:W-:-:S09]  /*e8c0*/  P2R R22, PR, RZ, 0x1 ;  /* 0x00000001ff167803 */ /* 0x000fd20000000000 */
.L_x_374:
        /* <DEDUP_REMOVED lines=18> */
.L_x_405:
[----:B------:R0:W5:Y:S01]  /*e9f0*/  LDG.E.U8 R2, desc[UR36][R4.64] ;  /* 0x0000002404027981 */ /* 0x000162000c1e1100 */
[----:B------:R-:W-:Y:S01]  /*ea00*/  IMAD.MOV.U32 R3, RZ, RZ, RZ ;  /* 0x000000ffff037224 */ /* 0x000fe200078e00ff */
[----:B------:R-:W-:Y:S06]  /*ea10*/  BRA `(.L_x_407) ;  /* 0x0000000c00487947 */ /* 0x000fec0003800000 */
.L_x_404:
        /* <DEDUP_REMOVED lines=8> */
.L_x_409:
[----:B------:R-:W2:Y:S02]  /*eaa0*/  LDG.E R2, desc[UR36][R4.64] ;  /* 0x0000002404027981 */ /* 0x000ea4000c1e1900 */
[----:B--2---:R-:W-:Y:S01]  /*eab0*/  SHF.R.S32.HI R3, RZ, 0x1f, R2 ;  /* 0x0000001fff037819 */ /* 0x004fe20000011402 */
[----:B------:R-:W-:Y:S06]  /*eac0*/  BRA `(.L_x_407) ;  /* 0x0000000c001c7947 */ /* 0x000fec0003800000 */
.L_x_408:
[----:B------:R-:W2:Y:S02]  /*ead0*/  LDG.E.S16 R2, desc[UR36][R4.64] ;  /* 0x0000002404027981 */ /* 0x000ea4000c1e1700 */
[----:B--2---:R-:W-:Y:S01]  /*eae0*/  SHF.R.S32.HI R3, RZ, 0x1f, R2 ;  /* 0x0000001fff037819 */ /* 0x004fe20000011402 */
[----:B------:R-:W-:Y:S06]  /*eaf0*/  BRA `(.L_x_407) ;  /* 0x0000000c00107947 */ /* 0x000fec0003800000 */
.L_x_403:
        /* <DEDUP_REMOVED lines=9> */
.L_x_411:
[----:B------:R-:W2:Y:S02]  /*eb90*/  LDG.E.U16 R4, desc[UR36][R4.64] ;  /* 0x0000002404047981 */ /* 0x000ea4000c1e1500 */
[----:B--2---:R-:W-:-:S06]  /*eba0*/  HADD2.F32 R2, -RZ, R4.H0_H0 ;  /* 0x20000004ff027230 */ /* 0x004fcc0000004100 */
[----:B------:R-:W0:Y:S01]  /*ebb0*/  F2I.S64.TRUNC R2, R2 ;  /* 0x0000000200027311 */ /* 0x000e22000020d900 */
[----:B------:R-:W-:Y:S05]  /*ebc0*/  BRA `(.L_x_407) ;  /* 0x0000000800dc7947 */ /* 0x000fea0003800000 */
.L_x_410:
        /* <DEDUP_REMOVED lines=9> */
.L_x_413:
[----:B------:R-:W2:Y:S02]  /*ec60*/  LDG.E.U16 R4, desc[UR36][R4.64] ;  /* 0x0000002404047981 */ /* 0x000ea4000c1e1500 */
[----:B--2---:R-:W-:-:S06]  /*ec70*/  HADD2.F32 R2, -RZ, R4.H0_H0 ;  /* 0x20000004ff027230 */ /* 0x004fcc0000004100 */
[----:B------:R-:W0:Y:S01]  /*ec80*/  F2I.S64.TRUNC R2, R2 ;  /* 0x0000000200027311 */ /* 0x000e22000020d900 */
[----:B------:R-:W-:Y:S05]  /*ec90*/  BRA `(.L_x_407) ;  /* 0x0000000800a87947 */ /* 0x000fea0003800000 */
.L_x_412:
[----:B------:R-:W2:Y:S02]  /*eca0*/  LDG.E.64 R2, desc[UR36][R4.64] ;  /* 0x0000002404027981 */ /* 0x000ea4000c1e1b00 */
[----:B--2---:R-:W0:Y:S01]  /*ecb0*/  F2I.S64.F64.TRUNC R2, R2 ;  /* 0x0000000200027311 */ /* 0x004e22000030d900 */
[----:B------:R-:W-:Y:S05]  /*ecc0*/  BRA `(.L_x_407) ;  /* 0x00000008009c7947 */ /* 0x000fea0003800000 */
.L_x_402:
        /* <DEDUP_REMOVED lines=13> */
.L_x_416:
[----:B------:R-:W2:Y:S02]  /*eda0*/  LDG.E.64 R2, desc[UR36][R4.64] ;  /* 0x0000002404027981 */ /* 0x000ea4000c1e1b00 */
[----:B--2---:R-:W0:Y:S01]  /*edb0*/  F2I.S64.F64.TRUNC R2, R2 ;  /* 0x0000000200027311 */ /* 0x004e22000030d900 */
[----:B------:R-:W-:Y:S05]  /*edc0*/  BRA `(.L_x_407) ;  /* 0x00000008005c7947 */ /* 0x000fea0003800000 */
.L_x_415:
        /* <DEDUP_REMOVED lines=25> */
[----:B------:R-:W1:Y:S01]  /*ef60*/  F2I.S64.TRUNC R2, R3 ;  /* 0x0000000300027311 */ /* 0x000e62000020d900 */
[----:B------:R-:W-:Y:S05]  /*ef70*/  BRA `(.L_x_407) ;  /* 0x0000000400f07947 */ /* 0x000fea0003800000 */
.L_x_418:
        /* <DEDUP_REMOVED lines=12> */
[----:B------:R-:W2:Y:S01]  /*f040*/  F2I.S64.TRUNC R2, R2 ;  /* 0x0000000200027311 */ /* 0x000ea2000020d900 */
[----:B------:R-:W-:Y:S05]  /*f050*/  BRA `(.L_x_407) ;  /* 0x0000000400b87947 */ /* 0x000fea0003800000 */
.L_x_417:
[----:B------:R-:W2:Y:S02]  /*f060*/  LDG.E.U16 R2, desc[UR36][R4.64] ;  /* 0x0000002404027981 */ /* 0x000ea4000c1e1500 */
[----:B--2---:R-:W-:-:S06]  /*f070*/  IMAD.U32 R2, R2, 0x10000, RZ ;  /* 0x0001000002027824 */ /* 0x004fcc00078e00ff */
[----:B------:R-:W3:Y:S01]  /*f080*/  F2I.S64.TRUNC R2, R2 ;  /* 0x0000000200027311 */ /* 0x000ee2000020d900 */
[----:B------:R-:W-:Y:S05]  /*f090*/  BRA `(.L_x_407) ;  /* 0x0000000400a87947 */ /* 0x000fea0003800000 */
.L_x_414:
        /* <DEDUP_REMOVED lines=11> */
.L_x_421:
        /* <DEDUP_REMOVED lines=21> */
.L_x_425:
[----:B------:R-:W-:Y:S05]  /*f2a0*/  BSYNC B1 ;  /* 0x0000000000017941 */ /* 0x000fea0003800000 */
.L_x_424:
[----:B------:R-:W-:Y:S01]  /*f2b0*/  IMAD.SHL.U32 R2, R2, 0x100000, RZ ;  /* 0x0010000002027824 */ /* 0x000fe200078e00ff */
[----:B------:R-:W-:-:S04]  /*f2c0*/  LEA R3, R0, 0x3b800000, 0x17 ;  /* 0x3b80000000037811 */ /* 0x000fc800078eb8ff */
[----:B------:R-:W-:-:S07]  /*f2d0*/  LOP3.LUT R2, R3, R2, R4, 0xfe, !PT ;  /* 0x0000000203027212 */ /* 0x000fce00078efe04 */
.L_x_423:
[----:B------:R-:W-:Y:S05]  /*f2e0*/  BSYNC B0 ;  /* 0x0000000000007941 */ /* 0x000fea0003800000 */
.L_x_422:
[----:B------:R-:W0:Y:S01]  /*f2f0*/  F2I.S64.TRUNC R2, R2 ;  /* 0x0000000200027311 */ /* 0x000e22000020d900 */
[----:B------:R-:W-:Y:S05]  /*f300*/  BRA `(.L_x_407) ;  /* 0x00000004000c7947 */ /* 0x000fea0003800000 */
.L_x_420:
        /* <DEDUP_REMOVED lines=21> */
.L_x_429:
[----:B------:R-:W-:Y:S05]  /*f460*/  BSYNC B1 ;  /* 0x0000000000017941 */ /* 0x000fea0003800000 */
.L_x_428:
[----:B------:R-:W-:Y:S01]  /*f470*/  IMAD.SHL.U32 R2, R2, 0x200000, RZ ;  /* 0x0020000002027824 */ /* 0x000fe200078e00ff */
[----:B------:R-:W-:-:S04]  /*f480*/  LEA R3, R0, 0x37800000, 0x17 ;  /* 0x3780000000037811 */ /* 0x000fc800078eb8ff */
[----:B------:R-:W-:-:S07]  /*f490*/  LOP3.LUT R2, R3, R2, R4, 0xfe, !PT ;  /* 0x0000000203027212 */ /* 0x000fce00078efe04 */
.L_x_427:
[----:B------:R-:W-:Y:S05]  /*f4a0*/  BSYNC B0 ;  /* 0x0000000000007941 */ /* 0x000fea0003800000 */
.L_x_426:
[----:B------:R-:W0:Y:S01]  /*f4b0*/  F2I.S64.TRUNC R2, R2 ;  /* 0x0000000200027311 */ /* 0x000e22000020d900 */
[----:B------:R-:W-:Y:S05]  /*f4c0*/  BRA `(.L_x_407) ;  /* 0x00000000009c7947 */ /* 0x000fea0003800000 */
.L_x_419:
        /* <DEDUP_REMOVED lines=14> */
.L_x_433:
[----:B------:R-:W-:Y:S05]  /*f5b0*/  BSYNC B0 ;  /* 0x0000000000007941 */ /* 0x000fea0003800000 */
.L_x_432:
[----:B------:R-:W0:Y:S01]  /*f5c0*/  F2I.S64.TRUNC R2, R2 ;  /* 0x0000000200027311 */ /* 0x000e22000020d900 */
[----:B------:R-:W-:Y:S05]  /*f5d0*/  BRA `(.L_x_407) ;  /* 0x0000000000587947 */ /* 0x000fea0003800000 */
.L_x_406:
        /* <DEDUP_REMOVED lines=16> */
.L_x_434:
[----:B------:R-:W-:Y:S01]  /*f6e0*/  CS2R R2, SRZ ;  /* 0x0000000000027805 */ /* 0x000fe2000001ff00 */
[----:B------:R-:W-:Y:S06]  /*f6f0*/  BRA `(.L_x_407) ;  /* 0x0000000000107947 */ /* 0x000fec0003800000 */
.L_x_431:
[----:B------:R4:W5:Y:S01]  /*f700*/  LDG.E.64 R2, desc[UR36][R4.64] ;  /* 0x0000002404027981 */ /* 0x000962000c1e1b00 */
[----:B------:R-:W-:Y:S05]  /*f710*/  BRA `(.L_x_407) ;  /* 0x0000000000087947 */ /* 0x000fea0003800000 */
.L_x_430:
[----:B------:R0:W5:Y:S01]  /*f720*/  LDG.E R2, desc[UR36][R4.64] ;  /* 0x0000002404027981 */ /* 0x000162000c1e1900 */
[----:B------:R-:W-:-:S07]  /*f730*/  IMAD.MOV.U32 R3, RZ, RZ, RZ ;  /* 0x000000ffff037224 */ /* 0x000fce00078e00ff */
.L_x_407:
        /* <DEDUP_REMOVED lines=10> */
.L_x_436:
[----:B------:R-:W-:Y:S05]  /*f7e0*/  BSYNC B0 ;  /* 0x0000000000007941 */ /* 0x000fea0003800000 */
.L_x_435:
        /* <DEDUP_REMOVED lines=13> */
.L_x_440:
[----:B0123-5:R-:W-:-:S06]  /*f8c0*/  HADD2.F32 R3, -RZ, R23.H0_H0 ;  /* 0x20000017ff037230 */ /* 0x02ffcc0000004100 */
[----:B------:R-:W0:Y:S02]  /*f8d0*/  F2I.S64.TRUNC R2, R3 ;  /* 0x0000000300027311 */ /* 0x000e24000020d900 */
[----:B0-----:R0:W-:Y:S01]  /*f8e0*/  STG.E.U8 desc[UR36][R16.64], R2 ;  /* 0x0000000210007986 */ /* 0x0011e2000c101124 */
[----:B------:R-:W-:Y:S05]  /*f8f0*/  BRA `(.L_x_442) ;  /* 0x0000000c00847947 */ /* 0x000fea0003800000 */
.L_x_439:
        /* <DEDUP_REMOVED lines=10> */
.L_x_444:
[----:B-----5:R-:W-:-:S06]  /*f9a0*/  HADD2.F32 R23, -RZ, R23.H0_H0 ;  /* 0x20000017ff177230 */ /* 0x020fcc0000004100 */
[----:B------:R-:W0:Y:S02]  /*f9b0*/  F2I.FTZ.TRUNC.NTZ R23, R23 ;  /* 0x0000001700177305 */ /* 0x000e24000021f100 */
[----:B0-----:R0:W-:Y:S01]  /*f9c0*/  STG.E desc[UR36][R16.64], R23 ;  /* 0x0000001710007986 */ /* 0x0011e2000c101924 */
[----:B------:R-:W-:Y:S05]  /*f9d0*/  BRA `(.L_x_442) ;  /* 0x0000000c004c7947 */ /* 0x000fea0003800000 */
.L_x_443:
[----:B-----5:R-:W-:-:S06]  /*f9e0*/  HADD2.F32 R23, -RZ, R23.H0_H0 ;  /* 0x20000017ff177230 */ /* 0x020fcc0000004100 */
[----:B------:R-:W0:Y:S02]  /*f9f0*/  F2I.FTZ.TRUNC.NTZ R23, R23 ;  /* 0x0000001700177305 */ /* 0x000e24000021f100 */
[----:B0-----:R0:W-:Y:S01]  /*fa00*/  STG.E.U16 desc[UR36][R16.64], R23 ;  /* 0x0000001710007986 */ /* 0x0011e2000c101524 */
[----:B------:R-:W-:Y:S05]  /*fa10*/  BRA `(.L_x_442) ;  /* 0x0000000c003c7947 */ /* 0x000fea0003800000 */
.L_x_438:
        /* <DEDUP_REMOVED lines=9> */
.L_x_446:
[----:B-----5:R0:W-:Y:S01]  /*fab0*/  STG.E.U16 desc[UR36][R16.64], R23 ;  /* 0x0000001710007986 */ /* 0x0201e2000c101524 */
[----:B------:R-:W-:Y:S05]  /*fac0*/  BRA `(.L_x_442) ;  /* 0x0000000c00107947 */ /* 0x000fea0003800000 */
.L_x_445:
        /* <DEDUP_REMOVED lines=10> */
.L_x_448:
[----:B-----5:R-:W-:-:S05]  /*fb70*/  HADD2.F32 R0, -RZ, R23.H0_H0 ;  /* 0x20000017ff007230 */ /* 0x020fca0000004100 */
[----:B------:R-:W-:-:S04]  /*fb80*/  F2FP.F16.F32.PACK_AB R0, RZ, R0 ;  /* 0x00000000ff00723e */ /* 0x000fc800000000ff */
[----:B------:R-:W-:-:S05]  /*fb90*/  PRMT R0, R0, 0x5410, RZ ;  /* 0x0000541000007816 */ /* 0x000fca00000000ff */
[----:B------:R0:W-:Y:S01]  /*fba0*/  STG.E desc[UR36][R16.64], R0 ;  /* 0x0000000010007986 */ /* 0x0001e2000c101924 */
[----:B------:R-:W-:Y:S05]  /*fbb0*/  BRA `(.L_x_442) ;  /* 0x0000000800d47947 */ /* 0x000fea0003800000 */
.L_x_447:
[----:B0123-5:R-:W-:-:S05]  /*fbc0*/  HADD2.F32 R2, -RZ, R23.H0_H0 ;  /* 0x20000017ff027230 */ /* 0x02ffca0000004100 */
[----:B------:R-:W-:-:S06]  /*fbd0*/  FMUL.FTZ R2, R2, 1 ;  /* 0x3f80000002027820 */ /* 0x000fcc0000410000 */
[----:B------:R-:W0:Y:S02]  /*fbe0*/  F2F.F64.F32 R2, R2 ;  /* 0x0000000200027310 */ /* 0x000e240000201800 */
[----:B0-----:R0:W-:Y:S01]  /*fbf0*/  STG.E.64 desc[UR36][R16.64], R2 ;  /* 0x0000000210007986 */ /* 0x0011e2000c101b24 */
[----:B------:R-:W-:Y:S05]  /*fc00*/  BRA `(.L_x_442) ;  /* 0x0000000800c07947 */ /* 0x000fea0003800000 */
.L_x_437:
        /* <DEDUP_REMOVED lines=13> */
.L_x_451:
[----:B-----5:R-:W-:Y:S01]  /*fce0*/  HADD2.F32 R23, -RZ, R23.H0_H0 ;  /* 0x20000017ff177230 */ /* 0x020fe20000004100 */
[----:B------:R-:W-:-:S04]  /*fcf0*/  CS2R R6, SRZ ;  /* 0x0000000000067805 */ /* 0x000fc8000001ff00 */
[----:B0---4-:R-:W-:-:S06]  /*fd00*/  FMUL.FTZ R4, R23, 1 ;  /* 0x3f80000017047820 */ /* 0x011fcc0000410000 */
[----:B------:R-:W0:Y:S02]  /*fd10*/  F2F.F64.F32 R4, R4 ;  /* 0x0000000400047310 */ /* 0x000e240000201800 */
[----:B0-----:R0:W-:Y:S01]  /*fd20*/  STG.E.128 desc[UR36][R16.64], R4 ;  /* 0x0000000410007986 */ /* 0x0011e2000c101d24 */
[----:B------:R-:W-:Y:S05]  /*fd30*/  BRA `(.L_x_442) ;  /* 0x0000000800747947 */ /* 0x000fea0003800000 */
.L_x_450:
        /* <DEDUP_REMOVED lines=21> */
.L_x_455:
[----:B------:R-:W-:Y:S05]  /*fe90*/  BSYNC B0 ;  /* 0x0000000000007941 */ /* 0x000fea0003800000 */
.L_x_454:
[----:B------:R-:W-:-:S05]  /*fea0*/  LOP3.LUT R3, R0, R3, RZ, 0xfc, !PT ;  /* 0x0000000300037212 */ /* 0x000fca00078efcff */
[----:B------:R0:W-:Y:S01]  /*feb0*/  STG.E.U8 desc[UR36][R16.64], R3 ;  /* 0x0000000310007986 */ /* 0x0001e2000c101124 */
[----:B------:R-:W-:Y:S05]  /*fec0*/  BRA `(.L_x_442) ;  /* 0x0000000800107947 */ /* 0x000fea0003800000 */
.L_x_453:
        /* <DEDUP_REMOVED lines=13> */
.L_x_457:
[----:B------:R-:W-:Y:S01]  /*ffa0*/  IMAD.MOV.U32 R0, RZ, RZ, 0x7f ;  /* 0x0000007fff007424 */ /* 0x000fe200078e00ff */
[----:B------:R-:W-:-:S04]  /*ffb0*/  ISETP.GT.U32.AND P0, PT, R2, 0x7f800000, PT ;  /* 0x7f8000000200780c */ /* 0x000fc80003f04070 */
[----:B------:R-:W-:-:S09]  /*ffc0*/  SEL R0, R0, 0x7c, P0 ;  /* 0x0000007c00007807 */ /* 0x000fd20000000000 */
.L_x_458:
[----:B------:R-:W-:Y:S05]  /*ffd0*/  BSYNC B0 ;  /* 0x0000000000007941 */ /* 0x000fea0003800000 */
.L_x_456:
[----:B------:R-:W-:-:S04]  /*ffe0*/  LOP3.LUT R2, R23, 0x80000000, RZ, 0xc0, !PT ;  /* 0x8000000017027812 */ /* 0x000fc800078ec0ff */
[----:B------:R-:W-:-:S04]  /*fff0*/  SHF.R.U32.HI R3, RZ, 0x18, R2 ;  /* 0x00000018ff037819 */ /* 0x000fc80000011602 */
[----:B------:R-:W-:-:S05]  /*10000*/  LOP3.LUT R3, R0, R3, RZ, 0xfc, !PT ;  /* 0x0000000300037212 */ /* 0x000fca00078efcff */
[----:B------:R0:W-:Y:S01]  /*10010*/  STG.E.U8 desc[UR36][R16.64], R3 ;  /* 0x0000000310007986 */ /* 0x0001e2000c101124 */
[----:B------:R-:W-:Y:S05]  /*10020*/  BRA `(.L_x_442) ;  /* 0x0000000400b87947 */ /* 0x000fea0003800000 */
.L_x_452:
[----:B-----5:R-:W-:-:S05]  /*10030*/  HADD2.F32 R0, -RZ, R23.H0_H0 ;  /* 0x20000017ff007230 */ /* 0x020fca0000004100 */
[----:B------:R-:W-:-:S05]  /*10040*/  F2FP.BF16.F32.PACK_AB R0, RZ, R0 ;  /* 0x00000000ff00723e */ /* 0x000fca00000010ff */
[----:B------:R0:W-:Y:S01]  /*10050*/  STG.E.U16 desc[UR36][R16.64], R0 ;  /* 0x0000000010007986 */ /* 0x0001e2000c101524 */
[----:B------:R-:W-:Y:S05]  /*10060*/  BRA `(.L_x_442) ;  /* 0x0000000400a87947 */ /* 0x000fea0003800000 */
.L_x_449:
        /* <DEDUP_REMOVED lines=12> */
.L_x_461:
        /* <DEDUP_REMOVED lines=17> */
.L_x_464:
[----:B------:R-:W-:-:S04]  /*10240*/  LOP3.LUT R2, R23, 0x80000000, RZ, 0xc0, !PT ;  /* 0x8000000017027812 */ /* 0x000fc800078ec0ff */
[----:B------:R-:W-:-:S04]  /*10250*/  SHF.R.U32.HI R3, RZ, 0x18, R2 ;  /* 0x00000018ff037819 */ /* 0x000fc80000011602 */
[----:B------:R-:W-:-:S04]  /*10260*/  LOP3.LUT R0, R0, R3, RZ, 0xfc, !PT ;  /* 0x0000000300007212 */ /* 0x000fc800078efcff */
[----:B------:R-:W-:-:S07]  /*10270*/  PRMT R8, R0, 0x7610, R8 ;  /* 0x0000761000087816 */ /* 0x000fce0000000008 */
.L_x_463:
[----:B------:R-:W-:Y:S05]  /*10280*/  BSYNC B0 ;  /* 0x0000000000007941 */ /* 0x000fea0003800000 */
.L_x_462:
[----:B------:R0:W-:Y:S01]  /*10290*/  STG.E.U8 desc[UR36][R16.64], R8 ;  /* 0x0000000810007986 */ /* 0x0001e2000c101124 */
[----:B------:R-:W-:Y:S05]  /*102a0*/  BRA `(.L_x_442) ;  /* 0x0000000400187947 */ /* 0x000fea0003800000 */
.L_x_460:
        /* <DEDUP_REMOVED lines=17> */
.L_x_467:
[----:B------:R-:W-:-:S04]  /*103c0*/  LOP3.LUT R2, R23, 0x80000000, RZ, 0xc0, !PT ;  /* 0x8000000017027812 */ /* 0x000fc800078ec0ff */
[----:B------:R-:W-:-:S04]  /*103d0*/  SHF.R.U32.HI R3, RZ, 0x18, R2 ;  /* 0x00000018ff037819 */ /* 0x000fc80000011602 */
[----:B------:R-:W-:-:S04]  /*103e0*/  LOP3.LUT R0, R0, R3, RZ, 0xfc, !PT ;  /* 0x0000000300007212 */ /* 0x000fc800078efcff */
[----:B------:R-:W-:-:S07]  /*103f0*/  PRMT R8, R0, 0x7610, R8 ;  /* 0x0000761000087816 */ /* 0x000fce0000000008 */
.L_x_466:
[----:B------:R-:W-:Y:S05]  /*10400*/  BSYNC B0 ;  /* 0x0000000000007941 */ /* 0x000fea0003800000 */
.L_x_465:
[----:B------:R0:W-:Y:S01]  /*10410*/  STG.E.U8 desc[UR36][R16.64], R8 ;  /* 0x0000000810007986 */ /* 0x0001e2000c101124 */
[----:B------:R-:W-:Y:S05]  /*10420*/  BRA `(.L_x_442) ;  /* 0x0000000000b87947 */ /* 0x000fea0003800000 */
.L_x_459:
        /* <DEDUP_REMOVED lines=22> */
.L_x_441:
        /* <DEDUP_REMOVED lines=16> */
.L_x_470:
[----:B------:R-:W-:Y:S05]  /*10690*/  BRA `(.L_x_442) ;  /* 0x00000000001c7947 */ /* 0x000fea0003800000 */
.L_x_469:
[----:B0123-5:R-:W-:-:S06]  /*106a0*/  HADD2.F32 R2, -RZ, R23.H0_H0 ;  /* 0x20000017ff027230 */ /* 0x02ffcc0000004100 */
[----:B------:R-:W0:Y:S02]  /*106b0*/  F2I.U64.TRUNC R2, R2 ;  /* 0x0000000200027311 */ /* 0x000e24000020d800 */
[----:B0-----:R0:W-:Y:S01]  /*106c0*/  STG.E.64 desc[UR36][R16.64], R2 ;  /* 0x0000000210007986 */ /* 0x0011e2000c101b24 */
[----:B------:R-:W-:Y:S05]  /*106d0*/  BRA `(.L_x_442) ;  /* 0x00000000000c7947 */ /* 0x000fea0003800000 */
.L_x_468:
[----:B-----5:R-:W-:-:S06]  /*106e0*/  HADD2.F32 R23, -RZ, R23.H0_H0 ;  /* 0x20000017ff177230 */ /* 0x020fcc0000004100 */
[----:B------:R-:W0:Y:S02]  /*106f0*/  F2I.FTZ.U32.TRUNC.NTZ R23, R23 ;  /* 0x0000001700177305 */ /* 0x000e24000021f000 */
[----:B0-----:R0:W-:Y:S02]  /*10700*/  STG.E desc[UR36][R16.64], R23 ;  /* 0x0000001710007986 */ /* 0x0011e4000c101924 */
.L_x_442:
[----:B------:R-:W-:-:S07]  /*10710*/  VIADD R19, R19, 0x80 ;  /* 0x0000008013137836 */ /* 0x000fce0000000000 */
.L_x_334:
[----:B------:R-:W-:Y:S05]  /*10720*/  BSYNC B6 ;  /* 0x0000000000067941 */ /* 0x000fea0003800000 */
.L_x_333:
[----:B------:R-:W-:Y:S02]  /*10730*/  ULDC UR4, c[0x0][0x210] ;  /* 0x0000840000047ab9 */ /* 0x000fe40000000800 */
[----:B------:R-:W-:-:S13]  /*10740*/  ISETP.GE.AND P0, PT, R19, UR4, PT ;  /* 0x0000000413007c0c */ /* 0x000fda000bf06270 */
[----:B------:R-:W-:Y:S05]  /*10750*/  @P0 EXIT ;  /* 0x000000000000094d */ /* 0x000fea0003800000 */
        /* <DEDUP_REMOVED lines=380> */
.L_x_471:
        /* <DEDUP_REMOVED lines=23> */
.L_x_475:
[----:B------:R-:W2:Y:S02]  /*12090*/  LDG.E.U8 R2, desc[UR36][R2.64] ;  /* 0x0000002402027981 */ /* 0x000ea4000c1e1100 */
[----:B--2---:R-:W-:-:S04]  /*120a0*/  I2FP.F32.U32 R0, R2 ;  /* 0x0000000200007245 */ /* 0x004fc80000201000 */
[----:B------:R-:W-:-:S04]  /*120b0*/  F2FP.F16.F32.PACK_AB R0, RZ, R0 ;  /* 0x00000000ff00723e */ /* 0x000fc800000000ff */
[----:B------:R-:W-:Y:S01]  /*120c0*/  PRMT R19, R0, 0x7610, R19 ;  /* 0x0000761000137816 */ /* 0x000fe20000000013 */
[----:B------:R-:W-:Y:S06]  /*120d0*/  BRA `(.L_x_477) ;  /* 0x0000000c00bc7947 */ /* 0x000fec0003800000 */
.L_x_474:
        /* <DEDUP_REMOVED lines=11> */
.L_x_479:
[----:B------:R-:W2:Y:S02]  /*12190*/  LDG.E R2, desc[UR36][R2.64] ;  /* 0x0000002402027981 */ /* 0x000ea4000c1e1900 */
[----:B--2---:R-:W-:-:S04]  /*121a0*/  I2FP.F32.S32 R0, R2 ;  /* 0x0000000200007245 */ /* 0x004fc80000201400 */
[----:B------:R-:W-:-:S04]  /*121b0*/  F2FP.F16.F32.PACK_AB R0, RZ, R0 ;  /* 0x00000000ff00723e */ /* 0x000fc800000000ff */
[----:B------:R-:W-:Y:S01]  /*121c0*/  PRMT R19, R0, 0x7610, R19 ;  /* 0x0000761000137816 */ /* 0x000fe20000000013 */
[----:B------:R-:W-:Y:S06]  /*121d0*/  BRA `(.L_x_477) ;  /* 0x0000000c007c7947 */ /* 0x000fec0003800000 */
.L_x_478:
[----:B------:R-:W2:Y:S02]  /*121e0*/  LDG.E.U16 R2, desc[UR36][R2.64] ;  /* 0x0000002402027981 */ /* 0x000ea4000c1e1500 */
[----:B--2---:R-:W0:Y:S02]  /*121f0*/  I2F.S16 R0, R2 ;  /* 0x0000000200007306 */ /* 0x004e240000101400 */
[----:B0-----:R-:W-:-:S04]  /*12200*/  F2FP.F16.F32.PACK_AB R0, RZ, R0 ;  /* 0x00000000ff00723e */ /* 0x001fc800000000ff */
[----:B------:R-:W-:Y:S01]  /*12210*/  PRMT R19, R0, 0x7610, R19 ;  /* 0x0000761000137816 */ /* 0x000fe20000000013 */
[----:B------:R-:W-:Y:S06]  /*12220*/  BRA `(.L_x_477) ;  /* 0x0000000c00687947 */ /* 0x000fec0003800000 */
.L_x_473:
        /* <DEDUP_REMOVED lines=9> */
.L_x_481:
[----:B------:R0:W5:Y:S01]  /*122c0*/  LDG.E.U16 R19, desc[UR36][R2.64] ;  /* 0x0000002402137981 */ /* 0x000162000c1e1500 */
[----:B------:R-:W-:Y:S05]  /*122d0*/  BRA `(.L_x_477) ;  /* 0x0000000c003c7947 */ /* 0x000fea0003800000 */
.L_x_480:
        /* <DEDUP_REMOVED lines=9> */
.L_x_483:
[----:B------:R1:W5:Y:S01]  /*12370*/  LDG.E.U16 R19, desc[UR36][R2.64] ;  /* 0x0000002402137981 */ /* 0x000362000c1e1500 */
[----:B------:R-:W-:Y:S05]  /*12380*/  BRA `(.L_x_477) ;  /* 0x0000000c00107947 */ /* 0x000fea0003800000 */
.L_x_482:
        /* <DEDUP_REMOVED lines=9> */
.L_x_472:
        /* <DEDUP_REMOVED lines=14> */
.L_x_486:
        /* <DEDUP_REMOVED lines=9> */
.L_x_485:
        /* <DEDUP_REMOVED lines=28> */
.L_x_488:
        /* <DEDUP_REMOVED lines=15> */
.L_x_487:
[----:B------:R-:W2:Y:S02]  /*12840*/  LDG.E.U16 R0, desc[UR36][R2.64] ;  /* 0x0000002402007981 */ /* 0x000ea4000c1e1500 */
[----:B--2---:R-:W-:-:S05]  /*12850*/  IMAD.U32 R0, R0, 0x10000, RZ ;  /* 0x0001000000007824 */ /* 0x004fca00078e00ff */
[----:B------:R-:W-:-:S04]  /*12860*/  F2FP.F16.F32.PACK_AB R0, RZ, R0 ;  /* 0x00000000ff00723e */ /* 0x000fc800000000ff */
[----:B------:R-:W-:Y:S01]  /*12870*/  PRMT R19, R0, 0x7610, R19 ;  /* 0x0000761000137816 */ /* 0x000fe20000000013 */
[----:B------:R-:W-:Y:S06]  /*12880*/  BRA `(.L_x_477) ;  /* 0x0000000400d07947 */ /* 0x000fec0003800000 */
.L_x_484:
        /* <DEDUP_REMOVED lines=13> */
.L_x_491:
        /* <DEDUP_REMOVED lines=21> */
.L_x_495:
[----:B------:R-:W-:Y:S05]  /*12ab0*/  BSYNC B1 ;  /* 0x0000000000017941 */ /* 0x000fea0003800000 */
.L_x_494:
[----:B------:R-:W-:Y:S01]  /*12ac0*/  LEA R3, R0, 0x3b800000, 0x17 ;  /* 0x3b80000000037811 */ /* 0x000fe200078eb8ff */
[----:B------:R-:W-:-:S05]  /*12ad0*/  IMAD.SHL.U32 R0, R2, 0x100000, RZ ;  /* 0x0010000002007824 */ /* 0x000fca00078e00ff */
[----:B------:R-:W-:-:S07]  /*12ae0*/  LOP3.LUT R0, R3, R0, R4, 0xfe, !PT ;  /* 0x0000000003007212 */ /* 0x000fce00078efe04 */
.L_x_493:
[----:B------:R-:W-:Y:S05]  /*12af0*/  BSYNC B0 ;  /* 0x0000000000007941 */ /* 0x000fea0003800000 */
.L_x_492:
[----:B------:R-:W-:-:S04]  /*12b00*/  F2FP.F16.F32.PACK_AB R0, RZ, R0 ;  /* 0x00000000ff00723e */ /* 0x000fc800000000ff */
[----:B------:R-:W-:Y:S01]  /*12b10*/  PRMT R19, R0, 0x7610, R19 ;  /* 0x0000761000137816 */ /* 0x000fe20000000013 */
[----:B------:R-:W-:Y:S06]  /*12b20*/  BRA `(.L_x_477) ;  /* 0x0000000400287947 */ /* 0x000fec0003800000 */
.L_x_490:
        /* <DEDUP_REMOVED lines=21> */
.L_x_499:
[----:B------:R-:W-:Y:S05]  /*12c80*/  BSYNC B1 ;  /* 0x0000000000017941 */ /* 0x000fea0003800000 */
.L_x_498:
[----:B------:R-:W-:Y:S01]  /*12c90*/  LEA R3, R0, 0x37800000, 0x17 ;  /* 0x3780000000037811 */ /* 0x000fe200078eb8ff */
[----:B------:R-:W-:-:S05]  /*12ca0*/  IMAD.SHL.U32 R0, R2, 0x200000, RZ ;  /* 0x0020000002007824 */ /* 0x000fca00078e00ff */
[----:B------:R-:W-:-:S07]  /*12cb0*/  LOP3.LUT R0, R3, R0, R4, 0xfe, !PT ;  /* 0x0000000003007212 */ /* 0x000fce00078efe04 */
.L_x_497:
[----:B------:R-:W-:Y:S05]  /*12cc0*/  BSYNC B0 ;  /* 0x0000000000007941 */ /* 0x000fea0003800000 */
.L_x_496:
[----:B------:R-:W-:-:S04]  /*12cd0*/  F2FP.F16.F32.PACK_AB R0, RZ, R0 ;  /* 0x00000000ff00723e */ /* 0x000fc800000000ff */
[----:B------:R-:W-:Y:S01]  /*12ce0*/  PRMT R19, R0, 0x7610, R19 ;  /* 0x0000761000137816 */ /* 0x000fe20000000013 */
[----:B------:R-:W-:Y:S06]  /*12cf0*/  BRA `(.L_x_477) ;  /* 0x0000000000b47947 */ /* 0x000fec0003800000 */
.L_x_489:
        /* <DEDUP_REMOVED lines=14> */
.L_x_503:
[----:B------:R-:W-:Y:S05]  /*12de0*/  BSYNC B0 ;  /* 0x0000000000007941 */ /* 0x000fea0003800000 */
.L_x_502:
[----:B------:R-:W-:-:S04]  /*12df0*/  F2FP.F16.F32.PACK_AB R0, RZ, R0 ;  /* 0x00000000ff00723e */ /* 0x000fc800000000ff */
[----:B------:R-:W-:Y:S01]  /*12e00*/  PRMT R19, R0, 0x7610, R19 ;  /* 0x0000761000137816 */ /* 0x000fe20000000013 */
[----:B------:R-:W-:Y:S06]  /*12e10*/  BRA `(.L_x_477) ;  /* 0x00000000006c7947 */ /* 0x000fec0003800000 */
.L_x_476:
        /* <DEDUP_REMOVED lines=16> */
.L_x_504:
[----:B------:R-:W-:Y:S01]  /*12f20*/  PRMT R19, RZ, 0x7610, R19 ;  /* 0x00007610ff137816 */ /* 0x000fe20000000013 */
[----:B------:R-:W-:Y:S06]  /*12f30*/  BRA `(.L_x_477) ;  /* 0x0000000000247947 */ /* 0x000fec0003800000 */
.L_x_501:
[----:B------:R-:W2:Y:S02]  /*12f40*/  LDG.E.64 R2, desc[UR36][R2.64] ;  /* 0x0000002402027981 */ /* 0x000ea4000c1e1b00 */
[----:B--2---:R-:W0:Y:S02]  /*12f50*/  I2F.U64 R0, R2 ;  /* 0x0000000200007312 */ /* 0x004e240000301000 */
[----:B0-----:R-:W-:-:S04]  /*12f60*/  F2FP.F16.F32.PACK_AB R0, RZ, R0 ;  /* 0x00000000ff00723e */ /* 0x001fc800000000ff */
[----:B------:R-:W-:Y:S01]  /*12f70*/  PRMT R19, R0, 0x7610, R19 ;  /* 0x0000761000137816 */ /* 0x000fe20000000013 */
[----:B------:R-:W-:Y:S06]  /*12f80*/  BRA `(.L_x_477) ;  /* 0x0000000000107947 */ /* 0x000fec0003800000 */
.L_x_500:
[----:B------:R-:W2:Y:S02]  /*12f90*/  LDG.E R2, desc[UR36][R2.64] ;  /* 0x0000002402027981 */ /* 0x000ea4000c1e1900 */
[----:B--2---:R-:W-:-:S04]  /*12fa0*/  I2FP.F32.U32 R0, R2 ;  /* 0x0000000200007245 */ /* 0x004fc80000201000 */
[----:B------:R-:W-:-:S04]  /*12fb0*/  F2FP.F16.F32.PACK_AB R0, RZ, R0 ;  /* 0x00000000ff00723e */ /* 0x000fc800000000ff */
[----:B------:R-:W-:-:S07]  /*12fc0*/  PRMT R19, R0, 0x7610, R19 ;  /* 0x0000761000137816 */ /* 0x000fce0000000013 */
.L_x_477:
        /* <DEDUP_REMOVED lines=19> */
.L_x_508:
[----:B------:R-:W2:Y:S02]  /*13100*/  LDG.E.U8 R2, desc[UR36][R2.64] ;  /* 0x0000002402027981 */ /* 0x000ea4000c1e1100 */
[----:B--2---:R-:W-:-:S04]  /*13110*/  ISETP.NE.AND P0, PT, R2, RZ, PT ;  /* 0x000000ff0200720c */ /* 0x004fc80003f05270 */
[----:B------:R-:W-:Y:S01]  /*13120*/  P2R R22, PR, RZ, 0x1 ;  /* 0x00000001ff167803 */ /* 0x000fe20000000000 */
[----:B------:R-:W-:Y:S08]  /*13130*/  BRA `(.L_x_510) ;  /* 0x0000000c00c47947 */ /* 0x000ff00003800000 */
.L_x_507:
        /* <DEDUP_REMOVED lines=11> */
.L_x_512:
[----:B------:R-:W2:Y:S02]  /*131f0*/  LDG.E R2, desc[UR36][R2.64] ;  /* 0x0000002402027981 */ /* 0x000ea4000c1e1900 */
[----:B--2---:R-:W-:-:S04]  /*13200*/  ISETP.NE.AND P0, PT, R2, RZ, PT ;  /* 0x000000ff0200720c */ /* 0x004fc80003f05270 */
[----:B------:R-:W-:Y:S01]  /*13210*/  P2R R22, PR, RZ, 0x1 ;  /* 0x00000001ff167803 */ /* 0x000fe20000000000 */
[----:B------:R-:W-:Y:S08]  /*13220*/  BRA `(.L_x_510) ;  /* 0x0000000c00887947 */ /* 0x000ff00003800000 */
.L_x_511:
[----:B------:R-:W2:Y:S02]  /*13230*/  LDG.E.U16 R2, desc[UR36][R2.64] ;  /* 0x0000002402027981 */ /* 0x000ea4000c1e1500 */
[----:B--2---:R-:W-:-:S04]  /*13240*/  ISETP.NE.AND P0, PT, R2, RZ, PT ;  /* 0x000000ff0200720c */ /* 0x004fc80003f05270 */
[----:B------:R-:W-:Y:S01]  /*13250*/  P2R R22, PR, RZ, 0x1 ;  /* 0x00000001ff167803 */ /* 0x000fe20000000000 */
[----:B------:R-:W-:Y:S08]  /*13260*/  BRA `(.L_x_510) ;  /* 0x0000000c00787947 */ /* 0x000ff00003800000 */
.L_x_506:
        /* <DEDUP_REMOVED lines=10> */
.L_x_514:
[----:B------:R-:W2:Y:S02]  /*13310*/  LDG.E.U16 R0, desc[UR36][R2.64] ;  /* 0x0000002402007981 */ /* 0x000ea4000c1e1500 */
[----:B--2---:R-:W-:-:S05]  /*13320*/  HADD2.F32 R0, -RZ, R0.H0_H0 ;  /* 0x20000000ff007230 */ /* 0x004fca0000004100 */
[----:B------:R-:W-:-:S04]  /*13330*/  FSETP.NEU.FTZ.AND P0, PT, R0, RZ, PT ;  /* 0x000000ff0000720b */ /* 0x000fc80003f1d000 */
[----:B------:R-:W-:Y:S01]  /*13340*/  P2R R22, PR, RZ, 0x1 ;  /* 0x00000001ff167803 */ /* 0x000fe20000000000 */
[----:B------:R-:W-:Y:S08]  /*13350*/  BRA `(.L_x_510) ;  /* 0x0000000c003c7947 */ /* 0x000ff00003800000 */
.L_x_513:
        /* <DEDUP_REMOVED lines=12> */
.L_x_516:
        /* <DEDUP_REMOVED lines=11> */
.L_x_515:
[----:B------:R-:W2:Y:S02]  /*134d0*/  LDG.E.64 R2, desc[UR36][R2.64] ;  /* 0x0000002402027981 */ /* 0x000ea4000c1e1b00 */
[----:B--2---:R-:W-:-:S06]  /*134e0*/  DSETP.NEU.AND P0, PT, R2, RZ, PT ;  /* 0x000000ff0200722a */ /* 0x004fcc0003f0d000 */
[----:B------:R-:W-:Y:S01]  /*134f0*/  P2R R22, PR, RZ, 0x1 ;  /* 0x00000001ff167803 */ /* 0x000fe20000000000 */
[----:B------:R-:W-:Y:S07]  /*13500*/  BRA `(.L_x_510) ;  /* 0x0000000800d07947 */ /* 0x000fee0003800000 */
.L_x_505:
        /* <DEDUP_REMOVED lines=12> */
.L_x_519:
[----:B------:R-:W2:Y:S02]  /*135d0*/  LDG.E.128 R4, desc[UR36][R2.64] ;  /* 0x0000002402047981 */ /* 0x000ea4000c1e1d00 */
[----:B--2---:R-:W-:-:S06]  /*135e0*/  DSETP.NEU.AND P0, PT, R6, RZ, PT ;  /* 0x000000ff0600722a */ /* 0x004fcc0003f0d000 */
[----:B------:R-:W-:-:S06]  /*135f0*/  DSETP.NEU.OR P0, PT, R4, RZ, P0 ;  /* 0x000000ff0400722a */ /* 0x000fcc000070d400 */
[----:B------:R-:W-:Y:S01]  /*13600*/  P2R R22, PR, RZ, 0x1 ;  /* 0x00000001ff167803 */ /* 0x000fe20000000000 */
[----:B------:R-:W-:Y:S07]  /*13610*/  BRA `(.L_x_510) ;  /* 0x00000008008c7947 */ /* 0x000fee0003800000 */
.L_x_518:
        /* <DEDUP_REMOVED lines=28> */
.L_x_521:
        /* <DEDUP_REMOVED lines=15> */
.L_x_520:
[----:B------:R-:W2:Y:S02]  /*138d0*/  LDG.E.U16 R0, desc[UR36][R2.64] ;  /* 0x0000002402007981 */ /* 0x000ea4000c1e1500 */
[----:B--2---:R-:W-:-:S05]  /*138e0*/  IMAD.U32 R0, R0, 0x10000, RZ ;  /* 0x0001000000007824 */ /* 0x004fca00078e00ff */
[----:B------:R-:W-:-:S04]  /*138f0*/  FSETP.NEU.FTZ.AND P0, PT, R0, RZ, PT ;  /* 0x000000ff0000720b */ /* 0x000fc80003f1d000 */
[----:B------:R-:W-:Y:S01]  /*13900*/  P2R R22, PR, RZ, 0x1 ;  /* 0x00000001ff167803 */ /* 0x000fe20000000000 */
[----:B------:R-:W-:Y:S08]  /*13910*/  BRA `(.L_x_510) ;  /* 0x0000000400cc7947 */ /* 0x000ff00003800000 */
.L_x_517:
        /* <DEDUP_REMOVED lines=12> */
.L_x_524:
        /* <DEDUP_REMOVED lines=21> */
.L_x_528:
[----:B------:R-:W-:Y:S05]  /*13b30*/  BSYNC B1 ;  /* 0x0000000000017941 */ /* 0x000fea0003800000 */
.L_x_527:
[----:B------:R-:W-:Y:S01]  /*13b40*/  LEA R3, R0, 0x3b800000, 0x17 ;  /* 0x3b80000000037811 */ /* 0x000fe200078eb8ff */
[----:B------:R-:W-:-:S05]  /*13b50*/  IMAD.SHL.U32 R0, R2, 0x100000, RZ ;  /* 0x0010000002007824 */ /* 0x000fca00078e00ff */
[----:B------:R-:W-:-:S07]  /*13b60*/  LOP3.LUT R0, R3, R0, R4, 0xfe, !PT ;  /* 0x0000000003007212 */ /* 0x000fce00078efe04 */
.L_x_526:
[----:B------:R-:W-:Y:S05]  /*13b70*/  BSYNC B0 ;  /* 0x0000000000007941 */ /* 0x000fea0003800000 */
.L_x_525:
[----:B------:R-:W-:-:S04]  /*13b80*/  FSETP.NEU.FTZ.AND P0, PT, R0, RZ, PT ;  /* 0x000000ff0000720b */ /* 0x000fc80003f1d000 */
[----:B------:R-:W-:Y:S01]  /*13b90*/  P2R R22, PR, RZ, 0x1 ;  /* 0x00000001ff167803 */ /* 0x000fe20000000000 */
[----:B------:R-:W-:Y:S08]  /*13ba0*/  BRA `(.L_x_510) ;  /* 0x0000000400287947 */ /* 0x000ff00003800000 */
.L_x_523:
        /* <DEDUP_REMOVED lines=21> */
.L_x_532:
[----:B------:R-:W-:Y:S05]  /*13d00*/  BSYNC B1 ;  /* 0x0000000000017941 */ /* 0x000fea0003800000 */
.L_x_531:
[----:B------:R-:W-:Y:S01]  /*13d10*/  LEA R3, R0, 0x37800000, 0x17 ;  /* 0x3780000000037811 */ /* 0x000fe200078eb8ff */
[----:B------:R-:W-:-:S05]  /*13d20*/  IMAD.SHL.U32 R0, R2, 0x200000, RZ ;  /* 0x0020000002007824 */ /* 0x000fca00078e00ff */
[----:B------:R-:W-:-:S07]  /*13d30*/  LOP3.LUT R0, R3, R0, R4, 0xfe, !PT ;  /* 0x0000000003007212 */ /* 0x000fce00078efe04 */
.L_x_530:
[----:B------:R-:W-:Y:S05]  /*13d40*/  BSYNC B0 ;  /* 0x0000000000007941 */ /* 0x000fea0003800000 */
.L_x_529:
[----:B------:R-:W-:-:S04]  /*13d50*/  FSETP.NEU.FTZ.AND P0, PT, R0, RZ, PT ;  /* 0x000000ff0000720b */ /* 0x000fc80003f1d000 */
[----:B------:R-:W-:Y:S01]  /*13d60*/  P2R R22, PR, RZ, 0x1 ;  /* 0x00000001ff167803 */ /* 0x000fe20000000000 */
[----:B------:R-:W-:Y:S08]  /*13d70*/  BRA `(.L_x_510) ;  /* 0x0000000000b47947 */ /* 0x000ff00003800000 */
.L_x_522:
        /* <DEDUP_REMOVED lines=14> */
.L_x_536:
[----:B------:R-:W-:Y:S05]  /*13e60*/  BSYNC B0 ;  /* 0x0000000000007941 */ /* 0x000fea0003800000 */
.L_x_535:
[----:B------:R-:W-:-:S04]  /*13e70*/  FSETP.NEU.FTZ.AND P0, PT, R0, RZ, PT ;  /* 0x000000ff0000720b */ /* 0x000fc80003f1d000 */
[----:B------:R-:W-:Y:S01]  /*13e80*/  P2R R22, PR, RZ, 0x1 ;  /* 0x00000001ff167803 */ /* 0x000fe20000000000 */
[----:B------:R-:W-:Y:S08]  /*13e90*/  BRA `(.L_x_510) ;  /* 0x00000000006c7947 */ /* 0x000ff00003800000 */
.L_x_509:
        /* <DEDUP_REMOVED lines=16> */
.L_x_537:
[----:B------:R-:W-:-:S04]  /*13fa0*/  PLOP3.LUT P0, PT, PT, PT, PT, 0x8, 0x0 ;  /* 0x000000000000781c */ /* 0x000fc80003f0e170 */
[----:B------:R-:W-:Y:S01]  /*13fb0*/  P2R R22, PR, RZ, 0x1 ;  /* 0x00000001ff167803 */ /* 0x000fe20000000000 */
[----:B------:R-:W-:Y:S08]  /*13fc0*/  BRA `(.L_x_510) ;  /* 0x0000000000207947 */ /* 0x000ff00003800000 */
.L_x_534:
[----:B------:R-:W2:Y:S02]  /*13fd0*/  LDG.E.64 R2, desc[UR36][R2.64] ;  /* 0x0000002402027981 */ /* 0x000ea4000c1e1b00 */
[----:B--2---:R-:W-:-:S04]  /*13fe0*/  ISETP.NE.U32.AND P0, PT, R2, RZ, PT ;  /* 0x000000ff0200720c */ /* 0x004fc80003f05070 */
[----:B------:R-:W-:-:S04]  /*13ff0*/  ISETP.NE.AND.EX P0, PT, R3, RZ, PT, P0 ;  /* 0x000000ff0300720c */ /* 0x000fc80003f05300 */
[----:B------:R-:W-:Y:S01]  /*14000*/  P2R R22, PR, RZ, 0x1 ;  /* 0x00000001ff167803 */ /* 0x000fe20000000000 */
[----:B------:R-:W-:Y:S08]  /*14010*/  BRA `(.L_x_510) ;  /* 0x00000000000c7947 */ /* 0x000ff00003800000 */
.L_x_533:
[----:B------:R-:W2:Y:S02]  /*14020*/  LDG.E R2, desc[UR36][R2.64] ;  /* 0x0000002402027981 */ /* 0x000ea4000c1e1900 */
[----:B--2---:R-:W-:-:S04]  /*14030*/  ISETP.NE.AND P0, PT, R2, RZ, PT ;  /* 0x000000ff0200720c */ /* 0x004fc80003f05270 */
[----:B------:R-:W-:-:S09]  /*14040*/  P2R R22, PR, RZ, 0x1 ;  /* 0x00000001ff167803 */ /* 0x000fd20000000000 */
.L_x_510:
        /* <DEDUP_REMOVED lines=18> */
.L_x_541:
[----:B------:R0:W5:Y:S01]  /*14170*/  LDG.E.U8 R2, desc[UR36][R4.64] ;  /* 0x0000002404027981 */ /* 0x000162000c1e1100 */
[----:B------:R-:W-:Y:S01]  /*14180*/  IMAD.MOV.U32 R3, RZ, RZ, RZ ;  /* 0x000000ffff037224 */ /* 0x000fe200078e00ff */
[----:B------:R-:W-:Y:S06]  /*14190*/  BRA `(.L_x_543) ;  /* 0x0000000c00487947 */ /* 0x000fec0003800000 */
.L_x_540:
        /* <DEDUP_REMOVED lines=8> */
.L_x_545:
[----:B------:R-:W2:Y:S02]  /*14220*/  LDG.E R2, desc[UR36][R4.64] ;  /* 0x0000002404027981 */ /* 0x000ea4000c1e1900 */
[----:B--2---:R-:W-:Y:S01]  /*14230*/  SHF.R.S32.HI R3, RZ, 0x1f, R2 ;  /* 0x0000001fff037819 */ /* 0x004fe20000011402 */
[----:B------:R-:W-:Y:S06]  /*14240*/  BRA `(.L_x_543) ;  /* 0x0000000c001c7947 */ /* 0x000fec0003800000 */
.L_x_544:
[----:B------:R-:W2:Y:S02]  /*14250*/  LDG.E.S16 R2, desc[UR36][R4.64] ;  /* 0x0000002404027981 */ /* 0x000ea4000c1e1700 */
[----:B--2---:R-:W-:Y:S01]  /*14260*/  SHF.R.S32.HI R3, RZ, 0x1f, R2 ;  /* 0x0000001fff037819 */ /* 0x004fe20000011402 */
[----:B------:R-:W-:Y:S06]  /*14270*/  BRA `(.L_x_543) ;  /* 0x0000000c00107947 */ /* 0x000fec0003800000 */
.L_x_539:
        /* <DEDUP_REMOVED lines=9> */
.L_x_547:
[----:B------:R-:W2:Y:S02]  /*14310*/  LDG.E.U16 R4, desc[UR36][R4.64] ;  /* 0x0000002404047981 */ /* 0x000ea4000c1e1500 */
[----:B--2---:R-:W-:-:S06]  /*14320*/  HADD2.F32 R2, -RZ, R4.H0_H0 ;  /* 0x20000004ff027230 */ /* 0x004fcc0000004100 */
[----:B------:R-:W0:Y:S01]  /*14330*/  F2I.S64.TRUNC R2, R2 ;  /* 0x0000000200027311 */ /* 0x000e22000020d900 */
[----:B------:R-:W-:Y:S05]  /*14340*/  BRA `(.L_x_543) ;  /* 0x0000000800dc7947 */ /* 0x000fea0003800000 */
.L_x_546:
        /* <DEDUP_REMOVED lines=9> */
.L_x_549:
[----:B------:R-:W2:Y:S02]  /*143e0*/  LDG.E.U16 R4, desc[UR36][R4.64] ;  /* 0x0000002404047981 */ /* 0x000ea4000c1e1500 */
[----:B--2---:R-:W-:-:S06]  /*143f0*/  HADD2.F32 R2, -RZ, R4.H0_H0 ;  /* 0x20000004ff027230 */ /* 0x004fcc0000004100 */
[----:B------:R-:W0:Y:S01]  /*14400*/  F2I.S64.TRUNC R2, R2 ;  /* 0x0000000200027311 */ /* 0x000e22000020d900 */
[----:B------:R-:W-:Y:S05]  /*14410*/  BRA `(.L_x_543) ;  /* 0x0000000800a87947 */ /* 0x000fea0003800000 */
.L_x_548:
[----:B------:R-:W2:Y:S02]  /*14420*/  LDG.E.64 R2, desc[UR36][R4.64] ;  /* 0x0000002404027981 */ /* 0x000ea4000c1e1b00 */
[----:B--2---:R-:W0:Y:S01]  /*14430*/  F2I.S64.F64.TRUNC R2, R2 ;  /* 0x0000000200027311 */ /* 0x004e22000030d900 */
[----:B------:R-:W-:Y:S05]  /*14440*/  BRA `(.L_x_543) ;  /* 0x00000008009c7947 */ /* 0x000fea0003800000 */
.L_x_538:
        /* <DEDUP_REMOVED lines=13> */
.L_x_552:
[----:B------:R-:W2:Y:S02]  /*14520*/  LDG.E.64 R2, desc[UR36][R4.64] ;  /* 0x0000002404027981 */ /* 0x000ea4000c1e1b00 */
[----:B--2---:R-:W0:Y:S01]  /*14530*/  F2I.S64.F64.TRUNC R2, R2 ;  /* 0x0000000200027311 */ /* 0x004e22000030d900 */
[----:B------:R-:W-:Y:S05]  /*14540*/  BRA `(.L_x_543) ;  /* 0x00000008005c7947 */ /* 0x000fea0003800000 */
.L_x_551:
        /* <DEDUP_REMOVED lines=27> */
.L_x_554:
        /* <DEDUP_REMOVED lines=14> */
.L_x_553:
[----:B------:R-:W2:Y:S02]  /*147e0*/  LDG.E.U16 R2, desc[UR36][R4.64] ;  /* 0x0000002404027981 */ /* 0x000ea4000c1e1500 */
[----:B--2---:R-:W-:-:S06]  /*147f0*/  IMAD.U32 R2, R2, 0x10000, RZ ;  /* 0x0001000002027824 */ /* 0x004fcc00078e00ff */
[----:B------:R-:W0:Y:S01]  /*14800*/  F2I.S64.TRUNC R2, R2 ;  /* 0x0000000200027311 */ /* 0x000e22000020d900 */
[----:B------:R-:W-:Y:S05]  /*14810*/  BRA `(.L_x_543) ;  /* 0x0000000400a87947 */ /* 0x000fea0003800000 */
.L_x_550:
        /* <DEDUP_REMOVED lines=11> */
.L_x_557:
        /* <DEDUP_REMOVED lines=21> */
.L_x_561:
[----:B------:R-:W-:Y:S05]  /*14a20*/  BSYNC B1 ;  /* 0x0000000000017941 */ /* 0x000fea0003800000 */
.L_x_560:
[----:B------:R-:W-:Y:S01]  /*14a30*/  IMAD.SHL.U32 R2, R2, 0x100000, RZ ;  /* 0x0010000002027824 */ /* 0x000fe200078e00ff */
[----:B------:R-:W-:-:S04]  /*14a40*/  LEA R3, R0, 0x3b800000, 0x17 ;  /* 0x3b80000000037811 */ /* 0x000fc800078eb8ff */
[----:B------:R-:W-:-:S07]  /*14a50*/  LOP3.LUT R2, R3, R2, R4, 0xfe, !PT ;  /* 0x0000000203027212 */ /* 0x000fce00078efe04 */
.L_x_559:
[----:B------:R-:W-:Y:S05]  /*14a60*/  BSYNC B0 ;  /* 0x0000000000007941 */ /* 0x000fea0003800000 */
.L_x_558:
[----:B------:R-:W1:Y:S01]  /*14a70*/  F2I.S64.TRUNC R2, R2 ;  /* 0x0000000200027311 */ /* 0x000e62000020d900 */
[----:B------:R-:W-:Y:S05]  /*14a80*/  BRA `(.L_x_543) ;  /* 0x00000004000c7947 */ /* 0x000fea0003800000 */
.L_x_556:
        /* <DEDUP_REMOVED lines=21> */
.L_x_565:
[----:B------:R-:W-:Y:S05]  /*14be0*/  BSYNC B1 ;  /* 0x0000000000017941 */ /* 0x000fea0003800000 */
.L_x_564:
[----:B------:R-:W-:Y:S01]  /*14bf0*/  IMAD.SHL.U32 R2, R2, 0x200000, RZ ;  /* 0x0020000002027824 */ /* 0x000fe200078e00ff */
[----:B------:R-:W-:-:S04]  /*14c00*/  LEA R3, R0, 0x37800000, 0x17 ;  /* 0x3780000000037811 */ /* 0x000fc800078eb8ff */
[----:B------:R-:W-:-:S07]  /*14c10*/  LOP3.LUT R2, R3, R2, R4, 0xfe, !PT ;  /* 0x0000000203027212 */ /* 0x000fce00078efe04 */
.L_x_563:
[----:B------:R-:W-:Y:S05]  /*14c20*/  BSYNC B0 ;  /* 0x0000000000007941 */ /* 0x000fea0003800000 */
.L_x_562:
[----:B------:R-:W2:Y:S01]  /*14c30*/  F2I.S64.TRUNC R2, R2 ;  /* 0x0000000200027311 */ /* 0x000ea2000020d900 */
[----:B------:R-:W-:Y:S05]  /*14c40*/  BRA `(.L_x_543) ;  /* 0x00000000009c7947 */ /* 0x000fea0003800000 */
.L_x_555:
        /* <DEDUP_REMOVED lines=14> */
.L_x_569:
[----:B------:R-:W-:Y:S05]  /*14d30*/  BSYNC B0 ;  /* 0x0000000000007941 */ /* 0x000fea0003800000 */
.L_x_568:
[----:B------:R-:W4:Y:S01]  /*14d40*/  F2I.S64.TRUNC R2, R2 ;  /* 0x0000000200027311 */ /* 0x000f22000020d900 */
[----:B------:R-:W-:Y:S05]  /*14d50*/  BRA `(.L_x_543) ;  /* 0x0000000000587947 */ /* 0x000fea0003800000 */
.L_x_542:
        /* <DEDUP_REMOVED lines=16> */
.L_x_570:
[----:B------:R-:W-:Y:S01]  /*14e60*/  CS2R R2, SRZ ;  /* 0x0000000000027805 */ /* 0x000fe2000001ff00 */
[----:B------:R-:W-:Y:S06]  /*14e70*/  BRA `(.L_x_543) ;  /* 0x0000000000107947 */ /* 0x000fec0003800000 */
.L_x_567:
[----:B------:R0:W5:Y:S01]  /*14e80*/  LDG.E.64 R2, desc[UR36][R4.64] ;  /* 0x0000002404027981 */ /* 0x000162000c1e1b00 */
[----:B------:R-:W-:Y:S05]  /*14e90*/  BRA `(.L_x_543) ;  /* 0x0000000000087947 */ /* 0x000fea0003800000 */
.L_x_566:
[----:B------:R3:W5:Y:S01]  /*14ea0*/  LDG.E R2, desc[UR36][R4.64] ;  /* 0x0000002404027981 */ /* 0x000762000c1e1900 */
[----:B------:R-:W-:-:S07]  /*14eb0*/  IMAD.MOV.U32 R3, RZ, RZ, RZ ;  /* 0x000000ffff037224 */ /* 0x000fce00078e00ff */
.L_x_543:
[----:B------:R-:W3:Y:S01]  /*14ec0*/  LDC.U8 R6, c[0x0][0x508] ;  /* 0x00014200ff067b82 */ /* 0x000ee20000000000 */
[----:B------:R-:W-:Y:S01]  /*14ed0*/  ISETP.NE.AND P0, PT, R22, RZ, PT ;  /* 0x000000ff1600720c */ /* 0x000fe20003f05270 */
[----:B------:R-:W-:Y:S01]  /*14ee0*/  BSSY B0, `(.L_x_571) ;  /* 0x0000008000007945 */ /* 0x000fe20003800000 */
[----:B---3--:R-:W-:-:S04]  /*14ef0*/  PRMT R0, R6, 0x9910, RZ ;  /* 0x0000991006007816 */ /* 0x008fc800000000ff */
[----:B------:R-:W-:-:S07]  /*14f00*/  ISETP.GT.AND P1, PT, R0, 0x9, PT ;  /* 0x000000090000780c */ /* 0x000fce0003f24270 */
[----:B------:R-:W-:Y:S06]  /*14f10*/  @!P0 BRA `(.L_x_572) ;  /* 0x0000000000108947 */ /* 0x000fec0003800000 */
[----:B------:R-:W-:Y:S02]  /*14f20*/  ULDC.64 UR4, c[0x0][0x4f8] ;  /* 0x00013e0000047ab9 */ /* 0x000fe40000000a00 */
[----:B012-45:R-:W-:-:S04]  /*14f30*/  LEA R4, P0, R2, UR4, 0x1 ;  /* 0x0000000402047c11 */ /* 0x037fc8000f8008ff */
[----:B------:R-:W-:-:S05]  /*14f40*/  LEA.HI.X R5, R2, UR5, R3, 0x1, P0 ;  /* 0x0000000502057c11 */ /* 0x000fca00080f0c03 */
[----:B------:R3:W5:Y:S04]  /*14f50*/  LDG.E.U16 R19, desc[UR36][R4.64] ;  /* 0x0000002404137981 */ /* 0x000768000c1e1500 */
.L_x_572:
[----:B------:R-:W-:Y:S05]  /*14f60*/  BSYNC B0 ;  /* 0x0000000000007941 */ /* 0x000fea0003800000 */
.L_x_571:
        /* <DEDUP_REMOVED lines=11> */
[----:B0-----:R-:W-:Y:S01]  /*15020*/  STG.E.U8 desc[UR36][R16.64], R19 ;  /* 0x0000001310007986 */ /* 0x001fe2000c101124 */
[----:B------:R-:W-:Y:S05]  /*15030*/  EXIT ;  /* 0x000000000000794d */ /* 0x000fea0003800000 */
.L_x_576:
[----:B012-45:R-:W-:-:S06]  /*15040*/  HADD2.F32 R3, -RZ, R19.H0_H0 ;  /* 0x20000013ff037230 */ /* 0x037fcc0000004100 */
[----:B------:R-:W0:Y:S02]  /*15050*/  F2I.S64.TRUNC R2, R3 ;  /* 0x0000000300027311 */ /* 0x000e24000020d900 */
[----:B0-----:R-:W-:Y:S01]  /*15060*/  STG.E.U8 desc[UR36][R16.64], R2 ;  /* 0x0000000210007986 */ /* 0x001fe2000c101124 */
[----:B------:R-:W-:Y:S05]  /*15070*/  EXIT ;  /* 0x000000000000794d */ /* 0x000fea0003800000 */
.L_x_575:
        /* <DEDUP_REMOVED lines=8> */
[----:B0-----:R-:W-:Y:S01]  /*15100*/  STG.E.64 desc[UR36][R16.64], R2 ;  /* 0x0000000210007986 */ /* 0x001fe2000c101b24 */
[----:B------:R-:W-:Y:S05]  /*15110*/  EXIT ;  /* 0x000000000000794d */ /* 0x000fea0003800000 */
.L_x_579:
[----:B-----5:R-:W-:-:S06]  /*15120*/  HADD2.F32 R19, -RZ, R19.H0_H0 ;  /* 0x20000013ff137230 */ /* 0x020fcc0000004100 */
[----:B------:R-:W0:Y:S02]  /*15130*/  F2I.FTZ.TRUNC.NTZ R19, R19 ;  /* 0x0000001300137305 */ /* 0x000e24000021f100 */
[----:B0-----:R-:W-:Y:S01]  /*15140*/  STG.E desc[UR36][R16.64], R19 ;  /* 0x0000001310007986 */ /* 0x001fe2000c101924 */
[----:B------:R-:W-:Y:S05]  /*15150*/  EXIT ;  /* 0x000000000000794d */ /* 0x000fea0003800000 */
.L_x_578:
[----:B-----5:R-:W-:-:S06]  /*15160*/  HADD2.F32 R19, -RZ, R19.H0_H0 ;  /* 0x20000013ff137230 */ /* 0x020fcc0000004100 */
[----:B------:R-:W0:Y:S02]  /*15170*/  F2I.FTZ.TRUNC.NTZ R19, R19 ;  /* 0x0000001300137305 */ /* 0x000e24000021f100 */
[----:B0-----:R-:W-:Y:S01]  /*15180*/  STG.E.U16 desc[UR36][R16.64], R19 ;  /* 0x0000001310007986 */ /* 0x001fe2000c101524 */
[----:B------:R-:W-:Y:S05]  /*15190*/  EXIT ;  /* 0x000000000000794d */ /* 0x000fea0003800000 */
.L_x_574:
[----:B------:R-:W-:-:S13]  /*151a0*/  ISETP.GT.AND P0, PT, R0, 0x6, PT ;  /* 0x000000060000780c */ /* 0x000fda0003f04270 */
[----:B------:R-:W-:Y:S05]  /*151b0*/  @P0 BRA `(.L_x_580) ;  /* 0x0000000000240947 */ /* 0x000fea0003800000 */
[----:B------:R-:W-:-:S13]  /*151c0*/  ISETP.NE.AND P0, PT, R0, 0x5, PT ;  /* 0x000000050000780c */ /* 0x000fda0003f05270 */
[----:B------:R-:W-:Y:S05]  /*151d0*/  @!P0 BRA `(.L_x_581) ;  /* 0x0000000000148947 */ /* 0x000fea0003800000 */
[----:B------:R-:W-:-:S13]  /*151e0*/  ISETP.NE.AND P0, PT, R0, 0x6, PT ;  /* 0x000000060000780c */ /* 0x000fda0003f05270 */
[----:B------:R-:W-:Y:S05]  /*151f0*/  @P0 BRA `(.L_x_577) ;  /* 0x0000000800c40947 */ /* 0x000fea0003800000 */
[----:B-----5:R-:W-:-:S05]  /*15200*/  HADD2.F32 R19, -RZ, R19.H0_H0 ;  /* 0x20000013ff137230 */ /* 0x020fca0000004100 */
[----:B------:R-:W-:Y:S01]  /*15210*/  STG.E desc[UR36][R16.64], R19 ;  /* 0x0000001310007986 */ /* 0x000fe2000c101924 */
[----:B------:R-:W-:Y:S05]  /*15220*/  EXIT ;  /* 0x000000000000794d */ /* 0x000fea0003800000 */
.L_x_581:
[----:B-----5:R-:W-:Y:S01]  /*15230*/  STG.E.U16 desc[UR36][R16.64], R19 ;  /* 0x0000001310007986 */ /* 0x020fe2000c101524 */
[----:B------:R-:W-:Y:S05]  /*15240*/  EXIT ;  /* 0x000000000000794d */ /* 0x000fea0003800000 */
.L_x_580:
        /* <DEDUP_REMOVED lines=8> */
[----:B------:R-:W-:Y:S01]  /*152d0*/  STG.E.64 desc[UR36][R16.64], R2 ;  /* 0x0000000210007986 */ /* 0x000fe2000c101b24 */
[----:B------:R-:W-:Y:S05]  /*152e0*/  EXIT ;  /* 0x000000000000794d */ /* 0x000fea0003800000 */
.L_x_583:
[----:B-----5:R-:W-:-:S05]  /*152f0*/  HADD2.F32 R0, -RZ, R19.H0_H0 ;  /* 0x20000013ff007230 */ /* 0x020fca0000004100 */
[----:B------:R-:W-:-:S04]  /*15300*/  F2FP.F16.F32.PACK_AB R0, RZ, R0 ;  /* 0x00000000ff00723e */ /* 0x000fc800000000ff */
[----:B------:R-:W-:-:S05]  /*15310*/  PRMT R0, R0, 0x5410, RZ ;  /* 0x0000541000007816 */ /* 0x000fca00000000ff */
[----:B------:R-:W-:Y:S01]  /*15320*/  STG.E desc[UR36][R16.64], R0 ;  /* 0x0000000010007986 */ /* 0x000fe2000c101924 */
[----:B------:R-:W-:Y:S05]  /*15330*/  EXIT ;  /* 0x000000000000794d */ /* 0x000fea0003800000 */
.L_x_582:
[----:B012-45:R-:W-:-:S05]  /*15340*/  HADD2.F32 R2, -RZ, R19.H0_H0 ;  /* 0x20000013ff027230 */ /* 0x037fca0000004100 */
[----:B------:R-:W-:-:S06]  /*15350*/  FMUL.FTZ R2, R2, 1 ;  /* 0x3f80000002027820 */ /* 0x000fcc0000410000 */
[----:B------:R-:W0:Y:S02]  /*15360*/  F2F.F64.F32 R2, R2 ;  /* 0x0000000200027310 */ /* 0x000e240000201800 */
[----:B0-----:R-:W-:Y:S01]  /*15370*/  STG.E.64 desc[UR36][R16.64], R2 ;  /* 0x0000000210007986 */ /* 0x001fe2000c101b24 */
[----:B------:R-:W-:Y:S05]  /*15380*/  EXIT ;  /* 0x000000000000794d */ /* 0x000fea0003800000 */
.L_x_573:
        /* <DEDUP_REMOVED lines=11> */
[----:B------:R-:W-:Y:S01]  /*15440*/  STG.E.U8 desc[UR36][R16.64], R3 ;  /* 0x0000000310007986 */ /* 0x000fe2000c101124 */
[----:B------:R-:W-:Y:S05]  /*15450*/  EXIT ;  /* 0x000000000000794d */ /* 0x000fea0003800000 */
.L_x_586:
[----:B-----5:R-:W-:Y:S01]  /*15460*/  HADD2.F32 R19, -RZ, R19.H0_H0 ;  /* 0x20000013ff137230 */ /* 0x020fe20000004100 */
[----:B------:R-:W-:-:S04]  /*15470*/  CS2R R6, SRZ ;  /* 0x0000000000067805 */ /* 0x000fc8000001ff00 */
[----:B0--3--:R-:W-:-:S06]  /*15480*/  FMUL.FTZ R4, R19, 1 ;  /* 0x3f80000013047820 */ /* 0x009fcc0000410000 */
[----:B------:R-:W0:Y:S02]  /*15490*/  F2F.F64.F32 R4, R4 ;  /* 0x0000000400047310 */ /* 0x000e240000201800 */
[----:B0-----:R-:W-:Y:S01]  /*154a0*/  STG.E.128 desc[UR36][R16.64], R4 ;  /* 0x0000000410007986 */ /* 0x001fe2000c101d24 */
[----:B------:R-:W-:Y:S05]  /*154b0*/  EXIT ;  /* 0x000000000000794d */ /* 0x000fea0003800000 */
.L_x_585:
        /* <DEDUP_REMOVED lines=21> */
.L_x_590:
[----:B------:R-:W-:Y:S05]  /*15610*/  BSYNC B0 ;  /* 0x0000000000007941 */ /* 0x000fea0003800000 */
.L_x_589:
[----:B------:R-:W-:-:S05]  /*15620*/  LOP3.LUT R3, R0, R3, RZ, 0xfc, !PT ;  /* 0x0000000300037212 */ /* 0x000fca00078efcff */
[----:B------:R-:W-:Y:S01]  /*15630*/  STG.E.U8 desc[UR36][R16.64], R3 ;  /* 0x0000000310007986 */ /* 0x000fe2000c101124 */
[----:B------:R-:W-:Y:S05]  /*15640*/  EXIT ;  /* 0x000000000000794d */ /* 0x000fea0003800000 */
.L_x_588:
        /* <DEDUP_REMOVED lines=13> */
.L_x_592:
[----:B------:R-:W-:Y:S01]  /*15720*/  IMAD.MOV.U32 R0, RZ, RZ, 0x7f ;  /* 0x0000007fff007424 */ /* 0x000fe200078e00ff */
[----:B------:R-:W-:-:S04]  /*15730*/  ISETP.GT.U32.AND P0, PT, R2, 0x7f800000, PT ;  /* 0x7f8000000200780c */ /* 0x000fc80003f04070 */
[----:B------:R-:W-:-:S09]  /*15740*/  SEL R0, R0, 0x7c, P0 ;  /* 0x0000007c00007807 */ /* 0x000fd20000000000 */
.L_x_593:
[----:B------:R-:W-:Y:S05]  /*15750*/  BSYNC B0 ;  /* 0x0000000000007941 */ /* 0x000fea0003800000 */
.L_x_591:
[----:B------:R-:W-:-:S04]  /*15760*/  LOP3.LUT R2, R19, 0x80000000, RZ, 0xc0, !PT ;  /* 0x8000000013027812 */ /* 0x000fc800078ec0ff */
[----:B------:R-:W-:-:S04]  /*15770*/  SHF.R.U32.HI R3, RZ, 0x18, R2 ;  /* 0x00000018ff037819 */ /* 0x000fc80000011602 */
[----:B------:R-:W-:-:S05]  /*15780*/  LOP3.LUT R3, R0, R3, RZ, 0xfc, !PT ;  /* 0x0000000300037212 */ /* 0x000fca00078efcff */
[----:B------:R-:W-:Y:S01]  /*15790*/  STG.E.U8 desc[UR36][R16.64], R3 ;  /* 0x0000000310007986 */ /* 0x000fe2000c101124 */
[----:B------:R-:W-:Y:S05]  /*157a0*/  EXIT ;  /* 0x000000000000794d */ /* 0x000fea0003800000 */
.L_x_587:
[----:B-----5:R-:W-:-:S05]  /*157b0*/  HADD2.F32 R0, -RZ, R19.H0_H0 ;  /* 0x20000013ff007230 */ /* 0x020fca0000004100 */
[----:B------:R-:W-:-:S05]  /*157c0*/  F2FP.BF16.F32.PACK_AB R0, RZ, R0 ;  /* 0x00000000ff00723e */ /* 0x000fca00000010ff */
[----:B------:R-:W-:Y:S01]  /*157d0*/  STG.E.U16 desc[UR36][R16.64], R0 ;  /* 0x0000000010007986 */ /* 0x000fe2000c101524 */
[----:B------:R-:W-:Y:S05]  /*157e0*/  EXIT ;  /* 0x000000000000794d */ /* 0x000fea0003800000 */
.L_x_584:
        /* <DEDUP_REMOVED lines=10> */
[----:B0-----:R-:W-:Y:S01]  /*15890*/  STG.E.U16 desc[UR36][R16.64], R3 ;  /* 0x0000000310007986 */ /* 0x001fe2000c101524 */
[----:B------:R-:W-:Y:S05]  /*158a0*/  EXIT ;  /* 0x000000000000794d */ /* 0x000fea0003800000 */
.L_x_596:
        /* <DEDUP_REMOVED lines=17> */
.L_x_599:
[----:B------:R-:W-:-:S04]  /*159c0*/  LOP3.LUT R2, R19, 0x80000000, RZ, 0xc0, !PT ;  /* 0x8000000013027812 */ /* 0x000fc800078ec0ff */
[----:B------:R-:W-:-:S04]  /*159d0*/  SHF.R.U32.HI R3, RZ, 0x18, R2 ;  /* 0x00000018ff037819 */ /* 0x000fc80000011602 */
[----:B------:R-:W-:-:S04]  /*159e0*/  LOP3.LUT R0, R0, R3, RZ, 0xfc, !PT ;  /* 0x0000000300007212 */ /* 0x000fc800078efcff */
[----:B------:R-:W-:-:S07]  /*159f0*/  PRMT R8, R0, 0x7610, R8 ;  /* 0x0000761000087816 */ /* 0x000fce0000000008 */
.L_x_598:
[----:B------:R-:W-:Y:S05]  /*15a00*/  BSYNC B0 ;  /* 0x0000000000007941 */ /* 0x000fea0003800000 */
.L_x_597:
[----:B------:R-:W-:Y:S01]  /*15a10*/  STG.E.U8 desc[UR36][R16.64], R8 ;  /* 0x0000000810007986 */ /* 0x000fe2000c101124 */
[----:B------:R-:W-:Y:S05]  /*15a20*/  EXIT ;  /* 0x000000000000794d */ /* 0x000fea0003800000 */
.L_x_595:
        /* <DEDUP_REMOVED lines=17> */
.L_x_602:
[----:B------:R-:W-:-:S04]  /*15b40*/  LOP3.LUT R2, R19, 0x80000000, RZ, 0xc0, !PT ;  /* 0x8000000013027812 */ /* 0x000fc800078ec0ff */
[----:B------:R-:W-:-:S04]  /*15b50*/  SHF.R.U32.HI R3, RZ, 0x18, R2 ;  /* 0x00000018ff037819 */ /* 0x000fc80000011602 */
[----:B------:R-:W-:-:S04]  /*15b60*/  LOP3.LUT R0, R0, R3, RZ, 0xfc, !PT ;  /* 0x0000000300007212 */ /* 0x000fc800078efcff */
[----:B------:R-:W-:-:S07]  /*15b70*/  PRMT R8, R0, 0x7610, R8 ;  /* 0x0000761000087816 */ /* 0x000fce0000000008 */
.L_x_601:
[----:B------:R-:W-:Y:S05]  /*15b80*/  BSYNC B0 ;  /* 0x0000000000007941 */ /* 0x000fea0003800000 */
.L_x_600:
[----:B------:R-:W-:Y:S01]  /*15b90*/  STG.E.U8 desc[UR36][R16.64], R8 ;  /* 0x0000000810007986 */ /* 0x000fe2000c101124 */
[----:B------:R-:W-:Y:S05]  /*15ba0*/  EXIT ;  /* 0x000000000000794d */ /* 0x000fea0003800000 */
.L_x_594:
        /* <DEDUP_REMOVED lines=8> */
[----:B---3--:R-:W-:-:S04]  /*15c30*/  SHF.R.U32.HI R4, RZ, 0x17, R19 ;  /* 0x00000017ff047819 */ /* 0x008fc80000011613 */
        /* <DEDUP_REMOVED lines=11> */
[----:B------:R-:W-:Y:S01]  /*15cf0*/  STG.E.U8 desc[UR36][R16.64], R3 ;  /* 0x0000000310007986 */ /* 0x000fe2000c101124 */
[----:B------:R-:W-:Y:S05]  /*15d00*/  EXIT ;  /* 0x000000000000794d */ /* 0x000fea0003800000 */
.L_x_577:
[----:B------:R-:W-:Y:S01]  /*15d10*/  MOV R0, 0x0 ;  /* 0x0000000000007802 */ /* 0x000fe20000000f00 */
[----:B------:R-:W-:Y:S01]  /*15d20*/  ULDC.64 UR4, c[0x4][0x4e8] ;  /* 0x01013a0000047ab9 */ /* 0x000fe20000000a00 */
[----:B------:R-:W-:Y:S01]  /*15d30*/  ULDC.64 UR6, c[0x4][0x3d0] ;  /* 0x0100f40000067ab9 */ /* 0x000fe20000000a00 */
[----:B0--3--:R-:W-:Y:S01]  /*15d40*/  IMAD.U32 R4, RZ, RZ, UR4 ;  /* 0x00000004ff047e24 */ /* 0x009fe2000f8e00ff */
        /* <DEDUP_REMOVED lines=12> */
.L_x_605:
[----:B------:R-:W-:Y:S05]  /*15e10*/  EXIT ;  /* 0x000000000000794d */ /* 0x000fea0003800000 */
.L_x_604:
[----:B012-45:R-:W-:-:S06]  /*15e20*/  HADD2.F32 R2, -RZ, R19.H0_H0 ;  /* 0x20000013ff027230 */ /* 0x037fcc0000004100 */
[----:B------:R-:W0:Y:S02]  /*15e30*/  F2I.U64.TRUNC R2, R2 ;  /* 0x0000000200027311 */ /* 0x000e24000020d800 */
[----:B0-----:R-:W-:Y:S01]  /*15e40*/  STG.E.64 desc[UR36][R16.64], R2 ;  /* 0x0000000210007986 */ /* 0x001fe2000c101b24 */
[----:B------:R-:W-:Y:S05]  /*15e50*/  EXIT ;  /* 0x000000000000794d */ /* 0x000fea0003800000 */
.L_x_603:
[----:B-----5:R-:W-:-:S06]  /*15e60*/  HADD2.F32 R19, -RZ, R19.H0_H0 ;  /* 0x20000013ff137230 */ /* 0x020fcc0000004100 */
[----:B------:R-:W0:Y:S02]  /*15e70*/  F2I.FTZ.U32.TRUNC.NTZ R19, R19 ;  /* 0x0000001300137305 */ /* 0x000e24000021f000 */
[----:B0-----:R-:W-:Y:S01]  /*15e80*/  STG.E desc[UR36][R16.64], R19 ;  /* 0x0000001310007986 */ /* 0x001fe2000c101924 */
[----:B------:R-:W-:Y:S05]  /*15e90*/  EXIT ;  /* 0x000000000000794d */ /* 0x000fea0003800000 */
.L_x_606:
        /* <DEDUP_REMOVED lines=14> */
.L_x_27994:


//--------------------- .text._ZN2at6native27unrolled_elementwise_kernelIZZZNS0_28launch_masked_scatter_kernelERKNS_10TensorBaseES4_S4_S4_ENKUlvE_clEvENKUlvE10_clEvEUlN3c104HalfEblE_St5arrayIPcLm4EELi4E23TrivialOffsetCalculatorILi3EjESD_ILi1EjENS0_6memory12LoadWithCastILi3EEENSG_13StoreWithCastILi1EEEEEviT_T0_T2_T3_T4_T5_ --------------------------
	.section	.text._ZN2at6native27unrolled_elementwise_kernelIZZZNS0_28launch_masked_scatter_kernelERKNS_10TensorBaseES4_S4_S4_ENKUlvE_clEvENKUlvE10_clEvEUlN3c104HalfEblE_St5arrayIPcLm4EELi4E23TrivialOffsetCalculatorILi3EjESD_ILi1EjENS0_6memory12LoadWithCastILi3EEENSG_13StoreWithCastILi1EEEEEviT_T0_T2_T3_T4_T5_,"ax",@progbits
	.align	128
        .global         _ZN2at6native27unrolled_elementwise_kernelIZZZNS0_28launch_masked_scatter_kernelERKNS_10TensorBaseES4_S4_S4_ENKUlvE_clEvENKUlvE10_clEvEUlN3c104HalfEblE_St5arrayIPcLm4EELi4E23TrivialOffsetCalculatorILi3EjESD_ILi1EjENS0_6memory12LoadWithCastILi3EEENSG_13StoreWithCastILi1EEEEEviT_T0_T2_T3_T4_T5_
        .type           _ZN2at6native27unrolled_elementwise_kernelIZZZNS0_28launch_masked_scatter_kernelERKNS_10TensorBaseES4_S4_S4_ENKUlvE_clEvENKUlvE10_clEvEUlN3c104HalfEblE_St5arrayIPcLm4EELi4E23TrivialOffsetCalculatorILi3EjESD_ILi1EjENS0_6memory12LoadWithCastILi3EEENSG_13StoreWithCastILi1EEEEEviT_T0_T2_T3_T4_T5_,@function
        .size           _ZN2at6native27unrolled_elementwise_kernelIZZZNS0_28launch_masked_scatter_kernelERKNS_10TensorBaseES4_S4_S4_ENKUlvE_clEvENKUlvE10_clEvEUlN3c104HalfEblE_St5arrayIPcLm4EELi4E23TrivialOffsetCalculatorILi3EjESD_ILi1EjENS0_6memory12LoadWithCastILi3EEENSG_13StoreWithCastILi1EEEEEviT_T0_T2_T3_T4_T5_,(.L_x_27995 - _ZN2at6native27unrolled_elementwise_kernelIZZZNS0_28launch_masked_scatter_kernelERKNS_10TensorBaseES4_S4_S4_ENKUlvE_clEvENKUlvE10_clEvEUlN3c104HalfEblE_St5arrayIPcLm4EELi4E23TrivialOffsetCalculatorILi3EjESD_ILi1EjENS0_6memory12LoadWithCastILi3EEENSG_13StoreWithCastILi1EEEEEviT_T0_T2_T3_T4_T5_)
        .other          _ZN2at6native27unrolled_elementwise_kernelIZZZNS0_28launch_masked_scatter_kernelERKNS_10TensorBaseES4_S4_S4_ENKUlvE_clEvENKUlvE10_clEvEUlN3c104HalfEblE_St5arrayIPcLm4EELi4E23TrivialOffsetCalculatorILi3EjESD_ILi1EjENS0_6memory12LoadWithCastILi3EEENSG_13StoreWithCastILi1EEEEEviT_T0_T2_T3_T4_T5_,@"STO_CUDA_ENTRY STV_DEFAULT"
_ZN2at6native27unrolled_elementwise_kernelIZZZNS0_28launch_masked_scatter_kernelERKNS_10TensorBaseES4_S4_S4_ENKUlvE_clEvENKUlvE10_clEvEUlN3c104HalfEblE_St5arrayIPcLm4EELi4E23TrivialOffsetCalculatorILi3EjESD_ILi1EjENS0_6memory12LoadWithCastILi3EEENSG_13StoreWithCastILi1EEEEEviT_T0_T2_T3_T4_T5_:
.text._ZN2at6native27unrolled_elementwise_kernelIZZZNS0_28launch_masked_scatter_kernelERKNS_10TensorBaseES4_S4_S4_ENKUlvE_clEvENKUlvE10_clEvEUlN3c104HalfEblE_St5arrayIPcLm4EELi4E23TrivialOffsetCalculatorILi3EjESD_ILi1EjENS0_6memory12LoadWithCastILi3EEENSG_13StoreWithCastILi1EEEEEviT_T0_T2_T3_T4_T5_:
[----:B------:R-:W0:Y:S01]  /*0000*/  LDC R1, c[0x0][0x28] ;  /* 0x00000a00ff017b82 */ /* 0x000e220000000800 */
[----:B------:R-:W1:Y:S07]  /*0010*/  S2R R2, SR_CTAID.X ;  /* 0x0000000000027919 */ /* 0x000e6e0000002500 */
[----:B------:R-:W1:Y:S01]  /*0020*/  LDC R3, c[0x0][0x210] ;  /* 0x00008400ff037b82 */ /* 0x000e620000000800 */
[----:B------:R-:W-:Y:S01]  /*0030*/  ULDC.64 UR36, c[0x0][0x208] ;  /* 0x0000820000247ab9 */ /* 0x000fe20000000a00 */
[----:B------:R-:W-:Y:S01]  /*0040*/  BSSY B6, `(.L_x_607) ;  /* 0x000030b000067945 */ /* 0x000fe20003800000 */
[----:B------:R-:W2:Y:S01]  /*0050*/  S2R R17, SR_TID.X ;  /* 0x0000000000117919 */ /* 0x000ea20000002100 */
[----:B------:R-:W-:-:S02]  /*0060*/  PRMT R19, RZ, 0x7610, R19 ;  /* 0x00007610ff137816 */ /* 0x000fc40000000013 */
[----:B------:R-:W-:Y:S02]  /*0070*/  CS2R R32, SRZ ;  /* 0x0000000000207805 */ /* 0x000fe4000001ff00 */
[----:B------:R-:W-:Y:S02]  /*0080*/  PRMT R23, RZ, 0x7610, R23 ;  /* 0x00007610ff177816 */ /* 0x000fe40000000017 */
[----:B------:R-:W-:Y:S01]  /*0090*/  CS2R R28, SRZ ;  /* 0x00000000001c7805 */ /* 0x000fe2000001ff00 */
[----:B------:R-:W3:Y:S01]  /*00a0*/  LDC.U8 R16, c[0x0][0x24c] ;  /* 0x00009300ff107b82 */ /* 0x000ee20000000000 */
[----:B------:R-:W-:-:S07]  /*00b0*/  PRMT R24, RZ, 0x7610, R24 ;  /* 0x00007610ff187816 */ /* 0x000fce0000000018 */
[----:B------:R-:W4:Y:S08]  /*00c0*/  LDC.U8 R25, c[0x0][0x24d] ;  /* 0x00009340ff197b82 */ /* 0x000f300000000000 */
[----:B------:R-:W0:Y:S01]  /*00d0*/  LDC.U8 R18, c[0x0][0x24e] ;  /* 0x00009380ff127b82 */ /* 0x000e220000000000 */
[----:B-1----:R-:W-:-:S05]  /*00e0*/  IMAD R22, R2, -0x200, R3 ;  /* 0xfffffe0002167824 */ /* 0x002fca00078e0203 */
[----:B--2---:R-:W-:-:S13]  /*00f0*/  ISETP.GE.AND P0, PT, R17, R22, PT ;  /* 0x000000161100720c */ /* 0x004fda0003f06270 */
[----:B---3--:R-:W-:Y:S05]  /*0100*/  @P0 BRA `(.L_x_608) ;  /* 0x0000002c00f80947 */ /* 0x008fea0003800000 */
[----:B------:R-:W1:Y:S01]  /*0110*/  LDC.64 R4, c[0x0][0x230] ;  /* 0x00008c00ff047b82 */ /* 0x000e620000000a00 */
[----:B------:R-:W-:Y:S01]  /*0120*/  PRMT R0, R16, 0x9910, RZ ;  /* 0x0000991010007816 */ /* 0x000fe200000000ff */
[----:B------:R-:W-:Y:S01]  /*0130*/  IMAD R24, R2, 0x200, R17 ;  /* 0x0000020002187824 */ /* 0x000fe200078e0211 */
[----:B------:R-:W-:Y:S02]  /*0140*/  ULDC UR4, c[0x0][0x250] ;  /* 0x0000940000047ab9 */ /* 0x000fe40000000800 */
[----:B------:R-:W-:Y:S01]  /*0150*/  ISETP.GT.AND P0, PT, R0, 0x9, PT ;  /* 0x000000090000780c */ /* 0x000fe20003f04270 */
[----:B------:R-:W-:-:S05]  /*0160*/  IMAD R3, R24, UR4, RZ ;  /* 0x0000000418037c24 */ /* 0x000fca000f8e02ff */
[----:B-1----:R-:W-:-:S05]  /*0170*/  IADD3 R4, P1, R3, R4, RZ ;  /* 0x0000000403047210 */ /* 0x002fca0007f3e0ff */
[----:B------:R-:W-:Y:S02]  /*0180*/  IMAD.X R5, RZ, RZ, R5, P1 ;  /* 0x000000ffff057224 */ /* 0x000fe400008e0605 */
[----:B------:R-:W-:Y:S06]  /*0190*/  @P0 BRA `(.L_x_609) ;  /* 0x0000000400180947 */ /* 0x000fec0003800000 */
        /* <DEDUP_REMOVED lines=9> */
[----:B--2---:R-:W1:Y:S02]  /*0230*/  I2F.S16 R0, R4 ;  /* 0x0000000400007306 */ /* 0x004e640000101400 */
[----:B-1----:R-:W-:-:S04]  /*0240*/  F2FP.F16.F32.PACK_AB R0, RZ, R0 ;  /* 0x00000000ff00723e */ /* 0x002fc800000000ff */
[----:B------:R-:W-:Y:S01]  /*0250*/  PRMT R23, R0, 0x7610, R23 ;  /* 0x0000761000177816 */ /* 0x000fe20000000017 */
[----:B------:R-:W-:Y:S06]  /*0260*/  BRA `(.L_x_614) ;  /* 0x0000000c00d07947 */ /* 0x000fec0003800000 */
.L_x_612:
[----:B------:R-:W2:Y:S02]  /*0270*/  LDG.E.U8 R4, desc[UR36][R4.64] ;  /* 0x0000002404047981 */ /* 0x000ea4000c1e1100 */
[----:B--2---:R-:W-:-:S04]  /*0280*/  I2FP.F32.U32 R0, R4 ;  /* 0x0000000400007245 */ /* 0x004fc80000201000 */
[----:B------:R-:W-:-:S04]  /*0290*/  F2FP.F16.F32.PACK_AB R0, RZ, R0 ;  /* 0x00000000ff00723e */ /* 0x000fc800000000ff */
[----:B------:R-:W-:Y:S01]  /*02a0*/  PRMT R23, R0, 0x7610, R23 ;  /* 0x0000761000177816 */ /* 0x000fe20000000017 */
[----:B------:R-:W-:Y:S06]  /*02b0*/  BRA `(.L_x_614) ;  /* 0x0000000c00bc7947 */ /* 0x000fec0003800000 */
.L_x_611:
[----:B------:R-:W-:-:S13]  /*02c0*/  ISETP.NE.AND P0, PT, R0, 0x2, PT ;  /* 0x000000020000780c */ /* 0x000fda0003f05270 */
[----:B------:R-:W-:Y:S05]  /*02d0*/  @!P0 BRA `(.L_x_615) ;  /* 0x0000000000388947 */ /* 0x000fea0003800000 */
[----:B------:R-:W-:-:S13]  /*02e0*/  ISETP.NE.AND P0, PT, R0, 0x3, PT ;  /* 0x000000030000780c */ /* 0x000fda0003f05270 */
[----:B------:R-:W-:Y:S05]  /*02f0*/  @!P0 BRA `(.L_x_616) ;  /* 0x00000000001c8947 */ /* 0x000fea0003800000 */
[----:B------:R-:W-:-:S13]  /*0300*/  ISETP.NE.AND P0, PT, R0, 0x4, PT ;  /* 0x000000040000780c */ /* 0x000fda0003f05270 */
[----:B------:R-:W-:Y:S05]  /*0310*/  @P0 BRA `(.L_x_613) ;  /* 0x0000000c00380947 */ /* 0x000fea0003800000 */
[----:B------:R-:W2:Y:S02]  /*0320*/  LDG.E.64 R4, desc[UR36][R4.64] ;  /* 0x0000002404047981 */ /* 0x000ea4000c1e1b00 */
[----:B--2---:R-:W1:Y:S02]  /*0330*/  I2F.S64 R0, R4 ;  /* 0x0000000400007312 */ /* 0x004e640000301400 */
[----:B-1----:R-:W-:-:S04]  /*0340*/  F2FP.F16.F32.PACK_AB R0, RZ, R0 ;  /* 0x00000000ff00723e */ /* 0x002fc800000000ff */
[----:B------:R-:W-:Y:S01]  /*0350*/  PRMT R23, R0, 0x7610, R23 ;  /* 0x0000761000177816 */ /* 0x000fe20000000017 */
[----:B------:R-:W-:Y:S06]  /*0360*/  BRA `(.L_x_614) ;  /* 0x0000000c00907947 */ /* 0x000fec0003800000 */
.L_x_616:
[----:B------:R-:W2:Y:S02]  /*0370*/  LDG.E R4, desc[UR36][R4.64] ;  /* 0x0000002404047981 */ /* 0x000ea4000c1e1900 */
[----:B--2---:R-:W-:-:S04]  /*0380*/  I2FP.F32.S32 R0, R4 ;  /* 0x0000000400007245 */ /* 0x004fc80000201400 */
[----:B------:R-:W-:-:S04]  /*0390*/  F2FP.F16.F32.PACK_AB R0, RZ, R0 ;  /* 0x00000000ff00723e */ /* 0x000fc800000000ff */
[----:B------:R-:W-:Y:S01]  /*03a0*/  PRMT R23, R0, 0x7610, R23 ;  /* 0x0000761000177816 */ /* 0x000fe20000000017 */
[----:B------:R-:W-:Y:S06]  /*03b0*/  BRA `(.L_x_614) ;  /* 0x0000000c007c7947 */ /* 0x000fec0003800000 */
.L_x_615:
[----:B------:R-:W2:Y:S02]  /*03c0*/  LDG.E.U16 R4, desc[UR36][R4.64] ;  /* 0x0000002404047981 */ /* 0x000ea4000c1e1500 */
[----:B--2---:R-:W1:Y:S02]  /*03d0*/  I2F.S16 R0, R4 ;  /* 0x0000000400007306 */ /* 0x004e640000101400 */
[----:B-1----:R-:W-:-:S04]  /*03e0*/  F2FP.F16.F32.PACK_AB R0, RZ, R0 ;  /* 0x00000000ff00723e */ /* 0x002fc800000000ff */
[----:B------:R-:W-:Y:S01]  /*03f0*/  PRMT R23, R0, 0x7610, R23 ;  /* 0x0000761000177816 */ /* 0x000fe20000000017 */
[----:B------:R-:W-:Y:S06]  /*0400*/  BRA `(.L_x_614) ;  /* 0x0000000c00687947 */ /* 0x000fec0003800000 */
.L_x_610:
        /* <DEDUP_REMOVED lines=9> */
.L_x_618:
[----:B------:R2:W5:Y:S01]  /*04a0*/  LDG.E.U16 R23, desc[UR36][R4.64] ;  /* 0x0000002404177981 */ /* 0x000562000c1e1500 */
[----:B------:R-:W-:Y:S05]  /*04b0*/  BRA `(.L_x_614) ;  /* 0x0000000c003c7947 */ /* 0x000fea0003800000 */
.L_x_617:
        /* <DEDUP_REMOVED lines=9> */
.L_x_620:
[----:B------:R1:W5:Y:S01]  /*0550*/  LDG.E.U16 R23, desc[UR36][R4.64] ;  /* 0x0000002404177981 */ /* 0x000362000c1e1500 */
[----:B------:R-:W-:Y:S05]  /*0560*/  BRA `(.L_x_614) ;  /* 0x0000000c00107947 */ /* 0x000fea0003800000 */
.L_x_619:
[----:B------:R-:W2:Y:S01]  /*0570*/  LDG.E.64 R4, desc[UR36][R4.64] ;  /* 0x0000002404047981 */ /* 0x000ea2000c1e1b00 */
[----:B------:R-:W-:Y:S01]  /*0580*/  UMOV UR4, 0xf0000000 ;  /* 0xf000000000047882 */ /* 0x000fe20000000000 */
[----:B------:R-:W-:Y:S01]  /*0590*/  UMOV UR5, 0x380fffff ;  /* 0x380fffff00057882 */ /* 0x000fe20000000000 */
[----:B--2---:R-:W1:Y:S01]  /*05a0*/  F2F.F32.F64 R0, R4 ;  /* 0x0000000400007310 */ /* 0x004e620000301000 */
[----:B------:R-:W-:-:S14]  /*05b0*/  DSETP.GEU.AND P0, PT, |R4|, UR4, PT ;  /* 0x0000000404007e2a */ /* 0x000fdc000bf0e200 */
[----:B-1----:R-:W-:-:S05]  /*05c0*/  @!P0 FMUL R0, R0, 1.175494350822287508e-38 ;  /* 0x0080000000008820 */ /* 0x002fca0000400000 */
[----:B------:R-:W-:-:S04]  /*05d0*/  F2FP.F16.F32.PACK_AB R0, RZ, R0 ;  /* 0x00000000ff00723e */ /* 0x000fc800000000ff */
[----:B------:R-:W-:Y:S01]  /*05e0*/  PRMT R23, R0, 0x7610, R23 ;  /* 0x0000761000177816 */ /* 0x000fe20000000017 */
[----:B------:R-:W-:Y:S06]  /*05f0*/  BRA `(.L_x_614) ;  /* 0x0000000800ec7947 */ /* 0x000fec0003800000 */
.L_x_609:
        /* <DEDUP_REMOVED lines=14> */
.L_x_623:
        /* <DEDUP_REMOVED lines=9> */
.L_x_622:
        /* <DEDUP_REMOVED lines=10> */
[----:B------:R-:W1:Y:S01]  /*0810*/  FLO.U32 R6, R3 ;  /* 0x0000000300067300 */ /* 0x000e6200000e0000 */
[C---:B------:R-:W-:Y:S02]  /*0820*/  VIADD R7, R3.reuse, 0x1000000 ;  /* 0x0100000003077836 */ /* 0x040fe40000000000 */
[----:B------:R-:W-:-:S03]  /*0830*/  VIADD R4, R3, 0xffffffff ;  /* 0xffffffff03047836 */ /* 0x000fc60000000000 */
[----:B------:R-:W-:Y:S02]  /*0840*/  SHF.R.S32.HI R7, RZ, 0x8, R7 ;  /* 0x00000008ff077819 */ /* 0x000fe40000011407 */
[----:B------:R-:W-:Y:S02]  /*0850*/  SHF.R.S32.HI R4, RZ, 0x1f, R4 ;  /* 0x0000001fff047819 */ /* 0x000fe40000011404 */
[----:B-1----:R-:W-:-:S04]  /*0860*/  IADD3 R6, -R6, 0x1f, RZ ;  /* 0x0000001f06067810 */ /* 0x002fc80007ffe1ff */
        /* <DEDUP_REMOVED lines=12> */
.L_x_625:
[----:B------:R-:W2:Y:S02]  /*0930*/  LDG.E.U8 R4, desc[UR36][R4.64] ;  /* 0x0000002404047981 */ /* 0x000ea4000c1e1100 */
[----:B--2---:R-:W-:-:S05]  /*0940*/  IMAD.SHL.U32 R0, R4, 0x2000000, RZ ;  /* 0x0200000004007824 */ /* 0x004fca00078e00ff */
[----:B------:R-:W-:-:S13]  /*0950*/  ISETP.GE.U32.AND P0, PT, R0, 0x8000000, PT ;  /* 0x080000000000780c */ /* 0x000fda0003f06070 */
[C---:B------:R-:W-:Y:S02]  /*0960*/  @!P0 IMAD.SHL.U32 R0, R4.reuse, 0x100, RZ ;  /* 0x0000010004008824 */ /* 0x040fe400078e00ff */
[----:B------:R-:W-:-:S03]  /*0970*/  @P0 IMAD.SHL.U32 R3, R4, 0x200000, RZ ;  /* 0x0020000004030824 */ /* 0x000fc600078e00ff */
[----:B------:R-:W-:Y:S02]  /*0980*/  @!P0 LOP3.LUT R0, R0, 0x7f00, RZ, 0xc0, !PT ;  /* 0x00007f0000008812 */ /* 0x000fe400078ec0ff */
[----:B------:R-:W-:Y:S02]  /*0990*/  @P0 LOP3.LUT R3, R3, 0x70000000, RZ, 0xfc, !PT ;  /* 0x7000000003030812 */ /* 0x000fe400078efcff */
[----:B------:R-:W-:-:S03]  /*09a0*/  @!P0 LOP3.LUT R0, R0, 0x3f000000, RZ, 0xfc, !PT ;  /* 0x3f00000000008812 */ /* 0x000fc600078efcff */
[----:B------:R-:W-:Y:S02]  /*09b0*/  @P0 FMUL.FTZ R3, R3, 1.9259299443872358531e-34 ;  /* 0x0780000003030820 */ /* 0x000fe40000410000 */
[----:B------:R-:W-:Y:S01]  /*09c0*/  @!P0 FADD.FTZ R3, R0, -0.5 ;  /* 0xbf00000000038421 */ /* 0x000fe20000010000 */
[----:B------:R-:W-:-:S05]  /*09d0*/  IMAD.SHL.U32 R0, R4, 0x1000000, RZ ;  /* 0x0100000004007824 */ /* 0x000fca00078e00ff */
[----:B------:R-:W-:-:S04]  /*09e0*/  LOP3.LUT R0, R3, 0x80000000, R0, 0xf8, !PT ;  /* 0x8000000003007812 */ /* 0x000fc800078ef800 */
[----:B------:R-:W-:-:S04]  /*09f0*/  F2FP.F16.F32.PACK_AB R0, RZ, R0 ;  /* 0x00000000ff00723e */ /* 0x000fc800000000ff */
[----:B------:R-:W-:Y:S01]  /*0a00*/  PRMT R23, R0, 0x7610, R23 ;  /* 0x0000761000177816 */ /* 0x000fe20000000017 */
[----:B------:R-:W-:Y:S06]  /*0a10*/  BRA `(.L_x_614) ;  /* 0x0000000400e47947 */ /* 0x000fec0003800000 */
.L_x_624:
[----:B------:R-:W2:Y:S02]  /*0a20*/  LDG.E.U16 R0, desc[UR36][R4.64] ;  /* 0x0000002404007981 */ /* 0x000ea4000c1e1500 */
[----:B--2---:R-:W-:-:S05]  /*0a30*/  IMAD.U32 R0, R0, 0x10000, RZ ;  /* 0x0001000000007824 */ /* 0x004fca00078e00ff */
[----:B------:R-:W-:-:S04]  /*0a40*/  F2FP.F16.F32.PACK_AB R0, RZ, R0 ;  /* 0x00000000ff00723e */ /* 0x000fc800000000ff */
[----:B------:R-:W-:Y:S01]  /*0a50*/  PRMT R23, R0, 0x7610, R23 ;  /* 0x0000761000177816 */ /* 0x000fe20000000017 */
[----:B------:R-:W-:Y:S06]  /*0a60*/  BRA `(.L_x_614) ;  /* 0x0000000400d07947 */ /* 0x000fec0003800000 */
.L_x_621:
        /* <DEDUP_REMOVED lines=13> */
.L_x_628:
        /* <DEDUP_REMOVED lines=15> */
[----:B------:R-:W1:Y:S02]  /*0c30*/  FLO.U32 R4, R3 ;  /* 0x0000000300047300 */ /* 0x000e6400000e0000 */
[----:B-1----:R-:W-:-:S04]  /*0c40*/  IADD3 R5, -R4, 0x1f, RZ ;  /* 0x0000001f04057810 */ /* 0x002fc80007ffe1ff */
[----:B------:R-:W-:Y:S01]  /*0c50*/  IADD3 R0, R0, 0x1d, -R5 ;  /* 0x0000001d00007810 */ /* 0x000fe20007ffe805 */
[----:B------:R-:W-:-:S05]  /*0c60*/  VIADD R4, R5, 0xffffffe4 ;  /* 0xffffffe405047836 */ /* 0x000fca0000000000 */
[----:B------:R-:W-:-:S04]  /*0c70*/  SHF.L.U32 R4, R3, R4, RZ ;  /* 0x0000000403047219 */ /* 0x000fc800000006ff */
[----:B------:R-:W-:-:S07]  /*0c80*/  LOP3.LUT R3, R4, 0x7, RZ, 0xc0, !PT ;  /* 0x0000000704037812 */ /* 0x000fce00078ec0ff */
.L_x_632:
[----:B------:R-:W-:Y:S05]  /*0c90*/  BSYNC B1 ;  /* 0x0000000000017941 */ /* 0x000fea0003800000 */
.L_x_631:
[----:B------:R-:W-:Y:S01]  /*0ca0*/  LEA R5, R0, 0x3b800000, 0x17 ;  /* 0x3b80000000057811 */ /* 0x000fe200078eb8ff */
[----:B------:R-:W-:-:S05]  /*0cb0*/  IMAD.SHL.U32 R0, R3, 0x100000, RZ ;  /* 0x0010000003007824 */ /* 0x000fca00078e00ff */
[----:B------:R-:W-:-:S07]  /*0cc0*/  LOP3.LUT R0, R5, R0, R6, 0xfe, !PT ;  /* 0x0000000005007212 */ /* 0x000fce00078efe06 */
.L_x_630:
[----:B------:R-:W-:Y:S05]  /*0cd0*/  BSYNC B0 ;  /* 0x0000000000007941 */ /* 0x000fea0003800000 */
.L_x_629:
[----:B------:R-:W-:-:S04]  /*0ce0*/  F2FP.F16.F32.PACK_AB R0, RZ, R0 ;  /* 0x00000000ff00723e */ /* 0x000fc800000000ff */
[----:B------:R-:W-:Y:S01]  /*0cf0*/  PRMT R23, R0, 0x7610, R23 ;  /* 0x0000761000177816 */ /* 0x000fe20000000017 */
[----:B------:R-:W-:Y:S06]  /*0d00*/  BRA `(.L_x_614) ;  /* 0x0000000400287947 */ /* 0x000fec0003800000 */
.L_x_627:
        /* <DEDUP_REMOVED lines=21> */
.L_x_636:
[----:B------:R-:W-:Y:S05]  /*0e60*/  BSYNC B1 ;  /* 0x0000000000017941 */ /* 0x000fea0003800000 */
.L_x_635:
[----:B------:R-:W-:Y:S01]  /*0e70*/  LEA R5, R0, 0x37800000, 0x17 ;  /* 0x3780000000057811 */ /* 0x000fe200078eb8ff */
[----:B------:R-:W-:-:S05]  /*0e80*/  IMAD.SHL.U32 R0, R3, 0x200000, RZ ;  /* 0x0020000003007824 */ /* 0x000fca00078e00ff */
[----:B------:R-:W-:-:S07]  /*0e90*/  LOP3.LUT R0, R5, R0, R6, 0xfe, !PT ;  /* 0x0000000005007212 */ /* 0x000fce00078efe06 */
.L_x_634:
[----:B------:R-:W-:Y:S05]  /*0ea0*/  BSYNC B0 ;  /* 0x0000000000007941 */ /* 0x000fea0003800000 */
.L_x_633:
[----:B------:R-:W-:-:S04]  /*0eb0*/  F2FP.F16.F32.PACK_AB R0, RZ, R0 ;  /* 0x00000000ff00723e */ /* 0x000fc800000000ff */
[----:B------:R-:W-:Y:S01]  /*0ec0*/  PRMT R23, R0, 0x7610, R23 ;  /* 0x0000761000177816 */ /* 0x000fe20000000017 */
[----:B------:R-:W-:Y:S06]  /*0ed0*/  BRA `(.L_x_614) ;  /* 0x0000000000b47947 */ /* 0x000fec0003800000 */
.L_x_626:
        /* <DEDUP_REMOVED lines=14> */
.L_x_640:
[----:B------:R-:W-:Y:S05]  /*0fc0*/  BSYNC B0 ;  /* 0x0000000000007941 */ /* 0x000fea0003800000 */
.L_x_639:
[----:B------:R-:W-:-:S04]  /*0fd0*/  F2FP.F16.F32.PACK_AB R0, RZ, R0 ;  /* 0x00000000ff00723e */ /* 0x000fc800000000ff */
[----:B------:R-:W-:Y:S01]  /*0fe0*/  PRMT R23, R0, 0x7610, R23 ;  /* 0x0000761000177816 */ /* 0x000fe20000000017 */
[----:B------:R-:W-:Y:S06]  /*0ff0*/  BRA `(.L_x_614) ;  /* 0x00000000006c7947 */ /* 0x000fec0003800000 */
.L_x_613:
[----:B------:R-:W-:Y:S01]  /*1000*/  MOV R14, 0x0 ;  /* 0x00000000000e7802 */ /* 0x000fe20000000f00 */
[----:B------:R-:W-:Y:S01]  /*1010*/  ULDC.64 UR4, c[0x4][0x4e8] ;  /* 0x01013a0000047ab9 */ /* 0x000fe20000000a00 */
[----:B------:R-:W-:Y:S01]  /*1020*/  ULDC.64 UR6, c[0x4][0x3c8] ;  /* 0x0100f20000067ab9 */ /* 0x000fe20000000a00 */
[----:B------:R-:W-:Y:S02]  /*1030*/  IMAD.U32 R4, RZ, RZ, UR4 ;  /* 0x00000004ff047e24 */ /* 0x000fe4000f8e00ff */
[----:B------:R-:W-:Y:S01]  /*1040*/  IMAD.U32 R5, RZ, RZ, UR5 ;  /* 0x00000005ff057e24 */ /* 0x000fe2000f8e00ff */
[----:B------:R-:W1:Y:S01]  /*1050*/  LDC.64 R14, c[0x4][R14] ;  /* 0x010000000e0e7b82 */ /* 0x000e620000000a00 */
        /* <DEDUP_REMOVED lines=9> */
[----:B01--4-:R-:W-:Y:S05]  /*10f0*/  CALL.ABS.NOINC R14 ;  /* 0x000000000e007343 */ /* 0x013fea0003c00000 */
.L_x_641:
[----:B------:R-:W-:Y:S01]  /*1100*/  PRMT R23, RZ, 0x7610, R23 ;  /* 0x00007610ff177816 */ /* 0x000fe20000000017 */
[----:B------:R-:W-:Y:S06]  /*1110*/  BRA `(.L_x_614) ;  /* 0x0000000000247947 */ /* 0x000fec0003800000 */
.L_x_638:
[----:B------:R-:W2:Y:S02]  /*1120*/  LDG.E.64 R4, desc[UR36][R4.64] ;  /* 0x0000002404047981 */ /* 0x000ea4000c1e1b00 */
[----:B--2---:R-:W1:Y:S02]  /*1130*/  I2F.U64 R0, R4 ;  /* 0x0000000400007312 */ /* 0x004e640000301000 */
[----:B-1----:R-:W-:-:S04]  /*1140*/  F2FP.F16.F32.PACK_AB R0, RZ, R0 ;  /* 0x00000000ff00723e */ /* 0x002fc800000000ff */
[----:B------:R-:W-:Y:S01]  /*1150*/  PRMT R23, R0, 0x7610, R23 ;  /* 0x0000761000177816 */ /* 0x000fe20000000017 */
[----:B------:R-:W-:Y:S06]  /*1160*/  BRA `(.L_x_614) ;  /* 0x0000000000107947 */ /* 0x000fec0003800000 */
.L_x_637:
[----:B------:R-:W2:Y:S02]  /*1170*/  LDG.E R4, desc[UR36][R4.64] ;  /* 0x0000002404047981 */ /* 0x000ea4000c1e1900 */
[----:B--2---:R-:W-:-:S04]  /*1180*/  I2FP.F32.U32 R0, R4 ;  /* 0x0000000400007245 */ /* 0x004fc80000201000 */
[----:B------:R-:W-:-:S04]  /*1190*/  F2FP.F16.F32.PACK_AB R0, RZ, R0 ;  /* 0x00000000ff00723e */ /* 0x000fc800000000ff */
[----:B------:R-:W-:-:S07]  /*11a0*/  PRMT R23, R0, 0x7610, R23 ;  /* 0x0000761000177816 */ /* 0x000fce0000000017 */
.L_x_614:
[----:B-12---:R-:W1:Y:S01]  /*11b0*/  LDC.64 R4, c[0x0][0x238] ;  /* 0x00008e00ff047b82 */ /* 0x006e620000000a00 */
[----:B----4-:R-:W-:Y:S01]  /*11c0*/  PRMT R0, R25, 0x9910, RZ ;  /* 0x0000991019007816 */ /* 0x010fe200000000ff */
[----:B------:R-:W-:Y:S02]  /*11d0*/  ULDC UR4, c[0x0][0x254] ;  /* 0x0000950000047ab9 */ /* 0x000fe40000000800 */
[----:B------:R-:W-:Y:S01]  /*11e0*/  IMAD R3, R24, UR4, RZ ;  /* 0x0000000418037c24 */ /* 0x000fe2000f8e02ff */
[----:B------:R-:W-:-:S04]  /*11f0*/  ISETP.GT.AND P0, PT, R0, 0x9, PT ;  /* 0x000000090000780c */ /* 0x000fc80003f04270 */
[----:B-1----:R-:W-:-:S05]  /*1200*/  IADD3 R4, P1, R3, R4, RZ ;  /* 0x0000000403047210 */ /* 0x002fca0007f3e0ff */
[----:B------:R-:W-:-:S04]  /*1210*/  IMAD.X R5, RZ, RZ, R5, P1 ;  /* 0x000000ffff057224 */ /* 0x000fc800008e0605 */
        /* <DEDUP_REMOVED lines=13> */
.L_x_645:
[----:B------:R-:W2:Y:S02]  /*12f0*/  LDG.E.U8 R4, desc[UR36][R4.64] ;  /* 0x0000002404047981 */ /* 0x000ea4000c1e1100 */
[----:B--2---:R-:W-:-:S04]  /*1300*/  ISETP.NE.AND P0, PT, R4, RZ, PT ;  /* 0x000000ff0400720c */ /* 0x004fc80003f05270 */
[----:B------:R-:W-:Y:S01]  /*1310*/  P2R R26, PR, RZ, 0x1 ;  /* 0x00000001ff1a7803 */ /* 0x000fe20000000000 */
[----:B------:R-:W-:Y:S08]  /*1320*/  BRA `(.L_x_647) ;  /* 0x0000000c00c47947 */ /* 0x000ff00003800000 */
.L_x_644:
        /* <DEDUP_REMOVED lines=11> */
.L_x_649:
[----:B------:R-:W2:Y:S02]  /*13e0*/  LDG.E R4, desc[UR36][R4.64] ;  /* 0x0000002404047981 */ /* 0x000ea4000c1e1900 */
[----:B--2---:R-:W-:-:S04]  /*13f0*/  ISETP.NE.AND P0, PT, R4, RZ, PT ;  /* 0x000000ff0400720c */ /* 0x004fc80003f05270 */
[----:B------:R-:W-:Y:S01]  /*1400*/  P2R R26, PR, RZ, 0x1 ;  /* 0x00000001ff1a7803 */ /* 0x000fe20000000000 */
[----:B------:R-:W-:Y:S08]  /*1410*/  BRA `(.L_x_647) ;  /* 0x0000000c00887947 */ /* 0x000ff00003800000 */
.L_x_648:
[----:B------:R-:W2:Y:S02]  /*1420*/  LDG.E.U16 R4, desc[UR36][R4.64] ;  /* 0x0000002404047981 */ /* 0x000ea4000c1e1500 */
[----:B--2---:R-:W-:-:S04]  /*1430*/  ISETP.NE.AND P0, PT, R4, RZ, PT ;  /* 0x000000ff0400720c */ /* 0x004fc80003f05270 */
[----:B------:R-:W-:Y:S01]  /*1440*/  P2R R26, PR, RZ, 0x1 ;  /* 0x00000001ff1a7803 */ /* 0x000fe20000000000 */
[----:B------:R-:W-:Y:S08]  /*1450*/  BRA `(.L_x_647) ;  /* 0x0000000c00787947 */ /* 0x000ff00003800000 */
.L_x_643:
        /* <DEDUP_REMOVED lines=10> */
.L_x_651:
[----:B------:R-:W2:Y:S02]  /*1500*/  LDG.E.U16 R0, desc[UR36][R4.64] ;  /* 0x0000002404007981 */ /* 0x000ea4000c1e1500 */
[----:B--2---:R-:W-:-:S05]  /*1510*/  HADD2.F32 R0, -RZ, R0.H0_H0 ;  /* 0x20000000ff007230 */ /* 0x004fca0000004100 */
[----:B------:R-:W-:-:S04]  /*1520*/  FSETP.NEU.FTZ.AND P0, PT, R0, RZ, PT ;  /* 0x000000ff0000720b */ /* 0x000fc80003f1d000 */
[----:B------:R-:W-:Y:S01]  /*1530*/  P2R R26, PR, RZ, 0x1 ;  /* 0x00000001ff1a7803 */ /* 0x000fe20000000000 */
[----:B------:R-:W-:Y:S08]  /*1540*/  BRA `(.L_x_647) ;  /* 0x0000000c003c7947 */ /* 0x000ff00003800000 */
.L_x_650:
        /* <DEDUP_REMOVED lines=12> */
.L_x_653:
        /* <DEDUP_REMOVED lines=11> */
.L_x_652:
[----:B------:R-:W2:Y:S02]  /*16c0*/  LDG.E.64 R4, desc[UR36][R4.64] ;  /* 0x0000002404047981 */ /* 0x000ea4000c1e1b00 */
[----:B--2---:R-:W-:-:S06]  /*16d0*/  DSETP.NEU.AND P0, PT, R4, RZ, PT ;  /* 0x000000ff0400722a */ /* 0x004fcc0003f0d000 */
[----:B------:R-:W-:Y:S01]  /*16e0*/  P2R R26, PR, RZ, 0x1 ;  /* 0x00000001ff1a7803 */ /* 0x000fe20000000000 */
[----:B------:R-:W-:Y:S07]  /*16f0*/  BRA `(.L_x_647) ;  /* 0x0000000800d07947 */ /* 0x000fee0003800000 */
.L_x_642:
        /* <DEDUP_REMOVED lines=12> */
.L_x_656:
[----:B------:R-:W2:Y:S02]  /*17c0*/  LDG.E.128 R4, desc[UR36][R4.64] ;  /* 0x0000002404047981 */ /* 0x000ea4000c1e1d00 */
[----:B--2---:R-:W-:-:S06]  /*17d0*/  DSETP.NEU.AND P0, PT, R6, RZ, PT ;  /* 0x000000ff0600722a */ /* 0x004fcc0003f0d000 */
[----:B------:R-:W-:-:S06]  /*17e0*/  DSETP.NEU.OR P0, PT, R4, RZ, P0 ;  /* 0x000000ff0400722a */ /* 0x000fcc000070d400 */
[----:B------:R-:W-:Y:S01]  /*17f0*/  P2R R26, PR, RZ, 0x1 ;  /* 0x00000001ff1a7803 */ /* 0x000fe20000000000 */
[----:B------:R-:W-:Y:S07]  /*1800*/  BRA `(.L_x_647) ;  /* 0x00000008008c7947 */ /* 0x000fee0003800000 */
.L_x_655:
        /* <DEDUP_REMOVED lines=28> */
.L_x_658:
        /* <DEDUP_REMOVED lines=12> */
[----:B------:R-:W-:-:S04]  /*1a90*/  FSETP.NEU.FTZ.AND P0, PT, R0, RZ, PT ;  /* 0x000000ff0000720b */ /* 0x000fc80003f1d000 */
[----:B------:R-:W-:Y:S01]  /*1aa0*/  P2R R26, PR, RZ, 0x1 ;  /* 0x00000001ff1a7803 */ /* 0x000fe20000000000 */
[----:B------:R-:W-:Y:S08]  /*1ab0*/  BRA `(.L_x_647) ;  /* 0x0000000400e07947 */ /* 0x000ff00003800000 */
.L_x_657:
[----:B------:R-:W2:Y:S02]  /*1ac0*/  LDG.E.U16 R0, desc[UR36][R4.64] ;  /* 0x0000002404007981 */ /* 0x000ea4000c1e1500 */
[----:B--2---:R-:W-:-:S05]  /*1ad0*/  IMAD.U32 R0, R0, 0x10000, RZ ;  /* 0x0001000000007824 */ /* 0x004fca00078e00ff */
[----:B------:R-:W-:-:S04]  /*1ae0*/  FSETP.NEU.FTZ.AND P0, PT, R0, RZ, PT ;  /* 0x000000ff0000720b */ /* 0x000fc80003f1d000 */
[----:B------:R-:W-:Y:S01]  /*1af0*/  P2R R26, PR, RZ, 0x1 ;  /* 0x00000001ff1a7803 */ /* 0x000fe20000000000 */
[----:B------:R-:W-:Y:S08]  /*1b00*/  BRA `(.L_x_647) ;  /* 0x0000000400cc7947 */ /* 0x000ff00003800000 */
.L_x_654:
        /* <DEDUP_REMOVED lines=12> */
.L_x_661:
        /* <DEDUP_REMOVED lines=21> */
.L_x_665:
[----:B------:R-:W-:Y:S05]  /*1d20*/  BSYNC B1 ;  /* 0x0000000000017941 */ /* 0x000fea0003800000 */
.L_x_664:
[----:B------:R-:W-:Y:S01]  /*1d30*/  LEA R5, R0, 0x3b800000, 0x17 ;  /* 0x3b80000000057811 */ /* 0x000fe200078eb8ff */
[----:B------:R-:W-:-:S05]  /*1d40*/  IMAD.SHL.U32 R0, R3, 0x100000, RZ ;  /* 0x0010000003007824 */ /* 0x000fca00078e00ff */
[----:B------:R-:W-:-:S07]  /*1d50*/  LOP3.LUT R0, R5, R0, R6, 0xfe, !PT ;  /* 0x0000000005007212 */ /* 0x000fce00078efe06 */
.L_x_663:
[----:B------:R-:W-:Y:S05]  /*1d60*/  BSYNC B0 ;  /* 0x0000000000007941 */ /* 0x000fea0003800000 */
.L_x_662:
[----:B------:R-:W-:-:S04]  /*1d70*/  FSETP.NEU.FTZ.AND P0, PT, R0, RZ, PT ;  /* 0x000000ff0000720b */ /* 0x000fc80003f1d000 */
[----:B------:R-:W-:Y:S01]  /*1d80*/  P2R R26, PR, RZ, 0x1 ;  /* 0x00000001ff1a7803 */ /* 0x000fe20000000000 */
[----:B------:R-:W-:Y:S08]  /*1d90*/  BRA `(.L_x_647) ;  /* 0x0000000400287947 */ /* 0x000ff00003800000 */
.L_x_660:
        /* <DEDUP_REMOVED lines=21> */
.L_x_669:
[----:B------:R-:W-:Y:S05]  /*1ef0*/  BSYNC B1 ;  /* 0x0000000000017941 */ /* 0x000fea0003800000 */
.L_x_668:
[----:B------:R-:W-:Y:S01]  /*1f00*/  LEA R5, R0, 0x37800000, 0x17 ;  /* 0x3780000000057811 */ /* 0x000fe200078eb8ff */
[----:B------:R-:W-:-:S05]  /*1f10*/  IMAD.SHL.U32 R0, R3, 0x200000, RZ ;  /* 0x0020000003007824 */ /* 0x000fca00078e00ff */
[----:B------:R-:W-:-:S07]  /*1f20*/  LOP3.LUT R0, R5, R0, R6, 0xfe, !PT ;  /* 0x0000000005007212 */ /* 0x000fce00078efe06 */
.L_x_667:
[----:B------:R-:W-:Y:S05]  /*1f30*/  BSYNC B0 ;  /* 0x0000000000007941 */ /* 0x000fea0003800000 */
.L_x_666:
[----:B------:R-:W-:-:S04]  /*1f40*/  FSETP.NEU.FTZ.AND P0, PT, R0, RZ, PT ;  /* 0x000000ff0000720b */ /* 0x000fc80003f1d000 */
[----:B------:R-:W-:Y:S01]  /*1f50*/  P2R R26, PR, RZ, 0x1 ;  /* 0x00000001ff1a7803 */ /* 0x000fe20000000000 */
[----:B------:R-:W-:Y:S08]  /*1f60*/  BRA `(.L_x_647) ;  /* 0x0000000000b47947 */ /* 0x000ff00003800000 */
.L_x_659:
        /* <DEDUP_REMOVED lines=14> */
.L_x_673:
[----:B------:R-:W-:Y:S05]  /*2050*/  BSYNC B0 ;  /* 0x0000000000007941 */ /* 0x000fea0003800000 */
.L_x_672:
[----:B------:R-:W-:-:S04]  /*2060*/  FSETP.NEU.FTZ.AND P0, PT, R0, RZ, PT ;  /* 0x000000ff0000720b */ /* 0x000fc80003f1d000 */
[----:B------:R-:W-:Y:S01]  /*2070*/  P2R R26, PR, RZ, 0x1 ;  /* 0x00000001ff1a7803 */ /* 0x000fe20000000000 */
[----:B------:R-:W-:Y:S08]  /*2080*/  BRA `(.L_x_647) ;  /* 0x00000000006c7947 */ /* 0x000ff00003800000 */
.L_x_646:
        /* <DEDUP_REMOVED lines=15> */
[----:B01---5:R-:W-:Y:S05]  /*2180*/  CALL.ABS.NOINC R14 ;  /* 0x000000000e007343 */ /* 0x023fea0003c00000 */
.L_x_674:
[----:B------:R-:W-:-:S04]  /*2190*/  PLOP3.LUT P0, PT, PT, PT, PT, 0x8, 0x0 ;  /* 0x000000000000781c */ /* 0x000fc80003f0e170 */
[----:B------:R-:W-:Y:S01]  /*21a0*/  P2R R26, PR, RZ, 0x1 ;  /* 0x00000001ff1a7803 */ /* 0x000fe20000000000 */
[----:B------:R-:W-:Y:S08]  /*21b0*/  BRA `(.L_x_647) ;  /* 0x0000000000207947 */ /* 0x000ff00003800000 */
.L_x_671:
[----:B------:R-:W2:Y:S02]  /*21c0*/  LDG.E.64 R4, desc[UR36][R4.64] ;  /* 0x0000002404047981 */ /* 0x000ea4000c1e1b00 */
[----:B--2---:R-:W-:-:S04]  /*21d0*/  ISETP.NE.U32.AND P0, PT, R4, RZ, PT ;  /* 0x000000ff0400720c */ /* 0x004fc80003f05070 */
[----:B------:R-:W-:-:S04]  /*21e0*/  ISETP.NE.AND.EX P0, PT, R5, RZ, PT, P0 ;  /* 0x000000ff0500720c */ /* 0x000fc80003f05300 */
[----:B------:R-:W-:Y:S01]  /*21f0*/  P2R R26, PR, RZ, 0x1 ;  /* 0x00000001ff1a7803 */ /* 0x000fe20000000000 */
[----:B------:R-:W-:Y:S08]  /*2200*/  BRA `(.L_x_647) ;  /* 0x00000000000c7947 */ /* 0x000ff00003800000 */
.L_x_670:
[----:B------:R-:W2:Y:S02]  /*2210*/  LDG.E R4, desc[UR36][R4.64] ;  /* 0x0000002404047981 */ /* 0x000ea4000c1e1900 */
[----:B--2---:R-:W-:-:S04]  /*2220*/  ISETP.NE.AND P0, PT, R4, RZ, PT ;  /* 0x000000ff0400720c */ /* 0x004fc80003f05270 */
[----:B------:R-:W-:-:S09]  /*2230*/  P2R R26, PR, RZ, 0x1 ;  /* 0x00000001ff1a7803 */ /* 0x000fd20000000000 */
.L_x_647:
[----:B------:R-:W1:Y:S01]  /*2240*/  LDC.64 R4, c[0x0][0x240] ;  /* 0x00009000ff047b82 */ /* 0x000e620000000a00 */
[----:B0-----:R-:W-:Y:S01]  /*2250*/  PRMT R0, R18, 0x9910, RZ ;  /* 0x0000991012007816 */ /* 0x001fe200000000ff */
        /* <DEDUP_REMOVED lines=17> */
.L_x_678:
[----:B------:R0:W5:Y:S01]  /*2370*/  LDG.E.U8 R28, desc[UR36][R4.64] ;  /* 0x00000024041c7981 */ /* 0x000162000c1e1100 */
[----:B------:R-:W-:Y:S01]  /*2380*/  IMAD.MOV.U32 R29, RZ, RZ, RZ ;  /* 0x000000ffff1d7224 */ /* 0x000fe200078e00ff */
[----:B------:R-:W-:Y:S06]  /*2390*/  BRA `(.L_x_680) ;  /* 0x0000000c00487947 */ /* 0x000fec0003800000 */
.L_x_677:
        /* <DEDUP_REMOVED lines=8> */
.L_x_682:
[----:B------:R-:W2:Y:S02]  /*2420*/  LDG.E R28, desc[UR36][R4.64] ;  /* 0x00000024041c7981 */ /* 0x000ea4000c1e1900 */
[----:B--2---:R-:W-:Y:S01]  /*2430*/  SHF.R.S32.HI R29, RZ, 0x1f, R28 ;  /* 0x0000001fff1d7819 */ /* 0x004fe2000001141c */
[----:B------:R-:W-:Y:S06]  /*2440*/  BRA `(.L_x_680) ;  /* 0x0000000c001c7947 */ /* 0x000fec0003800000 */
.L_x_681:
[----:B------:R-:W2:Y:S02]  /*2450*/  LDG.E.S16 R28, desc[UR36][R4.64] ;  /* 0x00000024041c7981 */ /* 0x000ea4000c1e1700 */
[----:B--2---:R-:W-:Y:S01]  /*2460*/  SHF.R.S32.HI R29, RZ, 0x1f, R28 ;  /* 0x0000001fff1d7819 */ /* 0x004fe2000001141c */
[----:B------:R-:W-:Y:S06]  /*2470*/  BRA `(.L_x_680) ;  /* 0x0000000c00107947 */ /* 0x000fec0003800000 */
.L_x_676:
[----:B------:R-:W-:-:S13]  /*2480*/  ISETP.GT.AND P0, PT, R0, 0x6, PT ;  /* 0x000000060000780c */ /* 0x000fda0003f04270 */
[----:B------:R-:W-:Y:S05]  /*2490*/  @P0 BRA `(.L_x_683) ;  /* 0x00000000002c0947 */ /* 0x000fea0003800000 */
[----:B------:R-:W-:-:S13]  /*24a0*/  ISETP.NE.AND P0, PT, R0, 0x5, PT ;  /* 0x000000050000780c */ /* 0x000fda0003f05270 */
[----:B------:R-:W-:Y:S05]  /*24b0*/  @!P0 BRA `(.L_x_684) ;  /* 0x0000000000148947 */ /* 0x000fea0003800000 */
[----:B------:R-:W-:-:S13]  /*24c0*/  ISETP.NE.AND P0, PT, R0, 0x6, PT ;  /* 0x000000060000780c */ /* 0x000fda0003f05270 */
[----:B------:R-:W-:Y:S05]  /*24d0*/  @P0 BRA `(.L_x_679) ;  /* 0x0000000800a00947 */ /* 0x000fea0003800000 */
[----:B------:R-:W2:Y:S02]  /*24e0*/  LDG.E R4, desc[UR36][R4.64] ;  /* 0x0000002404047981 */ /* 0x000ea4000c1e1900 */
[----:B--2---:R1:W2:Y:S01]  /*24f0*/  F2I.S64.TRUNC R28, R4 ;  /* 0x00000004001c7311 */ /* 0x0042a2000020d900 */
[----:B------:R-:W-:Y:S05]  /*2500*/  BRA `(.L_x_680) ;  /* 0x0000000800ec7947 */ /* 0x000fea0003800000 */
.L_x_684:
[----:B------:R-:W2:Y:S02]  /*2510*/  LDG.E.U16 R4, desc[UR36][R4.64] ;  /* 0x0000002404047981 */ /* 0x000ea4000c1e1500 */
[----:B--2---:R-:W-:-:S06]  /*2520*/  HADD2.F32 R28, -RZ, R4.H0_H0 ;  /* 0x20000004ff1c7230 */ /* 0x004fcc0000004100 */
[----:B------:R-:W0:Y:S01]  /*2530*/  F2I.S64.TRUNC R28, R28 ;  /* 0x0000001c001c7311 */ /* 0x000e22000020d900 */
[----:B------:R-:W-:Y:S05]  /*2540*/  BRA `(.L_x_680) ;  /* 0x0000000800dc7947 */ /* 0x000fea0003800000 */
.L_x_683:
[----:B------:R-:W-:-:S13]  /*2550*/  ISETP.NE.AND P0, PT, R0, 0x7, PT ;  /* 0x000000070000780c */ /* 0x000fda0003f05270 */
[----:B------:R-:W-:Y:S05]  /*2560*/  @!P0 BRA `(.L_x_685) ;  /* 0x00000000002c8947 */ /* 0x000fea0003800000 */
[----:B------:R-:W-:-:S13]  /*2570*/  ISETP.NE.AND P0, PT, R0, 0x8, PT ;  /* 0x000000080000780c */ /* 0x000fda0003f05270 */
[----:B------:R-:W-:Y:S05]  /*2580*/  @!P0 BRA `(.L_x_686) ;  /* 0x0000000000148947 */ /* 0x000fea0003800000 */
[----:B------:R-:W-:-:S13]  /*2590*/  ISETP.NE.AND P0, PT, R0, 0x9, PT ;  /* 0x000000090000780c */ /* 0x000fda0003f05270 */
[----:B------:R-:W-:Y:S05]  /*25a0*/  @P0 BRA `(.L_x_679) ;  /* 0x00000008006c0947 */ /* 0x000fea0003800000 */
[----:B------:R-:W2:Y:S02]  /*25b0*/  LDG.E R4, desc[UR36][R4.64] ;  /* 0x0000002404047981 */ /* 0x000ea4000c1e1900 */
[----:B--2---:R4:W0:Y:S01]  /*25c0*/  F2I.S64.TRUNC R28, R4 ;  /* 0x00000004001c7311 */ /* 0x004822000020d900 */
[----:B------:R-:W-:Y:S05]  /*25d0*/  BRA `(.L_x_680) ;  /* 0x0000000800b87947 */ /* 0x000fea0003800000 */
.L_x_686:
[----:B------:R-:W2:Y:S02]  /*25e0*/  LDG.E.U16 R4, desc[UR36][R4.64] ;  /* 0x0000002404047981 */ /* 0x000ea4000c1e1500 */
[----:B--2---:R-:W-:-:S06]  /*25f0*/  HADD2.F32 R28, -RZ, R4.H0_H0 ;  /* 0x20000004ff1c7230 */ /* 0x004fcc0000004100 */
[----:B------:R-:W3:Y:S01]  /*2600*/  F2I.S64.TRUNC R28, R28 ;  /* 0x0000001c001c7311 */ /* 0x000ee2000020d900 */
[----:B------:R-:W-:Y:S05]  /*2610*/  BRA `(.L_x_680) ;  /* 0x0000000800a87947 */ /* 0x000fea0003800000 */
.L_x_685:
[----:B------:R-:W2:Y:S02]  /*2620*/  LDG.E.64 R4, desc[UR36][R4.64] ;  /* 0x0000002404047981 */ /* 0x000ea4000c1e1b00 */
[----:B--2---:R0:W1:Y:S01]  /*2630*/  F2I.S64.F64.TRUNC R28, R4 ;  /* 0x00000004001c7311 */ /* 0x004062000030d900 */
[----:B------:R-:W-:Y:S05]  /*2640*/  BRA `(.L_x_680) ;  /* 0x00000008009c7947 */ /* 0x000fea0003800000 */
.L_x_675:
        /* <DEDUP_REMOVED lines=13> */
.L_x_689:
[----:B------:R-:W2:Y:S02]  /*2720*/  LDG.E.64 R4, desc[UR36][R4.64] ;  /* 0x0000002404047981 */ /* 0x000ea4000c1e1b00 */
[----:B--2---:R0:W1:Y:S01]  /*2730*/  F2I.S64.F64.TRUNC R28, R4 ;  /* 0x00000004001c7311 */ /* 0x004062000030d900 */
[----:B------:R-:W-:Y:S05]  /*2740*/  BRA `(.L_x_680) ;  /* 0x00000008005c7947 */ /* 0x000fea0003800000 */
.L_x_688:
        /* <DEDUP_REMOVED lines=25> */
[----:B------:R0:W1:Y:S01]  /*28e0*/  F2I.S64.TRUNC R28, R7 ;  /* 0x00000007001c7311 */ /* 0x000062000020d900 */
[----:B------:R-:W-:Y:S05]  /*28f0*/  BRA `(.L_x_680) ;  /* 0x0000000400f07947 */ /* 0x000fea0003800000 */
.L_x_691:
        /* <DEDUP_REMOVED lines=12> */
[----:B------:R0:W1:Y:S01]  /*29c0*/  F2I.S64.TRUNC R28, R0 ;  /* 0x00000000001c7311 */ /* 0x000062000020d900 */
[----:B------:R-:W-:Y:S05]  /*29d0*/  BRA `(.L_x_680) ;  /* 0x0000000400b87947 */ /* 0x000fea0003800000 */
.L_x_690:
[----:B------:R-:W2:Y:S02]  /*29e0*/  LDG.E.U16 R28, desc[UR36][R4.64] ;  /* 0x00000024041c7981 */ /* 0x000ea4000c1e1500 */
[----:B--2---:R-:W-:-:S06]  /*29f0*/  IMAD.U32 R28, R28, 0x10000, RZ ;  /* 0x000100001c1c7824 */ /* 0x004fcc00078e00ff */
[----:B------:R-:W0:Y:S01]  /*2a00*/  F2I.S64.TRUNC R28, R28 ;  /* 0x0000001c001c7311 */ /* 0x000e22000020d900 */
[----:B------:R-:W-:Y:S05]  /*2a10*/  BRA `(.L_x_680) ;  /* 0x0000000400a87947 */ /* 0x000fea0003800000 */
.L_x_687:
        /* <DEDUP_REMOVED lines=11> */
.L_x_694:
        /* <DEDUP_REMOVED lines=21> */
.L_x_698:
[----:B------:R-:W-:Y:S05]  /*2c20*/  BSYNC B1 ;  /* 0x0000000000017941 */ /* 0x000fea0003800000 */
.L_x_697:
[----:B------:R-:W-:Y:S01]  /*2c30*/  IMAD.SHL.U32 R3, R3, 0x100000, RZ ;  /* 0x0010000003037824 */ /* 0x000fe200078e00ff */
[----:B------:R-:W-:-:S04]  /*2c40*/  LEA R5, R0, 0x3b800000, 0x17 ;  /* 0x3b80000000057811 */ /* 0x000fc800078eb8ff */
[----:B------:R-:W-:-:S07]  /*2c50*/  LOP3.LUT R28, R5, R3, R28, 0xfe, !PT ;  /* 0x00000003051c7212 */ /* 0x000fce00078efe1c */
.L_x_696:
[----:B------:R-:W-:Y:S05]  /*2c60*/  BSYNC B0 ;  /* 0x0000000000007941 */ /* 0x000fea0003800000 */
.L_x_695:
[----:B------:R-:W0:Y:S01]  /*2c70*/  F2I.S64.TRUNC R28, R28 ;  /* 0x0000001c001c7311 */ /* 0x000e22000020d900 */
[----:B------:R-:W-:Y:S05]  /*2c80*/  BRA `(.L_x_680) ;  /* 0x00000004000c7947 */ /* 0x000fea0003800000 */
.L_x_693:
        /* <DEDUP_REMOVED lines=21> */
.L_x_702:
[----:B------:R-:W-:Y:S05]  /*2de0*/  BSYNC B1 ;  /* 0x0000000000017941 */ /* 0x000fea0003800000 */
.L_x_701:
[----:B------:R-:W-:Y:S01]  /*2df0*/  IMAD.SHL.U32 R3, R3, 0x200000, RZ ;  /* 0x0020000003037824 */ /* 0x000fe200078e00ff */
[----:B------:R-:W-:-:S04]  /*2e00*/  LEA R5, R0, 0x37800000, 0x17 ;  /* 0x3780000000057811 */ /* 0x000fc800078eb8ff */
[----:B------:R-:W-:-:S07]  /*2e10*/  LOP3.LUT R28, R5, R3, R28, 0xfe, !PT ;  /* 0x00000003051c7212 */ /* 0x000fce00078efe1c */
.L_x_700:
[----:B------:R-:W-:Y:S05]  /*2e20*/  BSYNC B0 ;  /* 0x0000000000007941 */ /* 0x000fea0003800000 */
.L_x_699:
[----:B------:R-:W0:Y:S01]  /*2e30*/  F2I.S64.TRUNC R28, R28 ;  /* 0x0000001c001c7311 */ /* 0x000e22000020d900 */
[----:B------:R-:W-:Y:S05]  /*2e40*/  BRA `(.L_x_680) ;  /* 0x00000000009c7947 */ /* 0x000fea0003800000 */
.L_x_692:
        /* <DEDUP_REMOVED lines=14> */
.L_x_706:
[----:B------:R-:W-:Y:S05]  /*2f30*/  BSYNC B0 ;  /* 0x0000000000007941 */ /* 0x000fea0003800000 */
.L_x_705:
[----:B------:R-:W0:Y:S01]  /*2f40*/  F2I.S64.TRUNC R28, R28 ;  /* 0x0000001c001c7311 */ /* 0x000e22000020d900 */
[----:B------:R-:W-:Y:S05]  /*2f50*/  BRA `(.L_x_680) ;  /* 0x0000000000587947 */ /* 0x000fea0003800000 */
.L_x_679:
        /* <DEDUP_REMOVED lines=16> */
.L_x_707:
[----:B------:R-:W-:Y:S01]  /*3060*/  CS2R R28, SRZ ;  /* 0x00000000001c7805 */ /* 0x000fe2000001ff00 */
[----:B------:R-:W-:Y:S06]  /*3070*/  BRA `(.L_x_680) ;  /* 0x0000000000107947 */ /* 0x000fec0003800000 */
.L_x_704:
[----:B------:R0:W5:Y:S01]  /*3080*/  LDG.E.64 R28, desc[UR36][R4.64] ;  /* 0x00000024041c7981 */ /* 0x000162000c1e1b00 */
[----:B------:R-:W-:Y:S05]  /*3090*/  BRA `(.L_x_680) ;  /* 0x0000000000087947 */ /* 0x000fea0003800000 */
.L_x_703:
[----:B------:R0:W5:Y:S01]  /*30a0*/  LDG.E R28, desc[UR36][R4.64] ;  /* 0x00000024041c7981 */ /* 0x000162000c1e1900 */
[----:B------:R-:W-:-:S07]  /*30b0*/  IMAD.MOV.U32 R29, RZ, RZ, RZ ;  /* 0x000000ffff1d7224 */ /* 0x000fce00078e00ff */
.L_x_680:
[----:B------:R-:W-:Y:S01]  /*30c0*/  ISETP.NE.AND P0, PT, R26, RZ, PT ;  /* 0x000000ff1a00720c */ /* 0x000fe20003f05270 */
[----:B------:R-:W-:-:S03]  /*30d0*/  VIADD R17, R17, 0x80 ;  /* 0x0000008011117836 */ /* 0x000fc60000000000 */
[----:B------:R-:W-:-:S09]  /*30e0*/  SEL R24, RZ, 0x1, !P0 ;  /* 0x00000001ff187807 */ /* 0x000fd20004000000 */
.L_x_608:
[----:B------:R-:W-:Y:S05]  /*30f0*/  BSYNC B6 ;  /* 0x0000000000067941 */ /* 0x000fea0003800000 */
.L_x_607:
[----:B------:R-:W-:Y:S01]  /*3100*/  ISETP.GE.AND P0, PT, R17, R22, PT ;  /* 0x000000161100720c */ /* 0x000fe20003f06270 */
[----:B------:R-:W-:Y:S01]  /*3110*/  BSSY B6, `(.L_x_708) ;  /* 0x0000301000067945 */ /* 0x000fe20003800000 */
[----:B------:R-:W-:-:S11]  /*3120*/  PRMT R26, RZ, 0x7610, R26 ;  /* 0x00007610ff1a7816 */ /* 0x000fd6000000001a */
[----:B------:R-:W-:Y:S05]  /*3130*/  @P0 BRA `(.L_x_709) ;  /* 0x0000002c00f80947 */ /* 0x000fea0003800000 */
[----:B01--4-:R-:W0:Y:S01]  /*3140*/  LDC.64 R4, c[0x0][0x230] ;  /* 0x00008c00ff047b82 */ /* 0x013e220000000a00 */
[----:B------:R-:W-:Y:S01]  /*3150*/  PRMT R0, R16, 0x9910, RZ ;  /* 0x0000991010007816 */ /* 0x000fe200000000ff */
[----:B------:R-:W-:Y:S01]  /*3160*/  IMAD R26, R2, 0x200, R17 ;  /* 0x00000200021a7824 */ /* 0x000fe200078e0211 */
[----:B------:R-:W-:Y:S02]  /*3170*/  ULDC UR4, c[0x0][0x250] ;  /* 0x0000940000047ab9 */ /* 0x000fe40000000800 */
[----:B------:R-:W-:Y:S01]  /*3180*/  ISETP.GT.AND P1, PT, R0, 0x9, PT ;  /* 0x000000090000780c */ /* 0x000fe20003f24270 */
[----:B------:R-:W-:-:S05]  /*3190*/  IMAD R3, R26, UR4, RZ ;  /* 0x000000041a037c24 */ /* 0x000fca000f8e02ff */
[----:B0-----:R-:W-:-:S05]  /*31a0*/  IADD3 R4, P0, R3, R4, RZ ;  /* 0x0000000403047210 */ /* 0x001fca0007f1e0ff */
        /* <DEDUP_REMOVED lines=10> */
[----:B------:R-:W4:Y:S02]  /*3250*/  LDG.E.S8 R4, desc[UR36][R4.64] ;  /* 0x0000002404047981 */ /* 0x000f24000c1e1300 */
[----:B----4-:R-:W0:Y:S02]  /*3260*/  I2F.S16 R0, R4 ;  /* 0x0000000400007306 */ /* 0x010e240000101400 */
[----:B0-----:R-:W-:-:S04]  /*3270*/  F2FP.F16.F32.PACK_AB R0, RZ, R0 ;  /* 0x00000000ff00723e */ /* 0x001fc800000000ff */
[----:B------:R-:W-:Y:S01]  /*3280*/  PRMT R19, R0, 0x7610, R19 ;  /* 0x0000761000137816 */ /* 0x000fe20000000013 */
[----:B------:R-:W-:Y:S06]  /*3290*/  BRA `(.L_x_715) ;  /* 0x0000000c00d07947 */ /* 0x000fec0003800000 */
.L_x_713:
[----:B------:R-:W4:Y:S02]  /*32a0*/  LDG.E.U8 R4, desc[UR36][R4.64] ;  /* 0x0000002404047981 */ /* 0x000f24000c1e1100 */
[----:B----4-:R-:W-:-:S04]  /*32b0*/  I2FP.F32.U32 R0, R4 ;  /* 0x0000000400007245 */ /* 0x010fc80000201000 */
[----:B------:R-:W-:-:S04]  /*32c0*/  F2FP.F16.F32.PACK_AB R0, RZ, R0 ;  /* 0x00000000ff00723e */ /* 0x000fc800000000ff */
[----:B------:R-:W-:Y:S01]  /*32d0*/  PRMT R19, R0, 0x7610, R19 ;  /* 0x0000761000137816 */ /* 0x000fe20000000013 */
[----:B------:R-:W-:Y:S06]  /*32e0*/  BRA `(.L_x_715) ;  /* 0x0000000c00bc7947 */ /* 0x000fec0003800000 */
.L_x_712:
[----:B------:R-:W-:-:S13]  /*32f0*/  ISETP.NE.AND P0, PT, R0, 0x2, PT ;  /* 0x000000020000780c */ /* 0x000fda0003f05270 */
[----:B------:R-:W-:Y:S05]  /*3300*/  @!P0 BRA `(.L_x_716) ;  /* 0x0000000000388947 */ /* 0x000fea0003800000 */
[----:B------:R-:W-:-:S13]  /*3310*/  ISETP.NE.AND P0, PT, R0, 0x3, PT ;  /* 0x000000030000780c */ /* 0x000fda0003f05270 */
[----:B------:R-:W-:Y:S05]  /*3320*/  @!P0 BRA `(.L_x_717) ;  /* 0x00000000001c8947 */ /* 0x000fea0003800000 */
[----:B------:R-:W-:-:S13]  /*3330*/  ISETP.NE.AND P0, PT, R0, 0x4, PT ;  /* 0x000000040000780c */ /* 0x000fda0003f05270 */
[----:B------:R-:W-:Y:S05]  /*3340*/  @P0 BRA `(.L_x_714) ;  /* 0x0000000c00380947 */ /* 0x000fea0003800000 */
[----:B------:R-:W4:Y:S02]  /*3350*/  LDG.E.64 R4, desc[UR36][R4.64] ;  /* 0x0000002404047981 */ /* 0x000f24000c1e1b00 */
[----:B----4-:R-:W0:Y:S02]  /*3360*/  I2F.S64 R0, R4 ;  /* 0x0000000400007312 */ /* 0x010e240000301400 */
[----:B0-----:R-:W-:-:S04]  /*3370*/  F2FP.F16.F32.PACK_AB R0, RZ, R0 ;  /* 0x00000000ff00723e */ /* 0x001fc800000000ff */
[----:B------:R-:W-:Y:S01]  /*3380*/  PRMT R19, R0, 0x7610, R19 ;  /* 0x0000761000137816 */ /* 0x000fe20000000013 */
[----:B------:R-:W-:Y:S06]  /*3390*/  BRA `(.L_x_715) ;  /* 0x0000000c00907947 */ /* 0x000fec0003800000 */
.L_x_717:
[----:B------:R-:W4:Y:S02]  /*33a0*/  LDG.E R4, desc[UR36][R4.64] ;  /* 0x0000002404047981 */ /* 0x000f24000c1e1900 */
[----:B----4-:R-:W-:-:S04]  /*33b0*/  I2FP.F32.S32 R0, R4 ;  /* 0x0000000400007245 */ /* 0x010fc80000201400 */
[----:B------:R-:W-:-:S04]  /*33c0*/  F2FP.F16.F32.PACK_AB R0, RZ, R0 ;  /* 0x00000000ff00723e */ /* 0x000fc800000000ff */
[----:B------:R-:W-:Y:S01]  /*33d0*/  PRMT R19, R0, 0x7610, R19 ;  /* 0x0000761000137816 */ /* 0x000fe20000000013 */
[----:B------:R-:W-:Y:S06]  /*33e0*/  BRA `(.L_x_715) ;  /* 0x0000000c007c7947 */ /* 0x000fec0003800000 */
.L_x_716:
[----:B------:R-:W4:Y:S02]  /*33f0*/  LDG.E.U16 R4, desc[UR36][R4.64] ;  /* 0x0000002404047981 */ /* 0x000f24000c1e1500 */
[----:B----4-:R-:W0:Y:S02]  /*3400*/  I2F.S16 R0, R4 ;  /* 0x0000000400007306 */ /* 0x010e240000101400 */
[----:B0-----:R-:W-:-:S04]  /*3410*/  F2FP.F16.F32.PACK_AB R0, RZ, R0 ;  /* 0x00000000ff00723e */ /* 0x001fc800000000ff */
[----:B------:R-:W-:Y:S01]  /*3420*/  PRMT R19, R0, 0x7610, R19 ;  /* 0x0000761000137816 */ /* 0x000fe20000000013 */
[----:B------:R-:W-:Y:S06]  /*3430*/  BRA `(.L_x_715) ;  /* 0x0000000c00687947 */ /* 0x000fec0003800000 */
.L_x_711:
[----:B------:R-:W-:-:S13]  /*3440*/  ISETP.GT.AND P0, PT, R0, 0x6, PT ;  /* 0x000000060000780c */ /* 0x000fda0003f04270 */
[----:B------:R-:W-:Y:S05]  /*3450*/  @P0 BRA `(.L_x_718) ;  /* 0x0000000000240947 */ /* 0x000fea0003800000 */
[----:B------:R-:W-:-:S13]  /*3460*/  ISETP.NE.AND P0, PT, R0, 0x5, PT ;  /* 0x000000050000780c */ /* 0x000fda0003f05270 */
[----:B------:R-:W-:Y:S05]  /*3470*/  @!P0 BRA `(.L_x_719) ;  /* 0x0000000000148947 */ /* 0x000fea0003800000 */
[----:B------:R-:W-:-:S13]  /*3480*/  ISETP.NE.AND P0, PT, R0, 0x6, PT ;  /* 0x000000060000780c */ /* 0x000fda0003f05270 */
[----:B------:R-:W-:Y:S05]  /*3490*/  @P0 BRA `(.L_x_714) ;  /* 0x0000000800e40947 */ /* 0x000fea0003800000 */
[----:B------:R-:W4:Y:S02]  /*34a0*/  LDG.E R4, desc[UR36][R4.64] ;  /* 0x0000002404047981 */ /* 0x000f24000c1e1900 */
[----:B----4-:R-:W-:Y:S01]  /*34b0*/  F2FP.F16.F32.PACK_AB R19, RZ, R4 ;  /* 0x00000004ff13723e */ /* 0x010fe200000000ff */
[----:B------:R-:W-:Y:S06]  /*34c0*/  BRA `(.L_x_715) ;  /* 0x0000000c00447947 */ /* 0x000fec0003800000 */
.L_x_719:
[----:B------:R1:W5:Y:S01]  /*34d0*/  LDG.E.U16 R19, desc[UR36][R4.64] ;  /* 0x0000002404137981 */ /* 0x000362000c1e1500 */
[----:B------:R-:W-:Y:S05]  /*34e0*/  BRA `(.L_x_715) ;  /* 0x0000000c003c7947 */ /* 0x000fea0003800000 */
.L_x_718:
[----:B------:R-:W-:-:S13]  /*34f0*/  ISETP.NE.AND P0, PT, R0, 0x7, PT ;  /* 0x000000070000780c */ /* 0x000fda0003f05270 */
[----:B------:R-:W-:Y:S05]  /*3500*/  @!P0 BRA `(.L_x_720) ;  /* 0x0000000000248947 */ /* 0x000fea0003800000 */
[----:B------:R-:W-:-:S13]  /*3510*/  ISETP.NE.AND P0, PT, R0, 0x8, PT ;  /* 0x000000080000780c */ /* 0x000fda0003f05270 */
[----:B------:R-:W-:Y:S05]  /*3520*/  @!P0 BRA `(.L_x_721) ;  /* 0x0000000000148947 */ /* 0x000fea0003800000 */
[----:B------:R-:W-:-:S13]  /*3530*/  ISETP.NE.AND P0, PT, R0, 0x9, PT ;  /* 0x000000090000780c */ /* 0x000fda0003f05270 */
[----:B------:R-:W-:Y:S05]  /*3540*/  @P0 BRA `(.L_x_714) ;  /* 0x0000000800b80947 */ /* 0x000fea0003800000 */
[----:B------:R-:W4:Y:S02]  /*3550*/  LDG.E R4, desc[UR36][R4.64] ;  /* 0x0000002404047981 */ /* 0x000f24000c1e1900 */
[----:B----4-:R-:W-:Y:S01]  /*3560*/  F2FP.F16.F32.PACK_AB R19, RZ, R4 ;  /* 0x00000004ff13723e */ /* 0x010fe200000000ff */
[----:B------:R-:W-:Y:S06]  /*3570*/  BRA `(.L_x_715) ;  /* 0x0000000c00187947 */ /* 0x000fec0003800000 */
.L_x_721:
[----:B------:R0:W5:Y:S01]  /*3580*/  LDG.E.U16 R19, desc[UR36][R4.64] ;  /* 0x0000002404137981 */ /* 0x000162000c1e1500 */
[----:B------:R-:W-:Y:S05]  /*3590*/  BRA `(.L_x_715) ;  /* 0x0000000c00107947 */ /* 0x000fea0003800000 */
.L_x_720:
[----:B------:R-:W4:Y:S01]  /*35a0*/  LDG.E.64 R4, desc[UR36][R4.64] ;  /* 0x0000002404047981 */ /* 0x000f22000c1e1b00 */
[----:B------:R-:W-:Y:S01]  /*35b0*/  UMOV UR4, 0xf0000000 ;  /* 0xf000000000047882 */ /* 0x000fe20000000000 */
[----:B------:R-:W-:Y:S01]  /*35c0*/  UMOV UR5, 0x380fffff ;  /* 0x380fffff00057882 */ /* 0x000fe20000000000 */
[----:B----4-:R-:W0:Y:S01]  /*35d0*/  F2F.F32.F64 R0, R4 ;  /* 0x0000000400007310 */ /* 0x010e220000301000 */
[----:B------:R-:W-:-:S14]  /*35e0*/  DSETP.GEU.AND P0, PT, |R4|, UR4, PT ;  /* 0x0000000404007e2a */ /* 0x000fdc000bf0e200 */
[----:B0-----:R-:W-:-:S05]  /*35f0*/  @!P0 FMUL R0, R0, 1.175494350822287508e-38 ;  /* 0x0080000000008820 */ /* 0x001fca0000400000 */
[----:B------:R-:W-:-:S04]  /*3600*/  F2FP.F16.F32.PACK_AB R0, RZ, R0 ;  /* 0x00000000ff00723e */ /* 0x000fc800000000ff */
[----:B------:R-:W-:Y:S01]  /*3610*/  PRMT R19, R0, 0x7610, R19 ;  /* 0x0000761000137816 */ /* 0x000fe20000000013 */
[----:B------:R-:W-:Y:S06]  /*3620*/  BRA `(.L_x_715) ;  /* 0x0000000800ec7947 */ /* 0x000fec0003800000 */
.L_x_710:
        /* <DEDUP_REMOVED lines=8> */
[----:B------:R-:W4:Y:S02]  /*36b0*/  LDG.E.U8 R4, desc[UR36][R4.64] ;  /* 0x0000002404047981 */ /* 0x000f24000c1e1100 */
[----:B----4-:R-:W-:-:S04]  /*36c0*/  ISETP.NE.AND P0, PT, R4, RZ, PT ;  /* 0x000000ff0400720c */ /* 0x010fc80003f05270 */
[----:B------:R-:W-:-:S04]  /*36d0*/  FSEL R0, RZ, 1, !P0 ;  /* 0x3f800000ff007808 */ /* 0x000fc80004000000 */
[----:B------:R-:W-:-:S04]  /*36e0*/  F2FP.F16.F32.PACK_AB R0, RZ, R0 ;  /* 0x00000000ff00723e */ /* 0x000fc800000000ff */
[----:B------:R-:W-:Y:S01]  /*36f0*/  PRMT R19, R0, 0x7610, R19 ;  /* 0x0000761000137816 */ /* 0x000fe20000000013 */
[----:B------:R-:W-:Y:S06]  /*3700*/  BRA `(.L_x_715) ;  /* 0x0000000800b47947 */ /* 0x000fec0003800000 */
.L_x_724:
        /* <DEDUP_REMOVED lines=9> */
.L_x_723:
[----:B------:R-:W-:-:S13]  /*37a0*/  ISETP.NE.AND P0, PT, R0, 0xf, PT ;  /* 0x0000000f0000780c */ /* 0x000fda0003f05270 */
[----:B------:R-:W-:Y:S05]  /*37b0*/  @!P0 BRA `(.L_x_725) ;  /* 0x0000000000a48947 */ /* 0x000fea0003800000 */
[----:B------:R-:W-:-:S13]  /*37c0*/  ISETP.NE.AND P0, PT, R0, 0x17, PT ;  /* 0x000000170000780c */ /* 0x000fda0003f05270 */
[----:B------:R-:W-:Y:S05]  /*37d0*/  @!P0 BRA `(.L_x_726) ;  /* 0x0000000000608947 */ /* 0x000fea0003800000 */
[----:B------:R-:W-:-:S13]  /*37e0*/  ISETP.NE.AND P0, PT, R0, 0x18, PT ;  /* 0x000000180000780c */ /* 0x000fda0003f05270 */
[----:B------:R-:W-:Y:S05]  /*37f0*/  @P0 BRA `(.L_x_714) ;  /* 0x00000008000c0947 */ /* 0x000fea0003800000 */
[----:B------:R-:W4:Y:S01]  /*3800*/  LDG.E.U8 R0, desc[UR36][R4.64] ;  /* 0x0000002404007981 */ /* 0x000f22000c1e1100 */
[----:B------:R-:W-:Y:S02]  /*3810*/  IMAD.MOV.U32 R9, RZ, RZ, -0x800000 ;  /* 0xff800000ff097424 */ /* 0x000fe400078e00ff */
[----:B----4-:R-:W-:-:S05]  /*3820*/  IMAD.SHL.U32 R0, R0, 0x1000000, RZ ;  /* 0x0100000000007824 */ /* 0x010fca00078e00ff */
        /* <DEDUP_REMOVED lines=19> */
.L_x_726:
[----:B------:R-:W4:Y:S02]  /*3960*/  LDG.E.U8 R4, desc[UR36][R4.64] ;  /* 0x0000002404047981 */ /* 0x000f24000c1e1100 */
[----:B----4-:R-:W-:-:S05]  /*3970*/  IMAD.SHL.U32 R0, R4, 0x2000000, RZ ;  /* 0x0200000004007824 */ /* 0x010fca00078e00ff */
        /* <DEDUP_REMOVED lines=13> */
.L_x_725:
[----:B------:R-:W4:Y:S02]  /*3a50*/  LDG.E.U16 R0, desc[UR36][R4.64] ;  /* 0x0000002404007981 */ /* 0x000f24000c1e1500 */
[----:B----4-:R-:W-:-:S05]  /*3a60*/  IMAD.U32 R0, R0, 0x10000, RZ ;  /* 0x0001000000007824 */ /* 0x010fca00078e00ff */
[----:B------:R-:W-:-:S04]  /*3a70*/  F2FP.F16.F32.PACK_AB R0, RZ, R0 ;  /* 0x00000000ff00723e */ /* 0x000fc800000000ff */
[----:B------:R-:W-:Y:S01]  /*3a80*/  PRMT R19, R0, 0x7610, R19 ;  /* 0x0000761000137816 */ /* 0x000fe20000000013 */
[----:B------:R-:W-:Y:S06]  /*3a90*/  BRA `(.L_x_715) ;  /* 0x0000000400d07947 */ /* 0x000fec0003800000 */
.L_x_722:
        /* <DEDUP_REMOVED lines=8> */
[----:B------:R-:W4:Y:S02]  /*3b20*/  LDG.E.U16 R0, desc[UR36][R4.64] ;  /* 0x0000002404007981 */ /* 0x000f24000c1e1500 */
[----:B----4-:R-:W-:-:S04]  /*3b30*/  I2FP.F32.U32 R0, R0 ;  /* 0x0000000000007245 */ /* 0x010fc80000201000 */
[----:B------:R-:W-:-:S04]  /*3b40*/  F2FP.F16.F32.PACK_AB R0, RZ, R0 ;  /* 0x00000000ff00723e */ /* 0x000fc800000000ff */
[----:B------:R-:W-:Y:S01]  /*3b50*/  PRMT R19, R0, 0x7610, R19 ;  /* 0x0000761000137816 */ /* 0x000fe20000000013 */
[----:B------:R-:W-:Y:S06]  /*3b60*/  BRA `(.L_x_715) ;  /* 0x00000004009c7947 */ /* 0x000fec0003800000 */
.L_x_729:
[----:B------:R-:W4:Y:S01]  /*3b70*/  LDG.E.U8 R3, desc[UR36][R4.64] ;  /* 0x0000002404037981 */ /* 0x000f22000c1e1100 */
[----:B------:R-:W-:Y:S01]  /*3b80*/  BSSY B0, `(.L_x_730) ;  /* 0x0000018000007945 */ /* 0x000fe20003800000 */
[----:B------:R-:W-:Y:S01]  /*3b90*/  IMAD.MOV.U32 R0, RZ, RZ, RZ ;  /* 0x000000ffff007224 */ /* 0x000fe200078e00ff */
[----:B----4-:R-:W-:-:S13]  /*3ba0*/  ISETP.NE.AND P0, PT, R3, RZ, PT ;  /* 0x000000ff0300720c */ /* 0x010fda0003f05270 */
        /* <DEDUP_REMOVED lines=17> */
.L_x_733:
[----:B------:R-:W-:Y:S05]  /*3cc0*/  BSYNC B1 ;  /* 0x0000000000017941 */ /* 0x000fea0003800000 */
.L_x_732:
[----:B------:R-:W-:Y:S01]  /*3cd0*/  LEA R5, R0, 0x3b800000, 0x17 ;  /* 0x3b80000000057811 */ /* 0x000fe200078eb8ff */
[----:B------:R-:W-:-:S05]  /*3ce0*/  IMAD.SHL.U32 R0, R3, 0x100000, RZ ;  /* 0x0010000003007824 */ /* 0x000fca00078e00ff */
[----:B------:R-:W-:-:S07]  /*3cf0*/  LOP3.LUT R0, R5, R0, R6, 0xfe, !PT ;  /* 0x0000000005007212 */ /* 0x000fce00078efe06 */
.L_x_731:
[----:B------:R-:W-:Y:S05]  /*3d00*/  BSYNC B0 ;  /* 0x0000000000007941 */ /* 0x000fea0003800000 */
.L_x_730:
[----:B------:R-:W-:-:S04]  /*3d10*/  F2FP.F16.F32.PACK_AB R0, RZ, R0 ;  /* 0x00000000ff00723e */ /* 0x000fc800000000ff */
[----:B------:R-:W-:Y:S01]  /*3d20*/  PRMT R19, R0, 0x7610, R19 ;  /* 0x0000761000137816 */ /* 0x000fe20000000013 */
[----:B------:R-:W-:Y:S06]  /*3d30*/  BRA `(.L_x_715) ;  /* 0x0000000400287947 */ /* 0x000fec0003800000 */
.L_x_728:
        /* <DEDUP_REMOVED lines=21> */
.L_x_737:
[----:B------:R-:W-:Y:S05]  /*3e90*/  BSYNC B1 ;  /* 0x0000000000017941 */ /* 0x000fea0003800000 */
.L_x_736:
[----:B------:R-:W-:Y:S01]  /*3ea0*/  LEA R5, R0, 0x37800000, 0x17 ;  /* 0x3780000000057811 */ /* 0x000fe200078eb8ff */
[----:B------:R-:W-:-:S05]  /*3eb0*/  IMAD.SHL.U32 R0, R3, 0x200000, RZ ;  /* 0x0020000003007824 */ /* 0x000fca00078e00ff */
[----:B------:R-:W-:-:S07]  /*3ec0*/  LOP3.LUT R0, R5, R0, R6, 0xfe, !PT ;  /* 0x0000000005007212 */ /* 0x000fce00078efe06 */
.L_x_735:
[----:B------:R-:W-:Y:S05]  /*3ed0*/  BSYNC B0 ;  /* 0x0000000000007941 */ /* 0x000fea0003800000 */
.L_x_734:
[----:B------:R-:W-:-:S04]  /*3ee0*/  F2FP.F16.F32.PACK_AB R0, RZ, R0 ;  /* 0x00000000ff00723e */ /* 0x000fc800000000ff */
[----:B------:R-:W-:Y:S01]  /*3ef0*/  PRMT R19, R0, 0x7610, R19 ;  /* 0x0000761000137816 */ /* 0x000fe20000000013 */
[----:B------:R-:W-:Y:S06]  /*3f00*/  BRA `(.L_x_715) ;  /* 0x0000000000b47947 */ /* 0x000fec0003800000 */
.L_x_727:
[----:B------:R-:W-:-:S13]  /*3f10*/  ISETP.NE.AND P0, PT, R0, 0x1c, PT ;  /* 0x0000001c0000780c */ /* 0x000fda0003f05270 */
[----:B------:R-:W-:Y:S05]  /*3f20*/  @!P0 BRA `(.L_x_738) ;  /* 0x00000000009c8947 */ /* 0x000fea0003800000 */
[----:B------:R-:W-:-:S13]  /*3f30*/  ISETP.NE.AND P0, PT, R0, 0x1d, PT ;  /* 0x0000001d0000780c */ /* 0x000fda0003f05270 */
[----:B------:R-:W-:Y:S05]  /*3f40*/  @!P0 BRA `(.L_x_739) ;  /* 0x0000000000808947 */ /* 0x000fea0003800000 */
[----:B------:R-:W-:-:S13]  /*3f50*/  ISETP.NE.AND P0, PT, R0, 0x2c, PT ;  /* 0x0000002c0000780c */ /* 0x000fda0003f05270 */
[----:B------:R-:W-:Y:S05]  /*3f60*/  @P0 BRA `(.L_x_714) ;  /* 0x0000000000300947 */ /* 0x000fea0003800000 */
[----:B------:R-:W4:Y:S01]  /*3f70*/  LDG.E.U8 R4, desc[UR36][R4.64] ;  /* 0x0000002404047981 */ /* 0x000f22000c1e1100 */
[----:B------:R-:W-:Y:S01]  /*3f80*/  BSSY B0, `(.L_x_740) ;  /* 0x0000007000007945 */ /* 0x000fe20003800000 */
[----:B------:R-:W-:Y:S01]  /*3f90*/  IMAD.MOV.U32 R0, RZ, RZ, 0x400000 ;  /* 0x00400000ff007424 */ /* 0x000fe200078e00ff */
[----:B----4-:R-:W-:-:S13]  /*3fa0*/  ISETP.NE.AND P0, PT, R4, RZ, PT ;  /* 0x000000ff0400720c */ /* 0x010fda0003f05270 */
[----:B------:R-:W-:Y:S05]  /*3fb0*/  @!P0 BRA `(.L_x_741) ;  /* 0x00000000000c8947 */ /* 0x000fea0003800000 */
[----:B------:R-:W-:-:S13]  /*3fc0*/  ISETP.NE.AND P0, PT, R4, 0xff, PT ;  /* 0x000000ff0400780c */ /* 0x000fda0003f05270 */
[----:B------:R-:W-:Y:S02]  /*3fd0*/  @!P0 IMAD.MOV.U32 R0, RZ, RZ, 0x7f800001 ;  /* 0x7f800001ff008424 */ /* 0x000fe400078e00ff */
[----:B------:R-:W-:-:S07]  /*3fe0*/  @P0 IMAD.SHL.U32 R0, R4, 0x800000, RZ ;  /* 0x0080000004000824 */ /* 0x000fce00078e00ff */
.L_x_741:
[----:B------:R-:W-:Y:S05]  /*3ff0*/  BSYNC B0 ;  /* 0x0000000000007941 */ /* 0x000fea0003800000 */
.L_x_740:
[----:B------:R-:W-:-:S04]  /*4000*/  F2FP.F16.F32.PACK_AB R0, RZ, R0 ;  /* 0x00000000ff00723e */ /* 0x000fc800000000ff */
[----:B------:R-:W-:Y:S01]  /*4010*/  PRMT R19, R0, 0x7610, R19 ;  /* 0x0000761000137816 */ /* 0x000fe20000000013 */
[----:B------:R-:W-:Y:S06]  /*4020*/  BRA `(.L_x_715) ;  /* 0x00000000006c7947 */ /* 0x000fec0003800000 */
.L_x_714:
        /* <DEDUP_REMOVED lines=15> */
[----:B0-23-5:R-:W-:Y:S05]  /*4120*/  CALL.ABS.NOINC R14 ;  /* 0x000000000e007343 */ /* 0x02dfea0003c00000 */
.L_x_742:
[----:B------:R-:W-:Y:S01]  /*4130*/  PRMT R19, RZ, 0x7610, R19 ;  /* 0x00007610ff137816 */ /* 0x000fe20000000013 */
[----:B------:R-:W-:Y:S06]  /*4140*/  BRA `(.L_x_715) ;  /* 0x0000000000247947 */ /* 0x000fec0003800000 */
.L_x_739:
[----:B------:R-:W4:Y:S02]  /*4150*/  LDG.E.64 R4, desc[UR36][R4.64] ;  /* 0x0000002404047981 */ /* 0x000f24000c1e1b00 */
[----:B----4-:R-:W0:Y:S02]  /*4160*/  I2F.U64 R0, R4 ;  /* 0x0000000400007312 */ /* 0x010e240000301000 */
[----:B0-----:R-:W-:-:S04]  /*4170*/  F2FP.F16.F32.PACK_AB R0, RZ, R0 ;  /* 0x00000000ff00723e */ /* 0x001fc800000000ff */
[----:B------:R-:W-:Y:S01]  /*4180*/  PRMT R19, R0, 0x7610, R19 ;  /* 0x0000761000137816 */ /* 0x000fe20000000013 */
[----:B------:R-:W-:Y:S06]  /*4190*/  BRA `(.L_x_715) ;  /* 0x0000000000107947 */ /* 0x000fec0003800000 */
.L_x_738:
[----:B------:R-:W4:Y:S02]  /*41a0*/  LDG.E R4, desc[UR36][R4.64] ;  /* 0x0000002404047981 */ /* 0x000f24000c1e1900 */
[----:B----4-:R-:W-:-:S04]  /*41b0*/  I2FP.F32.U32 R0, R4 ;  /* 0x0000000400007245 */ /* 0x010fc80000201000 */
[----:B------:R-:W-:-:S04]  /*41c0*/  F2FP.F16.F32.PACK_AB R0, RZ, R0 ;  /* 0x00000000ff00723e */ /* 0x000fc800000000ff */
[----:B------:R-:W-:-:S07]  /*41d0*/  PRMT R19, R0, 0x7610, R19 ;  /* 0x0000761000137816 */ /* 0x000fce0000000013 */
.L_x_715:
[----:B01----:R-:W0:Y:S01]  /*41e0*/  LDC.64 R4, c[0x0][0x238] ;  /* 0x00008e00ff047b82 */ /* 0x003e220000000a00 */
[----:B------:R-:W-:Y:S01]  /*41f0*/  PRMT R0, R25, 0x9910, RZ ;  /* 0x0000991019007816 */ /* 0x000fe200000000ff */
[----:B------:R-:W-:Y:S02]  /*4200*/  ULDC UR4, c[0x0][0x254] ;  /* 0x0000950000047ab9 */ /* 0x000fe40000000800 */
[----:B------:R-:W-:Y:S01]  /*4210*/  IMAD R3, R26, UR4, RZ ;  /* 0x000000041a037c24 */ /* 0x000fe2000f8e02ff */
[----:B------:R-:W-:-:S04]  /*4220*/  ISETP.GT.AND P1, PT, R0, 0x9, PT ;  /* 0x000000090000780c */ /* 0x000fc80003f24270 */
[----:B0-----:R-:W-:-:S05]  /*4230*/  IADD3 R4, P0, R3, R4, RZ ;  /* 0x0000000403047210 */ /* 0x001fca0007f1e0ff */
        /* <DEDUP_REMOVED lines=10> */
[----:B------:R-:W4:Y:S02]  /*42e0*/  LDG.E.U8 R4, desc[UR36][R4.64] ;  /* 0x0000002404047981 */ /* 0x000f24000c1e1100 */
[----:B----4-:R-:W-:-:S04]  /*42f0*/  ISETP.NE.AND P0, PT, R4, RZ, PT ;  /* 0x000000ff0400720c */ /* 0x010fc80003f05270 */
[----:B------:R-:W-:Y:S01]  /*4300*/  P2R R27, PR, RZ, 0x1 ;  /* 0x00000001ff1b7803 */ /* 0x000fe20000000000 */
[----:B------:R-:W-:Y:S08]  /*4310*/  BRA `(.L_x_748) ;  /* 0x0000000c00d47947 */ /* 0x000ff00003800000 */
.L_x_746:
[----:B------:R-:W4:Y:S02]  /*4320*/  LDG.E.U8 R4, desc[UR36][R4.64] ;  /* 0x0000002404047981 */ /* 0x000f24000c1e1100 */
[----:B----4-:R-:W-:-:S04]  /*4330*/  ISETP.NE.AND P0, PT, R4, RZ, PT ;  /* 0x000000ff0400720c */ /* 0x010fc80003f05270 */
[----:B------:R-:W-:Y:S01]  /*4340*/  P2R R27, PR, RZ, 0x1 ;  /* 0x00000001ff1b7803 */ /* 0x000fe20000000000 */
[----:B------:R-:W-:Y:S08]  /*4350*/  BRA `(.L_x_748) ;  /* 0x0000000c00c47947 */ /* 0x000ff00003800000 */
.L_x_745:
[----:B------:R-:W-:-:S13]  /*4360*/  ISETP.NE.AND P0, PT, R0, 0x2, PT ;  /* 0x000000020000780c */ /* 0x000fda0003f05270 */
[----:B------:R-:W-:Y:S05]  /*4370*/  @!P0 BRA `(.L_x_749) ;  /* 0x0000000000348947 */ /* 0x000fea0003800000 */
[----:B------:R-:W-:-:S13]  /*4380*/  ISETP.NE.AND P0, PT, R0, 0x3, PT ;  /* 0x000000030000780c */ /* 0x000fda0003f05270 */
[----:B------:R-:W-:Y:S05]  /*4390*/  @!P0 BRA `(.L_x_750) ;  /* 0x00000000001c8947 */ /* 0x000fea0003800000 */
[----:B------:R-:W-:-:S13]  /*43a0*/  ISETP.NE.AND P0, PT, R0, 0x4, PT ;  /* 0x000000040000780c */ /* 0x000fda0003f05270 */
[----:B------:R-:W-:Y:S05]  /*43b0*/  @P0 BRA `(.L_x_747) ;  /* 0x0000000c00400947 */ /* 0x000fea0003800000 */
[----:B------:R-:W4:Y:S02]  /*43c0*/  LDG.E.64 R4, desc[UR36][R4.64] ;  /* 0x0000002404047981 */ /* 0x000f24000c1e1b00 */
[----:B----4-:R-:W-:-:S04]  /*43d0*/  ISETP.NE.U32.AND P0, PT, R4, RZ, PT ;  /* 0x000000ff0400720c */ /* 0x010fc80003f05070 */
[----:B------:R-:W-:-:S04]  /*43e0*/  ISETP.NE.AND.EX P0, PT, R5, RZ, PT, P0 ;  /* 0x000000ff0500720c */ /* 0x000fc80003f05300 */
[----:B------:R-:W-:Y:S01]  /*43f0*/  P2R R27, PR, RZ, 0x1 ;  /* 0x00000001ff1b7803 */ /* 0x000fe20000000000 */
[----:B------:R-:W-:Y:S08]  /*4400*/  BRA `(.L_x_748) ;  /* 0x0000000c00987947 */ /* 0x000ff00003800000 */
.L_x_750:
[----:B------:R-:W4:Y:S02]  /*4410*/  LDG.E R4, desc[UR36][R4.64] ;  /* 0x0000002404047981 */ /* 0x000f24000c1e1900 */
[----:B----4-:R-:W-:-:S04]  /*4420*/  ISETP.NE.AND P0, PT, R4, RZ, PT ;  /* 0x000000ff0400720c */ /* 0x010fc80003f05270 */
[----:B------:R-:W-:Y:S01]  /*4430*/  P2R R27, PR, RZ, 0x1 ;  /* 0x00000001ff1b7803 */ /* 0x000fe20000000000 */
[----:B------:R-:W-:Y:S08]  /*4440*/  BRA `(.L_x_748) ;  /* 0x0000000c00887947 */ /* 0x000ff00003800000 */
.L_x_749:
[----:B------:R-:W4:Y:S02]  /*4450*/  LDG.E.U16 R4, desc[UR36][R4.64] ;  /* 0x0000002404047981 */ /* 0x000f24000c1e1500 */
[----:B----4-:R-:W-:-:S04]  /*4460*/  ISETP.NE.AND P0, PT, R4, RZ, PT ;  /* 0x000000ff0400720c */ /* 0x010fc80003f05270 */
[----:B------:R-:W-:Y:S01]  /*4470*/  P2R R27, PR, RZ, 0x1 ;  /* 0x00000001ff1b7803 */ /* 0x000fe20000000000 */
[----:B------:R-:W-:Y:S08]  /*4480*/  BRA `(.L_x_748) ;  /* 0x0000000c00787947 */ /* 0x000ff00003800000 */
.L_x_744:
[----:B------:R-:W-:-:S13]  /*4490*/  ISETP.GT.AND P0, PT, R0, 0x6, PT ;  /* 0x000000060000780c */ /* 0x000fda0003f04270 */
[----:B------:R-:W-:Y:S05]  /*44a0*/  @P0 BRA `(.L_x_751) ;  /* 0x0000000000340947 */ /* 0x000fea0003800000 */
[----:B------:R-:W-:-:S13]  /*44b0*/  ISETP.NE.AND P0, PT, R0, 0x5, PT ;  /* 0x000000050000780c */ /* 0x000fda0003f05270 */
[----:B------:R-:W-:Y:S05]  /*44c0*/  @!P0 BRA `(.L_x_752) ;  /* 0x0000000000188947 */ /* 0x000fea0003800000 */
[----:B------:R-:W-:-:S13]  /*44d0*/  ISETP.NE.AND P0, PT, R0, 0x6, PT ;  /* 0x000000060000780c */ /* 0x000fda0003f05270 */
[----:B------:R-:W-:Y:S05]  /*44e0*/  @P0 BRA `(.L_x_747) ;  /* 0x0000000800f40947 */ /* 0x000fea0003800000 */
[----:B------:R-:W4:Y:S02]  /*44f0*/  LDG.E R4, desc[UR36][R4.64] ;  /* 0x0000002404047981 */ /* 0x000f24000c1e1900 */
[----:B----4-:R-:W-:-:S04]  /*4500*/  FSETP.NEU.FTZ.AND P0, PT, R4, RZ, PT ;  /* 0x000000ff0400720b */ /* 0x010fc80003f1d000 */
[----:B------:R-:W-:Y:S01]  /*4510*/  P2R R27, PR, RZ, 0x1 ;  /* 0x00000001ff1b7803 */ /* 0x000fe20000000000 */
[----:B------:R-:W-:Y:S08]  /*4520*/  BRA `(.L_x_748) ;  /* 0x0000000c00507947 */ /* 0x000ff00003800000 */
.L_x_752:
[----:B------:R-:W4:Y:S02]  /*4530*/  LDG.E.U16 R0, desc[UR36][R4.64] ;  /* 0x0000002404007981 */ /* 0x000f24000c1e1500 */
[----:B----4-:R-:W-:-:S05]  /*4540*/  HADD2.F32 R0, -RZ, R0.H0_H0 ;  /* 0x20000000ff007230 */ /* 0x010fca0000004100 */
[----:B------:R-:W-:-:S04]  /*4550*/  FSETP.NEU.FTZ.AND P0, PT, R0, RZ, PT ;  /* 0x000000ff0000720b */ /* 0x000fc80003f1d000 */
[----:B------:R-:W-:Y:S01]  /*4560*/  P2R R27, PR, RZ, 0x1 ;  /* 0x00000001ff1b7803 */ /* 0x000fe20000000000 */
[----:B------:R-:W-:Y:S08]  /*4570*/  BRA `(.L_x_748) ;  /* 0x0000000c003c7947 */ /* 0x000ff00003800000 */
.L_x_751:
[----:B------:R-:W-:-:S13]  /*4580*/  ISETP.NE.AND P0, PT, R0, 0x7, PT ;  /* 0x000000070000780c */ /* 0x000fda0003f05270 */
[----:B------:R-:W-:Y:S05]  /*4590*/  @!P0 BRA `(.L_x_753) ;  /* 0x0000000000548947 */ /* 0x000fea0003800000 */
[----:B------:R-:W-:-:S13]  /*45a0*/  ISETP.NE.AND P0, PT, R0, 0x8, PT ;  /* 0x000000080000780c */ /* 0x000fda0003f05270 */
[----:B------:R-:W-:Y:S05]  /*45b0*/  @!P0 BRA `(.L_x_754) ;  /* 0x0000000000208947 */ /* 0x000fea0003800000 */
[----:B------:R-:W-:-:S13]  /*45c0*/  ISETP.NE.AND P0, PT, R0, 0x9, PT ;  /* 0x000000090000780c */ /* 0x000fda0003f05270 */
[----:B------:R-:W-:Y:S05]  /*45d0*/  @P0 BRA `(.L_x_747) ;  /* 0x0000000800b80947 */ /* 0x000fea0003800000 */
[----:B------:R-:W4:Y:S02]  /*45e0*/  LDG.E.64 R4, desc[UR36][R4.64] ;  /* 0x0000002404047981 */ /* 0x000f24000c1e1b00 */
[----:B----4-:R-:W-:Y:S02]  /*45f0*/  FSETP.NEU.FTZ.AND P0, PT, R4, RZ, PT ;  /* 0x000000ff0400720b */ /* 0x010fe40003f1d000 */
[----:B------:R-:W-:-:S04]  /*4600*/  FSETP.NEU.FTZ.AND P1, PT, R5, RZ, PT ;  /* 0x000000ff0500720b */ /* 0x000fc80003f3d000 */
[----:B------:R-:W-:-:S04]  /*4610*/  PLOP3.LUT P0, PT, P0, P1, PT, 0xa8, 0x0 ;  /* 0x000000000000781c */ /* 0x000fc80000703570 */
[----:B------:R-:W-:Y:S01]  /*4620*/  P2R R27, PR, RZ, 0x1 ;  /* 0x00000001ff1b7803 */ /* 0x000fe20000000000 */
[----:B------:R-:W-:Y:S08]  /*4630*/  BRA `(.L_x_748) ;  /* 0x0000000c000c7947 */ /* 0x000ff00003800000 */
.L_x_754:
[----:B------:R-:W4:Y:S02]  /*4640*/  LDG.E R3, desc[UR36][R4.64] ;  /* 0x0000002404037981 */ /* 0x000f24000c1e1900 */
[----:B----4-:R-:W-:-:S05]  /*4650*/  HADD2.F32 R0, -RZ, R3.H0_H0 ;  /* 0x20000003ff007230 */ /* 0x010fca0000004100 */
        /* <DEDUP_REMOVED lines=9> */
.L_x_753:
[----:B------:R-:W4:Y:S02]  /*46f0*/  LDG.E.64 R4, desc[UR36][R4.64] ;  /* 0x0000002404047981 */ /* 0x000f24000c1e1b00 */
[----:B----4-:R-:W-:-:S06]  /*4700*/  DSETP.NEU.AND P0, PT, R4, RZ, PT ;  /* 0x000000ff0400722a */ /* 0x010fcc0003f0d000 */
[----:B------:R-:W-:Y:S01]  /*4710*/  P2R R27, PR, RZ, 0x1 ;  /* 0x00000001ff1b7803 */ /* 0x000fe20000000000 */
[----:B------:R-:W-:Y:S07]  /*4720*/  BRA `(.L_x_748) ;  /* 0x0000000800d07947 */ /* 0x000fee0003800000 */
.L_x_743:
        /* <DEDUP_REMOVED lines=10> */
[----:B------:R-:W-:Y:S01]  /*47d0*/  P2R R27, PR, RZ, 0x1 ;  /* 0x00000001ff1b7803 */ /* 0x000fe20000000000 */
[----:B------:R-:W-:Y:S08]  /*47e0*/  BRA `(.L_x_748) ;  /* 0x0000000800a07947 */ /* 0x000ff00003800000 */
.L_x_757:
[----:B------:R-:W4:Y:S02]  /*47f0*/  LDG.E.128 R4, desc[UR36][R4.64] ;  /* 0x0000002404047981 */ /* 0x000f24000c1e1d00 */
[----:B----4-:R-:W-:-:S06]  /*4800*/  DSETP.NEU.AND P0, PT, R6, RZ, PT ;  /* 0x000000ff0600722a */ /* 0x010fcc0003f0d000 */
[----:B------:R-:W-:-:S06]  /*4810*/  DSETP.NEU.OR P0, PT, R4, RZ, P0 ;  /* 0x000000ff0400722a */ /* 0x000fcc000070d400 */
[----:B------:R-:W-:Y:S01]  /*4820*/  P2R R27, PR, RZ, 0x1 ;  /* 0x00000001ff1b7803 */ /* 0x000fe20000000000 */
[----:B------:R-:W-:Y:S07]  /*4830*/  BRA `(.L_x_748) ;  /* 0x00000008008c7947 */ /* 0x000fee0003800000 */
.L_x_756:
        /* <DEDUP_REMOVED lines=28> */
.L_x_759:
        /* <DEDUP_REMOVED lines=15> */
.L_x_758:
[----:B------:R-:W4:Y:S02]  /*4af0*/  LDG.E.U16 R0, desc[UR36][R4.64] ;  /* 0x0000002404007981 */ /* 0x000f24000c1e1500 */
[----:B----4-:R-:W-:-:S05]  /*4b00*/  IMAD.U32 R0, R0, 0x10000, RZ ;  /* 0x0001000000007824 */ /* 0x010fca00078e00ff */
[----:B------:R-:W-:-:S04]  /*4b10*/  FSETP.NEU.FTZ.AND P0, PT, R0, RZ, PT ;  /* 0x000000ff0000720b */ /* 0x000fc80003f1d000 */
[----:B------:R-:W-:Y:S01]  /*4b20*/  P2R R27, PR, RZ, 0x1 ;  /* 0x00000001ff1b7803 */ /* 0x000fe20000000000 */
[----:B------:R-:W-:Y:S08]  /*4b30*/  BRA `(.L_x_748) ;  /* 0x0000000400cc7947 */ /* 0x000ff00003800000 */
.L_x_755:
        /* <DEDUP_REMOVED lines=9> */
[----:B----4-:R-:W-:-:S04]  /*4bd0*/  ISETP.NE.AND P0, PT, R4, RZ, PT ;  /* 0x000000ff0400720c */ /* 0x010fc80003f05270 */
[----:B------:R-:W-:Y:S01]  /*4be0*/  P2R R27, PR, RZ, 0x1 ;  /* 0x00000001ff1b7803 */ /* 0x000fe20000000000 */
[----:B------:R-:W-:Y:S08]  /*4bf0*/  BRA `(.L_x_748) ;  /* 0x00000004009c7947 */ /* 0x000ff00003800000 */
.L_x_762:
        /* <DEDUP_REMOVED lines=21> */
.L_x_766:
[----:B------:R-:W-:Y:S05]  /*4d50*/  BSYNC B1 ;  /* 0x0000000000017941 */ /* 0x000fea0003800000 */
.L_x_765:
[----:B------:R-:W-:Y:S01]  /*4d60*/  LEA R5, R0, 0x3b800000, 0x17 ;  /* 0x3b80000000057811 */ /* 0x000fe200078eb8ff */
[----:B------:R-:W-:-:S05]  /*4d70*/  IMAD.SHL.U32 R0, R3, 0x100000, RZ ;  /* 0x0010000003007824 */ /* 0x000fca00078e00ff */
[----:B------:R-:W-:-:S07]  /*4d80*/  LOP3.LUT R0, R5, R0, R6, 0xfe, !PT ;  /* 0x0000000005007212 */ /* 0x000fce00078efe06 */
.L_x_764:
[----:B------:R-:W-:Y:S05]  /*4d90*/  BSYNC B0 ;  /* 0x0000000000007941 */ /* 0x000fea0003800000 */
.L_x_763:
[----:B------:R-:W-:-:S04]  /*4da0*/  FSETP.NEU.FTZ.AND P0, PT, R0, RZ, PT ;  /* 0x000000ff0000720b */ /* 0x000fc80003f1d000 */
[----:B------:R-:W-:Y:S01]  /*4db0*/  P2R R27, PR, RZ, 0x1 ;  /* 0x00000001ff1b7803 */ /* 0x000fe20000000000 */
[----:B------:R-:W-:Y:S08]  /*4dc0*/  BRA `(.L_x_748) ;  /* 0x0000000400287947 */ /* 0x000ff00003800000 */
.L_x_761:
        /* <DEDUP_REMOVED lines=21> */
.L_x_770:
[----:B------:R-:W-:Y:S05]  /*4f20*/  BSYNC B1 ;  /* 0x0000000000017941 */ /* 0x000fea0003800000 */
.L_x_769:
[----:B------:R-:W-:Y:S01]  /*4f30*/  LEA R5, R0, 0x37800000, 0x17 ;  /* 0x3780000000057811 */ /* 0x000fe200078eb8ff */
[----:B------:R-:W-:-:S05]  /*4f40*/  IMAD.SHL.U32 R0, R3, 0x200000, RZ ;  /* 0x0020000003007824 */ /* 0x000fca00078e00ff */
[----:B------:R-:W-:-:S07]  /*4f50*/  LOP3.LUT R0, R5, R0, R6, 0xfe, !PT ;  /* 0x0000000005007212 */ /* 0x000fce00078efe06 */
.L_x_768:
[----:B------:R-:W-:Y:S05]  /*4f60*/  BSYNC B0 ;  /* 0x0000000000007941 */ /* 0x000fea0003800000 */
.L_x_767:
[----:B------:R-:W-:-:S04]  /*4f70*/  FSETP.NEU.FTZ.AND P0, PT, R0, RZ, PT ;  /* 0x000000ff0000720b */ /* 0x000fc80003f1d000 */
[----:B------:R-:W-:Y:S01]  /*4f80*/  P2R R27, PR, RZ, 0x1 ;  /* 0x00000001ff1b7803 */ /* 0x000fe20000000000 */
[----:B------:R-:W-:Y:S08]  /*4f90*/  BRA `(.L_x_748) ;  /* 0x0000000000b47947 */ /* 0x000ff00003800000 */
.L_x_760:
        /* <DEDUP_REMOVED lines=14> */
.L_x_774:
[----:B------:R-:W-:Y:S05]  /*5080*/  BSYNC B0 ;  /* 0x0000000000007941 */ /* 0x000fea0003800000 */
.L_x_773:
[----:B------:R-:W-:-:S04]  /*5090*/  FSETP.NEU.FTZ.AND P0, PT, R0, RZ, PT ;  /* 0x000000ff0000720b */ /* 0x000fc80003f1d000 */
[----:B------:R-:W-:Y:S01]  /*50a0*/  P2R R27, PR, RZ, 0x1 ;  /* 0x00000001ff1b7803 */ /* 0x000fe20000000000 */
[----:B------:R-:W-:Y:S08]  /*50b0*/  BRA `(.L_x_748) ;  /* 0x00000000006c7947 */ /* 0x000ff00003800000 */
.L_x_747:
        /* <DEDUP_REMOVED lines=16> */
.L_x_775:
[----:B------:R-:W-:-:S04]  /*51c0*/  PLOP3.LUT P0, PT, PT, PT, PT, 0x8, 0x0 ;  /* 0x000000000000781c */ /* 0x000fc80003f0e170 */
[----:B------:R-:W-:Y:S01]  /*51d0*/  P2R R27, PR, RZ, 0x1 ;  /* 0x00000001ff1b7803 */ /* 0x000fe20000000000 */
[----:B------:R-:W-:Y:S08]  /*51e0*/  BRA `(.L_x_748) ;  /* 0x0000000000207947 */ /* 0x000ff00003800000 */
.L_x_772:
[----:B------:R-:W4:Y:S02]  /*51f0*/  LDG.E.64 R4, desc[UR36][R4.64] ;  /* 0x0000002404047981 */ /* 0x000f24000c1e1b00 */
[----:B----4-:R-:W-:-:S04]  /*5200*/  ISETP.NE.U32.AND P0, PT, R4, RZ, PT ;  /* 0x000000ff0400720c */ /* 0x010fc80003f05070 */
[----:B------:R-:W-:-:S04]  /*5210*/  ISETP.NE.AND.EX P0, PT, R5, RZ, PT, P0 ;  /* 0x000000ff0500720c */ /* 0x000fc80003f05300 */
[----:B------:R-:W-:Y:S01]  /*5220*/  P2R R27, PR, RZ, 0x1 ;  /* 0x00000001ff1b7803 */ /* 0x000fe20000000000 */
[----:B------:R-:W-:Y:S08]  /*5230*/  BRA `(.L_x_748) ;  /* 0x00000000000c7947 */ /* 0x000ff00003800000 */
.L_x_771:
[----:B------:R-:W4:Y:S02]  /*5240*/  LDG.E R4, desc[UR36][R4.64] ;  /* 0x0000002404047981 */ /* 0x000f24000c1e1900 */
[----:B----4-:R-:W-:-:S04]  /*5250*/  ISETP.NE.AND P0, PT, R4, RZ, PT ;  /* 0x000000ff0400720c */ /* 0x010fc80003f05270 */
[----:B------:R-:W-:-:S09]  /*5260*/  P2R R27, PR, RZ, 0x1 ;  /* 0x00000001ff1b7803 */ /* 0x000fd20000000000 */
.L_x_748:
[----:B------:R-:W0:Y:S01]  /*5270*/  LDC.64 R4, c[0x0][0x240] ;  /* 0x00009000ff047b82 */ /* 0x000e220000000a00 */
        /* <DEDUP_REMOVED lines=16> */
[----:B----4-:R-:W-:Y:S01]  /*5380*/  SHF.R.S32.HI R33, RZ, 0x1f, R32 ;  /* 0x0000001fff217819 */ /* 0x010fe20000011420 */
[----:B------:R-:W-:Y:S06]  /*5390*/  BRA `(.L_x_781) ;  /* 0x0000000c00547947 */ /* 0x000fec0003800000 */
.L_x_779:
[----:B------:R0:W5:Y:S01]  /*53a0*/  LDG.E.U8 R32, desc[UR36][R4.64] ;  /* 0x0000002404207981 */ /* 0x000162000c1e1100 */
[----:B------:R-:W-:Y:S01]  /*53b0*/  IMAD.MOV.U32 R33, RZ, RZ, RZ ;  /* 0x000000ffff217224 */ /* 0x000fe200078e00ff */
[----:B------:R-:W-:Y:S06]  /*53c0*/  BRA `(.L_x_781) ;  /* 0x0000000c00487947 */ /* 0x000fec0003800000 */
.L_x_778:
        /* <DEDUP_REMOVED lines=8> */
.L_x_783:
[----:B------:R-:W4:Y:S02]  /*5450*/  LDG.E R32, desc[UR36][R4.64] ;  /* 0x0000002404207981 */ /* 0x000f24000c1e1900 */
[----:B----4-:R-:W-:Y:S01]  /*5460*/  SHF.R.S32.HI R33, RZ, 0x1f, R32 ;  /* 0x0000001fff217819 */ /* 0x010fe20000011420 */
[----:B------:R-:W-:Y:S06]  /*5470*/  BRA `(.L_x_781) ;  /* 0x0000000c001c7947 */ /* 0x000fec0003800000 */
.L_x_782:
[----:B------:R-:W4:Y:S02]  /*5480*/  LDG.E.S16 R32, desc[UR36][R4.64] ;  /* 0x0000002404207981 */ /* 0x000f24000c1e1700 */
[----:B----4-:R-:W-:Y:S01]  /*5490*/  SHF.R.S32.HI R33, RZ, 0x1f, R32 ;  /* 0x0000001fff217819 */ /* 0x010fe20000011420 */
[----:B------:R-:W-:Y:S06]  /*54a0*/  BRA `(.L_x_781) ;  /* 0x0000000c00107947 */ /* 0x000fec0003800000 */
.L_x_777:
[----:B------:R-:W-:-:S13]  /*54b0*/  ISETP.GT.AND P0, PT, R0, 0x6, PT ;  /* 0x000000060000780c */ /* 0x000fda0003f04270 */
[----:B------:R-:W-:Y:S05]  /*54c0*/  @P0 BRA `(.L_x_784) ;  /* 0x00000000002c0947 */ /* 0x000fea0003800000 */
[----:B------:R-:W-:-:S13]  /*54d0*/  ISETP.NE.AND P0, PT, R0, 0x5, PT ;  /* 0x000000050000780c */ /* 0x000fda0003f05270 */
[----:B------:R-:W-:Y:S05]  /*54e0*/  @!P0 BRA `(.L_x_785) ;  /* 0x0000000000148947 */ /* 0x000fea0003800000 */
[----:B------:R-:W-:-:S13]  /*54f0*/  ISETP.NE.AND P0, PT, R0, 0x6, PT ;  /* 0x000000060000780c */ /* 0x000fda0003f05270 */
[----:B------:R-:W-:Y:S05]  /*5500*/  @P0 BRA `(.L_x_780) ;  /* 0x0000000800a00947 */ /* 0x000fea0003800000 */
[----:B------:R-:W4:Y:S02]  /*5510*/  LDG.E R4, desc[UR36][R4.64] ;  /* 0x0000002404047981 */ /* 0x000f24000c1e1900 */
[----:B----4-:R0:W1:Y:S01]  /*5520*/  F2I.S64.TRUNC R32, R4 ;  /* 0x0000000400207311 */ /* 0x010062000020d900 */
[----:B------:R-:W-:Y:S05]  /*5530*/  BRA `(.L_x_781) ;  /* 0x0000000800ec7947 */ /* 0x000fea0003800000 */
.L_x_785:
[----:B------:R-:W4:Y:S02]  /*5540*/  LDG.E.U16 R4, desc[UR36][R4.64] ;  /* 0x0000002404047981 */ /* 0x000f24000c1e1500 */
[----:B----4-:R-:W-:-:S06]  /*5550*/  HADD2.F32 R32, -RZ, R4.H0_H0 ;  /* 0x20000004ff207230 */ /* 0x010fcc0000004100 */
[----:B------:R-:W0:Y:S01]  /*5560*/  F2I.S64.TRUNC R32, R32 ;  /* 0x0000002000207311 */ /* 0x000e22000020d900 */
[----:B------:R-:W-:Y:S05]  /*5570*/  BRA `(.L_x_781) ;  /* 0x0000000800dc7947 */ /* 0x000fea0003800000 */
.L_x_784:
[----:B------:R-:W-:-:S13]  /*5580*/  ISETP.NE.AND P0, PT, R0, 0x7, PT ;  /* 0x000000070000780c */ /* 0x000fda0003f05270 */
[----:B------:R-:W-:Y:S05]  /*5590*/  @!P0 BRA `(.L_x_786) ;  /* 0x00000000002c8947 */ /* 0x000fea0003800000 */
[----:B------:R-:W-:-:S13]  /*55a0*/  ISETP.NE.AND P0, PT, R0, 0x8, PT ;  /* 0x000000080000780c */ /* 0x000fda0003f05270 */
[----:B------:R-:W-:Y:S05]  /*55b0*/  @!P0 BRA `(.L_x_787) ;  /* 0x0000000000148947 */ /* 0x000fea0003800000 */
[----:B------:R-:W-:-:S13]  /*55c0*/  ISETP.NE.AND P0, PT, R0, 0x9, PT ;  /* 0x000000090000780c */ /* 0x000fda0003f05270 */
[----:B------:R-:W-:Y:S05]  /*55d0*/  @P0 BRA `(.L_x_780) ;  /* 0x00000008006c0947 */ /* 0x000fea0003800000 */
[----:B------:R-:W4:Y:S02]  /*55e0*/  LDG.E R4, desc[UR36][R4.64] ;  /* 0x0000002404047981 */ /* 0x000f24000c1e1900 */
[----:B----4-:R0:W1:Y:S01]  /*55f0*/  F2I.S64.TRUNC R32, R4 ;  /* 0x0000000400207311 */ /* 0x010062000020d900 */
[----:B------:R-:W-:Y:S05]  /*5600*/  BRA `(.L_x_781) ;  /* 0x0000000800b87947 */ /* 0x000fea0003800000 */
.L_x_787:
[----:B------:R-:W4:Y:S02]  /*5610*/  LDG.E.U16 R4, desc[UR36][R4.64] ;  /* 0x0000002404047981 */ /* 0x000f24000c1e1500 */
[----:B----4-:R-:W-:-:S06]  /*5620*/  HADD2.F32 R32, -RZ, R4.H0_H0 ;  /* 0x20000004ff207230 */ /* 0x010fcc0000004100 */
[----:B------:R-:W0:Y:S01]  /*5630*/  F2I.S64.TRUNC R32, R32 ;  /* 0x0000002000207311 */ /* 0x000e22000020d900 */
[----:B------:R-:W-:Y:S05]  /*5640*/  BRA `(.L_x_781) ;  /* 0x0000000800a87947 */ /* 0x000fea0003800000 */
.L_x_786:
[----:B------:R-:W4:Y:S02]  /*5650*/  LDG.E.64 R4, desc[UR36][R4.64] ;  /* 0x0000002404047981 */ /* 0x000f24000c1e1b00 */
[----:B----4-:R0:W1:Y:S01]  /*5660*/  F2I.S64.F64.TRUNC R32, R4 ;  /* 0x0000000400207311 */ /* 0x010062000030d900 */
[----:B------:R-:W-:Y:S05]  /*5670*/  BRA `(.L_x_781) ;  /* 0x00000008009c7947 */ /* 0x000fea0003800000 */
.L_x_776:
        /* <DEDUP_REMOVED lines=8> */
[----:B------:R-:W4:Y:S01]  /*5700*/  LDG.E.U8 R4, desc[UR36][R4.64] ;  /* 0x0000002404047981 */ /* 0x000f22000c1e1100 */
[----:B------:R-:W-:Y:S01]  /*5710*/  IMAD.MOV.U32 R33, RZ, RZ, RZ ;  /* 0x000000ffff217224 */ /* 0x000fe200078e00ff */
[----:B----4-:R-:W-:-:S04]  /*5720*/  ISETP.NE.AND P0, PT, R4, RZ, PT ;  /* 0x000000ff0400720c */ /* 0x010fc80003f05270 */
[----:B------:R-:W-:Y:S01]  /*5730*/  SEL R32, RZ, 0x1, !P0 ;  /* 0x00000001ff207807 */ /* 0x000fe20004000000 */
[----:B------:R-:W-:Y:S08]  /*5740*/  BRA `(.L_x_781) ;  /* 0x0000000800687947 */ /* 0x000ff00003800000 */
.L_x_790:
[----:B------:R-:W4:Y:S02]  /*5750*/  LDG.E.64 R4, desc[UR36][R4.64] ;  /* 0x0000002404047981 */ /* 0x000f24000c1e1b00 */
[----:B----4-:R0:W1:Y:S01]  /*5760*/  F2I.S64.F64.TRUNC R32, R4 ;  /* 0x0000000400207311 */ /* 0x010062000030d900 */
[----:B------:R-:W-:Y:S05]  /*5770*/  BRA `(.L_x_781) ;  /* 0x00000008005c7947 */ /* 0x000fea0003800000 */
.L_x_789:
        /* <DEDUP_REMOVED lines=27> */
.L_x_792:
        /* <DEDUP_REMOVED lines=12> */
[----:B------:R4:W0:Y:S01]  /*59f0*/  F2I.S64.TRUNC R32, R0 ;  /* 0x0000000000207311 */ /* 0x000822000020d900 */
[----:B------:R-:W-:Y:S05]  /*5a00*/  BRA `(.L_x_781) ;  /* 0x0000000400b87947 */ /* 0x000fea0003800000 */
.L_x_791:
[----:B------:R-:W4:Y:S02]  /*5a10*/  LDG.E.U16 R32, desc[UR36][R4.64] ;  /* 0x0000002404207981 */ /* 0x000f24000c1e1500 */
[----:B----4-:R-:W-:-:S06]  /*5a20*/  IMAD.U32 R32, R32, 0x10000, RZ ;  /* 0x0001000020207824 */ /* 0x010fcc00078e00ff */
[----:B------:R-:W0:Y:S01]  /*5a30*/  F2I.S64.TRUNC R32, R32 ;  /* 0x0000002000207311 */ /* 0x000e22000020d900 */
[----:B------:R-:W-:Y:S05]  /*5a40*/  BRA `(.L_x_781) ;  /* 0x0000000400a87947 */ /* 0x000fea0003800000 */
.L_x_788:
        /* <DEDUP_REMOVED lines=11> */
.L_x_795:
        /* <DEDUP_REMOVED lines=21> */
.L_x_799:
[----:B------:R-:W-:Y:S05]  /*5c50*/  BSYNC B1 ;  /* 0x0000000000017941 */ /* 0x000fea0003800000 */
.L_x_798:
[----:B------:R-:W-:Y:S01]  /*5c60*/  IMAD.SHL.U32 R3, R3, 0x100000, RZ ;  /* 0x0010000003037824 */ /* 0x000fe200078e00ff */
[----:B------:R-:W-:-:S04]  /*5c70*/  LEA R5, R0, 0x3b800000, 0x17 ;  /* 0x3b80000000057811 */ /* 0x000fc800078eb8ff */
[----:B------:R-:W-:-:S07]  /*5c80*/  LOP3.LUT R32, R5, R3, R32, 0xfe, !PT ;  /* 0x0000000305207212 */ /* 0x000fce00078efe20 */
.L_x_797:
[----:B------:R-:W-:Y:S05]  /*5c90*/  BSYNC B0 ;  /* 0x0000000000007941 */ /* 0x000fea0003800000 */
.L_x_796:
[----:B------:R-:W0:Y:S01]  /*5ca0*/  F2I.S64.TRUNC R32, R32 ;  /* 0x0000002000207311 */ /* 0x000e22000020d900 */
[----:B------:R-:W-:Y:S05]  /*5cb0*/  BRA `(.L_x_781) ;  /* 0x00000004000c7947 */ /* 0x000fea0003800000 */
.L_x_794:
        /* <DEDUP_REMOVED lines=21> */
.L_x_803:
[----:B------:R-:W-:Y:S05]  /*5e10*/  BSYNC B1 ;  /* 0x0000000000017941 */ /* 0x000fea0003800000 */
.L_x_802:
[----:B------:R-:W-:Y:S01]  /*5e20*/  IMAD.SHL.U32 R3, R3, 0x200000, RZ ;  /* 0x0020000003037824 */ /* 0x000fe200078e00ff */
[----:B------:R-:W-:-:S04]  /*5e30*/  LEA R5, R0, 0x37800000, 0x17 ;  /* 0x3780000000057811 */ /* 0x000fc800078eb8ff */
[----:B------:R-:W-:-:S07]  /*5e40*/  LOP3.LUT R32, R5, R3, R32, 0xfe, !PT ;  /* 0x0000000305207212 */ /* 0x000fce00078efe20 */
.L_x_801:
[----:B------:R-:W-:Y:S05]  /*5e50*/  BSYNC B0 ;  /* 0x0000000000007941 */ /* 0x000fea0003800000 */
.L_x_800:
[----:B------:R-:W0:Y:S01]  /*5e60*/  F2I.S64.TRUNC R32, R32 ;  /* 0x0000002000207311 */ /* 0x000e22000020d900 */
[----:B------:R-:W-:Y:S05]  /*5e70*/  BRA `(.L_x_781) ;  /* 0x00000000009c7947 */ /* 0x000fea0003800000 */
.L_x_793:
        /* <DEDUP_REMOVED lines=14> */
.L_x_807:
[----:B------:R-:W-:Y:S05]  /*5f60*/  BSYNC B0 ;  /* 0x0000000000007941 */ /* 0x000fea0003800000 */
.L_x_806:
[----:B------:R-:W0:Y:S01]  /*5f70*/  F2I.S64.TRUNC R32, R32 ;  /* 0x0000002000207311 */ /* 0x000e22000020d900 */
[----:B------:R-:W-:Y:S05]  /*5f80*/  BRA `(.L_x_781) ;  /* 0x0000000000587947 */ /* 0x000fea0003800000 */
.L_x_780:
        /* <DEDUP_REMOVED lines=16> */
.L_x_808:
[----:B------:R-:W-:Y:S01]  /*6090*/  CS2R R32, SRZ ;  /* 0x0000000000207805 */ /* 0x000fe2000001ff00 */
[----:B------:R-:W-:Y:S06]  /*60a0*/  BRA `(.L_x_781) ;  /* 0x0000000000107947 */ /* 0x000fec0003800000 */
.L_x_805:
[----:B------:R0:W5:Y:S01]  /*60b0*/  LDG.E.64 R32, desc[UR36][R4.64] ;  /* 0x0000002404207981 */ /* 0x000162000c1e1b00 */
[----:B------:R-:W-:Y:S05]  /*60c0*/  BRA `(.L_x_781) ;  /* 0x0000000000087947 */ /* 0x000fea0003800000 */
.L_x_804:
[----:B------:R0:W5:Y:S01]  /*60d0*/  LDG.E R32, desc[UR36][R4.64] ;  /* 0x0000002404207981 */ /* 0x000162000c1e1900 */
[----:B------:R-:W-:-:S07]  /*60e0*/  IMAD.MOV.U32 R33, RZ, RZ, RZ ;  /* 0x000000ffff217224 */ /* 0x000fce00078e00ff */
.L_x_781:
[----:B------:R-:W-:Y:S01]  /*60f0*/  ISETP.NE.AND P0, PT, R27, RZ, PT ;  /* 0x000000ff1b00720c */ /* 0x000fe20003f05270 */
[----:B------:R-:W-:-:S03]  /*6100*/  VIADD R17, R17, 0x80 ;  /* 0x0000008011117836 */ /* 0x000fc60000000000 */
[----:B------:R-:W-:-:S09]  /*6110*/  SEL R26, RZ, 0x1, !P0 ;  /* 0x00000001ff1a7807 */ /* 0x000fd20004000000 */
.L_x_709:
[----:B------:R-:W-:Y:S05]  /*6120*/  BSYNC B6 ;  /* 0x0000000000067941 */ /* 0x000fea0003800000 */
.L_x_708:
[----:B------:R-:W-:Y:S01]  /*6130*/  ISETP.GE.AND P0, PT, R17, R22, PT ;  /* 0x000000161100720c */ /* 0x000fe20003f06270 */
[----:B------:R-:W-:Y:S01]  /*6140*/  BSSY B6, `(.L_x_809) ;  /* 0x0000305000067945 */ /* 0x000fe20003800000 */
[----:B------:R-:W-:Y:S02]  /*6150*/  PRMT R30, RZ, 0x7610, R30 ;  /* 0x00007610ff1e7816 */ /* 0x000fe4000000001e */
[----:B------:R-:W-:Y:S02]  /*6160*/  CS2R R34, SRZ ;  /* 0x0000000000227805 */ /* 0x000fe4000001ff00 */
[----:B------:R-:W-:Y:S02]  /*6170*/  PRMT R27, RZ, 0x7610, R27 ;  /* 0x00007610ff1b7816 */ /* 0x000fe4000000001b */
[----:B------:R-:W-:Y:S02]  /*6180*/  CS2R R36, SRZ ;  /* 0x0000000000247805 */ /* 0x000fe4000001ff00 */
[----:B------:R-:W-:-:S03]  /*6190*/  PRMT R31, RZ, 0x7610, R31 ;  /* 0x00007610ff1f7816 */ /* 0x000fc6000000001f */
        /* <DEDUP_REMOVED lines=23> */
.L_x_814:
[----:B------:R-:W4:Y:S02]  /*6310*/  LDG.E.U8 R4, desc[UR36][R4.64] ;  /* 0x0000002404047981 */ /* 0x000f24000c1e1100 */
[----:B----4-:R-:W-:-:S04]  /*6320*/  I2FP.F32.U32 R0, R4 ;  /* 0x0000000400007245 */ /* 0x010fc80000201000 */
[----:B------:R-:W-:-:S04]  /*6330*/  F2FP.F16.F32.PACK_AB R0, RZ, R0 ;  /* 0x00000000ff00723e */ /* 0x000fc800000000ff */
[----:B------:R-:W-:Y:S01]  /*6340*/  PRMT R27, R0, 0x7610, R27 ;  /* 0x00007610001b7816 */ /* 0x000fe2000000001b */
[----:B------:R-:W-:Y:S06]  /*6350*/  BRA `(.L_x_816) ;  /* 0x0000000c00bc7947 */ /* 0x000fec0003800000 */
.L_x_813:
        /* <DEDUP_REMOVED lines=11> */
.L_x_818:
[----:B------:R-:W4:Y:S02]  /*6410*/  LDG.E R4, desc[UR36][R4.64] ;  /* 0x0000002404047981 */ /* 0x000f24000c1e1900 */
[----:B----4-:R-:W-:-:S04]  /*6420*/  I2FP.F32.S32 R0, R4 ;  /* 0x0000000400007245 */ /* 0x010fc80000201400 */
[----:B------:R-:W-:-:S04]  /*6430*/  F2FP.F16.F32.PACK_AB R0, RZ, R0 ;  /* 0x00000000ff00723e */ /* 0x000fc800000000ff */
[----:B------:R-:W-:Y:S01]  /*6440*/  PRMT R27, R0, 0x7610, R27 ;  /* 0x00007610001b7816 */ /* 0x000fe2000000001b */
[----:B------:R-:W-:Y:S06]  /*6450*/  BRA `(.L_x_816) ;  /* 0x0000000c007c7947 */ /* 0x000fec0003800000 */
.L_x_817:
[----:B------:R-:W4:Y:S02]  /*6460*/  LDG.E.U16 R4, desc[UR36][R4.64] ;  /* 0x0000002404047981 */ /* 0x000f24000c1e1500 */
[----:B----4-:R-:W0:Y:S02]  /*6470*/  I2F.S16 R0, R4 ;  /* 0x0000000400007306 */ /* 0x010e240000101400 */
[----:B0-----:R-:W-:-:S04]  /*6480*/  F2FP.F16.F32.PACK_AB R0, RZ, R0 ;  /* 0x00000000ff00723e */ /* 0x001fc800000000ff */
[----:B------:R-:W-:Y:S01]  /*6490*/  PRMT R27, R0, 0x7610, R27 ;  /* 0x00007610001b7816 */ /* 0x000fe2000000001b */
[----:B------:R-:W-:Y:S06]  /*64a0*/  BRA `(.L_x_816) ;  /* 0x0000000c00687947 */ /* 0x000fec0003800000 */
.L_x_812:
        /* <DEDUP_REMOVED lines=9> */
.L_x_820:
[----:B------:R0:W5:Y:S01]  /*6540*/  LDG.E.U16 R27, desc[UR36][R4.64] ;  /* 0x00000024041b7981 */ /* 0x000162000c1e1500 */
[----:B------:R-:W-:Y:S05]  /*6550*/  BRA `(.L_x_816) ;  /* 0x0000000c003c7947 */ /* 0x000fea0003800000 */
.L_x_819:
        /* <DEDUP_REMOVED lines=9> */
.L_x_822:
[----:B------:R1:W5:Y:S01]  /*65f0*/  LDG.E.U16 R27, desc[UR36][R4.64] ;  /* 0x00000024041b7981 */ /* 0x000362000c1e1500 */
[----:B------:R-:W-:Y:S05]  /*6600*/  BRA `(.L_x_816) ;  /* 0x0000000c00107947 */ /* 0x000fea0003800000 */
.L_x_821:
        /* <DEDUP_REMOVED lines=9> */
.L_x_811:
        /* <DEDUP_REMOVED lines=14> */
.L_x_825:
        /* <DEDUP_REMOVED lines=9> */
.L_x_824:
        /* <DEDUP_REMOVED lines=28> */
.L_x_827:
        /* <DEDUP_REMOVED lines=15> */
.L_x_826:
[----:B------:R-:W4:Y:S02]  /*6ac0*/  LDG.E.U16 R0, desc[UR36][R4.64] ;  /* 0x0000002404007981 */ /* 0x000f24000c1e1500 */
[----:B----4-:R-:W-:-:S05]  /*6ad0*/  IMAD.U32 R0, R0, 0x10000, RZ ;  /* 0x0001000000007824 */ /* 0x010fca00078e00ff */
[----:B------:R-:W-:-:S04]  /*6ae0*/  F2FP.F16.F32.PACK_AB R0, RZ, R0 ;  /* 0x00000000ff00723e */ /* 0x000fc800000000ff */
[----:B------:R-:W-:Y:S01]  /*6af0*/  PRMT R27, R0, 0x7610, R27 ;  /* 0x00007610001b7816 */ /* 0x000fe2000000001b */
[----:B------:R-:W-:Y:S06]  /*6b00*/  BRA `(.L_x_816) ;  /* 0x0000000400d07947 */ /* 0x000fec0003800000 */
.L_x_823:
        /* <DEDUP_REMOVED lines=13> */
.L_x_830:
        /* <DEDUP_REMOVED lines=21> */
.L_x_834:
[----:B------:R-:W-:Y:S05]  /*6d30*/  BSYNC B1 ;  /* 0x0000000000017941 */ /* 0x000fea0003800000 */
.L_x_833:
[----:B------:R-:W-:Y:S01]  /*6d40*/  LEA R5, R0, 0x3b800000, 0x17 ;  /* 0x3b80000000057811 */ /* 0x000fe200078eb8ff */
[----:B------:R-:W-:-:S05]  /*6d50*/  IMAD.SHL.U32 R0, R3, 0x100000, RZ ;  /* 0x0010000003007824 */ /* 0x000fca00078e00ff */
[----:B------:R-:W-:-:S07]  /*6d60*/  LOP3.LUT R0, R5, R0, R6, 0xfe, !PT ;  /* 0x0000000005007212 */ /* 0x000fce00078efe06 */
.L_x_832:
[----:B------:R-:W-:Y:S05]  /*6d70*/  BSYNC B0 ;  /* 0x0000000000007941 */ /* 0x000fea0003800000 */
.L_x_831:
[----:B------:R-:W-:-:S04]  /*6d80*/  F2FP.F16.F32.PACK_AB R0, RZ, R0 ;  /* 0x00000000ff00723e */ /* 0x000fc800000000ff */
[----:B------:R-:W-:Y:S01]  /*6d90*/  PRMT R27, R0, 0x7610, R27 ;  /* 0x00007610001b7816 */ /* 0x000fe2000000001b */
[----:B------:R-:W-:Y:S06]  /*6da0*/  BRA `(.L_x_816) ;  /* 0x0000000400287947 */ /* 0x000fec0003800000 */
.L_x_829:
        /* <DEDUP_REMOVED lines=21> */
.L_x_838:
[----:B------:R-:W-:Y:S05]  /*6f00*/  BSYNC B1 ;  /* 0x0000000000017941 */ /* 0x000fea0003800000 */
.L_x_837:
[----:B------:R-:W-:Y:S01]  /*6f10*/  LEA R5, R0, 0x37800000, 0x17 ;  /* 0x3780000000057811 */ /* 0x000fe200078eb8ff */
[----:B------:R-:W-:-:S05]  /*6f20*/  IMAD.SHL.U32 R0, R3, 0x200000, RZ ;  /* 0x0020000003007824 */ /* 0x000fca00078e00ff */
[----:B------:R-:W-:-:S07]  /*6f30*/  LOP3.LUT R0, R5, R0, R6, 0xfe, !PT ;  /* 0x0000000005007212 */ /* 0x000fce00078efe06 */
.L_x_836:
[----:B------:R-:W-:Y:S05]  /*6f40*/  BSYNC B0 ;  /* 0x0000000000007941 */ /* 0x000fea0003800000 */
.L_x_835:
[----:B------:R-:W-:-:S04]  /*6f50*/  F2FP.F16.F32.PACK_AB R0, RZ, R0 ;  /* 0x00000000ff00723e */ /* 0x000fc800000000ff */
[----:B------:R-:W-:Y:S01]  /*6f60*/  PRMT R27, R0, 0x7610, R27 ;  /* 0x00007610001b7816 */ /* 0x000fe2000000001b */
[----:B------:R-:W-:Y:S06]  /*6f70*/  BRA `(.L_x_816) ;  /* 0x0000000000b47947 */ /* 0x000fec0003800000 */
.L_x_828:
        /* <DEDUP_REMOVED lines=14> */
.L_x_842:
[----:B------:R-:W-:Y:S05]  /*7060*/  BSYNC B0 ;  /* 0x0000000000007941 */ /* 0x000fea0003800000 */
.L_x_841:
[----:B------:R-:W-:-:S04]  /*7070*/  F2FP.F16.F32.PACK_AB R0, RZ, R0 ;  /* 0x00000000ff00723e */ /* 0x000fc800000000ff */
[----:B------:R-:W-:Y:S01]  /*7080*/  PRMT R27, R0, 0x7610, R27 ;  /* 0x00007610001b7816 */ /* 0x000fe2000000001b */
[----:B------:R-:W-:Y:S06]  /*7090*/  BRA `(.L_x_816) ;  /* 0x00000000006c7947 */ /* 0x000fec0003800000 */
.L_x_815:
        /* <DEDUP_REMOVED lines=16> */
.L_x_843:
[----:B------:R-:W-:Y:S01]  /*71a0*/  PRMT R27, RZ, 0x7610, R27 ;  /* 0x00007610ff1b7816 */ /* 0x000fe2000000001b */
[----:B------:R-:W-:Y:S06]  /*71b0*/  BRA `(.L_x_816) ;  /* 0x0000000000247947 */ /* 0x000fec0003800000 */
.L_x_840:
[----:B------:R-:W4:Y:S02]  /*71c0*/  LDG.E.64 R4, desc[UR36][R4.64] ;  /* 0x0000002404047981 */ /* 0x000f24000c1e1b00 */
[----:B----4-:R-:W0:Y:S02]  /*71d0*/  I2F.U64 R0, R4 ;  /* 0x0000000400007312 */ /* 0x010e240000301000 */
[----:B0-----:R-:W-:-:S04]  /*71e0*/  F2FP.F16.F32.PACK_AB R0, RZ, R0 ;  /* 0x00000000ff00723e */ /* 0x001fc800000000ff */
[----:B------:R-:W-:Y:S01]  /*71f0*/  PRMT R27, R0, 0x7610, R27 ;  /* 0x00007610001b7816 */ /* 0x000fe2000000001b */
[----:B------:R-:W-:Y:S06]  /*7200*/  BRA `(.L_x_816) ;  /* 0x0000000000107947 */ /* 0x000fec0003800000 */
.L_x_839:
[----:B------:R-:W4:Y:S02]  /*7210*/  LDG.E R4, desc[UR36][R4.64] ;  /* 0x0000002404047981 */ /* 0x000f24000c1e1900 */
[----:B----4-:R-:W-:-:S04]  /*7220*/  I2FP.F32.U32 R0, R4 ;  /* 0x0000000400007245 */ /* 0x010fc80000201000 */
[----:B------:R-:W-:-:S04]  /*7230*/  F2FP.F16.F32.PACK_AB R0, RZ, R0 ;  /* 0x00000000ff00723e */ /* 0x000fc800000000ff */
[----:B------:R-:W-:-:S07]  /*7240*/  PRMT R27, R0, 0x7610, R27 ;  /* 0x00007610001b7816 */ /* 0x000fce000000001b */
.L_x_816:
        /* <DEDUP_REMOVED lines=20> */
.L_x_847:
[----:B------:R-:W4:Y:S02]  /*7390*/  LDG.E.U8 R4, desc[UR36][R4.64] ;  /* 0x0000002404047981 */ /* 0x000f24000c1e1100 */
[----:B----4-:R-:W-:-:S04]  /*73a0*/  ISETP.NE.AND P0, PT, R4, RZ, PT ;  /* 0x000000ff0400720c */ /* 0x010fc80003f05270 */
[----:B------:R-:W-:Y:S01]  /*73b0*/  P2R R25, PR, RZ, 0x1 ;  /* 0x00000001ff197803 */ /* 0x000fe20000000000 */
[----:B------:R-:W-:Y:S08]  /*73c0*/  BRA `(.L_x_849) ;  /* 0x0000000c00c47947 */ /* 0x000ff00003800000 */
.L_x_846:
        /* <DEDUP_REMOVED lines=11> */
.L_x_851:
[----:B------:R-:W4:Y:S02]  /*7480*/  LDG.E R4, desc[UR36][R4.64] ;  /* 0x0000002404047981 */ /* 0x000f24000c1e1900 */
[----:B----4-:R-:W-:-:S04]  /*7490*/  ISETP.NE.AND P0, PT, R4, RZ, PT ;  /* 0x000000ff0400720c */ /* 0x010fc80003f05270 */
[----:B------:R-:W-:Y:S01]  /*74a0*/  P2R R25, PR, RZ, 0x1 ;  /* 0x00000001ff197803 */ /* 0x000fe20000000000 */
[----:B------:R-:W-:Y:S08]  /*74b0*/  BRA `(.L_x_849) ;  /* 0x0000000c00887947 */ /* 0x000ff00003800000 */
.L_x_850:
[----:B------:R-:W4:Y:S02]  /*74c0*/  LDG.E.U16 R4, desc[UR36][R4.64] ;  /* 0x0000002404047981 */ /* 0x000f24000c1e1500 */
[----:B----4-:R-:W-:-:S04]  /*74d0*/  ISETP.NE.AND P0, PT, R4, RZ, PT ;  /* 0x000000ff0400720c */ /* 0x010fc80003f05270 */
[----:B------:R-:W-:Y:S01]  /*74e0*/  P2R R25, PR, RZ, 0x1 ;  /* 0x00000001ff197803 */ /* 0x000fe20000000000 */
[----:B------:R-:W-:Y:S08]  /*74f0*/  BRA `(.L_x_849) ;  /* 0x0000000c00787947 */ /* 0x000ff00003800000 */
.L_x_845:
        /* <DEDUP_REMOVED lines=10> */
.L_x_853:
[----:B------:R-:W4:Y:S02]  /*75a0*/  LDG.E.U16 R0, desc[UR36][R4.64] ;  /* 0x0000002404007981 */ /* 0x000f24000c1e1500 */
[----:B----4-:R-:W-:-:S05]  /*75b0*/  HADD2.F32 R0, -RZ, R0.H0_H0 ;  /* 0x20000000ff007230 */ /* 0x010fca0000004100 */
[----:B------:R-:W-:-:S04]  /*75c0*/  FSETP.NEU.FTZ.AND P0, PT, R0, RZ, PT ;  /* 0x000000ff0000720b */ /* 0x000fc80003f1d000 */
[----:B------:R-:W-:Y:S01]  /*75d0*/  P2R R25, PR, RZ, 0x1 ;  /* 0x00000001ff197803 */ /* 0x000fe20000000000 */
[----:B------:R-:W-:Y:S08]  /*75e0*/  BRA `(.L_x_849) ;  /* 0x0000000c003c7947 */ /* 0x000ff00003800000 */
.L_x_852:
        /* <DEDUP_REMOVED lines=12> */
.L_x_855:
        /* <DEDUP_REMOVED lines=11> */
.L_x_854:
[----:B------:R-:W4:Y:S02]  /*7760*/  LDG.E.64 R4, desc[UR36][R4.64] ;  /* 0x0000002404047981 */ /* 0x000f24000c1e1b00 */
[----:B----4-:R-:W-:-:S06]  /*7770*/  DSETP.NEU.AND P0, PT, R4, RZ, PT ;  /* 0x000000ff0400722a */ /* 0x010fcc0003f0d000 */
[----:B------:R-:W-:Y:S01]  /*7780*/  P2R R25, PR, RZ, 0x1 ;  /* 0x00000001ff197803 */ /* 0x000fe20000000000 */
[----:B------:R-:W-:Y:S07]  /*7790*/  BRA `(.L_x_849) ;  /* 0x0000000800d07947 */ /* 0x000fee0003800000 */
.L_x_844:
        /* <DEDUP_REMOVED lines=12> */
.L_x_858:
[----:B------:R-:W4:Y:S02]  /*7860*/  LDG.E.128 R4, desc[UR36][R4.64] ;  /* 0x0000002404047981 */ /* 0x000f24000c1e1d00 */
[----:B----4-:R-:W-:-:S06]  /*7870*/  DSETP.NEU.AND P0, PT, R6, RZ, PT ;  /* 0x000000ff0600722a */ /* 0x010fcc0003f0d000 */
[----:B------:R-:W-:-:S06]  /*7880*/  DSETP.NEU.OR P0, PT, R4, RZ, P0 ;  /* 0x000000ff0400722a */ /* 0x000fcc000070d400 */
[----:B------:R-:W-:Y:S01]  /*7890*/  P2R R25, PR, RZ, 0x1 ;  /* 0x00000001ff197803 */ /* 0x000fe20000000000 */
[----:B------:R-:W-:Y:S07]  /*78a0*/  BRA `(.L_x_849) ;  /* 0x00000008008c7947 */ /* 0x000fee0003800000 */
.L_x_857:
        /* <DEDUP_REMOVED lines=28> */
.L_x_860:
        /* <DEDUP_REMOVED lines=15> */
.L_x_859:
[----:B------:R-:W4:Y:S02]  /*7b60*/  LDG.E.U16 R0, desc[UR36][R4.64] ;  /* 0x0000002404007981 */ /* 0x000f24000c1e1500 */
[----:B----4-:R-:W-:-:S05]  /*7b70*/  IMAD.U32 R0, R0, 0x10000, RZ ;  /* 0x0001000000007824 */ /* 0x010fca00078e00ff */
[----:B------:R-:W-:-:S04]  /*7b80*/  FSETP.NEU.FTZ.AND P0, PT, R0, RZ, PT ;  /* 0x000000ff0000720b */ /* 0x000fc80003f1d000 */
[----:B------:R-:W-:Y:S01]  /*7b90*/  P2R R25, PR, RZ, 0x1 ;  /* 0x00000001ff197803 */ /* 0x000fe20000000000 */
[----:B------:R-:W-:Y:S08]  /*7ba0*/  BRA `(.L_x_849) ;  /* 0x0000000400cc7947 */ /* 0x000ff00003800000 */
.L_x_856:
        /* <DEDUP_REMOVED lines=12> */
.L_x_863:
        /* <DEDUP_REMOVED lines=21> */
.L_x_867:
[----:B------:R-:W-:Y:S05]  /*7dc0*/  BSYNC B1 ;  /* 0x0000000000017941 */ /* 0x000fea0003800000 */
.L_x_866:
[----:B------:R-:W-:Y:S01]  /*7dd0*/  LEA R5, R0, 0x3b800000, 0x17 ;  /* 0x3b80000000057811 */ /* 0x000fe200078eb8ff */
[----:B------:R-:W-:-:S05]  /*7de0*/  IMAD.SHL.U32 R0, R3, 0x100000, RZ ;  /* 0x0010000003007824 */ /* 0x000fca00078e00ff */
[----:B------:R-:W-:-:S07]  /*7df0*/  LOP3.LUT R0, R5, R0, R6, 0xfe, !PT ;  /* 0x0000000005007212 */ /* 0x000fce00078efe06 */
.L_x_865:
[----:B------:R-:W-:Y:S05]  /*7e00*/  BSYNC B0 ;  /* 0x0000000000007941 */ /* 0x000fea0003800000 */
.L_x_864:
[----:B------:R-:W-:-:S04]  /*7e10*/  FSETP.NEU.FTZ.AND P0, PT, R0, RZ, PT ;  /* 0x000000ff0000720b */ /* 0x000fc80003f1d000 */
[----:B------:R-:W-:Y:S01]  /*7e20*/  P2R R25, PR, RZ, 0x1 ;  /* 0x00000001ff197803 */ /* 0x000fe20000000000 */
[----:B------:R-:W-:Y:S08]  /*7e30*/  BRA `(.L_x_849) ;  /* 0x0000000400287947 */ /* 0x000ff00003800000 */
.L_x_862:
        /* <DEDUP_REMOVED lines=21> */
.L_x_871:
[----:B------:R-:W-:Y:S05]  /*7f90*/  BSYNC B1 ;  /* 0x0000000000017941 */ /* 0x000fea0003800000 */
.L_x_870:
[----:B------:R-:W-:Y:S01]  /*7fa0*/  LEA R5, R0, 0x37800000, 0x17 ;  /* 0x3780000000057811 */ /* 0x000fe200078eb8ff */
[----:B------:R-:W-:-:S05]  /*7fb0*/  IMAD.SHL.U32 R0, R3, 0x200000, RZ ;  /* 0x0020000003007824 */ /* 0x000fca00078e00ff */
[----:B------:R-:W-:-:S07]  /*7fc0*/  LOP3.LUT R0, R5, R0, R6, 0xfe, !PT ;  /* 0x0000000005007212 */ /* 0x000fce00078efe06 */
.L_x_869:
[----:B------:R-:W-:Y:S05]  /*7fd0*/  BSYNC B0 ;  /* 0x0000000000007941 */ /* 0x000fea0003800000 */
.L_x_868:
[----:B------:R-:W-:-:S04]  /*7fe0*/  FSETP.NEU.FTZ.AND P0, PT, R0, RZ, PT ;  /* 0x000000ff0000720b */ /* 0x000fc80003f1d000 */
[----:B------:R-:W-:Y:S01]  /*7ff0*/  P2R R25, PR, RZ, 0x1 ;  /* 0x00000001ff197803 */ /* 0x000fe20000000000 */
[----:B------:R-:W-:Y:S08]  /*8000*/  BRA `(.L_x_849) ;  /* 0x0000000000b47947 */ /* 0x000ff00003800000 */
.L_x_861:
        /* <DEDUP_REMOVED lines=14> */
.L_x_875:
[----:B------:R-:W-:Y:S05]  /*80f0*/  BSYNC B0 ;  /* 0x0000000000007941 */ /* 0x000fea0003800000 */
.L_x_874:
[----:B------:R-:W-:-:S04]  /*8100*/  FSETP.NEU.FTZ.AND P0, PT, R0, RZ, PT ;  /* 0x000000ff0000720b */ /* 0x000fc80003f1d000 */
[----:B------:R-:W-:Y:S01]  /*8110*/  P2R R25, PR, RZ, 0x1 ;  /* 0x00000001ff197803 */ /* 0x000fe20000000000 */
[----:B------:R-:W-:Y:S08]  /*8120*/  BRA `(.L_x_849) ;  /* 0x00000000006c7947 */ /* 0x000ff00003800000 */
.L_x_848:
        /* <DEDUP_REMOVED lines=16> */
.L_x_876:
[----:B------:R-:W-:-:S04]  /*8230*/  PLOP3.LUT P0, PT, PT, PT, PT, 0x8, 0x0 ;  /* 0x000000000000781c */ /* 0x000fc80003f0e170 */
[----:B------:R-:W-:Y:S01]  /*8240*/  P2R R25, PR, RZ, 0x1 ;  /* 0x00000001ff197803 */ /* 0x000fe20000000000 */
[----:B------:R-:W-:Y:S08]  /*8250*/  BRA `(.L_x_849) ;  /* 0x0000000000207947 */ /* 0x000ff00003800000 */
.L_x_873:
[----:B------:R-:W4:Y:S02]  /*8260*/  LDG.E.64 R4, desc[UR36][R4.64] ;  /* 0x0000002404047981 */ /* 0x000f24000c1e1b00 */
[----:B----4-:R-:W-:-:S04]  /*8270*/  ISETP.NE.U32.AND P0, PT, R4, RZ, PT ;  /* 0x000000ff0400720c */ /* 0x010fc80003f05070 */
[----:B------:R-:W-:-:S04]  /*8280*/  ISETP.NE.AND.EX P0, PT, R5, RZ, PT, P0 ;  /* 0x000000ff0500720c */ /* 0x000fc80003f05300 */
[----:B------:R-:W-:Y:S01]  /*8290*/  P2R R25, PR, RZ, 0x1 ;  /* 0x00000001ff197803 */ /* 0x000fe20000000000 */
[----:B------:R-:W-:Y:S08]  /*82a0*/  BRA `(.L_x_849) ;  /* 0x00000000000c7947 */ /* 0x000ff00003800000 */
.L_x_872:
[----:B------:R-:W4:Y:S02]  /*82b0*/  LDG.E R4, desc[UR36][R4.64] ;  /* 0x0000002404047981 */ /* 0x000f24000c1e1900 */
[----:B----4-:R-:W-:-:S04]  /*82c0*/  ISETP.NE.AND P0, PT, R4, RZ, PT ;  /* 0x000000ff0400720c */ /* 0x010fc80003f05270 */
[----:B------:R-:W-:-:S09]  /*82d0*/  P2R R25, PR, RZ, 0x1 ;  /* 0x00000001ff197803 */ /* 0x000fd20000000000 */
.L_x_849:
        /* <DEDUP_REMOVED lines=19> */
.L_x_880:
[----:B------:R0:W5:Y:S01]  /*8410*/  LDG.E.U8 R36, desc[UR36][R4.64] ;  /* 0x0000002404247981 */ /* 0x000162000c1e1100 */
[----:B------:R-:W-:Y:S01]  /*8420*/  IMAD.MOV.U32 R37, RZ, RZ, RZ ;  /* 0x000000ffff257224 */ /* 0x000fe200078e00ff */
[----:B------:R-:W-:Y:S06]  /*8430*/  BRA `(.L_x_882) ;  /* 0x0000000c00487947 */ /* 0x000fec0003800000 */
.L_x_879:
        /* <DEDUP_REMOVED lines=8> */
.L_x_884:
[----:B------:R-:W4:Y:S02]  /*84c0*/  LDG.E R36, desc[UR36][R4.64] ;  /* 0x0000002404247981 */ /* 0x000f24000c1e1900 */
[----:B----4-:R-:W-:Y:S01]  /*84d0*/  SHF.R.S32.HI R37, RZ, 0x1f, R36 ;  /* 0x0000001fff257819 */ /* 0x010fe20000011424 */
[----:B------:R-:W-:Y:S06]  /*84e0*/  BRA `(.L_x_882) ;  /* 0x0000000c001c7947 */ /* 0x000fec0003800000 */
.L_x_883:
[----:B------:R-:W4:Y:S02]  /*84f0*/  LDG.E.S16 R36, desc[UR36][R4.64] ;  /* 0x0000002404247981 */ /* 0x000f24000c1e1700 */
[----:B----4-:R-:W-:Y:S01]  /*8500*/  SHF.R.S32.HI R37, RZ, 0x1f, R36 ;  /* 0x0000001fff257819 */ /* 0x010fe20000011424 */
[----:B------:R-:W-:Y:S06]  /*8510*/  BRA `(.L_x_882) ;  /* 0x0000000c00107947 */ /* 0x000fec0003800000 */
.L_x_878:
[----:B------:R-:W-:-:S13]  /*8520*/  ISETP.GT.AND P0, PT, R0, 0x6, PT ;  /* 0x000000060000780c */ /* 0x000fda0003f04270 */
[----:B------:R-:W-:Y:S05]  /*8530*/  @P0 BRA `(.L_x_885) ;  /* 0x00000000002c0947 */ /* 0x000fea0003800000 */
[----:B------:R-:W-:-:S13]  /*8540*/  ISETP.NE.AND P0, PT, R0, 0x5, PT ;  /* 0x000000050000780c */ /* 0x000fda0003f05270 */
[----:B------:R-:W-:Y:S05]  /*8550*/  @!P0 BRA `(.L_x_886) ;  /* 0x0000000000148947 */ /* 0x000fea0003800000 */
[----:B------:R-:W-:-:S13]  /*8560*/  ISETP.NE.AND P0, PT, R0, 0x6, PT ;  /* 0x000000060000780c */ /* 0x000fda0003f05270 */
[----:B------:R-:W-:Y:S05]  /*8570*/  @P0 BRA `(.L_x_881) ;  /* 0x0000000800a00947 */ /* 0x000fea0003800000 */
[----:B------:R-:W4:Y:S02]  /*8580*/  LDG.E R4, desc[UR36][R4.64] ;  /* 0x0000002404047981 */ /* 0x000f24000c1e1900 */
[----:B----4-:R1:W4:Y:S01]  /*8590*/  F2I.S64.TRUNC R36, R4 ;  /* 0x0000000400247311 */ /* 0x010322000020d900 */
[----:B------:R-:W-:Y:S05]  /*85a0*/  BRA `(.L_x_882) ;  /* 0x0000000800ec7947 */ /* 0x000fea0003800000 */
.L_x_886:
[----:B------:R-:W4:Y:S02]  /*85b0*/  LDG.E.U16 R4, desc[UR36][R4.64] ;  /* 0x0000002404047981 */ /* 0x000f24000c1e1500 */
[----:B----4-:R-:W-:-:S06]  /*85c0*/  HADD2.F32 R36, -RZ, R4.H0_H0 ;  /* 0x20000004ff247230 */ /* 0x010fcc0000004100 */
[----:B------:R-:W0:Y:S01]  /*85d0*/  F2I.S64.TRUNC R36, R36 ;  /* 0x0000002400247311 */ /* 0x000e22000020d900 */
[----:B------:R-:W-:Y:S05]  /*85e0*/  BRA `(.L_x_882) ;  /* 0x0000000800dc7947 */ /* 0x000fea0003800000 */
.L_x_885:
        /* <DEDUP_REMOVED lines=9> */
.L_x_888:
[----:B------:R-:W4:Y:S02]  /*8680*/  LDG.E.U16 R4, desc[UR36][R4.64] ;  /* 0x0000002404047981 */ /* 0x000f24000c1e1500 */
[----:B----4-:R-:W-:-:S06]  /*8690*/  HADD2.F32 R36, -RZ, R4.H0_H0 ;  /* 0x20000004ff247230 */ /* 0x010fcc0000004100 */
[----:B------:R-:W0:Y:S01]  /*86a0*/  F2I.S64.TRUNC R36, R36 ;  /* 0x0000002400247311 */ /* 0x000e22000020d900 */
[----:B------:R-:W-:Y:S05]  /*86b0*/  BRA `(.L_x_882) ;  /* 0x0000000800a87947 */ /* 0x000fea0003800000 */
.L_x_887:
[----:B------:R-:W4:Y:S02]  /*86c0*/  LDG.E.64 R4, desc[UR36][R4.64] ;  /* 0x0000002404047981 */ /* 0x000f24000c1e1b00 */
[----:B----4-:R0:W1:Y:S01]  /*86d0*/  F2I.S64.F64.TRUNC R36, R4 ;  /* 0x0000000400247311 */ /* 0x010062000030d900 */
[----:B------:R-:W-:Y:S05]  /*86e0*/  BRA `(.L_x_882) ;  /* 0x00000008009c7947 */ /* 0x000fea0003800000 */
.L_x_877:
        /* <DEDUP_REMOVED lines=13> */
.L_x_891:
[----:B------:R-:W4:Y:S02]  /*87c0*/  LDG.E.64 R4, desc[UR36][R4.64] ;  /* 0x0000002404047981 */ /* 0x000f24000c1e1b00 */
[----:B----4-:R0:W1:Y:S01]  /*87d0*/  F2I.S64.F64.TRUNC R36, R4 ;  /* 0x0000000400247311 */ /* 0x010062000030d900 */
[----:B------:R-:W-:Y:S05]  /*87e0*/  BRA `(.L_x_882) ;  /* 0x00000008005c7947 */ /* 0x000fea0003800000 */
.L_x_890:
        /* <DEDUP_REMOVED lines=27> */
.L_x_893:
        /* <DEDUP_REMOVED lines=14> */
.L_x_892:
[----:B------:R-:W4:Y:S02]  /*8a80*/  LDG.E.U16 R36, desc[UR36][R4.64] ;  /* 0x0000002404247981 */ /* 0x000f24000c1e1500 */
[----:B----4-:R-:W-:-:S06]  /*8a90*/  IMAD.U32 R36, R36, 0x10000, RZ ;  /* 0x0001000024247824 */ /* 0x010fcc00078e00ff */
[----:B------:R-:W0:Y:S01]  /*8aa0*/  F2I.S64.TRUNC R36, R36 ;  /* 0x0000002400247311 */ /* 0x000e22000020d900 */
[----:B------:R-:W-:Y:S05]  /*8ab0*/  BRA `(.L_x_882) ;  /* 0x0000000400a87947 */ /* 0x000fea0003800000 */
.L_x_889:
        /* <DEDUP_REMOVED lines=11> */
.L_x_896:
        /* <DEDUP_REMOVED lines=21> */
.L_x_900:
[----:B------:R-:W-:Y:S05]  /*8cc0*/  BSYNC B1 ;  /* 0x0000000000017941 */ /* 0x000fea0003800000 */
.L_x_899:
[----:B------:R-:W-:Y:S01]  /*8cd0*/  IMAD.SHL.U32 R3, R3, 0x100000, RZ ;  /* 0x0010000003037824 */ /* 0x000fe200078e00ff */
[----:B------:R-:W-:-:S04]  /*8ce0*/  LEA R5, R0, 0x3b800000, 0x17 ;  /* 0x3b80000000057811 */ /* 0x000fc800078eb8ff */
[----:B------:R-:W-:-:S07]  /*8cf0*/  LOP3.LUT R36, R5, R3, R36, 0xfe, !PT ;  /* 0x0000000305247212 */ /* 0x000fce00078efe24 */
.L_x_898:
[----:B------:R-:W-:Y:S05]  /*8d00*/  BSYNC B0 ;  /* 0x0000000000007941 */ /* 0x000fea0003800000 */
.L_x_897:
[----:B------:R-:W0:Y:S01]  /*8d10*/  F2I.S64.TRUNC R36, R36 ;  /* 0x0000002400247311 */ /* 0x000e22000020d900 */
[----:B------:R-:W-:Y:S05]  /*8d20*/  BRA `(.L_x_882) ;  /* 0x00000004000c7947 */ /* 0x000fea0003800000 */
.L_x_895:
        /* <DEDUP_REMOVED lines=21> */
.L_x_904:
[----:B------:R-:W-:Y:S05]  /*8e80*/  BSYNC B1 ;  /* 0x0000000000017941 */ /* 0x000fea0003800000 */
.L_x_903:
[----:B------:R-:W-:Y:S01]  /*8e90*/  IMAD.SHL.U32 R3, R3, 0x200000, RZ ;  /* 0x0020000003037824 */ /* 0x000fe200078e00ff */
[----:B------:R-:W-:-:S04]  /*8ea0*/  LEA R5, R0, 0x37800000, 0x17 ;  /* 0x3780000000057811 */ /* 0x000fc800078eb8ff */
[----:B------:R-:W-:-:S07]  /*8eb0*/  LOP3.LUT R36, R5, R3, R36, 0xfe, !PT ;  /* 0x0000000305247212 */ /* 0x000fce00078efe24 */
.L_x_902:
[----:B------:R-:W-:Y:S05]  /*8ec0*/  BSYNC B0 ;  /* 0x0000000000007941 */ /* 0x000fea0003800000 */
.L_x_901:
[----:B------:R-:W0:Y:S01]  /*8ed0*/  F2I.S64.TRUNC R36, R36 ;  /* 0x0000002400247311 */ /* 0x000e22000020d900 */
[----:B------:R-:W-:Y:S05]  /*8ee0*/  BRA `(.L_x_882) ;  /* 0x00000000009c7947 */ /* 0x000fea0003800000 */
.L_x_894:
        /* <DEDUP_REMOVED lines=14> */
.L_x_908:
[----:B------:R-:W-:Y:S05]  /*8fd0*/  BSYNC B0 ;  /* 0x0000000000007941 */ /* 0x000fea0003800000 */
.L_x_907:
[----:B------:R-:W0:Y:S01]  /*8fe0*/  F2I.S64.TRUNC R36, R36 ;  /* 0x0000002400247311 */ /* 0x000e22000020d900 */
[----:B------:R-:W-:Y:S05]  /*8ff0*/  BRA `(.L_x_882) ;  /* 0x0000000000587947 */ /* 0x000fea0003800000 */
.L_x_881:
        /* <DEDUP_REMOVED lines=16> */
.L_x_909:
[----:B------:R-:W-:Y:S01]  /*9100*/  CS2R R36, SRZ ;  /* 0x0000000000247805 */ /* 0x000fe2000001ff00 */
[----:B------:R-:W-:Y:S06]  /*9110*/  BRA `(.L_x_882) ;  /* 0x0000000000107947 */ /* 0x000fec0003800000 */
.L_x_906:
[----:B------:R0:W5:Y:S01]  /*9120*/  LDG.E.64 R36, desc[UR36][R4.64] ;  /* 0x0000002404247981 */ /* 0x000162000c1e1b00 */
[----:B------:R-:W-:Y:S05]  /*9130*/  BRA `(.L_x_882) ;  /* 0x0000000000087947 */ /* 0x000fea0003800000 */
.L_x_905:
[----:B------:R0:W5:Y:S01]  /*9140*/  LDG.E R36, desc[UR36][R4.64] ;  /* 0x0000002404247981 */ /* 0x000162000c1e1900 */
[----:B------:R-:W-:-:S07]  /*9150*/  IMAD.MOV.U32 R37, RZ, RZ, RZ ;  /* 0x000000ffff257224 */ /* 0x000fce00078e00ff */
.L_x_882:
[----:B------:R-:W-:Y:S01]  /*9160*/  ISETP.NE.AND P0, PT, R25, RZ, PT ;  /* 0x000000ff1900720c */ /* 0x000fe20003f05270 */
[----:B------:R-:W-:-:S03]  /*9170*/  VIADD R17, R17, 0x80 ;  /* 0x0000008011117836 */ /* 0x000fc60000000000 */
[----:B------:R-:W-:-:S09]  /*9180*/  SEL R31, RZ, 0x1, !P0 ;  /* 0x00000001ff1f7807 */ /* 0x000fd20004000000 */
.L_x_810:
[----:B------:R-:W-:Y:S05]  /*9190*/  BSYNC B6 ;  /* 0x0000000000067941 */ /* 0x000fea0003800000 */
.L_x_809:
[----:B------:R-:W-:Y:S01]  /*91a0*/  ISETP.GE.AND P0, PT, R17, R22, PT ;  /* 0x000000161100720c */ /* 0x000fe20003f06270 */
[----:B------:R-:W-:Y:S01]  /*91b0*/  BSSY B6, `(.L_x_910) ;  /* 0x00002ea000067945 */ /* 0x000fe20003800000 */
[----:B0-----:R-:W-:-:S11]  /*91c0*/  PRMT R18, RZ, 0x7610, R18 ;  /* 0x00007610ff127816 */ /* 0x001fd60000000012 */
[----:B------:R-:W-:Y:S05]  /*91d0*/  @P0 BRA `(.L_x_911) ;  /* 0x0000002c009c0947 */ /* 0x000fea0003800000 */
[----:B-1--4-:R-:W0:Y:S01]  /*91e0*/  LDC.64 R4, c[0x0][0x230] ;  /* 0x00008c00ff047b82 */ /* 0x012e220000000a00 */
        /* <DEDUP_REMOVED lines=21> */
.L_x_915:
[----:B------:R-:W4:Y:S02]  /*9340*/  LDG.E.U8 R4, desc[UR36][R4.64] ;  /* 0x0000002404047981 */ /* 0x000f24000c1e1100 */
[----:B----4-:R-:W-:-:S04]  /*9350*/  I2FP.F32.U32 R0, R4 ;  /* 0x0000000400007245 */ /* 0x010fc80000201000 */
[----:B------:R-:W-:-:S04]  /*9360*/  F2FP.F16.F32.PACK_AB R0, RZ, R0 ;  /* 0x00000000ff00723e */ /* 0x000fc800000000ff */
[----:B------:R-:W-:Y:S01]  /*9370*/  PRMT R18, R0, 0x7610, R18 ;  /* 0x0000761000127816 */ /* 0x000fe20000000012 */
[----:B------:R-:W-:Y:S06]  /*9380*/  BRA `(.L_x_917) ;  /* 0x0000000c00bc7947 */ /* 0x000fec0003800000 */
.L_x_914:
        /* <DEDUP_REMOVED lines=11> */
.L_x_919:
[----:B------:R-:W4:Y:S02]  /*9440*/  LDG.E R4, desc[UR36][R4.64] ;  /* 0x0000002404047981 */ /* 0x000f24000c1e1900 */
[----:B----4-:R-:W-:-:S04]  /*9450*/  I2FP.F32.S32 R0, R4 ;  /* 0x0000000400007245 */ /* 0x010fc80000201400 */
[----:B------:R-:W-:-:S04]  /*9460*/  F2FP.F16.F32.PACK_AB R0, RZ, R0 ;  /* 0x00000000ff00723e */ /* 0x000fc800000000ff */
[----:B------:R-:W-:Y:S01]  /*9470*/  PRMT R18, R0, 0x7610, R18 ;  /* 0x0000761000127816 */ /* 0x000fe20000000012 */
[----:B------:R-:W-:Y:S06]  /*9480*/  BRA `(.L_x_917) ;  /* 0x0000000c007c7947 */ /* 0x000fec0003800000 */
.L_x_918:
[----:B------:R-:W4:Y:S02]  /*9490*/  LDG.E.U16 R4, desc[UR36][R4.64] ;  /* 0x0000002404047981 */ /* 0x000f24000c1e1500 */
[----:B----4-:R-:W0:Y:S02]  /*94a0*/  I2F.S16 R0, R4 ;  /* 0x0000000400007306 */ /* 0x010e240000101400 */
[----:B0-----:R-:W-:-:S04]  /*94b0*/  F2FP.F16.F32.PACK_AB R0, RZ, R0 ;  /* 0x00000000ff00723e */ /* 0x001fc800000000ff */
[----:B------:R-:W-:Y:S01]  /*94c0*/  PRMT R18, R0, 0x7610, R18 ;  /* 0x0000761000127816 */ /* 0x000fe20000000012 */
[----:B------:R-:W-:Y:S06]  /*94d0*/  BRA `(.L_x_917) ;  /* 0x0000000c00687947 */ /* 0x000fec0003800000 */
.L_x_913:
        /* <DEDUP_REMOVED lines=9> */
.L_x_921:
[----:B------:R1:W5:Y:S01]  /*9570*/  LDG.E.U16 R18, desc[UR36][R4.64] ;  /* 0x0000002404127981 */ /* 0x000362000c1e1500 */
[----:B------:R-:W-:Y:S05]  /*9580*/  BRA `(.L_x_917) ;  /* 0x0000000c003c7947 */ /* 0x000fea0003800000 */
.L_x_920:
        /* <DEDUP_REMOVED lines=9> */
.L_x_923:
[----:B------:R0:W5:Y:S01]  /*9620*/  LDG.E.U16 R18, desc[UR36][R4.64] ;  /* 0x0000002404127981 */ /* 0x000162000c1e1500 */
[----:B------:R-:W-:Y:S05]  /*9630*/  BRA `(.L_x_917) ;  /* 0x0000000c00107947 */ /* 0x000fea0003800000 */
.L_x_922:
        /* <DEDUP_REMOVED lines=9> */
.L_x_912:
        /* <DEDUP_REMOVED lines=14> */
.L_x_926:
        /* <DEDUP_REMOVED lines=9> */
.L_x_925:
        /* <DEDUP_REMOVED lines=28> */
.L_x_928:
        /* <DEDUP_REMOVED lines=15> */
.L_x_927:
[----:B------:R-:W4:Y:S02]  /*9af0*/  LDG.E.U16 R0, desc[UR36][R4.64] ;  /* 0x0000002404007981 */ /* 0x000f24000c1e1500 */
[----:B----4-:R-:W-:-:S05]  /*9b00*/  IMAD.U32 R0, R0, 0x10000, RZ ;  /* 0x0001000000007824 */ /* 0x010fca00078e00ff */
[----:B------:R-:W-:-:S04]  /*9b10*/  F2FP.F16.F32.PACK_AB R0, RZ, R0 ;  /* 0x00000000ff00723e */ /* 0x000fc800000000ff */
[----:B------:R-:W-:Y:S01]  /*9b20*/  PRMT R18, R0, 0x7610, R18 ;  /* 0x0000761000127816 */ /* 0x000fe20000000012 */
[----:B------:R-:W-:Y:S06]  /*9b30*/  BRA `(.L_x_917) ;  /* 0x0000000400d07947 */ /* 0x000fec0003800000 */
.L_x_924:
        /* <DEDUP_REMOVED lines=13> */
.L_x_931:
        /* <DEDUP_REMOVED lines=21> */
.L_x_935:
[----:B------:R-:W-:Y:S05]  /*9d60*/  BSYNC B1 ;  /* 0x0000000000017941 */ /* 0x000fea0003800000 */
.L_x_934:
[----:B------:R-:W-:Y:S01]  /*9d70*/  LEA R5, R0, 0x3b800000, 0x17 ;  /* 0x3b80000000057811 */ /* 0x000fe200078eb8ff */
[----:B------:R-:W-:-:S05]  /*9d80*/  IMAD.SHL.U32 R0, R3, 0x100000, RZ ;  /* 0x0010000003007824 */ /* 0x000fca00078e00ff */
[----:B------:R-:W-:-:S07]  /*9d90*/  LOP3.LUT R0, R5, R0, R6, 0xfe, !PT ;  /* 0x0000000005007212 */ /* 0x000fce00078efe06 */
.L_x_933:
[----:B------:R-:W-:Y:S05]  /*9da0*/  BSYNC B0 ;  /* 0x0000000000007941 */ /* 0x000fea0003800000 */
.L_x_932:
[----:B------:R-:W-:-:S04]  /*9db0*/  F2FP.F16.F32.PACK_AB R0, RZ, R0 ;  /* 0x00000000ff00723e */ /* 0x000fc800000000ff */
[----:B------:R-:W-:Y:S01]  /*9dc0*/  PRMT R18, R0, 0x7610, R18 ;  /* 0x0000761000127816 */ /* 0x000fe20000000012 */
[----:B------:R-:W-:Y:S06]  /*9dd0*/  BRA `(.L_x_917) ;  /* 0x0000000400287947 */ /* 0x000fec0003800000 */
.L_x_930:
        /* <DEDUP_REMOVED lines=21> */
.L_x_939:
[----:B------:R-:W-:Y:S05]  /*9f30*/  BSYNC B1 ;  /* 0x0000000000017941 */ /* 0x000fea0003800000 */
.L_x_938:
[----:B------:R-:W-:Y:S01]  /*9f40*/  LEA R5, R0, 0x37800000, 0x17 ;  /* 0x3780000000057811 */ /* 0x000fe200078eb8ff */
[----:B------:R-:W-:-:S05]  /*9f50*/  IMAD.SHL.U32 R0, R3, 0x200000, RZ ;  /* 0x0020000003007824 */ /* 0x000fca00078e00ff */
[----:B------:R-:W-:-:S07]  /*9f60*/  LOP3.LUT R0, R5, R0, R6, 0xfe, !PT ;  /* 0x0000000005007212 */ /* 0x000fce00078efe06 */
.L_x_937:
[----:B------:R-:W-:Y:S05]  /*9f70*/  BSYNC B0 ;  /* 0x0000000000007941 */ /* 0x000fea0003800000 */
.L_x_936:
[----:B------:R-:W-:-:S04]  /*9f80*/  F2FP.F16.F32.PACK_AB R0, RZ, R0 ;  /* 0x00000000ff00723e */ /* 0x000fc800000000ff */
[----:B------:R-:W-:Y:S01]  /*9f90*/  PRMT R18, R0, 0x7610, R18 ;  /* 0x0000761000127816 */ /* 0x000fe20000000012 */
[----:B------:R-:W-:Y:S06]  /*9fa0*/  BRA `(.L_x_917) ;  /* 0x0000000000b47947 */ /* 0x000fec0003800000 */
.L_x_929:
        /* <DEDUP_REMOVED lines=14> */
.L_x_943:
[----:B------:R-:W-:Y:S05]  /*a090*/  BSYNC B0 ;  /* 0x0000000000007941 */ /* 0x000fea0003800000 */
.L_x_942:
[----:B------:R-:W-:-:S04]  /*a0a0*/  F2FP.F16.F32.PACK_AB R0, RZ, R0 ;  /* 0x00000000ff00723e */ /* 0x000fc800000000ff */
[----:B------:R-:W-:Y:S01]  /*a0b0*/  PRMT R18, R0, 0x7610, R18 ;  /* 0x0000761000127816 */ /* 0x000fe20000000012 */
[----:B------:R-:W-:Y:S06]  /*a0c0*/  BRA `(.L_x_917) ;  /* 0x00000000006c7947 */ /* 0x000fec0003800000 */
.L_x_916:
        /* <DEDUP_REMOVED lines=16> */
.L_x_944:
[----:B------:R-:W-:Y:S01]  /*a1d0*/  PRMT R18, RZ, 0x7610, R18 ;  /* 0x00007610ff127816 */ /* 0x000fe20000000012 */
[----:B------:R-:W-:Y:S06]  /*a1e0*/  BRA `(.L_x_917) ;  /* 0x0000000000247947 */ /* 0x000fec0003800000 */
.L_x_941:
[----:B------:R-:W4:Y:S02]  /*a1f0*/  LDG.E.64 R4, desc[UR36][R4.64] ;  /* 0x0000002404047981 */ /* 0x000f24000c1e1b00 */
[----:B----4-:R-:W0:Y:S02]  /*a200*/  I2F.U64 R0, R4 ;  /* 0x0000000400007312 */ /* 0x010e240000301000 */
[----:B0-----:R-:W-:-:S04]  /*a210*/  F2FP.F16.F32.PACK_AB R0, RZ, R0 ;  /* 0x00000000ff00723e */ /* 0x001fc800000000ff */
[----:B------:R-:W-:Y:S01]  /*a220*/  PRMT R18, R0, 0x7610, R18 ;  /* 0x0000761000127816 */ /* 0x000fe20000000012 */
[----:B------:R-:W-:Y:S06]  /*a230*/  BRA `(.L_x_917) ;  /* 0x0000000000107947 */ /* 0x000fec0003800000 */
.L_x_940:
[----:B------:R-:W4:Y:S02]  /*a240*/  LDG.E R4, desc[UR36][R4.64] ;  /* 0x0000002404047981 */ /* 0x000f24000c1e1900 */
[----:B----4-:R-:W-:-:S04]  /*a250*/  I2FP.F32.U32 R0, R4 ;  /* 0x0000000400007245 */ /* 0x010fc80000201000 */
[----:B------:R-:W-:-:S04]  /*a260*/  F2FP.F16.F32.PACK_AB R0, RZ, R0 ;  /* 0x00000000ff00723e */ /* 0x000fc800000000ff */
[----:B------:R-:W-:-:S07]  /*a270*/  PRMT R18, R0, 0x7610, R18 ;  /* 0x0000761000127816 */ /* 0x000fce0000000012 */
.L_x_917:
[----:B------:R-:W4:Y:S01]  /*a280*/  LDC.U8 R6, c[0x0][0x24d] ;  /* 0x00009340ff067b82 */ /* 0x000f220000000000 */
[----:B------:R-:W-:Y:S02]  /*a290*/  ULDC UR4, c[0x0][0x254] ;  /* 0x0000950000047ab9 */ /* 0x000fe40000000800 */
[----:B------:R-:W-:-:S05]  /*a2a0*/  IMAD R3, R17, UR4, RZ ;  /* 0x0000000411037c24 */ /* 0x000fca000f8e02ff */
[----:B01----:R-:W0:Y:S01]  /*a2b0*/  LDC.64 R4, c[0x0][0x238] ;  /* 0x00008e00ff047b82 */ /* 0x003e220000000a00 */
[----:B----4-:R-:W-:-:S04]  /*a2c0*/  PRMT R0, R6, 0x9910, RZ ;  /* 0x0000991006007816 */ /* 0x010fc800000000ff */
[----:B------:R-:W-:Y:S02]  /*a2d0*/  ISETP.GT.AND P1, PT, R0, 0x9, PT ;  /* 0x000000090000780c */ /* 0x000fe40003f24270 */
[----:B0-----:R-:W-:-:S05]  /*a2e0*/  IADD3 R4, P0, R3, R4, RZ ;  /* 0x0000000403047210 */ /* 0x001fca0007f1e0ff */
[----:B------:R-:W-:-:S06]  /*a2f0*/  IMAD.X R5, RZ, RZ, R5, P0 ;  /* 0x000000ffff057224 */ /* 0x000fcc00000e0605 */
        /* <DEDUP_REMOVED lines=10> */
[----:B----4-:R-:W-:Y:S01]  /*a3a0*/  ISETP.NE.AND P0, PT, R4, RZ, PT ;  /* 0x000000ff0400720c */ /* 0x010fe20003f05270 */
[----:B------:R-:W-:-:S12]  /*a3b0*/  BRA `(.L_x_950) ;  /* 0x0000000c00807947 */ /* 0x000fd80003800000 */
.L_x_948:
[----:B------:R-:W4:Y:S02]  /*a3c0*/  LDG.E.U8 R4, desc[UR36][R4.64] ;  /* 0x0000002404047981 */ /* 0x000f24000c1e1100 */
[----:B----4-:R-:W-:Y:S01]  /*a3d0*/  ISETP.NE.AND P0, PT, R4, RZ, PT ;  /* 0x000000ff0400720c */ /* 0x010fe20003f05270 */
[----:B------:R-:W-:-:S12]  /*a3e0*/  BRA `(.L_x_950) ;  /* 0x0000000c00747947 */ /* 0x000fd80003800000 */
.L_x_947:
        /* <DEDUP_REMOVED lines=8> */
[----:B------:R-:W-:Y:S01]  /*a470*/  ISETP.NE.AND.EX P0, PT, R5, RZ, PT, P0 ;  /* 0x000000ff0500720c */ /* 0x000fe20003f05300 */
[----:B------:R-:W-:-:S12]  /*a480*/  BRA `(.L_x_950) ;  /* 0x0000000c004c7947 */ /* 0x000fd80003800000 */
.L_x_952:
[----:B------:R-:W4:Y:S02]  /*a490*/  LDG.E R4, desc[UR36][R4.64] ;  /* 0x0000002404047981 */ /* 0x000f24000c1e1900 */
[----:B----4-:R-:W-:Y:S01]  /*a4a0*/  ISETP.NE.AND P0, PT, R4, RZ, PT ;  /* 0x000000ff0400720c */ /* 0x010fe20003f05270 */
[----:B------:R-:W-:-:S12]  /*a4b0*/  BRA `(.L_x_950) ;  /* 0x0000000c00407947 */ /* 0x000fd80003800000 */
.L_x_951:
[----:B------:R-:W4:Y:S02]  /*a4c0*/  LDG.E.U16 R4, desc[UR36][R4.64] ;  /* 0x0000002404047981 */ /* 0x000f24000c1e1500 */
[----:B----4-:R-:W-:Y:S01]  /*a4d0*/  ISETP.NE.AND P0, PT, R4, RZ, PT ;  /* 0x000000ff0400720c */ /* 0x010fe20003f05270 */
[----:B------:R-:W-:-:S12]  /*a4e0*/  BRA `(.L_x_950) ;  /* 0x0000000c00347947 */ /* 0x000fd80003800000 */
.L_x_946:
[----:B------:R-:W-:-:S13]  /*a4f0*/  ISETP.GT.AND P0, PT, R0, 0x6, PT ;  /* 0x000000060000780c */ /* 0x000fda0003f04270 */
[----:B------:R-:W-:Y:S05]  /*a500*/  @P0 BRA `(.L_x_953) ;  /* 0x00000000002c0947 */ /* 0x000fea0003800000 */
[----:B------:R-:W-:-:S13]  /*a510*/  ISETP.NE.AND P0, PT, R0, 0x5, PT ;  /* 0x000000050000780c */ /* 0x000fda0003f05270 */
[----:B------:R-:W-:Y:S05]  /*a520*/  @!P0 BRA `(.L_x_954) ;  /* 0x0000000000148947 */ /* 0x000fea0003800000 */
[----:B------:R-:W-:-:S13]  /*a530*/  ISETP.NE.AND P0, PT, R0, 0x6, PT ;  /* 0x000000060000780c */ /* 0x000fda0003f05270 */
[----:B------:R-:W-:Y:S05]  /*a540*/  @P0 BRA `(.L_x_949) ;  /* 0x0000000800bc0947 */ /* 0x000fea0003800000 */
[----:B------:R-:W4:Y:S02]  /*a550*/  LDG.E R4, desc[UR36][R4.64] ;  /* 0x0000002404047981 */ /* 0x000f24000c1e1900 */
[----:B----4-:R-:W-:Y:S01]  /*a560*/  FSETP.NEU.FTZ.AND P0, PT, R4, RZ, PT ;  /* 0x000000ff0400720b */ /* 0x010fe20003f1d000 */
[----:B------:R-:W-:-:S12]  /*a570*/  BRA `(.L_x_950) ;  /* 0x0000000c00107947 */ /* 0x000fd80003800000 */
.L_x_954:
[----:B------:R-:W4:Y:S02]  /*a580*/  LDG.E.U16 R0, desc[UR36][R4.64] ;  /* 0x0000002404007981 */ /* 0x000f24000c1e1500 */
[----:B----4-:R-:W-:-:S05]  /*a590*/  HADD2.F32 R0, -RZ, R0.H0_H0 ;  /* 0x20000000ff007230 */ /* 0x010fca0000004100 */
[----:B------:R-:W-:Y:S01]  /*a5a0*/  FSETP.NEU.FTZ.AND P0, PT, R0, RZ, PT ;  /* 0x000000ff0000720b */ /* 0x000fe20003f1d000 */
[----:B------:R-:W-:-:S12]  /*a5b0*/  BRA `(.L_x_950) ;  /* 0x0000000c00007947 */ /* 0x000fd80003800000 */
.L_x_953:
        /* <DEDUP_REMOVED lines=9> */
[----:B------:R-:W-:Y:S01]  /*a650*/  PLOP3.LUT P0, PT, P0, P1, PT, 0xa8, 0x0 ;  /* 0x000000000000781c */ /* 0x000fe20000703570 */
[----:B------:R-:W-:-:S12]  /*a660*/  BRA `(.L_x_950) ;  /* 0x0000000800d47947 */ /* 0x000fd80003800000 */
.L_x_956:
        /* <DEDUP_REMOVED lines=8> */
[----:B------:R-:W-:Y:S01]  /*a6f0*/  ISETP.NE.AND P0, PT, R0, RZ, PT ;  /* 0x000000ff0000720c */ /* 0x000fe20003f05270 */
[----:B------:R-:W-:-:S12]  /*a700*/  BRA `(.L_x_950) ;  /* 0x0000000800ac7947 */ /* 0x000fd80003800000 */
.L_x_955:
[----:B------:R-:W4:Y:S02]  /*a710*/  LDG.E.64 R4, desc[UR36][R4.64] ;  /* 0x0000002404047981 */ /* 0x000f24000c1e1b00 */
[----:B----4-:R-:W-:Y:S01]  /*a720*/  DSETP.NEU.AND P0, PT, R4, RZ, PT ;  /* 0x000000ff0400722a */ /* 0x010fe20003f0d000 */
[----:B------:R-:W-:-:S13]  /*a730*/  BRA `(.L_x_950) ;  /* 0x0000000800a07947 */ /* 0x000fda0003800000 */
.L_x_945:
        /* <DEDUP_REMOVED lines=9> */
[----:B----4-:R-:W-:Y:S01]  /*a7d0*/  ISETP.NE.AND P0, PT, R4, RZ, PT ;  /* 0x000000ff0400720c */ /* 0x010fe20003f05270 */
[----:B------:R-:W-:-:S12]  /*a7e0*/  BRA `(.L_x_950) ;  /* 0x0000000800747947 */ /* 0x000fd80003800000 */
.L_x_959:
[----:B------:R-:W4:Y:S02]  /*a7f0*/  LDG.E.128 R4, desc[UR36][R4.64] ;  /* 0x0000002404047981 */ /* 0x000f24000c1e1d00 */
[----:B----4-:R-:W-:-:S06]  /*a800*/  DSETP.NEU.AND P0, PT, R6, RZ, PT ;  /* 0x000000ff0600722a */ /* 0x010fcc0003f0d000 */
[----:B------:R-:W-:Y:S01]  /*a810*/  DSETP.NEU.OR P0, PT, R4, RZ, P0 ;  /* 0x000000ff0400722a */ /* 0x000fe2000070d400 */
[----:B------:R-:W-:-:S13]  /*a820*/  BRA `(.L_x_950) ;  /* 0x0000000800647947 */ /* 0x000fda0003800000 */
.L_x_958:
        /* <DEDUP_REMOVED lines=25> */
[----:B------:R-:W-:Y:S01]  /*a9c0*/  FSETP.NEU.FTZ.AND P0, PT, R7, RZ, PT ;  /* 0x000000ff0700720b */ /* 0x000fe20003f1d000 */
[----:B------:R-:W-:-:S12]  /*a9d0*/  BRA `(.L_x_950) ;  /* 0x0000000400f87947 */ /* 0x000fd80003800000 */
.L_x_961:
        /* <DEDUP_REMOVED lines=12> */
[----:B------:R-:W-:Y:S01]  /*aaa0*/  FSETP.NEU.FTZ.AND P0, PT, R0, RZ, PT ;  /* 0x000000ff0000720b */ /* 0x000fe20003f1d000 */
[----:B------:R-:W-:-:S12]  /*aab0*/  BRA `(.L_x_950) ;  /* 0x0000000400c07947 */ /* 0x000fd80003800000 */
.L_x_960:
[----:B------:R-:W4:Y:S02]  /*aac0*/  LDG.E.U16 R0, desc[UR36][R4.64] ;  /* 0x0000002404007981 */ /* 0x000f24000c1e1500 */
[----:B----4-:R-:W-:-:S05]  /*aad0*/  IMAD.U32 R0, R0, 0x10000, RZ ;  /* 0x0001000000007824 */ /* 0x010fca00078e00ff */
[----:B------:R-:W-:Y:S01]  /*aae0*/  FSETP.NEU.FTZ.AND P0, PT, R0, RZ, PT ;  /* 0x000000ff0000720b */ /* 0x000fe20003f1d000 */
[----:B------:R-:W-:-:S12]  /*aaf0*/  BRA `(.L_x_950) ;  /* 0x0000000400b07947 */ /* 0x000fd80003800000 */
.L_x_957:
        /* <DEDUP_REMOVED lines=9> */
[----:B----4-:R-:W-:Y:S01]  /*ab90*/  ISETP.NE.AND P0, PT, R4, RZ, PT ;  /* 0x000000ff0400720c */ /* 0x010fe20003f05270 */
[----:B------:R-:W-:-:S12]  /*aba0*/  BRA `(.L_x_950) ;  /* 0x0000000400847947 */ /* 0x000fd80003800000 */
.L_x_964:
        /* <DEDUP_REMOVED lines=21> */
.L_x_968:
[----:B------:R-:W-:Y:S05]  /*ad00*/  BSYNC B1 ;  /* 0x0000000000017941 */ /* 0x000fea0003800000 */
.L_x_967:
[----:B------:R-:W-:Y:S01]  /*ad10*/  LEA R5, R0, 0x3b800000, 0x17 ;  /* 0x3b80000000057811 */ /* 0x000fe200078eb8ff */
[----:B------:R-:W-:-:S05]  /*ad20*/  IMAD.SHL.U32 R0, R3, 0x100000, RZ ;  /* 0x0010000003007824 */ /* 0x000fca00078e00ff */
[----:B------:R-:W-:-:S07]  /*ad30*/  LOP3.LUT R0, R5, R0, R6, 0xfe, !PT ;  /* 0x0000000005007212 */ /* 0x000fce00078efe06 */
.L_x_966:
[----:B------:R-:W-:Y:S05]  /*ad40*/  BSYNC B0 ;  /* 0x0000000000007941 */ /* 0x000fea0003800000 */
.L_x_965:
[----:B------:R-:W-:Y:S01]  /*ad50*/  FSETP.NEU.FTZ.AND P0, PT, R0, RZ, PT ;  /* 0x000000ff0000720b */ /* 0x000fe20003f1d000 */
[----:B------:R-:W-:-:S12]  /*ad60*/  BRA `(.L_x_950) ;  /* 0x0000000400147947 */ /* 0x000fd80003800000 */
.L_x_963:
        /* <DEDUP_REMOVED lines=21> */
.L_x_972:
[----:B------:R-:W-:Y:S05]  /*aec0*/  BSYNC B1 ;  /* 0x0000000000017941 */ /* 0x000fea0003800000 */
.L_x_971:
[----:B------:R-:W-:Y:S01]  /*aed0*/  LEA R5, R0, 0x37800000, 0x17 ;  /* 0x3780000000057811 */ /* 0x000fe200078eb8ff */
[----:B------:R-:W-:-:S05]  /*aee0*/  IMAD.SHL.U32 R0, R3, 0x200000, RZ ;  /* 0x0020000003007824 */ /* 0x000fca00078e00ff */
[----:B------:R-:W-:-:S07]  /*aef0*/  LOP3.LUT R0, R5, R0, R6, 0xfe, !PT ;  /* 0x0000000005007212 */ /* 0x000fce00078efe06 */
.L_x_970:
[----:B------:R-:W-:Y:S05]  /*af00*/  BSYNC B0 ;  /* 0x0000000000007941 */ /* 0x000fea0003800000 */
.L_x_969:
[----:B------:R-:W-:Y:S01]  /*af10*/  FSETP.NEU.FTZ.AND P0, PT, R0, RZ, PT ;  /* 0x000000ff0000720b */ /* 0x000fe20003f1d000 */
[----:B------:R-:W-:-:S12]  /*af20*/  BRA `(.L_x_950) ;  /* 0x0000000000a47947 */ /* 0x000fd80003800000 */
.L_x_962:
        /* <DEDUP_REMOVED lines=14> */
.L_x_976:
[----:B------:R-:W-:Y:S05]  /*b010*/  BSYNC B0 ;  /* 0x0000000000007941 */ /* 0x000fea0003800000 */
.L_x_975:
[----:B------:R-:W-:Y:S01]  /*b020*/  FSETP.NEU.FTZ.AND P0, PT, R0, RZ, PT ;  /* 0x000000ff0000720b */ /* 0x000fe20003f1d000 */
[----:B------:R-:W-:-:S12]  /*b030*/  BRA `(.L_x_950) ;  /* 0x0000000000607947 */ /* 0x000fd80003800000 */
.L_x_949:
        /* <DEDUP_REMOVED lines=16> */
.L_x_977:
[----:B------:R-:W-:Y:S01]  /*b140*/  PLOP3.LUT P0, PT, PT, PT, PT, 0x8, 0x0 ;  /* 0x000000000000781c */ /* 0x000fe20003f0e170 */
[----:B------:R-:W-:-:S12]  /*b150*/  BRA `(.L_x_950) ;  /* 0x0000000000187947 */ /* 0x000fd80003800000 */
.L_x_974:
[----:B------:R-:W4:Y:S02]  /*b160*/  LDG.E.64 R4, desc[UR36][R4.64] ;  /* 0x0000002404047981 */ /* 0x000f24000c1e1b00 */
[----:B----4-:R-:W-:-:S04]  /*b170*/  ISETP.NE.U32.AND P0, PT, R4, RZ, PT ;  /* 0x000000ff0400720c */ /* 0x010fc80003f05070 */
[----:B------:R-:W-:Y:S01]  /*b180*/  ISETP.NE.AND.EX P0, PT, R5, RZ, PT, P0 ;  /* 0x000000ff0500720c */ /* 0x000fe20003f05300 */
[----:B------:R-:W-:-:S12]  /*b190*/  BRA `(.L_x_950) ;  /* 0x0000000000087947 */ /* 0x000fd80003800000 */
.L_x_973:
[----:B------:R-:W4:Y:S02]  /*b1a0*/  LDG.E R4, desc[UR36][R4.64] ;  /* 0x0000002404047981 */ /* 0x000f24000c1e1900 */
[----:B----4-:R-:W-:-:S13]  /*b1b0*/  ISETP.NE.AND P0, PT, R4, RZ, PT ;  /* 0x000000ff0400720c */ /* 0x010fda0003f05270 */
.L_x_950:
[----:B------:R-:W0:Y:S01]  /*b1c0*/  LDC.U8 R3, c[0x0][0x24e] ;  /* 0x00009380ff037b82 */ /* 0x000e220000000000 */
[----:B------:R-:W-:Y:S01]  /*b1d0*/  ULDC UR4, c[0x0][0x258] ;  /* 0x0000960000047ab9 */ /* 0x000fe20000000800 */
[----:B------:R-:W-:Y:S01]  /*b1e0*/  SEL R30, RZ, 0x1, !P0 ;  /* 0x00000001ff1e7807 */ /* 0x000fe20004000000 */
[----:B------:R-:W-:-:S05]  /*b1f0*/  IMAD R17, R17, UR4, RZ ;  /* 0x0000000411117c24 */ /* 0x000fca000f8e02ff */
[----:B------:R-:W1:Y:S01]  /*b200*/  LDC.64 R4, c[0x0][0x240] ;  /* 0x00009000ff047b82 */ /* 0x000e620000000a00 */
[----:B0-----:R-:W-:-:S04]  /*b210*/  PRMT R0, R3, 0x9910, RZ ;  /* 0x0000991003007816 */ /* 0x001fc800000000ff */
[----:B------:R-:W-:Y:S02]  /*b220*/  ISETP.GT.AND P2, PT, R0, 0x9, PT ;  /* 0x000000090000780c */ /* 0x000fe40003f44270 */
[----:B-1----:R-:W-:-:S05]  /*b230*/  IADD3 R4, P1, R17, R4, RZ ;  /* 0x0000000411047210 */ /* 0x002fca0007f3e0ff */
        /* <DEDUP_REMOVED lines=13> */
.L_x_981:
[----:B------:R0:W5:Y:S01]  /*b310*/  LDG.E.U8 R34, desc[UR36][R4.64] ;  /* 0x0000002404227981 */ /* 0x000162000c1e1100 */
[----:B------:R-:W-:Y:S01]  /*b320*/  IMAD.MOV.U32 R35, RZ, RZ, RZ ;  /* 0x000000ffff237224 */ /* 0x000fe200078e00ff */
[----:B------:R-:W-:Y:S06]  /*b330*/  BRA `(.L_x_911) ;  /* 0x0000000c00447947 */ /* 0x000fec0003800000 */
.L_x_980:
        /* <DEDUP_REMOVED lines=8> */
.L_x_984:
[----:B------:R-:W4:Y:S02]  /*b3c0*/  LDG.E R34, desc[UR36][R4.64] ;  /* 0x0000002404227981 */ /* 0x000f24000c1e1900 */
[----:B----4-:R-:W-:Y:S01]  /*b3d0*/  SHF.R.S32.HI R35, RZ, 0x1f, R34 ;  /* 0x0000001fff237819 */ /* 0x010fe20000011422 */
[----:B------:R-:W-:Y:S06]  /*b3e0*/  BRA `(.L_x_911) ;  /* 0x0000000c00187947 */ /* 0x000fec0003800000 */
.L_x_983:
[----:B------:R-:W4:Y:S02]  /*b3f0*/  LDG.E.S16 R34, desc[UR36][R4.64] ;  /* 0x0000002404227981 */ /* 0x000f24000c1e1700 */
[----:B----4-:R-:W-:Y:S01]  /*b400*/  SHF.R.S32.HI R35, RZ, 0x1f, R34 ;  /* 0x0000001fff237819 */ /* 0x010fe20000011422 */
[----:B------:R-:W-:Y:S06]  /*b410*/  BRA `(.L_x_911) ;  /* 0x0000000c000c7947 */ /* 0x000fec0003800000 */
.L_x_979:
        /* <DEDUP_REMOVED lines=9> */
.L_x_986:
[----:B------:R-:W4:Y:S02]  /*b4b0*/  LDG.E.U16 R4, desc[UR36][R4.64] ;  /* 0x0000002404047981 */ /* 0x000f24000c1e1500 */
[----:B----4-:R-:W-:-:S06]  /*b4c0*/  HADD2.F32 R34, -RZ, R4.H0_H0 ;  /* 0x20000004ff227230 */ /* 0x010fcc0000004100 */
[----:B------:R-:W0:Y:S01]  /*b4d0*/  F2I.S64.TRUNC R34, R34 ;  /* 0x0000002200227311 */ /* 0x000e22000020d900 */
[----:B------:R-:W-:Y:S05]  /*b4e0*/  BRA `(.L_x_911) ;  /* 0x0000000800d87947 */ /* 0x000fea0003800000 */
.L_x_985:
        /* <DEDUP_REMOVED lines=9> */
.L_x_988:
[----:B------:R-:W4:Y:S02]  /*b580*/  LDG.E.U16 R4, desc[UR36][R4.64] ;  /* 0x0000002404047981 */ /* 0x000f24000c1e1500 */
[----:B----4-:R-:W-:-:S06]  /*b590*/  HADD2.F32 R34, -RZ, R4.H0_H0 ;  /* 0x20000004ff227230 */ /* 0x010fcc0000004100 */
[----:B------:R-:W0:Y:S01]  /*b5a0*/  F2I.S64.TRUNC R34, R34 ;  /* 0x0000002200227311 */ /* 0x000e22000020d900 */
[----:B------:R-:W-:Y:S05]  /*b5b0*/  BRA `(.L_x_911) ;  /* 0x0000000800a47947 */ /* 0x000fea0003800000 */
.L_x_987:
[----:B------:R-:W4:Y:S02]  /*b5c0*/  LDG.E.64 R4, desc[UR36][R4.64] ;  /* 0x0000002404047981 */ /* 0x000f24000c1e1b00 */
[----:B----4-:R0:W1:Y:S01]  /*b5d0*/  F2I.S64.F64.TRUNC R34, R4 ;  /* 0x0000000400227311 */ /* 0x010062000030d900 */
[----:B------:R-:W-:Y:S05]  /*b5e0*/  BRA `(.L_x_911) ;  /* 0x0000000800987947 */ /* 0x000fea0003800000 */
.L_x_978:
        /* <DEDUP_REMOVED lines=13> */
.L_x_991:
[----:B------:R-:W4:Y:S02]  /*b6c0*/  LDG.E.64 R4, desc[UR36][R4.64] ;  /* 0x0000002404047981 */ /* 0x000f24000c1e1b00 */
[----:B----4-:R0:W1:Y:S01]  /*b6d0*/  F2I.S64.F64.TRUNC R34, R4 ;  /* 0x0000000400227311 */ /* 0x010062000030d900 */
[----:B------:R-:W-:Y:S05]  /*b6e0*/  BRA `(.L_x_911) ;  /* 0x0000000800587947 */ /* 0x000fea0003800000 */
.L_x_990:
        /* <DEDUP_REMOVED lines=27> */
.L_x_993:
        /* <DEDUP_REMOVED lines=14> */
.L_x_992:
[----:B------:R-:W4:Y:S02]  /*b980*/  LDG.E.U16 R34, desc[UR36][R4.64] ;  /* 0x0000002404227981 */ /* 0x000f24000c1e1500 */
[----:B----4-:R-:W-:-:S06]  /*b990*/  IMAD.U32 R34, R34, 0x10000, RZ ;  /* 0x0001000022227824 */ /* 0x010fcc00078e00ff */
[----:B------:R-:W0:Y:S01]  /*b9a0*/  F2I.S64.TRUNC R34, R34 ;  /* 0x0000002200227311 */ /* 0x000e22000020d900 */
[----:B------:R-:W-:Y:S05]  /*b9b0*/  BRA `(.L_x_911) ;  /* 0x0000000400a47947 */ /* 0x000fea0003800000 */
.L_x_989:
        /* <DEDUP_REMOVED lines=11> */
.L_x_996:
        /* <DEDUP_REMOVED lines=21> */
.L_x_1000:
[----:B------:R-:W-:Y:S05]  /*bbc0*/  BSYNC B1 ;  /* 0x0000000000017941 */ /* 0x000fea0003800000 */
.L_x_999:
[----:B------:R-:W-:Y:S01]  /*bbd0*/  IMAD.SHL.U32 R3, R3, 0x100000, RZ ;  /* 0x0010000003037824 */ /* 0x000fe200078e00ff */
[----:B------:R-:W-:-:S04]  /*bbe0*/  LEA R5, R0, 0x3b800000, 0x17 ;  /* 0x3b80000000057811 */ /* 0x000fc800078eb8ff */
[----:B------:R-:W-:-:S07]  /*bbf0*/  LOP3.LUT R34, R5, R3, R34, 0xfe, !PT ;  /* 0x0000000305227212 */ /* 0x000fce00078efe22 */
.L_x_998:
[----:B------:R-:W-:Y:S05]  /*bc00*/  BSYNC B0 ;  /* 0x0000000000007941 */ /* 0x000fea0003800000 */
.L_x_997:
[----:B------:R-:W0:Y:S01]  /*bc10*/  F2I.S64.TRUNC R34, R34 ;  /* 0x0000002200227311 */ /* 0x000e22000020d900 */
[----:B------:R-:W-:Y:S05]  /*bc20*/  BRA `(.L_x_911) ;  /* 0x0000000400087947 */ /* 0x000fea0003800000 */
.L_x_995:
        /* <DEDUP_REMOVED lines=21> */
.L_x_1004:
[----:B------:R-:W-:Y:S05]  /*bd80*/  BSYNC B1 ;  /* 0x0000000000017941 */ /* 0x000fea0003800000 */
.L_x_1003:
[----:B------:R-:W-:Y:S01]  /*bd90*/  IMAD.SHL.U32 R3, R3, 0x200000, RZ ;  /* 0x0020000003037824 */ /* 0x000fe200078e00ff */
[----:B------:R-:W-:-:S04]  /*bda0*/  LEA R5, R0, 0x37800000, 0x17 ;  /* 0x3780000000057811 */ /* 0x000fc800078eb8ff */
[----:B------:R-:W-:-:S07]  /*bdb0*/  LOP3.LUT R34, R5, R3, R34, 0xfe, !PT ;  /* 0x0000000305227212 */ /* 0x000fce00078efe22 */
.L_x_1002:
[----:B------:R-:W-:Y:S05]  /*bdc0*/  BSYNC B0 ;  /* 0x0000000000007941 */ /* 0x000fea0003800000 */
.L_x_1001:
[----:B------:R-:W0:Y:S01]  /*bdd0*/  F2I.S64.TRUNC R34, R34 ;  /* 0x0000002200227311 */ /* 0x000e22000020d900 */
[----:B------:R-:W-:Y:S05]  /*bde0*/  BRA `(.L_x_911) ;  /* 0x0000000000987947 */ /* 0x000fea0003800000 */
.L_x_994:
        /* <DEDUP_REMOVED lines=14> */
.L_x_1008:
[----:B------:R-:W-:Y:S05]  /*bed0*/  BSYNC B0 ;  /* 0x0000000000007941 */ /* 0x000fea0003800000 */
.L_x_1007:
[----:B------:R-:W0:Y:S01]  /*bee0*/  F2I.S64.TRUNC R34, R34 ;  /* 0x0000002200227311 */ /* 0x000e22000020d900 */
[----:B------:R-:W-:Y:S05]  /*bef0*/  BRA `(.L_x_911) ;  /* 0x0000000000547947 */ /* 0x000fea0003800000 */
.L_x_982:
        /* <DEDUP_REMOVED lines=16> */
.L_x_1009:
[----:B------:R-:W-:Y:S05]  /*c000*/  BRA `(.L_x_911) ;  /* 0x0000000000107947 */ /* 0x000fea0003800000 */
.L_x_1006:
[----:B------:R0:W5:Y:S01]  /*c010*/  LDG.E.64 R34, desc[UR36][R4.64] ;  /* 0x0000002404227981 */ /* 0x000162000c1e1b00 */
[----:B------:R-:W-:Y:S05]  /*c020*/  BRA `(.L_x_911) ;  /* 0x0000000000087947 */ /* 0x000fea0003800000 */
.L_x_1005:
[----:B------:R0:W5:Y:S01]  /*c030*/  LDG.E R34, desc[UR36][R4.64] ;  /* 0x0000002404227981 */ /* 0x000162000c1e1900 */
[----:B------:R-:W-:-:S07]  /*c040*/  IMAD.MOV.U32 R35, RZ, RZ, RZ ;  /* 0x000000ffff237224 */ /* 0x000fce00078e00ff */
.L_x_911:
[----:B------:R-:W-:Y:S05]  /*c050*/  BSYNC B6 ;  /* 0x0000000000067941 */ /* 0x000fea0003800000 */
.L_x_910:
[----:B------:R-:W2:Y:S01]  /*c060*/  S2R R17, SR_TID.X ;  /* 0x0000000000117919 */ /* 0x000ea20000002100 */
[----:B------:R-:W-:Y:S01]  /*c070*/  PRMT R3, R31, 0x9910, RZ ;  /* 0x000099101f037816 */ /* 0x000fe200000000ff */
[----:B------:R-:W3:Y:S01]  /*c080*/  LDC.U8 R16, c[0x0][0x25c] ;  /* 0x00009700ff107b82 */ /* 0x000ee20000000000 */
[----:B0---4-:R-:W-:Y:S02]  /*c090*/  PRMT R0, R24, 0x9910, RZ ;  /* 0x0000991018007816 */ /* 0x011fe400000000ff */
[----:B------:R-:W-:Y:S02]  /*c0a0*/  ISETP.NE.AND P0, PT, R3, RZ, PT ;  /* 0x000000ff0300720c */ /* 0x000fe40003f05270 */
[----:B-1----:R-:W-:-:S04]  /*c0b0*/  PRMT R4, R30, 0x9910, RZ ;  /* 0x000099101e047816 */ /* 0x002fc800000000ff */
[----:B------:R-:W-:Y:S02]  /*c0c0*/  ISETP.NE.AND P1, PT, R4, RZ, PT ;  /* 0x000000ff0400720c */ /* 0x000fe40003f25270 */
[CC--:B--2---:R-:W-:Y:S01]  /*c0d0*/  ISETP.GE.AND P3, PT, R17.reuse, R22.reuse, PT ;  /* 0x000000161100720c */ /* 0x0c4fe20003f66270 */
[C---:B------:R-:W-:Y:S02]  /*c0e0*/  VIADD R3, R17.reuse, 0x100 ;  /* 0x0000010011037836 */ /* 0x040fe40000000000 */
[C---:B------:R-:W-:Y:S01]  /*c0f0*/  VIADD R5, R17.reuse, 0x180 ;  /* 0x0000018011057836 */ /* 0x040fe20000000000 */
[----:B------:R-:W-:Y:S01]  /*c100*/  ISETP.EQ.OR P4, PT, R0, RZ, P3 ;  /* 0x000000ff0000720c */ /* 0x000fe20001f82670 */
[----:B------:R-:W-:Y:S01]  /*c110*/  VIADD R25, R17, 0x80 ;  /* 0x0000008011197836 */ /* 0x000fe20000000000 */
[----:B------:R-:W-:Y:S02]  /*c120*/  PRMT R0, R26, 0x9910, RZ ;  /* 0x000099101a007816 */ /* 0x000fe400000000ff */
[----:B------:R-:W-:-:S02]  /*c130*/  ISETP.GE.OR P0, PT, R3, R22, !P0 ;  /* 0x000000160300720c */ /* 0x000fc40004706670 */
[----:B------:R-:W-:Y:S02]  /*c140*/  ISETP.NE.AND P2, PT, R0, RZ, PT ;  /* 0x000000ff0000720c */ /* 0x000fe40003f45270 */
[-C--:B------:R-:W-:Y:S02]  /*c150*/  ISETP.GE.OR P1, PT, R5, R22.reuse, !P1 ;  /* 0x000000160500720c */ /* 0x080fe40004f26670 */
[----:B------:R-:W-:-:S03]  /*c160*/  ISETP.GE.OR P2, PT, R25, R22, !P2 ;  /* 0x000000161900720c */ /* 0x000fc60005746670 */
[----:B------:R-:W3:Y:S08]  /*c170*/  @!P4 LDC.64 R10, c[0x0][0x218] ;  /* 0x00008600ff0acb82 */ /* 0x000ef00000000a00 */
[----:B------:R-:W0:Y:S08]  /*c180*/  @!P0 LDC.64 R4, c[0x0][0x218] ;  /* 0x00008600ff048b82 */ /* 0x000e300000000a00 */
[----:B------:R-:W1:Y:S08]  /*c190*/  @!P1 LDC.64 R6, c[0x0][0x218] ;  /* 0x00008600ff069b82 */ /* 0x000e700000000a00 */
[----:B------:R-:W2:Y:S01]  /*c1a0*/  @!P2 LDC.64 R8, c[0x0][0x218] ;  /* 0x00008600ff08ab82 */ /* 0x000ea20000000a00 */
[----:B---3-5:R-:W-:-:S04]  /*c1b0*/  @!P4 LEA R10, P5, R28, R10, 0x1 ;  /* 0x0000000a1c0ac211 */ /* 0x028fc800078a08ff */
[----:B------:R-:W-:Y:S02]  /*c1c0*/  @!P4 LEA.HI.X R11, R28, R11, R29, 0x1, P5 ;  /* 0x0000000b1c0bc211 */ /* 0x000fe400028f0c1d */
[----:B0-----:R-:W-:-:S03]  /*c1d0*/  @!P0 LEA R4, P6, R36, R4, 0x1 ;  /* 0x0000000424048211 */ /* 0x001fc600078c08ff */
[----:B------:R0:W5:Y:S01]  /*c1e0*/  @!P4 LDG.E.U16 R23, desc[UR36][R10.64] ;  /* 0x000000240a17c981 */ /* 0x000162000c1e1500 */
[----:B------:R-:W-:Y:S02]  /*c1f0*/  @!P0 LEA.HI.X R5, R36, R5, R37, 0x1, P6 ;  /* 0x0000000524058211 */ /* 0x000fe400030f0c25 */
[----:B-1----:R-:W-:-:S03]  /*c200*/  @!P1 LEA R6, P5, R34, R6, 0x1 ;  /* 0x0000000622069211 */ /* 0x002fc600078a08ff */
[----:B------:R0:W5:Y:S01]  /*c210*/  @!P0 LDG.E.U16 R27, desc[UR36][R4.64] ;  /* 0x00000024041b8981 */ /* 0x000162000c1e1500 */
[----:B------:R-:W-:Y:S02]  /*c220*/  @!P1 LEA.HI.X R7, R34, R7, R35, 0x1, P5 ;  /* 0x0000000722079211 */ /* 0x000fe400028f0c23 */
[----:B--2---:R-:W-:-:S03]  /*c230*/  @!P2 LEA R8, P6, R32, R8, 0x1 ;  /* 0x000000082008a211 */ /* 0x004fc600078c08ff */
[----:B------:R0:W5:Y:S01]  /*c240*/  @!P1 LDG.E.U16 R18, desc[UR36][R6.64] ;  /* 0x0000002406129981 */ /* 0x000162000c1e1500 */
[----:B------:R-:W-:-:S05]  /*c250*/  @!P2 LEA.HI.X R9, R32, R9, R33, 0x1, P6 ;  /* 0x000000092009a211 */ /* 0x000fca00030f0c21 */
[----:B------:R0:W5:Y:S01]  /*c260*/  @!P2 LDG.E.U16 R19, desc[UR36][R8.64] ;  /* 0x000000240813a981 */ /* 0x000162000c1e1500 */
[----:B------:R-:W-:Y:S04]  /*c270*/  BSSY B6, `(.L_x_1010) ;  /* 0x0000112000067945 */ /* 0x000fe80003800000 */
[----:B------:R-:W-:Y:S05]  /*c280*/  @P3 BRA `(.L_x_1011) ;  /* 0x0000001000403947 */ /* 0x000fea0003800000 */
[----:B0-----:R-:W0:Y:S01]  /*c290*/  LDC.64 R8, c[0x0][0x228] ;  /* 0x00008a00ff087b82 */ /* 0x001e220000000a00 */
        /* <DEDUP_REMOVED lines=16> */
[----:B-----5:R-:W-:Y:S02]  /*c3a0*/  HADD2.F32 R23, -RZ, R23.H0_H0 ;  /* 0x20000017ff177230 */ /* 0x020fe40000004100 */
[----:B------:R-:W-:-:S04]  /*c3b0*/  IMAD.MOV.U32 R17, RZ, RZ, R25 ;  /* 0x000000ffff117224 */ /* 0x000fc800078e0019 */
[----:B------:R-:W0:Y:S02]  /*c3c0*/  F2I.FTZ.TRUNC.NTZ R23, R23 ;  /* 0x0000001700177305 */ /* 0x000e24000021f100 */
[----:B0-----:R1:W-:Y:S01]  /*c3d0*/  STG.E.U8 desc[UR36][R8.64], R23 ;  /* 0x0000001708007986 */ /* 0x0013e2000c101124 */
[----:B------:R-:W-:Y:S05]  /*c3e0*/  BRA `(.L_x_1011) ;  /* 0x0000000c00e87947 */ /* 0x000fea0003800000 */
.L_x_1015:
[----:B-----5:R-:W-:Y:S02]  /*c3f0*/  HADD2.F32 R5, -RZ, R23.H0_H0 ;  /* 0x20000017ff057230 */ /* 0x020fe40000004100 */
[----:B------:R-:W-:-:S04]  /*c400*/  IMAD.MOV.U32 R17, RZ, RZ, R25 ;  /* 0x000000ffff117224 */ /* 0x000fc800078e0019 */
[----:B------:R-:W0:Y:S02]  /*c410*/  F2I.S64.TRUNC R4, R5 ;  /* 0x0000000500047311 */ /* 0x000e24000020d900 */
[----:B0-----:R2:W-:Y:S01]  /*c420*/  STG.E.U8 desc[UR36][R8.64], R4 ;  /* 0x0000000408007986 */ /* 0x0015e2000c101124 */
[----:B------:R-:W-:Y:S05]  /*c430*/  BRA `(.L_x_1011) ;  /* 0x0000000c00d47947 */ /* 0x000fea0003800000 */
.L_x_1014:
[----:B------:R-:W-:-:S13]  /*c440*/  ISETP.NE.AND P0, PT, R0, 0x2, PT ;  /* 0x000000020000780c */ /* 0x000fda0003f05270 */
[----:B------:R-:W-:Y:S05]  /*c450*/  @!P0 BRA `(.L_x_1017) ;  /* 0x0000000000388947 */ /* 0x000fea0003800000 */
[----:B------:R-:W-:-:S13]  /*c460*/  ISETP.NE.AND P0, PT, R0, 0x3, PT ;  /* 0x000000030000780c */ /* 0x000fda0003f05270 */
[----:B------:R-:W-:Y:S05]  /*c470*/  @!P0 BRA `(.L_x_1018) ;  /* 0x00000000001c8947 */ /* 0x000fea0003800000 */
[----:B------:R-:W-:-:S13]  /*c480*/  ISETP.NE.AND P0, PT, R0, 0x4, PT ;  /* 0x000000040000780c */ /* 0x000fda0003f05270 */
[----:B------:R-:W-:Y:S05]  /*c490*/  @P0 BRA `(.L_x_1016) ;  /* 0x0000000c00500947 */ /* 0x000fea0003800000 */
[----:B-----5:R-:W-:Y:S02]  /*c4a0*/  HADD2.F32 R4, -RZ, R23.H0_H0 ;  /* 0x20000017ff047230 */ /* 0x020fe40000004100 */
[----:B------:R-:W-:-:S04]  /*c4b0*/  IMAD.MOV.U32 R17, RZ, RZ, R25 ;  /* 0x000000ffff117224 */ /* 0x000fc800078e0019 */
[----:B------:R-:W0:Y:S02]  /*c4c0*/  F2I.S64.TRUNC R4, R4 ;  /* 0x0000000400047311 */ /* 0x000e24000020d900 */
[----:B0-----:R0:W-:Y:S01]  /*c4d0*/  STG.E.64 desc[UR36][R8.64], R4 ;  /* 0x0000000408007986 */ /* 0x0011e2000c101b24 */
[----:B------:R-:W-:Y:S05]  /*c4e0*/  BRA `(.L_x_1011) ;  /* 0x0000000c00a87947 */ /* 0x000fea0003800000 */
.L_x_1018:
[----:B-----5:R-:W-:Y:S02]  /*c4f0*/  HADD2.F32 R23, -RZ, R23.H0_H0 ;  /* 0x20000017ff177230 */ /* 0x020fe40000004100 */
[----:B------:R-:W-:-:S04]  /*c500*/  IMAD.MOV.U32 R17, RZ, RZ, R25 ;  /* 0x000000ffff117224 */ /* 0x000fc800078e0019 */
[----:B------:R-:W0:Y:S02]  /*c510*/  F2I.FTZ.TRUNC.NTZ R23, R23 ;  /* 0x0000001700177305 */ /* 0x000e24000021f100 */
[----:B0-----:R4:W-:Y:S01]  /*c520*/  STG.E desc[UR36][R8.64], R23 ;  /* 0x0000001708007986 */ /* 0x0019e2000c101924 */
[----:B------:R-:W-:Y:S05]  /*c530*/  BRA `(.L_x_1011) ;  /* 0x0000000c00947947 */ /* 0x000fea0003800000 */
.L_x_1017:
[----:B-----5:R-:W-:Y:S02]  /*c540*/  HADD2.F32 R23, -RZ, R23.H0_H0 ;  /* 0x20000017ff177230 */ /* 0x020fe40000004100 */
[----:B------:R-:W-:-:S04]  /*c550*/  IMAD.MOV.U32 R17, RZ, RZ, R25 ;  /* 0x000000ffff117224 */ /* 0x000fc800078e0019 */
[----:B------:R-:W0:Y:S02]  /*c560*/  F2I.FTZ.TRUNC.NTZ R23, R23 ;  /* 0x0000001700177305 */ /* 0x000e24000021f100 */
[----:B0-----:R3:W-:Y:S01]  /*c570*/  STG.E.U16 desc[UR36][R8.64], R23 ;  /* 0x0000001708007986 */ /* 0x0017e2000c101524 */
[----:B------:R-:W-:Y:S05]  /*c580*/  BRA `(.L_x_1011) ;  /* 0x0000000c00807947 */ /* 0x000fea0003800000 */
.L_x_1013:
[----:B------:R-:W-:-:S13]  /*c590*/  ISETP.GT.AND P0, PT, R0, 0x6, PT ;  /* 0x000000060000780c */ /* 0x000fda0003f04270 */
[----:B------:R-:W-:Y:S05]  /*c5a0*/  @P0 BRA `(.L_x_1019) ;  /* 0x00000000002c0947 */ /* 0x000fea0003800000 */
[----:B------:R-:W-:-:S13]  /*c5b0*/  ISETP.NE.AND P0, PT, R0, 0x5, PT ;  /* 0x000000050000780c */ /* 0x000fda0003f05270 */
[----:B------:R-:W-:Y:S05]  /*c5c0*/  @!P0 BRA `(.L_x_1020) ;  /* 0x0000000000188947 */ /* 0x000fea0003800000 */
[----:B------:R-:W-:-:S13]  /*c5d0*/  ISETP.NE.AND P0, PT, R0, 0x6, PT ;  /* 0x000000060000780c */ /* 0x000fda0003f05270 */
[----:B------:R-:W-:Y:S05]  /*c5e0*/  @P0 BRA `(.L_x_1016) ;  /* 0x0000000800fc0947 */ /* 0x000fea0003800000 */
[----:B-----5:R-:W-:Y:S02]  /*c5f0*/  HADD2.F32 R23, -RZ, R23.H0_H0 ;  /* 0x20000017ff177230 */ /* 0x020fe40000004100 */
[----:B------:R-:W-:-:S03]  /*c600*/  IMAD.MOV.U32 R17, RZ, RZ, R25 ;  /* 0x000000ffff117224 */ /* 0x000fc600078e0019 */
[----:B------:R0:W-:Y:S01]  /*c610*/  STG.E desc[UR36][R8.64], R23 ;  /* 0x0000001708007986 */ /* 0x0001e2000c101924 */
[----:B------:R-:W-:Y:S05]  /*c620*/  BRA `(.L_x_1011) ;  /* 0x0000000c00587947 */ /* 0x000fea0003800000 */
.L_x_1020:
[----:B-----5:R0:W-:Y:S01]  /*c630*/  STG.E.U16 desc[UR36][R8.64], R23 ;  /* 0x0000001708007986 */ /* 0x0201e2000c101524 */
[----:B------:R-:W-:Y:S01]  /*c640*/  IMAD.MOV.U32 R17, RZ, RZ, R25 ;  /* 0x000000ffff117224 */ /* 0x000fe200078e0019 */
[----:B------:R-:W-:Y:S06]  /*c650*/  BRA `(.L_x_1011) ;  /* 0x0000000c004c7947 */ /* 0x000fec0003800000 */
.L_x_1019:
[----:B------:R-:W-:-:S13]  /*c660*/  ISETP.NE.AND P0, PT, R0, 0x7, PT ;  /* 0x000000070000780c */ /* 0x000fda0003f05270 */
[----:B------:R-:W-:Y:S05]  /*c670*/  @!P0 BRA `(.L_x_1021) ;  /* 0x00000000003c8947 */ /* 0x000fea0003800000 */
[----:B------:R-:W-:-:S13]  /*c680*/  ISETP.NE.AND P0, PT, R0, 0x8, PT ;  /* 0x000000080000780c */ /* 0x000fda0003f05270 */
[----:B------:R-:W-:Y:S05]  /*c690*/  @!P0 BRA `(.L_x_1022) ;  /* 0x00000000001c8947 */ /* 0x000fea0003800000 */
[----:B------:R-:W-:-:S13]  /*c6a0*/  ISETP.NE.AND P0, PT, R0, 0x9, PT ;  /* 0x000000090000780c */ /* 0x000fda0003f05270 */
[----:B------:R-:W-:Y:S05]  /*c6b0*/  @P0 BRA `(.L_x_1016) ;  /* 0x0000000800c80947 */ /* 0x000fea0003800000 */
[----:B-----5:R-:W-:Y:S02]  /*c6c0*/  HADD2.F32 R4, -RZ, R23.H0_H0 ;  /* 0x20000017ff047230 */ /* 0x020fe40000004100 */
[----:B------:R-:W-:Y:S02]  /*c6d0*/  IMAD.MOV.U32 R5, RZ, RZ, RZ ;  /* 0x000000ffff057224 */ /* 0x000fe400078e00ff */
[----:B------:R-:W-:-:S03]  /*c6e0*/  IMAD.MOV.U32 R17, RZ, RZ, R25 ;  /* 0x000000ffff117224 */ /* 0x000fc600078e0019 */
[----:B------:R0:W-:Y:S01]  /*c6f0*/  STG.E.64 desc[UR36][R8.64], R4 ;  /* 0x0000000408007986 */ /* 0x0001e2000c101b24 */
[----:B------:R-:W-:Y:S05]  /*c700*/  BRA `(.L_x_1011) ;  /* 0x0000000c00207947 */ /* 0x000fea0003800000 */
.L_x_1022:
[----:B-----5:R-:W-:Y:S02]  /*c710*/  HADD2.F32 R0, -RZ, R23.H0_H0 ;  /* 0x20000017ff007230 */ /* 0x020fe40000004100 */
[----:B------:R-:W-:-:S03]  /*c720*/  IMAD.MOV.U32 R17, RZ, RZ, R25 ;  /* 0x000000ffff117224 */ /* 0x000fc600078e0019 */
[----:B------:R-:W-:-:S04]  /*c730*/  F2FP.F16.F32.PACK_AB R0, RZ, R0 ;  /* 0x00000000ff00723e */ /* 0x000fc800000000ff */
[----:B------:R-:W-:-:S05]  /*c740*/  PRMT R0, R0, 0x5410, RZ ;  /* 0x0000541000007816 */ /* 0x000fca00000000ff */
[----:B------:R0:W-:Y:S01]  /*c750*/  STG.E desc[UR36][R8.64], R0 ;  /* 0x0000000008007986 */ /* 0x0001e2000c101924 */
[----:B------:R-:W-:Y:S05]  /*c760*/  BRA `(.L_x_1011) ;  /* 0x0000000c00087947 */ /* 0x000fea0003800000 */
.L_x_1021:
[----:B-----5:R-:W-:Y:S02]  /*c770*/  HADD2.F32 R4, -RZ, R23.H0_H0 ;  /* 0x20000017ff047230 */ /* 0x020fe40000004100 */
[----:B------:R-:W-:-:S03]  /*c780*/  IMAD.MOV.U32 R17, RZ, RZ, R25 ;  /* 0x000000ffff117224 */ /* 0x000fc600078e0019 */
[----:B------:R-:W-:-:S06]  /*c790*/  FMUL.FTZ R4, R4, 1 ;  /* 0x3f80000004047820 */ /* 0x000fcc0000410000 */
[----:B------:R-:W0:Y:S02]  /*c7a0*/  F2F.F64.F32 R4, R4 ;  /* 0x0000000400047310 */ /* 0x000e240000201800 */
[----:B0-----:R0:W-:Y:S01]  /*c7b0*/  STG.E.64 desc[UR36][R8.64], R4 ;  /* 0x0000000408007986 */ /* 0x0011e2000c101b24 */
[----:B------:R-:W-:Y:S05]  /*c7c0*/  BRA `(.L_x_1011) ;  /* 0x0000000800f07947 */ /* 0x000fea0003800000 */
.L_x_1012:
        /* <DEDUP_REMOVED lines=10> */
[----:B------:R-:W-:-:S04]  /*c870*/  FSETP.NEU.FTZ.AND P0, PT, R23, RZ, PT ;  /* 0x000000ff1700720b */ /* 0x000fc80003f1d000 */
[----:B------:R-:W-:-:S05]  /*c880*/  SEL R3, RZ, 0x1, !P0 ;  /* 0x00000001ff037807 */ /* 0x000fca0004000000 */
[----:B------:R0:W-:Y:S01]  /*c890*/  STG.E.U8 desc[UR36][R8.64], R3 ;  /* 0x0000000308007986 */ /* 0x0001e2000c101124 */
[----:B------:R-:W-:Y:S05]  /*c8a0*/  BRA `(.L_x_1011) ;  /* 0x0000000800b87947 */ /* 0x000fea0003800000 */
.L_x_1025:
[----:B-----5:R-:W-:Y:S01]  /*c8b0*/  HADD2.F32 R23, -RZ, R23.H0_H0 ;  /* 0x20000017ff177230 */ /* 0x020fe20000004100 */
[----:B------:R-:W-:Y:S01]  /*c8c0*/  CS2R R6, SRZ ;  /* 0x0000000000067805 */ /* 0x000fe2000001ff00 */
[----:B------:R-:W-:-:S03]  /*c8d0*/  IMAD.MOV.U32 R17, RZ, RZ, R25 ;  /* 0x000000ffff117224 */ /* 0x000fc600078e0019 */
[----:B------:R-:W-:-:S06]  /*c8e0*/  FMUL.FTZ R4, R23, 1 ;  /* 0x3f80000017047820 */ /* 0x000fcc0000410000 */
[----:B------:R-:W0:Y:S02]  /*c8f0*/  F2F.F64.F32 R4, R4 ;  /* 0x0000000400047310 */ /* 0x000e240000201800 */
[----:B0-----:R0:W-:Y:S01]  /*c900*/  STG.E.128 desc[UR36][R8.64], R4 ;  /* 0x0000000408007986 */ /* 0x0011e2000c101d24 */
[----:B------:R-:W-:Y:S05]  /*c910*/  BRA `(.L_x_1011) ;  /* 0x00000008009c7947 */ /* 0x000fea0003800000 */
.L_x_1024:
        /* <DEDUP_REMOVED lines=8> */
[C---:B------:R-:W-:Y:S02]  /*c9a0*/  LOP3.LUT R3, R23.reuse, 0x7fffffff, RZ, 0xc0, !PT ;  /* 0x7fffffff17037812 */ /* 0x040fe400078ec0ff */
        /* <DEDUP_REMOVED lines=12> */
.L_x_1029:
[----:B------:R-:W-:Y:S05]  /*ca70*/  BSYNC B0 ;  /* 0x0000000000007941 */ /* 0x000fea0003800000 */
.L_x_1028:
[----:B------:R-:W-:Y:S01]  /*ca80*/  LOP3.LUT R5, R0, R5, RZ, 0xfc, !PT ;  /* 0x0000000500057212 */ /* 0x000fe200078efcff */
[----:B------:R-:W-:-:S04]  /*ca90*/  IMAD.MOV.U32 R17, RZ, RZ, R25 ;  /* 0x000000ffff117224 */ /* 0x000fc800078e0019 */
[----:B------:R0:W-:Y:S01]  /*caa0*/  STG.E.U8 desc[UR36][R8.64], R5 ;  /* 0x0000000508007986 */ /* 0x0001e2000c101124 */
[----:B------:R-:W-:Y:S05]  /*cab0*/  BRA `(.L_x_1011) ;  /* 0x0000000800347947 */ /* 0x000fea0003800000 */
.L_x_1027:
[----:B-----5:R-:W-:Y:S01]  /*cac0*/  HADD2.F32 R23, -RZ, R23.H0_H0 ;  /* 0x20000017ff177230 */ /* 0x020fe20000004100 */
[----:B------:R-:W-:Y:S04]  /*cad0*/  BSSY B0, `(.L_x_1030) ;  /* 0x000000f000007945 */ /* 0x000fe80003800000 */
[----:B------:R-:W-:-:S04]  /*cae0*/  LOP3.LUT R3, R23, 0x7fffffff, RZ, 0xc0, !PT ;  /* 0x7fffffff17037812 */ /* 0x000fc800078ec0ff */
        /* <DEDUP_REMOVED lines=10> */
.L_x_1031:
[----:B------:R-:W-:Y:S01]  /*cb90*/  IMAD.MOV.U32 R0, RZ, RZ, 0x7f ;  /* 0x0000007fff007424 */ /* 0x000fe200078e00ff */
[----:B------:R-:W-:-:S04]  /*cba0*/  ISETP.GT.U32.AND P0, PT, R3, 0x7f800000, PT ;  /* 0x7f8000000300780c */ /* 0x000fc80003f04070 */
[----:B------:R-:W-:-:S09]  /*cbb0*/  SEL R0, R0, 0x7c, P0 ;  /* 0x0000007c00007807 */ /* 0x000fd20000000000 */
.L_x_1032:
[----:B------:R-:W-:Y:S05]  /*cbc0*/  BSYNC B0 ;  /* 0x0000000000007941 */ /* 0x000fea0003800000 */
.L_x_1030:
[----:B------:R-:W-:Y:S01]  /*cbd0*/  LOP3.LUT R3, R23, 0x80000000, RZ, 0xc0, !PT ;  /* 0x8000000017037812 */ /* 0x000fe200078ec0ff */
[----:B------:R-:W-:-:S03]  /*cbe0*/  IMAD.MOV.U32 R17, RZ, RZ, R25 ;  /* 0x000000ffff117224 */ /* 0x000fc600078e0019 */
[----:B------:R-:W-:-:S04]  /*cbf0*/  SHF.R.U32.HI R3, RZ, 0x18, R3 ;  /* 0x00000018ff037819 */ /* 0x000fc80000011603 */
[----:B------:R-:W-:-:S05]  /*cc00*/  LOP3.LUT R3, R0, R3, RZ, 0xfc, !PT ;  /* 0x0000000300037212 */ /* 0x000fca00078efcff */
[----:B------:R0:W-:Y:S01]  /*cc10*/  STG.E.U8 desc[UR36][R8.64], R3 ;  /* 0x0000000308007986 */ /* 0x0001e2000c101124 */
[----:B------:R-:W-:Y:S05]  /*cc20*/  BRA `(.L_x_1011) ;  /* 0x0000000400d87947 */ /* 0x000fea0003800000 */
.L_x_1026:
[----:B-----5:R-:W-:Y:S02]  /*cc30*/  HADD2.F32 R0, -RZ, R23.H0_H0 ;  /* 0x20000017ff007230 */ /* 0x020fe40000004100 */
[----:B------:R-:W-:-:S03]  /*cc40*/  IMAD.MOV.U32 R17, RZ, RZ, R25 ;  /* 0x000000ffff117224 */ /* 0x000fc600078e0019 */
[----:B------:R-:W-:-:S05]  /*cc50*/  F2FP.BF16.F32.PACK_AB R0, RZ, R0 ;  /* 0x00000000ff00723e */ /* 0x000fca00000010ff */
[----:B------:R0:W-:Y:S01]  /*cc60*/  STG.E.U16 desc[UR36][R8.64], R0 ;  /* 0x0000000008007986 */ /* 0x0001e2000c101524 */
[----:B------:R-:W-:Y:S05]  /*cc70*/  BRA `(.L_x_1011) ;  /* 0x0000000400c47947 */ /* 0x000fea0003800000 */
.L_x_1023:
        /* <DEDUP_REMOVED lines=10> */
[----:B------:R-:W0:Y:S02]  /*cd20*/  F2I.FTZ.U32.TRUNC.NTZ R3, R3 ;  /* 0x0000000300037305 */ /* 0x000e24000021f000 */
[----:B0-----:R0:W-:Y:S01]  /*cd30*/  STG.E.U16 desc[UR36][R8.64], R3 ;  /* 0x0000000308007986 */ /* 0x0011e2000c101524 */
[----:B------:R-:W-:Y:S05]  /*cd40*/  BRA `(.L_x_1011) ;  /* 0x0000000400907947 */ /* 0x000fea0003800000 */
.L_x_1035:
[----:B-----5:R-:W-:Y:S01]  /*cd50*/  HADD2.F32 R23, -RZ, R23.H0_H0 ;  /* 0x20000017ff177230 */ /* 0x020fe20000004100 */
[----:B------:R-:W-:Y:S01]  /*cd60*/  BSSY B0, `(.L_x_1036) ;  /* 0x0000014000007945 */ /* 0x000fe20003800000 */
[----:B------:R-:W-:-:S03]  /*cd70*/  IMAD.MOV.U32 R4, RZ, RZ, 0x80 ;  /* 0x00000080ff047424 */ /* 0x000fc600078e00ff */
[----:B------:R-:W-:-:S04]  /*cd80*/  LOP3.LUT R3, R23, 0x7fffffff, RZ, 0xc0, !PT ;  /* 0x7fffffff17037812 */ /* 0x000fc800078ec0ff */
        /* <DEDUP_REMOVED lines=13> */
.L_x_1038:
[----:B------:R-:W-:-:S04]  /*ce60*/  LOP3.LUT R3, R23, 0x80000000, RZ, 0xc0, !PT ;  /* 0x8000000017037812 */ /* 0x000fc800078ec0ff */
[----:B------:R-:W-:-:S04]  /*ce70*/  SHF.R.U32.HI R3, RZ, 0x18, R3 ;  /* 0x00000018ff037819 */ /* 0x000fc80000011603 */
[----:B------:R-:W-:-:S04]  /*ce80*/  LOP3.LUT R0, R0, R3, RZ, 0xfc, !PT ;  /* 0x0000000300007212 */ /* 0x000fc800078efcff */
[----:B------:R-:W-:-:S07]  /*ce90*/  PRMT R4, R0, 0x7610, R4 ;  /* 0x0000761000047816 */ /* 0x000fce0000000004 */
.L_x_1037:
[----:B------:R-:W-:Y:S05]  /*cea0*/  BSYNC B0 ;  /* 0x0000000000007941 */ /* 0x000fea0003800000 */
.L_x_1036:
[----:B------:R0:W-:Y:S01]  /*ceb0*/  STG.E.U8 desc[UR36][R8.64], R4 ;  /* 0x0000000408007986 */ /* 0x0001e2000c101124 */
[----:B------:R-:W-:Y:S01]  /*cec0*/  IMAD.MOV.U32 R17, RZ, RZ, R25 ;  /* 0x000000ffff117224 */ /* 0x000fe200078e0019 */
[----:B------:R-:W-:Y:S06]  /*ced0*/  BRA `(.L_x_1011) ;  /* 0x00000004002c7947 */ /* 0x000fec0003800000 */
.L_x_1034:
        /* <DEDUP_REMOVED lines=17> */
.L_x_1041:
[----:B------:R-:W-:-:S04]  /*cff0*/  LOP3.LUT R3, R23, 0x80000000, RZ, 0xc0, !PT ;  /* 0x8000000017037812 */ /* 0x000fc800078ec0ff */
[----:B------:R-:W-:-:S04]  /*d000*/  SHF.R.U32.HI R3, RZ, 0x18, R3 ;  /* 0x00000018ff037819 */ /* 0x000fc80000011603 */
[----:B------:R-:W-:-:S04]  /*d010*/  LOP3.LUT R0, R0, R3, RZ, 0xfc, !PT ;  /* 0x0000000300007212 */ /* 0x000fc800078efcff */
[----:B------:R-:W-:-:S07]  /*d020*/  PRMT R4, R0, 0x7610, R4 ;  /* 0x0000761000047816 */ /* 0x000fce0000000004 */
.L_x_1040:
[----:B------:R-:W-:Y:S05]  /*d030*/  BSYNC B0 ;  /* 0x0000000000007941 */ /* 0x000fea0003800000 */
.L_x_1039:
[----:B------:R0:W-:Y:S01]  /*d040*/  STG.E.U8 desc[UR36][R8.64], R4 ;  /* 0x0000000408007986 */ /* 0x0001e2000c101124 */
[----:B------:R-:W-:Y:S01]  /*d050*/  IMAD.MOV.U32 R17, RZ, RZ, R25 ;  /* 0x000000ffff117224 */ /* 0x000fe200078e0019 */
[----:B------:R-:W-:Y:S06]  /*d060*/  BRA `(.L_x_1011) ;  /* 0x0000000000c87947 */ /* 0x000fec0003800000 */
.L_x_1033:
[----:B------:R-:W-:-:S13]  /*d070*/  ISETP.NE.AND P0, PT, R0, 0x1c, PT ;  /* 0x0000001c0000780c */ /* 0x000fda0003f05270 */
[----:B------:R-:W-:Y:S05]  /*d080*/  @!P0 BRA `(.L_x_1042) ;  /* 0x0000000000b08947 */ /* 0x000fea0003800000 */
[----:B------:R-:W-:-:S13]  /*d090*/  ISETP.NE.AND P0, PT, R0, 0x1d, PT ;  /* 0x0000001d0000780c */ /* 0x000fda0003f05270 */
[----:B------:R-:W-:Y:S05]  /*d0a0*/  @!P0 BRA `(.L_x_1043) ;  /* 0x0000000000948947 */ /* 0x000fea0003800000 */
[----:B------:R-:W-:-:S13]  /*d0b0*/  ISETP.NE.AND P0, PT, R0, 0x2c, PT ;  /* 0x0000002c0000780c */ /* 0x000fda0003f05270 */
[----:B------:R-:W-:Y:S05]  /*d0c0*/  @P0 BRA `(.L_x_1016) ;  /* 0x0000000000440947 */ /* 0x000fea0003800000 */
[----:B-----5:R-:W-:Y:S02]  /*d0d0*/  HADD2.F32 R4, -RZ, R23.H0_H0 ;  /* 0x20000017ff047230 */ /* 0x020fe40000004100 */
[----:B------:R-:W-:-:S03]  /*d0e0*/  IMAD.MOV.U32 R17, RZ, RZ, R25 ;  /* 0x000000ffff117224 */ /* 0x000fc600078e0019 */
[----:B------:R-:W-:-:S04]  /*d0f0*/  SHF.R.U32.HI R5, RZ, 0x17, R4 ;  /* 0x00000017ff057819 */ /* 0x000fc80000011604 */
[----:B------:R-:W-:-:S04]  /*d100*/  LOP3.LUT R3, R5, 0xff, RZ, 0xc0, !PT ;  /* 0x000000ff05037812 */ /* 0x000fc800078ec0ff */
[----:B------:R-:W-:-:S13]  /*d110*/  ISETP.NE.AND P2, PT, R3, 0xff, PT ;  /* 0x000000ff0300780c */ /* 0x000fda0003f45270 */
[--C-:B------:R-:W-:Y:S02]  /*d120*/  @P2 SHF.R.U32.HI R0, RZ, 0x16, R4.reuse ;  /* 0x00000016ff002819 */ /* 0x100fe40000011604 */
[----:B------:R-:W-:Y:S01]  /*d130*/  @P2 LOP3.LUT P0, RZ, R3, 0x3fffff, R4, 0xf8, !PT ;  /* 0x003fffff03ff2812 */ /* 0x000fe2000780f804 */
[----:B------:R-:W-:Y:S01]  /*d140*/  IMAD.MOV.U32 R3, RZ, RZ, 0xff ;  /* 0x000000ffff037424 */ /* 0x000fe200078e00ff */
        /* <DEDUP_REMOVED lines=9> */
.L_x_1016:
        /* <DEDUP_REMOVED lines=16> */
.L_x_1044:
[----:B------:R-:W-:Y:S01]  /*d2e0*/  IMAD.MOV.U32 R17, RZ, RZ, R25 ;  /* 0x000000ffff117224 */ /* 0x000fe200078e0019 */
[----:B------:R-:W-:Y:S06]  /*d2f0*/  BRA `(.L_x_1011) ;  /* 0x0000000000247947 */ /* 0x000fec0003800000 */
.L_x_1043:
[----:B-----5:R-:W-:Y:S02]  /*d300*/  HADD2.F32 R4, -RZ, R23.H0_H0 ;  /* 0x20000017ff047230 */ /* 0x020fe40000004100 */
[----:B------:R-:W-:-:S04]  /*d310*/  IMAD.MOV.U32 R17, RZ, RZ, R25 ;  /* 0x000000ffff117224 */ /* 0x000fc800078e0019 */
[----:B------:R-:W0:Y:S02]  /*d320*/  F2I.U64.TRUNC R4, R4 ;  /* 0x0000000400047311 */ /* 0x000e24000020d800 */
[----:B0-----:R0:W-:Y:S01]  /*d330*/  STG.E.64 desc[UR36][R8.64], R4 ;  /* 0x0000000408007986 */ /* 0x0011e2000c101b24 */
[----:B------:R-:W-:Y:S05]  /*d340*/  BRA `(.L_x_1011) ;  /* 0x0000000000107947 */ /* 0x000fea0003800000 */
.L_x_1042:
[----:B-----5:R-:W-:Y:S02]  /*d350*/  HADD2.F32 R23, -RZ, R23.H0_H0 ;  /* 0x20000017ff177230 */ /* 0x020fe40000004100 */
[----:B------:R-:W-:-:S04]  /*d360*/  IMAD.MOV.U32 R17, RZ, RZ, R25 ;  /* 0x000000ffff117224 */ /* 0x000fc800078e0019 */
[----:B------:R-:W0:Y:S02]  /*d370*/  F2I.FTZ.U32.TRUNC.NTZ R23, R23 ;  /* 0x0000001700177305 */ /* 0x000e24000021f000 */
[----:B0-----:R0:W-:Y:S02]  /*d380*/  STG.E desc[UR36][R8.64], R23 ;  /* 0x0000001708007986 */ /* 0x0011e4000c101924 */
.L_x_1011:
[----:B------:R-:W-:Y:S05]  /*d390*/  BSYNC B6 ;  /* 0x0000000000067941 */ /* 0x000fea0003800000 */
.L_x_1010:
[----:B------:R-:W-:Y:S01]  /*d3a0*/  ISETP.GE.AND P0, PT, R17, R22, PT ;  /* 0x000000161100720c */ /* 0x000fe20003f06270 */
[----:B------:R-:W-:-:S12]  /*d3b0*/  BSSY B6, `(.L_x_1045) ;  /* 0x00001f8000067945 */ /* 0x000fd80003800000 */
[----:B------:R-:W-:Y:S05]  /*d3c0*/  @P0 BRA `(.L_x_1046) ;  /* 0x0000001c00d80947 */ /* 0x000fea0003800000 */
[----:B0-2---:R-:W0:Y:S01]  /*d3d0*/  LDC.64 R4, c[0x0][0x228] ;  /* 0x00008a00ff047b82 */ /* 0x005e220000000a00 */
[----:B------:R-:W-:Y:S01]  /*d3e0*/  IMAD R0, R2, 0x200, R17 ;  /* 0x0000020002007824 */ /* 0x000fe200078e0211 */
[----:B------:R-:W-:Y:S01]  /*d3f0*/  PRMT R6, R16, 0x9910, RZ ;  /* 0x0000991010067816 */ /* 0x000fe200000000ff */
[----:B------:R-:W-:Y:S02]  /*d400*/  ULDC UR4, c[0x0][0x260] ;  /* 0x0000980000047ab9 */ /* 0x000fe40000000800 */
[----:B------:R-:W-:Y:S02]  /*d410*/  IMAD R3, R0, UR4, RZ ;  /* 0x0000000400037c24 */ /* 0x000fe4000f8e02ff */
[----:B------:R-:W-:-:S05]  /*d420*/  IMAD.MOV.U32 R0, RZ, RZ, R6 ;  /* 0x000000ffff007224 */ /* 0x000fca00078e0006 */
        /* <DEDUP_REMOVED lines=16> */
.L_x_1050:
[----:B-----5:R-:W-:-:S06]  /*d530*/  HADD2.F32 R7, -RZ, R19.H0_H0 ;  /* 0x20000013ff077230 */ /* 0x020fcc0000004100 */
[----:B------:R-:W0:Y:S02]  /*d540*/  F2I.S64.TRUNC R6, R7 ;  /* 0x0000000700067311 */ /* 0x000e24000020d900 */
[----:B0-----:R2:W-:Y:S01]  /*d550*/  STG.E.U8 desc[UR36][R4.64], R6 ;  /* 0x0000000604007986 */ /* 0x0015e2000c101124 */
[----:B------:R-:W-:Y:S05]  /*d560*/  BRA `(.L_x_1052) ;  /* 0x0000000c007c7947 */ /* 0x000fea0003800000 */
.L_x_1049:
[----:B------:R-:W-:-:S13]  /*d570*/  ISETP.NE.AND P0, PT, R0, 0x2, PT ;  /* 0x000000020000780c */ /* 0x000fda0003f05270 */
[----:B------:R-:W-:Y:S05]  /*d580*/  @!P0 BRA `(.L_x_1053) ;  /* 0x0000000000308947 */ /* 0x000fea0003800000 */
[----:B------:R-:W-:-:S13]  /*d590*/  ISETP.NE.AND P0, PT, R0, 0x3, PT ;  /* 0x000000030000780c */ /* 0x000fda0003f05270 */
[----:B------:R-:W-:Y:S05]  /*d5a0*/  @!P0 BRA `(.L_x_1054) ;  /* 0x0000000000188947 */ /* 0x000fea0003800000 */
[----:B------:R-:W-:-:S13]  /*d5b0*/  ISETP.NE.AND P0, PT, R0, 0x4, PT ;  /* 0x000000040000780c */ /* 0x000fda0003f05270 */
[----:B------:R-:W-:Y:S05]  /*d5c0*/  @P0 BRA `(.L_x_1051) ;  /* 0x0000000c00040947 */ /* 0x000fea0003800000 */
[----:B-----5:R-:W-:-:S06]  /*d5d0*/  HADD2.F32 R6, -RZ, R19.H0_H0 ;  /* 0x20000013ff067230 */ /* 0x020fcc0000004100 */
[----:B------:R-:W0:Y:S02]  /*d5e0*/  F2I.S64.TRUNC R6, R6 ;  /* 0x0000000600067311 */ /* 0x000e24000020d900 */
[----:B0-----:R0:W-:Y:S01]  /*d5f0*/  STG.E.64 desc[UR36][R4.64], R6 ;  /* 0x0000000604007986 */ /* 0x0011e2000c101b24 */
[----:B------:R-:W-:Y:S05]  /*d600*/  BRA `(.L_x_1052) ;  /* 0x0000000c00547947 */ /* 0x000fea0003800000 */
.L_x_1054:
[----:B-----5:R-:W-:-:S06]  /*d610*/  HADD2.F32 R19, -RZ, R19.H0_H0 ;  /* 0x20000013ff137230 */ /* 0x020fcc0000004100 */
[----:B------:R-:W0:Y:S02]  /*d620*/  F2I.FTZ.TRUNC.NTZ R19, R19 ;  /* 0x0000001300137305 */ /* 0x000e24000021f100 */
[----:B0-----:R0:W-:Y:S01]  /*d630*/  STG.E desc[UR36][R4.64], R19 ;  /* 0x0000001304007986 */ /* 0x0011e2000c101924 */
[----:B------:R-:W-:Y:S05]  /*d640*/  BRA `(.L_x_1052) ;  /* 0x0000000c00447947 */ /* 0x000fea0003800000 */
.L_x_1053:
[----:B-----5:R-:W-:-:S06]  /*d650*/  HADD2.F32 R19, -RZ, R19.H0_H0 ;  /* 0x20000013ff137230 */ /* 0x020fcc0000004100 */
[----:B------:R-:W0:Y:S02]  /*d660*/  F2I.FTZ.TRUNC.NTZ R19, R19 ;  /* 0x0000001300137305 */ /* 0x000e24000021f100 */
[----:B0-----:R0:W-:Y:S01]  /*d670*/  STG.E.U16 desc[UR36][R4.64], R19 ;  /* 0x0000001304007986 */ /* 0x0011e2000c101524 */
[----:B------:R-:W-:Y:S05]  /*d680*/  BRA `(.L_x_1052) ;  /* 0x0000000c00347947 */ /* 0x000fea0003800000 */
.L_x_1048:
        /* <DEDUP_REMOVED lines=9> */
.L_x_1056:
[----:B-----5:R0:W-:Y:S01]  /*d720*/  STG.E.U16 desc[UR36][R4.64], R19 ;  /* 0x0000001304007986 */ /* 0x0201e2000c101524 */
[----:B------:R-:W-:Y:S05]  /*d730*/  BRA `(.L_x_1052) ;  /* 0x0000000c00087947 */ /* 0x000fea0003800000 */
.L_x_1055:
[----:B------:R-:W-:-:S13]  /*d740*/  ISETP.NE.AND P0, PT, R0, 0x7, PT ;  /* 0x000000070000780c */ /* 0x000fda0003f05270 */
[----:B------:R-:W-:Y:S05]  /*d750*/  @!P0 BRA `(.L_x_1057) ;  /* 0x0000000000348947 */ /* 0x000fea0003800000 */
[----:B------:R-:W-:-:S13]  /*d760*/  ISETP.NE.AND P0, PT, R0, 0x8, PT ;  /* 0x000000080000780c */ /* 0x000fda0003f05270 */
[----:B------:R-:W-:Y:S05]  /*d770*/  @!P0 BRA `(.L_x_1058) ;  /* 0x0000000000188947 */ /* 0x000fea0003800000 */
[----:B------:R-:W-:-:S13]  /*d780*/  ISETP.NE.AND P0, PT, R0, 0x9, PT ;  /* 0x000000090000780c */ /* 0x000fda0003f05270 */
[----:B------:R-:W-:Y:S05]  /*d790*/  @P0 BRA `(.L_x_1051) ;  /* 0x0000000800900947 */ /* 0x000fea0003800000 */
[----:B-----5:R-:W-:Y:S02]  /*d7a0*/  HADD2.F32 R6, -RZ, R19.H0_H0 ;  /* 0x20000013ff067230 */ /* 0x020fe40000004100 */
[----:B------:R-:W-:-:S05]  /*d7b0*/  IMAD.MOV.U32 R7, RZ, RZ, RZ ;  /* 0x000000ffff077224 */ /* 0x000fca00078e00ff */
[----:B------:R0:W-:Y:S01]  /*d7c0*/  STG.E.64 desc[UR36][R4.64], R6 ;  /* 0x0000000604007986 */ /* 0x0001e2000c101b24 */
[----:B------:R-:W-:Y:S05]  /*d7d0*/  BRA `(.L_x_1052) ;  /* 0x0000000800e07947 */ /* 0x000fea0003800000 */
.L_x_1058:
[----:B-----5:R-:W-:-:S05]  /*d7e0*/  HADD2.F32 R0, -RZ, R19.H0_H0 ;  /* 0x20000013ff007230 */ /* 0x020fca0000004100 */
[----:B------:R-:W-:-:S04]  /*d7f0*/  F2FP.F16.F32.PACK_AB R0, RZ, R0 ;  /* 0x00000000ff00723e */ /* 0x000fc800000000ff */
[----:B------:R-:W-:-:S05]  /*d800*/  PRMT R0, R0, 0x5410, RZ ;  /* 0x0000541000007816 */ /* 0x000fca00000000ff */
[----:B------:R0:W-:Y:S01]  /*d810*/  STG.E desc[UR36][R4.64], R0 ;  /* 0x0000000004007986 */ /* 0x0001e2000c101924 */
[----:B------:R-:W-:Y:S05]  /*d820*/  BRA `(.L_x_1052) ;  /* 0x0000000800cc7947 */ /* 0x000fea0003800000 */
.L_x_1057:
[----:B-----5:R-:W-:-:S05]  /*d830*/  HADD2.F32 R6, -RZ, R19.H0_H0 ;  /* 0x20000013ff067230 */ /* 0x020fca0000004100 */
[----:B------:R-:W-:-:S06]  /*d840*/  FMUL.FTZ R6, R6, 1 ;  /* 0x3f80000006067820 */ /* 0x000fcc0000410000 */
[----:B------:R-:W0:Y:S02]  /*d850*/  F2F.F64.F32 R6, R6 ;  /* 0x0000000600067310 */ /* 0x000e240000201800 */
[----:B0-----:R0:W-:Y:S01]  /*d860*/  STG.E.64 desc[UR36][R4.64], R6 ;  /* 0x0000000604007986 */ /* 0x0011e2000c101b24 */
[----:B------:R-:W-:Y:S05]  /*d870*/  BRA `(.L_x_1052) ;  /* 0x0000000800b87947 */ /* 0x000fea0003800000 */
.L_x_1047:
        /* <DEDUP_REMOVED lines=10> */
[----:B------:R-:W-:-:S05]  /*d920*/  SEL R3, RZ, 0x1, !P0 ;  /* 0x00000001ff037807 */ /* 0x000fca0004000000 */
[----:B------:R0:W-:Y:S01]  /*d930*/  STG.E.U8 desc[UR36][R4.64], R3 ;  /* 0x0000000304007986 */ /* 0x0001e2000c101124 */
[----:B------:R-:W-:Y:S05]  /*d940*/  BRA `(.L_x_1052) ;  /* 0x0000000800847947 */ /* 0x000fea0003800000 */
.L_x_1061:
[----:B-----5:R-:W-:Y:S01]  /*d950*/  HADD2.F32 R19, -RZ, R19.H0_H0 ;  /* 0x20000013ff137230 */ /* 0x020fe20000004100 */
[----:B------:R-:W-:-:S04]  /*d960*/  CS2R R10, SRZ ;  /* 0x00000000000a7805 */ /* 0x000fc8000001ff00 */
[----:B-1-34-:R-:W-:-:S06]  /*d970*/  FMUL.FTZ R8, R19, 1 ;  /* 0x3f80000013087820 */ /* 0x01afcc0000410000 */
[----:B------:R-:W0:Y:S02]  /*d980*/  F2F.F64.F32 R8, R8 ;  /* 0x0000000800087310 */ /* 0x000e240000201800 */
[----:B0-----:R0:W-:Y:S01]  /*d990*/  STG.E.128 desc[UR36][R4.64], R8 ;  /* 0x0000000804007986 */ /* 0x0011e2000c101d24 */
[----:B------:R-:W-:Y:S05]  /*d9a0*/  BRA `(.L_x_1052) ;  /* 0x00000008006c7947 */ /* 0x000fea0003800000 */
.L_x_1060:
        /* <DEDUP_REMOVED lines=21> */
.L_x_1065:
[----:B------:R-:W-:Y:S05]  /*db00*/  BSYNC B0 ;  /* 0x0000000000007941 */ /* 0x000fea0003800000 */
.L_x_1064:
[----:B------:R-:W-:-:S05]  /*db10*/  LOP3.LUT R7, R0, R7, RZ, 0xfc, !PT ;  /* 0x0000000700077212 */ /* 0x000fca00078efcff */
[----:B------:R0:W-:Y:S01]  /*db20*/  STG.E.U8 desc[UR36][R4.64], R7 ;  /* 0x0000000704007986 */ /* 0x0001e2000c101124 */
[----:B------:R-:W-:Y:S05]  /*db30*/  BRA `(.L_x_1052) ;  /* 0x0000000800087947 */ /* 0x000fea0003800000 */
.L_x_1063:
        /* <DEDUP_REMOVED lines=13> */
.L_x_1067:
[----:B------:R-:W-:Y:S01]  /*dc10*/  IMAD.MOV.U32 R0, RZ, RZ, 0x7f ;  /* 0x0000007fff007424 */ /* 0x000fe200078e00ff */
[----:B------:R-:W-:-:S04]  /*dc20*/  ISETP.GT.U32.AND P0, PT, R3, 0x7f800000, PT ;  /* 0x7f8000000300780c */ /* 0x000fc80003f04070 */
[----:B------:R-:W-:-:S09]  /*dc30*/  SEL R0, R0, 0x7c, P0 ;  /* 0x0000007c00007807 */ /* 0x000fd20000000000 */
.L_x_1068:
[----:B------:R-:W-:Y:S05]  /*dc40*/  BSYNC B0 ;  /* 0x0000000000007941 */ /* 0x000fea0003800000 */
.L_x_1066:
[----:B------:R-:W-:-:S04]  /*dc50*/  LOP3.LUT R3, R19, 0x80000000, RZ, 0xc0, !PT ;  /* 0x8000000013037812 */ /* 0x000fc800078ec0ff */
[----:B------:R-:W-:-:S04]  /*dc60*/  SHF.R.U32.HI R3, RZ, 0x18, R3 ;  /* 0x00000018ff037819 */ /* 0x000fc80000011603 */
[----:B------:R-:W-:-:S05]  /*dc70*/  LOP3.LUT R3, R0, R3, RZ, 0xfc, !PT ;  /* 0x0000000300037212 */ /* 0x000fca00078efcff */
[----:B------:R0:W-:Y:S01]  /*dc80*/  STG.E.U8 desc[UR36][R4.64], R3 ;  /* 0x0000000304007986 */ /* 0x0001e2000c101124 */
[----:B------:R-:W-:Y:S05]  /*dc90*/  BRA `(.L_x_1052) ;  /* 0x0000000400b07947 */ /* 0x000fea0003800000 */
.L_x_1062:
[----:B-----5:R-:W-:-:S05]  /*dca0*/  HADD2.F32 R0, -RZ, R19.H0_H0 ;  /* 0x20000013ff007230 */ /* 0x020fca0000004100 */
[----:B------:R-:W-:-:S05]  /*dcb0*/  F2FP.BF16.F32.PACK_AB R0, RZ, R0 ;  /* 0x00000000ff00723e */ /* 0x000fca00000010ff */
[----:B------:R0:W-:Y:S01]  /*dcc0*/  STG.E.U16 desc[UR36][R4.64], R0 ;  /* 0x0000000004007986 */ /* 0x0001e2000c101524 */
[----:B------:R-:W-:Y:S05]  /*dcd0*/  BRA `(.L_x_1052) ;  /* 0x0000000400a07947 */ /* 0x000fea0003800000 */
.L_x_1059:
        /* <DEDUP_REMOVED lines=8> */
[----:B-----5:R-:W-:-:S06]  /*dd60*/  HADD2.F32 R3, -RZ, R19.H0_H0 ;  /* 0x20000013ff037230 */ /* 0x020fcc0000004100 */
[----:B------:R-:W0:Y:S02]  /*dd70*/  F2I.FTZ.U32.TRUNC.NTZ R3, R3 ;  /* 0x0000000300037305 */ /* 0x000e24000021f000 */
[----:B0-----:R0:W-:Y:S01]  /*dd80*/  STG.E.U16 desc[UR36][R4.64], R3 ;  /* 0x0000000304007986 */ /* 0x0011e2000c101524 */
[----:B------:R-:W-:Y:S05]  /*dd90*/  BRA `(.L_x_1052) ;  /* 0x0000000400707947 */ /* 0x000fea0003800000 */
.L_x_1071:
        /* <DEDUP_REMOVED lines=13> */
[----:B------:R-:W-:-:S05]  /*de70*/  FADD.FTZ R0, R6, 8192 ;  /* 0x4600000006007421 */ /* 0x000fca0000010000 */
[----:B------:R-:W-:Y:S02]  /*de80*/  LOP3.LUT P0, R3, R0, 0xff, RZ, 0xc0, !PT ;  /* 0x000000ff00037812 */ /* 0x000fe4000780c0ff */
[----:B------:R-:W-:-:S11]  /*de90*/  PRMT R0, RZ, 0x7610, R0 ;  /* 0x00007610ff007816 */ /* 0x000fd60000000000 */
[----:B------:R-:W-:Y:S05]  /*dea0*/  @!P0 BRA `(.L_x_1073) ;  /* 0x00000000000c8947 */ /* 0x000fea0003800000 */
.L_x_1074:
[----:B------:R-:W-:-:S04]  /*deb0*/  LOP3.LUT R0, R19, 0x80000000, RZ, 0xc0, !PT ;  /* 0x8000000013007812 */ /* 0x000fc800078ec0ff */
[----:B------:R-:W-:-:S04]  /*dec0*/  SHF.R.U32.HI R0, RZ, 0x18, R0 ;  /* 0x00000018ff007819 */ /* 0x000fc80000011600 */
[----:B------:R-:W-:-:S07]  /*ded0*/  LOP3.LUT R0, R3, R0, RZ, 0xfc, !PT ;  /* 0x0000000003007212 */ /* 0x000fce00078efcff */
.L_x_1073:
[----:B------:R-:W-:Y:S05]  /*dee0*/  BSYNC B0 ;  /* 0x0000000000007941 */ /* 0x000fea0003800000 */
.L_x_1072:
[----:B------:R0:W-:Y:S01]  /*def0*/  STG.E.U8 desc[UR36][R4.64], R0 ;  /* 0x0000000004007986 */ /* 0x0001e2000c101124 */
[----:B------:R-:W-:Y:S05]  /*df00*/  BRA `(.L_x_1052) ;  /* 0x0000000400147947 */ /* 0x000fea0003800000 */
.L_x_1070:
        /* <DEDUP_REMOVED lines=17> */
.L_x_1077:
[----:B------:R-:W-:-:S04]  /*e020*/  LOP3.LUT R0, R19, 0x80000000, RZ, 0xc0, !PT ;  /* 0x8000000013007812 */ /* 0x000fc800078ec0ff */
[----:B------:R-:W-:-:S04]  /*e030*/  SHF.R.U32.HI R0, RZ, 0x18, R0 ;  /* 0x00000018ff007819 */ /* 0x000fc80000011600 */
[----:B------:R-:W-:-:S07]  /*e040*/  LOP3.LUT R0, R3, R0, RZ, 0xfc, !PT ;  /* 0x0000000003007212 */ /* 0x000fce00078efcff */
.L_x_1076:
[----:B------:R-:W-:Y:S05]  /*e050*/  BSYNC B0 ;  /* 0x0000000000007941 */ /* 0x000fea0003800000 */
.L_x_1075:
[----:B------:R0:W-:Y:S01]  /*e060*/  STG.E.U8 desc[UR36][R4.64], R0 ;  /* 0x0000000004007986 */ /* 0x0001e2000c101124 */
[----:B------:R-:W-:Y:S05]  /*e070*/  BRA `(.L_x_1052) ;  /* 0x0000000000b87947 */ /* 0x000fea0003800000 */
.L_x_1069:
[----:B------:R-:W-:-:S13]  /*e080*/  ISETP.NE.AND P0, PT, R0, 0x1c, PT ;  /* 0x0000001c0000780c */ /* 0x000fda0003f05270 */
[----:B------:R-:W-:Y:S05]  /*e090*/  @!P0 BRA `(.L_x_1078) ;  /* 0x0000000000a48947 */ /* 0x000fea0003800000 */
[----:B------:R-:W-:-:S13]  /*e0a0*/  ISETP.NE.AND P0, PT, R0, 0x1d, PT ;  /* 0x0000001d0000780c */ /* 0x000fda0003f05270 */
[----:B------:R-:W-:Y:S05]  /*e0b0*/  @!P0 BRA `(.L_x_1079) ;  /* 0x00000000008c8947 */ /* 0x000fea0003800000 */
[----:B------:R-:W-:-:S13]  /*e0c0*/  ISETP.NE.AND P0, PT, R0, 0x2c, PT ;  /* 0x0000002c0000780c */ /* 0x000fda0003f05270 */
[----:B------:R-:W-:Y:S05]  /*e0d0*/  @P0 BRA `(.L_x_1051) ;  /* 0x0000000000400947 */ /* 0x000fea0003800000 */
[----:B-----5:R-:W-:-:S05]  /*e0e0*/  HADD2.F32 R6, -RZ, R19.H0_H0 ;  /* 0x20000013ff067230 */ /* 0x020fca0000004100 */
        /* <DEDUP_REMOVED lines=15> */
.L_x_1051:
        /* <DEDUP_REMOVED lines=11> */
[----:B-1-34-:R-:W-:Y:S02]  /*e290*/  IMAD.MOV.U32 R8, RZ, RZ, 0x65 ;  /* 0x00000065ff087424 */ /* 0x01afe400078e00ff */
[----:B------:R-:W-:Y:S02]  /*e2a0*/  IMAD.MOV.U32 R12, RZ, RZ, 0x1 ;  /* 0x00000001ff0c7424 */ /* 0x000fe400078e00ff */
[----:B------:R-:W-:-:S07]  /*e2b0*/  IMAD.MOV.U32 R13, RZ, RZ, RZ ;  /* 0x000000ffff0d7224 */ /* 0x000fce00078e00ff */
[----:B------:R-:W-:-:S07]  /*e2c0*/  LEPC R20, `(.L_x_1080) ;  /* 0x000000001014794e */ /* 0x000fce0000000000 */
[----:B0----5:R-:W-:Y:S05]  /*e2d0*/  CALL.ABS.NOINC R14 ;  /* 0x000000000e007343 */ /* 0x021fea0003c00000 */
.L_x_1080:
[----:B------:R-:W-:Y:S05]  /*e2e0*/  BRA `(.L_x_1052) ;  /* 0x00000000001c7947 */ /* 0x000fea0003800000 */
.L_x_1079:
[----:B-----5:R-:W-:-:S06]  /*e2f0*/  HADD2.F32 R6, -RZ, R19.H0_H0 ;  /* 0x20000013ff067230 */ /* 0x020fcc0000004100 */
[----:B------:R-:W0:Y:S02]  /*e300*/  F2I.U64.TRUNC R6, R6 ;  /* 0x0000000600067311 */ /* 0x000e24000020d800 */
[----:B0-----:R0:W-:Y:S01]  /*e310*/  STG.E.64 desc[UR36][R4.64], R6 ;  /* 0x0000000604007986 */ /* 0x0011e2000c101b24 */
[----:B------:R-:W-:Y:S05]  /*e320*/  BRA `(.L_x_1052) ;  /* 0x00000000000c7947 */ /* 0x000fea0003800000 */
.L_x_1078:
[----:B-----5:R-:W-:-:S06]  /*e330*/  HADD2.F32 R19, -RZ, R19.H0_H0 ;  /* 0x20000013ff137230 */ /* 0x020fcc0000004100 */
[----:B------:R-:W0:Y:S02]  /*e340*/  F2I.FTZ.U32.TRUNC.NTZ R19, R19 ;  /* 0x0000001300137305 */ /* 0x000e24000021f000 */
[----:B0-----:R0:W-:Y:S02]  /*e350*/  STG.E desc[UR36][R4.64], R19 ;  /* 0x0000001304007986 */ /* 0x0011e4000c101924 */
.L_x_1052:
[----:B------:R-:W-:-:S05]  /*e360*/  VIADD R17, R17, 0x80 ;  /* 0x0000008011117836 */ /* 0x000fca0000000000 */
[----:B------:R-:W-:-:S13]  /*e370*/  ISETP.GE.AND P0, PT, R17, R22, PT ;  /* 0x000000161100720c */ /* 0x000fda0003f06270 */
        /* <DEDUP_REMOVED lines=19> */
[----:B------:R-:W-:-:S06]  /*e4b0*/  HADD2.F32 R27, -RZ, R27.H0_H0 ;  /* 0x2000001bff1b7230 */ /* 0x000fcc0000004100 */
[----:B------:R-:W0:Y:S02]  /*e4c0*/  F2I.FTZ.TRUNC.NTZ R27, R27 ;  /* 0x0000001b001b7305 */ /* 0x000e24000021f100 */
[----:B0-----:R0:W-:Y:S01]  /*e4d0*/  STG.E.U8 desc[UR36][R4.64], R27 ;  /* 0x0000001b04007986 */ /* 0x0011e2000c101124 */
[----:B------:R-:W-:Y:S05]  /*e4e0*/  BRA `(.L_x_1086) ;  /* 0x0000000c008c7947 */ /* 0x000fea0003800000 */
.L_x_1084:
[----:B------:R-:W-:-:S06]  /*e4f0*/  HADD2.F32 R7, -RZ, R27.H0_H0 ;  /* 0x2000001bff077230 */ /* 0x000fcc0000004100 */
[----:B------:R-:W0:Y:S02]  /*e500*/  F2I.S64.TRUNC R6, R7 ;  /* 0x0000000700067311 */ /* 0x000e24000020d900 */
[----:B0-----:R0:W-:Y:S01]  /*e510*/  STG.E.U8 desc[UR36][R4.64], R6 ;  /* 0x0000000604007986 */ /* 0x0011e2000c101124 */
[----:B------:R-:W-:Y:S05]  /*e520*/  BRA `(.L_x_1086) ;  /* 0x0000000c007c7947 */ /* 0x000fea0003800000 */
.L_x_1083:
[----:B------:R-:W-:-:S13]  /*e530*/  ISETP.NE.AND P0, PT, R0, 0x2, PT ;  /* 0x000000020000780c */ /* 0x000fda0003f05270 */
[----:B------:R-:W-:Y:S05]  /*e540*/  @!P0 BRA `(.L_x_1087) ;  /* 0x0000000000308947 */ /* 0x000fea0003800000 */
[----:B------:R-:W-:-:S13]  /*e550*/  ISETP.NE.AND P0, PT, R0, 0x3, PT ;  /* 0x000000030000780c */ /* 0x000fda0003f05270 */
[----:B------:R-:W-:Y:S05]  /*e560*/  @!P0 BRA `(.L_x_1088) ;  /* 0x0000000000188947 */ /* 0x000fea0003800000 */
[----:B------:R-:W-:-:S13]  /*e570*/  ISETP.NE.AND P0, PT, R0, 0x4, PT ;  /* 0x000000040000780c */ /* 0x000fda0003f05270 */
[----:B------:R-:W-:Y:S05]  /*e580*/  @P0 BRA `(.L_x_1085) ;  /* 0x0000000c00040947 */ /* 0x000fea0003800000 */
[----:B------:R-:W-:-:S06]  /*e590*/  HADD2.F32 R6, -RZ, R27.H0_H0 ;  /* 0x2000001bff067230 */ /* 0x000fcc0000004100 */
[----:B------:R-:W0:Y:S02]  /*e5a0*/  F2I.S64.TRUNC R6, R6 ;  /* 0x0000000600067311 */ /* 0x000e24000020d900 */
[----:B0-----:R0:W-:Y:S01]  /*e5b0*/  STG.E.64 desc[UR36][R4.64], R6 ;  /* 0x0000000604007986 */ /* 0x0011e2000c101b24 */
[----:B------:R-:W-:Y:S05]  /*e5c0*/  BRA `(.L_x_1086) ;  /* 0x0000000c00547947 */ /* 0x000fea0003800000 */
.L_x_1088:
[----:B------:R-:W-:-:S06]  /*e5d0*/  HADD2.F32 R27, -RZ, R27.H0_H0 ;  /* 0x2000001bff1b7230 */ /* 0x000fcc0000004100 */
[----:B------:R-:W0:Y:S02]  /*e5e0*/  F2I.FTZ.TRUNC.NTZ R27, R27 ;  /* 0x0000001b001b7305 */ /* 0x000e24000021f100 */
[----:B0-----:R0:W-:Y:S01]  /*e5f0*/  STG.E desc[UR36][R4.64], R27 ;  /* 0x0000001b04007986 */ /* 0x0011e2000c101924 */
[----:B------:R-:W-:Y:S05]  /*e600*/  BRA `(.L_x_1086) ;  /* 0x0000000c00447947 */ /* 0x000fea0003800000 */
.L_x_1087:
[----:B------:R-:W-:-:S06]  /*e610*/  HADD2.F32 R27, -RZ, R27.H0_H0 ;  /* 0x2000001bff1b7230 */ /* 0x000fcc0000004100 */
[----:B------:R-:W0:Y:S02]  /*e620*/  F2I.FTZ.TRUNC.NTZ R27, R27 ;  /* 0x0000001b001b7305 */ /* 0x000e24000021f100 */
[----:B0-----:R0:W-:Y:S01]  /*e630*/  STG.E.U16 desc[UR36][R4.64], R27 ;  /* 0x0000001b04007986 */ /* 0x0011e2000c101524 */
[----:B------:R-:W-:Y:S05]  /*e640*/  BRA `(.L_x_1086) ;  /* 0x0000000c00347947 */ /* 0x000fea0003800000 */
.L_x_1082:
[----:B------:R-:W-:-:S13]  /*e650*/  ISETP.GT.AND P0, PT, R0, 0x6, PT ;  /* 0x000000060000780c */ /* 0x000fda0003f04270 */
[----:B------:R-:W-:Y:S05]  /*e660*/  @P0 BRA `(.L_x_1089) ;  /* 0x0000000000240947 */ /* 0x000fea0003800000 */
[----:B------:R-:W-:-:S13]  /*e670*/  ISETP.NE.AND P0, PT, R0, 0x5, PT ;  /* 0x000000050000780c */ /* 0x000fda0003f05270 */
[----:B------:R-:W-:Y:S05]  /*e680*/  @!P0 BRA `(.L_x_1090) ;  /* 0x0000000000148947 */ /* 0x000fea0003800000 */
[----:B------:R-:W-:-:S13]  /*e690*/  ISETP.NE.AND P0, PT, R0, 0x6, PT ;  /* 0x000000060000780c */ /* 0x000fda0003f05270 */
[----:B------:R-:W-:Y:S05]  /*e6a0*/  @P0 BRA `(.L_x_1085) ;  /* 0x0000000800bc0947 */ /* 0x000fea0003800000 */
[----:B------:R-:W-:-:S05]  /*e6b0*/  HADD2.F32 R27, -RZ, R27.H0_H0 ;  /* 0x2000001bff1b7230 */ /* 0x000fca0000004100 */
[----:B------:R0:W-:Y:S01]  /*e6c0*/  STG.E desc[UR36][R4.64], R27 ;  /* 0x0000001b04007986 */ /* 0x0001e2000c101924 */
[----:B------:R-:W-:Y:S05]  /*e6d0*/  BRA `(.L_x_1086) ;  /* 0x0000000c00107947 */ /* 0x000fea0003800000 */
.L_x_1090:
[----:B------:R0:W-:Y:S01]  /*e6e0*/  STG.E.U16 desc[UR36][R4.64], R27 ;  /* 0x0000001b04007986 */ /* 0x0001e2000c101524 */
[----:B------:R-:W-:Y:S05]  /*e6f0*/  BRA `(.L_x_1086) ;  /* 0x0000000c00087947 */ /* 0x000fea0003800000 */
.L_x_1089:
[----:B------:R-:W-:-:S13]  /*e700*/  ISETP.NE.AND P0, PT, R0, 0x7, PT ;  /* 0x000000070000780c */ /* 0x000fda0003f05270 */
[----:B------:R-:W-:Y:S05]  /*e710*/  @!P0 BRA `(.L_x_1091) ;  /* 0x0000000000348947 */ /* 0x000fea0003800000 */
[----:B------:R-:W-:-:S13]  /*e720*/  ISETP.NE.AND P0, PT, R0, 0x8, PT ;  /* 0x000000080000780c */ /* 0x000fda0003f05270 */
[----:B------:R-:W-:Y:S05]  /*e730*/  @!P0 BRA `(.L_x_1092) ;  /* 0x0000000000188947 */ /* 0x000fea0003800000 */
[----:B------:R-:W-:-:S13]  /*e740*/  ISETP.NE.AND P0, PT, R0, 0x9, PT ;  /* 0x000000090000780c */ /* 0x000fda0003f05270 */
[----:B------:R-:W-:Y:S05]  /*e750*/  @P0 BRA `(.L_x_1085) ;  /* 0x0000000800900947 */ /* 0x000fea0003800000 */
[----:B------:R-:W-:Y:S02]  /*e760*/  HADD2.F32 R6, -RZ, R27.H0_H0 ;  /* 0x2000001bff067230 */ /* 0x000fe40000004100 */
[----:B------:R-:W-:-:S05]  /*e770*/  IMAD.MOV.U32 R7, RZ, RZ, RZ ;  /* 0x000000ffff077224 */ /* 0x000fca00078e00ff */
[----:B------:R0:W-:Y:S01]  /*e780*/  STG.E.64 desc[UR36][R4.64], R6 ;  /* 0x0000000604007986 */ /* 0x0001e2000c101b24 */
[----:B------:R-:W-:Y:S05]  /*e790*/  BRA `(.L_x_1086) ;  /* 0x0000000800e07947 */ /* 0x000fea0003800000 */
.L_x_1092:
[----:B------:R-:W-:-:S05]  /*e7a0*/  HADD2.F32 R0, -RZ, R27.H0_H0 ;  /* 0x2000001bff007230 */ /* 0x000fca0000004100 */
[----:B------:R-:W-:-:S04]  /*e7b0*/  F2FP.F16.F32.PACK_AB R0, RZ, R0 ;  /* 0x00000000ff00723e */ /* 0x000fc800000000ff */
[----:B------:R-:W-:-:S05]  /*e7c0*/  PRMT R0, R0, 0x5410, RZ ;  /* 0x0000541000007816 */ /* 0x000fca00000000ff */
[----:B------:R0:W-:Y:S01]  /*e7d0*/  STG.E desc[UR36][R4.64], R0 ;  /* 0x0000000004007986 */ /* 0x0001e2000c101924 */
[----:B------:R-:W-:Y:S05]  /*e7e0*/  BRA `(.L_x_1086) ;  /* 0x0000000800cc7947 */ /* 0x000fea0003800000 */
.L_x_1091:
[----:B------:R-:W-:-:S05]  /*e7f0*/  HADD2.F32 R6, -RZ, R27.H0_H0 ;  /* 0x2000001bff067230 */ /* 0x000fca0000004100 */
[----:B------:R-:W-:-:S06]  /*e800*/  FMUL.FTZ R6, R6, 1 ;  /* 0x3f80000006067820 */ /* 0x000fcc0000410000 */
[----:B------:R-:W0:Y:S02]  /*e810*/  F2F.F64.F32 R6, R6 ;  /* 0x0000000600067310 */ /* 0x000e240000201800 */
[----:B0-----:R0:W-:Y:S01]  /*e820*/  STG.E.64 desc[UR36][R4.64], R6 ;  /* 0x0000000604007986 */ /* 0x0011e2000c101b24 */
[----:B------:R-:W-:Y:S05]  /*e830*/  BRA `(.L_x_1086) ;  /* 0x0000000800b87947 */ /* 0x000fea0003800000 */
.L_x_1081:
        /* <DEDUP_REMOVED lines=8> */
[----:B------:R-:W-:-:S05]  /*e8c0*/  HADD2.F32 R27, -RZ, R27.H0_H0 ;  /* 0x2000001bff1b7230 */ /* 0x000fca0000004100 */
[----:B------:R-:W-:-:S04]  /*e8d0*/  FSETP.NEU.FTZ.AND P0, PT, R27, RZ, PT ;  /* 0x000000ff1b00720b */ /* 0x000fc80003f1d000 */
[----:B------:R-:W-:-:S05]  /*e8e0*/  SEL R3, RZ, 0x1, !P0 ;  /* 0x00000001ff037807 */ /* 0x000fca0004000000 */
[----:B------:R0:W-:Y:S01]  /*e8f0*/  STG.E.U8 desc[UR36][R4.64], R3 ;  /* 0x0000000304007986 */ /* 0x0001e2000c101124 */
[----:B------:R-:W-:Y:S05]  /*e900*/  BRA `(.L_x_1086) ;  /* 0x0000000800847947 */ /* 0x000fea0003800000 */
.L_x_1095:
[----:B------:R-:W-:Y:S01]  /*e910*/  HADD2.F32 R27, -RZ, R27.H0_H0 ;  /* 0x2000001bff1b7230 */ /* 0x000fe20000004100 */
[----:B------:R-:W-:-:S04]  /*e920*/  CS2R R10, SRZ ;  /* 0x00000000000a7805 */ /* 0x000fc8000001ff00 */
[----:B-1-34-:R-:W-:-:S06]  /*e930*/  FMUL.FTZ R8, R27, 1 ;  /* 0x3f8000001b087820 */ /* 0x01afcc0000410000 */
[----:B------:R-:W0:Y:S02]  /*e940*/  F2F.F64.F32 R8, R8 ;  /* 0x0000000800087310 */ /* 0x000e240000201800 */
[----:B0-----:R0:W-:Y:S01]  /*e950*/  STG.E.128 desc[UR36][R4.64], R8 ;  /* 0x0000000804007986 */ /* 0x0011e2000c101d24 */
[----:B------:R-:W-:Y:S05]  /*e960*/  BRA `(.L_x_1086) ;  /* 0x00000008006c7947 */ /* 0x000fea0003800000 */
.L_x_1094:
[----:B------:R-:W-:-:S13]  /*e970*/  ISETP.NE.AND P0, PT, R0, 0xf, PT ;  /* 0x0000000f0000780c */ /* 0x000fda0003f05270 */
[----:B------:R-:W-:Y:S05]  /*e980*/  @!P0 BRA `(.L_x_1096) ;  /* 0x0000000000b48947 */ /* 0x000fea0003800000 */
[----:B------:R-:W-:-:S13]  /*e990*/  ISETP.NE.AND P0, PT, R0, 0x17, PT ;  /* 0x000000170000780c */ /* 0x000fda0003f05270 */
[----:B------:R-:W-:Y:S05]  /*e9a0*/  @!P0 BRA `(.L_x_1097) ;  /* 0x0000000000548947 */ /* 0x000fea0003800000 */
[----:B------:R-:W-:-:S13]  /*e9b0*/  ISETP.NE.AND P0, PT, R0, 0x18, PT ;  /* 0x000000180000780c */ /* 0x000fda0003f05270 */
[----:B------:R-:W-:Y:S05]  /*e9c0*/  @P0 BRA `(.L_x_1085) ;  /* 0x0000000400f40947 */ /* 0x000fea0003800000 */
[----:B------:R-:W-:Y:S01]  /*e9d0*/  HADD2.F32 R27, -RZ, R27.H0_H0 ;  /* 0x2000001bff1b7230 */ /* 0x000fe20000004100 */
        /* <DEDUP_REMOVED lines=14> */
.L_x_1099:
[----:B------:R-:W-:Y:S05]  /*eac0*/  BSYNC B0 ;  /* 0x0000000000007941 */ /* 0x000fea0003800000 */
.L_x_1098:
[----:B------:R-:W-:-:S05]  /*ead0*/  LOP3.LUT R7, R0, R7, RZ, 0xfc, !PT ;  /* 0x0000000700077212 */ /* 0x000fca00078efcff */
[----:B------:R0:W-:Y:S01]  /*eae0*/  STG.E.U8 desc[UR36][R4.64], R7 ;  /* 0x0000000704007986 */ /* 0x0001e2000c101124 */
[----:B------:R-:W-:Y:S05]  /*eaf0*/  BRA `(.L_x_1086) ;  /* 0x0000000800087947 */ /* 0x000fea0003800000 */
.L_x_1097:
[----:B------:R-:W-:Y:S01]  /*eb00*/  HADD2.F32 R27, -RZ, R27.H0_H0 ;  /* 0x2000001bff1b7230 */ /* 0x000fe20000004100 */
        /* <DEDUP_REMOVED lines=12> */
.L_x_1101:
[----:B------:R-:W-:Y:S01]  /*ebd0*/  IMAD.MOV.U32 R0, RZ, RZ, 0x7f ;  /* 0x0000007fff007424 */ /* 0x000fe200078e00ff */
[----:B------:R-:W-:-:S04]  /*ebe0*/  ISETP.GT.U32.AND P0, PT, R3, 0x7f800000, PT ;  /* 0x7f8000000300780c */ /* 0x000fc80003f04070 */
[----:B------:R-:W-:-:S09]  /*ebf0*/  SEL R0, R0, 0x7c, P0 ;  /* 0x0000007c00007807 */ /* 0x000fd20000000000 */
.L_x_1102:
[----:B------:R-:W-:Y:S05]  /*ec00*/  BSYNC B0 ;  /* 0x0000000000007941 */ /* 0x000fea0003800000 */
.L_x_1100:
[----:B------:R-:W-:-:S04]  /*ec10*/  LOP3.LUT R3, R27, 0x80000000, RZ, 0xc0, !PT ;  /* 0x800000001b037812 */ /* 0x000fc800078ec0ff */
[----:B------:R-:W-:-:S04]  /*ec20*/  SHF.R.U32.HI R3, RZ, 0x18, R3 ;  /* 0x00000018ff037819 */ /* 0x000fc80000011603 */
[----:B------:R-:W-:-:S05]  /*ec30*/  LOP3.LUT R3, R0, R3, RZ, 0xfc, !PT ;  /* 0x0000000300037212 */ /* 0x000fca00078efcff */
[----:B------:R0:W-:Y:S01]  /*ec40*/  STG.E.U8 desc[UR36][R4.64], R3 ;  /* 0x0000000304007986 */ /* 0x0001e2000c101124 */
[----:B------:R-:W-:Y:S05]  /*ec50*/  BRA `(.L_x_1086) ;  /* 0x0000000400b07947 */ /* 0x000fea0003800000 */
.L_x_1096:
[----:B------:R-:W-:-:S05]  /*ec60*/  HADD2.F32 R0, -RZ, R27.H0_H0 ;  /* 0x2000001bff007230 */ /* 0x000fca0000004100 */
[----:B------:R-:W-:-:S05]  /*ec70*/  F2FP.BF16.F32.PACK_AB R0, RZ, R0 ;  /* 0x00000000ff00723e */ /* 0x000fca00000010ff */
[----:B------:R0:W-:Y:S01]  /*ec80*/  STG.E.U16 desc[UR36][R4.64], R0 ;  /* 0x0000000004007986 */ /* 0x0001e2000c101524 */
[----:B------:R-:W-:Y:S05]  /*ec90*/  BRA `(.L_x_1086) ;  /* 0x0000000400a07947 */ /* 0x000fea0003800000 */
.L_x_1093:
        /* <DEDUP_REMOVED lines=8> */
[----:B------:R-:W-:-:S06]  /*ed20*/  HADD2.F32 R3, -RZ, R27.H0_H0 ;  /* 0x2000001bff037230 */ /* 0x000fcc0000004100 */
[----:B------:R-:W0:Y:S02]  /*ed30*/  F2I.FTZ.U32.TRUNC.NTZ R3, R3 ;  /* 0x0000000300037305 */ /* 0x000e24000021f000 */
[----:B0-----:R0:W-:Y:S01]  /*ed40*/  STG.E.U16 desc[UR36][R4.64], R3 ;  /* 0x0000000304007986 */ /* 0x0011e2000c101524 */
[----:B------:R-:W-:Y:S05]  /*ed50*/  BRA `(.L_x_1086) ;  /* 0x0000000400707947 */ /* 0x000fea0003800000 */
.L_x_1105:
[----:B------:R-:W-:Y:S01]  /*ed60*/  HADD2.F32 R27, -RZ, R27.H0_H0 ;  /* 0x2000001bff1b7230 */ /* 0x000fe20000004100 */
        /* <DEDUP_REMOVED lines=16> */
.L_x_1108:
[----:B------:R-:W-:-:S04]  /*ee70*/  LOP3.LUT R0, R27, 0x80000000, RZ, 0xc0, !PT ;  /* 0x800000001b007812 */ /* 0x000fc800078ec0ff */
[----:B------:R-:W-:-:S04]  /*ee80*/  SHF.R.U32.HI R0, RZ, 0x18, R0 ;  /* 0x00000018ff007819 */ /* 0x000fc80000011600 */
[----:B------:R-:W-:-:S07]  /*ee90*/  LOP3.LUT R0, R3, R0, RZ, 0xfc, !PT ;  /* 0x0000000003007212 */ /* 0x000fce00078efcff */
.L_x_1107:
[----:B------:R-:W-:Y:S05]  /*eea0*/  BSYNC B0 ;  /* 0x0000000000007941 */ /* 0x000fea0003800000 */
.L_x_1106:
[----:B------:R0:W-:Y:S01]  /*eeb0*/  STG.E.U8 desc[UR36][R4.64], R0 ;  /* 0x0000000004007986 */ /* 0x0001e2000c101124 */
[----:B------:R-:W-:Y:S05]  /*eec0*/  BRA `(.L_x_1086) ;  /* 0x0000000400147947 */ /* 0x000fea0003800000 */
.L_x_1104:
        /* <DEDUP_REMOVED lines=17> */
.L_x_1111:
[----:B------:R-:W-:-:S04]  /*efe0*/  LOP3.LUT R0, R27, 0x80000000, RZ, 0xc0, !PT ;  /* 0x800000001b007812 */ /* 0x000fc800078ec0ff */
[----:B------:R-:W-:-:S04]  /*eff0*/  SHF.R.U32.HI R0, RZ, 0x18, R0 ;  /* 0x00000018ff007819 */ /* 0x000fc80000011600 */
[----:B------:R-:W-:-:S07]  /*f000*/  LOP3.LUT R0, R3, R0, RZ, 0xfc, !PT ;  /* 0x0000000003007212 */ /* 0x000fce00078efcff */
.L_x_1110:
[----:B------:R-:W-:Y:S05]  /*f010*/  BSYNC B0 ;  /* 0x0000000000007941 */ /* 0x000fea0003800000 */
.L_x_1109:
[----:B------:R0:W-:Y:S01]  /*f020*/  STG.E.U8 desc[UR36][R4.64], R0 ;  /* 0x0000000004007986 */ /* 0x0001e2000c101124 */
[----:B------:R-:W-:Y:S05]  /*f030*/  BRA `(.L_x_1086) ;  /* 0x0000000000b87947 */ /* 0x000fea0003800000 */
.L_x_1103:
[----:B------:R-:W-:-:S13]  /*f040*/  ISETP.NE.AND P0, PT, R0, 0x1c, PT ;  /* 0x0000001c0000780c */ /* 0x000fda0003f05270 */
[----:B------:R-:W-:Y:S05]  /*f050*/  @!P0 BRA `(.L_x_1112) ;  /* 0x0000000000a48947 */ /* 0x000fea0003800000 */
[----:B------:R-:W-:-:S13]  /*f060*/  ISETP.NE.AND P0, PT, R0, 0x1d, PT ;  /* 0x0000001d0000780c */ /* 0x000fda0003f05270 */
[----:B------:R-:W-:Y:S05]  /*f070*/  @!P0 BRA `(.L_x_1113) ;  /* 0x00000000008c8947 */ /* 0x000fea0003800000 */
[----:B------:R-:W-:-:S13]  /*f080*/  ISETP.NE.AND P0, PT, R0, 0x2c, PT ;  /* 0x0000002c0000780c */ /* 0x000fda0003f05270 */
[----:B------:R-:W-:Y:S05]  /*f090*/  @P0 BRA `(.L_x_1085) ;  /* 0x0000000000400947 */ /* 0x000fea0003800000 */
[----:B------:R-:W-:-:S05]  /*f0a0*/  HADD2.F32 R6, -RZ, R27.H0_H0 ;  /* 0x2000001bff067230 */ /* 0x000fca0000004100 */
        /* <DEDUP_REMOVED lines=15> */
.L_x_1085:
[----:B------:R-:W-:Y:S01]  /*f1a0*/  MOV R0, 0x0 ;  /* 0x0000000000007802 */ /* 0x000fe20000000f00 */
[----:B------:R-:W-:Y:S01]  /*f1b0*/  ULDC.64 UR4, c[0x4][0x4e8] ;  /* 0x01013a0000047ab9 */ /* 0x000fe20000000a00 */
[----:B------:R-:W-:Y:S01]  /*f1c0*/  ULDC.64 UR6, c[0x4][0x3d0] ;  /* 0x0100f40000067ab9 */ /* 0x000fe20000000a00 */
[----:B------:R-:W-:Y:S01]  /*f1d0*/  IMAD.U32 R4, RZ, RZ, UR4 ;  /* 0x00000004ff047e24 */ /* 0x000fe2000f8e00ff */
[----:B------:R0:W2:Y:S01]  /*f1e0*/  LDC.64 R14, c[0x4][R0] ;  /* 0x01000000000e7b82 */ /* 0x0000a20000000a00 */
[----:B------:R-:W-:Y:S01]  /*f1f0*/  IMAD.U32 R5, RZ, RZ, UR5 ;  /* 0x00000005ff057e24 */ /* 0x000fe2000f8e00ff */
[----:B------:R-:W-:Y:S01]  /*f200*/  ULDC.64 UR4, c[0x4][0x4f0] ;  /* 0x01013c0000047ab9 */ /* 0x000fe20000000a00 */
[----:B------:R-:W-:Y:S02]  /*f210*/  IMAD.U32 R10, RZ, RZ, UR6 ;  /* 0x00000006ff0a7e24 */ /* 0x000fe4000f8e00ff */
[----:B------:R-:W-:Y:S02]  /*f220*/  IMAD.U32 R6, RZ, RZ, UR4 ;  /* 0x00000004ff067e24 */ /* 0x000fe4000f8e00ff */
[----:B------:R-:W-:-:S02]  /*f230*/  IMAD.U32 R7, RZ, RZ, UR5 ;  /* 0x00000005ff077e24 */ /* 0x000fc4000f8e00ff */
[----:B------:R-:W-:Y:S02]  /*f240*/  IMAD.U32 R11, RZ, RZ, UR7 ;  /* 0x00000007ff0b7e24 */ /* 0x000fe4000f8e00ff */
[----:B-1-34-:R-:W-:Y:S02]  /*f250*/  IMAD.MOV.U32 R8, RZ, RZ, 0x65 ;  /* 0x00000065ff087424 */ /* 0x01afe400078e00ff */
[----:B------:R-:W-:Y:S02]  /*f260*/  IMAD.MOV.U32 R12, RZ, RZ, 0x1 ;  /* 0x00000001ff0c7424 */ /* 0x000fe400078e00ff */
[----:B0-----:R-:W-:-:S07]  /*f270*/  IMAD.MOV.U32 R13, RZ, RZ, RZ ;  /* 0x000000ffff0d7224 */ /* 0x001fce00078e00ff */
[----:B------:R-:W-:-:S07]  /*f280*/  LEPC R20, `(.L_x_1114) ;  /* 0x000000001014794e */ /* 0x000fce0000000000 */
[----:B--2---:R-:W-:Y:S05]  /*f290*/  CALL.ABS.NOINC R14 ;  /* 0x000000000e007343 */ /* 0x004fea0003c00000 */
.L_x_1114:
[----:B------:R-:W-:Y:S05]  /*f2a0*/  BRA `(.L_x_1086) ;  /* 0x00000000001c7947 */ /* 0x000fea0003800000 */
.L_x_1113:
[----:B------:R-:W-:-:S06]  /*f2b0*/  HADD2.F32 R6, -RZ, R27.H0_H0 ;  /* 0x2000001bff067230 */ /* 0x000fcc0000004100 */
[----:B------:R-:W0:Y:S02]  /*f2c0*/  F2I.U64.TRUNC R6, R6 ;  /* 0x0000000600067311 */ /* 0x000e24000020d800 */
[----:B0-----:R2:W-:Y:S01]  /*f2d0*/  STG.E.64 desc[UR36][R4.64], R6 ;  /* 0x0000000604007986 */ /* 0x0015e2000c101b24 */
[----:B------:R-:W-:Y:S05]  /*f2e0*/  BRA `(.L_x_1086) ;  /* 0x00000000000c7947 */ /* 0x000fea0003800000 */
.L_x_1112:
[----:B------:R-:W-:-:S06]  /*f2f0*/  HADD2.F32 R27, -RZ, R27.H0_H0 ;  /* 0x2000001bff1b7230 */ /* 0x000fcc0000004100 */
[----:B------:R-:W0:Y:S02]  /*f300*/  F2I.FTZ.U32.TRUNC.NTZ R27, R27 ;  /* 0x0000001b001b7305 */ /* 0x000e24000021f000 */
[----:B0-----:R0:W-:Y:S02]  /*f310*/  STG.E desc[UR36][R4.64], R27 ;  /* 0x0000001b04007986 */ /* 0x0011e4000c101924 */
.L_x_1086:
[----:B------:R-:W-:-:S07]  /*f320*/  VIADD R17, R17, 0x80 ;  /* 0x0000008011117836 */ /* 0x000fce0000000000 */
.L_x_1046:
[----:B------:R-:W-:Y:S05]  /*f330*/  BSYNC B6 ;  /* 0x0000000000067941 */ /* 0x000fea0003800000 */
.L_x_1045:
[----:B------:R-:W-:-:S13]  /*f340*/  ISETP.GE.AND P0, PT, R17, R22, PT ;  /* 0x000000161100720c */ /* 0x000fda0003f06270 */
[----:B------:R-:W-:Y:S05]  /*f350*/  @P0 EXIT ;  /* 0x000000000000094d */ /* 0x000fea0003800000 */
[----:B0-2---:R-:W0:Y:S01]  /*f360*/  LDC.64 R4, c[0x0][0x228] ;  /* 0x00008a00ff047b82 */ /* 0x005e220000000a00 */
        /* <DEDUP_REMOVED lines=16> */
[----:B-----5:R-:W-:-:S04]  /*f470*/  HADD2.F32 R18, -RZ, R18.H0_H0 ;  /* 0x20000012ff127230 */ /* 0x020fc80000004100 */
[----:B------:R-:W0:Y:S02]  /*f480*/  F2I.FTZ.TRUNC.NTZ R5, R18 ;  /* 0x0000001200057305 */ /* 0x000e24000021f100 */
[----:B0-----:R-:W-:Y:S01]  /*f490*/  STG.E.U8 desc[UR36][R2.64], R5 ;  /* 0x0000000502007986 */ /* 0x001fe2000c101124 */
[----:B------:R-:W-:Y:S05]  /*f4a0*/  EXIT ;  /* 0x000000000000794d */ /* 0x000fea0003800000 */
.L_x_1118:
[----:B-----5:R-:W-:-:S06]  /*f4b0*/  HADD2.F32 R5, -RZ, R18.H0_H0 ;  /* 0x20000012ff057230 */ /* 0x020fcc0000004100 */
[----:B------:R-:W0:Y:S02]  /*f4c0*/  F2I.S64.TRUNC R4, R5 ;  /* 0x0000000500047311 */ /* 0x000e24000020d900 */
[----:B0-----:R-:W-:Y:S01]  /*f4d0*/  STG.E.U8 desc[UR36][R2.64], R4 ;  /* 0x0000000402007986 */ /* 0x001fe2000c101124 */
[----:B------:R-:W-:Y:S05]  /*f4e0*/  EXIT ;  /* 0x000000000000794d */ /* 0x000fea0003800000 */
.L_x_1117:
        /* <DEDUP_REMOVED lines=8> */
[----:B0-----:R-:W-:Y:S01]  /*f570*/  STG.E.64 desc[UR36][R2.64], R4 ;  /* 0x0000000402007986 */ /* 0x001fe2000c101b24 */
[----:B------:R-:W-:Y:S05]  /*f580*/  EXIT ;  /* 0x000000000000794d */ /* 0x000fea0003800000 */
.L_x_1121:
[----:B-----5:R-:W-:-:S04]  /*f590*/  HADD2.F32 R18, -RZ, R18.H0_H0 ;  /* 0x20000012ff127230 */ /* 0x020fc80000004100 */
[----:B------:R-:W0:Y:S02]  /*f5a0*/  F2I.FTZ.TRUNC.NTZ R5, R18 ;  /* 0x0000001200057305 */ /* 0x000e24000021f100 */
[----:B0-----:R-:W-:Y:S01]  /*f5b0*/  STG.E desc[UR36][R2.64], R5 ;  /* 0x0000000502007986 */ /* 0x001fe2000c101924 */
[----:B------:R-:W-:Y:S05]  /*f5c0*/  EXIT ;  /* 0x000000000000794d */ /* 0x000fea0003800000 */
.L_x_1120:
[----:B-----5:R-:W-:-:S04]  /*f5d0*/  HADD2.F32 R18, -RZ, R18.H0_H0 ;  /* 0x20000012ff127230 */ /* 0x020fc80000004100 */
[----:B------:R-:W0:Y:S02]  /*f5e0*/  F2I.FTZ.TRUNC.NTZ R5, R18 ;  /* 0x0000001200057305 */ /* 0x000e24000021f100 */
[----:B0-----:R-:W-:Y:S01]  /*f5f0*/  STG.E.U16 desc[UR36][R2.64], R5 ;  /* 0x0000000502007986 */ /* 0x001fe2000c101524 */
[----:B------:R-:W-:Y:S05]  /*f600*/  EXIT ;  /* 0x000000000000794d */ /* 0x000fea0003800000 */
.L_x_1116:
        /* <DEDUP_REMOVED lines=9> */
.L_x_1123:
[----:B-----5:R-:W-:Y:S01]  /*f6a0*/  STG.E.U16 desc[UR36][R2.64], R18 ;  /* 0x0000001202007986 */ /* 0x020fe2000c101524 */
[----:B------:R-:W-:Y:S05]  /*f6b0*/  EXIT ;  /* 0x000000000000794d */ /* 0x000fea0003800000 */
.L_x_1122:
        /* <DEDUP_REMOVED lines=8> */
[----:B------:R-:W-:Y:S01]  /*f740*/  STG.E.64 desc[UR36][R2.64], R18 ;  /* 0x0000001202007986 */ /* 0x000fe2000c101b24 */
[----:B------:R-:W-:Y:S05]  /*f750*/  EXIT ;  /* 0x000000000000794d */ /* 0x000fea0003800000 */
.L_x_1125:
[----:B-----5:R-:W-:-:S05]  /*f760*/  HADD2.F32 R0, -RZ, R18.H0_H0 ;  /* 0x20000012ff007230 */ /* 0x020fca0000004100 */
[----:B------:R-:W-:-:S04]  /*f770*/  F2FP.F16.F32.PACK_AB R0, RZ, R0 ;  /* 0x00000000ff00723e */ /* 0x000fc800000000ff */
[----:B------:R-:W-:-:S05]  /*f780*/  PRMT R0, R0, 0x5410, RZ ;  /* 0x0000541000007816 */ /* 0x000fca00000000ff */
[----:B------:R-:W-:Y:S01]  /*f790*/  STG.E desc[UR36][R2.64], R0 ;  /* 0x0000000002007986 */ /* 0x000fe2000c101924 */
[----:B------:R-:W-:Y:S05]  /*f7a0*/  EXIT ;  /* 0x000000000000794d */ /* 0x000fea0003800000 */
.L_x_1124:
[----:B-----5:R-:W-:-:S05]  /*f7b0*/  HADD2.F32 R4, -RZ, R18.H0_H0 ;  /* 0x20000012ff047230 */ /* 0x020fca0000004100 */
[----:B------:R-:W-:-:S06]  /*f7c0*/  FMUL.FTZ R4, R4, 1 ;  /* 0x3f80000004047820 */ /* 0x000fcc0000410000 */
[----:B------:R-:W0:Y:S02]  /*f7d0*/  F2F.F64.F32 R4, R4 ;  /* 0x0000000400047310 */ /* 0x000e240000201800 */
[----:B0-----:R-:W-:Y:S01]  /*f7e0*/  STG.E.64 desc[UR36][R2.64], R4 ;  /* 0x0000000402007986 */ /* 0x001fe2000c101b24 */
[----:B------:R-:W-:Y:S05]  /*f7f0*/  EXIT ;  /* 0x000000000000794d */ /* 0x000fea0003800000 */
.L_x_1115:
        /* <DEDUP_REMOVED lines=11> */
[----:B------:R-:W-:Y:S01]  /*f8b0*/  STG.E.U8 desc[UR36][R2.64], R5 ;  /* 0x0000000502007986 */ /* 0x000fe2000c101124 */
[----:B------:R-:W-:Y:S05]  /*f8c0*/  EXIT ;  /* 0x000000000000794d */ /* 0x000fea0003800000 */
.L_x_1128:
[----:B-----5:R-:W-:Y:S01]  /*f8d0*/  HADD2.F32 R18, -RZ, R18.H0_H0 ;  /* 0x20000012ff127230 */ /* 0x020fe20000004100 */
[----:B------:R-:W-:-:S04]  /*f8e0*/  CS2R R6, SRZ ;  /* 0x0000000000067805 */ /* 0x000fc8000001ff00 */
[----:B------:R-:W-:-:S06]  /*f8f0*/  FMUL.FTZ R4, R18, 1 ;  /* 0x3f80000012047820 */ /* 0x000fcc0000410000 */
[----:B------:R-:W0:Y:S02]  /*f900*/  F2F.F64.F32 R4, R4 ;  /* 0x0000000400047310 */ /* 0x000e240000201800 */
[----:B0-----:R-:W-:Y:S01]  /*f910*/  STG.E.128 desc[UR36][R2.64], R4 ;  /* 0x0000000402007986 */ /* 0x001fe2000c101d24 */
[----:B------:R-:W-:Y:S05]  /*f920*/  EXIT ;  /* 0x000000000000794d */ /* 0x000fea0003800000 */
.L_x_1127:
        /* <DEDUP_REMOVED lines=21> */
.L_x_1132:
[----:B------:R-:W-:Y:S05]  /*fa80*/  BSYNC B0 ;  /* 0x0000000000007941 */ /* 0x000fea0003800000 */
.L_x_1131:
[----:B------:R-:W-:-:S05]  /*fa90*/  LOP3.LUT R5, R0, R5, RZ, 0xfc, !PT ;  /* 0x0000000500057212 */ /* 0x000fca00078efcff */
[----:B------:R-:W-:Y:S01]  /*faa0*/  STG.E.U8 desc[UR36][R2.64], R5 ;  /* 0x0000000502007986 */ /* 0x000fe2000c101124 */
[----:B------:R-:W-:Y:S05]  /*fab0*/  EXIT ;  /* 0x000000000000794d */ /* 0x000fea0003800000 */
.L_x_1130:
        /* <DEDUP_REMOVED lines=13> */
.L_x_1134:
[----:B------:R-:W-:Y:S01]  /*fb90*/  IMAD.MOV.U32 R0, RZ, RZ, 0x7f ;  /* 0x0000007fff007424 */ /* 0x000fe200078e00ff */
[----:B------:R-:W-:-:S04]  /*fba0*/  ISETP.GT.U32.AND P0, PT, R4, 0x7f800000, PT ;  /* 0x7f8000000400780c */ /* 0x000fc80003f04070 */
[----:B------:R-:W-:-:S09]  /*fbb0*/  SEL R0, R0, 0x7c, P0 ;  /* 0x0000007c00007807 */ /* 0x000fd20000000000 */
.L_x_1135:
[----:B------:R-:W-:Y:S05]  /*fbc0*/  BSYNC B0 ;  /* 0x0000000000007941 */ /* 0x000fea0003800000 */
.L_x_1133:
[----:B------:R-:W-:-:S04]  /*fbd0*/  LOP3.LUT R4, R5, 0x80000000, RZ, 0xc0, !PT ;  /* 0x8000000005047812 */ /* 0x000fc800078ec0ff */
[----:B------:R-:W-:-:S04]  /*fbe0*/  SHF.R.U32.HI R5, RZ, 0x18, R4 ;  /* 0x00000018ff057819 */ /* 0x000fc80000011604 */
[----:B------:R-:W-:-:S05]  /*fbf0*/  LOP3.LUT R5, R0, R5, RZ, 0xfc, !PT ;  /* 0x0000000500057212 */ /* 0x000fca00078efcff */
[----:B------:R-:W-:Y:S01]  /*fc00*/  STG.E.U8 desc[UR36][R2.64], R5 ;  /* 0x0000000502007986 */ /* 0x000fe2000c101124 */
[----:B------:R-:W-:Y:S05]  /*fc10*/  EXIT ;  /* 0x000000000000794d */ /* 0x000fea0003800000 */
.L_x_1129:
[----:B-----5:R-:W-:-:S05]  /*fc20*/  HADD2.F32 R0, -RZ, R18.H0_H0 ;  /* 0x20000012ff007230 */ /* 0x020fca0000004100 */
[----:B------:R-:W-:-:S05]  /*fc30*/  F2FP.BF16.F32.PACK_AB R0, RZ, R0 ;  /* 0x00000000ff00723e */ /* 0x000fca00000010ff */
[----:B------:R-:W-:Y:S01]  /*fc40*/  STG.E.U16 desc[UR36][R2.64], R0 ;  /* 0x0000000002007986 */ /* 0x000fe2000c101524 */
[----:B------:R-:W-:Y:S05]  /*fc50*/  EXIT ;  /* 0x000000000000794d */ /* 0x000fea0003800000 */
.L_x_1126:
        /* <DEDUP_REMOVED lines=10> */
[----:B0-----:R-:W-:Y:S01]  /*fd00*/  STG.E.U16 desc[UR36][R2.64], R5 ;  /* 0x0000000502007986 */ /* 0x001fe2000c101524 */
[----:B------:R-:W-:Y:S05]  /*fd10*/  EXIT ;  /* 0x000000000000794d */ /* 0x000fea0003800000 */
.L_x_1138:
        /* <DEDUP_REMOVED lines=17> */
.L_x_1141:
[----:B------:R-:W-:-:S04]  /*fe30*/  LOP3.LUT R0, R7, 0x80000000, RZ, 0xc0, !PT ;  /* 0x8000000007007812 */ /* 0x000fc800078ec0ff */
[----:B------:R-:W-:-:S04]  /*fe40*/  SHF.R.U32.HI R5, RZ, 0x18, R0 ;  /* 0x00000018ff057819 */ /* 0x000fc80000011600 */
[----:B------:R-:W-:-:S04]  /*fe50*/  LOP3.LUT R4, R4, R5, RZ, 0xfc, !PT ;  /* 0x0000000504047212 */ /* 0x000fc800078efcff */
[----:B------:R-:W-:-:S07]  /*fe60*/  PRMT R0, R4, 0x7610, R0 ;  /* 0x0000761004007816 */ /* 0x000fce0000000000 */
.L_x_1140:
[----:B------:R-:W-:Y:S05]  /*fe70*/  BSYNC B0 ;  /* 0x0000000000007941 */ /* 0x000fea0003800000 */
.L_x_1139:
[----:B------:R-:W-:Y:S01]  /*fe80*/  STG.E.U8 desc[UR36][R2.64], R0 ;  /* 0x0000000002007986 */ /* 0x000fe2000c101124 */
[----:B------:R-:W-:Y:S05]  /*fe90*/  EXIT ;  /* 0x000000000000794d */ /* 0x000fea0003800000 */
.L_x_1137:
        /* <DEDUP_REMOVED lines=17> */
.L_x_1144:
[----:B------:R-:W-:-:S04]  /*ffb0*/  LOP3.LUT R0, R7, 0x80000000, RZ, 0xc0, !PT ;  /* 0x8000000007007812 */ /* 0x000fc800078ec0ff */
[----:B------:R-:W-:-:S04]  /*ffc0*/  SHF.R.U32.HI R5, RZ, 0x18, R0 ;  /* 0x00000018ff057819 */ /* 0x000fc80000011600 */
[----:B------:R-:W-:-:S04]  /*ffd0*/  LOP3.LUT R4, R4, R5, RZ, 0xfc, !PT ;  /* 0x0000000504047212 */ /* 0x000fc800078efcff */
[----:B------:R-:W-:-:S07]  /*ffe0*/  PRMT R0, R4, 0x7610, R0 ;  /* 0x0000761004007816 */ /* 0x000fce0000000000 */
.L_x_1143:
[----:B------:R-:W-:Y:S05]  /*fff0*/  BSYNC B0 ;  /* 0x0000000000007941 */ /* 0x000fea0003800000 */
.L_x_1142:
[----:B------:R-:W-:Y:S01]  /*10000*/  STG.E.U8 desc[UR36][R2.64], R0 ;  /* 0x0000000002007986 */ /* 0x000fe2000c101124 */
[----:B------:R-:W-:Y:S05]  /*10010*/  EXIT ;  /* 0x000000000000794d */ /* 0x000fea0003800000 */
.L_x_1136:
        /* <DEDUP_REMOVED lines=22> */
.L_x_1119:
        /* <DEDUP_REMOVED lines=15> */
[----:B--2--5:R-:W-:Y:S05]  /*10270*/  CALL.ABS.NOINC R2 ;  /* 0x0000000002007343 */ /* 0x024fea0003c00000 */
.L_x_1147:
[----:B------:R-:W-:Y:S05]  /*10280*/  EXIT ;  /* 0x000000000000794d */ /* 0x000fea0003800000 */
.L_x_1146:
[----:B-----5:R-:W-:-:S06]  /*10290*/  HADD2.F32 R4, -RZ, R18.H0_H0 ;  /* 0x20000012ff047230 */ /* 0x020fcc0000004100 */
[----:B------:R-:W0:Y:S02]  /*102a0*/  F2I.U64.TRUNC R4, R4 ;  /* 0x0000000400047311 */ /* 0x000e24000020d800 */
[----:B0-----:R-:W-:Y:S01]  /*102b0*/  STG.E.64 desc[UR36][R2.64], R4 ;  /* 0x0000000402007986 */ /* 0x001fe2000c101b24 */
[----:B------:R-:W-:Y:S05]  /*102c0*/  EXIT ;  /* 0x000000000000794d */ /* 0x000fea0003800000 */
.L_x_1145:
[----:B-----5:R-:W-:-:S04]  /*102d0*/  HADD2.F32 R18, -RZ, R18.H0_H0 ;  /* 0x20000012ff127230 */ /* 0x020fc80000004100 */
[----:B------:R-:W0:Y:S02]  /*102e0*/  F2I.FTZ.U32.TRUNC.NTZ R5, R18 ;  /* 0x0000001200057305 */ /* 0x000e24000021f000 */
[----:B0-----:R-:W-:Y:S01]  /*102f0*/  STG.E desc[UR36][R2.64], R5 ;  /* 0x0000000502007986 */ /* 0x001fe2000c101924 */
[----:B------:R-:W-:Y:S05]  /*10300*/  EXIT ;  /* 0x000000000000794d */ /* 0x000fea0003800000 */
.L_x_1148:
        /* <DEDUP_REMOVED lines=15> */
.L_x_27995:


//--------------------- .text._ZN2at6native18elementwise_kernelILi128ELi4EZNS0_22gpu_kernel_impl_nocastIZZZNS0_28launch_masked_scatter_kernelERKNS_10TensorBaseES5_S5_S5_ENKUlvE_clEvENKUlvE10_clEvEUlN3c104HalfEblE_EEvRNS_18TensorIteratorBaseERKT_EUliE_EEviT1_ --------------------------
	.section	.text._ZN2at6native18elementwise_kernelILi128ELi4EZNS0_22gpu_kernel_impl_nocastIZZZNS0_28launch_masked_scatter_kernelERKNS_10TensorBaseES5_S5_S5_ENKUlvE_clEvENKUlvE10_clEvEUlN3c104HalfEblE_EEvRNS_18TensorIteratorBaseERKT_EUliE_EEviT1_,"ax",@progbits
	.align	128
        .global         _ZN2at6native18elementwise_kernelILi128ELi4EZNS0_22gpu_kernel_impl_nocastIZZZNS0_28launch_masked_scatter_kernelERKNS_10TensorBaseES5_S5_S5_ENKUlvE_clEvENKUlvE10_clEvEUlN3c104HalfEblE_EEvRNS_18TensorIteratorBaseERKT_EUliE_EEviT1_
        .type           _ZN2at6native18elementwise_kernelILi128ELi4EZNS0_22gpu_kernel_impl_nocastIZZZNS0_28launch_masked_scatter_kernelERKNS_10TensorBaseES5_S5_S5_ENKUlvE_clEvENKUlvE10_clEvEUlN3c104HalfEblE_EEvRNS_18TensorIteratorBaseERKT_EUliE_EEviT1_,@function
        .size           _ZN2at6native18elementwise_kernelILi128ELi4EZNS0_22gpu_kernel_impl_nocastIZZZNS0_28launch_masked_scatter_kernelERKNS_10TensorBaseES5_S5_S5_ENKUlvE_clEvENKUlvE10_clEvEUlN3c104HalfEblE_EEvRNS_18TensorIteratorBaseERKT_EUliE_EEviT1_,(.L_x_27996 - _ZN2at6native18elementwise_kernelILi128ELi4EZNS0_22gpu_kernel_impl_nocastIZZZNS0_28launch_masked_scatter_kernelERKNS_10TensorBaseES5_S5_S5_ENKUlvE_clEvENKUlvE10_clEvEUlN3c104HalfEblE_EEvRNS_18TensorIteratorBaseERKT_EUliE_EEviT1_)
        .other          _ZN2at6native18elementwise_kernelILi128ELi4EZNS0_22gpu_kernel_impl_nocastIZZZNS0_28launch_masked_scatter_kernelERKNS_10TensorBaseES5_S5_S5_ENKUlvE_clEvENKUlvE10_clEvEUlN3c104HalfEblE_EEvRNS_18TensorIteratorBaseERKT_EUliE_EEviT1_,@"STO_CUDA_ENTRY STV_DEFAULT"
_ZN2at6native18elementwise_kernelILi128ELi4EZNS0_22gpu_kernel_impl_nocastIZZZNS0_28launch_masked_scatter_kernelERKNS_10TensorBaseES5_S5_S5_ENKUlvE_clEvENKUlvE10_clEvEUlN3c104HalfEblE_EEvRNS_18TensorIteratorBaseERKT_EUliE_EEviT1_:
.text._ZN2at6native18elementwise_kernelILi128ELi4EZNS0_22gpu_kernel_impl_nocastIZZZNS0_28launch_masked_scatter_kernelERKNS_10TensorBaseES5_S5_S5_ENKUlvE_clEvENKUlvE10_clEvEUlN3c104HalfEblE_EEvRNS_18TensorIteratorBaseERKT_EUliE_EEviT1_:
[----:B------:R-:W-:Y:S01]  /*0000*/  LDC R1, c[0x0][0x28] ;  /* 0x00000a00ff017b82 */ /* 0x000fe20000000800 */
[----:B------:R-:W0:Y:S01]  /*0010*/  S2R R3, SR_CTAID.X ;  /* 0x0000000000037919 */ /* 0x000e220000002500 */
[----:B------:R-:W-:Y:S01]  /*0020*/  ULDC UR6, c[0x0][0x210] ;  /* 0x0000840000067ab9 */ /* 0x000fe20000000800 */
[----:B------:R-:W-:Y:S01]  /*0030*/  ULDC.64 UR4, c[0x0][0x208] ;  /* 0x0000820000047ab9 */ /* 0x000fe20000000a00 */
[----:B------:R-:W-:Y:S01]  /*0040*/  BSSY B0, `(.L_x_1149) ;  /* 0x0000197000007945 */ /* 0x000fe20003800000 */
[----:B------:R-:W0:Y:S02]  /*0050*/  S2R R0, SR_TID.X ;  /* 0x0000000000007919 */ /* 0x000e240000002100 */
[----:B0-----:R-:W-:-:S04]  /*0060*/  LEA R3, R3, R0, 0x9 ;  /* 0x0000000003037211 */ /* 0x001fc800078e48ff */
[----:B------:R-:W-:-:S13]  /*0070*/  ISETP.GE.AND P0, PT, R3, UR6, PT ;  /* 0x0000000603007c0c */ /* 0x000fda000bf06270 */
[----:B------:R-:W-:Y:S05]  /*0080*/  @P0 BRA `(.L_x_1150) ;  /* 0x0000001800480947 */ /* 0x000fea0003800000 */
[----:B------:R-:W0:Y:S01]  /*0090*/  LDC R6, c[0x0][0x218] ;  /* 0x00008600ff067b82 */ /* 0x000e220000000800 */
[----:B------:R-:W-:Y:S01]  /*00a0*/  HFMA2.MMA R2, -RZ, RZ, 0, 0 ;  /* 0x00000000ff027435 */ /* 0x000fe200000001ff */
[----:B------:R-:W-:Y:S01]  /*00b0*/  MOV R7, RZ ;  /* 0x000000ff00077202 */ /* 0x000fe20000000f00 */
[----:B------:R-:W-:Y:S01]  /*00c0*/  HFMA2.MMA R0, -RZ, RZ, 0, 0 ;  /* 0x00000000ff007435 */ /* 0x000fe200000001ff */
[----:B------:R-:W-:Y:S02]  /*00d0*/  MOV R5, RZ ;  /* 0x000000ff00057202 */ /* 0x000fe40000000f00 */
[----:B0-----:R-:W-:-:S13]  /*00e0*/  ISETP.NE.AND P0, PT, R6, RZ, PT ;  /* 0x000000ff0600720c */ /* 0x001fda0003f05270 */
[----:B------:R-:W-:Y:S05]  /*00f0*/  @!P0 BRA `(.L_x_1151) ;  /* 0x0000001400d48947 */ /* 0x000fea0003800000 */
[----:B------:R-:W-:Y:S01]  /*0100*/  MOV R4, RZ ;  /* 0x000000ff00047202 */ /* 0x000fe20000000f00 */
[----:B------:R-:W-:Y:S01]  /*0110*/  ULDC.64 UR8, c[0x0][0x220] ;  /* 0x0000880000087ab9 */ /* 0x000fe20000000a00 */
[----:B------:R-:W-:Y:S01]  /*0120*/  MOV R5, R3 ;  /* 0x0000000300057202 */ /* 0x000fe20000000f00 */
[----:B------:R-:W-:Y:S01]  /*0130*/  ULDC UR7, c[0x0][0x21c] ;  /* 0x0000870000077ab9 */ /* 0x000fe20000000800 */
[----:B------:R-:W-:Y:S01]  /*0140*/  ISETP.NE.AND P0, PT, R6, 0x1, PT ;  /* 0x000000010600780c */ /* 0x000fe20003f05270 */
[----:B------:R-:W-:Y:S01]  /*0150*/  ULDC.64 UR10, c[0x0][0x350] ;  /* 0x0000d400000a7ab9 */ /* 0x000fe20000000a00 */
[----:B------:R-:W-:-:S05]  /*0160*/  IMAD.HI.U32 R8, R3, UR8, R4 ;  /* 0x0000000803087c27 */ /* 0x000fca000f8e0004 */
[----:B------:R-:W-:Y:S01]  /*0170*/  SHF.R.U32.HI R9, RZ, UR9, R8 ;  /* 0x00000009ff097c19 */ /* 0x000fe20008011608 */
[----:B------:R-:W-:-:S03]  /*0180*/  ULDC.64 UR8, c[0x0][0x348] ;  /* 0x0000d20000087ab9 */ /* 0x000fc60000000a00 */
[----:B------:R-:W-:-:S05]  /*0190*/  IADD3 R2, -R9, RZ, RZ ;  /* 0x000000ff09027210 */ /* 0x000fca0007ffe1ff */
[----:B------:R-:W-:-:S04]  /*01a0*/  IMAD R2, R2, UR7, R3 ;  /* 0x0000000702027c24 */ /* 0x000fc8000f8e0203 */
[C---:B------:R-:W-:Y:S02]  /*01b0*/  IMAD R5, R2.reuse, UR8, RZ ;  /* 0x0000000802057c24 */ /* 0x040fe4000f8e02ff */
[C---:B------:R-:W-:Y:S02]  /*01c0*/  IMAD R0, R2.reuse, UR9, RZ ;  /* 0x0000000902007c24 */ /* 0x040fe4000f8e02ff */
[C---:B------:R-:W-:Y:S02]  /*01d0*/  IMAD R7, R2.reuse, UR10, RZ ;  /* 0x0000000a02077c24 */ /* 0x040fe4000f8e02ff */
[----:B------:R-:W-:Y:S01]  /*01e0*/  IMAD R2, R2, UR11, RZ ;  /* 0x0000000b02027c24 */ /* 0x000fe2000f8e02ff */
[----:B------:R-:W-:Y:S06]  /*01f0*/  @!P0 BRA `(.L_x_1151) ;  /* 0x0000001400948947 */ /* 0x000fec0003800000 */
[----:B------:R-:W-:Y:S01]  /*0200*/  HFMA2.MMA R8, -RZ, RZ, 0, 0 ;  /* 0x00000000ff087435 */ /* 0x000fe200000001ff */
[----:B------:R-:W-:Y:S01]  /*0210*/  ULDC.64 UR8, c[0x0][0x228] ;  /* 0x00008a0000087ab9 */ /* 0x000fe20000000a00 */
[----:B------:R-:W-:Y:S01]  /*0220*/  ULDC UR7, c[0x0][0x230] ;  /* 0x00008c0000077ab9 */ /* 0x000fe20000000800 */
[----:B------:R-:W-:Y:S01]  /*0230*/  ISETP.NE.AND P0, PT, R6, 0x2, PT ;  /* 0x000000020600780c */ /* 0x000fe20003f05270 */
[----:B------:R-:W-:-:S06]  /*0240*/  ULDC.64 UR10, c[0x0][0x360] ;  /* 0x0000d800000a7ab9 */ /* 0x000fcc0000000a00 */
[----:B------:R-:W-:-:S05]  /*0250*/  IMAD.HI.U32 R10, R9, UR9, R8 ;  /* 0x00000009090a7c27 */ /* 0x000fca000f8e0008 */
[----:B------:R-:W-:-:S04]  /*0260*/  SHF.R.U32.HI R11, RZ, UR7, R10 ;  /* 0x00000007ff0b7c19 */ /* 0x000fc8000801160a */
[----:B------:R-:W-:-:S05]  /*0270*/  IADD3 R8, -R11, RZ, RZ ;  /* 0x000000ff0b087210 */ /* 0x000fca0007ffe1ff */
[----:B------:R-:W-:Y:S01]  /*0280*/  IMAD R8, R8, UR8, R9 ;  /* 0x0000000808087c24 */ /* 0x000fe2000f8e0209 */
[----:B------:R-:W-:-:S03]  /*0290*/  ULDC.64 UR8, c[0x0][0x358] ;  /* 0x0000d60000087ab9 */ /* 0x000fc60000000a00 */
[C---:B------:R-:W-:Y:S02]  /*02a0*/  IMAD R5, R8.reuse, UR8, R5 ;  /* 0x0000000808057c24 */ /* 0x040fe4000f8e0205 */
[C---:B------:R-:W-:Y:S02]  /*02b0*/  IMAD R0, R8.reuse, UR9, R0 ;  /* 0x0000000908007c24 */ /* 0x040fe4000f8e0200 */
[C---:B------:R-:W-:Y:S02]  /*02c0*/  IMAD R7, R8.reuse, UR10, R7 ;  /* 0x0000000a08077c24 */ /* 0x040fe4000f8e0207 */
[----:B------:R-:W-:Y:S01]  /*02d0*/  IMAD R2, R8, UR11, R2 ;  /* 0x0000000b08027c24 */ /* 0x000fe2000f8e0202 */
[----:B------:R-:W-:Y:S06]  /*02e0*/  @!P0 BRA `(.L_x_1151) ;  /* 0x0000001400588947 */ /* 0x000fec0003800000 */
[----:B------:R-:W-:Y:S01]  /*02f0*/  MOV R10, RZ ;  /* 0x000000ff000a7202 */ /* 0x000fe20000000f00 */
[----:B------:R-:W-:Y:S01]  /*0300*/  ULDC.64 UR8, c[0x0][0x238] ;  /* 0x00008e0000087ab9 */ /* 0x000fe20000000a00 */
[----:B------:R-:W-:Y:S01]  /*0310*/  ISETP.NE.AND P0, PT, R6, 0x3, PT ;  /* 0x000000030600780c */ /* 0x000fe20003f05270 */
[----:B------:R-:W-:Y:S01]  /*0320*/  ULDC UR7, c[0x0][0x234] ;  /* 0x00008d0000077ab9 */ /* 0x000fe20000000800 */
[----:B------:R-:W-:Y:S01]  /*0330*/  ULDC.64 UR10, c[0x0][0x370] ;  /* 0x0000dc00000a7ab9 */ /* 0x000fe20000000a00 */
[----:B------:R-:W-:-:S05]  /*0340*/  IMAD.HI.U32 R8, R11, UR8, R10 ;  /* 0x000000080b087c27 */ /* 0x000fca000f8e000a */
[----:B------:R-:W-:Y:S01]  /*0350*/  SHF.R.U32.HI R9, RZ, UR9, R8 ;  /* 0x00000009ff097c19 */ /* 0x000fe20008011608 */
[----:B------:R-:W-:-:S03]  /*0360*/  ULDC.64 UR8, c[0x0][0x368] ;  /* 0x0000da0000087ab9 */ /* 0x000fc60000000a00 */
[----:B------:R-:W-:-:S05]  /*0370*/  IADD3 R10, -R9, RZ, RZ ;  /* 0x000000ff090a7210 */ /* 0x000fca0007ffe1ff */
[----:B------:R-:W-:-:S04]  /*0380*/  IMAD R10, R10, UR7, R11 ;  /* 0x000000070a0a7c24 */ /* 0x000fc8000f8e020b */
[C---:B------:R-:W-:Y:S02]  /*0390*/  IMAD R5, R10.reuse, UR8, R5 ;  /* 0x000000080a057c24 */ /* 0x040fe4000f8e0205 */
[C---:B------:R-:W-:Y:S02]  /*03a0*/  IMAD R0, R10.reuse, UR9, R0 ;  /* 0x000000090a007c24 */ /* 0x040fe4000f8e0200 */
[C---:B------:R-:W-:Y:S02]  /*03b0*/  IMAD R7, R10.reuse, UR10, R7 ;  /* 0x0000000a0a077c24 */ /* 0x040fe4000f8e0207 */
[----:B------:R-:W-:Y:S01]  /*03c0*/  IMAD R2, R10, UR11, R2 ;  /* 0x0000000b0a027c24 */ /* 0x000fe2000f8e0202 */
[----:B------:R-:W-:Y:S06]  /*03d0*/  @!P0 BRA `(.L_x_1151) ;  /* 0x00000014001c8947 */ /* 0x000fec0003800000 */
[----:B------:R-:W-:Y:S01]  /*03e0*/  MOV R8, RZ ;  /* 0x000000ff00087202 */ /* 0x000fe20000000f00 */
[----:B------:R-:W-:Y:S01]  /*03f0*/  ULDC.64 UR8, c[0x0][0x240] ;  /* 0x0000900000087ab9 */ /* 0x000fe20000000a00 */
[----:B------:R-:W-:Y:S01]  /*0400*/  ULDC UR7, c[0x0][0x248] ;  /* 0x0000920000077ab9 */ /* 0x000fe20000000800 */
[----:B------:R-:W-:Y:S01]  /*0410*/  ISETP.NE.AND P0, PT, R6, 0x4, PT ;  /* 0x000000040600780c */ /* 0x000fe20003f05270 */
[----:B------:R-:W-:Y:S01]  /*0420*/  ULDC.64 UR10, c[0x0][0x380] ;  /* 0x0000e000000a7ab9 */ /* 0x000fe20000000a00 */
        /* <DEDUP_REMOVED lines=10> */
[----:B------:R-:W-:Y:S01]  /*04d0*/  HFMA2.MMA R10, -RZ, RZ, 0, 0 ;  /* 0x00000000ff0a7435 */ /* 0x000fe200000001ff */
[----:B------:R-:W-:Y:S01]  /*04e0*/  ULDC.64 UR8, c[0x0][0x250] ;  /* 0x0000940000087ab9 */ /* 0x000fe20000000a00 */
[----:B------:R-:W-:Y:S01]  /*04f0*/  ISETP.NE.AND P0, PT, R6, 0x5, PT ;  /* 0x000000050600780c */ /* 0x000fe20003f05270 */
[----:B------:R-:W-:Y:S01]  /*0500*/  ULDC UR7, c[0x0][0x24c] ;  /* 0x0000930000077ab9 */ /* 0x000fe20000000800 */
[----:B------:R-:W-:-:S06]  /*0510*/  ULDC.64 UR10, c[0x0][0x390] ;  /* 0x0000e400000a7ab9 */ /* 0x000fcc0000000a00 */
        /* <DEDUP_REMOVED lines=280> */
[----:B------:R-:W-:Y:S01]  /*16a0*/  ISETP.NE.AND P0, PT, R6, 0x18, PT ;  /* 0x000000180600780c */ /* 0x000fe20003f05270 */
[----:B------:R-:W-:Y:S01]  /*16b0*/  ULDC.64 UR8, c[0x0][0x330] ;  /* 0x0000cc0000087ab9 */ /* 0x000fe20000000a00 */
[----:B------:R-:W-:Y:S01]  /*16c0*/  MOV R8, RZ ;  /* 0x000000ff00087202 */ /* 0x000fe20000000f00 */
[----:B------:R-:W-:Y:S01]  /*16d0*/  ULDC UR7, c[0x0][0x338] ;  /* 0x0000ce0000077ab9 */ /* 0x000fe20000000800 */
[----:B------:R-:W-:-:S03]  /*16e0*/  ULDC.64 UR10, c[0x0][0x4c0] ;  /* 0x00013000000a7ab9 */ /* 0x000fc60000000a00 */
[----:B------:R-:W-:-:S05]  /*16f0*/  IMAD.HI.U32 R14, R9, UR9, R8 ;  /* 0x00000009090e7c27 */ /* 0x000fca000f8e0008 */
[----:B------:R-:W-:Y:S01]  /*1700*/  SHF.R.U32.HI R15, RZ, UR7, R14 ;  /* 0x00000007ff0f7c19 */ /* 0x000fe2000801160e */
[----:B------:R-:W0:Y:S01]  /*1710*/  @P0 LDC.64 R16, c[0x0][0x340] ;  /* 0x0000d000ff100b82 */ /* 0x000e220000000a00 */
[----:B------:R-:W-:Y:S02]  /*1720*/  @P0 MOV R14, RZ ;  /* 0x000000ff000e0202 */ /* 0x000fe40000000f00 */
[----:B------:R-:W-:-:S05]  /*1730*/  IADD3 R8, -R15, RZ, RZ ;  /* 0x000000ff0f087210 */ /* 0x000fca0007ffe1ff */
[----:B------:R-:W1:Y:S01]  /*1740*/  @P0 LDC R19, c[0x0][0x33c] ;  /* 0x0000cf00ff130b82 */ /* 0x000e620000000800 */
[----:B------:R-:W-:Y:S01]  /*1750*/  IMAD R8, R8, UR8, R9 ;  /* 0x0000000808087c24 */ /* 0x000fe2000f8e0209 */
[----:B------:R-:W-:-:S03]  /*1760*/  ULDC.64 UR8, c[0x0][0x4b8] ;  /* 0x00012e0000087ab9 */ /* 0x000fc60000000a00 */
[C---:B------:R-:W-:Y:S02]  /*1770*/  IMAD R5, R8.reuse, UR8, R5 ;  /* 0x0000000808057c24 */ /* 0x040fe4000f8e0205 */
[C---:B------:R-:W-:Y:S01]  /*1780*/  IMAD R0, R8.reuse, UR9, R0 ;  /* 0x0000000908007c24 */ /* 0x040fe2000f8e0200 */
[----:B------:R-:W2:Y:S01]  /*1790*/  @P0 LDC.64 R10, c[0x0][0x4c8] ;  /* 0x00013200ff0a0b82 */ /* 0x000ea20000000a00 */
[C---:B------:R-:W-:Y:S02]  /*17a0*/  IMAD R7, R8.reuse, UR10, R7 ;  /* 0x0000000a08077c24 */ /* 0x040fe4000f8e0207 */
[----:B------:R-:W-:-:S05]  /*17b0*/  IMAD R2, R8, UR11, R2 ;  /* 0x0000000b08027c24 */ /* 0x000fca000f8e0202 */
[----:B------:R-:W3:Y:S01]  /*17c0*/  @P0 LDC.64 R12, c[0x0][0x4d0] ;  /* 0x00013400ff0c0b82 */ /* 0x000ee20000000a00 */
[----:B0-----:R-:W-:-:S05]  /*17d0*/  @P0 IMAD.HI.U32 R4, R15, R16, R14 ;  /* 0x000000100f040227 */ /* 0x001fca00078e000e */
[----:B------:R-:W-:-:S04]  /*17e0*/  @P0 SHF.R.U32.HI R4, RZ, R17, R4 ;  /* 0x00000011ff040219 */ /* 0x000fc80000011604 */
[----:B------:R-:W-:-:S05]  /*17f0*/  @P0 IADD3 R14, -R4, RZ, RZ ;  /* 0x000000ff040e0210 */ /* 0x000fca0007ffe1ff */
[----:B-1----:R-:W-:-:S04]  /*1800*/  @P0 IMAD R14, R14, R19, R15 ;  /* 0x000000130e0e0224 */ /* 0x002fc800078e020f */
[C---:B--2---:R-:W-:Y:S02]  /*1810*/  @P0 IMAD R5, R14.reuse, R10, R5 ;  /* 0x0000000a0e050224 */ /* 0x044fe400078e0205 */
[C---:B------:R-:W-:Y:S02]  /*1820*/  @P0 IMAD R0, R14.reuse, R11, R0 ;  /* 0x0000000b0e000224 */ /* 0x040fe400078e0200 */
[C---:B---3--:R-:W-:Y:S02]  /*1830*/  @P0 IMAD R7, R14.reuse, R12, R7 ;  /* 0x0000000c0e070224 */ /* 0x048fe400078e0207 */
[----:B------:R-:W-:-:S07]  /*1840*/  @P0 IMAD R2, R14, R13, R2 ;  /* 0x0000000d0e020224 */ /* 0x000fce00078e0202 */
.L_x_1151:
[----:B------:R-:W-:Y:S02]  /*1850*/  ULDC.64 UR8, c[0x0][0x4e8] ;  /* 0x00013a0000087ab9 */ /* 0x000fe40000000a00 */
[----:B------:R-:W-:-:S04]  /*1860*/  IADD3 R10, P0, R7, UR8, RZ ;  /* 0x00000008070a7c10 */ /* 0x000fc8000ff1e0ff */
[----:B------:R-:W-:Y:S01]  /*1870*/  IADD3.X R11, RZ, UR9, RZ, P0, !PT ;  /* 0x00000009ff0b7c10 */ /* 0x000fe200087fe4ff */
[----:B------:R-:W-:-:S04]  /*1880*/  ULDC.64 UR8, c[0x0][0x4f0] ;  /* 0x00013c0000087ab9 */ /* 0x000fc80000000a00 */
[----:B------:R-:W2:Y:S01]  /*1890*/  LDG.E.U8 R10, desc[UR4][R10.64] ;  /* 0x000000040a0a7981 */ /* 0x000ea2000c1e1100 */
[----:B------:R-:W-:-:S04]  /*18a0*/  IADD3 R6, P1, R2, UR8, RZ ;  /* 0x0000000802067c10 */ /* 0x000fc8000ff3e0ff */
[----:B------:R-:W-:Y:S01]  /*18b0*/  IADD3.X R7, RZ, UR9, RZ, P1, !PT ;  /* 0x00000009ff077c10 */ /* 0x000fe20008ffe4ff */
[----:B------:R-:W-:Y:S02]  /*18c0*/  ULDC.64 UR8, c[0x0][0x4e0] ;  /* 0x0001380000087ab9 */ /* 0x000fe40000000a00 */
[----:B------:R-:W-:-:S04]  /*18d0*/  IADD3 R8, P1, R0, UR8, RZ ;  /* 0x0000000800087c10 */ /* 0x000fc8000ff3e0ff */
[----:B------:R-:W-:Y:S01]  /*18e0*/  IADD3.X R9, RZ, UR9, RZ, P1, !PT ;  /* 0x00000009ff097c10 */ /* 0x000fe20008ffe4ff */
[----:B------:R-:W-:-:S04]  /*18f0*/  ULDC.64 UR8, c[0x0][0x4d8] ;  /* 0x0001360000087ab9 */ /* 0x000fc80000000a00 */
[----:B------:R0:W3:Y:S01]  /*1900*/  LDG.E.U16 R13, desc[UR4][R8.64] ;  /* 0x00000004080d7981 */ /* 0x0000e2000c1e1500 */
[----:B--2---:R-:W-:-:S13]  /*1910*/  ISETP.NE.AND P0, PT, R10, RZ, PT ;  /* 0x000000ff0a00720c */ /* 0x004fda0003f05270 */
[----:B------:R-:W2:Y:S01]  /*1920*/  @P0 LDG.E.64 R6, desc[UR4][R6.64] ;  /* 0x0000000406060981 */ /* 0x000ea2000c1e1b00 */
[----:B------:R-:W2:Y:S02]  /*1930*/  @P0 LDC.64 R14, c[0x0][0x4f8] ;  /* 0x00013e00ff0e0b82 */ /* 0x000ea40000000a00 */
[----:B--2---:R-:W-:-:S04]  /*1940*/  @P0 LEA R10, P1, R6, R14, 0x1 ;  /* 0x0000000e060a0211 */ /* 0x004fc800078208ff */
[----:B------:R-:W-:-:S05]  /*1950*/  @P0 LEA.HI.X R11, R6, R15, R7, 0x1, P1 ;  /* 0x0000000f060b0211 */ /* 0x000fca00008f0c07 */
[----:B---3--:R-:W2:Y:S01]  /*1960*/  @P0 LDG.E.U16 R13, desc[UR4][R10.64] ;  /* 0x000000040a0d0981 */ /* 0x008ea2000c1e1500 */
[----:B------:R-:W-:-:S04]  /*1970*/  IADD3 R4, P0, R5, UR8, RZ ;  /* 0x0000000805047c10 */ /* 0x000fc8000ff1e0ff */
[----:B------:R-:W-:Y:S02]  /*1980*/  IADD3.X R5, RZ, UR9, RZ, P0, !PT ;  /* 0x00000009ff057c10 */ /* 0x000fe400087fe4ff */
[----:B------:R-:W-:-:S03]  /*1990*/  IADD3 R3, R3, 0x80, RZ ;  /* 0x0000008003037810 */ /* 0x000fc60007ffe0ff */
[----:B--2---:R0:W-:Y:S04]  /*19a0*/  STG.E.U16 desc[UR4][R4.64], R13 ;  /* 0x0000000d04007986 */ /* 0x0041e8000c101504 */
.L_x_1150:
[----:B------:R-:W-:Y:S05]  /*19b0*/  BSYNC B0 ;  /* 0x0000000000007941 */ /* 0x000fea0003800000 */
.L_x_1149:
[----:B------:R-:W-:Y:S01]  /*19c0*/  ISETP.GE.AND P0, PT, R3, UR6, PT ;  /* 0x0000000603007c0c */ /* 0x000fe2000bf06270 */
[----:B------:R-:W-:-:S12]  /*19d0*/  BSSY B0, `(.L_x_1152) ;  /* 0x0000326000007945 */ /* 0x000fd80003800000 */
[----:B------:R-:W-:Y:S05]  /*19e0*/  @P0 BRA `(.L_x_1153) ;  /* 0x0000003000900947 */ /* 0x000fea0003800000 */
[----:B0-----:R-:W0:Y:S01]  /*19f0*/  LDC R4, c[0x0][0x218] ;  /* 0x00008600ff047b82 */ /* 0x001e220000000800 */
        /* <DEDUP_REMOVED lines=352> */
[----:B------:R-:W-:Y:S01]  /*3000*/  HFMA2.MMA R8, -RZ, RZ, 0, 0 ;  /* 0x00000000ff087435 */ /* 0x000fe200000001ff */
[----:B------:R-:W-:Y:S01]  /*3010*/  ULDC.64 UR8, c[0x0][0x330] ;  /* 0x0000cc0000087ab9 */ /* 0x000fe20000000a00 */
[----:B------:R-:W-:Y:S01]  /*3020*/  ULDC UR7, c[0x0][0x338] ;  /* 0x0000ce0000077ab9 */ /* 0x000fe20000000800 */
[----:B------:R-:W-:-:S07]  /*3030*/  ULDC.64 UR10, c[0x0][0x4c0] ;  /* 0x00013000000a7ab9 */ /* 0x000fce0000000a00 */
[----:B------:R-:W-:Y:S02]  /*3040*/  IMAD.HI.U32 R14, R9, UR9, R8 ;  /* 0x00000009090e7c27 */ /* 0x000fe4000f8e0008 */
[----:B------:R-:W0:Y:S03]  /*3050*/  @P0 LDC.64 R16, c[0x0][0x340] ;  /* 0x0000d000ff100b82 */ /* 0x000e260000000a00 */
[----:B------:R-:W-:Y:S02]  /*3060*/  SHF.R.U32.HI R15, RZ, UR7, R14 ;  /* 0x00000007ff0f7c19 */ /* 0x000fe4000801160e */
[----:B------:R-:W-:Y:S02]  /*3070*/  @P0 MOV R14, RZ ;  /* 0x000000ff000e0202 */ /* 0x000fe40000000f00 */
[----:B------:R-:W-:Y:S01]  /*3080*/  IADD3 R8, -R15, RZ, RZ ;  /* 0x000000ff0f087210 */ /* 0x000fe20007ffe1ff */
[----:B------:R-:W1:Y:S04]  /*3090*/  @P0 LDC R19, c[0x0][0x33c] ;  /* 0x0000cf00ff130b82 */ /* 0x000e680000000800 */
[----:B------:R-:W-:Y:S01]  /*30a0*/  IMAD R8, R8, UR8, R9 ;  /* 0x0000000808087c24 */ /* 0x000fe2000f8e0209 */
[----:B------:R-:W-:-:S03]  /*30b0*/  ULDC.64 UR8, c[0x0][0x4b8] ;  /* 0x00012e0000087ab9 */ /* 0x000fc60000000a00 */
[----:B------:R-:W2:Y:S01]  /*30c0*/  @P0 LDC.64 R12, c[0x0][0x4c8] ;  /* 0x00013200ff0c0b82 */ /* 0x000ea20000000a00 */
[C---:B------:R-:W-:Y:S02]  /*30d0*/  IMAD R5, R8.reuse, UR8, R5 ;  /* 0x0000000808057c24 */ /* 0x040fe4000f8e0205 */
[C---:B------:R-:W-:Y:S02]  /*30e0*/  IMAD R0, R8.reuse, UR9, R0 ;  /* 0x0000000908007c24 */ /* 0x040fe4000f8e0200 */
[C---:B------:R-:W-:Y:S02]  /*30f0*/  IMAD R7, R8.reuse, UR10, R7 ;  /* 0x0000000a08077c24 */ /* 0x040fe4000f8e0207 */
[----:B------:R-:W-:Y:S01]  /*3100*/  IMAD R2, R8, UR11, R2 ;  /* 0x0000000b08027c24 */ /* 0x000fe2000f8e0202 */
        /* <DEDUP_REMOVED lines=9> */
.L_x_1154:
        /* <DEDUP_REMOVED lines=20> */
[----:B------:R-:W-:-:S04]  /*32e0*/  IADD3 R3, R3, 0x80, RZ ;  /* 0x0000008003037810 */ /* 0x000fc80007ffe0ff */
[----:B------:R-:W-:Y:S01]  /*32f0*/  ISETP.GE.AND P0, PT, R3, UR6, PT ;  /* 0x0000000603007c0c */ /* 0x000fe2000bf06270 */
[----:B--2---:R1:W-:-:S12]  /*3300*/  STG.E.U16 desc[UR4][R4.64], R13 ;  /* 0x0000000d04007986 */ /* 0x0043d8000c101504 */
[----:B------:R-:W-:Y:S05]  /*3310*/  @P0 BRA `(.L_x_1153) ;  /* 0x0000001800440947 */ /* 0x000fea0003800000 */
[----:B-1----:R-:W0:Y:S01]  /*3320*/  LDC R4, c[0x0][0x218] ;  /* 0x00008600ff047b82 */ /* 0x002e220000000800 */
        /* <DEDUP_REMOVED lines=378> */
.L_x_1155:
        /* <DEDUP_REMOVED lines=11> */
[----:B------:R3:W4:Y:S01]  /*4b80*/  LDG.E.U16 R13, desc[UR4][R8.64] ;  /* 0x00000004080d7981 */ /* 0x000722000c1e1500 */
[----:B--2---:R-:W-:-:S13]  /*4b90*/  ISETP.NE.AND P0, PT, R10, RZ, PT ;  /* 0x000000ff0a00720c */ /* 0x004fda0003f05270 */
[----:B------:R-:W2:Y:S01]  /*4ba0*/  @P0 LDG.E.64 R6, desc[UR4][R6.64] ;  /* 0x0000000406060981 */ /* 0x000ea2000c1e1b00 */
[----:B------:R-:W2:Y:S02]  /*4bb0*/  @P0 LDC.64 R14, c[0x0][0x4f8] ;  /* 0x00013e00ff0e0b82 */ /* 0x000ea40000000a00 */
[----:B--2---:R-:W-:-:S04]  /*4bc0*/  @P0 LEA R10, P1, R6, R14, 0x1 ;  /* 0x0000000e060a0211 */ /* 0x004fc800078208ff */
[----:B------:R-:W-:-:S05]  /*4bd0*/  @P0 LEA.HI.X R11, R6, R15, R7, 0x1, P1 ;  /* 0x0000000f060b0211 */ /* 0x000fca00008f0c07 */
[----:B----4-:R-:W2:Y:S01]  /*4be0*/  @P0 LDG.E.U16 R13, desc[UR4][R10.64] ;  /* 0x000000040a0d0981 */ /* 0x010ea2000c1e1500 */
[----:B------:R-:W-:-:S04]  /*4bf0*/  IADD3 R4, P0, R5, UR8, RZ ;  /* 0x0000000805047c10 */ /* 0x000fc8000ff1e0ff */
[----:B------:R-:W-:Y:S02]  /*4c00*/  IADD3.X R5, RZ, UR9, RZ, P0, !PT ;  /* 0x00000009ff057c10 */ /* 0x000fe400087fe4ff */
[----:B------:R-:W-:-:S03]  /*4c10*/  IADD3 R3, R3, 0x80, RZ ;  /* 0x0000008003037810 */ /* 0x000fc60007ffe0ff */
[----:B--2---:R3:W-:Y:S04]  /*4c20*/  STG.E.U16 desc[UR4][R4.64], R13 ;  /* 0x0000000d04007986 */ /* 0x0047e8000c101504 */
.L_x_1153:
[----:B------:R-:W-:Y:S05]  /*4c30*/  BSYNC B0 ;  /* 0x0000000000007941 */ /* 0x000fea0003800000 */
.L_x_1152:
[----:B------:R-:W-:-:S13]  /*4c40*/  ISETP.GE.AND P0, PT, R3, UR6, PT ;  /* 0x0000000603007c0c */ /* 0x000fda000bf06270 */
[----:B------:R-:W-:Y:S05]  /*4c50*/  @P0 EXIT ;  /* 0x000000000000094d */ /* 0x000fea0003800000 */
[----:B01-3--:R-:W0:Y:S01]  /*4c60*/  LDC R4, c[0x0][0x218] ;  /* 0x00008600ff047b82 */ /* 0x00be220000000800 */
        /* <DEDUP_REMOVED lines=9> */
[----:B------:R-:W-:Y:S02]  /*4d00*/  ULDC.64 UR8, c[0x0][0x350] ;  /* 0x0000d40000087ab9 */ /* 0x000fe40000000a00 */
[----:B------:R-:W-:Y:S01]  /*4d10*/  IMAD.HI.U32 R8, R3, UR6, R2 ;  /* 0x0000000603087c27 */ /* 0x000fe2000f8e0002 */
[----:B------:R-:W-:-:S04]  /*4d20*/  ULDC UR6, c[0x0][0x21c] ;  /* 0x0000870000067ab9 */ /* 0x000fc80000000800 */
[----:B------:R-:W-:-:S04]  /*4d30*/  SHF.R.U32.HI R9, RZ, UR7, R8 ;  /* 0x00000007ff097c19 */ /* 0x000fc80008011608 */
[----:B------:R-:W-:-:S05]  /*4d40*/  IADD3 R2, -R9, RZ, RZ ;  /* 0x000000ff09027210 */ /* 0x000fca0007ffe1ff */
[----:B------:R-:W-:Y:S01]  /*4d50*/  IMAD R2, R2, UR6, R3 ;  /* 0x0000000602027c24 */ /* 0x000fe2000f8e0203 */
[----:B------:R-:W-:-:S03]  /*4d60*/  ULDC.64 UR6, c[0x0][0x348] ;  /* 0x0000d20000067ab9 */ /* 0x000fc60000000a00 */
        /* <DEDUP_REMOVED lines=23> */
[----:B------:R-:W-:-:S07]  /*4ee0*/  ULDC.64 UR8, c[0x0][0x370] ;  /* 0x0000dc0000087ab9 */ /* 0x000fce0000000a00 */
[----:B------:R-:W-:Y:S01]  /*4ef0*/  IMAD.HI.U32 R8, R11, UR6, R10 ;  /* 0x000000060b087c27 */ /* 0x000fe2000f8e000a */
[----:B------:R-:W-:-:S04]  /*4f00*/  ULDC UR6, c[0x0][0x234] ;  /* 0x00008d0000067ab9 */ /* 0x000fc80000000800 */
        /* <DEDUP_REMOVED lines=336> */
.L_x_1156:
        /* <DEDUP_REMOVED lines=11> */
[----:B------:R-:W3:Y:S01]  /*64c0*/  LDG.E.U16 R11, desc[UR4][R6.64] ;  /* 0x00000004060b7981 */ /* 0x000ee2000c1e1500 */
[----:B--2---:R-:W-:-:S13]  /*64d0*/  ISETP.NE.AND P0, PT, R8, RZ, PT ;  /* 0x000000ff0800720c */ /* 0x004fda0003f05270 */
[----:B------:R-:W2:Y:S01]  /*64e0*/  @P0 LDG.E.64 R2, desc[UR4][R2.64] ;  /* 0x0000000402020981 */ /* 0x000ea2000c1e1b00 */
[----:B------:R-:W2:Y:S02]  /*64f0*/  @P0 LDC.64 R12, c[0x0][0x4f8] ;  /* 0x00013e00ff0c0b82 */ /* 0x000ea40000000a00 */
[----:B--2---:R-:W-:-:S04]  /*6500*/  @P0 LEA R8, P1, R2, R12, 0x1 ;  /* 0x0000000c02080211 */ /* 0x004fc800078208ff */
[----:B------:R-:W-:-:S05]  /*6510*/  @P0 LEA.HI.X R9, R2, R13, R3, 0x1, P1 ;  /* 0x0000000d02090211 */ /* 0x000fca00008f0c03 */
[----:B---3--:R-:W2:Y:S01]  /*6520*/  @P0 LDG.E.U16 R11, desc[UR4][R8.64] ;  /* 0x00000004080b0981 */ /* 0x008ea2000c1e1500 */
[----:B------:R-:W-:-:S04]  /*6530*/  IADD3 R4, P0, R5, UR6, RZ ;  /* 0x0000000605047c10 */ /* 0x000fc8000ff1e0ff */
[----:B------:R-:W-:-:S05]  /*6540*/  IADD3.X R5, RZ, UR7, RZ, P0, !PT ;  /* 0x00000007ff057c10 */ /* 0x000fca00087fe4ff */
[----:B--2---:R-:W-:Y:S01]  /*6550*/  STG.E.U16 desc[UR4][R4.64], R11 ;  /* 0x0000000b04007986 */ /* 0x004fe2000c101504 */
[----:B------:R-:W-:Y:S05]  /*6560*/  EXIT ;  /* 0x000000000000794d */ /* 0x000fea0003800000 */
.L_x_1157:
        /* <DEDUP_REMOVED lines=9> */
.L_x_27996:


//--------------------- .text._ZN2at6native27unrolled_elementwise_kernelIZZZNS0_28launch_masked_scatter_kernelERKNS_10TensorBaseES4_S4_S4_ENKUlvE_clEvENKUlvE10_clEvEUlN3c104HalfEblE_St5arrayIPcLm4EELi4E23TrivialOffsetCalculatorILi3EjESD_ILi1EjENS0_6memory15LoadWithoutCastENSG_16StoreWithoutCastEEEviT_T0_T2_T3_T4_T5_ --------------------------
	.section	.text._ZN2at6native27unrolled_elementwise_kernelIZZZNS0_28launch_masked_scatter_kernelERKNS_10TensorBaseES4_S4_S4_ENKUlvE_clEvENKUlvE10_clEvEUlN3c104HalfEblE_St5arrayIPcLm4EELi4E23TrivialOffsetCalculatorILi3EjESD_ILi1EjENS0_6memory15LoadWithoutCastENSG_16StoreWithoutCastEEEviT_T0_T2_T3_T4_T5_,"ax",@progbits
	.align	128
        .global         _ZN2at6native27unrolled_elementwise_kernelIZZZNS0_28launch_masked_scatter_kernelERKNS_10TensorBaseES4_S4_S4_ENKUlvE_clEvENKUlvE10_clEvEUlN3c104HalfEblE_St5arrayIPcLm4EELi4E23TrivialOffsetCalculatorILi3EjESD_ILi1EjENS0_6memory15LoadWithoutCastENSG_16StoreWithoutCastEEEviT_T0_T2_T3_T4_T5_
        .type           _ZN2at6native27unrolled_elementwise_kernelIZZZNS0_28launch_masked_scatter_kernelERKNS_10TensorBaseES4_S4_S4_ENKUlvE_clEvENKUlvE10_clEvEUlN3c104HalfEblE_St5arrayIPcLm4EELi4E23TrivialOffsetCalculatorILi3EjESD_ILi1EjENS0_6memory15LoadWithoutCastENSG_16StoreWithoutCastEEEviT_T0_T2_T3_T4_T5_,@function
        .size           _ZN2at6native27unrolled_elementwise_kernelIZZZNS0_28launch_masked_scatter_kernelERKNS_10TensorBaseES4_S4_S4_ENKUlvE_clEvENKUlvE10_clEvEUlN3c104HalfEblE_St5arrayIPcLm4EELi4E23TrivialOffsetCalculatorILi3EjESD_ILi1EjENS0_6memory15LoadWithoutCastENSG_16StoreWithoutCastEEEviT_T0_T2_T3_T4_T5_,(.L_x_27997 - _ZN2at6native27unrolled_elementwise_kernelIZZZNS0_28launch_masked_scatter_kernelERKNS_10TensorBaseES4_S4_S4_ENKUlvE_clEvENKUlvE10_clEvEUlN3c104HalfEblE_St5arrayIPcLm4EELi4E23TrivialOffsetCalculatorILi3EjESD_ILi1EjENS0_6memory15LoadWithoutCastENSG_16StoreWithoutCastEEEviT_T0_T2_T3_T4_T5_)
        .other          _ZN2at6native27unrolled_elementwise_kernelIZZZNS0_28launch_masked_scatter_kernelERKNS_10TensorBaseES4_S4_S4_ENKUlvE_clEvENKUlvE10_clEvEUlN3c104HalfEblE_St5arrayIPcLm4EELi4E23TrivialOffsetCalculatorILi3EjESD_ILi1EjENS0_6memory15LoadWithoutCastENSG_16StoreWithoutCastEEEviT_T0_T2_T3_T4_T5_,@"STO_CUDA_ENTRY STV_DEFAULT"
_ZN2at6native27unrolled_elementwise_kernelIZZZNS0_28launch_masked_scatter_kernelERKNS_10TensorBaseES4_S4_S4_ENKUlvE_clEvENKUlvE10_clEvEUlN3c104HalfEblE_St5arrayIPcLm4EELi4E23TrivialOffsetCalculatorILi3EjESD_ILi1EjENS0_6memory15LoadWithoutCastENSG_16StoreWithoutCastEEEviT_T0_T2_T3_T4_T5_:
.text._ZN2at6native27unrolled_elementwise_kernelIZZZNS0_28launch_masked_scatter_kernelERKNS_10TensorBaseES4_S4_S4_ENKUlvE_clEvENKUlvE10_clEvEUlN3c104HalfEblE_St5arrayIPcLm4EELi4E23TrivialOffsetCalculatorILi3EjESD_ILi1EjENS0_6memory15LoadWithoutCastENSG_16StoreWithoutCastEEEviT_T0_T2_T3_T4_T5_:
[----:B------:R-:W-:Y:S01]  /*0000*/  LDC R1, c[0x0][0x28] ;  /* 0x00000a00ff017b82 */ /* 0x000fe20000000800 */
[----:B------:R-:W0:Y:S07]  /*0010*/  S2R R0, SR_CTAID.X ;  /* 0x0000000000007919 */ /* 0x000e2e0000002500 */
[----:B------:R-:W0:Y:S01]  /*0020*/  LDC R3, c[0x0][0x210] ;  /* 0x00008400ff037b82 */ /* 0x000e220000000800 */
[----:B------:R-:W-:Y:S01]  /*0030*/  ULDC.64 UR4, c[0x0][0x208] ;  /* 0x0000820000047ab9 */ /* 0x000fe20000000a00 */
[----:B------:R-:W1:Y:S01]  /*0040*/  S2R R7, SR_TID.X ;  /* 0x0000000000077919 */ /* 0x000e620000002100 */
[----:B0-----:R-:W-:-:S02]  /*0050*/  IMAD R2, R0, -0x200, R3 ;  /* 0xfffffe0000027824 */ /* 0x001fc400078e0203 */
[----:B-1----:R-:W-:-:S03]  /*0060*/  IMAD.MOV.U32 R3, RZ, RZ, R7 ;  /* 0x000000ffff037224 */ /* 0x002fc600078e0007 */
[----:B------:R-:W-:-:S13]  /*0070*/  ISETP.GE.AND P1, PT, R7, R2, PT ;  /* 0x000000020700720c */ /* 0x000fda0003f26270 */
[----:B------:R-:W-:Y:S01]  /*0080*/  @!P1 IMAD R15, R0, 0x200, R3 ;  /* 0x00000200000f9824 */ /* 0x000fe200078e0203 */
[----:B------:R-:W0:Y:S01]  /*0090*/  @!P1 LDC.64 R16, c[0x0][0x238] ;  /* 0x00008e00ff109b82 */ /* 0x000e220000000a00 */
[----:B------:R-:W-:-:S05]  /*00a0*/  @!P1 VIADD R3, R3, 0x80 ;  /* 0x0000008003039836 */ /* 0x000fca0000000000 */
[----:B------:R-:W-:Y:S02]  /*00b0*/  ISETP.GE.AND P2, PT, R3, R2, PT ;  /* 0x000000020300720c */ /* 0x000fe40003f46270 */
[----:B------:R-:W1:Y:S08]  /*00c0*/  @!P1 LDC.64 R12, c[0x0][0x240] ;  /* 0x00009000ff0c9b82 */ /* 0x000e700000000a00 */
[----:B------:R-:W2:Y:S03]  /*00d0*/  @!P1 LDC.64 R10, c[0x0][0x230] ;  /* 0x00008c00ff0a9b82 */ /* 0x000ea60000000a00 */
[----:B------:R-:W-:-:S02]  /*00e0*/  @!P2 IMAD R25, R0, 0x200, R3 ;  /* 0x000002000019a824 */ /* 0x000fc400078e0203 */
[----:B------:R-:W-:Y:S01]  /*00f0*/  @!P2 VIADD R3, R3, 0x80 ;  /* 0x000000800303a836 */ /* 0x000fe20000000000 */
[----:B0-----:R-:W-:Y:S02]  /*0100*/  @!P1 IADD3 R16, P0, R15, R16, RZ ;  /* 0x000000100f109210 */ /* 0x001fe40007f1e0ff */
[----:B------:R-:W0:Y:S02]  /*0110*/  @!P2 LDC.64 R20, c[0x0][0x238] ;  /* 0x00008e00ff14ab82 */ /* 0x000e240000000a00 */
[----:B------:R-:W-:Y:S01]  /*0120*/  ISETP.GE.AND P3, PT, R3, R2, PT ;  /* 0x000000020300720c */ /* 0x000fe20003f66270 */
[----:B------:R-:W-:Y:S01]  /*0130*/  @!P1 IMAD.X R17, RZ, RZ, R17, P0 ;  /* 0x000000ffff119224 */ /* 0x000fe200000e0611 */
[----:B------:R-:W-:-:S04]  /*0140*/  PRMT R6, RZ, 0x7610, R6 ;  /* 0x00007610ff067816 */ /* 0x000fc80000000006 */
[----:B------:R-:W3:Y:S01]  /*0150*/  @!P2 LDC.64 R26, c[0x0][0x240] ;  /* 0x00009000ff1aab82 */ /* 0x000ee20000000a00 */
[----:B------:R4:W3:Y:S06]  /*0160*/  @!P1 LDG.E.U8 R24, desc[UR4][R16.64] ;  /* 0x0000000410189981 */ /* 0x0008ec000c1e1100 */
[----:B------:R-:W-:Y:S02]  /*0170*/  @!P3 IMAD R5, R0, 0x200, R3 ;  /* 0x000002000005b824 */ /* 0x000fe400078e0203 */
[----:B------:R-:W-:Y:S01]  /*0180*/  @!P3 VIADD R3, R3, 0x80 ;  /* 0x000000800303b836 */ /* 0x000fe20000000000 */
[----:B------:R-:W0:Y:S04]  /*0190*/  @!P3 LDC.64 R28, c[0x0][0x238] ;  /* 0x00008e00ff1cbb82 */ /* 0x000e280000000a00 */
[----:B------:R-:W-:Y:S01]  /*01a0*/  ISETP.GE.AND P0, PT, R3, R2, PT ;  /* 0x000000020300720c */ /* 0x000fe20003f06270 */
[----:B-1----:R-:W-:-:S03]  /*01b0*/  @!P1 IMAD.WIDE.U32 R12, R15, 0x8, R12 ;  /* 0x000000080f0c9825 */ /* 0x002fc600078e000c */
[----:B----4-:R-:W1:Y:S09]  /*01c0*/  @!P3 LDC.64 R16, c[0x0][0x240] ;  /* 0x00009000ff10bb82 */ /* 0x010e720000000a00 */
[----:B------:R-:W4:Y:S01]  /*01d0*/  @!P0 LDC.64 R8, c[0x0][0x238] ;  /* 0x00008e00ff088b82 */ /* 0x000f220000000a00 */
[----:B------:R-:W-:-:S02]  /*01e0*/  @!P0 IMAD R3, R0, 0x200, R3 ;  /* 0x0000020000038824 */ /* 0x000fc400078e0203 */
[----:B--2---:R-:W-:-:S05]  /*01f0*/  @!P1 IMAD.WIDE.U32 R10, R15, 0x2, R10 ;  /* 0x000000020f0a9825 */ /* 0x004fca00078e000a */
[----:B------:R2:W3:Y:S01]  /*0200*/  @!P1 LDG.E.U16 R6, desc[UR4][R10.64] ;  /* 0x000000040a069981 */ /* 0x0004e2000c1e1500 */
[----:B0-----:R-:W-:Y:S01]  /*0210*/  @!P3 IADD3 R28, P5, R5, R28, RZ ;  /* 0x0000001c051cb210 */ /* 0x001fe20007fbe0ff */
[----:B------:R-:W0:Y:S01]  /*0220*/  @!P0 LDC.64 R18, c[0x0][0x240] ;  /* 0x00009000ff128b82 */ /* 0x000e220000000a00 */
[----:B----4-:R-:W-:-:S07]  /*0230*/  @!P0 IADD3 R22, P4, R3, R8, RZ ;  /* 0x0000000803168210 */ /* 0x010fce0007f9e0ff */
[----:B--2---:R-:W2:Y:S01]  /*0240*/  @!P0 LDC.64 R10, c[0x0][0x230] ;  /* 0x00008c00ff0a8b82 */ /* 0x004ea20000000a00 */
[----:B------:R-:W-:Y:S01]  /*0250*/  @!P0 IMAD.X R23, RZ, RZ, R9, P4 ;  /* 0x000000ffff178224 */ /* 0x000fe200020e0609 */
[----:B------:R-:W-:-:S04]  /*0260*/  CS2R R8, SRZ ;  /* 0x0000000000087805 */ /* 0x000fc8000001ff00 */
[----:B------:R-:W4:Y:S04]  /*0270*/  @!P0 LDG.E.U8 R22, desc[UR4][R22.64] ;  /* 0x0000000416168981 */ /* 0x000f28000c1e1100 */
[----:B------:R-:W4:Y:S01]  /*0280*/  @!P1 LDG.E.64 R8, desc[UR4][R12.64] ;  /* 0x000000040c089981 */ /* 0x000f22000c1e1b00 */
[----:B------:R-:W-:-:S05]  /*0290*/  @!P2 IADD3 R20, P4, R25, R20, RZ ;  /* 0x000000141914a210 */ /* 0x000fca0007f9e0ff */
[----:B------:R-:W-:Y:S02]  /*02a0*/  @!P2 IMAD.X R21, RZ, RZ, R21, P4 ;  /* 0x000000ffff15a224 */ /* 0x000fe400020e0615 */
[----:B------:R-:W-:-:S03]  /*02b0*/  @!P3 IMAD.X R29, RZ, RZ, R29, P5 ;  /* 0x000000ffff1db224 */ /* 0x000fc600028e061d */
[----:B------:R0:W4:Y:S04]  /*02c0*/  @!P2 LDG.E.U8 R4, desc[UR4][R20.64] ;  /* 0x000000041404a981 */ /* 0x000128000c1e1100 */
[----:B------:R3:W4:Y:S01]  /*02d0*/  @!P3 LDG.E.U8 R23, desc[UR4][R28.64] ;  /* 0x000000041c17b981 */ /* 0x000722000c1e1100 */
[----:B-1----:R-:W-:Y:S01]  /*02e0*/  @!P3 IMAD.WIDE.U32 R16, R5, 0x8, R16 ;  /* 0x000000080510b825 */ /* 0x002fe200078e0010 */
[----:B0-----:R-:W-:-:S03]  /*02f0*/  CS2R R20, SRZ ;  /* 0x0000000000147805 */ /* 0x001fc6000001ff00 */
[----:B------:R-:W-:-:S04]  /*0300*/  @!P0 IMAD.WIDE.U32 R18, R3, 0x8, R18 ;  /* 0x0000000803128825 */ /* 0x000fc800078e0012 */
[----:B--2---:R-:W-:Y:S01]  /*0310*/  @!P0 IMAD.WIDE.U32 R10, R3, 0x2, R10 ;  /* 0x00000002030a8825 */ /* 0x004fe200078e000a */
[----:B------:R-:W-:Y:S01]  /*0320*/  PRMT R3, RZ, 0x7610, R3 ;  /* 0x00007610ff037816 */ /* 0x000fe20000000003 */
[----:B------:R0:W2:Y:S01]  /*0330*/  @!P3 LDG.E.64 R20, desc[UR4][R16.64] ;  /* 0x000000041014b981 */ /* 0x0000a2000c1e1b00 */
[----:B------:R-:W-:Y:S02]  /*0340*/  CS2R R14, SRZ ;  /* 0x00000000000e7805 */ /* 0x000fe4000001ff00 */
[----:B------:R-:W-:Y:S01]  /*0350*/  CS2R R12, SRZ ;  /* 0x00000000000c7805 */ /* 0x000fe2000001ff00 */
[----:B---3--:R-:W-:Y:S01]  /*0360*/  @!P2 IMAD.WIDE.U32 R26, R25, 0x8, R26 ;  /* 0x00000008191aa825 */ /* 0x008fe200078e001a */
[----:B------:R-:W1:Y:S01]  /*0370*/  @!P2 LDC.64 R28, c[0x0][0x230] ;  /* 0x00008c00ff1cab82 */ /* 0x000e620000000a00 */
[----:B------:R-:W3:Y:S04]  /*0380*/  @!P0 LDG.E.U16 R3, desc[UR4][R10.64] ;  /* 0x000000040a038981 */ /* 0x000ee8000c1e1500 */
[----:B------:R-:W2:Y:S01]  /*0390*/  @!P0 LDG.E.64 R14, desc[UR4][R18.64] ;  /* 0x00000004120e8981 */ /* 0x000ea2000c1e1b00 */
[----:B0-----:R-:W-:-:S03]  /*03a0*/  PRMT R16, RZ, 0x7610, R16 ;  /* 0x00007610ff107816 */ /* 0x001fc60000000010 */
[----:B------:R0:W3:Y:S02]  /*03b0*/  @!P2 LDG.E.64 R12, desc[UR4][R26.64] ;  /* 0x000000041a0ca981 */ /* 0x0000e4000c1e1b00 */
[----:B0-----:R-:W0:Y:S01]  /*03c0*/  @!P3 LDC.64 R26, c[0x0][0x230] ;  /* 0x00008c00ff1abb82 */ /* 0x001e220000000a00 */
[----:B-1----:R-:W-:Y:S01]  /*03d0*/  @!P2 IMAD.WIDE.U32 R28, R25, 0x2, R28 ;  /* 0x00000002191ca825 */ /* 0x002fe200078e001c */
[----:B------:R-:W-:-:S06]  /*03e0*/  PRMT R25, RZ, 0x7610, R25 ;  /* 0x00007610ff197816 */ /* 0x000fcc0000000019 */
[----:B------:R-:W3:Y:S01]  /*03f0*/  @!P2 LDG.E.U16 R25, desc[UR4][R28.64] ;  /* 0x000000041c19a981 */ /* 0x000ee2000c1e1500 */
[----:B0-----:R-:W-:Y:S01]  /*0400*/  @!P3 IMAD.WIDE.U32 R26, R5, 0x2, R26 ;  /* 0x00000002051ab825 */ /* 0x001fe200078e001a */
[----:B------:R-:W-:-:S06]  /*0410*/  PRMT R5, RZ, 0x7610, R5 ;  /* 0x00007610ff057816 */ /* 0x000fcc0000000005 */
[----:B------:R-:W3:Y:S01]  /*0420*/  @!P3 LDG.E.U16 R5, desc[UR4][R26.64] ;  /* 0x000000041a05b981 */ /* 0x000ee2000c1e1500 */
[----:B------:R-:W-:-:S04]  /*0430*/  @!P1 ISETP.NE.AND P4, PT, R24, RZ, PT ;  /* 0x000000ff1800920c */ /* 0x000fc80003f85270 */
[----:B------:R-:W-:-:S04]  /*0440*/  @!P1 SEL R16, RZ, 0x1, !P4 ;  /* 0x00000001ff109807 */ /* 0x000fc80006000000 */
[----:B------:R-:W-:-:S04]  /*0450*/  PRMT R10, R16, 0x9910, RZ ;  /* 0x00009910100a7816 */ /* 0x000fc800000000ff */
[----:B------:R-:W-:-:S13]  /*0460*/  ISETP.EQ.OR P4, PT, R10, RZ, P1 ;  /* 0x000000ff0a00720c */ /* 0x000fda0000f82670 */
[----:B------:R-:W0:Y:S01]  /*0470*/  @!P4 LDC.64 R10, c[0x0][0x218] ;  /* 0x00008600ff0acb82 */ /* 0x000e220000000a00 */
[----:B------:R-:W-:Y:S02]  /*0480*/  PRMT R16, RZ, 0x7610, R16 ;  /* 0x00007610ff107816 */ /* 0x000fe40000000010 */
[----:B----4-:R-:W-:-:S04]  /*0490*/  @!P0 ISETP.NE.AND P5, PT, R22, RZ, PT ;  /* 0x000000ff1600820c */ /* 0x010fc80003fa5270 */
[----:B------:R-:W-:Y:S02]  /*04a0*/  @!P0 SEL R16, RZ, 0x1, !P5 ;  /* 0x00000001ff108807 */ /* 0x000fe40006800000 */
[----:B0-----:R-:W-:-:S04]  /*04b0*/  @!P4 LEA R10, P0, R8, R10, 0x1 ;  /* 0x0000000a080ac211 */ /* 0x001fc800078008ff */
[----:B------:R-:W-:-:S05]  /*04c0*/  @!P4 LEA.HI.X R11, R8, R11, R9, 0x1, P0 ;  /* 0x0000000b080bc211 */ /* 0x000fca00000f0c09 */
[----:B------:R0:W4:Y:S01]  /*04d0*/  @!P4 LDG.E.U16 R6, desc[UR4][R10.64] ;  /* 0x000000040a06c981 */ /* 0x000122000c1e1500 */
[----:B------:R-:W-:Y:S01]  /*04e0*/  PRMT R16, R16, 0x9910, RZ ;  /* 0x0000991010107816 */ /* 0x000fe200000000ff */
[----:B------:R-:W-:Y:S01]  /*04f0*/  IMAD.MOV.U32 R19, RZ, RZ, R7 ;  /* 0x000000ffff137224 */ /* 0x000fe200078e0007 */
[----:B------:R-:W-:-:S03]  /*0500*/  @!P2 ISETP.NE.AND P4, PT, R4, RZ, PT ;  /* 0x000000ff0400a20c */ /* 0x000fc60003f85270 */
[----:B------:R-:W-:Y:S02]  /*0510*/  IMAD.MOV.U32 R8, RZ, RZ, R16 ;  /* 0x000000ffff087224 */ /* 0x000fe400078e0010 */
[----:B------:R-:W-:Y:S01]  /*0520*/  VIADD R9, R19, 0x180 ;  /* 0x0000018013097836 */ /* 0x000fe20000000000 */
[----:B------:R-:W-:Y:S02]  /*0530*/  PRMT R4, RZ, 0x7610, R4 ;  /* 0x00007610ff047816 */ /* 0x000fe40000000004 */
[----:B------:R-:W-:Y:S02]  /*0540*/  ISETP.NE.AND P0, PT, R8, RZ, PT ;  /* 0x000000ff0800720c */ /* 0x000fe40003f05270 */
[----:B------:R-:W-:Y:S02]  /*0550*/  @!P2 SEL R4, RZ, 0x1, !P4 ;  /* 0x00000001ff04a807 */ /* 0x000fe40006000000 */
[----:B------:R-:W-:Y:S02]  /*0560*/  @!P3 ISETP.NE.AND P5, PT, R23, RZ, PT ;  /* 0x000000ff1700b20c */ /* 0x000fe40003fa5270 */
[----:B------:R-:W-:-:S02]  /*0570*/  ISETP.GE.OR P0, PT, R9, R2, !P0 ;  /* 0x000000020900720c */ /* 0x000fc40004706670 */
[----:B------:R-:W-:Y:S02]  /*0580*/  PRMT R8, RZ, 0x7610, R8 ;  /* 0x00007610ff087816 */ /* 0x000fe40000000008 */
[----:B------:R-:W-:Y:S02]  /*0590*/  PRMT R4, R4, 0x9910, RZ ;  /* 0x0000991004047816 */ /* 0x000fe400000000ff */
[----:B------:R-:W-:Y:S01]  /*05a0*/  @!P3 SEL R8, RZ, 0x1, !P5 ;  /* 0x00000001ff08b807 */ /* 0x000fe20006800000 */
[----:B------:R-:W-:Y:S01]  /*05b0*/  VIADD R23, R19, 0x80 ;  /* 0x0000008013177836 */ /* 0x000fe20000000000 */
[----:B------:R-:W-:Y:S02]  /*05c0*/  ISETP.NE.AND P2, PT, R4, RZ, PT ;  /* 0x000000ff0400720c */ /* 0x000fe40003f45270 */
[----:B------:R-:W-:Y:S02]  /*05d0*/  PRMT R8, R8, 0x9910, RZ ;  /* 0x0000991008087816 */ /* 0x000fe400000000ff */
[----:B------:R-:W-:-:S03]  /*05e0*/  ISETP.GE.OR P2, PT, R23, R2, !P2 ;  /* 0x000000021700720c */ /* 0x000fc60005746670 */
[----:B0-----:R-:W-:Y:S02]  /*05f0*/  IMAD.MOV.U32 R10, RZ, RZ, R8 ;  /* 0x000000ffff0a7224 */ /* 0x001fe400078e0008 */
[----:B------:R-:W2:Y:S01]  /*0600*/  @!P0 LDC.64 R8, c[0x0][0x218] ;  /* 0x00008600ff088b82 */ /* 0x000ea20000000a00 */
[----:B------:R-:W-:Y:S02]  /*0610*/  VIADD R11, R19, 0x100 ;  /* 0x00000100130b7836 */ /* 0x000fe40000000000 */
[----:B------:R-:W-:-:S04]  /*0620*/  ISETP.NE.AND P3, PT, R10, RZ, PT ;  /* 0x000000ff0a00720c */ /* 0x000fc80003f65270 */
[----:B------:R-:W-:Y:S02]  /*0630*/  ISETP.GE.OR P3, PT, R11, R2, !P3 ;  /* 0x000000020b00720c */ /* 0x000fe40005f66670 */
[----:B------:R-:W0:Y:S11]  /*0640*/  @!P2 LDC.64 R10, c[0x0][0x218] ;  /* 0x00008600ff0aab82 */ /* 0x000e360000000a00 */
[----:B------:R-:W1:Y:S01]  /*0650*/  @!P3 LDC.64 R16, c[0x0][0x218] ;  /* 0x00008600ff10bb82 */ /* 0x000e620000000a00 */
[----:B--2---:R-:W-:-:S04]  /*0660*/  @!P0 LEA R8, P4, R14, R8, 0x1 ;  /* 0x000000080e088211 */ /* 0x004fc800078808ff */
[----:B------:R-:W-:-:S05]  /*0670*/  @!P0 LEA.HI.X R9, R14, R9, R15, 0x1, P4 ;  /* 0x000000090e098211 */ /* 0x000fca00020f0c0f */
[----:B---3--:R2:W5:Y:S01]  /*0680*/  @!P0 LDG.E.U16 R3, desc[UR4][R8.64] ;  /* 0x0000000408038981 */ /* 0x008562000c1e1500 */
[----:B0-----:R-:W-:-:S04]  /*0690*/  @!P2 LEA R10, P0, R12, R10, 0x1 ;  /* 0x0000000a0c0aa211 */ /* 0x001fc800078008ff */
[----:B------:R-:W-:Y:S02]  /*06a0*/  @!P2 LEA.HI.X R11, R12, R11, R13, 0x1, P0 ;  /* 0x0000000b0c0ba211 */ /* 0x000fe400000f0c0d */
[----:B------:R-:W2:Y:S01]  /*06b0*/  @!P1 LDC.64 R12, c[0x0][0x228] ;  /* 0x00008a00ff0c9b82 */ /* 0x000ea20000000a00 */
[----:B------:R-:W-:Y:S02]  /*06c0*/  @!P1 IMAD R7, R0, 0x200, R7 ;  /* 0x0000020000079824 */ /* 0x000fe400078e0207 */
[----:B------:R0:W5:Y:S01]  /*06d0*/  @!P2 LDG.E.U16 R25, desc[UR4][R10.64] ;  /* 0x000000040a19a981 */ /* 0x000162000c1e1500 */
[----:B-1----:R-:W-:-:S04]  /*06e0*/  @!P3 LEA R16, P4, R20, R16, 0x1 ;  /* 0x000000101410b211 */ /* 0x002fc800078808ff */
[----:B------:R-:W-:Y:S01]  /*06f0*/  @!P3 LEA.HI.X R17, R20, R17, R21, 0x1, P4 ;  /* 0x000000111411b211 */ /* 0x000fe200020f0c15 */
[----:B------:R-:W-:-:S04]  /*0700*/  @!P1 IMAD.MOV.U32 R19, RZ, RZ, R23 ;  /* 0x000000ffff139224 */ /* 0x000fc800078e0017 */
[----:B------:R0:W5:Y:S01]  /*0710*/  @!P3 LDG.E.U16 R5, desc[UR4][R16.64] ;  /* 0x000000041005b981 */ /* 0x000162000c1e1500 */
[----:B------:R-:W-:Y:S01]  /*0720*/  ISETP.GE.AND P0, PT, R19, R2, PT ;  /* 0x000000021300720c */ /* 0x000fe20003f06270 */
[----:B--2---:R-:W-:Y:S01]  /*0730*/  @!P1 IMAD.WIDE.U32 R8, R7, 0x2, R12 ;  /* 0x0000000207089825 */ /* 0x004fe200078e000c */
[----:B------:R-:W-:Y:S04]  /*0740*/  BSSY B0, `(.L_x_1158) ;  /* 0x000000d000007945 */ /* 0x000fe80003800000 */
[----:B----4-:R0:W-:Y:S07]  /*0750*/  @!P1 STG.E.U16 desc[UR4][R8.64], R6 ;  /* 0x0000000608009986 */ /* 0x0101ee000c101504 */
[----:B------:R-:W-:Y:S05]  /*0760*/  @P0 BRA `(.L_x_1159) ;  /* 0x0000000000280947 */ /* 0x000fea0003800000 */
[----:B0-----:R-:W0:Y:S01]  /*0770*/  LDC.64 R8, c[0x0][0x228] ;  /* 0x00008a00ff087b82 */ /* 0x001e220000000a00 */
[----:B------:R-:W-:Y:S02]  /*0780*/  IMAD R7, R0, 0x200, R19 ;  /* 0x0000020000077824 */ /* 0x000fe400078e0213 */
[----:B------:R-:W-:-:S05]  /*0790*/  VIADD R19, R19, 0x80 ;  /* 0x0000008013137836 */ /* 0x000fca0000000000 */
[----:B------:R-:W-:-:S13]  /*07a0*/  ISETP.GE.AND P0, PT, R19, R2, PT ;  /* 0x000000021300720c */ /* 0x000fda0003f06270 */
[----:B------:R-:W-:Y:S02]  /*07b0*/  @!P0 IMAD R11, R0, 0x200, R19 ;  /* 0x00000200000b8824 */ /* 0x000fe400078e0213 */
[----:B------:R-:W-:Y:S02]  /*07c0*/  @!P0 VIADD R19, R19, 0x80 ;  /* 0x0000008013138836 */ /* 0x000fe40000000000 */
[----:B0-----:R-:W-:-:S04]  /*07d0*/  IMAD.WIDE.U32 R6, R7, 0x2, R8 ;  /* 0x0000000207067825 */ /* 0x001fc800078e0008 */
[----:B------:R-:W-:Y:S01]  /*07e0*/  @!P0 IMAD.WIDE.U32 R8, R11, 0x2, R8 ;  /* 0x000000020b088825 */ /* 0x000fe200078e0008 */
[----:B-----5:R1:W-:Y:S04]  /*07f0*/  STG.E.U16 desc[UR4][R6.64], R25 ;  /* 0x0000001906007986 */ /* 0x0203e8000c101504 */
[----:B------:R1:W-:Y:S02]  /*0800*/  @!P0 STG.E.U16 desc[UR4][R8.64], R5 ;  /* 0x0000000508008986 */ /* 0x0003e4000c101504 */
.L_x_1159:
[----:B------:R-:W-:Y:S05]  /*0810*/  BSYNC B0 ;  /* 0x0000000000007941 */ /* 0x000fea0003800000 */
.L_x_1158:
[----:B------:R-:W-:-:S13]  /*0820*/  ISETP.GE.AND P0, PT, R19, R2, PT ;  /* 0x000000021300720c */ /* 0x000fda0003f06270 */
[----:B------:R-:W-:Y:S05]  /*0830*/  @P0 EXIT ;  /* 0x000000000000094d */ /* 0x000fea0003800000 */
[----:B-1---5:R-:W1:Y:S01]  /*0840*/  LDC.64 R4, c[0x0][0x228] ;  /* 0x00008a00ff047b82 */ /* 0x022e620000000a00 */
[----:B------:R-:W-:-:S04]  /*0850*/  IMAD R19, R0, 0x200, R19 ;  /* 0x0000020000137824 */ /* 0x000fc800078e0213 */
[----:B-1----:R-:W-:-:S05]  /*0860*/  IMAD.WIDE.U32 R4, R19, 0x2, R4 ;  /* 0x0000000213047825 */ /* 0x002fca00078e0004 */
[----:B------:R-:W-:Y:S01]  /*0870*/  STG.E.U16 desc[UR4][R4.64], R3 ;  /* 0x0000000304007986 */ /* 0x000fe2000c101504 */
[----:B------:R-:W-:Y:S05]  /*0880*/  EXIT ;  /* 0x000000000000794d */ /* 0x000fea0003800000 */
.L_x_1160:
        /* <DEDUP_REMOVED lines=15> */
.L_x_27997:


//--------------------- .text._ZN2at6native29vectorized_elementwise_kernelILi2EZZZNS0_28launch_masked_scatter_kernelERKNS_10TensorBaseES4_S4_S4_ENKUlvE_clEvENKUlvE10_clEvEUlN3c104HalfEblE_St5arrayIPcLm4EEEEviT0_T1_ --------------------------
	.section	.text._ZN2at6native29vectorized_elementwise_kernelILi2EZZZNS0_28launch_masked_scatter_kernelERKNS_10TensorBaseES4_S4_S4_ENKUlvE_clEvENKUlvE10_clEvEUlN3c104HalfEblE_St5arrayIPcLm4EEEEviT0_T1_,"ax",@progbits
	.align	128
        .global         _ZN2at6native29vectorized_elementwise_kernelILi2EZZZNS0_28launch_masked_scatter_kernelERKNS_10TensorBaseES4_S4_S4_ENKUlvE_clEvENKUlvE10_clEvEUlN3c104HalfEblE_St5arrayIPcLm4EEEEviT0_T1_
        .type           _ZN2at6native29vectorized_elementwise_kernelILi2EZZZNS0_28launch_masked_scatter_kernelERKNS_10TensorBaseES4_S4_S4_ENKUlvE_clEvENKUlvE10_clEvEUlN3c104HalfEblE_St5arrayIPcLm4EEEEviT0_T1_,@function
        .size           _ZN2at6native29vectorized_elementwise_kernelILi2EZZZNS0_28launch_masked_scatter_kernelERKNS_10TensorBaseES4_S4_S4_ENKUlvE_clEvENKUlvE10_clEvEUlN3c104HalfEblE_St5arrayIPcLm4EEEEviT0_T1_,(.L_x_27998 - _ZN2at6native29vectorized_elementwise_kernelILi2EZZZNS0_28launch_masked_scatter_kernelERKNS_10TensorBaseES4_S4_S4_ENKUlvE_clEvENKUlvE10_clEvEUlN3c104HalfEblE_St5arrayIPcLm4EEEEviT0_T1_)
        .other          _ZN2at6native29vectorized_elementwise_kernelILi2EZZZNS0_28launch_masked_scatter_kernelERKNS_10TensorBaseES4_S4_S4_ENKUlvE_clEvENKUlvE10_clEvEUlN3c104HalfEblE_St5arrayIPcLm4EEEEviT0_T1_,@"STO_CUDA_ENTRY STV_DEFAULT"
_ZN2at6native29vectorized_elementwise_kernelILi2EZZZNS0_28launch_masked_scatter_kernelERKNS_10TensorBaseES4_S4_S4_ENKUlvE_clEvENKUlvE10_clEvEUlN3c104HalfEblE_St5arrayIPcLm4EEEEviT0_T1_:
.text._ZN2at6native29vectorized_elementwise_kernelILi2EZZZNS0_28launch_masked_scatter_kernelERKNS_10TensorBaseES4_S4_S4_ENKUlvE_clEvENKUlvE10_clEvEUlN3c104HalfEblE_St5arrayIPcLm4EEEEviT0_T1_:
[----:B------:R-:W-:Y:S01]  /*0000*/  LDC R1, c[0x0][0x28] ;  /* 0x00000a00ff017b82 */ /* 0x000fe20000000800 */
[----:B------:R-:W0:Y:S01]  /*0010*/  S2R R9, SR_CTAID.X ;  /* 0x0000000000097919 */ /* 0x000e220000002500 */
[----:B------:R-:W-:Y:S01]  /*0020*/  ULDC UR4, c[0x0][0x210] ;  /* 0x0000840000047ab9 */ /* 0x000fe20000000800 */
[----:B0-----:R-:W-:-:S05]  /*0030*/  IMAD.SHL.U32 R9, R9, 0x400, RZ ;  /* 0x0000040009097824 */ /* 0x001fca00078e00ff */
[----:B------:R-:W-:Y:S01]  /*0040*/  IADD3 R11, -R9, UR4, RZ ;  /* 0x00000004090b7c10 */ /* 0x000fe2000fffe1ff */
[----:B------:R-:W-:-:S03]  /*0050*/  ULDC.64 UR4, c[0x0][0x208] ;  /* 0x0000820000047ab9 */ /* 0x000fc60000000a00 */
[----:B------:R-:W-:-:S13]  /*0060*/  ISETP.GE.U32.AND P0, PT, R11, 0x400, PT ;  /* 0x000004000b00780c */ /* 0x000fda0003f06070 */
[----:B------:R-:W-:Y:S05]  /*0070*/  @!P0 BRA `(.L_x_1161) ;  /* 0x0000000400688947 */ /* 0x000fea0003800000 */
[----:B------:R-:W0:Y:S01]  /*0080*/  LDC.64 R30, c[0x0][0x238] ;  /* 0x00008e00ff1e7b82 */ /* 0x000e220000000a00 */
[----:B------:R-:W1:Y:S07]  /*0090*/  S2R R8, SR_TID.X ;  /* 0x0000000000087919 */ /* 0x000e6e0000002100 */
[----:B------:R-:W2:Y:S08]  /*00a0*/  LDC.64 R24, c[0x0][0x240] ;  /* 0x00009000ff187b82 */ /* 0x000eb00000000a00 */
[----:B------:R-:W3:Y:S01]  /*00b0*/  LDC.64 R10, c[0x0][0x230] ;  /* 0x00008c00ff0a7b82 */ /* 0x000ee20000000a00 */
[----:B0-----:R-:W-:-:S04]  /*00c0*/  IADD3 R30, P0, R9, R30, RZ ;  /* 0x0000001e091e7210 */ /* 0x001fc80007f1e0ff */
[----:B------:R-:W-:-:S03]  /*00d0*/  LEA.HI.X.SX32 R31, R9, R31, 0x1, P0 ;  /* 0x0000001f091f7211 */ /* 0x000fc600000f0eff */
[----:B-1----:R-:W-:-:S05]  /*00e0*/  IMAD.WIDE.U32 R30, R8, 0x2, R30 ;  /* 0x00000002081e7825 */ /* 0x002fca00078e001e */
[----:B------:R-:W4:Y:S01]  /*00f0*/  LDG.E.U16 R28, desc[UR4][R30.64] ;  /* 0x000000041e1c7981 */ /* 0x000f22000c1e1500 */
[----:B--2---:R-:W-:-:S03]  /*0100*/  IMAD.WIDE R24, R9, 0x8, R24 ;  /* 0x0000000809187825 */ /* 0x004fc600078e0218 */
[----:B------:R-:W2:Y:S01]  /*0110*/  LDG.E.U16 R3, desc[UR4][R30.64+0x100] ;  /* 0x000100041e037981 */ /* 0x000ea2000c1e1500 */
[----:B---3--:R-:W-:-:S03]  /*0120*/  IMAD.WIDE R10, R9, 0x2, R10 ;  /* 0x00000002090a7825 */ /* 0x008fc600078e020a */
[----:B------:R-:W3:Y:S01]  /*0130*/  LDG.E.U16 R34, desc[UR4][R30.64+0x200] ;  /* 0x000200041e227981 */ /* 0x000ee2000c1e1500 */
[----:B------:R-:W-:-:S03]  /*0140*/  IMAD.WIDE.U32 R24, R8, 0x10, R24 ;  /* 0x0000001008187825 */ /* 0x000fc600078e0018 */
[----:B------:R0:W5:Y:S01]  /*0150*/  LDG.E.U16 R2, desc[UR4][R30.64+0x300] ;  /* 0x000300041e027981 */ /* 0x000162000c1e1500 */
[----:B------:R-:W-:-:S03]  /*0160*/  IMAD.WIDE.U32 R10, R8, 0x4, R10 ;  /* 0x00000004080a7825 */ /* 0x000fc600078e000a */
[----:B------:R-:W5:Y:S04]  /*0170*/  LDG.E.128 R20, desc[UR4][R24.64] ;  /* 0x0000000418147981 */ /* 0x000f68000c1e1d00 */
[----:B------:R-:W5:Y:S04]  /*0180*/  LDG.E R33, desc[UR4][R10.64] ;  /* 0x000000040a217981 */ /* 0x000f68000c1e1900 */
[----:B------:R-:W5:Y:S04]  /*0190*/  LDG.E.128 R16, desc[UR4][R24.64+0x800] ;  /* 0x0008000418107981 */ /* 0x000f68000c1e1d00 */
[----:B------:R-:W5:Y:S04]  /*01a0*/  LDG.E R26, desc[UR4][R10.64+0x200] ;  /* 0x000200040a1a7981 */ /* 0x000f68000c1e1900 */
[----:B------:R-:W5:Y:S04]  /*01b0*/  LDG.E.128 R12, desc[UR4][R24.64+0x1000] ;  /* 0x00100004180c7981 */ /* 0x000f68000c1e1d00 */
[----:B------:R-:W5:Y:S04]  /*01c0*/  LDG.E R27, desc[UR4][R10.64+0x400] ;  /* 0x000400040a1b7981 */ /* 0x000f68000c1e1900 */
[----:B------:R-:W5:Y:S04]  /*01d0*/  LDG.E.128 R4, desc[UR4][R24.64+0x1800] ;  /* 0x0018000418047981 */ /* 0x000f68000c1e1d00 */
[----:B------:R3:W5:Y:S01]  /*01e0*/  LDG.E R0, desc[UR4][R10.64+0x600] ;  /* 0x000600040a007981 */ /* 0x000762000c1e1900 */
[----:B----4-:R-:W-:-:S04]  /*01f0*/  PRMT R29, R28, 0x7770, RZ ;  /* 0x000077701c1d7816 */ /* 0x010fc800000000ff */
[----:B------:R-:W-:Y:S02]  /*0200*/  ISETP.NE.AND P0, PT, R29, RZ, PT ;  /* 0x000000ff1d00720c */ /* 0x000fe40003f05270 */
[----:B------:R-:W-:-:S04]  /*0210*/  PRMT R28, R28, 0x7771, RZ ;  /* 0x000077711c1c7816 */ /* 0x000fc800000000ff */
[----:B------:R-:W-:-:S07]  /*0220*/  ISETP.NE.AND P6, PT, R28, RZ, PT ;  /* 0x000000ff1c00720c */ /* 0x000fce0003fc5270 */
[----:B0-----:R-:W0:Y:S01]  /*0230*/  @P0 LDC.64 R30, c[0x0][0x218] ;  /* 0x00008600ff1e0b82 */ /* 0x001e220000000a00 */
[----:B--2---:R-:W-:-:S07]  /*0240*/  PRMT R32, R3, 0x7770, RZ ;  /* 0x0000777003207816 */ /* 0x004fce00000000ff */
[----:B------:R-:W1:Y:S01]  /*0250*/  @P6 LDC.64 R28, c[0x0][0x218] ;  /* 0x00008600ff1c6b82 */ /* 0x000e620000000a00 */
[----:B------:R-:W-:Y:S02]  /*0260*/  ISETP.NE.AND P5, PT, R32, RZ, PT ;  /* 0x000000ff2000720c */ /* 0x000fe40003fa5270 */
[----:B---3--:R-:W-:Y:S02]  /*0270*/  PRMT R10, R34, 0x7770, RZ ;  /* 0x00007770220a7816 */ /* 0x008fe400000000ff */
[----:B------:R-:W-:Y:S02]  /*0280*/  PRMT R3, R3, 0x7771, RZ ;  /* 0x0000777103037816 */ /* 0x000fe400000000ff */
[----:B-----5:R-:W-:Y:S02]  /*0290*/  PRMT R32, R33, 0x7610, R32 ;  /* 0x0000761021207816 */ /* 0x020fe40000000020 */
[----:B------:R-:W-:Y:S02]  /*02a0*/  ISETP.NE.AND P3, PT, R10, RZ, PT ;  /* 0x000000ff0a00720c */ /* 0x000fe40003f65270 */
[----:B------:R-:W-:-:S03]  /*02b0*/  ISETP.NE.AND P4, PT, R3, RZ, PT ;  /* 0x000000ff0300720c */ /* 0x000fc60003f85270 */
[----:B------:R-:W2:Y:S01]  /*02c0*/  @P5 LDC.64 R10, c[0x0][0x218] ;  /* 0x00008600ff0a5b82 */ /* 0x000ea20000000a00 */
[----:B0-----:R-:W-:-:S04]  /*02d0*/  @P0 LEA R30, P1, R20, R30, 0x1 ;  /* 0x0000001e141e0211 */ /* 0x001fc800078208ff */
[----:B------:R-:W-:Y:S02]  /*02e0*/  @P0 LEA.HI.X R31, R20, R31, R21, 0x1, P1 ;  /* 0x0000001f141f0211 */ /* 0x000fe400008f0c15 */
[----:B------:R-:W-:Y:S01]  /*02f0*/  PRMT R3, R2, 0x7770, RZ ;  /* 0x0000777002037816 */ /* 0x000fe200000000ff */
[----:B------:R-:W0:Y:S02]  /*0300*/  @P3 LDC.64 R24, c[0x0][0x218] ;  /* 0x00008600ff183b82 */ /* 0x000e240000000a00 */
[----:B------:R3:W4:Y:S01]  /*0310*/  @P0 LDG.E.U16 R32, desc[UR4][R30.64] ;  /* 0x000000041e200981 */ /* 0x000722000c1e1500 */
[----:B-1----:R-:W-:Y:S02]  /*0320*/  @P6 LEA R28, P0, R22, R28, 0x1 ;  /* 0x0000001c161c6211 */ /* 0x002fe400078008ff */
[----:B------:R-:W-:Y:S02]  /*0330*/  PRMT R34, R34, 0x7771, RZ ;  /* 0x0000777122227816 */ /* 0x000fe400000000ff */
[----:B------:R-:W-:-:S02]  /*0340*/  PRMT R20, R2, 0x7771, RZ ;  /* 0x0000777102147816 */ /* 0x000fc400000000ff */
[----:B------:R-:W-:Y:S02]  /*0350*/  ISETP.NE.AND P1, PT, R3, RZ, PT ;  /* 0x000000ff0300720c */ /* 0x000fe40003f25270 */
[----:B------:R-:W-:Y:S01]  /*0360*/  @P6 LEA.HI.X R29, R22, R29, R23, 0x1, P0 ;  /* 0x0000001d161d6211 */ /* 0x000fe200000f0c17 */
[----:B------:R-:W1:Y:S01]  /*0370*/  @P4 LDC.64 R2, c[0x0][0x218] ;  /* 0x00008600ff024b82 */ /* 0x000e620000000a00 */
[----:B------:R-:W-:Y:S02]  /*0380*/  ISETP.NE.AND P2, PT, R34, RZ, PT ;  /* 0x000000ff2200720c */ /* 0x000fe40003f45270 */
[----:B------:R-:W-:Y:S02]  /*0390*/  ISETP.NE.AND P0, PT, R20, RZ, PT ;  /* 0x000000ff1400720c */ /* 0x000fe40003f05270 */
[----:B------:R-:W-:-:S05]  /*03a0*/  PRMT R33, R33, 0x7632, R33 ;  /* 0x0000763221217816 */ /* 0x000fca0000000021 */
[----:B------:R-:W5:Y:S01]  /*03b0*/  @P1 LDC.64 R20, c[0x0][0x218] ;  /* 0x00008600ff141b82 */ /* 0x000f620000000a00 */
[----:B------:R-:W4:Y:S01]  /*03c0*/  @P6 LDG.E.U16 R33, desc[UR4][R28.64] ;  /* 0x000000041c216981 */ /* 0x000f22000c1e1500 */
[----:B--2---:R-:W-:-:S06]  /*03d0*/  @P5 LEA R10, P6, R16, R10, 0x1 ;  /* 0x0000000a100a5211 */ /* 0x004fcc00078c08ff */
[----:B------:R-:W2:Y:S01]  /*03e0*/  @P2 LDC.64 R22, c[0x0][0x218] ;  /* 0x00008600ff162b82 */ /* 0x000ea20000000a00 */
[----:B------:R-:W-:Y:S02]  /*03f0*/  @P5 LEA.HI.X R11, R16, R11, R17, 0x1, P6 ;  /* 0x0000000b100b5211 */ /* 0x000fe400030f0c11 */
[----:B------:R-:W-:-:S05]  /*0400*/  PRMT R16, R26, 0x7610, R16 ;  /* 0x000076101a107816 */ /* 0x000fca0000000010 */
[----:B---3--:R-:W3:Y:S01]  /*0410*/  @P0 LDC.64 R30, c[0x0][0x218] ;  /* 0x00008600ff1e0b82 */ /* 0x008ee20000000a00 */
[----:B------:R-:W4:Y:S01]  /*0420*/  @P5 LDG.E.U16 R16, desc[UR4][R10.64] ;  /* 0x000000040a105981 */ /* 0x000f22000c1e1500 */
[----:B0-----:R-:W-:Y:S02]  /*0430*/  @P3 LEA R24, P5, R12, R24, 0x1 ;  /* 0x000000180c183211 */ /* 0x001fe400078a08ff */
[----:B-1----:R-:W-:Y:S02]  /*0440*/  @P4 LEA R2, P6, R18, R2, 0x1 ;  /* 0x0000000212024211 */ /* 0x002fe400078c08ff */
[----:B------:R-:W-:Y:S02]  /*0450*/  @P3 LEA.HI.X R25, R12, R25, R13, 0x1, P5 ;  /* 0x000000190c193211 */ /* 0x000fe400028f0c0d */
[----:B------:R-:W-:Y:S02]  /*0460*/  PRMT R17, R26, 0x7632, R17 ;  /* 0x000076321a117816 */ /* 0x000fe40000000011 */
[----:B------:R-:W-:-:S02]  /*0470*/  PRMT R12, R27, 0x7610, R12 ;  /* 0x000076101b0c7816 */ /* 0x000fc4000000000c */
[----:B------:R-:W-:Y:S02]  /*0480*/  @P4 LEA.HI.X R3, R18, R3, R19, 0x1, P6 ;  /* 0x0000000312034211 */ /* 0x000fe400030f0c13 */
[----:B-----5:R-:W-:Y:S02]  /*0490*/  @P1 LEA R20, P5, R4, R20, 0x1 ;  /* 0x0000001404141211 */ /* 0x020fe400078a08ff */
[----:B------:R-:W5:Y:S04]  /*04a0*/  @P3 LDG.E.U16 R12, desc[UR4][R24.64] ;  /* 0x00000004180c3981 */ /* 0x000f68000c1e1500 */
[----:B------:R0:W5:Y:S01]  /*04b0*/  @P4 LDG.E.U16 R17, desc[UR4][R2.64] ;  /* 0x0000000402114981 */ /* 0x000162000c1e1500 */
[----:B--2---:R-:W-:Y:S02]  /*04c0*/  @P2 LEA R22, P4, R14, R22, 0x1 ;  /* 0x000000160e162211 */ /* 0x004fe400078808ff */
[----:B---3--:R-:W-:-:S02]  /*04d0*/  @P0 LEA R30, P3, R6, R30, 0x1 ;  /* 0x0000001e061e0211 */ /* 0x008fc400078608ff */
[----:B------:R-:W-:Y:S02]  /*04e0*/  @P1 LEA.HI.X R21, R4, R21, R5, 0x1, P5 ;  /* 0x0000001504151211 */ /* 0x000fe400028f0c05 */
[----:B------:R-:W-:Y:S02]  /*04f0*/  PRMT R27, R27, 0x7632, R27 ;  /* 0x000076321b1b7816 */ /* 0x000fe4000000001b */
[----:B------:R-:W-:Y:S01]  /*0500*/  PRMT R5, R0, 0x7632, R5 ;  /* 0x0000763200057816 */ /* 0x000fe20000000005 */
[----:B0-----:R-:W0:Y:S01]  /*0510*/  LDC.64 R2, c[0x0][0x228] ;  /* 0x00008a00ff027b82 */ /* 0x001e220000000a00 */
[----:B------:R-:W-:Y:S01]  /*0520*/  @P2 LEA.HI.X R23, R14, R23, R15, 0x1, P4 ;  /* 0x000000170e172211 */ /* 0x000fe200020f0c0f */
[----:B------:R-:W2:Y:S01]  /*0530*/  @P1 LDG.E.U16 R0, desc[UR4][R20.64] ;  /* 0x0000000414001981 */ /* 0x000ea2000c1e1500 */
[----:B------:R-:W-:-:S03]  /*0540*/  @P0 LEA.HI.X R31, R6, R31, R7, 0x1, P3 ;  /* 0x0000001f061f0211 */ /* 0x000fc600018f0c07 */
[----:B------:R-:W3:Y:S04]  /*0550*/  @P2 LDG.E.U16 R27, desc[UR4][R22.64] ;  /* 0x00000004161b2981 */ /* 0x000ee8000c1e1500 */
[----:B------:R-:W2:Y:S01]  /*0560*/  @P0 LDG.E.U16 R5, desc[UR4][R30.64] ;  /* 0x000000041e050981 */ /* 0x000ea2000c1e1500 */
[----:B0-----:R-:W-:-:S04]  /*0570*/  IMAD.WIDE.U32 R2, R9, 0x2, R2 ;  /* 0x0000000209027825 */ /* 0x001fc800078e0002 */
[----:B------:R-:W-:Y:S01]  /*0580*/  IMAD.WIDE R2, R8, 0x4, R2 ;  /* 0x0000000408027825 */ /* 0x000fe200078e0202 */
[----:B----4-:R-:W-:-:S05]  /*0590*/  PRMT R33, R32, 0x5410, R33 ;  /* 0x0000541020217816 */ /* 0x010fca0000000021 */
[----:B------:R-:W-:Y:S01]  /*05a0*/  STG.E desc[UR4][R2.64], R33 ;  /* 0x0000002102007986 */ /* 0x000fe2000c101904 */
[----:B-----5:R-:W-:-:S05]  /*05b0*/  PRMT R17, R16, 0x5410, R17 ;  /* 0x0000541010117816 */ /* 0x020fca0000000011 */
[----:B------:R-:W-:Y:S01]  /*05c0*/  STG.E desc[UR4][R2.64+0x200], R17 ;  /* 0x0002001102007986 */ /* 0x000fe2000c101904 */
[----:B---3--:R-:W-:Y:S02]  /*05d0*/  PRMT R27, R12, 0x5410, R27 ;  /* 0x000054100c1b7816 */ /* 0x008fe4000000001b */
[----:B--2---:R-:W-:-:S03]  /*05e0*/  PRMT R5, R0, 0x5410, R5 ;  /* 0x0000541000057816 */ /* 0x004fc60000000005 */
[----:B------:R-:W-:Y:S04]  /*05f0*/  STG.E desc[UR4][R2.64+0x400], R27 ;  /* 0x0004001b02007986 */ /* 0x000fe8000c101904 */
[----:B------:R-:W-:Y:S01]  /*0600*/  STG.E desc[UR4][R2.64+0x600], R5 ;  /* 0x0006000502007986 */ /* 0x000fe2000c101904 */
[----:B------:R-:W-:Y:S05]  /*0610*/  EXIT ;  /* 0x000000000000794d */ /* 0x000fea0003800000 */
.L_x_1161:
[----:B------:R-:W0:Y:S02]  /*0620*/  S2R R34, SR_TID.X ;  /* 0x0000000000227919 */ /* 0x000e240000002100 */
[----:B0-----:R-:W-:-:S13]  /*0630*/  ISETP.GE.AND P0, PT, R34, R11, PT ;  /* 0x0000000b2200720c */ /* 0x001fda0003f06270 */
[----:B------:R-:W0:Y:S01]  /*0640*/  @!P0 LDC.64 R12, c[0x0][0x238] ;  /* 0x00008e00ff0c8b82 */ /* 0x000e220000000a00 */
[----:B------:R-:W-:-:S07]  /*0650*/  @!P0 IMAD.IADD R7, R9, 0x1, R34 ;  /* 0x0000000109078824 */ /* 0x000fce00078e0222 */
[----:B------:R-:W1:Y:S01]  /*0660*/  @!P0 LDC.64 R2, c[0x0][0x240] ;  /* 0x00009000ff028b82 */ /* 0x000e620000000a00 */
[----:B0-----:R-:W-:-:S05]  /*0670*/  @!P0 IADD3 R12, P1, R7, R12, RZ ;  /* 0x0000000c070c8210 */ /* 0x001fca0007f3e0ff */
[----:B------:R-:W-:-:S05]  /*0680*/  @!P0 IMAD.X R13, RZ, RZ, R13, P1 ;  /* 0x000000ffff0d8224 */ /* 0x000fca00008e060d */
[----:B------:R0:W2:Y:S01]  /*0690*/  @!P0 LDG.E.U8 R12, desc[UR4][R12.64] ;  /* 0x000000040c0c8981 */ /* 0x0000a2000c1e1100 */
[----:B------:R-:W-:Y:S01]  /*06a0*/  CS2R R4, SRZ ;  /* 0x0000000000047805 */ /* 0x000fe2000001ff00 */
[----:B-1----:R-:W-:-:S05]  /*06b0*/  @!P0 IMAD.WIDE.U32 R2, R7, 0x8, R2 ;  /* 0x0000000807028825 */ /* 0x002fca00078e0002 */
[----:B------:R1:W3:Y:S01]  /*06c0*/  @!P0 LDG.E.64 R4, desc[UR4][R2.64] ;  /* 0x0000000402048981 */ /* 0x0002e2000c1e1b00 */
[----:B------:R-:W-:Y:S01]  /*06d0*/  @!P0 VIADD R34, R34, 0x80 ;  /* 0x0000008022228836 */ /* 0x000fe20000000000 */
[----:B------:R-:W-:Y:S02]  /*06e0*/  PRMT R0, RZ, 0x7610, R0 ;  /* 0x00007610ff007816 */ /* 0x000fe40000000000 */
[----:B------:R-:W-:Y:S02]  /*06f0*/  PRMT R10, RZ, 0x7610, R10 ;  /* 0x00007610ff0a7816 */ /* 0x000fe4000000000a */
[----:B------:R-:W-:-:S13]  /*0700*/  ISETP.GE.AND P5, PT, R34, R11, PT ;  /* 0x0000000b2200720c */ /* 0x000fda0003fa6270 */
[----:B------:R-:W-:Y:S01]  /*0710*/  @!P5 IMAD.IADD R17, R9, 0x1, R34 ;  /* 0x000000010911d824 */ /* 0x000fe200078e0222 */
[----:B------:R-:W4:Y:S01]  /*0720*/  @!P5 LDC.64 R24, c[0x0][0x238] ;  /* 0x00008e00ff18db82 */ /* 0x000f220000000a00 */
[----:B------:R-:W-:-:S05]  /*0730*/  @!P5 VIADD R34, R34, 0x80 ;  /* 0x000000802222d836 */ /* 0x000fca0000000000 */
[C---:B------:R-:W-:Y:S02]  /*0740*/  ISETP.GE.AND P2, PT, R34.reuse, R11, PT ;  /* 0x0000000b2200720c */ /* 0x040fe40003f46270 */
[----:B------:R-:W4:Y:S11]  /*0750*/  @!P5 LDC.64 R36, c[0x0][0x240] ;  /* 0x00009000ff24db82 */ /* 0x000f360000000a00 */
[----:B------:R-:W-:Y:S01]  /*0760*/  @!P2 IMAD.IADD R21, R9, 0x1, R34 ;  /* 0x000000010915a824 */ /* 0x000fe200078e0222 */
[----:B------:R-:W4:Y:S01]  /*0770*/  @!P2 LDC.64 R32, c[0x0][0x238] ;  /* 0x00008e00ff20ab82 */ /* 0x000f220000000a00 */
[----:B------:R-:W-:-:S05]  /*0780*/  @!P2 VIADD R34, R34, 0x80 ;  /* 0x000000802222a836 */ /* 0x000fca0000000000 */
[----:B------:R-:W-:-:S13]  /*0790*/  ISETP.GE.AND P4, PT, R34, R11, PT ;  /* 0x0000000b2200720c */ /* 0x000fda0003f86270 */
[----:B0-----:R-:W-:Y:S01]  /*07a0*/  @!P4 IMAD.IADD R13, R9, 0x1, R34 ;  /* 0x00000001090dc824 */ /* 0x001fe200078e0222 */
[----:B------:R-:W0:Y:S01]  /*07b0*/  @!P4 LDC.64 R18, c[0x0][0x238] ;  /* 0x00008e00ff12cb82 */ /* 0x000e220000000a00 */
[----:B------:R-:W-:-:S05]  /*07c0*/  @!P4 VIADD R34, R34, 0x80 ;  /* 0x000000802222c836 */ /* 0x000fca0000000000 */
[----:B------:R-:W-:-:S13]  /*07d0*/  ISETP.GE.AND P3, PT, R34, R11, PT ;  /* 0x0000000b2200720c */ /* 0x000fda0003f66270 */
[----:B------:R-:W0:Y:S01]  /*07e0*/  @!P3 LDC.64 R28, c[0x0][0x238] ;  /* 0x00008e00ff1cbb82 */ /* 0x000e220000000a00 */
[----:B------:R-:W-:Y:S02]  /*07f0*/  @!P3 IMAD.IADD R15, R9, 0x1, R34 ;  /* 0x00000001090fb824 */ /* 0x000fe400078e0222 */
[----:B------:R-:W-:Y:S01]  /*0800*/  @!P3 VIADD R34, R34, 0x80 ;  /* 0x000000802222b836 */ /* 0x000fe20000000000 */
[----:B--2---:R-:W-:-:S04]  /*0810*/  @!P0 ISETP.NE.AND P1, PT, R12, RZ, PT ;  /* 0x000000ff0c00820c */ /* 0x004fc80003f25270 */
[----:B------:R-:W-:-:S04]  /*0820*/  @!P0 SEL R0, RZ, 0x1, !P1 ;  /* 0x00000001ff008807 */ /* 0x000fc80004800000 */
[----:B------:R-:W-:-:S04]  /*0830*/  PRMT R0, R0, 0x9910, RZ ;  /* 0x0000991000007816 */ /* 0x000fc800000000ff */
[----:B------:R-:W-:Y:S02]  /*0840*/  ISETP.EQ.OR P6, PT, R0, RZ, P0 ;  /* 0x000000ff0000720c */ /* 0x000fe400007c2670 */
[----:B------:R-:W-:-:S11]  /*0850*/  P2R R0, PR, RZ, 0x1 ;  /* 0x00000001ff007803 */ /* 0x000fd60000000000 */
[----:B-1----:R-:W3:Y:S02]  /*0860*/  @!P6 LDC.64 R2, c[0x0][0x218] ;  /* 0x00008600ff02eb82 */ /* 0x002ee40000000a00 */
[----:B---3--:R-:W-:-:S04]  /*0870*/  @!P6 LEA R2, P1, R4, R2, 0x1 ;  /* 0x000000020402e211 */ /* 0x008fc800078208ff */
[----:B------:R-:W-:Y:S02]  /*0880*/  @!P6 LEA.HI.X R3, R4, R3, R5, 0x1, P1 ;  /* 0x000000030403e211 */ /* 0x000fe400008f0c05 */
[----:B----4-:R-:W-:-:S05]  /*0890*/  @!P5 IADD3 R24, P1, R17, R24, RZ ;  /* 0x000000181118d210 */ /* 0x010fca0007f3e0ff */
[----:B------:R-:W-:Y:S01]  /*08a0*/  @!P5 IMAD.X R25, RZ, RZ, R25, P1 ;  /* 0x000000ffff19d224 */ /* 0x000fe200008e0619 */
[----:B------:R-:W-:-:S04]  /*08b0*/  @!P2 IADD3 R32, P1, R21, R32, RZ ;  /* 0x000000201520a210 */ /* 0x000fc80007f3e0ff */
[----:B------:R1:W2:Y:S01]  /*08c0*/  @!P5 LDG.E.U8 R12, desc[UR4][R24.64] ;  /* 0x00000004180cd981 */ /* 0x0002a2000c1e1100 */
[----:B------:R-:W-:Y:S01]  /*08d0*/  @!P2 IMAD.X R33, RZ, RZ, R33, P1 ;  /* 0x000000ffff21a224 */ /* 0x000fe200008e0621 */
[----:B0-----:R-:W-:-:S04]  /*08e0*/  @!P4 IADD3 R18, P1, R13, R18, RZ ;  /* 0x000000120d12c210 */ /* 0x001fc80007f3e0ff */
[----:B------:R0:W3:Y:S01]  /*08f0*/  @!P2 LDG.E.U8 R4, desc[UR4][R32.64] ;  /* 0x000000042004a981 */ /* 0x0000e2000c1e1100 */
[----:B------:R-:W-:Y:S01]  /*0900*/  @!P4 IMAD.X R19, RZ, RZ, R19, P1 ;  /* 0x000000ffff13c224 */ /* 0x000fe200008e0613 */
[----:B------:R-:W-:Y:S01]  /*0910*/  @!P3 IADD3 R28, P1, R15, R28, RZ ;  /* 0x0000001c0f1cb210 */ /* 0x000fe20007f3e0ff */
[----:B------:R-:W-:Y:S01]  /*0920*/  @!P5 IMAD.WIDE.U32 R36, R17, 0x8, R36 ;  /* 0x000000081124d825 */ /* 0x000fe200078e0024 */
[----:B-1----:R-:W1:Y:S02]  /*0930*/  @!P2 LDC.64 R24, c[0x0][0x240] ;  /* 0x00009000ff18ab82 */ /* 0x002e640000000a00 */
[----:B------:R4:W3:Y:S01]  /*0940*/  @!P4 LDG.E.U8 R30, desc[UR4][R18.64] ;  /* 0x00000004121ec981 */ /* 0x0008e2000c1e1100 */
[----:B------:R-:W-:Y:S01]  /*0950*/  @!P3 IMAD.X R29, RZ, RZ, R29, P1 ;  /* 0x000000ffff1db224 */ /* 0x000fe200008e061d */
[----:B------:R-:W-:-:S04]  /*0960*/  ISETP.GE.AND P1, PT, R34, R11, PT ;  /* 0x0000000b2200720c */ /* 0x000fc80003f26270 */
[----:B------:R-:W3:Y:S01]  /*0970*/  @!P3 LDG.E.U8 R28, desc[UR4][R28.64] ;  /* 0x000000041c1cb981 */ /* 0x000ee2000c1e1100 */
[----:B0-----:R-:W0:Y:S08]  /*0980*/  @!P4 LDC.64 R32, c[0x0][0x230] ;  /* 0x00008c00ff20cb82 */ /* 0x001e300000000a00 */
[----:B------:R-:W1:Y:S01]  /*0990*/  @!P1 LDC.64 R22, c[0x0][0x238] ;  /* 0x00008e00ff169b82 */ /* 0x000e620000000a00 */
[----:B------:R-:W-:-:S07]  /*09a0*/  @!P1 IMAD.IADD R5, R9, 0x1, R34 ;  /* 0x0000000109059824 */ /* 0x000fce00078e0222 */
[----:B----4-:R-:W4:Y:S01]  /*09b0*/  @!P4 LDC.64 R18, c[0x0][0x240] ;  /* 0x00009000ff12cb82 */ /* 0x010f220000000a00 */
[----:B-1----:R-:W-:-:S05]  /*09c0*/  @!P1 IADD3 R22, P0, R5, R22, RZ ;  /* 0x0000001605169210 */ /* 0x002fca0007f1e0ff */
[----:B------:R-:W-:Y:S01]  /*09d0*/  @!P1 IMAD.X R23, RZ, RZ, R23, P0 ;  /* 0x000000ffff179224 */ /* 0x000fe200000e0617 */
[----:B------:R-:W-:Y:S01]  /*09e0*/  ISETP.NE.AND P0, PT, R0, RZ, PT ;  /* 0x000000ff0000720c */ /* 0x000fe20003f05270 */
[----:B------:R-:W-:Y:S01]  /*09f0*/  @!P1 VIADD R34, R34, 0x80 ;  /* 0x0000008022229836 */ /* 0x000fe20000000000 */
[----:B------:R-:W-:Y:S02]  /*0a00*/  PRMT R20, RZ, 0x7610, R20 ;  /* 0x00007610ff147816 */ /* 0x000fe40000000014 */
[----:B------:R1:W3:Y:S09]  /*0a10*/  @!P1 LDG.E.U8 R31, desc[UR4][R22.64] ;  /* 0x00000004161f9981 */ /* 0x0002f2000c1e1100 */
[----:B------:R-:W0:Y:S02]  /*0a20*/  @!P0 LDC.64 R26, c[0x0][0x230] ;  /* 0x00008c00ff1a8b82 */ /* 0x000e240000000a00 */
[----:B0-----:R-:W-:-:S05]  /*0a30*/  @!P0 IMAD.WIDE.U32 R6, R7, 0x2, R26 ;  /* 0x0000000207068825 */ /* 0x001fca00078e001a */
[----:B------:R0:W2:Y:S01]  /*0a40*/  @!P0 LDG.E.U16 R10, desc[UR4][R6.64] ;  /* 0x00000004060a8981 */ /* 0x0000a2000c1e1500 */
[----:B------:R-:W-:-:S06]  /*0a50*/  CS2R R26, SRZ ;  /* 0x00000000001a7805 */ /* 0x000fcc000001ff00 */
[----:B------:R4:W3:Y:S01]  /*0a60*/  @!P5 LDG.E.64 R26, desc[UR4][R36.64] ;  /* 0x00000004241ad981 */ /* 0x0008e2000c1e1b00 */
[----:B------:R-:W-:Y:S02]  /*0a70*/  PRMT R0, RZ, 0x7610, R0 ;  /* 0x00007610ff007816 */ /* 0x000fe40000000000 */
[----:B-1----:R-:W-:Y:S01]  /*0a80*/  CS2R R22, SRZ ;  /* 0x0000000000167805 */ /* 0x002fe2000001ff00 */
[----:B------:R-:W-:Y:S01]  /*0a90*/  @!P2 IMAD.WIDE.U32 R24, R21, 0x8, R24 ;  /* 0x000000081518a825 */ /* 0x000fe200078e0018 */
[----:B0-----:R-:W0:Y:S03]  /*0aa0*/  @!P2 LDC.64 R6, c[0x0][0x230] ;  /* 0x00008c00ff06ab82 */ /* 0x001e260000000a00 */
[C---:B------:R-:W-:Y:S01]  /*0ab0*/  @!P4 IMAD.WIDE.U32 R32, R13.reuse, 0x2, R32 ;  /* 0x000000020d20c825 */ /* 0x040fe200078e0020 */
[----:B------:R1:W3:Y:S04]  /*0ac0*/  @!P2 LDG.E.64 R22, desc[UR4][R24.64] ;  /* 0x000000041816a981 */ /* 0x0002e8000c1e1b00 */
[----:B----4-:R-:W4:Y:S01]  /*0ad0*/  @!P5 LDC.64 R36, c[0x0][0x230] ;  /* 0x00008c00ff24db82 */ /* 0x010f220000000a00 */
[----:B------:R-:W-:-:S07]  /*0ae0*/  @!P4 IMAD.WIDE.U32 R18, R13, 0x8, R18 ;  /* 0x000000080d12c825 */ /* 0x000fce00078e0012 */
[----:B-1----:R-:W1:Y:S01]  /*0af0*/  @!P1 LDC.64 R24, c[0x0][0x230] ;  /* 0x00008c00ff189b82 */ /* 0x002e620000000a00 */
[----:B----4-:R-:W-:-:S07]  /*0b00*/  @!P5 IMAD.WIDE.U32 R36, R17, 0x2, R36 ;  /* 0x000000021124d825 */ /* 0x010fce00078e0024 */
[----:B------:R-:W4:Y:S01]  /*0b10*/  @!P3 LDC.64 R16, c[0x0][0x230] ;  /* 0x00008c00ff10bb82 */ /* 0x000f220000000a00 */
[----:B------:R0:W3:Y:S07]  /*0b20*/  @!P5 LDG.E.U16 R0, desc[UR4][R36.64] ;  /* 0x000000042400d981 */ /* 0x0000ee000c1e1500 */
[----:B0-----:R-:W0:Y:S01]  /*0b30*/  @!P1 LDC.64 R36, c[0x0][0x240] ;  /* 0x00009000ff249b82 */ /* 0x001e220000000a00 */
[----:B----4-:R-:W-:Y:S01]  /*0b40*/  @!P3 IMAD.WIDE.U32 R16, R15, 0x2, R16 ;  /* 0x000000020f10b825 */ /* 0x010fe200078e0010 */
[----:B------:R-:W-:-:S03]  /*0b50*/  PRMT R8, RZ, 0x7610, R8 ;  /* 0x00007610ff087816 */ /* 0x000fc60000000008 */
[----:B------:R-:W-:-:S04]  /*0b60*/  @!P2 IMAD.WIDE.U32 R6, R21, 0x2, R6 ;  /* 0x000000021506a825 */ /* 0x000fc800078e0006 */
[C---:B-1----:R-:W-:Y:S01]  /*0b70*/  @!P1 IMAD.WIDE.U32 R24, R5.reuse, 0x2, R24 ;  /* 0x0000000205189825 */ /* 0x042fe200078e0018 */
[----:B------:R1:W4:Y:S03]  /*0b80*/  @!P2 LDG.E.U16 R8, desc[UR4][R6.64] ;  /* 0x000000040608a981 */ /* 0x000326000c1e1500 */
[----:B0-----:R-:W-:Y:S01]  /*0b90*/  @!P1 IMAD.WIDE.U32 R36, R5, 0x8, R36 ;  /* 0x0000000805249825 */ /* 0x001fe200078e0024 */
[----:B------:R-:W-:Y:S02]  /*0ba0*/  PRMT R5, RZ, 0x7610, R5 ;  /* 0x00007610ff057816 */ /* 0x000fe40000000005 */
[----:B-1----:R-:W-:-:S04]  /*0bb0*/  PRMT R7, RZ, 0x7610, R7 ;  /* 0x00007610ff077816 */ /* 0x002fc80000000007 */
[----:B------:R-:W4:Y:S01]  /*0bc0*/  @!P1 LDG.E.U16 R5, desc[UR4][R24.64] ;  /* 0x0000000418059981 */ /* 0x000f22000c1e1500 */
[----:B------:R-:W-:-:S03]  /*0bd0*/  PRMT R6, RZ, 0x7610, R6 ;  /* 0x00007610ff067816 */ /* 0x000fc60000000006 */
[----:B------:R0:W4:Y:S04]  /*0be0*/  @!P4 LDG.E.U16 R7, desc[UR4][R32.64] ;  /* 0x000000042007c981 */ /* 0x000128000c1e1500 */
[----:B------:R1:W4:Y:S01]  /*0bf0*/  @!P3 LDG.E.U16 R6, desc[UR4][R16.64] ;  /* 0x000000041006b981 */ /* 0x000322000c1e1500 */
[----:B0-----:R-:W-:Y:S02]  /*0c00*/  PRMT R32, RZ, 0x7610, R32 ;  /* 0x00007610ff207816 */ /* 0x001fe40000000020 */
[----:B-1----:R-:W-:-:S06]  /*0c10*/  CS2R R16, SRZ ;  /* 0x0000000000107805 */ /* 0x002fcc000001ff00 */
[----:B------:R-:W4:Y:S04]  /*0c20*/  @!P1 LDG.E.64 R16, desc[UR4][R36.64] ;  /* 0x0000000424109981 */ /* 0x000f28000c1e1b00 */
[----:B--2---:R0:W2:Y:S01]  /*0c30*/  @!P6 LDG.E.U16 R10, desc[UR4][R2.64] ;  /* 0x00000004020ae981 */ /* 0x0040a2000c1e1500 */
[----:B------:R-:W-:Y:S01]  /*0c40*/  @!P5 ISETP.NE.AND P6, PT, R12, RZ, PT ;  /* 0x000000ff0c00d20c */ /* 0x000fe20003fc5270 */
[----:B0-----:R-:W0:Y:S03]  /*0c50*/  @!P3 LDC.64 R2, c[0x0][0x240] ;  /* 0x00009000ff02bb82 */ /* 0x001e260000000a00 */
[----:B------:R-:W-:Y:S02]  /*0c60*/  @!P5 SEL R20, RZ, 0x1, !P6 ;  /* 0x00000001ff14d807 */ /* 0x000fe40007000000 */
[----:B------:R-:W-:-:S02]  /*0c70*/  ISETP.GE.AND P5, PT, R34, R11, PT ;  /* 0x0000000b2200720c */ /* 0x000fc40003fa6270 */
[----:B------:R-:W-:-:S06]  /*0c80*/  CS2R R12, SRZ ;  /* 0x00000000000c7805 */ /* 0x000fcc000001ff00 */
[----:B------:R1:W2:Y:S01]  /*0c90*/  @!P4 LDG.E.64 R12, desc[UR4][R18.64] ;  /* 0x00000004120cc981 */ /* 0x0002a2000c1e1b00 */
[----:B0-----:R-:W-:Y:S01]  /*0ca0*/  @!P3 IMAD.WIDE.U32 R2, R15, 0x8, R2 ;  /* 0x000000080f02b825 */ /* 0x001fe200078e0002 */
[----:B------:R-:W-:-:S03]  /*0cb0*/  CS2R R14, SRZ ;  /* 0x00000000000e7805 */ /* 0x000fc6000001ff00 */
[----:B-1----:R-:W0:Y:S03]  /*0cc0*/  @!P5 LDC.64 R18, c[0x0][0x230] ;  /* 0x00008c00ff12db82 */ /* 0x002e260000000a00 */
[----:B------:R1:W2:Y:S01]  /*0cd0*/  @!P3 LDG.E.64 R14, desc[UR4][R2.64] ;  /* 0x00000004020eb981 */ /* 0x0002a2000c1e1b00 */
[----:B---3--:R-:W-:-:S04]  /*0ce0*/  @!P2 ISETP.NE.AND P6, PT, R4, RZ, PT ;  /* 0x000000ff0400a20c */ /* 0x008fc80003fc5270 */
[----:B------:R-:W3:Y:S08]  /*0cf0*/  @!P5 LDC.64 R24, c[0x0][0x238] ;  /* 0x00008e00ff18db82 */ /* 0x000ef00000000a00 */
[----:B-1----:R-:W1:Y:S01]  /*0d00*/  @!P5 LDC.64 R2, c[0x0][0x240] ;  /* 0x00009000ff02db82 */ /* 0x002e620000000a00 */
[----:B------:R-:W-:Y:S01]  /*0d10*/  @!P5 IMAD.IADD R35, R9, 0x1, R34 ;  /* 0x000000010923d824 */ /* 0x000fe200078e0222 */
[----:B------:R-:W-:Y:S01]  /*0d20*/  PRMT R4, RZ, 0x7610, R4 ;  /* 0x00007610ff047816 */ /* 0x000fe20000000004 */
[----:B------:R-:W-:-:S02]  /*0d30*/  @!P5 VIADD R34, R34, 0x80 ;  /* 0x000000802222d836 */ /* 0x000fc40000000000 */
[C---:B0-----:R-:W-:Y:S01]  /*0d40*/  @!P5 IMAD.WIDE.U32 R18, R35.reuse, 0x2, R18 ;  /* 0x000000022312d825 */ /* 0x041fe200078e0012 */
[----:B------:R-:W-:Y:S02]  /*0d50*/  @!P2 SEL R32, RZ, 0x1, !P6 ;  /* 0x00000001ff20a807 */ /* 0x000fe40007000000 */
[----:B------:R-:W-:Y:S02]  /*0d60*/  ISETP.GE.AND P6, PT, R34, R11, PT ;  /* 0x0000000b2200720c */ /* 0x000fe40003fc6270 */
[----:B------:R0:W2:Y:S02]  /*0d70*/  @!P5 LDG.E.U16 R4, desc[UR4][R18.64] ;  /* 0x000000041204d981 */ /* 0x0000a4000c1e1500 */
[----:B0-----:R-:W-:Y:S01]  /*0d80*/  CS2R R18, SRZ ;  /* 0x0000000000127805 */ /* 0x001fe2000001ff00 */
[----:B-1----:R-:W-:-:S08]  /*0d90*/  @!P5 IMAD.WIDE.U32 R2, R35, 0x8, R2 ;  /* 0x000000082302d825 */ /* 0x002fd000078e0002 */
[----:B------:R-:W0:Y:S01]  /*0da0*/  @!P6 LDC.64 R36, c[0x0][0x230] ;  /* 0x00008c00ff24eb82 */ /* 0x000e220000000a00 */
[----:B------:R1:W2:Y:S02]  /*0db0*/  @!P5 LDG.E.64 R18, desc[UR4][R2.64] ;  /* 0x000000040212d981 */ /* 0x0002a4000c1e1b00 */
[----:B-1----:R-:W1:Y:S01]  /*0dc0*/  S2R R2, SR_TID.X ;  /* 0x0000000000027919 */ /* 0x002e620000002100 */
[----:B------:R-:W-:Y:S01]  /*0dd0*/  @!P6 IMAD.IADD R29, R9, 0x1, R34 ;  /* 0x00000001091de824 */ /* 0x000fe200078e0222 */
[----:B---3--:R-:W-:Y:S02]  /*0de0*/  @!P5 IADD3 R34, P2, R35, R24, RZ ;  /* 0x000000182322d210 */ /* 0x008fe40007f5e0ff */
[----:B------:R-:W-:Y:S02]  /*0df0*/  PRMT R24, R20, 0x9910, RZ ;  /* 0x0000991014187816 */ /* 0x000fe400000000ff */
[----:B------:R-:W3:Y:S01]  /*0e00*/  @!P6 LDC.64 R20, c[0x0][0x238] ;  /* 0x00008e00ff14eb82 */ /* 0x000ee20000000a00 */
[----:B------:R-:W-:Y:S01]  /*0e10*/  @!P5 IMAD.X R35, RZ, RZ, R25, P2 ;  /* 0x000000ffff23d224 */ /* 0x000fe200010e0619 */
[----:B------:R-:W-:Y:S01]  /*0e20*/  @!P4 ISETP.NE.AND P2, PT, R30, RZ, PT ;  /* 0x000000ff1e00c20c */ /* 0x000fe20003f45270 */
[----:B------:R-:W-:Y:S01]  /*0e30*/  IMAD.MOV.U32 R25, RZ, RZ, R24 ;  /* 0x000000ffff197224 */ /* 0x000fe200078e0018 */
[----:B------:R-:W-:Y:S01]  /*0e40*/  PRMT R3, RZ, 0x7610, R3 ;  /* 0x00007610ff037816 */ /* 0x000fe20000000003 */
[----:B0-----:R-:W-:Y:S01]  /*0e50*/  @!P6 IMAD.WIDE.U32 R36, R29, 0x2, R36 ;  /* 0x000000021d24e825 */ /* 0x001fe200078e0024 */
[----:B------:R-:W-:-:S02]  /*0e60*/  PRMT R24, RZ, 0x7610, R24 ;  /* 0x00007610ff187816 */ /* 0x000fc40000000018 */
[----:B------:R-:W-:Y:S02]  /*0e70*/  @!P4 SEL R24, RZ, 0x1, !P2 ;  /* 0x00000001ff18c807 */ /* 0x000fe40005000000 */
[----:B------:R-:W-:Y:S01]  /*0e80*/  ISETP.NE.AND P2, PT, R25, RZ, PT ;  /* 0x000000ff1900720c */ /* 0x000fe20003f45270 */
[----:B------:R3:W2:Y:S04]  /*0e90*/  @!P6 LDG.E.U16 R3, desc[UR4][R36.64] ;  /* 0x000000042403e981 */ /* 0x0006a8000c1e1500 */
[----:B------:R0:W4:Y:S01]  /*0ea0*/  @!P5 LDG.E.U8 R25, desc[UR4][R34.64] ;  /* 0x000000042219d981 */ /* 0x000122000c1e1100 */
[----:B-1----:R-:W-:Y:S01]  /*0eb0*/  VIADD R30, R2, 0x80 ;  /* 0x00000080021e7836 */ /* 0x002fe20000000000 */
[----:B---3--:R-:W-:-:S04]  /*0ec0*/  @!P6 IADD3 R36, P4, R29, R20, RZ ;  /* 0x000000141d24e210 */ /* 0x008fc80007f9e0ff */
[----:B------:R-:W-:Y:S01]  /*0ed0*/  ISETP.GE.OR P2, PT, R30, R11, !P2 ;  /* 0x0000000b1e00720c */ /* 0x000fe20005746670 */
[----:B------:R-:W-:-:S05]  /*0ee0*/  @!P6 IMAD.X R37, RZ, RZ, R21, P4 ;  /* 0x000000ffff25e224 */ /* 0x000fca00020e0615 */
[----:B------:R1:W3:Y:S07]  /*0ef0*/  @!P6 LDG.E.U8 R33, desc[UR4][R36.64] ;  /* 0x000000042421e981 */ /* 0x0002ee000c1e1100 */
[----:B------:R-:W0:Y:S02]  /*0f00*/  @!P2 LDC.64 R20, c[0x0][0x218] ;  /* 0x00008600ff14ab82 */ /* 0x000e240000000a00 */
[----:B0-----:R-:W-:Y:S02]  /*0f10*/  @!P2 LEA R34, P4, R26, R20, 0x1 ;  /* 0x000000141a22a211 */ /* 0x001fe400078808ff */
[----:B------:R-:W-:-:S02]  /*0f20*/  PRMT R20, R32, 0x9910, RZ ;  /* 0x0000991020147816 */ /* 0x000fc400000000ff */
[----:B------:R-:W-:Y:S02]  /*0f30*/  @!P2 LEA.HI.X R35, R26, R21, R27, 0x1, P4 ;  /* 0x000000151a23a211 */ /* 0x000fe400020f0c1b */
[----:B------:R-:W-:Y:S02]  /*0f40*/  @!P3 ISETP.NE.AND P4, PT, R28, RZ, PT ;  /* 0x000000ff1c00b20c */ /* 0x000fe40003f85270 */
[----:B------:R-:W-:Y:S02]  /*0f50*/  PRMT R26, RZ, 0x7610, R26 ;  /* 0x00007610ff1a7816 */ /* 0x000fe4000000001a */
[----:B-1----:R-:W-:Y:S02]  /*0f60*/  CS2R R36, SRZ ;  /* 0x0000000000247805 */ /* 0x002fe4000001ff00 */
[----:B------:R-:W-:Y:S01]  /*0f70*/  @!P3 SEL R26, RZ, 0x1, !P4 ;  /* 0x00000001ff1ab807 */ /* 0x000fe20006000000 */
[----:B------:R-:W5:Y:S01]  /*0f80*/  @!P2 LDG.E.U16 R0, desc[UR4][R34.64] ;  /* 0x000000042200a981 */ /* 0x000f62000c1e1500 */
[----:B------:R-:W-:-:S02]  /*0f90*/  ISETP.NE.AND P3, PT, R20, RZ, PT ;  /* 0x000000ff1400720c */ /* 0x000fc40003f65270 */
[----:B------:R-:W0:Y:S02]  /*0fa0*/  @!P6 LDC.64 R20, c[0x0][0x240] ;  /* 0x00009000ff14eb82 */ /* 0x000e240000000a00 */
[----:B0-----:R-:W-:-:S05]  /*0fb0*/  @!P6 IMAD.WIDE.U32 R20, R29, 0x8, R20 ;  /* 0x000000081d14e825 */ /* 0x001fca00078e0014 */
[----:B------:R0:W2:Y:S01]  /*0fc0*/  @!P6 LDG.E.64 R36, desc[UR4][R20.64] ;  /* 0x000000041424e981 */ /* 0x0000a2000c1e1b00 */
[----:B------:R-:W-:-:S05]  /*0fd0*/  VIADD R28, R2, 0x100 ;  /* 0x00000100021c7836 */ /* 0x000fca0000000000 */
[----:B------:R-:W-:Y:S02]  /*0fe0*/  ISETP.GE.OR P3, PT, R28, R11, !P3 ;  /* 0x0000000b1c00720c */ /* 0x000fe40005f66670 */
[----:B------:R-:W-:Y:S02]  /*0ff0*/  @!P1 ISETP.NE.AND P4, PT, R31, RZ, PT ;  /* 0x000000ff1f00920c */ /* 0x000fe40003f85270 */
[----:B------:R-:W-:Y:S02]  /*1000*/  PRMT R27, RZ, 0x7610, R27 ;  /* 0x00007610ff1b7816 */ /* 0x000fe4000000001b */
[----:B------:R-:W-:-:S07]  /*1010*/  @!P1 SEL R27, RZ, 0x1, !P4 ;  /* 0x00000001ff1b9807 */ /* 0x000fce0006000000 */
[----:B0-----:R-:W0:Y:S01]  /*1020*/  @!P3 LDC.64 R20, c[0x0][0x218] ;  /* 0x00008600ff14bb82 */ /* 0x001e220000000a00 */
[----:B------:R-:W-:Y:S02]  /*1030*/  PRMT R26, R26, 0x9910, RZ ;  /* 0x000099101a1a7816 */ /* 0x000fe400000000ff */
[----:B0-----:R-:W-:Y:S01]  /*1040*/  @!P3 LEA R32, P2, R22, R20, 0x1 ;  /* 0x000000141620b211 */ /* 0x001fe200078408ff */
[----:B------:R-:W-:Y:S04]  /*1050*/  BSSY B0, `(.L_x_1162) ;  /* 0x0000062000007945 */ /* 0x000fe80003800000 */
[----:B------:R-:W-:Y:S01]  /*1060*/  BSSY B1, `(.L_x_1163) ;  /* 0x000005a000017945 */ /* 0x000fe20003800000 */
[----:B----4-:R-:W-:Y:S02]  /*1070*/  @!P5 ISETP.NE.AND P4, PT, R25, RZ, PT ;  /* 0x000000ff1900d20c */ /* 0x010fe40003f85270 */
[----:B------:R-:W-:-:S02]  /*1080*/  PRMT R25, R24, 0x9910, RZ ;  /* 0x0000991018197816 */ /* 0x000fc400000000ff */
[----:B------:R-:W-:Y:S02]  /*1090*/  PRMT R24, RZ, 0x7610, R24 ;  /* 0x00007610ff187816 */ /* 0x000fe40000000018 */
[----:B------:R-:W-:Y:S02]  /*10a0*/  @!P5 SEL R24, RZ, 0x1, !P4 ;  /* 0x00000001ff18d807 */ /* 0x000fe40006000000 */
[----:B------:R-:W-:Y:S02]  /*10b0*/  ISETP.NE.AND P4, PT, R26, RZ, PT ;  /* 0x000000ff1a00720c */ /* 0x000fe40003f85270 */
[----:B------:R-:W-:Y:S02]  /*10c0*/  PRMT R26, R27, 0x9910, RZ ;  /* 0x000099101b1a7816 */ /* 0x000fe400000000ff */
[----:B------:R-:W-:Y:S01]  /*10d0*/  PRMT R27, R24, 0x9910, RZ ;  /* 0x00009910181b7816 */ /* 0x000fe200000000ff */
[----:B------:R-:W-:Y:S01]  /*10e0*/  VIADD R24, R2, 0x180 ;  /* 0x0000018002187836 */ /* 0x000fe20000000000 */
[----:B------:R-:W-:-:S02]  /*10f0*/  ISETP.NE.AND P1, PT, R25, RZ, PT ;  /* 0x000000ff1900720c */ /* 0x000fc40003f25270 */
[----:B------:R-:W-:Y:S02]  /*1100*/  PRMT R25, RZ, 0x7610, R25 ;  /* 0x00007610ff197816 */ /* 0x000fe40000000019 */
[----:B---3--:R-:W-:Y:S02]  /*1110*/  @!P6 ISETP.NE.AND P5, PT, R33, RZ, PT ;  /* 0x000000ff2100e20c */ /* 0x008fe40003fa5270 */
[----:B------:R-:W-:Y:S02]  /*1120*/  ISETP.GE.OR P1, PT, R24, R11, !P1 ;  /* 0x0000000b1800720c */ /* 0x000fe40004f26670 */
[----:B------:R-:W-:-:S04]  /*1130*/  @!P6 SEL R25, RZ, 0x1, !P5 ;  /* 0x00000001ff19e807 */ /* 0x000fc80006800000 */
[----:B------:R-:W-:-:S05]  /*1140*/  PRMT R25, R25, 0x9910, RZ ;  /* 0x0000991019197816 */ /* 0x000fca00000000ff */
[----:B------:R-:W-:Y:S01]  /*1150*/  IMAD.MOV.U32 R20, RZ, RZ, R25 ;  /* 0x000000ffff147224 */ /* 0x000fe200078e0019 */
[----:B------:R-:W-:Y:S02]  /*1160*/  @!P3 LEA.HI.X R33, R22, R21, R23, 0x1, P2 ;  /* 0x000000151621b211 */ /* 0x000fe400010f0c17 */
[----:B------:R-:W-:Y:S01]  /*1170*/  ISETP.NE.AND P5, PT, R26, RZ, PT ;  /* 0x000000ff1a00720c */ /* 0x000fe20003fa5270 */
[----:B------:R-:W-:Y:S01]  /*1180*/  VIADD R26, R2, 0x200 ;  /* 0x00000200021a7836 */ /* 0x000fe20000000000 */
[----:B------:R-:W-:Y:S01]  /*1190*/  ISETP.NE.AND P2, PT, R20, RZ, PT ;  /* 0x000000ff1400720c */ /* 0x000fe20003f45270 */
[C---:B------:R-:W-:Y:S01]  /*11a0*/  VIADD R24, R2.reuse, 0x280 ;  /* 0x0000028002187836 */ /* 0x040fe20000000000 */
[----:B------:R-:W2:Y:S01]  /*11b0*/  @!P1 LDC.64 R20, c[0x0][0x218] ;  /* 0x00008600ff149b82 */ /* 0x000ea20000000a00 */
[----:B------:R-:W-:Y:S01]  /*11c0*/  VIADD R22, R2, 0x380 ;  /* 0x0000038002167836 */ /* 0x000fe20000000000 */
[-C--:B------:R-:W-:Y:S01]  /*11d0*/  ISETP.GE.OR P6, PT, R26, R11.reuse, !P4 ;  /* 0x0000000b1a00720c */ /* 0x080fe200067c6670 */
[----:B------:R-:W-:Y:S01]  /*11e0*/  VIADD R26, R2, 0x300 ;  /* 0x00000300021a7836 */ /* 0x000fe20000000000 */
[----:B------:R-:W-:Y:S01]  /*11f0*/  ISETP.GE.OR P5, PT, R24, R11, !P5 ;  /* 0x0000000b1800720c */ /* 0x000fe20006fa6670 */
[----:B------:R0:W5:Y:S01]  /*1200*/  @!P3 LDG.E.U16 R8, desc[UR4][R32.64] ;  /* 0x000000042008b981 */ /* 0x000162000c1e1500 */
[----:B------:R-:W-:-:S02]  /*1210*/  ISETP.NE.AND P4, PT, R27, RZ, PT ;  /* 0x000000ff1b00720c */ /* 0x000fc40003f85270 */
[-C--:B------:R-:W-:Y:S02]  /*1220*/  ISETP.GE.OR P2, PT, R22, R11.reuse, !P2 ;  /* 0x0000000b1600720c */ /* 0x080fe40005746670 */
[----:B------:R-:W-:-:S05]  /*1230*/  ISETP.GE.OR P4, PT, R26, R11, !P4 ;  /* 0x0000000b1a00720c */ /* 0x000fca0006786670 */
[----:B------:R-:W1:Y:S08]  /*1240*/  @!P6 LDC.64 R22, c[0x0][0x218] ;  /* 0x00008600ff16eb82 */ /* 0x000e700000000a00 */
[----:B------:R-:W3:Y:S01]  /*1250*/  @!P5 LDC.64 R24, c[0x0][0x218] ;  /* 0x00008600ff18db82 */ /* 0x000ee20000000a00 */
[----:B--2---:R-:W-:-:S07]  /*1260*/  @!P1 LEA R20, P3, R12, R20, 0x1 ;  /* 0x000000140c149211 */ /* 0x004fce00078608ff */
[----:B------:R-:W2:Y:S01]  /*1270*/  @!P4 LDC.64 R26, c[0x0][0x218] ;  /* 0x00008600ff1acb82 */ /* 0x000ea20000000a00 */
[----:B------:R-:W-:-:S05]  /*1280*/  @!P1 LEA.HI.X R21, R12, R21, R13, 0x1, P3 ;  /* 0x000000150c159211 */ /* 0x000fca00018f0c0d */
[----:B------:R0:W5:Y:S02]  /*1290*/  @!P1 LDG.E.U16 R7, desc[UR4][R20.64] ;  /* 0x0000000414079981 */ /* 0x000164000c1e1500 */
[----:B------:R-:W4:Y:S08]  /*12a0*/  @!P2 LDC.64 R28, c[0x0][0x218] ;  /* 0x00008600ff1cab82 */ /* 0x000f300000000a00 */
[----:B------:R-:W0:Y:S01]  /*12b0*/  @!P0 LDC.64 R12, c[0x0][0x228] ;  /* 0x00008a00ff0c8b82 */ /* 0x000e220000000a00 */
[----:B-1----:R-:W-:-:S02]  /*12c0*/  @!P6 LEA R22, P3, R14, R22, 0x1 ;  /* 0x000000160e16e211 */ /* 0x002fc400078608ff */
[----:B---3--:R-:W-:Y:S02]  /*12d0*/  @!P5 LEA R24, P1, R16, R24, 0x1 ;  /* 0x000000181018d211 */ /* 0x008fe400078208ff */
[----:B------:R-:W-:Y:S02]  /*12e0*/  @!P6 LEA.HI.X R23, R14, R23, R15, 0x1, P3 ;  /* 0x000000170e17e211 */ /* 0x000fe400018f0c0f */
[----:B------:R-:W-:Y:S01]  /*12f0*/  @!P5 LEA.HI.X R25, R16, R25, R17, 0x1, P1 ;  /* 0x000000191019d211 */ /* 0x000fe200008f0c11 */
[----:B------:R-:W-:Y:S01]  /*1300*/  @!P0 IMAD.IADD R15, R9, 0x1, R2 ;  /* 0x00000001090f8824 */ /* 0x000fe200078e0202 */
[----:B--2---:R-:W-:Y:S01]  /*1310*/  @!P4 LEA R26, P3, R18, R26, 0x1 ;  /* 0x0000001a121ac211 */ /* 0x004fe200078608ff */
[----:B------:R-:W-:Y:S01]  /*1320*/  @!P0 IMAD.MOV.U32 R2, RZ, RZ, R30 ;  /* 0x000000ffff028224 */ /* 0x000fe200078e001e */
[----:B------:R1:W5:Y:S01]  /*1330*/  @!P6 LDG.E.U16 R6, desc[UR4][R22.64] ;  /* 0x000000041606e981 */ /* 0x000362000c1e1500 */
[----:B----4-:R-:W-:-:S03]  /*1340*/  @!P2 LEA R28, P1, R36, R28, 0x1 ;  /* 0x0000001c241ca211 */ /* 0x010fc600078208ff */
[----:B------:R1:W5:Y:S01]  /*1350*/  @!P5 LDG.E.U16 R5, desc[UR4][R24.64] ;  /* 0x000000041805d981 */ /* 0x000362000c1e1500 */
[----:B------:R-:W-:Y:S02]  /*1360*/  @!P4 LEA.HI.X R27, R18, R27, R19, 0x1, P3 ;  /* 0x0000001b121bc211 */ /* 0x000fe400018f0c13 */
[----:B------:R-:W-:-:S03]  /*1370*/  @!P2 LEA.HI.X R29, R36, R29, R37, 0x1, P1 ;  /* 0x0000001d241da211 */ /* 0x000fc600008f0c25 */
[----:B------:R1:W5:Y:S01]  /*1380*/  @!P4 LDG.E.U16 R4, desc[UR4][R26.64] ;  /* 0x000000041a04c981 */ /* 0x000362000c1e1500 */
[----:B0-----:R-:W-:-:S03]  /*1390*/  @!P0 IMAD.WIDE.U32 R12, R15, 0x2, R12 ;  /* 0x000000020f0c8825 */ /* 0x001fc600078e000c */
[----:B------:R1:W5:Y:S04]  /*13a0*/  @!P2 LDG.E.U16 R3, desc[UR4][R28.64] ;  /* 0x000000041c03a981 */ /* 0x000368000c1e1500 */
[----:B------:R1:W-:Y:S01]  /*13b0*/  @!P0 STG.E.U16 desc[UR4][R12.64], R10 ;  /* 0x0000000a0c008986 */ /* 0x0003e2000c101504 */
[----:B------:R-:W-:-:S13]  /*13c0*/  ISETP.GE.AND P0, PT, R2, R11, PT ;  /* 0x0000000b0200720c */ /* 0x000fda0003f06270 */
[----:B-1----:R-:W-:Y:S05]  /*13d0*/  @P0 BRA `(.L_x_1164) ;  /* 0x0000000000300947 */ /* 0x002fea0003800000 */
[----:B------:R-:W0:Y:S01]  /*13e0*/  LDC.64 R12, c[0x0][0x228] ;  /* 0x00008a00ff0c7b82 */ /* 0x000e220000000a00 */
[----:B------:R-:W-:Y:S02]  /*13f0*/  IMAD.IADD R15, R9, 0x1, R2 ;  /* 0x00000001090f7824 */ /* 0x000fe400078e0202 */
[----:B------:R-:W-:-:S05]  /*1400*/  VIADD R2, R2, 0x80 ;  /* 0x0000008002027836 */ /* 0x000fca0000000000 */
[----:B------:R-:W-:Y:S01]  /*1410*/  ISETP.GE.AND P0, PT, R2, R11, PT ;  /* 0x0000000b0200720c */ /* 0x000fe20003f06270 */
[----:B0-----:R-:W-:-:S05]  /*1420*/  IMAD.WIDE.U32 R12, R15, 0x2, R12 ;  /* 0x000000020f0c7825 */ /* 0x001fca00078e000c */
[----:B-----5:R0:W-:Y:S07]  /*1430*/  STG.E.U16 desc[UR4][R12.64], R0 ;  /* 0x000000000c007986 */ /* 0x0201ee000c101504 */
[----:B------:R-:W-:Y:S05]  /*1440*/  @P0 BRA `(.L_x_1165) ;  /* 0x0000000000300947 */ /* 0x000fea0003800000 */
[----:B0-----:R-:W0:Y:S01]  /*1450*/  LDC.64 R12, c[0x0][0x228] ;  /* 0x00008a00ff0c7b82 */ /* 0x001e220000000a00 */
[----:B------:R-:W-:Y:S02]  /*1460*/  IMAD.IADD R15, R9, 0x1, R2 ;  /* 0x00000001090f7824 */ /* 0x000fe400078e0202 */
[----:B------:R-:W-:Y:S02]  /*1470*/  VIADD R2, R2, 0x80 ;  /* 0x0000008002027836 */ /* 0x000fe40000000000 */
[----:B0-----:R-:W-:-:S05]  /*1480*/  IMAD.WIDE.U32 R12, R15, 0x2, R12 ;  /* 0x000000020f0c7825 */ /* 0x001fca00078e000c */
[----:B------:R0:W-:Y:S02]  /*1490*/  STG.E.U16 desc[UR4][R12.64], R8 ;  /* 0x000000080c007986 */ /* 0x0001e4000c101504 */
.L_x_1164:
[----:B------:R-:W-:-:S13]  /*14a0*/  ISETP.GE.AND P0, PT, R2, R11, PT ;  /* 0x0000000b0200720c */ /* 0x000fda0003f06270 */
[----:B------:R-:W-:Y:S05]  /*14b0*/  @P0 BRA `(.L_x_1166) ;  /* 0x0000000000300947 */ /* 0x000fea0003800000 */
[----:B0-----:R-:W0:Y:S01]  /*14c0*/  LDC.64 R12, c[0x0][0x228] ;  /* 0x00008a00ff0c7b82 */ /* 0x001e220000000a00 */
[----:B------:R-:W-:Y:S02]  /*14d0*/  IMAD.IADD R15, R9, 0x1, R2 ;  /* 0x00000001090f7824 */ /* 0x000fe400078e0202 */
[----:B------:R-:W-:Y:S02]  /*14e0*/  VIADD R2, R2, 0x80 ;  /* 0x0000008002027836 */ /* 0x000fe40000000000 */
[----:B0-----:R-:W-:-:S05]  /*14f0*/  IMAD.WIDE.U32 R12, R15, 0x2, R12 ;  /* 0x000000020f0c7825 */ /* 0x001fca00078e000c */
[----:B-----5:R1:W-:Y:S02]  /*1500*/  STG.E.U16 desc[UR4][R12.64], R7 ;  /* 0x000000070c007986 */ /* 0x0203e4000c101504 */
.L_x_1165:
[----:B------:R-:W-:-:S13]  /*1510*/  ISETP.GE.AND P0, PT, R2, R11, PT ;  /* 0x0000000b0200720c */ /* 0x000fda0003f06270 */
[----:B------:R-:W-:Y:S05]  /*1520*/  @P0 BRA `(.L_x_1167) ;  /* 0x0000000000340947 */ /* 0x000fea0003800000 */
[----:B01----:R-:W0:Y:S01]  /*1530*/  LDC.64 R12, c[0x0][0x228] ;  /* 0x00008a00ff0c7b82 */ /* 0x003e220000000a00 */
[----:B------:R-:W-:Y:S02]  /*1540*/  IMAD.IADD R7, R9, 0x1, R2 ;  /* 0x0000000109077824 */ /* 0x000fe400078e0202 */
[----:B------:R-:W-:Y:S02]  /*1550*/  VIADD R2, R2, 0x80 ;  /* 0x0000008002027836 */ /* 0x000fe40000000000 */
[----:B0-----:R-:W-:-:S05]  /*1560*/  IMAD.WIDE.U32 R12, R7, 0x2, R12 ;  /* 0x00000002070c7825 */ /* 0x001fca00078e000c */
[----:B------:R1:W-:Y:S02]  /*1570*/  STG.E.U16 desc[UR4][R12.64], R6 ;  /* 0x000000060c007986 */ /* 0x0003e4000c101504 */
.L_x_1166:
[----:B------:R-:W-:-:S13]  /*1580*/  ISETP.GE.AND P0, PT, R2, R11, PT ;  /* 0x0000000b0200720c */ /* 0x000fda0003f06270 */
[----:B------:R-:W-:Y:S05]  /*1590*/  @P0 BREAK B1 ;  /* 0x0000000000010942 */ /* 0x000fea0003800000 */
[----:B------:R-:W-:Y:S05]  /*15a0*/  @P0 BRA `(.L_x_1168) ;  /* 0x0000000000300947 */ /* 0x000fea0003800000 */
[----:B-1---5:R-:W1:Y:S01]  /*15b0*/  LDC.64 R6, c[0x0][0x228] ;  /* 0x00008a00ff067b82 */ /* 0x022e620000000a00 */
[----:B0-----:R-:W-:Y:S02]  /*15c0*/  IMAD.IADD R13, R9, 0x1, R2 ;  /* 0x00000001090d7824 */ /* 0x001fe400078e0202 */
[----:B------:R-:W-:Y:S02]  /*15d0*/  VIADD R2, R2, 0x80 ;  /* 0x0000008002027836 */ /* 0x000fe40000000000 */
[----:B-1----:R-:W-:-:S05]  /*15e0*/  IMAD.WIDE.U32 R6, R13, 0x2, R6 ;  /* 0x000000020d067825 */ /* 0x002fca00078e0006 */
[----:B------:R2:W-:Y:S02]  /*15f0*/  STG.E.U16 desc[UR4][R6.64], R5 ;  /* 0x0000000506007986 */ /* 0x0005e4000c101504 */
.L_x_1167:
[----:B------:R-:W-:Y:S05]  /*1600*/  BSYNC B1 ;  /* 0x0000000000017941 */ /* 0x000fea0003800000 */
.L_x_1163:
[----:B------:R-:W-:-:S13]  /*1610*/  ISETP.GE.AND P0, PT, R2, R11, PT ;  /* 0x0000000b0200720c */ /* 0x000fda0003f06270 */
[----:B-12---:R-:W1:Y:S01]  /*1620*/  @!P0 LDC.64 R6, c[0x0][0x228] ;  /* 0x00008a00ff068b82 */ /* 0x006e620000000a00 */
[----:B------:R-:W-:Y:S02]  /*1630*/  @!P0 IMAD.IADD R5, R9, 0x1, R2 ;  /* 0x0000000109058824 */ /* 0x000fe400078e0202 */
[----:B------:R-:W-:Y:S02]  /*1640*/  @!P0 VIADD R2, R2, 0x80 ;  /* 0x0000008002028836 */ /* 0x000fe40000000000 */
[----:B-1----:R-:W-:-:S05]  /*1650*/  @!P0 IMAD.WIDE.U32 R6, R5, 0x2, R6 ;  /* 0x0000000205068825 */ /* 0x002fca00078e0006 */
[----:B------:R2:W-:Y:S02]  /*1660*/  @!P0 STG.E.U16 desc[UR4][R6.64], R4 ;  /* 0x0000000406008986 */ /* 0x0005e4000c101504 */
.L_x_1168:
[----:B------:R-:W-:Y:S05]  /*1670*/  BSYNC B0 ;  /* 0x0000000000007941 */ /* 0x000fea0003800000 */
.L_x_1162:
[----:B------:R-:W-:Y:S05]  /*1680*/  WARPSYNC.ALL ;  /* 0x0000000000007948 */ /* 0x000fea0003800000 */
[----:B------:R-:W-:-:S13]  /*1690*/  ISETP.GE.AND P0, PT, R2, R11, PT ;  /* 0x0000000b0200720c */ /* 0x000fda0003f06270 */
[----:B------:R-:W-:Y:S05]  /*16a0*/  @P0 EXIT ;  /* 0x000000000000094d */ /* 0x000fea0003800000 */
[----:B--2--5:R-:W2:Y:S01]  /*16b0*/  LDC.64 R4, c[0x0][0x228] ;  /* 0x00008a00ff047b82 */ /* 0x024ea20000000a00 */
[----:B------:R-:W-:-:S04]  /*16c0*/  IMAD.IADD R9, R9, 0x1, R2 ;  /* 0x0000000109097824 */ /* 0x000fc800078e0202 */
[----:B--2---:R-:W-:-:S05]  /*16d0*/  IMAD.WIDE.U32 R4, R9, 0x2, R4 ;  /* 0x0000000209047825 */ /* 0x004fca00078e0004 */
[----:B------:R-:W-:Y:S01]  /*16e0*/  STG.E.U16 desc[UR4][R4.64], R3 ;  /* 0x0000000304007986 */ /* 0x000fe2000c101504 */
[----:B------:R-:W-:Y:S05]  /*16f0*/  EXIT ;  /* 0x000000000000794d */ /* 0x000fea0003800000 */
.L_x_1169:
        /* <DEDUP_REMOVED lines=16> */
.L_x_27998:


//--------------------- .text._ZN2at6native29vectorized_elementwise_kernelILi4EZZZNS0_28launch_masked_scatter_kernelERKNS_10TensorBaseES4_S4_S4_ENKUlvE_clEvENKUlvE10_clEvEUlN3c104HalfEblE_St5arrayIPcLm4EEEEviT0_T1_ --------------------------
	.section	.text._ZN2at6native29vectorized_elementwise_kernelILi4EZZZNS0_28launch_masked_scatter_kernelERKNS_10TensorBaseES4_S4_S4_ENKUlvE_clEvENKUlvE10_clEvEUlN3c104HalfEblE_St5arrayIPcLm4EEEEviT0_T1_,"ax",@progbits
	.align	128
        .global         _ZN2at6native29vectorized_elementwise_kernelILi4EZZZNS0_28launch_masked_scatter_kernelERKNS_10TensorBaseES4_S4_S4_ENKUlvE_clEvENKUlvE10_clEvEUlN3c104HalfEblE_St5arrayIPcLm4EEEEviT0_T1_
        .type           _ZN2at6native29vectorized_elementwise_kernelILi4EZZZNS0_28launch_masked_scatter_kernelERKNS_10TensorBaseES4_S4_S4_ENKUlvE_clEvENKUlvE10_clEvEUlN3c104HalfEblE_St5arrayIPcLm4EEEEviT0_T1_,@function
        .size           _ZN2at6native29vectorized_elementwise_kernelILi4EZZZNS0_28launch_masked_scatter_kernelERKNS_10TensorBaseES4_S4_S4_ENKUlvE_clEvENKUlvE10_clEvEUlN3c104HalfEblE_St5arrayIPcLm4EEEEviT0_T1_,(.L_x_27999 - _ZN2at6native29vectorized_elementwise_kernelILi4EZZZNS0_28launch_masked_scatter_kernelERKNS_10TensorBaseES4_S4_S4_ENKUlvE_clEvENKUlvE10_clEvEUlN3c104HalfEblE_St5arrayIPcLm4EEEEviT0_T1_)
        .other          _ZN2at6native29vectorized_elementwise_kernelILi4EZZZNS0_28launch_masked_scatter_kernelERKNS_10TensorBaseES4_S4_S4_ENKUlvE_clEvENKUlvE10_clEvEUlN3c104HalfEblE_St5arrayIPcLm4EEEEviT0_T1_,@"STO_CUDA_ENTRY STV_DEFAULT"
_ZN2at6native29vectorized_elementwise_kernelILi4EZZZNS0_28launch_masked_scatter_kernelERKNS_10TensorBaseES4_S4_S4_ENKUlvE_clEvENKUlvE10_clEvEUlN3c104HalfEblE_St5arrayIPcLm4EEEEviT0_T1_:
.text._ZN2at6native29vectorized_elementwise_kernelILi4EZZZNS0_28launch_masked_scatter_kernelERKNS_10TensorBaseES4_S4_S4_ENKUlvE_clEvENKUlvE10_clEvEUlN3c104HalfEblE_St5arrayIPcLm4EEEEviT0_T1_:
        /* <DEDUP_REMOVED lines=15> */
[----:B------:R-:W4:Y:S01]  /*00f0*/  LDG.E R8, desc[UR4][R24.64] ;  /* 0x0000000418087981 */ /* 0x000f22000c1e1900 */
[----:B--2---:R-:W-:-:S03]  /*0100*/  IMAD.WIDE R4, R9, 0x8, R4 ;  /* 0x0000000809047825 */ /* 0x004fc600078e0204 */
[----:B------:R0:W2:Y:S01]  /*0110*/  LDG.E R26, desc[UR4][R24.64+0x200] ;  /* 0x00020004181a7981 */ /* 0x0000a2000c1e1900 */
[----:B---3--:R-:W-:-:S04]  /*0120*/  IMAD.WIDE R2, R9, 0x2, R2 ;  /* 0x0000000209027825 */ /* 0x008fc800078e0202 */
[----:B------:R-:W-:-:S04]  /*0130*/  IMAD.WIDE.U32 R32, R0, 0x20, R4 ;  /* 0x0000002000207825 */ /* 0x000fc800078e0004 */
[----:B------:R-:W-:Y:S01]  /*0140*/  IMAD.WIDE.U32 R28, R0, 0x8, R2 ;  /* 0x00000008001c7825 */ /* 0x000fe200078e0002 */
[----:B------:R-:W3:Y:S04]  /*0150*/  LDG.E.128 R12, desc[UR4][R32.64] ;  /* 0x00000004200c7981 */ /* 0x000ee8000c1e1d00 */
[----:B------:R-:W5:Y:S04]  /*0160*/  LDG.E.64 R10, desc[UR4][R28.64] ;  /* 0x000000041c0a7981 */ /* 0x000f68000c1e1b00 */
[----:B------:R-:W3:Y:S04]  /*0170*/  LDG.E.128 R4, desc[UR4][R32.64+0x10] ;  /* 0x0000100420047981 */ /* 0x000ee8000c1e1d00 */
[----:B------:R-:W3:Y:S04]  /*0180*/  LDG.E.128 R20, desc[UR4][R32.64+0x1000] ;  /* 0x0010000420147981 */ /* 0x000ee8000c1e1d00 */
[----:B------:R-:W3:Y:S04]  /*0190*/  LDG.E.64 R2, desc[UR4][R28.64+0x400] ;  /* 0x000400041c027981 */ /* 0x000ee8000c1e1b00 */
[----:B------:R3:W3:Y:S01]  /*01a0*/  LDG.E.128 R16, desc[UR4][R32.64+0x1010] ;  /* 0x0010100420107981 */ /* 0x0006e2000c1e1d00 */
[----:B----4-:R-:W-:-:S04]  /*01b0*/  PRMT R27, R8, 0x7770, RZ ;  /* 0x00007770081b7816 */ /* 0x010fc800000000ff */
[----:B------:R-:W-:Y:S02]  /*01c0*/  ISETP.NE.AND P0, PT, R27, RZ, PT ;  /* 0x000000ff1b00720c */ /* 0x000fe40003f05270 */
[----:B------:R-:W-:-:S04]  /*01d0*/  PRMT R27, R8, 0x7771, RZ ;  /* 0x00007771081b7816 */ /* 0x000fc800000000ff */
[----:B------:R-:W-:-:S07]  /*01e0*/  ISETP.NE.AND P6, PT, R27, RZ, PT ;  /* 0x000000ff1b00720c */ /* 0x000fce0003fc5270 */
[----:B0-----:R-:W3:Y:S01]  /*01f0*/  @P0 LDC.64 R24, c[0x0][0x218] ;  /* 0x00008600ff180b82 */ /* 0x001ee20000000a00 */
[----:B------:R-:W-:-:S07]  /*0200*/  PRMT R27, R8, 0x7772, RZ ;  /* 0x00007772081b7816 */ /* 0x000fce00000000ff */
[----:B------:R-:W0:Y:S01]  /*0210*/  @P6 LDC.64 R30, c[0x0][0x218] ;  /* 0x00008600ff1e6b82 */ /* 0x000e220000000a00 */
[----:B------:R-:W-:Y:S02]  /*0220*/  ISETP.NE.AND P5, PT, R27, RZ, PT ;  /* 0x000000ff1b00720c */ /* 0x000fe40003fa5270 */
[----:B------:R-:W-:Y:S02]  /*0230*/  PRMT R8, R8, 0x7773, RZ ;  /* 0x0000777308087816 */ /* 0x000fe400000000ff */
[----:B--2---:R-:W-:Y:S02]  /*0240*/  PRMT R27, R26, 0x7770, RZ ;  /* 0x000077701a1b7816 */ /* 0x004fe400000000ff */
[----:B------:R-:W-:Y:S02]  /*0250*/  ISETP.NE.AND P4, PT, R8, RZ, PT ;  /* 0x000000ff0800720c */ /* 0x000fe40003f85270 */
[----:B-----5:R-:W-:Y:S02]  /*0260*/  PRMT R8, R10, 0x7610, R8 ;  /* 0x000076100a087816 */ /* 0x020fe40000000008 */
[----:B------:R-:W-:-:S02]  /*0270*/  ISETP.NE.AND P3, PT, R27, RZ, PT ;  /* 0x000000ff1b00720c */ /* 0x000fc40003f65270 */
[----:B---3--:R-:W-:-:S04]  /*0280*/  @P0 LEA R32, P1, R12, R24, 0x1 ;  /* 0x000000180c200211 */ /* 0x008fc800078208ff */
[----:B------:R-:W-:Y:S02]  /*0290*/  @P0 LEA.HI.X R33, R12, R25, R13, 0x1, P1 ;  /* 0x000000190c210211 */ /* 0x000fe400008f0c0d */
[----:B------:R-:W1:Y:S01]  /*02a0*/  @P5 LDC.64 R24, c[0x0][0x218] ;  /* 0x00008600ff185b82 */ /* 0x000e620000000a00 */
[C---:B------:R-:W-:Y:S02]  /*02b0*/  PRMT R27, R26.reuse, 0x7771, RZ ;  /* 0x000077711a1b7816 */ /* 0x040fe400000000ff */
[----:B------:R2:W3:Y:S01]  /*02c0*/  @P0 LDG.E.U16 R8, desc[UR4][R32.64] ;  /* 0x0000000420080981 */ /* 0x0004e2000c1e1500 */
[----:B------:R-:W-:Y:S02]  /*02d0*/  PRMT R12, R26, 0x7772, RZ ;  /* 0x000077721a0c7816 */ /* 0x000fe400000000ff */
[----:B0-----:R-:W-:Y:S02]  /*02e0*/  @P6 LEA R30, P0, R14, R30, 0x1 ;  /* 0x0000001e0e1e6211 */ /* 0x001fe400078008ff */
[----:B------:R-:W-:Y:S01]  /*02f0*/  PRMT R26, R26, 0x7773, RZ ;  /* 0x000077731a1a7816 */ /* 0x000fe200000000ff */
[----:B------:R-:W0:Y:S01]  /*0300*/  @P3 LDC.64 R28, c[0x0][0x218] ;  /* 0x00008600ff1c3b82 */ /* 0x000e220000000a00 */
[----:B------:R-:W-:-:S02]  /*0310*/  @P6 LEA.HI.X R31, R14, R31, R15, 0x1, P0 ;  /* 0x0000001f0e1f6211 */ /* 0x000fc400000f0c0f */
[----:B------:R-:W-:Y:S02]  /*0320*/  ISETP.NE.AND P2, PT, R27, RZ, PT ;  /* 0x000000ff1b00720c */ /* 0x000fe40003f45270 */
[----:B------:R-:W-:Y:S02]  /*0330*/  ISETP.NE.AND P1, PT, R12, RZ, PT ;  /* 0x000000ff0c00720c */ /* 0x000fe40003f25270 */
[----:B------:R-:W-:Y:S01]  /*0340*/  ISETP.NE.AND P0, PT, R26, RZ, PT ;  /* 0x000000ff1a00720c */ /* 0x000fe20003f05270 */
[----:B------:R-:W4:Y:S01]  /*0350*/  @P4 LDC.64 R12, c[0x0][0x218] ;  /* 0x00008600ff0c4b82 */ /* 0x000f220000000a00 */
[----:B------:R-:W-:-:S06]  /*0360*/  PRMT R35, R10, 0x7632, R35 ;  /* 0x000076320a237816 */ /* 0x000fcc0000000023 */
[----:B------:R-:W3:Y:S01]  /*0370*/  @P6 LDG.E.U16 R35, desc[UR4][R30.64] ;  /* 0x000000041e236981 */ /* 0x000ee2000c1e1500 */
[----:B------:R-:W5:Y:S01]  /*0380*/  @P2 LDC.64 R26, c[0x0][0x218] ;  /* 0x00008600ff1a2b82 */ /* 0x000f620000000a00 */
[----:B-1----:R-:W-:-:S07]  /*0390*/  @P5 LEA R24, P6, R4, R24, 0x1 ;  /* 0x0000001804185211 */ /* 0x002fce00078c08ff */
[----:B------:R-:W1:Y:S01]  /*03a0*/  @P1 LDC.64 R14, c[0x0][0x218] ;  /* 0x00008600ff0e1b82 */ /* 0x000e620000000a00 */
[----:B------:R-:W-:-:S07]  /*03b0*/  @P5 LEA.HI.X R25, R4, R25, R5, 0x1, P6 ;  /* 0x0000001904195211 */ /* 0x000fce00030f0c05 */
[----:B--2---:R-:W2:Y:S01]  /*03c0*/  @P0 LDC.64 R32, c[0x0][0x218] ;  /* 0x00008600ff200b82 */ /* 0x004ea20000000a00 */
[----:B------:R-:W-:Y:S02]  /*03d0*/  PRMT R4, R11, 0x7610, R4 ;  /* 0x000076100b047816 */ /* 0x000fe40000000004 */
[----:B----4-:R-:W-:-:S04]  /*03e0*/  @P4 LEA R12, P6, R6, R12, 0x1 ;  /* 0x0000000c060c4211 */ /* 0x010fc800078c08ff */
[----:B------:R-:W4:Y:S01]  /*03f0*/  @P5 LDG.E.U16 R4, desc[UR4][R24.64] ;  /* 0x0000000418045981 */ /* 0x000f22000c1e1500 */
[----:B0-----:R-:W-:Y:S02]  /*0400*/  @P3 LEA R28, P5, R20, R28, 0x1 ;  /* 0x0000001c141c3211 */ /* 0x001fe400078a08ff */
[----:B------:R-:W-:Y:S02]  /*0410*/  PRMT R11, R11, 0x7632, R11 ;  /* 0x000076320b0b7816 */ /* 0x000fe4000000000b */
[----:B------:R-:W-:Y:S02]  /*0420*/  PRMT R5, R2, 0x7610, R5 ;  /* 0x0000761002057816 */ /* 0x000fe40000000005 */
[----:B------:R-:W-:Y:S02]  /*0430*/  @P4 LEA.HI.X R13, R6, R13, R7, 0x1, P6 ;  /* 0x0000000d060d4211 */ /* 0x000fe400030f0c07 */
[----:B------:R-:W-:Y:S02]  /*0440*/  @P3 LEA.HI.X R29, R20, R29, R21, 0x1, P5 ;  /* 0x0000001d141d3211 */ /* 0x000fe400028f0c15 */
[----:B-1----:R-:W-:Y:S01]  /*0450*/  @P1 LEA R14, P5, R16, R14, 0x1 ;  /* 0x0000000e100e1211 */ /* 0x002fe200078a08ff */
[----:B------:R-:W4:Y:S01]  /*0460*/  @P4 LDG.E.U16 R11, desc[UR4][R12.64] ;  /* 0x000000040c0b4981 */ /* 0x000f22000c1e1500 */
[----:B-----5:R-:W-:-:S03]  /*0470*/  @P2 LEA R26, P4, R22, R26, 0x1 ;  /* 0x0000001a161a2211 */ /* 0x020fc600078808ff */
[----:B------:R-:W5:Y:S01]  /*0480*/  @P3 LDG.E.U16 R5, desc[UR4][R28.64] ;  /* 0x000000041c053981 */ /* 0x000f62000c1e1500 */
[----:B--2---:R-:W-:Y:S02]  /*0490*/  @P0 LEA R32, P3, R18, R32, 0x1 ;  /* 0x0000002012200211 */ /* 0x004fe400078608ff */
[----:B------:R-:W-:Y:S02]  /*04a0*/  PRMT R6, R2, 0x7632, R6 ;  /* 0x0000763202067816 */ /* 0x000fe40000000006 */
[C---:B------:R-:W-:Y:S02]  /*04b0*/  PRMT R7, R3.reuse, 0x7610, R7 ;  /* 0x0000761003077816 */ /* 0x040fe40000000007 */
[----:B------:R-:W-:Y:S02]  /*04c0*/  PRMT R10, R3, 0x7632, R10 ;  /* 0x00007632030a7816 */ /* 0x000fe4000000000a */
[----:B------:R-:W-:Y:S01]  /*04d0*/  @P2 LEA.HI.X R27, R22, R27, R23, 0x1, P4 ;  /* 0x0000001b161b2211 */ /* 0x000fe200020f0c17 */
[----:B------:R-:W0:Y:S01]  /*04e0*/  LDC.64 R2, c[0x0][0x228] ;  /* 0x00008a00ff027b82 */ /* 0x000e220000000a00 */
[----:B------:R-:W-:-:S02]  /*04f0*/  @P1 LEA.HI.X R15, R16, R15, R17, 0x1, P5 ;  /* 0x0000000f100f1211 */ /* 0x000fc400028f0c11 */
[----:B------:R-:W-:Y:S01]  /*0500*/  @P0 LEA.HI.X R33, R18, R33, R19, 0x1, P3 ;  /* 0x0000002112210211 */ /* 0x000fe200018f0c13 */
[----:B------:R-:W5:Y:S04]  /*0510*/  @P2 LDG.E.U16 R6, desc[UR4][R26.64] ;  /* 0x000000041a062981 */ /* 0x000f68000c1e1500 */
[----:B------:R-:W2:Y:S04]  /*0520*/  @P1 LDG.E.U16 R7, desc[UR4][R14.64] ;  /* 0x000000040e071981 */ /* 0x000ea8000c1e1500 */
[----:B------:R-:W2:Y:S01]  /*0530*/  @P0 LDG.E.U16 R10, desc[UR4][R32.64] ;  /* 0x00000004200a0981 */ /* 0x000ea2000c1e1500 */
[----:B0-----:R-:W-:-:S04]  /*0540*/  IMAD.WIDE.U32 R2, R9, 0x2, R2 ;  /* 0x0000000209027825 */ /* 0x001fc800078e0002 */
[----:B------:R-:W-:Y:S01]  /*0550*/  IMAD.WIDE R2, R0, 0x8, R2 ;  /* 0x0000000800027825 */ /* 0x000fe200078e0202 */
[----:B---3--:R-:W-:Y:S02]  /*0560*/  PRMT R8, R8, 0x5410, R35 ;  /* 0x0000541008087816 */ /* 0x008fe40000000023 */
[----:B----4-:R-:W-:-:S05]  /*0570*/  PRMT R9, R4, 0x5410, R11 ;  /* 0x0000541004097816 */ /* 0x010fca000000000b */
[----:B------:R-:W-:Y:S01]  /*0580*/  STG.E.64 desc[UR4][R2.64], R8 ;  /* 0x0000000802007986 */ /* 0x000fe2000c101b04 */
[----:B-----5:R-:W-:Y:S02]  /*0590*/  PRMT R6, R5, 0x5410, R6 ;  /* 0x0000541005067816 */ /* 0x020fe40000000006 */
[----:B--2---:R-:W-:-:S05]  /*05a0*/  PRMT R7, R7, 0x5410, R10 ;  /* 0x0000541007077816 */ /* 0x004fca000000000a */
[----:B------:R-:W-:Y:S01]  /*05b0*/  STG.E.64 desc[UR4][R2.64+0x400], R6 ;  /* 0x0004000602007986 */ /* 0x000fe2000c101b04 */
[----:B------:R-:W-:Y:S05]  /*05c0*/  EXIT ;  /* 0x000000000000794d */ /* 0x000fea0003800000 */
.L_x_1170:
        /* <DEDUP_REMOVED lines=232> */
.L_x_1173:
[----:B------:R-:W-:-:S13]  /*1450*/  ISETP.GE.AND P0, PT, R2, R11, PT ;  /* 0x0000000b0200720c */ /* 0x000fda0003f06270 */
[----:B------:R-:W-:Y:S05]  /*1460*/  @P0 BRA `(.L_x_1175) ;  /* 0x0000000000300947 */ /* 0x000fea0003800000 */
[----:B0-----:R-:W0:Y:S01]  /*1470*/  LDC.64 R12, c[0x0][0x228] ;  /* 0x00008a00ff0c7b82 */ /* 0x001e220000000a00 */
[----:B------:R-:W-:Y:S02]  /*1480*/  IMAD.IADD R15, R9, 0x1, R2 ;  /* 0x00000001090f7824 */ /* 0x000fe400078e0202 */
[----:B------:R-:W-:Y:S02]  /*1490*/  VIADD R2, R2, 0x80 ;  /* 0x0000008002027836 */ /* 0x000fe40000000000 */
[----:B0-----:R-:W-:-:S05]  /*14a0*/  IMAD.WIDE.U32 R12, R15, 0x2, R12 ;  /* 0x000000020f0c7825 */ /* 0x001fca00078e000c */
[----:B-----5:R1:W-:Y:S02]  /*14b0*/  STG.E.U16 desc[UR4][R12.64], R7 ;  /* 0x000000070c007986 */ /* 0x0203e4000c101504 */
.L_x_1174:
[----:B------:R-:W-:-:S13]  /*14c0*/  ISETP.GE.AND P0, PT, R2, R11, PT ;  /* 0x0000000b0200720c */ /* 0x000fda0003f06270 */
[----:B------:R-:W-:Y:S05]  /*14d0*/  @P0 BRA `(.L_x_1176) ;  /* 0x0000000000340947 */ /* 0x000fea0003800000 */
[----:B01----:R-:W0:Y:S01]  /*14e0*/  LDC.64 R12, c[0x0][0x228] ;  /* 0x00008a00ff0c7b82 */ /* 0x003e220000000a00 */
[----:B------:R-:W-:Y:S02]  /*14f0*/  IMAD.IADD R7, R9, 0x1, R2 ;  /* 0x0000000109077824 */ /* 0x000fe400078e0202 */
[----:B------:R-:W-:Y:S02]  /*1500*/  VIADD R2, R2, 0x80 ;  /* 0x0000008002027836 */ /* 0x000fe40000000000 */
[----:B0-----:R-:W-:-:S05]  /*1510*/  IMAD.WIDE.U32 R12, R7, 0x2, R12 ;  /* 0x00000002070c7825 */ /* 0x001fca00078e000c */
[----:B------:R1:W-:Y:S02]  /*1520*/  STG.E.U16 desc[UR4][R12.64], R6 ;  /* 0x000000060c007986 */ /* 0x0003e4000c101504 */
.L_x_1175:
        /* <DEDUP_REMOVED lines=8> */
.L_x_1176:
[----:B------:R-:W-:Y:S05]  /*15b0*/  BSYNC B1 ;  /* 0x0000000000017941 */ /* 0x000fea0003800000 */
.L_x_1172:
[----:B------:R-:W-:-:S13]  /*15c0*/  ISETP.GE.AND P0, PT, R2, R11, PT ;  /* 0x0000000b0200720c */ /* 0x000fda0003f06270 */
[----:B-12---:R-:W1:Y:S01]  /*15d0*/  @!P0 LDC.64 R6, c[0x0][0x228] ;  /* 0x00008a00ff068b82 */ /* 0x006e620000000a00 */
[----:B------:R-:W-:Y:S02]  /*15e0*/  @!P0 IMAD.IADD R5, R9, 0x1, R2 ;  /* 0x0000000109058824 */ /* 0x000fe400078e0202 */
[----:B------:R-:W-:Y:S02]  /*15f0*/  @!P0 VIADD R2, R2, 0x80 ;  /* 0x0000008002028836 */ /* 0x000fe40000000000 */
[----:B-1----:R-:W-:-:S05]  /*1600*/  @!P0 IMAD.WIDE.U32 R6, R5, 0x2, R6 ;  /* 0x0000000205068825 */ /* 0x002fca00078e0006 */
[----:B------:R2:W-:Y:S02]  /*1610*/  @!P0 STG.E.U16 desc[UR4][R6.64], R4 ;  /* 0x0000000406008986 */ /* 0x0005e4000c101504 */
.L_x_1177:
[----:B------:R-:W-:Y:S05]  /*1620*/  BSYNC B0 ;  /* 0x0000000000007941 */ /* 0x000fea0003800000 */
.L_x_1171:
        /* <DEDUP_REMOVED lines=8> */
.L_x_1178:
        /* <DEDUP_REMOVED lines=13> */
.L_x_27999:


//--------------------- .text._ZN2at6native29vectorized_elementwise_kernelILi8EZZZNS0_28launch_masked_scatter_kernelERKNS_10TensorBaseES4_S4_S4_ENKUlvE_clEvENKUlvE10_clEvEUlN3c104HalfEblE_St5arrayIPcLm4EEEEviT0_T1_ --------------------------
	.section	.text._ZN2at6native29vectorized_elementwise_kernelILi8EZZZNS0_28launch_masked_scatter_kernelERKNS_10TensorBaseES4_S4_S4_ENKUlvE_clEvENKUlvE10_clEvEUlN3c104HalfEblE_St5arrayIPcLm4EEEEviT0_T1_,"ax",@progbits
	.align	128
        .global         _ZN2at6native29vectorized_elementwise_kernelILi8EZZZNS0_28launch_masked_scatter_kernelERKNS_10TensorBaseES4_S4_S4_ENKUlvE_clEvENKUlvE10_clEvEUlN3c104HalfEblE_St5arrayIPcLm4EEEEviT0_T1_
        .type           _ZN2at6native29vectorized_elementwise_kernelILi8EZZZNS0_28launch_masked_scatter_kernelERKNS_10TensorBaseES4_S4_S4_ENKUlvE_clEvENKUlvE10_clEvEUlN3c104HalfEblE_St5arrayIPcLm4EEEEviT0_T1_,@function
        .size           _ZN2at6native29vectorized_elementwise_kernelILi8EZZZNS0_28launch_masked_scatter_kernelERKNS_10TensorBaseES4_S4_S4_ENKUlvE_clEvENKUlvE10_clEvEUlN3c104HalfEblE_St5arrayIPcLm4EEEEviT0_T1_,(.L_x_28000 - _ZN2at6native29vectorized_elementwise_kernelILi8EZZZNS0_28launch_masked_scatter_kernelERKNS_10TensorBaseES4_S4_S4_ENKUlvE_clEvENKUlvE10_clEvEUlN3c104HalfEblE_St5arrayIPcLm4EEEEviT0_T1_)
        .other          _ZN2at6native29vectorized_elementwise_kernelILi8EZZZNS0_28launch_masked_scatter_kernelERKNS_10TensorBaseES4_S4_S4_ENKUlvE_clEvENKUlvE10_clEvEUlN3c104HalfEblE_St5arrayIPcLm4EEEEviT0_T1_,@"STO_CUDA_ENTRY STV_DEFAULT"
_ZN2at6native29vectorized_elementwise_kernelILi8EZZZNS0_28launch_masked_scatter_kernelERKNS_10TensorBaseES4_S4_S4_ENKUlvE_clEvENKUlvE10_clEvEUlN3c104HalfEblE_St5arrayIPcLm4EEEEviT0_T1_:
.text._ZN2at6native29vectorized_elementwise_kernelILi8EZZZNS0_28launch_masked_scatter_kernelERKNS_10TensorBaseES4_S4_S4_ENKUlvE_clEvENKUlvE10_clEvEUlN3c104HalfEblE_St5arrayIPcLm4EEEEviT0_T1_:
        /* <DEDUP_REMOVED lines=14> */
[----:B-1----:R-:W-:-:S06]  /*00e0*/  IMAD.WIDE.U32 R2, R0, 0x8, R2 ;  /* 0x0000000800027825 */ /* 0x002fcc00078e0002 */
[----:B------:R-:W4:Y:S01]  /*00f0*/  LDG.E.64 R2, desc[UR4][R2.64] ;  /* 0x0000000402027981 */ /* 0x000f22000c1e1b00 */
[----:B--2---:R-:W-:-:S04]  /*0100*/  IMAD.WIDE R4, R9, 0x8, R4 ;  /* 0x0000000809047825 */ /* 0x004fc800078e0204 */
[----:B---3--:R-:W-:-:S04]  /*0110*/  IMAD.WIDE R10, R9, 0x2, R10 ;  /* 0x00000002090a7825 */ /* 0x008fc800078e020a */
[----:B------:R-:W-:-:S04]  /*0120*/  IMAD.WIDE.U32 R28, R0, 0x40, R4 ;  /* 0x00000040001c7825 */ /* 0x000fc800078e0004 */
[----:B------:R-:W-:Y:S01]  /*0130*/  IMAD.WIDE.U32 R10, R0, 0x10, R10 ;  /* 0x00000010000a7825 */ /* 0x000fe200078e000a */
[----:B------:R-:W2:Y:S04]  /*0140*/  LDG.E.128 R4, desc[UR4][R28.64] ;  /* 0x000000041c047981 */ /* 0x000ea8000c1e1d00 */
[----:B------:R0:W3:Y:S04]  /*0150*/  LDG.E.128 R12, desc[UR4][R10.64] ;  /* 0x000000040a0c7981 */ /* 0x0000e8000c1e1d00 */
[----:B------:R-:W5:Y:S04]  /*0160*/  LDG.E.128 R16, desc[UR4][R28.64+0x10] ;  /* 0x000010041c107981 */ /* 0x000f68000c1e1d00 */
[----:B------:R-:W5:Y:S04]  /*0170*/  LDG.E.128 R20, desc[UR4][R28.64+0x20] ;  /* 0x000020041c147981 */ /* 0x000f68000c1e1d00 */
[----:B------:R1:W5:Y:S01]  /*0180*/  LDG.E.128 R24, desc[UR4][R28.64+0x30] ;  /* 0x000030041c187981 */ /* 0x000362000c1e1d00 */
[----:B----4-:R-:W-:-:S02]  /*0190*/  LOP3.LUT R8, R2, 0xffff, RZ, 0xc0, !PT ;  /* 0x0000ffff02087812 */ /* 0x010fc400078ec0ff */
[C---:B------:R-:W-:Y:S02]  /*01a0*/  LOP3.LUT P6, RZ, R2.reuse, 0xff, RZ, 0xc0, !PT ;  /* 0x000000ff02ff7812 */ /* 0x040fe400078cc0ff */
[----:B------:R-:W-:Y:S02]  /*01b0*/  SHF.R.U32.HI R8, RZ, 0x8, R8 ;  /* 0x00000008ff087819 */ /* 0x000fe40000011608 */
[----:B------:R-:W-:Y:S02]  /*01c0*/  PRMT R30, R2, 0x7732, RZ ;  /* 0x00007732021e7816 */ /* 0x000fe400000000ff */
[----:B------:R-:W-:Y:S02]  /*01d0*/  PRMT R8, R8, 0x9910, RZ ;  /* 0x0000991008087816 */ /* 0x000fe400000000ff */
[----:B0-----:R-:W-:Y:S02]  /*01e0*/  PRMT R10, R2, 0x7632, R10 ;  /* 0x00007632020a7816 */ /* 0x001fe4000000000a */
[----:B------:R-:W-:Y:S01]  /*01f0*/  ISETP.NE.AND P5, PT, R8, RZ, PT ;  /* 0x000000ff0800720c */ /* 0x000fe20003fa5270 */
[----:B------:R-:W-:Y:S01]  /*0200*/  IMAD.MOV.U32 R8, RZ, RZ, R30 ;  /* 0x000000ffff087224 */ /* 0x000fe200078e001e */
[----:B------:R-:W-:Y:S01]  /*0210*/  LOP3.LUT P4, RZ, R10, 0xff, RZ, 0xc0, !PT ;  /* 0x000000ff0aff7812 */ /* 0x000fe2000788c0ff */
[----:B------:R-:W2:Y:S01]  /*0220*/  @P6 LDC.64 R32, c[0x0][0x218] ;  /* 0x00008600ff206b82 */ /* 0x000ea20000000a00 */
[----:B------:R-:W-:-:S02]  /*0230*/  LOP3.LUT P2, RZ, R3, 0xff, RZ, 0xc0, !PT ;  /* 0x000000ff03ff7812 */ /* 0x000fc4000784c0ff */
[----:B------:R-:W-:Y:S02]  /*0240*/  SHF.R.U32.HI R8, RZ, 0x8, R8 ;  /* 0x00000008ff087819 */ /* 0x000fe40000011608 */
[----:B------:R-:W-:Y:S02]  /*0250*/  PRMT R10, R3, 0x7732, RZ ;  /* 0x00007732030a7816 */ /* 0x000fe400000000ff */
[----:B------:R-:W-:-:S03]  /*0260*/  PRMT R8, R8, 0x9910, RZ ;  /* 0x0000991008087816 */ /* 0x000fc600000000ff */
[----:B------:R-:W0:Y:S02]  /*0270*/  @P5 LDC.64 R30, c[0x0][0x218] ;  /* 0x00008600ff1e5b82 */ /* 0x000e240000000a00 */
[----:B------:R-:W-:Y:S01]  /*0280*/  IMAD.MOV.U32 R2, RZ, RZ, R8 ;  /* 0x000000ffff027224 */ /* 0x000fe200078e0008 */
[C---:B------:R-:W-:Y:S02]  /*0290*/  LOP3.LUT R8, R3.reuse, 0xffff, RZ, 0xc0, !PT ;  /* 0x0000ffff03087812 */ /* 0x040fe400078ec0ff */
[----:B------:R-:W-:Y:S02]  /*02a0*/  PRMT R3, R3, 0x7632, R3 ;  /* 0x0000763203037816 */ /* 0x000fe40000000003 */
[----:B------:R-:W-:Y:S01]  /*02b0*/  ISETP.NE.AND P3, PT, R2, RZ, PT ;  /* 0x000000ff0200720c */ /* 0x000fe20003f65270 */
[----:B-1----:R-:W1:Y:S01]  /*02c0*/  @P2 LDC.64 R28, c[0x0][0x218] ;  /* 0x00008600ff1c2b82 */ /* 0x002e620000000a00 */
[----:B------:R-:W-:Y:S02]  /*02d0*/  SHF.R.U32.HI R2, RZ, 0x8, R8 ;  /* 0x00000008ff027819 */ /* 0x000fe40000011608 */
[----:B------:R-:W-:-:S02]  /*02e0*/  LOP3.LUT P0, RZ, R3, 0xff, RZ, 0xc0, !PT ;  /* 0x000000ff03ff7812 */ /* 0x000fc4000780c0ff */
[----:B------:R-:W-:Y:S01]  /*02f0*/  PRMT R8, R2, 0x9910, RZ ;  /* 0x0000991002087816 */ /* 0x000fe200000000ff */
[----:B------:R-:W-:Y:S01]  /*0300*/  IMAD.MOV.U32 R2, RZ, RZ, R10 ;  /* 0x000000ffff027224 */ /* 0x000fe200078e000a */
[----:B--2---:R-:W-:-:S03]  /*0310*/  @P6 LEA R32, P1, R4, R32, 0x1 ;  /* 0x0000002004206211 */ /* 0x004fc600078208ff */
[--C-:B------:R-:W-:Y:S01]  /*0320*/  IMAD.MOV.U32 R3, RZ, RZ, R8.reuse ;  /* 0x000000ffff037224 */ /* 0x100fe200078e0008 */
[----:B---3--:R-:W-:Y:S02]  /*0330*/  PRMT R8, R12, 0x7610, R8 ;  /* 0x000076100c087816 */ /* 0x008fe40000000008 */
[----:B------:R-:W-:Y:S02]  /*0340*/  @P6 LEA.HI.X R33, R4, R33, R5, 0x1, P1 ;  /* 0x0000002104216211 */ /* 0x000fe400008f0c05 */
[----:B------:R-:W-:Y:S01]  /*0350*/  SHF.R.U32.HI R2, RZ, 0x8, R2 ;  /* 0x00000008ff027819 */ /* 0x000fe20000011602 */
[----:B------:R-:W5:Y:S01]  /*0360*/  @P4 LDC.64 R4, c[0x0][0x218] ;  /* 0x00008600ff044b82 */ /* 0x000f620000000a00 */
[----:B------:R-:W-:Y:S01]  /*0370*/  ISETP.NE.AND P1, PT, R3, RZ, PT ;  /* 0x000000ff0300720c */ /* 0x000fe20003f25270 */
[----:B------:R2:W3:Y:S01]  /*0380*/  @P6 LDG.E.U16 R8, desc[UR4][R32.64] ;  /* 0x0000000420086981 */ /* 0x0004e2000c1e1500 */
[----:B0-----:R-:W-:Y:S02]  /*0390*/  @P5 LEA R30, P6, R6, R30, 0x1 ;  /* 0x0000001e061e5211 */ /* 0x001fe400078c08ff */
[----:B------:R-:W-:-:S02]  /*03a0*/  PRMT R10, R2, 0x9910, RZ ;  /* 0x00009910020a7816 */ /* 0x000fc400000000ff */
[----:B------:R-:W-:Y:S01]  /*03b0*/  @P5 LEA.HI.X R31, R6, R31, R7, 0x1, P6 ;  /* 0x0000001f061f5211 */ /* 0x000fe200030f0c07 */
[----:B------:R-:W0:Y:S01]  /*03c0*/  @P3 LDC.64 R2, c[0x0][0x218] ;  /* 0x00008600ff023b82 */ /* 0x000e220000000a00 */
[----:B------:R-:W-:Y:S02]  /*03d0*/  ISETP.NE.AND P6, PT, R10, RZ, PT ;  /* 0x000000ff0a00720c */ /* 0x000fe40003fc5270 */
[----:B------:R-:W-:-:S05]  /*03e0*/  PRMT R35, R12, 0x7632, R35 ;  /* 0x000076320c237816 */ /* 0x000fca0000000023 */
[----:B------:R-:W4:Y:S01]  /*03f0*/  @P1 LDC.64 R6, c[0x0][0x218] ;  /* 0x00008600ff061b82 */ /* 0x000f220000000a00 */
[----:B------:R-:W3:Y:S07]  /*0400*/  @P5 LDG.E.U16 R35, desc[UR4][R30.64] ;  /* 0x000000041e235981 */ /* 0x000eee000c1e1500 */
[----:B------:R-:W4:Y:S01]  /*0410*/  @P0 LDC.64 R10, c[0x0][0x218] ;  /* 0x00008600ff0a0b82 */ /* 0x000f220000000a00 */
[----:B-----5:R-:W-:-:S07]  /*0420*/  @P4 LEA R4, P5, R16, R4, 0x1 ;  /* 0x0000000410044211 */ /* 0x020fce00078a08ff */
[----:B--2---:R-:W2:Y:S01]  /*0430*/  @P6 LDC.64 R32, c[0x0][0x218] ;  /* 0x00008600ff206b82 */ /* 0x004ea20000000a00 */
[----:B------:R-:W-:Y:S02]  /*0440*/  @P4 LEA.HI.X R5, R16, R5, R17, 0x1, P5 ;  /* 0x0000000510054211 */ /* 0x000fe400028f0c11 */
[C---:B0-----:R-:W-:Y:S02]  /*0450*/  @P3 LEA R2, P5, R18.reuse, R2, 0x1 ;  /* 0x0000000212023211 */ /* 0x041fe400078a08ff */
[C---:B------:R-:W-:Y:S02]  /*0460*/  PRMT R12, R13.reuse, 0x7610, R12 ;  /* 0x000076100d0c7816 */ /* 0x040fe4000000000c */
[----:B------:R-:W-:Y:S02]  /*0470*/  PRMT R13, R13, 0x7632, R13 ;  /* 0x000076320d0d7816 */ /* 0x000fe4000000000d */
[----:B------:R-:W-:Y:S02]  /*0480*/  @P3 LEA.HI.X R3, R18, R3, R19, 0x1, P5 ;  /* 0x0000000312033211 */ /* 0x000fe400028f0c13 */
[----:B------:R-:W5:Y:S01]  /*0490*/  @P4 LDG.E.U16 R12, desc[UR4][R4.64] ;  /* 0x00000004040c4981 */ /* 0x000f62000c1e1500 */
[----:B-1----:R-:W-:-:S03]  /*04a0*/  @P2 LEA R28, P4, R20, R28, 0x1 ;  /* 0x0000001c141c2211 */ /* 0x002fc600078808ff */
[----:B------:R0:W5:Y:S01]  /*04b0*/  @P3 LDG.E.U16 R13, desc[UR4][R2.64] ;  /* 0x00000004020d3981 */ /* 0x000162000c1e1500 */
[----:B----4-:R-:W-:Y:S02]  /*04c0*/  @P1 LEA R6, P3, R22, R6, 0x1 ;  /* 0x0000000616061211 */ /* 0x010fe400078608ff */
[----:B------:R-:W-:Y:S02]  /*04d0*/  @P2 LEA.HI.X R29, R20, R29, R21, 0x1, P4 ;  /* 0x0000001d141d2211 */ /* 0x000fe400020f0c15 */
[----:B------:R-:W-:Y:S02]  /*04e0*/  @P1 LEA.HI.X R7, R22, R7, R23, 0x1, P3 ;  /* 0x0000000716071211 */ /* 0x000fe400018f0c17 */
[----:B------:R-:W-:Y:S02]  /*04f0*/  @P0 LEA R10, P4, R24, R10, 0x1 ;  /* 0x0000000a180a0211 */ /* 0x000fe400078808ff */
[----:B--2---:R-:W-:Y:S01]  /*0500*/  @P6 LEA R32, P3, R26, R32, 0x1 ;  /* 0x000000201a206211 */ /* 0x004fe200078608ff */
[----:B0-----:R-:W0:Y:S01]  /*0510*/  LDC.64 R2, c[0x0][0x228] ;  /* 0x00008a00ff027b82 */ /* 0x001e220000000a00 */
[----:B------:R-:W-:-:S02]  /*0520*/  PRMT R17, R14, 0x7632, R17 ;  /* 0x000076320e117816 */ /* 0x000fc40000000011 */
[----:B------:R-:W-:Y:S01]  /*0530*/  PRMT R16, R15, 0x7632, R16 ;  /* 0x000076320f107816 */ /* 0x000fe20000000010 */
[----:B------:R-:W2:Y:S01]  /*0540*/  @P2 LDG.E.U16 R14, desc[UR4][R28.64] ;  /* 0x000000041c0e2981 */ /* 0x000ea2000c1e1500 */
[----:B------:R-:W-:Y:S02]  /*0550*/  @P0 LEA.HI.X R11, R24, R11, R25, 0x1, P4 ;  /* 0x0000000b180b0211 */ /* 0x000fe400020f0c19 */
[----:B------:R-:W-:Y:S01]  /*0560*/  @P6 LEA.HI.X R33, R26, R33, R27, 0x1, P3 ;  /* 0x000000211a216211 */ /* 0x000fe200018f0c1b */
[----:B------:R-:W2:Y:S04]  /*0570*/  @P1 LDG.E.U16 R17, desc[UR4][R6.64] ;  /* 0x0000000406111981 */ /* 0x000ea8000c1e1500 */
[----:B------:R2:W4:Y:S04]  /*0580*/  @P0 LDG.E.U16 R15, desc[UR4][R10.64] ;  /* 0x000000040a0f0981 */ /* 0x000528000c1e1500 */
[----:B------:R-:W4:Y:S01]  /*0590*/  @P6 LDG.E.U16 R16, desc[UR4][R32.64] ;  /* 0x0000000420106981 */ /* 0x000f22000c1e1500 */
[----:B0-----:R-:W-:-:S04]  /*05a0*/  IMAD.WIDE.U32 R2, R9, 0x2, R2 ;  /* 0x0000000209027825 */ /* 0x001fc800078e0002 */
[----:B------:R-:W-:Y:S01]  /*05b0*/  IMAD.WIDE R2, R0, 0x10, R2 ;  /* 0x0000001000027825 */ /* 0x000fe200078e0202 */
[----:B---3--:R-:W-:Y:S02]  /*05c0*/  PRMT R8, R8, 0x5410, R35 ;  /* 0x0000541008087816 */ /* 0x008fe40000000023 */
[----:B-----5:R-:W-:Y:S02]  /*05d0*/  PRMT R9, R12, 0x5410, R13 ;  /* 0x000054100c097816 */ /* 0x020fe4000000000d */
[----:B--2---:R-:W-:Y:S02]  /*05e0*/  PRMT R10, R14, 0x5410, R17 ;  /* 0x000054100e0a7816 */ /* 0x004fe40000000011 */
[----:B----4-:R-:W-:-:S05]  /*05f0*/  PRMT R11, R15, 0x5410, R16 ;  /* 0x000054100f0b7816 */ /* 0x010fca0000000010 */
[----:B------:R-:W-:Y:S01]  /*0600*/  STG.E.128 desc[UR4][R2.64], R8 ;  /* 0x0000000802007986 */ /* 0x000fe2000c101d04 */
[----:B------:R-:W-:Y:S05]  /*0610*/  EXIT ;  /* 0x000000000000794d */ /* 0x000fea0003800000 */
.L_x_1179:
        /* <DEDUP_REMOVED lines=232> */
.L_x_1182:
[----:B------:R-:W-:-:S13]  /*14a0*/  ISETP.GE.AND P0, PT, R2, R11, PT ;  /* 0x0000000b0200720c */ /* 0x000fda0003f06270 */
[----:B------:R-:W-:Y:S05]  /*14b0*/  @P0 BRA `(.L_x_1184) ;  /* 0x0000000000300947 */ /* 0x000fea0003800000 */
[----:B0-----:R-:W0:Y:S01]  /*14c0*/  LDC.64 R12, c[0x0][0x228] ;  /* 0x00008a00ff0c7b82 */ /* 0x001e220000000a00 */
[----:B------:R-:W-:Y:S02]  /*14d0*/  IMAD.IADD R15, R9, 0x1, R2 ;  /* 0x00000001090f7824 */ /* 0x000fe400078e0202 */
[----:B------:R-:W-:Y:S02]  /*14e0*/  VIADD R2, R2, 0x80 ;  /* 0x0000008002027836 */ /* 0x000fe40000000000 */
[----:B0-----:R-:W-:-:S05]  /*14f0*/  IMAD.WIDE.U32 R12, R15, 0x2, R12 ;  /* 0x000000020f0c7825 */ /* 0x001fca00078e000c */
[----:B-----5:R1:W-:Y:S02]  /*1500*/  STG.E.U16 desc[UR4][R12.64], R7 ;  /* 0x000000070c007986 */ /* 0x0203e4000c101504 */
.L_x_1183:
[----:B------:R-:W-:-:S13]  /*1510*/  ISETP.GE.AND P0, PT, R2, R11, PT ;  /* 0x0000000b0200720c */ /* 0x000fda0003f06270 */
[----:B------:R-:W-:Y:S05]  /*1520*/  @P0 BRA `(.L_x_1185) ;  /* 0x0000000000340947 */ /* 0x000fea0003800000 */
[----:B01----:R-:W0:Y:S01]  /*1530*/  LDC.64 R12, c[0x0][0x228] ;  /* 0x00008a00ff0c7b82 */ /* 0x003e220000000a00 */
[----:B------:R-:W-:Y:S02]  /*1540*/  IMAD.IADD R7, R9, 0x1, R2 ;  /* 0x0000000109077824 */ /* 0x000fe400078e0202 */
[----:B------:R-:W-:Y:S02]  /*1550*/  VIADD R2, R2, 0x80 ;  /* 0x0000008002027836 */ /* 0x000fe40000000000 */
[----:B0-----:R-:W-:-:S05]  /*1560*/  IMAD.WIDE.U32 R12, R7, 0x2, R12 ;  /* 0x00000002070c7825 */ /* 0x001fca00078e000c */
[----:B------:R1:W-:Y:S02]  /*1570*/  STG.E.U16 desc[UR4][R12.64], R6 ;  /* 0x000000060c007986 */ /* 0x0003e4000c101504 */
.L_x_1184:
        /* <DEDUP_REMOVED lines=8> */
.L_x_1185:
[----:B------:R-:W-:Y:S05]  /*1600*/  BSYNC B1 ;  /* 0x0000000000017941 */ /* 0x000fea0003800000 */
.L_x_1181:
[----:B------:R-:W-:-:S13]  /*1610*/  ISETP.GE.AND P0, PT, R2, R11, PT ;  /* 0x0000000b0200720c */ /* 0x000fda0003f06270 */
[----:B-12---:R-:W1:Y:S01]  /*1620*/  @!P0 LDC.64 R6, c[0x0][0x228] ;  /* 0x00008a00ff068b82 */ /* 0x006e620000000a00 */
[----:B------:R-:W-:Y:S02]  /*1630*/  @!P0 IMAD.IADD R5, R9, 0x1, R2 ;  /* 0x0000000109058824 */ /* 0x000fe400078e0202 */
[----:B------:R-:W-:Y:S02]  /*1640*/  @!P0 VIADD R2, R2, 0x80 ;  /* 0x0000008002028836 */ /* 0x000fe40000000000 */
[----:B-1----:R-:W-:-:S05]  /*1650*/  @!P0 IMAD.WIDE.U32 R6, R5, 0x2, R6 ;  /* 0x0000000205068825 */ /* 0x002fca00078e0006 */
[----:B------:R2:W-:Y:S02]  /*1660*/  @!P0 STG.E.U16 desc[UR4][R6.64], R4 ;  /* 0x0000000406008986 */ /* 0x0005e4000c101504 */
.L_x_1186:
[----:B------:R-:W-:Y:S05]  /*1670*/  BSYNC B0 ;  /* 0x0000000000007941 */ /* 0x000fea0003800000 */
.L_x_1180:
        /* <DEDUP_REMOVED lines=8> */
.L_x_1187:
        /* <DEDUP_REMOVED lines=16> */
.L_x_28000:


//--------------------- .text._ZN2at6native18elementwise_kernelILi128ELi4EZNS0_15gpu_kernel_implIZZZNS0_28launch_masked_scatter_kernelERKNS_10TensorBaseES5_S5_S5_ENKUlvE_clEvENKUlvE9_clEvEUlN3c108BFloat16EblE_EEvRNS_18TensorIteratorBaseERKT_EUliE_EEviT1_ --------------------------
	.section	.text._ZN2at6native18elementwise_kernelILi128ELi4EZNS0_15gpu_kernel_implIZZZNS0_28launch_masked_scatter_kernelERKNS_10TensorBaseES5_S5_S5_ENKUlvE_clEvENKUlvE9_clEvEUlN3c108BFloat16EblE_EEvRNS_18TensorIteratorBaseERKT_EUliE_EEviT1_,"ax",@progbits
	.align	128
        .global         _ZN2at6native18elementwise_kernelILi128ELi4EZNS0_15gpu_kernel_implIZZZNS0_28launch_masked_scatter_kernelERKNS_10TensorBaseES5_S5_S5_ENKUlvE_clEvENKUlvE9_clEvEUlN3c108BFloat16EblE_EEvRNS_18TensorIteratorBaseERKT_EUliE_EEviT1_
        .type           _ZN2at6native18elementwise_kernelILi128ELi4EZNS0_15gpu_kernel_implIZZZNS0_28launch_masked_scatter_kernelERKNS_10TensorBaseES5_S5_S5_ENKUlvE_clEvENKUlvE9_clEvEUlN3c108BFloat16EblE_EEvRNS_18TensorIteratorBaseERKT_EUliE_EEviT1_,@function
        .size           _ZN2at6native18elementwise_kernelILi128ELi4EZNS0_15gpu_kernel_implIZZZNS0_28launch_masked_scatter_kernelERKNS_10TensorBaseES5_S5_S5_ENKUlvE_clEvENKUlvE9_clEvEUlN3c108BFloat16EblE_EEvRNS_18TensorIteratorBaseERKT_EUliE_EEviT1_,(.L_x_28001 - _ZN2at6native18elementwise_kernelILi128ELi4EZNS0_15gpu_kernel_implIZZZNS0_28launch_masked_scatter_kernelERKNS_10TensorBaseES5_S5_S5_ENKUlvE_clEvENKUlvE9_clEvEUlN3c108BFloat16EblE_EEvRNS_18TensorIteratorBaseERKT_EUliE_EEviT1_)
        .other          _ZN2at6native18elementwise_kernelILi128ELi4EZNS0_15gpu_kernel_implIZZZNS0_28launch_masked_scatter_kernelERKNS_10TensorBaseES5_S5_S5_ENKUlvE_clEvENKUlvE9_clEvEUlN3c108BFloat16EblE_EEvRNS_18TensorIteratorBaseERKT_EUliE_EEviT1_,@"STO_CUDA_ENTRY STV_DEFAULT"
_ZN2at6native18elementwise_kernelILi128ELi4EZNS0_15gpu_kernel_implIZZZNS0_28launch_masked_scatter_kernelERKNS_10TensorBaseES5_S5_S5_ENKUlvE_clEvENKUlvE9_clEvEUlN3c108BFloat16EblE_EEvRNS_18TensorIteratorBaseERKT_EUliE_EEviT1_:
.text._ZN2at6native18elementwise_kernelILi128ELi4EZNS0_15gpu_kernel_implIZZZNS0_28launch_masked_scatter_kernelERKNS_10TensorBaseES5_S5_S5_ENKUlvE_clEvENKUlvE9_clEvEUlN3c108BFloat16EblE_EEvRNS_18TensorIteratorBaseERKT_EUliE_EEviT1_:
        /* <DEDUP_REMOVED lines=391> */
.L_x_1190:
        /* <DEDUP_REMOVED lines=20> */
[----:B0-----:R-:W-:-:S04]  /*19b0*/  F2FP.BF16.F32.PACK_AB R0, RZ, R0 ;  /* 0x00000000ff00723e */ /* 0x001fc800000010ff */
[----:B------:R-:W-:Y:S01]  /*19c0*/  PRMT R19, R0, 0x7610, R19 ;  /* 0x0000761000137816 */ /* 0x000fe20000000013 */
[----:B------:R-:W-:Y:S06]  /*19d0*/  BRA `(.L_x_1196) ;  /* 0x0000000c00dc7947 */ /* 0x000fec0003800000 */
.L_x_1194:
[----:B------:R-:W2:Y:S02]  /*19e0*/  LDG.E.U8 R2, desc[UR36][R2.64] ;  /* 0x0000002402027981 */ /* 0x000ea4000c1e1100 */
[----:B--2---:R-:W-:-:S04]  /*19f0*/  I2FP.F32.U32 R0, R2 ;  /* 0x0000000200007245 */ /* 0x004fc80000201000 */
[----:B------:R-:W-:-:S04]  /*1a00*/  F2FP.BF16.F32.PACK_AB R0, RZ, R0 ;  /* 0x00000000ff00723e */ /* 0x000fc800000010ff */
[----:B------:R-:W-:Y:S01]  /*1a10*/  PRMT R19, R0, 0x7610, R19 ;  /* 0x0000761000137816 */ /* 0x000fe20000000013 */
[----:B------:R-:W-:Y:S06]  /*1a20*/  BRA `(.L_x_1196) ;  /* 0x0000000c00c87947 */ /* 0x000fec0003800000 */
.L_x_1193:
        /* <DEDUP_REMOVED lines=8> */
[----:B0-----:R-:W-:-:S04]  /*1ab0*/  F2FP.BF16.F32.PACK_AB R0, RZ, R0 ;  /* 0x00000000ff00723e */ /* 0x001fc800000010ff */
[----:B------:R-:W-:Y:S01]  /*1ac0*/  PRMT R19, R0, 0x7610, R19 ;  /* 0x0000761000137816 */ /* 0x000fe20000000013 */
[----:B------:R-:W-:Y:S06]  /*1ad0*/  BRA `(.L_x_1196) ;  /* 0x0000000c009c7947 */ /* 0x000fec0003800000 */
.L_x_1198:
[----:B------:R-:W2:Y:S02]  /*1ae0*/  LDG.E R2, desc[UR36][R2.64] ;  /* 0x0000002402027981 */ /* 0x000ea4000c1e1900 */
[----:B--2---:R-:W-:-:S04]  /*1af0*/  I2FP.F32.S32 R0, R2 ;  /* 0x0000000200007245 */ /* 0x004fc80000201400 */
[----:B------:R-:W-:-:S04]  /*1b00*/  F2FP.BF16.F32.PACK_AB R0, RZ, R0 ;  /* 0x00000000ff00723e */ /* 0x000fc800000010ff */
[----:B------:R-:W-:Y:S01]  /*1b10*/  PRMT R19, R0, 0x7610, R19 ;  /* 0x0000761000137816 */ /* 0x000fe20000000013 */
[----:B------:R-:W-:Y:S06]  /*1b20*/  BRA `(.L_x_1196) ;  /* 0x0000000c00887947 */ /* 0x000fec0003800000 */
.L_x_1197:
[----:B------:R-:W2:Y:S02]  /*1b30*/  LDG.E.U16 R2, desc[UR36][R2.64] ;  /* 0x0000002402027981 */ /* 0x000ea4000c1e1500 */
[----:B--2---:R-:W0:Y:S02]  /*1b40*/  I2F.S16 R0, R2 ;  /* 0x0000000200007306 */ /* 0x004e240000101400 */
[----:B0-----:R-:W-:-:S04]  /*1b50*/  F2FP.BF16.F32.PACK_AB R0, RZ, R0 ;  /* 0x00000000ff00723e */ /* 0x001fc800000010ff */
[----:B------:R-:W-:Y:S01]  /*1b60*/  PRMT R19, R0, 0x7610, R19 ;  /* 0x0000761000137816 */ /* 0x000fe20000000013 */
[----:B------:R-:W-:Y:S06]  /*1b70*/  BRA `(.L_x_1196) ;  /* 0x0000000c00747947 */ /* 0x000fec0003800000 */
.L_x_1192:
[----:B------:R-:W-:-:S13]  /*1b80*/  ISETP.GT.AND P0, PT, R4, 0x6, PT ;  /* 0x000000060400780c */ /* 0x000fda0003f04270 */
[----:B------:R-:W-:Y:S05]  /*1b90*/  @P0 BRA `(.L_x_1199) ;  /* 0x0000000000300947 */ /* 0x000fea0003800000 */
[----:B------:R-:W-:-:S13]  /*1ba0*/  ISETP.NE.AND P0, PT, R4, 0x5, PT ;  /* 0x000000050400780c */ /* 0x000fda0003f05270 */
[----:B------:R-:W-:Y:S05]  /*1bb0*/  @!P0 BRA `(.L_x_1200) ;  /* 0x0000000000148947 */ /* 0x000fea0003800000 */
[----:B------:R-:W-:-:S13]  /*1bc0*/  ISETP.NE.AND P0, PT, R4, 0x6, PT ;  /* 0x000000060400780c */ /* 0x000fda0003f05270 */
[----:B------:R-:W-:Y:S05]  /*1bd0*/  @P0 BRA `(.L_x_1195) ;  /* 0x0000000800f00947 */ /* 0x000fea0003800000 */
[----:B------:R-:W2:Y:S02]  /*1be0*/  LDG.E R2, desc[UR36][R2.64] ;  /* 0x0000002402027981 */ /* 0x000ea4000c1e1900 */
[----:B--2---:R-:W-:Y:S01]  /*1bf0*/  F2FP.BF16.F32.PACK_AB R19, RZ, R2 ;  /* 0x00000002ff13723e */ /* 0x004fe200000010ff */
[----:B------:R-:W-:Y:S06]  /*1c00*/  BRA `(.L_x_1196) ;  /* 0x0000000c00507947 */ /* 0x000fec0003800000 */
.L_x_1200:
[----:B------:R-:W2:Y:S02]  /*1c10*/  LDG.E.U16 R0, desc[UR36][R2.64] ;  /* 0x0000002402007981 */ /* 0x000ea4000c1e1500 */
[----:B--2---:R-:W-:-:S05]  /*1c20*/  HADD2.F32 R0, -RZ, R0.H0_H0 ;  /* 0x20000000ff007230 */ /* 0x004fca0000004100 */
[----:B------:R-:W-:-:S04]  /*1c30*/  F2FP.BF16.F32.PACK_AB R0, RZ, R0 ;  /* 0x00000000ff00723e */ /* 0x000fc800000010ff */
[----:B------:R-:W-:Y:S01]  /*1c40*/  PRMT R19, R0, 0x7610, R19 ;  /* 0x0000761000137816 */ /* 0x000fe20000000013 */
[----:B------:R-:W-:Y:S06]  /*1c50*/  BRA `(.L_x_1196) ;  /* 0x0000000c003c7947 */ /* 0x000fec0003800000 */
.L_x_1199:
[----:B------:R-:W-:-:S13]  /*1c60*/  ISETP.NE.AND P0, PT, R4, 0x7, PT ;  /* 0x000000070400780c */ /* 0x000fda0003f05270 */
[----:B------:R-:W-:Y:S05]  /*1c70*/  @!P0 BRA `(.L_x_1201) ;  /* 0x0000000000308947 */ /* 0x000fea0003800000 */
[----:B------:R-:W-:-:S13]  /*1c80*/  ISETP.NE.AND P0, PT, R4, 0x8, PT ;  /* 0x000000080400780c */ /* 0x000fda0003f05270 */
[----:B------:R-:W-:Y:S05]  /*1c90*/  @!P0 BRA `(.L_x_1202) ;  /* 0x0000000000148947 */ /* 0x000fea0003800000 */
[----:B------:R-:W-:-:S13]  /*1ca0*/  ISETP.NE.AND P0, PT, R4, 0x9, PT ;  /* 0x000000090400780c */ /* 0x000fda0003f05270 */
[----:B------:R-:W-:Y:S05]  /*1cb0*/  @P0 BRA `(.L_x_1195) ;  /* 0x0000000800b80947 */ /* 0x000fea0003800000 */
[----:B------:R-:W2:Y:S02]  /*1cc0*/  LDG.E R2, desc[UR36][R2.64] ;  /* 0x0000002402027981 */ /* 0x000ea4000c1e1900 */
[----:B--2---:R-:W-:Y:S01]  /*1cd0*/  F2FP.BF16.F32.PACK_AB R19, RZ, R2 ;  /* 0x00000002ff13723e */ /* 0x004fe200000010ff */
[----:B------:R-:W-:Y:S06]  /*1ce0*/  BRA `(.L_x_1196) ;  /* 0x0000000c00187947 */ /* 0x000fec0003800000 */
.L_x_1202:
[----:B------:R-:W2:Y:S02]  /*1cf0*/  LDG.E.U16 R2, desc[UR36][R2.64] ;  /* 0x0000002402027981 */ /* 0x000ea4000c1e1500 */
[----:B--2---:R-:W-:-:S05]  /*1d00*/  HADD2.F32 R0, -RZ, R2.H0_H0 ;  /* 0x20000002ff007230 */ /* 0x004fca0000004100 */
[----:B------:R-:W-:-:S04]  /*1d10*/  F2FP.BF16.F32.PACK_AB R0, RZ, R0 ;  /* 0x00000000ff00723e */ /* 0x000fc800000010ff */
[----:B------:R-:W-:Y:S01]  /*1d20*/  PRMT R19, R0, 0x7610, R19 ;  /* 0x0000761000137816 */ /* 0x000fe20000000013 */
[----:B------:R-:W-:Y:S06]  /*1d30*/  BRA `(.L_x_1196) ;  /* 0x0000000c00047947 */ /* 0x000fec0003800000 */
.L_x_1201:
[----:B------:R-:W2:Y:S01]  /*1d40*/  LDG.E.64 R2, desc[UR36][R2.64] ;  /* 0x0000002402027981 */ /* 0x000ea2000c1e1b00 */
[----:B------:R-:W-:Y:S01]  /*1d50*/  UMOV UR4, 0xf0000000 ;  /* 0xf000000000047882 */ /* 0x000fe20000000000 */
[----:B------:R-:W-:Y:S01]  /*1d60*/  UMOV UR5, 0x380fffff ;  /* 0x380fffff00057882 */ /* 0x000fe20000000000 */
[----:B--2---:R-:W0:Y:S01]  /*1d70*/  F2F.F32.F64 R0, R2 ;  /* 0x0000000200007310 */ /* 0x004e220000301000 */
[----:B------:R-:W-:-:S14]  /*1d80*/  DSETP.GEU.AND P0, PT, |R2|, UR4, PT ;  /* 0x0000000402007e2a */ /* 0x000fdc000bf0e200 */
[----:B0-----:R-:W-:-:S05]  /*1d90*/  @!P0 FMUL R0, R0, 1.175494350822287508e-38 ;  /* 0x0080000000008820 */ /* 0x001fca0000400000 */
[----:B------:R-:W-:-:S04]  /*1da0*/  F2FP.BF16.F32.PACK_AB R0, RZ, R0 ;  /* 0x00000000ff00723e */ /* 0x000fc800000010ff */
[----:B------:R-:W-:Y:S01]  /*1db0*/  PRMT R19, R0, 0x7610, R19 ;  /* 0x0000761000137816 */ /* 0x000fe20000000013 */
[----:B------:R-:W-:Y:S06]  /*1dc0*/  BRA `(.L_x_1196) ;  /* 0x0000000800e07947 */ /* 0x000fec0003800000 */
.L_x_1191:
        /* <DEDUP_REMOVED lines=11> */
[----:B------:R-:W-:-:S04]  /*1e80*/  F2FP.BF16.F32.PACK_AB R0, RZ, R0 ;  /* 0x00000000ff00723e */ /* 0x000fc800000010ff */
[----:B------:R-:W-:Y:S01]  /*1e90*/  PRMT R19, R0, 0x7610, R19 ;  /* 0x0000761000137816 */ /* 0x000fe20000000013 */
[----:B------:R-:W-:Y:S06]  /*1ea0*/  BRA `(.L_x_1196) ;  /* 0x0000000800a87947 */ /* 0x000fec0003800000 */
.L_x_1205:
        /* <DEDUP_REMOVED lines=9> */
.L_x_1204:
        /* <DEDUP_REMOVED lines=25> */
[----:B------:R-:W-:-:S04]  /*20d0*/  F2FP.BF16.F32.PACK_AB R5, RZ, R5 ;  /* 0x00000005ff05723e */ /* 0x000fc800000010ff */
[----:B------:R-:W-:Y:S01]  /*20e0*/  PRMT R19, R5, 0x7610, R19 ;  /* 0x0000761005137816 */ /* 0x000fe20000000013 */
[----:B------:R-:W-:Y:S06]  /*20f0*/  BRA `(.L_x_1196) ;  /* 0x0000000800147947 */ /* 0x000fec0003800000 */
.L_x_1207:
        /* <DEDUP_REMOVED lines=12> */
[----:B------:R-:W-:-:S04]  /*21c0*/  F2FP.BF16.F32.PACK_AB R4, RZ, R4 ;  /* 0x00000004ff04723e */ /* 0x000fc800000010ff */
[----:B------:R-:W-:Y:S01]  /*21d0*/  PRMT R19, R4, 0x7610, R19 ;  /* 0x0000761004137816 */ /* 0x000fe20000000013 */
[----:B------:R-:W-:Y:S06]  /*21e0*/  BRA `(.L_x_1196) ;  /* 0x0000000400d87947 */ /* 0x000fec0003800000 */
.L_x_1206:
[----:B------:R0:W5:Y:S01]  /*21f0*/  LDG.E.U16 R19, desc[UR36][R2.64] ;  /* 0x0000002402137981 */ /* 0x000162000c1e1500 */
[----:B------:R-:W-:Y:S05]  /*2200*/  BRA `(.L_x_1196) ;  /* 0x0000000400d07947 */ /* 0x000fea0003800000 */
.L_x_1203:
        /* <DEDUP_REMOVED lines=10> */
[----:B------:R-:W-:-:S04]  /*22b0*/  F2FP.BF16.F32.PACK_AB R0, RZ, R0 ;  /* 0x00000000ff00723e */ /* 0x000fc800000010ff */
[----:B------:R-:W-:Y:S01]  /*22c0*/  PRMT R19, R0, 0x7610, R19 ;  /* 0x0000761000137816 */ /* 0x000fe20000000013 */
[----:B------:R-:W-:Y:S06]  /*22d0*/  BRA `(.L_x_1196) ;  /* 0x00000004009c7947 */ /* 0x000fec0003800000 */
.L_x_1210:
        /* <DEDUP_REMOVED lines=21> */
.L_x_1214:
[----:B------:R-:W-:Y:S05]  /*2430*/  BSYNC B1 ;  /* 0x0000000000017941 */ /* 0x000fea0003800000 */
.L_x_1213:
[----:B------:R-:W-:Y:S01]  /*2440*/  LEA R3, R0, 0x3b800000, 0x17 ;  /* 0x3b80000000037811 */ /* 0x000fe200078eb8ff */
[----:B------:R-:W-:-:S05]  /*2450*/  IMAD.SHL.U32 R0, R2, 0x100000, RZ ;  /* 0x0010000002007824 */ /* 0x000fca00078e00ff */
[----:B------:R-:W-:-:S07]  /*2460*/  LOP3.LUT R0, R3, R0, R4, 0xfe, !PT ;  /* 0x0000000003007212 */ /* 0x000fce00078efe04 */
.L_x_1212:
[----:B------:R-:W-:Y:S05]  /*2470*/  BSYNC B0 ;  /* 0x0000000000007941 */ /* 0x000fea0003800000 */
.L_x_1211:
[----:B------:R-:W-:-:S04]  /*2480*/  F2FP.BF16.F32.PACK_AB R0, RZ, R0 ;  /* 0x00000000ff00723e */ /* 0x000fc800000010ff */
[----:B------:R-:W-:Y:S01]  /*2490*/  PRMT R19, R0, 0x7610, R19 ;  /* 0x0000761000137816 */ /* 0x000fe20000000013 */
[----:B------:R-:W-:Y:S06]  /*24a0*/  BRA `(.L_x_1196) ;  /* 0x0000000400287947 */ /* 0x000fec0003800000 */
.L_x_1209:
        /* <DEDUP_REMOVED lines=21> */
.L_x_1218:
[----:B------:R-:W-:Y:S05]  /*2600*/  BSYNC B1 ;  /* 0x0000000000017941 */ /* 0x000fea0003800000 */
.L_x_1217:
[----:B------:R-:W-:Y:S01]  /*2610*/  LEA R3, R0, 0x37800000, 0x17 ;  /* 0x3780000000037811 */ /* 0x000fe200078eb8ff */
[----:B------:R-:W-:-:S05]  /*2620*/  IMAD.SHL.U32 R0, R2, 0x200000, RZ ;  /* 0x0020000002007824 */ /* 0x000fca00078e00ff */
[----:B------:R-:W-:-:S07]  /*2630*/  LOP3.LUT R0, R3, R0, R4, 0xfe, !PT ;  /* 0x0000000003007212 */ /* 0x000fce00078efe04 */
.L_x_1216:
[----:B------:R-:W-:Y:S05]  /*2640*/  BSYNC B0 ;  /* 0x0000000000007941 */ /* 0x000fea0003800000 */
.L_x_1215:
[----:B------:R-:W-:-:S04]  /*2650*/  F2FP.BF16.F32.PACK_AB R0, RZ, R0 ;  /* 0x00000000ff00723e */ /* 0x000fc800000010ff */
[----:B------:R-:W-:Y:S01]  /*2660*/  PRMT R19, R0, 0x7610, R19 ;  /* 0x0000761000137816 */ /* 0x000fe20000000013 */
[----:B------:R-:W-:Y:S06]  /*2670*/  BRA `(.L_x_1196) ;  /* 0x0000000000b47947 */ /* 0x000fec0003800000 */
.L_x_1208:
        /* <DEDUP_REMOVED lines=14> */
.L_x_1222:
[----:B------:R-:W-:Y:S05]  /*2760*/  BSYNC B0 ;  /* 0x0000000000007941 */ /* 0x000fea0003800000 */
.L_x_1221:
[----:B------:R-:W-:-:S04]  /*2770*/  F2FP.BF16.F32.PACK_AB R0, RZ, R0 ;  /* 0x00000000ff00723e */ /* 0x000fc800000010ff */
[----:B------:R-:W-:Y:S01]  /*2780*/  PRMT R19, R0, 0x7610, R19 ;  /* 0x0000761000137816 */ /* 0x000fe20000000013 */
[----:B------:R-:W-:Y:S06]  /*2790*/  BRA `(.L_x_1196) ;  /* 0x00000000006c7947 */ /* 0x000fec0003800000 */
.L_x_1195:
        /* <DEDUP_REMOVED lines=16> */
.L_x_1223:
[----:B------:R-:W-:Y:S01]  /*28a0*/  PRMT R19, RZ, 0x7610, R19 ;  /* 0x00007610ff137816 */ /* 0x000fe20000000013 */
[----:B------:R-:W-:Y:S06]  /*28b0*/  BRA `(.L_x_1196) ;  /* 0x0000000000247947 */ /* 0x000fec0003800000 */
.L_x_1220:
[----:B------:R-:W2:Y:S02]  /*28c0*/  LDG.E.64 R2, desc[UR36][R2.64] ;  /* 0x0000002402027981 */ /* 0x000ea4000c1e1b00 */
[----:B--2---:R-:W0:Y:S02]  /*28d0*/  I2F.U64 R0, R2 ;  /* 0x0000000200007312 */ /* 0x004e240000301000 */
[----:B0-----:R-:W-:-:S04]  /*28e0*/  F2FP.BF16.F32.PACK_AB R0, RZ, R0 ;  /* 0x00000000ff00723e */ /* 0x001fc800000010ff */
[----:B------:R-:W-:Y:S01]  /*28f0*/  PRMT R19, R0, 0x7610, R19 ;  /* 0x0000761000137816 */ /* 0x000fe20000000013 */
[----:B------:R-:W-:Y:S06]  /*2900*/  BRA `(.L_x_1196) ;  /* 0x0000000000107947 */ /* 0x000fec0003800000 */
.L_x_1219:
[----:B------:R-:W2:Y:S02]  /*2910*/  LDG.E R2, desc[UR36][R2.64] ;  /* 0x0000002402027981 */ /* 0x000ea4000c1e1900 */
[----:B--2---:R-:W-:-:S04]  /*2920*/  I2FP.F32.U32 R0, R2 ;  /* 0x0000000200007245 */ /* 0x004fc80000201000 */
[----:B------:R-:W-:-:S04]  /*2930*/  F2FP.BF16.F32.PACK_AB R0, RZ, R0 ;  /* 0x00000000ff00723e */ /* 0x000fc800000010ff */
[----:B------:R-:W-:-:S07]  /*2940*/  PRMT R19, R0, 0x7610, R19 ;  /* 0x0000761000137816 */ /* 0x000fce0000000013 */
.L_x_1196:
[----:B------:R-:W1:Y:S01]  /*2950*/  LDC.U8 R4, c[0x0][0x50a] ;  /* 0x00014280ff047b82 */ /* 0x000e620000000000 */
[----:B------:R-:W-:Y:S02]  /*2960*/  ULDC.64 UR4, c[0x0][0x4e8] ;  /* 0x00013a0000047ab9 */ /* 0x000fe40000000a00 */
[----:B0-----:R-:W-:-:S05]  /*2970*/  IADD3 R2, P1, R24, UR4, RZ ;  /* 0x0000000418027c10 */ /* 0x001fca000ff3e0ff */
[----:B------:R-:W-:Y:S01]  /*2980*/  IMAD.X R3, RZ, RZ, UR5, P1 ;  /* 0x00000005ff037e24 */ /* 0x000fe200088e06ff */
[----:B-1----:R-:W-:-:S04]  /*2990*/  PRMT R0, R4, 0x9910, RZ ;  /* 0x0000991004007816 */ /* 0x002fc800000000ff */
        /* <DEDUP_REMOVED lines=14> */
.L_x_1227:
[----:B------:R-:W2:Y:S02]  /*2a80*/  LDG.E.U8 R2, desc[UR36][R2.64] ;  /* 0x0000002402027981 */ /* 0x000ea4000c1e1100 */
[----:B--2---:R-:W-:-:S04]  /*2a90*/  ISETP.NE.AND P0, PT, R2, RZ, PT ;  /* 0x000000ff0200720c */ /* 0x004fc80003f05270 */
[----:B------:R-:W-:Y:S01]  /*2aa0*/  P2R R24, PR, RZ, 0x1 ;  /* 0x00000001ff187803 */ /* 0x000fe20000000000 */
[----:B------:R-:W-:Y:S08]  /*2ab0*/  BRA `(.L_x_1229) ;  /* 0x0000000c00c47947 */ /* 0x000ff00003800000 */
.L_x_1226:
        /* <DEDUP_REMOVED lines=11> */
.L_x_1231:
[----:B------:R-:W2:Y:S02]  /*2b70*/  LDG.E R2, desc[UR36][R2.64] ;  /* 0x0000002402027981 */ /* 0x000ea4000c1e1900 */
[----:B--2---:R-:W-:-:S04]  /*2b80*/  ISETP.NE.AND P0, PT, R2, RZ, PT ;  /* 0x000000ff0200720c */ /* 0x004fc80003f05270 */
[----:B------:R-:W-:Y:S01]  /*2b90*/  P2R R24, PR, RZ, 0x1 ;  /* 0x00000001ff187803 */ /* 0x000fe20000000000 */
[----:B------:R-:W-:Y:S08]  /*2ba0*/  BRA `(.L_x_1229) ;  /* 0x0000000c00887947 */ /* 0x000ff00003800000 */
.L_x_1230:
[----:B------:R-:W2:Y:S02]  /*2bb0*/  LDG.E.U16 R2, desc[UR36][R2.64] ;  /* 0x0000002402027981 */ /* 0x000ea4000c1e1500 */
[----:B--2---:R-:W-:-:S04]  /*2bc0*/  ISETP.NE.AND P0, PT, R2, RZ, PT ;  /* 0x000000ff0200720c */ /* 0x004fc80003f05270 */
[----:B------:R-:W-:Y:S01]  /*2bd0*/  P2R R24, PR, RZ, 0x1 ;  /* 0x00000001ff187803 */ /* 0x000fe20000000000 */
[----:B------:R-:W-:Y:S08]  /*2be0*/  BRA `(.L_x_1229) ;  /* 0x0000000c00787947 */ /* 0x000ff00003800000 */
.L_x_1225:
        /* <DEDUP_REMOVED lines=10> */
.L_x_1233:
[----:B------:R-:W2:Y:S02]  /*2c90*/  LDG.E.U16 R0, desc[UR36][R2.64] ;  /* 0x0000002402007981 */ /* 0x000ea4000c1e1500 */
[----:B--2---:R-:W-:-:S05]  /*2ca0*/  HADD2.F32 R0, -RZ, R0.H0_H0 ;  /* 0x20000000ff007230 */ /* 0x004fca0000004100 */
[----:B------:R-:W-:-:S04]  /*2cb0*/  FSETP.NEU.FTZ.AND P0, PT, R0, RZ, PT ;  /* 0x000000ff0000720b */ /* 0x000fc80003f1d000 */
[----:B------:R-:W-:Y:S01]  /*2cc0*/  P2R R24, PR, RZ, 0x1 ;  /* 0x00000001ff187803 */ /* 0x000fe20000000000 */
[----:B------:R-:W-:Y:S08]  /*2cd0*/  BRA `(.L_x_1229) ;  /* 0x0000000c003c7947 */ /* 0x000ff00003800000 */
.L_x_1232:
        /* <DEDUP_REMOVED lines=12> */
.L_x_1235:
        /* <DEDUP_REMOVED lines=11> */
.L_x_1234:
[----:B------:R-:W2:Y:S02]  /*2e50*/  LDG.E.64 R2, desc[UR36][R2.64] ;  /* 0x0000002402027981 */ /* 0x000ea4000c1e1b00 */
[----:B--2---:R-:W-:-:S06]  /*2e60*/  DSETP.NEU.AND P0, PT, R2, RZ, PT ;  /* 0x000000ff0200722a */ /* 0x004fcc0003f0d000 */
[----:B------:R-:W-:Y:S01]  /*2e70*/  P2R R24, PR, RZ, 0x1 ;  /* 0x00000001ff187803 */ /* 0x000fe20000000000 */
[----:B------:R-:W-:Y:S07]  /*2e80*/  BRA `(.L_x_1229) ;  /* 0x0000000800d07947 */ /* 0x000fee0003800000 */
.L_x_1224:
        /* <DEDUP_REMOVED lines=12> */
.L_x_1238:
[----:B------:R-:W2:Y:S02]  /*2f50*/  LDG.E.128 R4, desc[UR36][R2.64] ;  /* 0x0000002402047981 */ /* 0x000ea4000c1e1d00 */
[----:B--2---:R-:W-:-:S06]  /*2f60*/  DSETP.NEU.AND P0, PT, R6, RZ, PT ;  /* 0x000000ff0600722a */ /* 0x004fcc0003f0d000 */
[----:B------:R-:W-:-:S06]  /*2f70*/  DSETP.NEU.OR P0, PT, R4, RZ, P0 ;  /* 0x000000ff0400722a */ /* 0x000fcc000070d400 */
[----:B------:R-:W-:Y:S01]  /*2f80*/  P2R R24, PR, RZ, 0x1 ;  /* 0x00000001ff187803 */ /* 0x000fe20000000000 */
[----:B------:R-:W-:Y:S07]  /*2f90*/  BRA `(.L_x_1229) ;  /* 0x00000008008c7947 */ /* 0x000fee0003800000 */
.L_x_1237:
        /* <DEDUP_REMOVED lines=28> */
.L_x_1240:
        /* <DEDUP_REMOVED lines=15> */
.L_x_1239:
[----:B------:R-:W2:Y:S02]  /*3250*/  LDG.E.U16 R0, desc[UR36][R2.64] ;  /* 0x0000002402007981 */ /* 0x000ea4000c1e1500 */
[----:B--2---:R-:W-:-:S05]  /*3260*/  IMAD.U32 R0, R0, 0x10000, RZ ;  /* 0x0001000000007824 */ /* 0x004fca00078e00ff */
[----:B------:R-:W-:-:S04]  /*3270*/  FSETP.NEU.FTZ.AND P0, PT, R0, RZ, PT ;  /* 0x000000ff0000720b */ /* 0x000fc80003f1d000 */
[----:B------:R-:W-:Y:S01]  /*3280*/  P2R R24, PR, RZ, 0x1 ;  /* 0x00000001ff187803 */ /* 0x000fe20000000000 */
[----:B------:R-:W-:Y:S08]  /*3290*/  BRA `(.L_x_1229) ;  /* 0x0000000400cc7947 */ /* 0x000ff00003800000 */
.L_x_1236:
        /* <DEDUP_REMOVED lines=12> */
.L_x_1243:
        /* <DEDUP_REMOVED lines=21> */
.L_x_1247:
[----:B------:R-:W-:Y:S05]  /*34b0*/  BSYNC B1 ;  /* 0x0000000000017941 */ /* 0x000fea0003800000 */
.L_x_1246:
[----:B------:R-:W-:Y:S01]  /*34c0*/  LEA R3, R0, 0x3b800000, 0x17 ;  /* 0x3b80000000037811 */ /* 0x000fe200078eb8ff */
[----:B------:R-:W-:-:S05]  /*34d0*/  IMAD.SHL.U32 R0, R2, 0x100000, RZ ;  /* 0x0010000002007824 */ /* 0x000fca00078e00ff */
[----:B------:R-:W-:-:S07]  /*34e0*/  LOP3.LUT R0, R3, R0, R4, 0xfe, !PT ;  /* 0x0000000003007212 */ /* 0x000fce00078efe04 */
.L_x_1245:
[----:B------:R-:W-:Y:S05]  /*34f0*/  BSYNC B0 ;  /* 0x0000000000007941 */ /* 0x000fea0003800000 */
.L_x_1244:
[----:B------:R-:W-:-:S04]  /*3500*/  FSETP.NEU.FTZ.AND P0, PT, R0, RZ, PT ;  /* 0x000000ff0000720b */ /* 0x000fc80003f1d000 */
[----:B------:R-:W-:Y:S01]  /*3510*/  P2R R24, PR, RZ, 0x1 ;  /* 0x00000001ff187803 */ /* 0x000fe20000000000 */
[----:B------:R-:W-:Y:S08]  /*3520*/  BRA `(.L_x_1229) ;  /* 0x0000000400287947 */ /* 0x000ff00003800000 */
.L_x_1242:
        /* <DEDUP_REMOVED lines=21> */
.L_x_1251:
[----:B------:R-:W-:Y:S05]  /*3680*/  BSYNC B1 ;  /* 0x0000000000017941 */ /* 0x000fea0003800000 */
.L_x_1250:
[----:B------:R-:W-:Y:S01]  /*3690*/  LEA R3, R0, 0x37800000, 0x17 ;  /* 0x3780000000037811 */ /* 0x000fe200078eb8ff */
[----:B------:R-:W-:-:S05]  /*36a0*/  IMAD.SHL.U32 R0, R2, 0x200000, RZ ;  /* 0x0020000002007824 */ /* 0x000fca00078e00ff */
[----:B------:R-:W-:-:S07]  /*36b0*/  LOP3.LUT R0, R3, R0, R4, 0xfe, !PT ;  /* 0x0000000003007212 */ /* 0x000fce00078efe04 */
.L_x_1249:
[----:B------:R-:W-:Y:S05]  /*36c0*/  BSYNC B0 ;  /* 0x0000000000007941 */ /* 0x000fea0003800000 */
.L_x_1248:
[----:B------:R-:W-:-:S04]  /*36d0*/  FSETP.NEU.FTZ.AND P0, PT, R0, RZ, PT ;  /* 0x000000ff0000720b */ /* 0x000fc80003f1d000 */
[----:B------:R-:W-:Y:S01]  /*36e0*/  P2R R24, PR, RZ, 0x1 ;  /* 0x00000001ff187803 */ /* 0x000fe20000000000 */
[----:B------:R-:W-:Y:S08]  /*36f0*/  BRA `(.L_x_1229) ;  /* 0x0000000000b47947 */ /* 0x000ff00003800000 */
.L_x_1241:
        /* <DEDUP_REMOVED lines=14> */
.L_x_1255:
[----:B------:R-:W-:Y:S05]  /*37e0*/  BSYNC B0 ;  /* 0x0000000000007941 */ /* 0x000fea0003800000 */
.L_x_1254:
[----:B------:R-:W-:-:S04]  /*37f0*/  FSETP.NEU.FTZ.AND P0, PT, R0, RZ, PT ;  /* 0x000000ff0000720b */ /* 0x000fc80003f1d000 */
[----:B------:R-:W-:Y:S01]  /*3800*/  P2R R24, PR, RZ, 0x1 ;  /* 0x00000001ff187803 */ /* 0x000fe20000000000 */
[----:B------:R-:W-:Y:S08]  /*3810*/  BRA `(.L_x_1229) ;  /* 0x00000000006c7947 */ /* 0x000ff00003800000 */
.L_x_1228:
        /* <DEDUP_REMOVED lines=16> */
.L_x_1256:
[----:B------:R-:W-:-:S04]  /*3920*/  PLOP3.LUT P0, PT, PT, PT, PT, 0x8, 0x0 ;  /* 0x000000000000781c */ /* 0x000fc80003f0e170 */
[----:B------:R-:W-:Y:S01]  /*3930*/  P2R R24, PR, RZ, 0x1 ;  /* 0x00000001ff187803 */ /* 0x000fe20000000000 */
[----:B------:R-:W-:Y:S08]  /*3940*/  BRA `(.L_x_1229) ;  /* 0x0000000000207947 */ /* 0x000ff00003800000 */
.L_x_1253:
[----:B------:R-:W2:Y:S02]  /*3950*/  LDG.E.64 R2, desc[UR36][R2.64] ;  /* 0x0000002402027981 */ /* 0x000ea4000c1e1b00 */
[----:B--2---:R-:W-:-:S04]  /*3960*/  ISETP.NE.U32.AND P0, PT, R2, RZ, PT ;  /* 0x000000ff0200720c */ /* 0x004fc80003f05070 */
[----:B------:R-:W-:-:S04]  /*3970*/  ISETP.NE.AND.EX P0, PT, R3, RZ, PT, P0 ;  /* 0x000000ff0300720c */ /* 0x000fc80003f05300 */
[----:B------:R-:W-:Y:S01]  /*3980*/  P2R R24, PR, RZ, 0x1 ;  /* 0x00000001ff187803 */ /* 0x000fe20000000000 */
[----:B------:R-:W-:Y:S08]  /*3990*/  BRA `(.L_x_1229) ;  /* 0x00000000000c7947 */ /* 0x000ff00003800000 */
.L_x_1252:
[----:B------:R-:W2:Y:S02]  /*39a0*/  LDG.E R2, desc[UR36][R2.64] ;  /* 0x0000002402027981 */ /* 0x000ea4000c1e1900 */
[----:B--2---:R-:W-:-:S04]  /*39b0*/  ISETP.NE.AND P0, PT, R2, RZ, PT ;  /* 0x000000ff0200720c */ /* 0x004fc80003f05270 */
[----:B------:R-:W-:-:S09]  /*39c0*/  P2R R24, PR, RZ, 0x1 ;  /* 0x00000001ff187803 */ /* 0x000fd20000000000 */
.L_x_1229:
        /* <DEDUP_REMOVED lines=18> */
.L_x_1260:
[----:B------:R0:W5:Y:S01]  /*3af0*/  LDG.E.U8 R2, desc[UR36][R4.64] ;  /* 0x0000002404027981 */ /* 0x000162000c1e1100 */
[----:B------:R-:W-:Y:S01]  /*3b00*/  IMAD.MOV.U32 R3, RZ, RZ, RZ ;  /* 0x000000ffff037224 */ /* 0x000fe200078e00ff */
[----:B------:R-:W-:Y:S06]  /*3b10*/  BRA `(.L_x_1262) ;  /* 0x0000000c00487947 */ /* 0x000fec0003800000 */
.L_x_1259:
        /* <DEDUP_REMOVED lines=8> */
.L_x_1264:
[----:B------:R-:W2:Y:S02]  /*3ba0*/  LDG.E R2, desc[UR36][R4.64] ;  /* 0x0000002404027981 */ /* 0x000ea4000c1e1900 */
[----:B--2---:R-:W-:Y:S01]  /*3bb0*/  SHF.R.S32.HI R3, RZ, 0x1f, R2 ;  /* 0x0000001fff037819 */ /* 0x004fe20000011402 */
[----:B------:R-:W-:Y:S06]  /*3bc0*/  BRA `(.L_x_1262) ;  /* 0x0000000c001c7947 */ /* 0x000fec0003800000 */
.L_x_1263:
[----:B------:R-:W2:Y:S02]  /*3bd0*/  LDG.E.S16 R2, desc[UR36][R4.64] ;  /* 0x0000002404027981 */ /* 0x000ea4000c1e1700 */
[----:B--2---:R-:W-:Y:S01]  /*3be0*/  SHF.R.S32.HI R3, RZ, 0x1f, R2 ;  /* 0x0000001fff037819 */ /* 0x004fe20000011402 */
[----:B------:R-:W-:Y:S06]  /*3bf0*/  BRA `(.L_x_1262) ;  /* 0x0000000c00107947 */ /* 0x000fec0003800000 */
.L_x_1258:
        /* <DEDUP_REMOVED lines=9> */
.L_x_1266:
[----:B------:R-:W2:Y:S02]  /*3c90*/  LDG.E.U16 R4, desc[UR36][R4.64] ;  /* 0x0000002404047981 */ /* 0x000ea4000c1e1500 */
[----:B--2---:R-:W-:-:S06]  /*3ca0*/  HADD2.F32 R2, -RZ, R4.H0_H0 ;  /* 0x20000004ff027230 */ /* 0x004fcc0000004100 */
[----:B------:R-:W0:Y:S01]  /*3cb0*/  F2I.S64.TRUNC R2, R2 ;  /* 0x0000000200027311 */ /* 0x000e22000020d900 */
[----:B------:R-:W-:Y:S05]  /*3cc0*/  BRA `(.L_x_1262) ;  /* 0x0000000800dc7947 */ /* 0x000fea0003800000 */
.L_x_1265:
        /* <DEDUP_REMOVED lines=9> */
.L_x_1268:
[----:B------:R-:W2:Y:S02]  /*3d60*/  LDG.E.U16 R4, desc[UR36][R4.64] ;  /* 0x0000002404047981 */ /* 0x000ea4000c1e1500 */
[----:B--2---:R-:W-:-:S06]  /*3d70*/  HADD2.F32 R2, -RZ, R4.H0_H0 ;  /* 0x20000004ff027230 */ /* 0x004fcc0000004100 */
[----:B------:R-:W3:Y:S01]  /*3d80*/  F2I.S64.TRUNC R2, R2 ;  /* 0x0000000200027311 */ /* 0x000ee2000020d900 */
[----:B------:R-:W-:Y:S05]  /*3d90*/  BRA `(.L_x_1262) ;  /* 0x0000000800a87947 */ /* 0x000fea0003800000 */
.L_x_1267:
[----:B------:R-:W2:Y:S02]  /*3da0*/  LDG.E.64 R2, desc[UR36][R4.64] ;  /* 0x0000002404027981 */ /* 0x000ea4000c1e1b00 */
[----:B--2---:R-:W4:Y:S01]  /*3db0*/  F2I.S64.F64.TRUNC R2, R2 ;  /* 0x0000000200027311 */ /* 0x004f22000030d900 */
[----:B------:R-:W-:Y:S05]  /*3dc0*/  BRA `(.L_x_1262) ;  /* 0x00000008009c7947 */ /* 0x000fea0003800000 */
.L_x_1257:
        /* <DEDUP_REMOVED lines=13> */
.L_x_1271:
[----:B------:R-:W2:Y:S02]  /*3ea0*/  LDG.E.64 R2, desc[UR36][R4.64] ;  /* 0x0000002404027981 */ /* 0x000ea4000c1e1b00 */
[----:B--2---:R-:W0:Y:S01]  /*3eb0*/  F2I.S64.F64.TRUNC R2, R2 ;  /* 0x0000000200027311 */ /* 0x004e22000030d900 */
[----:B------:R-:W-:Y:S05]  /*3ec0*/  BRA `(.L_x_1262) ;  /* 0x00000008005c7947 */ /* 0x000fea0003800000 */
.L_x_1270:
        /* <DEDUP_REMOVED lines=27> */
.L_x_1273:
        /* <DEDUP_REMOVED lines=14> */
.L_x_1272:
[----:B------:R-:W2:Y:S02]  /*4160*/  LDG.E.U16 R2, desc[UR36][R4.64] ;  /* 0x0000002404027981 */ /* 0x000ea4000c1e1500 */
[----:B--2---:R-:W-:-:S06]  /*4170*/  IMAD.U32 R2, R2, 0x10000, RZ ;  /* 0x0001000002027824 */ /* 0x004fcc00078e00ff */
[----:B------:R-:W0:Y:S01]  /*4180*/  F2I.S64.TRUNC R2, R2 ;  /* 0x0000000200027311 */ /* 0x000e22000020d900 */
[----:B------:R-:W-:Y:S05]  /*4190*/  BRA `(.L_x_1262) ;  /* 0x0000000400a87947 */ /* 0x000fea0003800000 */
.L_x_1269:
        /* <DEDUP_REMOVED lines=11> */
.L_x_1276:
        /* <DEDUP_REMOVED lines=21> */
.L_x_1280:
[----:B------:R-:W-:Y:S05]  /*43a0*/  BSYNC B1 ;  /* 0x0000000000017941 */ /* 0x000fea0003800000 */
.L_x_1279:
[----:B------:R-:W-:Y:S01]  /*43b0*/  IMAD.SHL.U32 R2, R2, 0x100000, RZ ;  /* 0x0010000002027824 */ /* 0x000fe200078e00ff */
[----:B------:R-:W-:-:S04]  /*43c0*/  LEA R3, R0, 0x3b800000, 0x17 ;  /* 0x3b80000000037811 */ /* 0x000fc800078eb8ff */
[----:B------:R-:W-:-:S07]  /*43d0*/  LOP3.LUT R2, R3, R2, R4, 0xfe, !PT ;  /* 0x0000000203027212 */ /* 0x000fce00078efe04 */
.L_x_1278:
[----:B------:R-:W-:Y:S05]  /*43e0*/  BSYNC B0 ;  /* 0x0000000000007941 */ /* 0x000fea0003800000 */
.L_x_1277:
[----:B------:R-:W0:Y:S01]  /*43f0*/  F2I.S64.TRUNC R2, R2 ;  /* 0x0000000200027311 */ /* 0x000e22000020d900 */
[----:B------:R-:W-:Y:S05]  /*4400*/  BRA `(.L_x_1262) ;  /* 0x00000004000c7947 */ /* 0x000fea0003800000 */
.L_x_1275:
        /* <DEDUP_REMOVED lines=21> */
.L_x_1284:
[----:B------:R-:W-:Y:S05]  /*4560*/  BSYNC B1 ;  /* 0x0000000000017941 */ /* 0x000fea0003800000 */
.L_x_1283:
[----:B------:R-:W-:Y:S01]  /*4570*/  IMAD.SHL.U32 R2, R2, 0x200000, RZ ;  /* 0x0020000002027824 */ /* 0x000fe200078e00ff */
[----:B------:R-:W-:-:S04]  /*4580*/  LEA R3, R0, 0x37800000, 0x17 ;  /* 0x3780000000037811 */ /* 0x000fc800078eb8ff */
[----:B------:R-:W-:-:S07]  /*4590*/  LOP3.LUT R2, R3, R2, R4, 0xfe, !PT ;  /* 0x0000000203027212 */ /* 0x000fce00078efe04 */
.L_x_1282:
[----:B------:R-:W-:Y:S05]  /*45a0*/  BSYNC B0 ;  /* 0x0000000000007941 */ /* 0x000fea0003800000 */
.L_x_1281:
[----:B------:R-:W0:Y:S01]  /*45b0*/  F2I.S64.TRUNC R2, R2 ;  /* 0x0000000200027311 */ /* 0x000e22000020d900 */
[----:B------:R-:W-:Y:S05]  /*45c0*/  BRA `(.L_x_1262) ;  /* 0x00000000009c7947 */ /* 0x000fea0003800000 */
.L_x_1274:
        /* <DEDUP_REMOVED lines=14> */
.L_x_1288:
[----:B------:R-:W-:Y:S05]  /*46b0*/  BSYNC B0 ;  /* 0x0000000000007941 */ /* 0x000fea0003800000 */
.L_x_1287:
[----:B------:R-:W0:Y:S01]  /*46c0*/  F2I.S64.TRUNC R2, R2 ;  /* 0x0000000200027311 */ /* 0x000e22000020d900 */
[----:B------:R-:W-:Y:S05]  /*46d0*/  BRA `(.L_x_1262) ;  /* 0x0000000000587947 */ /* 0x000fea0003800000 */
.L_x_1261:
        /* <DEDUP_REMOVED lines=16> */
.L_x_1289:
[----:B------:R-:W-:Y:S01]  /*47e0*/  CS2R R2, SRZ ;  /* 0x0000000000027805 */ /* 0x000fe2000001ff00 */
[----:B------:R-:W-:Y:S06]  /*47f0*/  BRA `(.L_x_1262) ;  /* 0x0000000000107947 */ /* 0x000fec0003800000 */
.L_x_1286:
[----:B------:R0:W5:Y:S01]  /*4800*/  LDG.E.64 R2, desc[UR36][R4.64] ;  /* 0x0000002404027981 */ /* 0x000162000c1e1b00 */
[----:B------:R-:W-:Y:S05]  /*4810*/  BRA `(.L_x_1262) ;  /* 0x0000000000087947 */ /* 0x000fea0003800000 */
.L_x_1285:
[----:B------:R0:W5:Y:S01]  /*4820*/  LDG.E R2, desc[UR36][R4.64] ;  /* 0x0000002404027981 */ /* 0x000162000c1e1900 */
[----:B------:R-:W-:-:S07]  /*4830*/  IMAD.MOV.U32 R3, RZ, RZ, RZ ;  /* 0x000000ffff037224 */ /* 0x000fce00078e00ff */
.L_x_1262:
        /* <DEDUP_REMOVED lines=10> */
.L_x_1291:
[----:B------:R-:W-:Y:S05]  /*48e0*/  BSYNC B0 ;  /* 0x0000000000007941 */ /* 0x000fea0003800000 */
.L_x_1290:
        /* <DEDUP_REMOVED lines=9> */
[----:B-----5:R-:W-:-:S06]  /*4980*/  IMAD.U32 R19, R19, 0x10000, RZ ;  /* 0x0001000013137824 */ /* 0x020fcc00078e00ff */
[----:B------:R-:W0:Y:S02]  /*4990*/  F2I.FTZ.TRUNC.NTZ R19, R19 ;  /* 0x0000001300137305 */ /* 0x000e24000021f100 */
[----:B0-----:R0:W-:Y:S01]  /*49a0*/  STG.E.U8 desc[UR36][R16.64], R19 ;  /* 0x0000001310007986 */ /* 0x0011e2000c101124 */
[----:B------:R-:W-:Y:S05]  /*49b0*/  BRA `(.L_x_1297) ;  /* 0x0000000c00947947 */ /* 0x000fea0003800000 */
.L_x_1295:
[----:B0-2345:R-:W-:-:S06]  /*49c0*/  IMAD.U32 R3, R19, 0x10000, RZ ;  /* 0x0001000013037824 */ /* 0x03dfcc00078e00ff */
[----:B------:R-:W0:Y:S02]  /*49d0*/  F2I.S64.TRUNC R2, R3 ;  /* 0x0000000300027311 */ /* 0x000e24000020d900 */
[----:B0-----:R0:W-:Y:S01]  /*49e0*/  STG.E.U8 desc[UR36][R16.64], R2 ;  /* 0x0000000210007986 */ /* 0x0011e2000c101124 */
[----:B------:R-:W-:Y:S05]  /*49f0*/  BRA `(.L_x_1297) ;  /* 0x0000000c00847947 */ /* 0x000fea0003800000 */
.L_x_1294:
[----:B------:R-:W-:-:S13]  /*4a00*/  ISETP.NE.AND P0, PT, R0, 0x2, PT ;  /* 0x000000020000780c */ /* 0x000fda0003f05270 */
[----:B------:R-:W-:Y:S05]  /*4a10*/  @!P0 BRA `(.L_x_1298) ;  /* 0x0000000000308947 */ /* 0x000fea0003800000 */
[----:B------:R-:W-:-:S13]  /*4a20*/  ISETP.NE.AND P0, PT, R0, 0x3, PT ;  /* 0x000000030000780c */ /* 0x000fda0003f05270 */
[----:B------:R-:W-:Y:S05]  /*4a30*/  @!P0 BRA `(.L_x_1299) ;  /* 0x0000000000188947 */ /* 0x000fea0003800000 */
[----:B------:R-:W-:-:S13]  /*4a40*/  ISETP.NE.AND P0, PT, R0, 0x4, PT ;  /* 0x000000040000780c */ /* 0x000fda0003f05270 */
[----:B------:R-:W-:Y:S05]  /*4a50*/  @P0 BRA `(.L_x_1296) ;  /* 0x0000000c000c0947 */ /* 0x000fea0003800000 */
[----:B0-2345:R-:W-:-:S06]  /*4a60*/  IMAD.U32 R2, R19, 0x10000, RZ ;  /* 0x0001000013027824 */ /* 0x03dfcc00078e00ff */
[----:B------:R-:W0:Y:S02]  /*4a70*/  F2I.S64.TRUNC R2, R2 ;  /* 0x0000000200027311 */ /* 0x000e24000020d900 */
[----:B0-----:R0:W-:Y:S01]  /*4a80*/  STG.E.64 desc[UR36][R16.64], R2 ;  /* 0x0000000210007986 */ /* 0x0011e2000c101b24 */
[----:B------:R-:W-:Y:S05]  /*4a90*/  BRA `(.L_x_1297) ;  /* 0x0000000c005c7947 */ /* 0x000fea0003800000 */
.L_x_1299:
[----:B-----5:R-:W-:-:S06]  /*4aa0*/  IMAD.U32 R19, R19, 0x10000, RZ ;  /* 0x0001000013137824 */ /* 0x020fcc00078e00ff */
[----:B------:R-:W0:Y:S02]  /*4ab0*/  F2I.FTZ.TRUNC.NTZ R19, R19 ;  /* 0x0000001300137305 */ /* 0x000e24000021f100 */
[----:B0-----:R0:W-:Y:S01]  /*4ac0*/  STG.E desc[UR36][R16.64], R19 ;  /* 0x0000001310007986 */ /* 0x0011e2000c101924 */
[----:B------:R-:W-:Y:S05]  /*4ad0*/  BRA `(.L_x_1297) ;  /* 0x0000000c004c7947 */ /* 0x000fea0003800000 */
.L_x_1298:
[----:B-----5:R-:W-:-:S06]  /*4ae0*/  IMAD.U32 R19, R19, 0x10000, RZ ;  /* 0x0001000013137824 */ /* 0x020fcc00078e00ff */
[----:B------:R-:W0:Y:S02]  /*4af0*/  F2I.FTZ.TRUNC.NTZ R19, R19 ;  /* 0x0000001300137305 */ /* 0x000e24000021f100 */
[----:B0-----:R0:W-:Y:S01]  /*4b00*/  STG.E.U16 desc[UR36][R16.64], R19 ;  /* 0x0000001310007986 */ /* 0x0011e2000c101524 */
[----:B------:R-:W-:Y:S05]  /*4b10*/  BRA `(.L_x_1297) ;  /* 0x0000000c003c7947 */ /* 0x000fea0003800000 */
.L_x_1293:
[----:B------:R-:W-:-:S13]  /*4b20*/  ISETP.GT.AND P0, PT, R0, 0x6, PT ;  /* 0x000000060000780c */ /* 0x000fda0003f04270 */
[----:B------:R-:W-:Y:S05]  /*4b30*/  @P0 BRA `(.L_x_1300) ;  /* 0x00000000002c0947 */ /* 0x000fea0003800000 */
[----:B------:R-:W-:-:S13]  /*4b40*/  ISETP.NE.AND P0, PT, R0, 0x5, PT ;  /* 0x000000050000780c */ /* 0x000fda0003f05270 */
[----:B------:R-:W-:Y:S05]  /*4b50*/  @!P0 BRA `(.L_x_1301) ;  /* 0x0000000000148947 */ /* 0x000fea0003800000 */
[----:B------:R-:W-:-:S13]  /*4b60*/  ISETP.NE.AND P0, PT, R0, 0x6, PT ;  /* 0x000000060000780c */ /* 0x000fda0003f05270 */
[----:B------:R-:W-:Y:S05]  /*4b70*/  @P0 BRA `(.L_x_1296) ;  /* 0x0000000800c40947 */ /* 0x000fea0003800000 */
[----:B-----5:R-:W-:-:S05]  /*4b80*/  IMAD.U32 R19, R19, 0x10000, RZ ;  /* 0x0001000013137824 */ /* 0x020fca00078e00ff */
[----:B------:R0:W-:Y:S01]  /*4b90*/  STG.E desc[UR36][R16.64], R19 ;  /* 0x0000001310007986 */ /* 0x0001e2000c101924 */
[----:B------:R-:W-:Y:S05]  /*4ba0*/  BRA `(.L_x_1297) ;  /* 0x0000000c00187947 */ /* 0x000fea0003800000 */
.L_x_1301:
[----:B-----5:R-:W-:-:S05]  /*4bb0*/  IMAD.U32 R0, R19, 0x10000, RZ ;  /* 0x0001000013007824 */ /* 0x020fca00078e00ff */
[----:B------:R-:W-:-:S05]  /*4bc0*/  F2FP.F16.F32.PACK_AB R0, RZ, R0 ;  /* 0x00000000ff00723e */ /* 0x000fca00000000ff */
[----:B------:R0:W-:Y:S01]  /*4bd0*/  STG.E.U16 desc[UR36][R16.64], R0 ;  /* 0x0000000010007986 */ /* 0x0001e2000c101524 */
[----:B------:R-:W-:Y:S05]  /*4be0*/  BRA `(.L_x_1297) ;  /* 0x0000000c00087947 */ /* 0x000fea0003800000 */
.L_x_1300:
[----:B------:R-:W-:-:S13]  /*4bf0*/  ISETP.NE.AND P0, PT, R0, 0x7, PT ;  /* 0x000000070000780c */ /* 0x000fda0003f05270 */
[----:B------:R-:W-:Y:S05]  /*4c00*/  @!P0 BRA `(.L_x_1302) ;  /* 0x0000000000348947 */ /* 0x000fea0003800000 */
[----:B------:R-:W-:-:S13]  /*4c10*/  ISETP.NE.AND P0, PT, R0, 0x8, PT ;  /* 0x000000080000780c */ /* 0x000fda0003f05270 */
[----:B------:R-:W-:Y:S05]  /*4c20*/  @!P0 BRA `(.L_x_1303) ;  /* 0x0000000000188947 */ /* 0x000fea0003800000 */
[----:B------:R-:W-:-:S13]  /*4c30*/  ISETP.NE.AND P0, PT, R0, 0x9, PT ;  /* 0x000000090000780c */ /* 0x000fda0003f05270 */
[----:B------:R-:W-:Y:S05]  /*4c40*/  @P0 BRA `(.L_x_1296) ;  /* 0x0000000800900947 */ /* 0x000fea0003800000 */
[----:B0-2345:R-:W-:Y:S02]  /*4c50*/  IMAD.U32 R2, R19, 0x10000, RZ ;  /* 0x0001000013027824 */ /* 0x03dfe400078e00ff */
[----:B------:R-:W-:-:S05]  /*4c60*/  IMAD.MOV.U32 R3, RZ, RZ, RZ ;  /* 0x000000ffff037224 */ /* 0x000fca00078e00ff */
[----:B------:R0:W-:Y:S01]  /*4c70*/  STG.E.64 desc[UR36][R16.64], R2 ;  /* 0x0000000210007986 */ /* 0x0001e2000c101b24 */
[----:B------:R-:W-:Y:S05]  /*4c80*/  BRA `(.L_x_1297) ;  /* 0x0000000800e07947 */ /* 0x000fea0003800000 */
.L_x_1303:
[----:B-----5:R-:W-:-:S05]  /*4c90*/  IMAD.U32 R19, R19, 0x10000, RZ ;  /* 0x0001000013137824 */ /* 0x020fca00078e00ff */
[----:B0-234-:R-:W-:-:S04]  /*4ca0*/  F2FP.F16.F32.PACK_AB R3, RZ, R19 ;  /* 0x00000013ff03723e */ /* 0x01dfc800000000ff */
[----:B------:R-:W-:-:S05]  /*4cb0*/  PRMT R3, R3, 0x5410, RZ ;  /* 0x0000541003037816 */ /* 0x000fca00000000ff */
[----:B------:R0:W-:Y:S01]  /*4cc0*/  STG.E desc[UR36][R16.64], R3 ;  /* 0x0000000310007986 */ /* 0x0001e2000c101924 */
[----:B------:R-:W-:Y:S05]  /*4cd0*/  BRA `(.L_x_1297) ;  /* 0x0000000800cc7947 */ /* 0x000fea0003800000 */
.L_x_1302:
[----:B0-2345:R-:W-:-:S04]  /*4ce0*/  IMAD.U32 R2, R19, 0x10000, RZ ;  /* 0x0001000013027824 */ /* 0x03dfc800078e00ff */
[----:B------:R-:W-:-:S06]  /*4cf0*/  FMUL.FTZ R2, R2, 1 ;  /* 0x3f80000002027820 */ /* 0x000fcc0000410000 */
[----:B------:R-:W0:Y:S02]  /*4d00*/  F2F.F64.F32 R2, R2 ;  /* 0x0000000200027310 */ /* 0x000e240000201800 */
[----:B0-----:R0:W-:Y:S01]  /*4d10*/  STG.E.64 desc[UR36][R16.64], R2 ;  /* 0x0000000210007986 */ /* 0x0011e2000c101b24 */
[----:B------:R-:W-:Y:S05]  /*4d20*/  BRA `(.L_x_1297) ;  /* 0x0000000800b87947 */ /* 0x000fea0003800000 */
.L_x_1292:
        /* <DEDUP_REMOVED lines=8> */
[----:B-----5:R-:W-:-:S05]  /*4db0*/  IMAD.U32 R19, R19, 0x10000, RZ ;  /* 0x0001000013137824 */ /* 0x020fca00078e00ff */
[----:B------:R-:W-:-:S04]  /*4dc0*/  FSETP.NEU.FTZ.AND P0, PT, R19, RZ, PT ;  /* 0x000000ff1300720b */ /* 0x000fc80003f1d000 */
[----:B0-234-:R-:W-:-:S05]  /*4dd0*/  SEL R3, RZ, 0x1, !P0 ;  /* 0x00000001ff037807 */ /* 0x01dfca0004000000 */
[----:B------:R0:W-:Y:S01]  /*4de0*/  STG.E.U8 desc[UR36][R16.64], R3 ;  /* 0x0000000310007986 */ /* 0x0001e2000c101124 */
[----:B------:R-:W-:Y:S05]  /*4df0*/  BRA `(.L_x_1297) ;  /* 0x0000000800847947 */ /* 0x000fea0003800000 */
.L_x_1306:
[----:B-----5:R-:W-:Y:S01]  /*4e00*/  IMAD.U32 R19, R19, 0x10000, RZ ;  /* 0x0001000013137824 */ /* 0x020fe200078e00ff */
[----:B------:R-:W-:-:S03]  /*4e10*/  CS2R R6, SRZ ;  /* 0x0000000000067805 */ /* 0x000fc6000001ff00 */
[----:B01----:R-:W-:-:S06]  /*4e20*/  FMUL.FTZ R4, R19, 1 ;  /* 0x3f80000013047820 */ /* 0x003fcc0000410000 */
[----:B------:R-:W0:Y:S02]  /*4e30*/  F2F.F64.F32 R4, R4 ;  /* 0x0000000400047310 */ /* 0x000e240000201800 */
[----:B0-----:R0:W-:Y:S01]  /*4e40*/  STG.E.128 desc[UR36][R16.64], R4 ;  /* 0x0000000410007986 */ /* 0x0011e2000c101d24 */
[----:B------:R-:W-:Y:S05]  /*4e50*/  BRA `(.L_x_1297) ;  /* 0x00000008006c7947 */ /* 0x000fea0003800000 */
.L_x_1305:
[----:B------:R-:W-:-:S13]  /*4e60*/  ISETP.NE.AND P0, PT, R0, 0xf, PT ;  /* 0x0000000f0000780c */ /* 0x000fda0003f05270 */
[----:B------:R-:W-:Y:S05]  /*4e70*/  @!P0 BRA `(.L_x_1307) ;  /* 0x0000000000b48947 */ /* 0x000fea0003800000 */
[----:B------:R-:W-:-:S13]  /*4e80*/  ISETP.NE.AND P0, PT, R0, 0x17, PT ;  /* 0x000000170000780c */ /* 0x000fda0003f05270 */
[----:B------:R-:W-:Y:S05]  /*4e90*/  @!P0 BRA `(.L_x_1308) ;  /* 0x0000000000548947 */ /* 0x000fea0003800000 */
[----:B------:R-:W-:-:S13]  /*4ea0*/  ISETP.NE.AND P0, PT, R0, 0x18, PT ;  /* 0x000000180000780c */ /* 0x000fda0003f05270 */
[----:B------:R-:W-:Y:S05]  /*4eb0*/  @P0 BRA `(.L_x_1296) ;  /* 0x0000000400f40947 */ /* 0x000fea0003800000 */
[----:B-----5:R-:W-:Y:S01]  /*4ec0*/  IMAD.U32 R19, R19, 0x10000, RZ ;  /* 0x0001000013137824 */ /* 0x020fe200078e00ff */
        /* <DEDUP_REMOVED lines=14> */
.L_x_1310:
[----:B------:R-:W-:Y:S05]  /*4fb0*/  BSYNC B0 ;  /* 0x0000000000007941 */ /* 0x000fea0003800000 */
.L_x_1309:
[----:B------:R-:W-:-:S05]  /*4fc0*/  LOP3.LUT R3, R0, R3, RZ, 0xfc, !PT ;  /* 0x0000000300037212 */ /* 0x000fca00078efcff */
[----:B------:R0:W-:Y:S01]  /*4fd0*/  STG.E.U8 desc[UR36][R16.64], R3 ;  /* 0x0000000310007986 */ /* 0x0001e2000c101124 */
[----:B------:R-:W-:Y:S05]  /*4fe0*/  BRA `(.L_x_1297) ;  /* 0x0000000800087947 */ /* 0x000fea0003800000 */
.L_x_1308:
[----:B-----5:R-:W-:Y:S01]  /*4ff0*/  IMAD.U32 R19, R19, 0x10000, RZ ;  /* 0x0001000013137824 */ /* 0x020fe200078e00ff */
        /* <DEDUP_REMOVED lines=12> */
.L_x_1312:
[----:B------:R-:W-:Y:S01]  /*50c0*/  IMAD.MOV.U32 R0, RZ, RZ, 0x7f ;  /* 0x0000007fff007424 */ /* 0x000fe200078e00ff */
[----:B------:R-:W-:-:S04]  /*50d0*/  ISETP.GT.U32.AND P0, PT, R2, 0x7f800000, PT ;  /* 0x7f8000000200780c */ /* 0x000fc80003f04070 */
[----:B------:R-:W-:-:S09]  /*50e0*/  SEL R0, R0, 0x7c, P0 ;  /* 0x0000007c00007807 */ /* 0x000fd20000000000 */
.L_x_1313:
[----:B------:R-:W-:Y:S05]  /*50f0*/  BSYNC B0 ;  /* 0x0000000000007941 */ /* 0x000fea0003800000 */
.L_x_1311:
[----:B------:R-:W-:-:S04]  /*5100*/  LOP3.LUT R2, R19, 0x80000000, RZ, 0xc0, !PT ;  /* 0x8000000013027812 */ /* 0x000fc800078ec0ff */
[----:B------:R-:W-:-:S04]  /*5110*/  SHF.R.U32.HI R3, RZ, 0x18, R2 ;  /* 0x00000018ff037819 */ /* 0x000fc80000011602 */
[----:B------:R-:W-:-:S05]  /*5120*/  LOP3.LUT R3, R0, R3, RZ, 0xfc, !PT ;  /* 0x0000000300037212 */ /* 0x000fca00078efcff */
[----:B------:R0:W-:Y:S01]  /*5130*/  STG.E.U8 desc[UR36][R16.64], R3 ;  /* 0x0000000310007986 */ /* 0x0001e2000c101124 */
[----:B------:R-:W-:Y:S05]  /*5140*/  BRA `(.L_x_1297) ;  /* 0x0000000400b07947 */ /* 0x000fea0003800000 */
.L_x_1307:
[----:B-----5:R0:W-:Y:S01]  /*5150*/  STG.E.U16 desc[UR36][R16.64], R19 ;  /* 0x0000001310007986 */ /* 0x0201e2000c101524 */
[----:B------:R-:W-:Y:S05]  /*5160*/  BRA `(.L_x_1297) ;  /* 0x0000000400a87947 */ /* 0x000fea0003800000 */
.L_x_1304:
        /* <DEDUP_REMOVED lines=8> */
[----:B0-2345:R-:W-:-:S06]  /*51f0*/  IMAD.U32 R3, R19, 0x10000, RZ ;  /* 0x0001000013037824 */ /* 0x03dfcc00078e00ff */
[----:B------:R-:W0:Y:S02]  /*5200*/  F2I.FTZ.U32.TRUNC.NTZ R3, R3 ;  /* 0x0000000300037305 */ /* 0x000e24000021f000 */
[----:B0-----:R0:W-:Y:S01]  /*5210*/  STG.E.U16 desc[UR36][R16.64], R3 ;  /* 0x0000000310007986 */ /* 0x0011e2000c101524 */
[----:B------:R-:W-:Y:S05]  /*5220*/  BRA `(.L_x_1297) ;  /* 0x0000000400787947 */ /* 0x000fea0003800000 */
.L_x_1316:
[----:B-----5:R-:W-:Y:S01]  /*5230*/  IMAD.U32 R19, R19, 0x10000, RZ ;  /* 0x0001000013137824 */ /* 0x020fe200078e00ff */
        /* <DEDUP_REMOVED lines=16> */
.L_x_1319:
[----:B------:R-:W-:-:S04]  /*5340*/  LOP3.LUT R2, R19, 0x80000000, RZ, 0xc0, !PT ;  /* 0x8000000013027812 */ /* 0x000fc800078ec0ff */
[----:B------:R-:W-:-:S04]  /*5350*/  SHF.R.U32.HI R3, RZ, 0x18, R2 ;  /* 0x00000018ff037819 */ /* 0x000fc80000011602 */
[----:B------:R-:W-:-:S04]  /*5360*/  LOP3.LUT R0, R0, R3, RZ, 0xfc, !PT ;  /* 0x0000000300007212 */ /* 0x000fc800078efcff */
[----:B------:R-:W-:-:S07]  /*5370*/  PRMT R8, R0, 0x7610, R8 ;  /* 0x0000761000087816 */ /* 0x000fce0000000008 */
.L_x_1318:
[----:B------:R-:W-:Y:S05]  /*5380*/  BSYNC B0 ;  /* 0x0000000000007941 */ /* 0x000fea0003800000 */
.L_x_1317:
[----:B------:R0:W-:Y:S01]  /*5390*/  STG.E.U8 desc[UR36][R16.64], R8 ;  /* 0x0000000810007986 */ /* 0x0001e2000c101124 */
[----:B------:R-:W-:Y:S05]  /*53a0*/  BRA `(.L_x_1297) ;  /* 0x0000000400187947 */ /* 0x000fea0003800000 */
.L_x_1315:
        /* <DEDUP_REMOVED lines=17> */
.L_x_1322:
[----:B------:R-:W-:-:S04]  /*54c0*/  LOP3.LUT R2, R19, 0x80000000, RZ, 0xc0, !PT ;  /* 0x8000000013027812 */ /* 0x000fc800078ec0ff */
[----:B------:R-:W-:-:S04]  /*54d0*/  SHF.R.U32.HI R3, RZ, 0x18, R2 ;  /* 0x00000018ff037819 */ /* 0x000fc80000011602 */
[----:B------:R-:W-:-:S04]  /*54e0*/  LOP3.LUT R0, R0, R3, RZ, 0xfc, !PT ;  /* 0x0000000300007212 */ /* 0x000fc800078efcff */
[----:B------:R-:W-:-:S07]  /*54f0*/  PRMT R8, R0, 0x7610, R8 ;  /* 0x0000761000087816 */ /* 0x000fce0000000008 */
.L_x_1321:
[----:B------:R-:W-:Y:S05]  /*5500*/  BSYNC B0 ;  /* 0x0000000000007941 */ /* 0x000fea0003800000 */
.L_x_1320:
[----:B------:R0:W-:Y:S01]  /*5510*/  STG.E.U8 desc[UR36][R16.64], R8 ;  /* 0x0000000810007986 */ /* 0x0001e2000c101124 */
[----:B------:R-:W-:Y:S05]  /*5520*/  BRA `(.L_x_1297) ;  /* 0x0000000000b87947 */ /* 0x000fea0003800000 */
.L_x_1314:
[----:B------:R-:W-:-:S13]  /*5530*/  ISETP.NE.AND P0, PT, R0, 0x1c, PT ;  /* 0x0000001c0000780c */ /* 0x000fda0003f05270 */
[----:B------:R-:W-:Y:S05]  /*5540*/  @!P0 BRA `(.L_x_1323) ;  /* 0x0000000000a48947 */ /* 0x000fea0003800000 */
[----:B------:R-:W-:-:S13]  /*5550*/  ISETP.NE.AND P0, PT, R0, 0x1d, PT ;  /* 0x0000001d0000780c */ /* 0x000fda0003f05270 */
[----:B------:R-:W-:Y:S05]  /*5560*/  @!P0 BRA `(.L_x_1324) ;  /* 0x00000000008c8947 */ /* 0x000fea0003800000 */
[----:B------:R-:W-:-:S13]  /*5570*/  ISETP.NE.AND P0, PT, R0, 0x2c, PT ;  /* 0x0000002c0000780c */ /* 0x000fda0003f05270 */
[----:B------:R-:W-:Y:S05]  /*5580*/  @P0 BRA `(.L_x_1296) ;  /* 0x0000000000400947 */ /* 0x000fea0003800000 */
[----:B-----5:R-:W-:Y:S02]  /*5590*/  IMAD.U32 R19, R19, 0x10000, RZ ;  /* 0x0001000013137824 */ /* 0x020fe400078e00ff */
        /* <DEDUP_REMOVED lines=15> */
.L_x_1296:
        /* <DEDUP_REMOVED lines=16> */
.L_x_1325:
[----:B------:R-:W-:Y:S05]  /*5790*/  BRA `(.L_x_1297) ;  /* 0x00000000001c7947 */ /* 0x000fea0003800000 */
.L_x_1324:
[----:B0-2345:R-:W-:-:S06]  /*57a0*/  IMAD.U32 R2, R19, 0x10000, RZ ;  /* 0x0001000013027824 */ /* 0x03dfcc00078e00ff */
[----:B------:R-:W0:Y:S02]  /*57b0*/  F2I.U64.TRUNC R2, R2 ;  /* 0x0000000200027311 */ /* 0x000e24000020d800 */
[----:B0-----:R0:W-:Y:S01]  /*57c0*/  STG.E.64 desc[UR36][R16.64], R2 ;  /* 0x0000000210007986 */ /* 0x0011e2000c101b24 */
[----:B------:R-:W-:Y:S05]  /*57d0*/  BRA `(.L_x_1297) ;  /* 0x00000000000c7947 */ /* 0x000fea0003800000 */
.L_x_1323:
[----:B-----5:R-:W-:-:S06]  /*57e0*/  IMAD.U32 R19, R19, 0x10000, RZ ;  /* 0x0001000013137824 */ /* 0x020fcc00078e00ff */
[----:B------:R-:W0:Y:S02]  /*57f0*/  F2I.FTZ.U32.TRUNC.NTZ R19, R19 ;  /* 0x0000001300137305 */ /* 0x000e24000021f000 */
[----:B0-----:R0:W-:Y:S02]  /*5800*/  STG.E desc[UR36][R16.64], R19 ;  /* 0x0000001310007986 */ /* 0x0011e4000c101924 */
.L_x_1297:
[----:B------:R-:W-:-:S04]  /*5810*/  IMAD R18, R23, 0x200, R18 ;  /* 0x0000020017127824 */ /* 0x000fc800078e0212 */
[----:B0-----:R-:W-:-:S07]  /*5820*/  VIADD R19, R18, 0x80 ;  /* 0x0000008012137836 */ /* 0x001fce0000000000 */
.L_x_1189:
[----:B------:R-:W-:Y:S05]  /*5830*/  BSYNC B6 ;  /* 0x0000000000067941 */ /* 0x000fea0003800000 */
.L_x_1188:
        /* <DEDUP_REMOVED lines=384> */
.L_x_1328:
        /* <DEDUP_REMOVED lines=23> */
.L_x_1332:
[----:B------:R-:W2:Y:S02]  /*71b0*/  LDG.E.U8 R2, desc[UR36][R2.64] ;  /* 0x0000002402027981 */ /* 0x000ea4000c1e1100 */
[----:B--2---:R-:W-:-:S04]  /*71c0*/  I2FP.F32.U32 R0, R2 ;  /* 0x0000000200007245 */ /* 0x004fc80000201000 */
[----:B------:R-:W-:-:S04]  /*71d0*/  F2FP.BF16.F32.PACK_AB R0, RZ, R0 ;  /* 0x00000000ff00723e */ /* 0x000fc800000010ff */
[----:B------:R-:W-:Y:S01]  /*71e0*/  PRMT R23, R0, 0x7610, R23 ;  /* 0x0000761000177816 */ /* 0x000fe20000000017 */
[----:B------:R-:W-:Y:S06]  /*71f0*/  BRA `(.L_x_1334) ;  /* 0x0000000c00c87947 */ /* 0x000fec0003800000 */
.L_x_1331:
        /* <DEDUP_REMOVED lines=11> */
.L_x_1336:
[----:B------:R-:W2:Y:S02]  /*72b0*/  LDG.E R2, desc[UR36][R2.64] ;  /* 0x0000002402027981 */ /* 0x000ea4000c1e1900 */
[----:B--2---:R-:W-:-:S04]  /*72c0*/  I2FP.F32.S32 R0, R2 ;  /* 0x0000000200007245 */ /* 0x004fc80000201400 */
[----:B------:R-:W-:-:S04]  /*72d0*/  F2FP.BF16.F32.PACK_AB R0, RZ, R0 ;  /* 0x00000000ff00723e */ /* 0x000fc800000010ff */
[----:B------:R-:W-:Y:S01]  /*72e0*/  PRMT R23, R0, 0x7610, R23 ;  /* 0x0000761000177816 */ /* 0x000fe20000000017 */
[----:B------:R-:W-:Y:S06]  /*72f0*/  BRA `(.L_x_1334) ;  /* 0x0000000c00887947 */ /* 0x000fec0003800000 */
.L_x_1335:
[----:B------:R-:W2:Y:S02]  /*7300*/  LDG.E.U16 R2, desc[UR36][R2.64] ;  /* 0x0000002402027981 */ /* 0x000ea4000c1e1500 */
[----:B--2---:R-:W0:Y:S02]  /*7310*/  I2F.S16 R0, R2 ;  /* 0x0000000200007306 */ /* 0x004e240000101400 */
[----:B0-----:R-:W-:-:S04]  /*7320*/  F2FP.BF16.F32.PACK_AB R0, RZ, R0 ;  /* 0x00000000ff00723e */ /* 0x001fc800000010ff */
[----:B------:R-:W-:Y:S01]  /*7330*/  PRMT R23, R0, 0x7610, R23 ;  /* 0x0000761000177816 */ /* 0x000fe20000000017 */
[----:B------:R-:W-:Y:S06]  /*7340*/  BRA `(.L_x_1334) ;  /* 0x0000000c00747947 */ /* 0x000fec0003800000 */
.L_x_1330:
        /* <DEDUP_REMOVED lines=9> */
.L_x_1338:
[----:B------:R-:W2:Y:S02]  /*73e0*/  LDG.E.U16 R0, desc[UR36][R2.64] ;  /* 0x0000002402007981 */ /* 0x000ea4000c1e1500 */
[----:B--2---:R-:W-:-:S05]  /*73f0*/  HADD2.F32 R0, -RZ, R0.H0_H0 ;  /* 0x20000000ff007230 */ /* 0x004fca0000004100 */
[----:B------:R-:W-:-:S04]  /*7400*/  F2FP.BF16.F32.PACK_AB R0, RZ, R0 ;  /* 0x00000000ff00723e */ /* 0x000fc800000010ff */
[----:B------:R-:W-:Y:S01]  /*7410*/  PRMT R23, R0, 0x7610, R23 ;  /* 0x0000761000177816 */ /* 0x000fe20000000017 */
[----:B------:R-:W-:Y:S06]  /*7420*/  BRA `(.L_x_1334) ;  /* 0x0000000c003c7947 */ /* 0x000fec0003800000 */
.L_x_1337:
        /* <DEDUP_REMOVED lines=9> */
.L_x_1340:
[----:B------:R-:W2:Y:S02]  /*74c0*/  LDG.E.U16 R2, desc[UR36][R2.64] ;  /* 0x0000002402027981 */ /* 0x000ea4000c1e1500 */
[----:B--2---:R-:W-:-:S05]  /*74d0*/  HADD2.F32 R0, -RZ, R2.H0_H0 ;  /* 0x20000002ff007230 */ /* 0x004fca0000004100 */
[----:B------:R-:W-:-:S04]  /*74e0*/  F2FP.BF16.F32.PACK_AB R0, RZ, R0 ;  /* 0x00000000ff00723e */ /* 0x000fc800000010ff */
[----:B------:R-:W-:Y:S01]  /*74f0*/  PRMT R23, R0, 0x7610, R23 ;  /* 0x0000761000177816 */ /* 0x000fe20000000017 */
[----:B------:R-:W-:Y:S06]  /*7500*/  BRA `(.L_x_1334) ;  /* 0x0000000c00047947 */ /* 0x000fec0003800000 */
.L_x_1339:
        /* <DEDUP_REMOVED lines=9> */
.L_x_1329:
        /* <DEDUP_REMOVED lines=14> */
.L_x_1343:
        /* <DEDUP_REMOVED lines=9> */
.L_x_1342:
        /* <DEDUP_REMOVED lines=28> */
.L_x_1345:
        /* <DEDUP_REMOVED lines=15> */
.L_x_1344:
[----:B------:R0:W5:Y:S01]  /*79c0*/  LDG.E.U16 R23, desc[UR36][R2.64] ;  /* 0x0000002402177981 */ /* 0x000162000c1e1500 */
[----:B------:R-:W-:Y:S05]  /*79d0*/  BRA `(.L_x_1334) ;  /* 0x0000000400d07947 */ /* 0x000fea0003800000 */
.L_x_1341:
        /* <DEDUP_REMOVED lines=13> */
.L_x_1348:
        /* <DEDUP_REMOVED lines=21> */
.L_x_1352:
[----:B------:R-:W-:Y:S05]  /*7c00*/  BSYNC B1 ;  /* 0x0000000000017941 */ /* 0x000fea0003800000 */
.L_x_1351:
[----:B------:R-:W-:Y:S01]  /*7c10*/  LEA R3, R0, 0x3b800000, 0x17 ;  /* 0x3b80000000037811 */ /* 0x000fe200078eb8ff */
[----:B------:R-:W-:-:S05]  /*7c20*/  IMAD.SHL.U32 R0, R2, 0x100000, RZ ;  /* 0x0010000002007824 */ /* 0x000fca00078e00ff */
[----:B------:R-:W-:-:S07]  /*7c30*/  LOP3.LUT R0, R3, R0, R4, 0xfe, !PT ;  /* 0x0000000003007212 */ /* 0x000fce00078efe04 */
.L_x_1350:
[----:B------:R-:W-:Y:S05]  /*7c40*/  BSYNC B0 ;  /* 0x0000000000007941 */ /* 0x000fea0003800000 */
.L_x_1349:
[----:B------:R-:W-:-:S04]  /*7c50*/  F2FP.BF16.F32.PACK_AB R0, RZ, R0 ;  /* 0x00000000ff00723e */ /* 0x000fc800000010ff */
[----:B------:R-:W-:Y:S01]  /*7c60*/  PRMT R23, R0, 0x7610, R23 ;  /* 0x0000761000177816 */ /* 0x000fe20000000017 */
[----:B------:R-:W-:Y:S06]  /*7c70*/  BRA `(.L_x_1334) ;  /* 0x0000000400287947 */ /* 0x000fec0003800000 */
.L_x_1347:
        /* <DEDUP_REMOVED lines=21> */
.L_x_1356:
[----:B------:R-:W-:Y:S05]  /*7dd0*/  BSYNC B1 ;  /* 0x0000000000017941 */ /* 0x000fea0003800000 */
.L_x_1355:
[----:B------:R-:W-:Y:S01]  /*7de0*/  LEA R3, R0, 0x37800000, 0x17 ;  /* 0x3780000000037811 */ /* 0x000fe200078eb8ff */
[----:B------:R-:W-:-:S05]  /*7df0*/  IMAD.SHL.U32 R0, R2, 0x200000, RZ ;  /* 0x0020000002007824 */ /* 0x000fca00078e00ff */
[----:B------:R-:W-:-:S07]  /*7e00*/  LOP3.LUT R0, R3, R0, R4, 0xfe, !PT ;  /* 0x0000000003007212 */ /* 0x000fce00078efe04 */
.L_x_1354:
[----:B------:R-:W-:Y:S05]  /*7e10*/  BSYNC B0 ;  /* 0x0000000000007941 */ /* 0x000fea0003800000 */
.L_x_1353:
[----:B------:R-:W-:-:S04]  /*7e20*/  F2FP.BF16.F32.PACK_AB R0, RZ, R0 ;  /* 0x00000000ff00723e */ /* 0x000fc800000010ff */
[----:B------:R-:W-:Y:S01]  /*7e30*/  PRMT R23, R0, 0x7610, R23 ;  /* 0x0000761000177816 */ /* 0x000fe20000000017 */
[----:B------:R-:W-:Y:S06]  /*7e40*/  BRA `(.L_x_1334) ;  /* 0x0000000000b47947 */ /* 0x000fec0003800000 */
.L_x_1346:
        /* <DEDUP_REMOVED lines=14> */
.L_x_1360:
[----:B------:R-:W-:Y:S05]  /*7f30*/  BSYNC B0 ;  /* 0x0000000000007941 */ /* 0x000fea0003800000 */
.L_x_1359:
[----:B------:R-:W-:-:S04]  /*7f40*/  F2FP.BF16.F32.PACK_AB R0, RZ, R0 ;  /* 0x00000000ff00723e */ /* 0x000fc800000010ff */
[----:B------:R-:W-:Y:S01]  /*7f50*/  PRMT R23, R0, 0x7610, R23 ;  /* 0x0000761000177816 */ /* 0x000fe20000000017 */
[----:B------:R-:W-:Y:S06]  /*7f60*/  BRA `(.L_x_1334) ;  /* 0x00000000006c7947 */ /* 0x000fec0003800000 */
.L_x_1333:
        /* <DEDUP_REMOVED lines=16> */
.L_x_1361:
[----:B------:R-:W-:Y:S01]  /*8070*/  PRMT R23, RZ, 0x7610, R23 ;  /* 0x00007610ff177816 */ /* 0x000fe20000000017 */
[----:B------:R-:W-:Y:S06]  /*8080*/  BRA `(.L_x_1334) ;  /* 0x0000000000247947 */ /* 0x000fec0003800000 */
.L_x_1358:
[----:B------:R-:W2:Y:S02]  /*8090*/  LDG.E.64 R2, desc[UR36][R2.64] ;  /* 0x0000002402027981 */ /* 0x000ea4000c1e1b00 */
[----:B--2---:R-:W0:Y:S02]  /*80a0*/  I2F.U64 R0, R2 ;  /* 0x0000000200007312 */ /* 0x004e240000301000 */
[----:B0-----:R-:W-:-:S04]  /*80b0*/  F2FP.BF16.F32.PACK_AB R0, RZ, R0 ;  /* 0x00000000ff00723e */ /* 0x001fc800000010ff */
[----:B------:R-:W-:Y:S01]  /*80c0*/  PRMT R23, R0, 0x7610, R23 ;  /* 0x0000761000177816 */ /* 0x000fe20000000017 */
[----:B------:R-:W-:Y:S06]  /*80d0*/  BRA `(.L_x_1334) ;  /* 0x0000000000107947 */ /* 0x000fec0003800000 */
.L_x_1357:
[----:B------:R-:W2:Y:S02]  /*80e0*/  LDG.E R2, desc[UR36][R2.64] ;  /* 0x0000002402027981 */ /* 0x000ea4000c1e1900 */
[----:B--2---:R-:W-:-:S04]  /*80f0*/  I2FP.F32.U32 R0, R2 ;  /* 0x0000000200007245 */ /* 0x004fc80000201000 */
[----:B------:R-:W-:-:S04]  /*8100*/  F2FP.BF16.F32.PACK_AB R0, RZ, R0 ;  /* 0x00000000ff00723e */ /* 0x000fc800000010ff */
[----:B------:R-:W-:-:S07]  /*8110*/  PRMT R23, R0, 0x7610, R23 ;  /* 0x0000761000177816 */ /* 0x000fce0000000017 */
.L_x_1334:
        /* <DEDUP_REMOVED lines=19> */
.L_x_1365:
[----:B------:R-:W2:Y:S02]  /*8250*/  LDG.E.U8 R2, desc[UR36][R2.64] ;  /* 0x0000002402027981 */ /* 0x000ea4000c1e1100 */
[----:B--2---:R-:W-:-:S04]  /*8260*/  ISETP.NE.AND P0, PT, R2, RZ, PT ;  /* 0x000000ff0200720c */ /* 0x004fc80003f05270 */
[----:B------:R-:W-:Y:S01]  /*8270*/  P2R R22, PR, RZ, 0x1 ;  /* 0x00000001ff167803 */ /* 0x000fe20000000000 */
[----:B------:R-:W-:Y:S08]  /*8280*/  BRA `(.L_x_1367) ;  /* 0x0000000c00c47947 */ /* 0x000ff00003800000 */
.L_x_1364:
        /* <DEDUP_REMOVED lines=11> */
.L_x_1369:
[----:B------:R-:W2:Y:S02]  /*8340*/  LDG.E R2, desc[UR36][R2.64] ;  /* 0x0000002402027981 */ /* 0x000ea4000c1e1900 */
[----:B--2---:R-:W-:-:S04]  /*8350*/  ISETP.NE.AND P0, PT, R2, RZ, PT ;  /* 0x000000ff0200720c */ /* 0x004fc80003f05270 */
[----:B------:R-:W-:Y:S01]  /*8360*/  P2R R22, PR, RZ, 0x1 ;  /* 0x00000001ff167803 */ /* 0x000fe20000000000 */
[----:B------:R-:W-:Y:S08]  /*8370*/  BRA `(.L_x_1367) ;  /* 0x0000000c00887947 */ /* 0x000ff00003800000 */
.L_x_1368:
[----:B------:R-:W2:Y:S02]  /*8380*/  LDG.E.U16 R2, desc[UR36][R2.64] ;  /* 0x0000002402027981 */ /* 0x000ea4000c1e1500 */
[----:B--2---:R-:W-:-:S04]  /*8390*/  ISETP.NE.AND P0, PT, R2, RZ, PT ;  /* 0x000000ff0200720c */ /* 0x004fc80003f05270 */
[----:B------:R-:W-:Y:S01]  /*83a0*/  P2R R22, PR, RZ, 0x1 ;  /* 0x00000001ff167803 */ /* 0x000fe20000000000 */
[----:B------:R-:W-:Y:S08]  /*83b0*/  BRA `(.L_x_1367) ;  /* 0x0000000c00787947 */ /* 0x000ff00003800000 */
.L_x_1363:
        /* <DEDUP_REMOVED lines=10> */
.L_x_1371:
[----:B------:R-:W2:Y:S02]  /*8460*/  LDG.E.U16 R0, desc[UR36][R2.64] ;  /* 0x0000002402007981 */ /* 0x000ea4000c1e1500 */
[----:B--2---:R-:W-:-:S05]  /*8470*/  HADD2.F32 R0, -RZ, R0.H0_H0 ;  /* 0x20000000ff007230 */ /* 0x004fca0000004100 */
[----:B------:R-:W-:-:S04]  /*8480*/  FSETP.NEU.FTZ.AND P0, PT, R0, RZ, PT ;  /* 0x000000ff0000720b */ /* 0x000fc80003f1d000 */
[----:B------:R-:W-:Y:S01]  /*8490*/  P2R R22, PR, RZ, 0x1 ;  /* 0x00000001ff167803 */ /* 0x000fe20000000000 */
[----:B------:R-:W-:Y:S08]  /*84a0*/  BRA `(.L_x_1367) ;  /* 0x0000000c003c7947 */ /* 0x000ff00003800000 */
.L_x_1370:
        /* <DEDUP_REMOVED lines=12> */
.L_x_1373:
        /* <DEDUP_REMOVED lines=11> */
.L_x_1372:
[----:B------:R-:W2:Y:S02]  /*8620*/  LDG.E.64 R2, desc[UR36][R2.64] ;  /* 0x0000002402027981 */ /* 0x000ea4000c1e1b00 */
[----:B--2---:R-:W-:-:S06]  /*8630*/  DSETP.NEU.AND P0, PT, R2, RZ, PT ;  /* 0x000000ff0200722a */ /* 0x004fcc0003f0d000 */
[----:B------:R-:W-:Y:S01]  /*8640*/  P2R R22, PR, RZ, 0x1 ;  /* 0x00000001ff167803 */ /* 0x000fe20000000000 */
[----:B------:R-:W-:Y:S07]  /*8650*/  BRA `(.L_x_1367) ;  /* 0x0000000800d07947 */ /* 0x000fee0003800000 */
.L_x_1362:
        /* <DEDUP_REMOVED lines=12> */
.L_x_1376:
[----:B------:R-:W2:Y:S02]  /*8720*/  LDG.E.128 R4, desc[UR36][R2.64] ;  /* 0x0000002402047981 */ /* 0x000ea4000c1e1d00 */
[----:B--2---:R-:W-:-:S06]  /*8730*/  DSETP.NEU.AND P0, PT, R6, RZ, PT ;  /* 0x000000ff0600722a */ /* 0x004fcc0003f0d000 */
[----:B------:R-:W-:-:S06]  /*8740*/  DSETP.NEU.OR P0, PT, R4, RZ, P0 ;  /* 0x000000ff0400722a */ /* 0x000fcc000070d400 */
[----:B------:R-:W-:Y:S01]  /*8750*/  P2R R22, PR, RZ, 0x1 ;  /* 0x00000001ff167803 */ /* 0x000fe20000000000 */
[----:B------:R-:W-:Y:S07]  /*8760*/  BRA `(.L_x_1367) ;  /* 0x00000008008c7947 */ /* 0x000fee0003800000 */
.L_x_1375:
        /* <DEDUP_REMOVED lines=28> */
.L_x_1378:
        /* <DEDUP_REMOVED lines=15> */
.L_x_1377:
[----:B------:R-:W2:Y:S02]  /*8a20*/  LDG.E.U16 R0, desc[UR36][R2.64] ;  /* 0x0000002402007981 */ /* 0x000ea4000c1e1500 */
[----:B--2---:R-:W-:-:S05]  /*8a30*/  IMAD.U32 R0, R0, 0x10000, RZ ;  /* 0x0001000000007824 */ /* 0x004fca00078e00ff */
[----:B------:R-:W-:-:S04]  /*8a40*/  FSETP.NEU.FTZ.AND P0, PT, R0, RZ, PT ;  /* 0x000000ff0000720b */ /* 0x000fc80003f1d000 */
[----:B------:R-:W-:Y:S01]  /*8a50*/  P2R R22, PR, RZ, 0x1 ;  /* 0x00000001ff167803 */ /* 0x000fe20000000000 */
[----:B------:R-:W-:Y:S08]  /*8a60*/  BRA `(.L_x_1367) ;  /* 0x0000000400cc7947 */ /* 0x000ff00003800000 */
.L_x_1374:
        /* <DEDUP_REMOVED lines=12> */
.L_x_1381:
        /* <DEDUP_REMOVED lines=21> */
.L_x_1385:
[----:B------:R-:W-:Y:S05]  /*8c80*/  BSYNC B1 ;  /* 0x0000000000017941 */ /* 0x000fea0003800000 */
.L_x_1384:
[----:B------:R-:W-:Y:S01]  /*8c90*/  LEA R3, R0, 0x3b800000, 0x17 ;  /* 0x3b80000000037811 */ /* 0x000fe200078eb8ff */
[----:B------:R-:W-:-:S05]  /*8ca0*/  IMAD.SHL.U32 R0, R2, 0x100000, RZ ;  /* 0x0010000002007824 */ /* 0x000fca00078e00ff */
[----:B------:R-:W-:-:S07]  /*8cb0*/  LOP3.LUT R0, R3, R0, R4, 0xfe, !PT ;  /* 0x0000000003007212 */ /* 0x000fce00078efe04 */
.L_x_1383:
[----:B------:R-:W-:Y:S05]  /*8cc0*/  BSYNC B0 ;  /* 0x0000000000007941 */ /* 0x000fea0003800000 */
.L_x_1382:
[----:B------:R-:W-:-:S04]  /*8cd0*/  FSETP.NEU.FTZ.AND P0, PT, R0, RZ, PT ;  /* 0x000000ff0000720b */ /* 0x000fc80003f1d000 */
[----:B------:R-:W-:Y:S01]  /*8ce0*/  P2R R22, PR, RZ, 0x1 ;  /* 0x00000001ff167803 */ /* 0x000fe20000000000 */
[----:B------:R-:W-:Y:S08]  /*8cf0*/  BRA `(.L_x_1367) ;  /* 0x0000000400287947 */ /* 0x000ff00003800000 */
.L_x_1380:
        /* <DEDUP_REMOVED lines=21> */
.L_x_1389:
[----:B------:R-:W-:Y:S05]  /*8e50*/  BSYNC B1 ;  /* 0x0000000000017941 */ /* 0x000fea0003800000 */
.L_x_1388:
[----:B------:R-:W-:Y:S01]  /*8e60*/  LEA R3, R0, 0x37800000, 0x17 ;  /* 0x3780000000037811 */ /* 0x000fe200078eb8ff */
[----:B------:R-:W-:-:S05]  /*8e70*/  IMAD.SHL.U32 R0, R2, 0x200000, RZ ;  /* 0x0020000002007824 */ /* 0x000fca00078e00ff */
[----:B------:R-:W-:-:S07]  /*8e80*/  LOP3.LUT R0, R3, R0, R4, 0xfe, !PT ;  /* 0x0000000003007212 */ /* 0x000fce00078efe04 */
.L_x_1387:
[----:B------:R-:W-:Y:S05]  /*8e90*/  BSYNC B0 ;  /* 0x0000000000007941 */ /* 0x000fea0003800000 */
.L_x_1386:
[----:B------:R-:W-:-:S04]  /*8ea0*/  FSETP.NEU.FTZ.AND P0, PT, R0, RZ, PT ;  /* 0x000000ff0000720b */ /* 0x000fc80003f1d000 */
[----:B------:R-:W-:Y:S01]  /*8eb0*/  P2R R22, PR, RZ, 0x1 ;  /* 0x00000001ff167803 */ /* 0x000fe20000000000 */
[----:B------:R-:W-:Y:S08]  /*8ec0*/  BRA `(.L_x_1367) ;  /* 0x0000000000b47947 */ /* 0x000ff00003800000 */
.L_x_1379:
        /* <DEDUP_REMOVED lines=14> */
.L_x_1393:
[----:B------:R-:W-:Y:S05]  /*8fb0*/  BSYNC B0 ;  /* 0x0000000000007941 */ /* 0x000fea0003800000 */
.L_x_1392:
[----:B------:R-:W-:-:S04]  /*8fc0*/  FSETP.NEU.FTZ.AND P0, PT, R0, RZ, PT ;  /* 0x000000ff0000720b */ /* 0x000fc80003f1d000 */
[----:B------:R-:W-:Y:S01]  /*8fd0*/  P2R R22, PR, RZ, 0x1 ;  /* 0x00000001ff167803 */ /* 0x000fe20000000000 */
[----:B------:R-:W-:Y:S08]  /*8fe0*/  BRA `(.L_x_1367) ;  /* 0x00000000006c7947 */ /* 0x000ff00003800000 */
.L_x_1366:
        /* <DEDUP_REMOVED lines=16> */
.L_x_1394:
[----:B------:R-:W-:-:S04]  /*90f0*/  PLOP3.LUT P0, PT, PT, PT, PT, 0x8, 0x0 ;  /* 0x000000000000781c */ /* 0x000fc80003f0e170 */
[----:B------:R-:W-:Y:S01]  /*9100*/  P2R R22, PR, RZ, 0x1 ;  /* 0x00000001ff167803 */ /* 0x000fe20000000000 */
[----:B------:R-:W-:Y:S08]  /*9110*/  BRA `(.L_x_1367) ;  /* 0x0000000000207947 */ /* 0x000ff00003800000 */
.L_x_1391:
[----:B------:R-:W2:Y:S02]  /*9120*/  LDG.E.64 R2, desc[UR36][R2.64] ;  /* 0x0000002402027981 */ /* 0x000ea4000c1e1b00 */
[----:B--2---:R-:W-:-:S04]  /*9130*/  ISETP.NE.U32.AND P0, PT, R2, RZ, PT ;  /* 0x000000ff0200720c */ /* 0x004fc80003f05070 */
[----:B------:R-:W-:-:S04]  /*9140*/  ISETP.NE.AND.EX P0, PT, R3, RZ, PT, P0 ;  /* 0x000000ff0300720c */ /* 0x000fc80003f05300 */
[----:B------:R-:W-:Y:S01]  /*9150*/  P2R R22, PR, RZ, 0x1 ;  /* 0x00000001ff167803 */ /* 0x000fe20000000000 */
[----:B------:R-:W-:Y:S08]  /*9160*/  BRA `(.L_x_1367) ;  /* 0x00000000000c7947 */ /* 0x000ff00003800000 */
.L_x_1390:
[----:B------:R-:W2:Y:S02]  /*9170*/  LDG.E R2, desc[UR36][R2.64] ;  /* 0x0000002402027981 */ /* 0x000ea4000c1e1900 */
[----:B--2---:R-:W-:-:S04]  /*9180*/  ISETP.NE.AND P0, PT, R2, RZ, PT ;  /* 0x000000ff0200720c */ /* 0x004fc80003f05270 */
[----:B------:R-:W-:-:S09]  /*9190*/  P2R R22, PR, RZ, 0x1 ;  /* 0x00000001ff167803 */ /* 0x000fd20000000000 */
.L_x_1367:
        /* <DEDUP_REMOVED lines=18> */
.L_x_1398:
[----:B------:R0:W5:Y:S01]  /*92c0*/  LDG.E.U8 R2, desc[UR36][R4.64] ;  /* 0x0000002404027981 */ /* 0x000162000c1e1100 */
[----:B------:R-:W-:Y:S01]  /*92d0*/  IMAD.MOV.U32 R3, RZ, RZ, RZ ;  /* 0x000000ffff037224 */ /* 0x000fe200078e00ff */
[----:B------:R-:W-:Y:S06]  /*92e0*/  BRA `(.L_x_1400) ;  /* 0x0000000c00487947 */ /* 0x000fec0003800000 */
.L_x_1397:
        /* <DEDUP_REMOVED lines=8> */
.L_x_1402:
[----:B------:R-:W2:Y:S02]  /*9370*/  LDG.E R2, desc[UR36][R4.64] ;  /* 0x0000002404027981 */ /* 0x000ea4000c1e1900 */
[----:B--2---:R-:W-:Y:S01]  /*9380*/  SHF.R.S32.HI R3, RZ, 0x1f, R2 ;  /* 0x0000001fff037819 */ /* 0x004fe20000011402 */
[----:B------:R-:W-:Y:S06]  /*9390*/  BRA `(.L_x_1400) ;  /* 0x0000000c001c7947 */ /* 0x000fec0003800000 */
.L_x_1401:
[----:B------:R-:W2:Y:S02]  /*93a0*/  LDG.E.S16 R2, desc[UR36][R4.64] ;  /* 0x0000002404027981 */ /* 0x000ea4000c1e1700 */
[----:B--2---:R-:W-:Y:S01]  /*93b0*/  SHF.R.S32.HI R3, RZ, 0x1f, R2 ;  /* 0x0000001fff037819 */ /* 0x004fe20000011402 */
[----:B------:R-:W-:Y:S06]  /*93c0*/  BRA `(.L_x_1400) ;  /* 0x0000000c00107947 */ /* 0x000fec0003800000 */
.L_x_1396:
        /* <DEDUP_REMOVED lines=9> */
.L_x_1404:
[----:B------:R-:W2:Y:S02]  /*9460*/  LDG.E.U16 R4, desc[UR36][R4.64] ;  /* 0x0000002404047981 */ /* 0x000ea4000c1e1500 */
[----:B--2---:R-:W-:-:S06]  /*9470*/  HADD2.F32 R2, -RZ, R4.H0_H0 ;  /* 0x20000004ff027230 */ /* 0x004fcc0000004100 */
[----:B------:R-:W0:Y:S01]  /*9480*/  F2I.S64.TRUNC R2, R2 ;  /* 0x0000000200027311 */ /* 0x000e22000020d900 */
[----:B------:R-:W-:Y:S05]  /*9490*/  BRA `(.L_x_1400) ;  /* 0x0000000800dc7947 */ /* 0x000fea0003800000 */
.L_x_1403:
        /* <DEDUP_REMOVED lines=9> */
.L_x_1406:
[----:B------:R-:W2:Y:S02]  /*9530*/  LDG.E.U16 R4, desc[UR36][R4.64] ;  /* 0x0000002404047981 */ /* 0x000ea4000c1e1500 */
[----:B--2---:R-:W-:-:S06]  /*9540*/  HADD2.F32 R2, -RZ, R4.H0_H0 ;  /* 0x20000004ff027230 */ /* 0x004fcc0000004100 */
[----:B------:R-:W0:Y:S01]  /*9550*/  F2I.S64.TRUNC R2, R2 ;  /* 0x0000000200027311 */ /* 0x000e22000020d900 */
[----:B------:R-:W-:Y:S05]  /*9560*/  BRA `(.L_x_1400) ;  /* 0x0000000800a87947 */ /* 0x000fea0003800000 */
.L_x_1405:
[----:B------:R-:W2:Y:S02]  /*9570*/  LDG.E.64 R2, desc[UR36][R4.64] ;  /* 0x0000002404027981 */ /* 0x000ea4000c1e1b00 */
[----:B--2---:R-:W0:Y:S01]  /*9580*/  F2I.S64.F64.TRUNC R2, R2 ;  /* 0x0000000200027311 */ /* 0x004e22000030d900 */
[----:B------:R-:W-:Y:S05]  /*9590*/  BRA `(.L_x_1400) ;  /* 0x00000008009c7947 */ /* 0x000fea0003800000 */
.L_x_1395:
        /* <DEDUP_REMOVED lines=13> */
.L_x_1409:
[----:B------:R-:W2:Y:S02]  /*9670*/  LDG.E.64 R2, desc[UR36][R4.64] ;  /* 0x0000002404027981 */ /* 0x000ea4000c1e1b00 */
[----:B--2---:R-:W0:Y:S01]  /*9680*/  F2I.S64.F64.TRUNC R2, R2 ;  /* 0x0000000200027311 */ /* 0x004e22000030d900 */
[----:B------:R-:W-:Y:S05]  /*9690*/  BRA `(.L_x_1400) ;  /* 0x00000008005c7947 */ /* 0x000fea0003800000 */
.L_x_1408:
        /* <DEDUP_REMOVED lines=27> */
.L_x_1411:
        /* <DEDUP_REMOVED lines=14> */
.L_x_1410:
[----:B------:R-:W2:Y:S02]  /*9930*/  LDG.E.U16 R2, desc[UR36][R4.64] ;  /* 0x0000002404027981 */ /* 0x000ea4000c1e1500 */
[----:B--2---:R-:W-:-:S06]  /*9940*/  IMAD.U32 R2, R2, 0x10000, RZ ;  /* 0x0001000002027824 */ /* 0x004fcc00078e00ff */
[----:B------:R-:W1:Y:S01]  /*9950*/  F2I.S64.TRUNC R2, R2 ;  /* 0x0000000200027311 */ /* 0x000e62000020d900 */
[----:B------:R-:W-:Y:S05]  /*9960*/  BRA `(.L_x_1400) ;  /* 0x0000000400a87947 */ /* 0x000fea0003800000 */
.L_x_1407:
        /* <DEDUP_REMOVED lines=11> */
.L_x_1414:
        /* <DEDUP_REMOVED lines=21> */
.L_x_1418:
[----:B------:R-:W-:Y:S05]  /*9b70*/  BSYNC B1 ;  /* 0x0000000000017941 */ /* 0x000fea0003800000 */
.L_x_1417:
[----:B------:R-:W-:Y:S01]  /*9b80*/  IMAD.SHL.U32 R2, R2, 0x100000, RZ ;  /* 0x0010000002027824 */ /* 0x000fe200078e00ff */
[----:B------:R-:W-:-:S04]  /*9b90*/  LEA R3, R0, 0x3b800000, 0x17 ;  /* 0x3b80000000037811 */ /* 0x000fc800078eb8ff */
[----:B------:R-:W-:-:S07]  /*9ba0*/  LOP3.LUT R2, R3, R2, R4, 0xfe, !PT ;  /* 0x0000000203027212 */ /* 0x000fce00078efe04 */
.L_x_1416:
[----:B------:R-:W-:Y:S05]  /*9bb0*/  BSYNC B0 ;  /* 0x0000000000007941 */ /* 0x000fea0003800000 */
.L_x_1415:
[----:B------:R-:W0:Y:S01]  /*9bc0*/  F2I.S64.TRUNC R2, R2 ;  /* 0x0000000200027311 */ /* 0x000e22000020d900 */
[----:B------:R-:W-:Y:S05]  /*9bd0*/  BRA `(.L_x_1400) ;  /* 0x00000004000c7947 */ /* 0x000fea0003800000 */
.L_x_1413:
        /* <DEDUP_REMOVED lines=21> */
.L_x_1422:
[----:B------:R-:W-:Y:S05]  /*9d30*/  BSYNC B1 ;  /* 0x0000000000017941 */ /* 0x000fea0003800000 */
.L_x_1421:
[----:B------:R-:W-:Y:S01]  /*9d40*/  IMAD.SHL.U32 R2, R2, 0x200000, RZ ;  /* 0x0020000002027824 */ /* 0x000fe200078e00ff */
[----:B------:R-:W-:-:S04]  /*9d50*/  LEA R3, R0, 0x37800000, 0x17 ;  /* 0x3780000000037811 */ /* 0x000fc800078eb8ff */
[----:B------:R-:W-:-:S07]  /*9d60*/  LOP3.LUT R2, R3, R2, R4, 0xfe, !PT ;  /* 0x0000000203027212 */ /* 0x000fce00078efe04 */
.L_x_1420:
[----:B------:R-:W-:Y:S05]  /*9d70*/  BSYNC B0 ;  /* 0x0000000000007941 */ /* 0x000fea0003800000 */
.L_x_1419:
[----:B------:R-:W0:Y:S01]  /*9d80*/  F2I.S64.TRUNC R2, R2 ;  /* 0x0000000200027311 */ /* 0x000e22000020d900 */
[----:B------:R-:W-:Y:S05]  /*9d90*/  BRA `(.L_x_1400) ;  /* 0x00000000009c7947 */ /* 0x000fea0003800000 */
.L_x_1412:
        /* <DEDUP_REMOVED lines=14> */
.L_x_1426:
[----:B------:R-:W-:Y:S05]  /*9e80*/  BSYNC B0 ;  /* 0x0000000000007941 */ /* 0x000fea0003800000 */
.L_x_1425:
[----:B------:R-:W0:Y:S01]  /*9e90*/  F2I.S64.TRUNC R2, R2 ;  /* 0x0000000200027311 */ /* 0x000e22000020d900 */
[----:B------:R-:W-:Y:S05]  /*9ea0*/  BRA `(.L_x_1400) ;  /* 0x0000000000587947 */ /* 0x000fea0003800000 */
.L_x_1399:
        /* <DEDUP_REMOVED lines=16> */
.L_x_1427:
[----:B------:R-:W-:Y:S01]  /*9fb0*/  CS2R R2, SRZ ;  /* 0x0000000000027805 */ /* 0x000fe2000001ff00 */
[----:B------:R-:W-:Y:S06]  /*9fc0*/  BRA `(.L_x_1400) ;  /* 0x0000000000107947 */ /* 0x000fec0003800000 */
.L_x_1424:
[----:B------:R0:W5:Y:S01]  /*9fd0*/  LDG.E.64 R2, desc[UR36][R4.64] ;  /* 0x0000002404027981 */ /* 0x000162000c1e1b00 */
[----:B------:R-:W-:Y:S05]  /*9fe0*/  BRA `(.L_x_1400) ;  /* 0x0000000000087947 */ /* 0x000fea0003800000 */
.L_x_1423:
[----:B------:R4:W5:Y:S01]  /*9ff0*/  LDG.E R2, desc[UR36][R4.64] ;  /* 0x0000002404027981 */ /* 0x000962000c1e1900 */
[----:B------:R-:W-:-:S07]  /*a000*/  IMAD.MOV.U32 R3, RZ, RZ, RZ ;  /* 0x000000ffff037224 */ /* 0x000fce00078e00ff */
.L_x_1400:
        /* <DEDUP_REMOVED lines=10> */
.L_x_1429:
[----:B------:R-:W-:Y:S05]  /*a0b0*/  BSYNC B0 ;  /* 0x0000000000007941 */ /* 0x000fea0003800000 */
.L_x_1428:
        /* <DEDUP_REMOVED lines=13> */
.L_x_1433:
[----:B0123-5:R-:W-:-:S06]  /*a190*/  IMAD.U32 R3, R23, 0x10000, RZ ;  /* 0x0001000017037824 */ /* 0x02ffcc00078e00ff */
[----:B------:R-:W0:Y:S02]  /*a1a0*/  F2I.S64.TRUNC R2, R3 ;  /* 0x0000000300027311 */ /* 0x000e24000020d900 */
[----:B0-----:R0:W-:Y:S01]  /*a1b0*/  STG.E.U8 desc[UR36][R16.64], R2 ;  /* 0x0000000210007986 */ /* 0x0011e2000c101124 */
[----:B------:R-:W-:Y:S05]  /*a1c0*/  BRA `(.L_x_1435) ;  /* 0x0000000c00847947 */ /* 0x000fea0003800000 */
.L_x_1432:
        /* <DEDUP_REMOVED lines=10> */
.L_x_1437:
[----:B-----5:R-:W-:-:S06]  /*a270*/  IMAD.U32 R23, R23, 0x10000, RZ ;  /* 0x0001000017177824 */ /* 0x020fcc00078e00ff */
[----:B------:R-:W0:Y:S02]  /*a280*/  F2I.FTZ.TRUNC.NTZ R23, R23 ;  /* 0x0000001700177305 */ /* 0x000e24000021f100 */
[----:B0-----:R0:W-:Y:S01]  /*a290*/  STG.E desc[UR36][R16.64], R23 ;  /* 0x0000001710007986 */ /* 0x0011e2000c101924 */
[----:B------:R-:W-:Y:S05]  /*a2a0*/  BRA `(.L_x_1435) ;  /* 0x0000000c004c7947 */ /* 0x000fea0003800000 */
.L_x_1436:
[----:B-----5:R-:W-:-:S06]  /*a2b0*/  IMAD.U32 R23, R23, 0x10000, RZ ;  /* 0x0001000017177824 */ /* 0x020fcc00078e00ff */
[----:B------:R-:W0:Y:S02]  /*a2c0*/  F2I.FTZ.TRUNC.NTZ R23, R23 ;  /* 0x0000001700177305 */ /* 0x000e24000021f100 */
[----:B0-----:R0:W-:Y:S01]  /*a2d0*/  STG.E.U16 desc[UR36][R16.64], R23 ;  /* 0x0000001710007986 */ /* 0x0011e2000c101524 */
[----:B------:R-:W-:Y:S05]  /*a2e0*/  BRA `(.L_x_1435) ;  /* 0x0000000c003c7947 */ /* 0x000fea0003800000 */
.L_x_1431:
        /* <DEDUP_REMOVED lines=9> */
.L_x_1439:
[----:B-----5:R-:W-:-:S05]  /*a380*/  IMAD.U32 R0, R23, 0x10000, RZ ;  /* 0x0001000017007824 */ /* 0x020fca00078e00ff */
[----:B------:R-:W-:-:S05]  /*a390*/  F2FP.F16.F32.PACK_AB R0, RZ, R0 ;  /* 0x00000000ff00723e */ /* 0x000fca00000000ff */
[----:B------:R0:W-:Y:S01]  /*a3a0*/  STG.E.U16 desc[UR36][R16.64], R0 ;  /* 0x0000000010007986 */ /* 0x0001e2000c101524 */
[----:B------:R-:W-:Y:S05]  /*a3b0*/  BRA `(.L_x_1435) ;  /* 0x0000000c00087947 */ /* 0x000fea0003800000 */
.L_x_1438:
        /* <DEDUP_REMOVED lines=10> */
.L_x_1441:
[----:B-----5:R-:W-:-:S05]  /*a460*/  IMAD.U32 R23, R23, 0x10000, RZ ;  /* 0x0001000017177824 */ /* 0x020fca00078e00ff */
[----:B0123--:R-:W-:-:S04]  /*a470*/  F2FP.F16.F32.PACK_AB R3, RZ, R23 ;  /* 0x00000017ff03723e */ /* 0x00ffc800000000ff */
[----:B------:R-:W-:-:S05]  /*a480*/  PRMT R3, R3, 0x5410, RZ ;  /* 0x0000541003037816 */ /* 0x000fca00000000ff */
[----:B------:R0:W-:Y:S01]  /*a490*/  STG.E desc[UR36][R16.64], R3 ;  /* 0x0000000310007986 */ /* 0x0001e2000c101924 */
[----:B------:R-:W-:Y:S05]  /*a4a0*/  BRA `(.L_x_1435) ;  /* 0x0000000800cc7947 */ /* 0x000fea0003800000 */
.L_x_1440:
[----:B0123-5:R-:W-:-:S04]  /*a4b0*/  IMAD.U32 R2, R23, 0x10000, RZ ;  /* 0x0001000017027824 */ /* 0x02ffc800078e00ff */
[----:B------:R-:W-:-:S06]  /*a4c0*/  FMUL.FTZ R2, R2, 1 ;  /* 0x3f80000002027820 */ /* 0x000fcc0000410000 */
[----:B------:R-:W0:Y:S02]  /*a4d0*/  F2F.F64.F32 R2, R2 ;  /* 0x0000000200027310 */ /* 0x000e240000201800 */
[----:B0-----:R0:W-:Y:S01]  /*a4e0*/  STG.E.64 desc[UR36][R16.64], R2 ;  /* 0x0000000210007986 */ /* 0x0011e2000c101b24 */
[----:B------:R-:W-:Y:S05]  /*a4f0*/  BRA `(.L_x_1435) ;  /* 0x0000000800b87947 */ /* 0x000fea0003800000 */
.L_x_1430:
        /* <DEDUP_REMOVED lines=10> */
[----:B0123--:R-:W-:-:S05]  /*a5a0*/  SEL R3, RZ, 0x1, !P0 ;  /* 0x00000001ff037807 */ /* 0x00ffca0004000000 */
[----:B------:R0:W-:Y:S01]  /*a5b0*/  STG.E.U8 desc[UR36][R16.64], R3 ;  /* 0x0000000310007986 */ /* 0x0001e2000c101124 */
[----:B------:R-:W-:Y:S05]  /*a5c0*/  BRA `(.L_x_1435) ;  /* 0x0000000800847947 */ /* 0x000fea0003800000 */
.L_x_1444:
[----:B-----5:R-:W-:Y:S01]  /*a5d0*/  IMAD.U32 R23, R23, 0x10000, RZ ;  /* 0x0001000017177824 */ /* 0x020fe200078e00ff */
[----:B------:R-:W-:-:S03]  /*a5e0*/  CS2R R6, SRZ ;  /* 0x0000000000067805 */ /* 0x000fc6000001ff00 */
[----:B0---4-:R-:W-:-:S06]  /*a5f0*/  FMUL.FTZ R4, R23, 1 ;  /* 0x3f80000017047820 */ /* 0x011fcc0000410000 */
[----:B------:R-:W0:Y:S02]  /*a600*/  F2F.F64.F32 R4, R4 ;  /* 0x0000000400047310 */ /* 0x000e240000201800 */
[----:B0-----:R0:W-:Y:S01]  /*a610*/  STG.E.128 desc[UR36][R16.64], R4 ;  /* 0x0000000410007986 */ /* 0x0011e2000c101d24 */
[----:B------:R-:W-:Y:S05]  /*a620*/  BRA `(.L_x_1435) ;  /* 0x00000008006c7947 */ /* 0x000fea0003800000 */
.L_x_1443:
        /* <DEDUP_REMOVED lines=21> */
.L_x_1448:
[----:B------:R-:W-:Y:S05]  /*a780*/  BSYNC B0 ;  /* 0x0000000000007941 */ /* 0x000fea0003800000 */
.L_x_1447:
[----:B------:R-:W-:-:S05]  /*a790*/  LOP3.LUT R3, R0, R3, RZ, 0xfc, !PT ;  /* 0x0000000300037212 */ /* 0x000fca00078efcff */
[----:B------:R0:W-:Y:S01]  /*a7a0*/  STG.E.U8 desc[UR36][R16.64], R3 ;  /* 0x0000000310007986 */ /* 0x0001e2000c101124 */
[----:B------:R-:W-:Y:S05]  /*a7b0*/  BRA `(.L_x_1435) ;  /* 0x0000000800087947 */ /* 0x000fea0003800000 */
.L_x_1446:
[----:B-----5:R-:W-:Y:S01]  /*a7c0*/  IMAD.U32 R23, R23, 0x10000, RZ ;  /* 0x0001000017177824 */ /* 0x020fe200078e00ff */
        /* <DEDUP_REMOVED lines=12> */
.L_x_1450:
[----:B------:R-:W-:Y:S01]  /*a890*/  IMAD.MOV.U32 R0, RZ, RZ, 0x7f ;  /* 0x0000007fff007424 */ /* 0x000fe200078e00ff */
[----:B------:R-:W-:-:S04]  /*a8a0*/  ISETP.GT.U32.AND P0, PT, R2, 0x7f800000, PT ;  /* 0x7f8000000200780c */ /* 0x000fc80003f04070 */
[----:B------:R-:W-:-:S09]  /*a8b0*/  SEL R0, R0, 0x7c, P0 ;  /* 0x0000007c00007807 */ /* 0x000fd20000000000 */
.L_x_1451:
[----:B------:R-:W-:Y:S05]  /*a8c0*/  BSYNC B0 ;  /* 0x0000000000007941 */ /* 0x000fea0003800000 */
.L_x_1449:
[----:B------:R-:W-:-:S04]  /*a8d0*/  LOP3.LUT R2, R23, 0x80000000, RZ, 0xc0, !PT ;  /* 0x8000000017027812 */ /* 0x000fc800078ec0ff */
[----:B------:R-:W-:-:S04]  /*a8e0*/  SHF.R.U32.HI R3, RZ, 0x18, R2 ;  /* 0x00000018ff037819 */ /* 0x000fc80000011602 */
[----:B------:R-:W-:-:S05]  /*a8f0*/  LOP3.LUT R3, R0, R3, RZ, 0xfc, !PT ;  /* 0x0000000300037212 */ /* 0x000fca00078efcff */
[----:B------:R0:W-:Y:S01]  /*a900*/  STG.E.U8 desc[UR36][R16.64], R3 ;  /* 0x0000000310007986 */ /* 0x0001e2000c101124 */
[----:B------:R-:W-:Y:S05]  /*a910*/  BRA `(.L_x_1435) ;  /* 0x0000000400b07947 */ /* 0x000fea0003800000 */
.L_x_1445:
[----:B-----5:R0:W-:Y:S01]  /*a920*/  STG.E.U16 desc[UR36][R16.64], R23 ;  /* 0x0000001710007986 */ /* 0x0201e2000c101524 */
[----:B------:R-:W-:Y:S05]  /*a930*/  BRA `(.L_x_1435) ;  /* 0x0000000400a87947 */ /* 0x000fea0003800000 */
.L_x_1442:
        /* <DEDUP_REMOVED lines=12> */
.L_x_1454:
[----:B-----5:R-:W-:Y:S01]  /*aa00*/  IMAD.U32 R23, R23, 0x10000, RZ ;  /* 0x0001000017177824 */ /* 0x020fe200078e00ff */
        /* <DEDUP_REMOVED lines=16> */
.L_x_1457:
[----:B------:R-:W-:-:S04]  /*ab10*/  LOP3.LUT R2, R23, 0x80000000, RZ, 0xc0, !PT ;  /* 0x8000000017027812 */ /* 0x000fc800078ec0ff */
[----:B------:R-:W-:-:S04]  /*ab20*/  SHF.R.U32.HI R3, RZ, 0x18, R2 ;  /* 0x00000018ff037819 */ /* 0x000fc80000011602 */
[----:B------:R-:W-:-:S04]  /*ab30*/  LOP3.LUT R0, R0, R3, RZ, 0xfc, !PT ;  /* 0x0000000300007212 */ /* 0x000fc800078efcff */
[----:B------:R-:W-:-:S07]  /*ab40*/  PRMT R8, R0, 0x7610, R8 ;  /* 0x0000761000087816 */ /* 0x000fce0000000008 */
.L_x_1456:
[----:B------:R-:W-:Y:S05]  /*ab50*/  BSYNC B0 ;  /* 0x0000000000007941 */ /* 0x000fea0003800000 */
.L_x_1455:
[----:B------:R0:W-:Y:S01]  /*ab60*/  STG.E.U8 desc[UR36][R16.64], R8 ;  /* 0x0000000810007986 */ /* 0x0001e2000c101124 */
[----:B------:R-:W-:Y:S05]  /*ab70*/  BRA `(.L_x_1435) ;  /* 0x0000000400187947 */ /* 0x000fea0003800000 */
.L_x_1453:
        /* <DEDUP_REMOVED lines=17> */
.L_x_1460:
[----:B------:R-:W-:-:S04]  /*ac90*/  LOP3.LUT R2, R23, 0x80000000, RZ, 0xc0, !PT ;  /* 0x8000000017027812 */ /* 0x000fc800078ec0ff */
[----:B------:R-:W-:-:S04]  /*aca0*/  SHF.R.U32.HI R3, RZ, 0x18, R2 ;  /* 0x00000018ff037819 */ /* 0x000fc80000011602 */
[----:B------:R-:W-:-:S04]  /*acb0*/  LOP3.LUT R0, R0, R3, RZ, 0xfc, !PT ;  /* 0x0000000300007212 */ /* 0x000fc800078efcff */
[----:B------:R-:W-:-:S07]  /*acc0*/  PRMT R8, R0, 0x7610, R8 ;  /* 0x0000761000087816 */ /* 0x000fce0000000008 */
.L_x_1459:
[----:B------:R-:W-:Y:S05]  /*acd0*/  BSYNC B0 ;  /* 0x0000000000007941 */ /* 0x000fea0003800000 */
.L_x_1458:
[----:B------:R0:W-:Y:S01]  /*ace0*/  STG.E.U8 desc[UR36][R16.64], R8 ;  /* 0x0000000810007986 */ /* 0x0001e2000c101124 */
[----:B------:R-:W-:Y:S05]  /*acf0*/  BRA `(.L_x_1435) ;  /* 0x0000000000b87947 */ /* 0x000fea0003800000 */
.L_x_1452:
[----:B------:R-:W-:-:S13]  /*ad00*/  ISETP.NE.AND P0, PT, R0, 0x1c, PT ;  /* 0x0000001c0000780c */ /* 0x000fda0003f05270 */
[----:B------:R-:W-:Y:S05]  /*ad10*/  @!P0 BRA `(.L_x_1461) ;  /* 0x0000000000a48947 */ /* 0x000fea0003800000 */
[----:B------:R-:W-:-:S13]  /*ad20*/  ISETP.NE.AND P0, PT, R0, 0x1d, PT ;  /* 0x0000001d0000780c */ /* 0x000fda0003f05270 */
[----:B------:R-:W-:Y:S05]  /*ad30*/  @!P0 BRA `(.L_x_1462) ;  /* 0x00000000008c8947 */ /* 0x000fea0003800000 */
[----:B------:R-:W-:-:S13]  /*ad40*/  ISETP.NE.AND P0, PT, R0, 0x2c, PT ;  /* 0x0000002c0000780c */ /* 0x000fda0003f05270 */
[----:B------:R-:W-:Y:S05]  /*ad50*/  @P0 BRA `(.L_x_1434) ;  /* 0x0000000000400947 */ /* 0x000fea0003800000 */
[----:B-----5:R-:W-:Y:S02]  /*ad60*/  IMAD.U32 R23, R23, 0x10000, RZ ;  /* 0x0001000017177824 */ /* 0x020fe400078e00ff */
        /* <DEDUP_REMOVED lines=15> */
.L_x_1434:
        /* <DEDUP_REMOVED lines=16> */
.L_x_1463:
[----:B------:R-:W-:Y:S05]  /*af60*/  BRA `(.L_x_1435) ;  /* 0x00000000001c7947 */ /* 0x000fea0003800000 */
.L_x_1462:
[----:B0123-5:R-:W-:-:S06]  /*af70*/  IMAD.U32 R2, R23, 0x10000, RZ ;  /* 0x0001000017027824 */ /* 0x02ffcc00078e00ff */
[----:B------:R-:W0:Y:S02]  /*af80*/  F2I.U64.TRUNC R2, R2 ;  /* 0x0000000200027311 */ /* 0x000e24000020d800 */
[----:B0-----:R0:W-:Y:S01]  /*af90*/  STG.E.64 desc[UR36][R16.64], R2 ;  /* 0x0000000210007986 */ /* 0x0011e2000c101b24 */
[----:B------:R-:W-:Y:S05]  /*afa0*/  BRA `(.L_x_1435) ;  /* 0x00000000000c7947 */ /* 0x000fea0003800000 */
.L_x_1461:
[----:B-----5:R-:W-:-:S06]  /*afb0*/  IMAD.U32 R23, R23, 0x10000, RZ ;  /* 0x0001000017177824 */ /* 0x020fcc00078e00ff */
[----:B------:R-:W0:Y:S02]  /*afc0*/  F2I.FTZ.U32.TRUNC.NTZ R23, R23 ;  /* 0x0000001700177305 */ /* 0x000e24000021f000 */
[----:B0-----:R0:W-:Y:S02]  /*afd0*/  STG.E desc[UR36][R16.64], R23 ;  /* 0x0000001710007986 */ /* 0x0011e4000c101924 */
.L_x_1435:
[----:B------:R-:W-:-:S07]  /*afe0*/  VIADD R19, R19, 0x80 ;  /* 0x0000008013137836 */ /* 0x000fce0000000000 */
.L_x_1327:
[----:B------:R-:W-:Y:S05]  /*aff0*/  BSYNC B6 ;  /* 0x0000000000067941 */ /* 0x000fea0003800000 */
.L_x_1326:
        /* <DEDUP_REMOVED lines=384> */
.L_x_1466:
        /* <DEDUP_REMOVED lines=23> */
.L_x_1470:
[----:B------:R-:W2:Y:S02]  /*c970*/  LDG.E.U8 R2, desc[UR36][R2.64] ;  /* 0x0000002402027981 */ /* 0x000ea4000c1e1100 */
[----:B--2---:R-:W-:-:S04]  /*c980*/  I2FP.F32.U32 R0, R2 ;  /* 0x0000000200007245 */ /* 0x004fc80000201000 */
[----:B------:R-:W-:-:S04]  /*c990*/  F2FP.BF16.F32.PACK_AB R0, RZ, R0 ;  /* 0x00000000ff00723e */ /* 0x000fc800000010ff */
[----:B------:R-:W-:Y:S01]  /*c9a0*/  PRMT R23, R0, 0x7610, R23 ;  /* 0x0000761000177816 */ /* 0x000fe20000000017 */
[----:B------:R-:W-:Y:S06]  /*c9b0*/  BRA `(.L_x_1472) ;  /* 0x0000000c00c87947 */ /* 0x000fec0003800000 */
.L_x_1469:
        /* <DEDUP_REMOVED lines=11> */
.L_x_1474:
[----:B------:R-:W2:Y:S02]  /*ca70*/  LDG.E R2, desc[UR36][R2.64] ;  /* 0x0000002402027981 */ /* 0x000ea4000c1e1900 */
[----:B--2---:R-:W-:-:S04]  /*ca80*/  I2FP.F32.S32 R0, R2 ;  /* 0x0000000200007245 */ /* 0x004fc80000201400 */
[----:B------:R-:W-:-:S04]  /*ca90*/  F2FP.BF16.F32.PACK_AB R0, RZ, R0 ;  /* 0x00000000ff00723e */ /* 0x000fc800000010ff */
[----:B------:R-:W-:Y:S01]  /*caa0*/  PRMT R23, R0, 0x7610, R23 ;  /* 0x0000761000177816 */ /* 0x000fe20000000017 */
[----:B------:R-:W-:Y:S06]  /*cab0*/  BRA `(.L_x_1472) ;  /* 0x0000000c00887947 */ /* 0x000fec0003800000 */
.L_x_1473:
[----:B------:R-:W2:Y:S02]  /*cac0*/  LDG.E.U16 R2, desc[UR36][R2.64] ;  /* 0x0000002402027981 */ /* 0x000ea4000c1e1500 */
[----:B--2---:R-:W0:Y:S02]  /*cad0*/  I2F.S16 R0, R2 ;  /* 0x0000000200007306 */ /* 0x004e240000101400 */
[----:B0-----:R-:W-:-:S04]  /*cae0*/  F2FP.BF16.F32.PACK_AB R0, RZ, R0 ;  /* 0x00000000ff00723e */ /* 0x001fc800000010ff */
[----:B------:R-:W-:Y:S01]  /*caf0*/  PRMT R23, R0, 0x7610, R23 ;  /* 0x0000761000177816 */ /* 0x000fe20000000017 */
[----:B------:R-:W-:Y:S06]  /*cb00*/  BRA `(.L_x_1472) ;  /* 0x0000000c00747947 */ /* 0x000fec0003800000 */
.L_x_1468:
        /* <DEDUP_REMOVED lines=9> */
.L_x_1476:
[----:B------:R-:W2:Y:S02]  /*cba0*/  LDG.E.U16 R0, desc[UR36][R2.64] ;  /* 0x0000002402007981 */ /* 0x000ea4000c1e1500 */
[----:B--2---:R-:W-:-:S05]  /*cbb0*/  HADD2.F32 R0, -RZ, R0.H0_H0 ;  /* 0x20000000ff007230 */ /* 0x004fca0000004100 */
[----:B------:R-:W-:-:S04]  /*cbc0*/  F2FP.BF16.F32.PACK_AB R0, RZ, R0 ;  /* 0x00000000ff00723e */ /* 0x000fc800000010ff */
[----:B------:R-:W-:Y:S01]  /*cbd0*/  PRMT R23, R0, 0x7610, R23 ;  /* 0x0000761000177816 */ /* 0x000fe20000000017 */
[----:B------:R-:W-:Y:S06]  /*cbe0*/  BRA `(.L_x_1472) ;  /* 0x0000000c003c7947 */ /* 0x000fec0003800000 */
.L_x_1475:
        /* <DEDUP_REMOVED lines=9> */
.L_x_1478:
[----:B------:R-:W2:Y:S02]  /*cc80*/  LDG.E.U16 R2, desc[UR36][R2.64] ;  /* 0x0000002402027981 */ /* 0x000ea4000c1e1500 */
[----:B--2---:R-:W-:-:S05]  /*cc90*/  HADD2.F32 R0, -RZ, R2.H0_H0 ;  /* 0x20000002ff007230 */ /* 0x004fca0000004100 */
[----:B------:R-:W-:-:S04]  /*cca0*/  F2FP.BF16.F32.PACK_AB R0, RZ, R0 ;  /* 0x00000000ff00723e */ /* 0x000fc800000010ff */
[----:B------:R-:W-:Y:S01]  /*ccb0*/  PRMT R23, R0, 0x7610, R23 ;  /* 0x0000761000177816 */ /* 0x000fe20000000017 */
[----:B------:R-:W-:Y:S06]  /*ccc0*/  BRA `(.L_x_1472) ;  /* 0x0000000c00047947 */ /* 0x000fec0003800000 */
.L_x_1477:
        /* <DEDUP_REMOVED lines=9> */
.L_x_1467:
        /* <DEDUP_REMOVED lines=14> */
.L_x_1481:
        /* <DEDUP_REMOVED lines=9> */
.L_x_1480:
        /* <DEDUP_REMOVED lines=28> */
.L_x_1483:
        /* <DEDUP_REMOVED lines=15> */
.L_x_1482:
[----:B------:R0:W5:Y:S01]  /*d180*/  LDG.E.U16 R23, desc[UR36][R2.64] ;  /* 0x0000002402177981 */ /* 0x000162000c1e1500 */
[----:B------:R-:W-:Y:S05]  /*d190*/  BRA `(.L_x_1472) ;  /* 0x0000000400d07947 */ /* 0x000fea0003800000 */
.L_x_1479:
        /* <DEDUP_REMOVED lines=13> */
.L_x_1486:
        /* <DEDUP_REMOVED lines=21> */
.L_x_1490:
[----:B------:R-:W-:Y:S05]  /*d3c0*/  BSYNC B1 ;  /* 0x0000000000017941 */ /* 0x000fea0003800000 */
.L_x_1489:
[----:B------:R-:W-:Y:S01]  /*d3d0*/  LEA R3, R0, 0x3b800000, 0x17 ;  /* 0x3b80000000037811 */ /* 0x000fe200078eb8ff */
[----:B------:R-:W-:-:S05]  /*d3e0*/  IMAD.SHL.U32 R0, R2, 0x100000, RZ ;  /* 0x0010000002007824 */ /* 0x000fca00078e00ff */
[----:B------:R-:W-:-:S07]  /*d3f0*/  LOP3.LUT R0, R3, R0, R4, 0xfe, !PT ;  /* 0x0000000003007212 */ /* 0x000fce00078efe04 */
.L_x_1488:
[----:B------:R-:W-:Y:S05]  /*d400*/  BSYNC B0 ;  /* 0x0000000000007941 */ /* 0x000fea0003800000 */
.L_x_1487:
[----:B------:R-:W-:-:S04]  /*d410*/  F2FP.BF16.F32.PACK_AB R0, RZ, R0 ;  /* 0x00000000ff00723e */ /* 0x000fc800000010ff */
[----:B------:R-:W-:Y:S01]  /*d420*/  PRMT R23, R0, 0x7610, R23 ;  /* 0x0000761000177816 */ /* 0x000fe20000000017 */
[----:B------:R-:W-:Y:S06]  /*d430*/  BRA `(.L_x_1472) ;  /* 0x0000000400287947 */ /* 0x000fec0003800000 */
.L_x_1485:
        /* <DEDUP_REMOVED lines=21> */
.L_x_1494:
[----:B------:R-:W-:Y:S05]  /*d590*/  BSYNC B1 ;  /* 0x0000000000017941 */ /* 0x000fea0003800000 */
.L_x_1493:
[----:B------:R-:W-:Y:S01]  /*d5a0*/  LEA R3, R0, 0x37800000, 0x17 ;  /* 0x3780000000037811 */ /* 0x000fe200078eb8ff */
[----:B------:R-:W-:-:S05]  /*d5b0*/  IMAD.SHL.U32 R0, R2, 0x200000, RZ ;  /* 0x0020000002007824 */ /* 0x000fca00078e00ff */
[----:B------:R-:W-:-:S07]  /*d5c0*/  LOP3.LUT R0, R3, R0, R4, 0xfe, !PT ;  /* 0x0000000003007212 */ /* 0x000fce00078efe04 */
.L_x_1492:
[----:B------:R-:W-:Y:S05]  /*d5d0*/  BSYNC B0 ;  /* 0x0000000000007941 */ /* 0x000fea0003800000 */
.L_x_1491:
[----:B------:R-:W-:-:S04]  /*d5e0*/  F2FP.BF16.F32.PACK_AB R0, RZ, R0 ;  /* 0x00000000ff00723e */ /* 0x000fc800000010ff */
[----:B------:R-:W-:Y:S01]  /*d5f0*/  PRMT R23, R0, 0x7610, R23 ;  /* 0x0000761000177816 */ /* 0x000fe20000000017 */
[----:B------:R-:W-:Y:S06]  /*d600*/  BRA `(.L_x_1472) ;  /* 0x0000000000b47947 */ /* 0x000fec0003800000 */
.L_x_1484:
        /* <DEDUP_REMOVED lines=14> */
.L_x_1498:
[----:B------:R-:W-:Y:S05]  /*d6f0*/  BSYNC B0 ;  /* 0x0000000000007941 */ /* 0x000fea0003800000 */
.L_x_1497:
[----:B------:R-:W-:-:S04]  /*d700*/  F2FP.BF16.F32.PACK_AB R0, RZ, R0 ;  /* 0x00000000ff00723e */ /* 0x000fc800000010ff */
[----:B------:R-:W-:Y:S01]  /*d710*/  PRMT R23, R0, 0x7610, R23 ;  /* 0x0000761000177816 */ /* 0x000fe20000000017 */
[----:B------:R-:W-:Y:S06]  /*d720*/  BRA `(.L_x_1472) ;  /* 0x00000000006c7947 */ /* 0x000fec0003800000 */
.L_x_1471:
        /* <DEDUP_REMOVED lines=16> */
.L_x_1499:
[----:B------:R-:W-:Y:S01]  /*d830*/  PRMT R23, RZ, 0x7610, R23 ;  /* 0x00007610ff177816 */ /* 0x000fe20000000017 */
[----:B------:R-:W-:Y:S06]  /*d840*/  BRA `(.L_x_1472) ;  /* 0x0000000000247947 */ /* 0x000fec0003800000 */
.L_x_1496:
[----:B------:R-:W2:Y:S02]  /*d850*/  LDG.E.64 R2, desc[UR36][R2.64] ;  /* 0x0000002402027981 */ /* 0x000ea4000c1e1b00 */
[----:B--2---:R-:W0:Y:S02]  /*d860*/  I2F.U64 R0, R2 ;  /* 0x0000000200007312 */ /* 0x004e240000301000 */
[----:B0-----:R-:W-:-:S04]  /*d870*/  F2FP.BF16.F32.PACK_AB R0, RZ, R0 ;  /* 0x00000000ff00723e */ /* 0x001fc800000010ff */
[----:B------:R-:W-:Y:S01]  /*d880*/  PRMT R23, R0, 0x7610, R23 ;  /* 0x0000761000177816 */ /* 0x000fe20000000017 */
[----:B------:R-:W-:Y:S06]  /*d890*/  BRA `(.L_x_1472) ;  /* 0x0000000000107947 */ /* 0x000fec0003800000 */
.L_x_1495:
[----:B------:R-:W2:Y:S02]  /*d8a0*/  LDG.E R2, desc[UR36][R2.64] ;  /* 0x0000002402027981 */ /* 0x000ea4000c1e1900 */
[----:B--2---:R-:W-:-:S04]  /*d8b0*/  I2FP.F32.U32 R0, R2 ;  /* 0x0000000200007245 */ /* 0x004fc80000201000 */
[----:B------:R-:W-:-:S04]  /*d8c0*/  F2FP.BF16.F32.PACK_AB R0, RZ, R0 ;  /* 0x00000000ff00723e */ /* 0x000fc800000010ff */
[----:B------:R-:W-:-:S07]  /*d8d0*/  PRMT R23, R0, 0x7610, R23 ;  /* 0x0000761000177816 */ /* 0x000fce0000000017 */
.L_x_1472:
        /* <DEDUP_REMOVED lines=19> */
.L_x_1503:
[----:B------:R-:W2:Y:S02]  /*da10*/  LDG.E.U8 R2, desc[UR36][R2.64] ;  /* 0x0000002402027981 */ /* 0x000ea4000c1e1100 */
[----:B--2---:R-:W-:-:S04]  /*da20*/  ISETP.NE.AND P0, PT, R2, RZ, PT ;  /* 0x000000ff0200720c */ /* 0x004fc80003f05270 */
[----:B------:R-:W-:Y:S01]  /*da30*/  P2R R22, PR, RZ, 0x1 ;  /* 0x00000001ff167803 */ /* 0x000fe20000000000 */
[----:B------:R-:W-:Y:S08]  /*da40*/  BRA `(.L_x_1505) ;  /* 0x0000000c00c47947 */ /* 0x000ff00003800000 */
.L_x_1502:
        /* <DEDUP_REMOVED lines=11> */
.L_x_1507:
[----:B------:R-:W2:Y:S02]  /*db00*/  LDG.E R2, desc[UR36][R2.64] ;  /* 0x0000002402027981 */ /* 0x000ea4000c1e1900 */
[----:B--2---:R-:W-:-:S04]  /*db10*/  ISETP.NE.AND P0, PT, R2, RZ, PT ;  /* 0x000000ff0200720c */ /* 0x004fc80003f05270 */
[----:B------:R-:W-:Y:S01]  /*db20*/  P2R R22, PR, RZ, 0x1 ;  /* 0x00000001ff167803 */ /* 0x000fe20000000000 */
[----:B------:R-:W-:Y:S08]  /*db30*/  BRA `(.L_x_1505) ;  /* 0x0000000c00887947 */ /* 0x000ff00003800000 */
.L_x_1506:
[----:B------:R-:W2:Y:S02]  /*db40*/  LDG.E.U16 R2, desc[UR36][R2.64] ;  /* 0x0000002402027981 */ /* 0x000ea4000c1e1500 */
[----:B--2---:R-:W-:-:S04]  /*db50*/  ISETP.NE.AND P0, PT, R2, RZ, PT ;  /* 0x000000ff0200720c */ /* 0x004fc80003f05270 */
[----:B------:R-:W-:Y:S01]  /*db60*/  P2R R22, PR, RZ, 0x1 ;  /* 0x00000001ff167803 */ /* 0x000fe20000000000 */
[----:B------:R-:W-:Y:S08]  /*db70*/  BRA `(.L_x_1505) ;  /* 0x0000000c00787947 */ /* 0x000ff00003800000 */
.L_x_1501:
        /* <DEDUP_REMOVED lines=10> */
.L_x_1509:
[----:B------:R-:W2:Y:S02]  /*dc20*/  LDG.E.U16 R0, desc[UR36][R2.64] ;  /* 0x0000002402007981 */ /* 0x000ea4000c1e1500 */
[----:B--2---:R-:W-:-:S05]  /*dc30*/  HADD2.F32 R0, -RZ, R0.H0_H0 ;  /* 0x20000000ff007230 */ /* 0x004fca0000004100 */
[----:B------:R-:W-:-:S04]  /*dc40*/  FSETP.NEU.FTZ.AND P0, PT, R0, RZ, PT ;  /* 0x000000ff0000720b */ /* 0x000fc80003f1d000 */
[----:B------:R-:W-:Y:S01]  /*dc50*/  P2R R22, PR, RZ, 0x1 ;  /* 0x00000001ff167803 */ /* 0x000fe20000000000 */
[----:B------:R-:W-:Y:S08]  /*dc60*/  BRA `(.L_x_1505) ;  /* 0x0000000c003c7947 */ /* 0x000ff00003800000 */
.L_x_1508:
        /* <DEDUP_REMOVED lines=12> */
.L_x_1511:
        /* <DEDUP_REMOVED lines=11> */
.L_x_1510:
[----:B------:R-:W2:Y:S02]  /*dde0*/  LDG.E.64 R2, desc[UR36][R2.64] ;  /* 0x0000002402027981 */ /* 0x000ea4000c1e1b00 */
[----:B--2---:R-:W-:-:S06]  /*ddf0*/  DSETP.NEU.AND P0, PT, R2, RZ, PT ;  /* 0x000000ff0200722a */ /* 0x004fcc0003f0d000 */
[----:B------:R-:W-:Y:S01]  /*de00*/  P2R R22, PR, RZ, 0x1 ;  /* 0x00000001ff167803 */ /* 0x000fe20000000000 */
[----:B------:R-:W-:Y:S07]  /*de10*/  BRA `(.L_x_1505) ;  /* 0x0000000800d07947 */ /* 0x000fee0003800000 */
.L_x_1500:
        /* <DEDUP_REMOVED lines=12> */
.L_x_1514:
[----:B------:R-:W2:Y:S02]  /*dee0*/  LDG.E.128 R4, desc[UR36][R2.64] ;  /* 0x0000002402047981 */ /* 0x000ea4000c1e1d00 */
[----:B--2---:R-:W-:-:S06]  /*def0*/  DSETP.NEU.AND P0, PT, R6, RZ, PT ;  /* 0x000000ff0600722a */ /* 0x004fcc0003f0d000 */
[----:B------:R-:W-:-:S06]  /*df00*/  DSETP.NEU.OR P0, PT, R4, RZ, P0 ;  /* 0x000000ff0400722a */ /* 0x000fcc000070d400 */
[----:B------:R-:W-:Y:S01]  /*df10*/  P2R R22, PR, RZ, 0x1 ;  /* 0x00000001ff167803 */ /* 0x000fe20000000000 */
[----:B------:R-:W-:Y:S07]  /*df20*/  BRA `(.L_x_1505) ;  /* 0x00000008008c7947 */ /* 0x000fee0003800000 */
.L_x_1513:
        /* <DEDUP_REMOVED lines=28> */
.L_x_1516:
        /* <DEDUP_REMOVED lines=15> */
.L_x_1515:
[----:B------:R-:W2:Y:S02]  /*e1e0*/  LDG.E.U16 R0, desc[UR36][R2.64] ;  /* 0x0000002402007981 */ /* 0x000ea4000c1e1500 */
[----:B--2---:R-:W-:-:S05]  /*e1f0*/  IMAD.U32 R0, R0, 0x10000, RZ ;  /* 0x0001000000007824 */ /* 0x004fca00078e00ff */
[----:B------:R-:W-:-:S04]  /*e200*/  FSETP.NEU.FTZ.AND P0, PT, R0, RZ, PT ;  /* 0x000000ff0000720b */ /* 0x000fc80003f1d000 */
[----:B------:R-:W-:Y:S01]  /*e210*/  P2R R22, PR, RZ, 0x1 ;  /* 0x00000001ff167803 */ /* 0x000fe20000000000 */
[----:B------:R-:W-:Y:S08]  /*e220*/  BRA `(.L_x_1505) ;  /* 0x0000000400cc7947 */ /* 0x000ff00003800000 */
.L_x_1512:
        /* <DEDUP_REMOVED lines=12> */
.L_x_1519:
        /* <DEDUP_REMOVED lines=21> */
.L_x_1523:
[----:B------:R-:W-:Y:S05]  /*e440*/  BSYNC B1 ;  /* 0x0000000000017941 */ /* 0x000fea0003800000 */
.L_x_1522:
[----:B------:R-:W-:Y:S01]  /*e450*/  LEA R3, R0, 0x3b800000, 0x17 ;  /* 0x3b80000000037811 */ /* 0x000fe200078eb8ff */
[----:B------:R-:W-:-:S05]  /*e460*/  IMAD.SHL.U32 R0, R2, 0x100000, RZ ;  /* 0x0010000002007824 */ /* 0x000fca00078e00ff */
[----:B------:R-:W-:-:S07]  /*e470*/  LOP3.LUT R0, R3, R0, R4, 0xfe, !PT ;  /* 0x0000000003007212 */ /* 0x000fce00078efe04 */
.L_x_1521:
[----:B------:R-:W-:Y:S05]  /*e480*/  BSYNC B0 ;  /* 0x0000000000007941 */ /* 0x000fea0003800000 */
.L_x_1520:
[----:B------:R-:W-:-:S04]  /*e490*/  FSETP.NEU.FTZ.AND P0, PT, R0, RZ, PT ;  /* 0x000000ff0000720b */ /* 0x000fc80003f1d000 */
[----:B------:R-:W-:Y:S01]  /*e4a0*/  P2R R22, PR, RZ, 0x1 ;  /* 0x00000001ff167803 */ /* 0x000fe20000000000 */
[----:B------:R-:W-:Y:S08]  /*e4b0*/  BRA `(.L_x_1505) ;  /* 0x0000000400287947 */ /* 0x000ff00003800000 */
.L_x_1518:
        /* <DEDUP_REMOVED lines=21> */
.L_x_1527:
[----:B------:R-:W-:Y:S05]  /*e610*/  BSYNC B1 ;  /* 0x0000000000017941 */ /* 0x000fea0003800000 */
.L_x_1526:
[----:B------:R-:W-:Y:S01]  /*e620*/  LEA R3, R0, 0x37800000, 0x17 ;  /* 0x3780000000037811 */ /* 0x000fe200078eb8ff */
[----:B------:R-:W-:-:S05]  /*e630*/  IMAD.SHL.U32 R0, R2, 0x200000, RZ ;  /* 0x0020000002007824 */ /* 0x000fca00078e00ff */
[----:B------:R-:W-:-:S07]  /*e640*/  LOP3.LUT R0, R3, R0, R4, 0xfe, !PT ;  /* 0x0000000003007212 */ /* 0x000fce00078efe04 */
.L_x_1525:
[----:B------:R-:W-:Y:S05]  /*e650*/  BSYNC B0 ;  /* 0x0000000000007941 */ /* 0x000fea0003800000 */
.L_x_1524:
[----:B------:R-:W-:-:S04]  /*e660*/  FSETP.NEU.FTZ.AND P0, PT, R0, RZ, PT ;  /* 0x000000ff0000720b */ /* 0x000fc80003f1d000 */
[----:B------:R-:W-:Y:S01]  /*e670*/  P2R R22, PR, RZ, 0x1 ;  /* 0x00000001ff167803 */ /* 0x000fe20000000000 */
[----:B------:R-:W-:Y:S08]  /*e680*/  BRA `(.L_x_1505) ;  /* 0x0000000000b47947 */ /* 0x000ff00003800000 */
.L_x_1517:
        /* <DEDUP_REMOVED lines=14> */
.L_x_1531:
[----:B------:R-:W-:Y:S05]  /*e770*/  BSYNC B0 ;  /* 0x0000000000007941 */ /* 0x000fea0003800000 */
.L_x_1530:
[----:B------:R-:W-:-:S04]  /*e780*/  FSETP.NEU.FTZ.AND P0, PT, R0, RZ, PT ;  /* 0x000000ff0000720b */ /* 0x000fc80003f1d000 */
[----:B------:R-:W-:Y:S01]  /*e790*/  P2R R22, PR, RZ, 0x1 ;  /* 0x00000001ff167803 */ /* 0x000fe20000000000 */
[----:B------:R-:W-:Y:S08]  /*e7a0*/  BRA `(.L_x_1505) ;  /* 0x00000000006c7947 */ /* 0x000ff00003800000 */
.L_x_1504:
        /* <DEDUP_REMOVED lines=16> */
.L_x_1532:
[----:B------:R-:W-:-:S04]  /*e8b0*/  PLOP3.LUT P0, PT, PT, PT, PT, 0x8, 0x0 ;  /* 0x000000000000781c */ /* 0x000fc80003f0e170 */
[----:B------:R-:W-:Y:S01]  /*e8c0*/  P2R R22, PR, RZ, 0x1 ;  /* 0x00000001ff167803 */ /* 0x000fe20000000000 */
[----:B------:R-:W-:Y:S08]  /*e8d0*/  BRA `(.L_x_1505) ;  /* 0x0000000000207947 */ /* 0x000ff00003800000 */
.L_x_1529:
[----:B------:R-:W2:Y:S02]  /*e8e0*/  LDG.E.64 R2, desc[UR36][R2.64] ;  /* 0x0000002402027981 */ /* 0x000ea4000c1e1b00 */
[----:B--2---:R-:W-:-:S04]  /*e8f0*/  ISETP.NE.U32.AND P0, PT, R2, RZ, PT ;  /* 0x000000ff0200720c */ /* 0x004fc80003f05070 */
[----:B------:R-:W-:-:S04]  /*e900*/  ISETP.NE.AND.EX P0, PT, R3, RZ, PT, P0 ;  /* 0x000000ff0300720c */ /* 0x000fc80003f05300 */
[----:B------:R-:W-:Y:S01]  /*e910*/  P2R R22, PR, RZ, 0x1 ;  /* 0x00000001ff167803 */ /* 0x000fe20000000000 */
[----:B------:R-:W-:Y:S08]  /*e920*/  BRA `(.L_x_1505) ;  /* 0x00000000000c7947 */ /* 0x000ff00003800000 */
.L_x_1528:
[----:B------:R-:W2:Y:S02]  /*e930*/  LDG.E R2, desc[UR36][R2.64] ;  /* 0x0000002402027981 */ /* 0x000ea4000c1e1900 */
[----:B--2---:R-:W-:-:S04]  /*e940*/  ISETP.NE.AND P0, PT, R2, RZ, PT ;  /* 0x000000ff0200720c */ /* 0x004fc80003f05270 */
[----:B------:R-:W-:-:S09]  /*e950*/  P2R R22, PR, RZ, 0x1 ;  /* 0x00000001ff167803 */ /* 0x000fd20000000000 */
.L_x_1505:
        /* <DEDUP_REMOVED lines=18> */
.L_x_1536:
[----:B------:R0:W5:Y:S01]  /*ea80*/  LDG.E.U8 R2, desc[UR36][R4.64] ;  /* 0x0000002404027981 */ /* 0x000162000c1e1100 */
[----:B------:R-:W-:Y:S01]  /*ea90*/  IMAD.MOV.U32 R3, RZ, RZ, RZ ;  /* 0x000000ffff037224 */ /* 0x000fe200078e00ff */
[----:B------:R-:W-:Y:S06]  /*eaa0*/  BRA `(.L_x_1538) ;  /* 0x0000000c00487947 */ /* 0x000fec0003800000 */
.L_x_1535:
        /* <DEDUP_REMOVED lines=8> */
.L_x_1540:
[----:B------:R-:W2:Y:S02]  /*eb30*/  LDG.E R2, desc[UR36][R4.64] ;  /* 0x0000002404027981 */ /* 0x000ea4000c1e1900 */
[----:B--2---:R-:W-:Y:S01]  /*eb40*/  SHF.R.S32.HI R3, RZ, 0x1f, R2 ;  /* 0x0000001fff037819 */ /* 0x004fe20000011402 */
[----:B------:R-:W-:Y:S06]  /*eb50*/  BRA `(.L_x_1538) ;  /* 0x0000000c001c7947 */ /* 0x000fec0003800000 */
.L_x_1539:
[----:B------:R-:W2:Y:S02]  /*eb60*/  LDG.E.S16 R2, desc[UR36][R4.64] ;  /* 0x0000002404027981 */ /* 0x000ea4000c1e1700 */
[----:B--2---:R-:W-:Y:S01]  /*eb70*/  SHF.R.S32.HI R3, RZ, 0x1f, R2 ;  /* 0x0000001fff037819 */ /* 0x004fe20000011402 */
[----:B------:R-:W-:Y:S06]  /*eb80*/  BRA `(.L_x_1538) ;  /* 0x0000000c00107947 */ /* 0x000fec0003800000 */
.L_x_1534:
        /* <DEDUP_REMOVED lines=9> */
.L_x_1542:
[----:B------:R-:W2:Y:S02]  /*ec20*/  LDG.E.U16 R4, desc[UR36][R4.64] ;  /* 0x0000002404047981 */ /* 0x000ea4000c1e1500 */
[----:B--2---:R-:W-:-:S06]  /*ec30*/  HADD2.F32 R2, -RZ, R4.H0_H0 ;  /* 0x20000004ff027230 */ /* 0x004fcc0000004100 */
[----:B------:R-:W0:Y:S01]  /*ec40*/  F2I.S64.TRUNC R2, R2 ;  /* 0x0000000200027311 */ /* 0x000e22000020d900 */
[----:B------:R-:W-:Y:S05]  /*ec50*/  BRA `(.L_x_1538) ;  /* 0x0000000800dc7947 */ /* 0x000fea0003800000 */
.L_x_1541:
        /* <DEDUP_REMOVED lines=9> */
.L_x_1544:
[----:B------:R-:W2:Y:S02]  /*ecf0*/  LDG.E.U16 R4, desc[UR36][R4.64] ;  /* 0x0000002404047981 */ /* 0x000ea4000c1e1500 */
[----:B--2---:R-:W-:-:S06]  /*ed00*/  HADD2.F32 R2, -RZ, R4.H0_H0 ;  /* 0x20000004ff027230 */ /* 0x004fcc0000004100 */
[----:B------:R-:W0:Y:S01]  /*ed10*/  F2I.S64.TRUNC R2, R2 ;  /* 0x0000000200027311 */ /* 0x000e22000020d900 */
[----:B------:R-:W-:Y:S05]  /*ed20*/  BRA `(.L_x_1538) ;  /* 0x0000000800a87947 */ /* 0x000fea0003800000 */
.L_x_1543:
[----:B------:R-:W2:Y:S02]  /*ed30*/  LDG.E.64 R2, desc[UR36][R4.64] ;  /* 0x0000002404027981 */ /* 0x000ea4000c1e1b00 */
[----:B--2---:R-:W0:Y:S01]  /*ed40*/  F2I.S64.F64.TRUNC R2, R2 ;  /* 0x0000000200027311 */ /* 0x004e22000030d900 */
[----:B------:R-:W-:Y:S05]  /*ed50*/  BRA `(.L_x_1538) ;  /* 0x00000008009c7947 */ /* 0x000fea0003800000 */
.L_x_1533:
        /* <DEDUP_REMOVED lines=13> */
.L_x_1547:
[----:B------:R-:W2:Y:S02]  /*ee30*/  LDG.E.64 R2, desc[UR36][R4.64] ;  /* 0x0000002404027981 */ /* 0x000ea4000c1e1b00 */
[----:B--2---:R-:W0:Y:S01]  /*ee40*/  F2I.S64.F64.TRUNC R2, R2 ;  /* 0x0000000200027311 */ /* 0x004e22000030d900 */
[----:B------:R-:W-:Y:S05]  /*ee50*/  BRA `(.L_x_1538) ;  /* 0x00000008005c7947 */ /* 0x000fea0003800000 */
.L_x_1546:
        /* <DEDUP_REMOVED lines=27> */
.L_x_1549:
        /* <DEDUP_REMOVED lines=14> */
.L_x_1548:
[----:B------:R-:W2:Y:S02]  /*f0f0*/  LDG.E.U16 R2, desc[UR36][R4.64] ;  /* 0x0000002404027981 */ /* 0x000ea4000c1e1500 */
[----:B--2---:R-:W-:-:S06]  /*f100*/  IMAD.U32 R2, R2, 0x10000, RZ ;  /* 0x0001000002027824 */ /* 0x004fcc00078e00ff */
[----:B------:R-:W3:Y:S01]  /*f110*/  F2I.S64.TRUNC R2, R2 ;  /* 0x0000000200027311 */ /* 0x000ee2000020d900 */
[----:B------:R-:W-:Y:S05]  /*f120*/  BRA `(.L_x_1538) ;  /* 0x0000000400a87947 */ /* 0x000fea0003800000 */
.L_x_1545:
        /* <DEDUP_REMOVED lines=11> */
.L_x_1552:
        /* <DEDUP_REMOVED lines=21> */
.L_x_1556:
[----:B------:R-:W-:Y:S05]  /*f330*/  BSYNC B1 ;  /* 0x0000000000017941 */ /* 0x000fea0003800000 */
.L_x_1555:
[----:B------:R-:W-:Y:S01]  /*f340*/  IMAD.SHL.U32 R2, R2, 0x100000, RZ ;  /* 0x0010000002027824 */ /* 0x000fe200078e00ff */
[----:B------:R-:W-:-:S04]  /*f350*/  LEA R3, R0, 0x3b800000, 0x17 ;  /* 0x3b80000000037811 */ /* 0x000fc800078eb8ff */
[----:B------:R-:W-:-:S07]  /*f360*/  LOP3.LUT R2, R3, R2, R4, 0xfe, !PT ;  /* 0x0000000203027212 */ /* 0x000fce00078efe04 */
.L_x_1554:
[----:B------:R-:W-:Y:S05]  /*f370*/  BSYNC B0 ;  /* 0x0000000000007941 */ /* 0x000fea0003800000 */
.L_x_1553:
[----:B------:R-:W0:Y:S01]  /*f380*/  F2I.S64.TRUNC R2, R2 ;  /* 0x0000000200027311 */ /* 0x000e22000020d900 */
[----:B------:R-:W-:Y:S05]  /*f390*/  BRA `(.L_x_1538) ;  /* 0x00000004000c7947 */ /* 0x000fea0003800000 */
.L_x_1551:
        /* <DEDUP_REMOVED lines=21> */
.L_x_1560:
[----:B------:R-:W-:Y:S05]  /*f4f0*/  BSYNC B1 ;  /* 0x0000000000017941 */ /* 0x000fea0003800000 */
.L_x_1559:
[----:B------:R-:W-:Y:S01]  /*f500*/  IMAD.SHL.U32 R2, R2, 0x200000, RZ ;  /* 0x0020000002027824 */ /* 0x000fe200078e00ff */
[----:B------:R-:W-:-:S04]  /*f510*/  LEA R3, R0, 0x37800000, 0x17 ;  /* 0x3780000000037811 */ /* 0x000fc800078eb8ff */
[----:B------:R-:W-:-:S07]  /*f520*/  LOP3.LUT R2, R3, R2, R4, 0xfe, !PT ;  /* 0x0000000203027212 */ /* 0x000fce00078efe04 */
.L_x_1558:
[----:B------:R-:W-:Y:S05]  /*f530*/  BSYNC B0 ;  /* 0x0000000000007941 */ /* 0x000fea0003800000 */
.L_x_1557:
[----:B------:R-:W0:Y:S01]  /*f540*/  F2I.S64.TRUNC R2, R2 ;  /* 0x0000000200027311 */ /* 0x000e22000020d900 */
[----:B------:R-:W-:Y:S05]  /*f550*/  BRA `(.L_x_1538) ;  /* 0x00000000009c7947 */ /* 0x000fea0003800000 */
.L_x_1550:
        /* <DEDUP_REMOVED lines=14> */
.L_x_1564:
[----:B------:R-:W-:Y:S05]  /*f640*/  BSYNC B0 ;  /* 0x0000000000007941 */ /* 0x000fea0003800000 */
.L_x_1563:
[----:B------:R-:W0:Y:S01]  /*f650*/  F2I.S64.TRUNC R2, R2 ;  /* 0x0000000200027311 */ /* 0x000e22000020d900 */
[----:B------:R-:W-:Y:S05]  /*f660*/  BRA `(.L_x_1538) ;  /* 0x0000000000587947 */ /* 0x000fea0003800000 */
.L_x_1537:
        /* <DEDUP_REMOVED lines=16> */
.L_x_1565:
[----:B------:R-:W-:Y:S01]  /*f770*/  CS2R R2, SRZ ;  /* 0x0000000000027805 */ /* 0x000fe2000001ff00 */
[----:B------:R-:W-:Y:S06]  /*f780*/  BRA `(.L_x_1538) ;  /* 0x0000000000107947 */ /* 0x000fec0003800000 */
.L_x_1562:
[----:B------:R4:W5:Y:S01]  /*f790*/  LDG.E.64 R2, desc[UR36][R4.64] ;  /* 0x0000002404027981 */ /* 0x000962000c1e1b00 */
[----:B------:R-:W-:Y:S05]  /*f7a0*/  BRA `(.L_x_1538) ;  /* 0x0000000000087947 */ /* 0x000fea0003800000 */
.L_x_1561:
[----:B------:R0:W5:Y:S01]  /*f7b0*/  LDG.E R2, desc[UR36][R4.64] ;  /* 0x0000002404027981 */ /* 0x000162000c1e1900 */
[----:B------:R-:W-:-:S07]  /*f7c0*/  IMAD.MOV.U32 R3, RZ, RZ, RZ ;  /* 0x000000ffff037224 */ /* 0x000fce00078e00ff */
.L_x_1538:
        /* <DEDUP_REMOVED lines=10> */
.L_x_1567:
[----:B------:R-:W-:Y:S05]  /*f870*/  BSYNC B0 ;  /* 0x0000000000007941 */ /* 0x000fea0003800000 */
.L_x_1566:
        /* <DEDUP_REMOVED lines=13> */
.L_x_1571:
[----:B0123-5:R-:W-:-:S06]  /*f950*/  IMAD.U32 R3, R23, 0x10000, RZ ;  /* 0x0001000017037824 */ /* 0x02ffcc00078e00ff */
[----:B------:R-:W0:Y:S02]  /*f960*/  F2I.S64.TRUNC R2, R3 ;  /* 0x0000000300027311 */ /* 0x000e24000020d900 */
[----:B0-----:R0:W-:Y:S01]  /*f970*/  STG.E.U8 desc[UR36][R16.64], R2 ;  /* 0x0000000210007986 */ /* 0x0011e2000c101124 */
[----:B------:R-:W-:Y:S05]  /*f980*/  BRA `(.L_x_1573) ;  /* 0x0000000c00847947 */ /* 0x000fea0003800000 */
.L_x_1570:
        /* <DEDUP_REMOVED lines=10> */
.L_x_1575:
[----:B-----5:R-:W-:-:S06]  /*fa30*/  IMAD.U32 R23, R23, 0x10000, RZ ;  /* 0x0001000017177824 */ /* 0x020fcc00078e00ff */
[----:B------:R-:W0:Y:S02]  /*fa40*/  F2I.FTZ.TRUNC.NTZ R23, R23 ;  /* 0x0000001700177305 */ /* 0x000e24000021f100 */
[----:B0-----:R0:W-:Y:S01]  /*fa50*/  STG.E desc[UR36][R16.64], R23 ;  /* 0x0000001710007986 */ /* 0x0011e2000c101924 */
[----:B------:R-:W-:Y:S05]  /*fa60*/  BRA `(.L_x_1573) ;  /* 0x0000000c004c7947 */ /* 0x000fea0003800000 */
.L_x_1574:
[----:B-----5:R-:W-:-:S06]  /*fa70*/  IMAD.U32 R23, R23, 0x10000, RZ ;  /* 0x0001000017177824 */ /* 0x020fcc00078e00ff */
[----:B------:R-:W0:Y:S02]  /*fa80*/  F2I.FTZ.TRUNC.NTZ R23, R23 ;  /* 0x0000001700177305 */ /* 0x000e24000021f100 */
[----:B0-----:R0:W-:Y:S01]  /*fa90*/  STG.E.U16 desc[UR36][R16.64], R23 ;  /* 0x0000001710007986 */ /* 0x0011e2000c101524 */
[----:B------:R-:W-:Y:S05]  /*faa0*/  BRA `(.L_x_1573) ;  /* 0x0000000c003c7947 */ /* 0x000fea0003800000 */
.L_x_1569:
        /* <DEDUP_REMOVED lines=9> */
.L_x_1577:
[----:B-----5:R-:W-:-:S05]  /*fb40*/  IMAD.U32 R0, R23, 0x10000, RZ ;  /* 0x0001000017007824 */ /* 0x020fca00078e00ff */
[----:B------:R-:W-:-:S05]  /*fb50*/  F2FP.F16.F32.PACK_AB R0, RZ, R0 ;  /* 0x00000000ff00723e */ /* 0x000fca00000000ff */
[----:B------:R0:W-:Y:S01]  /*fb60*/  STG.E.U16 desc[UR36][R16.64], R0 ;  /* 0x0000000010007986 */ /* 0x0001e2000c101524 */
[----:B------:R-:W-:Y:S05]  /*fb70*/  BRA `(.L_x_1573) ;  /* 0x0000000c00087947 */ /* 0x000fea0003800000 */
.L_x_1576:
        /* <DEDUP_REMOVED lines=10> */
.L_x_1579:
[----:B-----5:R-:W-:-:S05]  /*fc20*/  IMAD.U32 R23, R23, 0x10000, RZ ;  /* 0x0001000017177824 */ /* 0x020fca00078e00ff */
[----:B0123--:R-:W-:-:S04]  /*fc30*/  F2FP.F16.F32.PACK_AB R3, RZ, R23 ;  /* 0x00000017ff03723e */ /* 0x00ffc800000000ff */
[----:B------:R-:W-:-:S05]  /*fc40*/  PRMT R3, R3, 0x5410, RZ ;  /* 0x0000541003037816 */ /* 0x000fca00000000ff */
[----:B------:R0:W-:Y:S01]  /*fc50*/  STG.E desc[UR36][R16.64], R3 ;  /* 0x0000000310007986 */ /* 0x0001e2000c101924 */
[----:B------:R-:W-:Y:S05]  /*fc60*/  BRA `(.L_x_1573) ;  /* 0x0000000800cc7947 */ /* 0x000fea0003800000 */
.L_x_1578:
[----:B0123-5:R-:W-:-:S04]  /*fc70*/  IMAD.U32 R2, R23, 0x10000, RZ ;  /* 0x0001000017027824 */ /* 0x02ffc800078e00ff */
[----:B------:R-:W-:-:S06]  /*fc80*/  FMUL.FTZ R2, R2, 1 ;  /* 0x3f80000002027820 */ /* 0x000fcc0000410000 */
[----:B------:R-:W0:Y:S02]  /*fc90*/  F2F.F64.F32 R2, R2 ;  /* 0x0000000200027310 */ /* 0x000e240000201800 */
[----:B0-----:R0:W-:Y:S01]  /*fca0*/  STG.E.64 desc[UR36][R16.64], R2 ;  /* 0x0000000210007986 */ /* 0x0011e2000c101b24 */
[----:B------:R-:W-:Y:S05]  /*fcb0*/  BRA `(.L_x_1573) ;  /* 0x0000000800b87947 */ /* 0x000fea0003800000 */
.L_x_1568:
        /* <DEDUP_REMOVED lines=13> */
.L_x_1582:
[----:B-----5:R-:W-:Y:S01]  /*fd90*/  IMAD.U32 R23, R23, 0x10000, RZ ;  /* 0x0001000017177824 */ /* 0x020fe200078e00ff */
[----:B------:R-:W-:-:S03]  /*fda0*/  CS2R R6, SRZ ;  /* 0x0000000000067805 */ /* 0x000fc6000001ff00 */
[----:B0---4-:R-:W-:-:S06]  /*fdb0*/  FMUL.FTZ R4, R23, 1 ;  /* 0x3f80000017047820 */ /* 0x011fcc0000410000 */
[----:B------:R-:W0:Y:S02]  /*fdc0*/  F2F.F64.F32 R4, R4 ;  /* 0x0000000400047310 */ /* 0x000e240000201800 */
[----:B0-----:R0:W-:Y:S01]  /*fdd0*/  STG.E.128 desc[UR36][R16.64], R4 ;  /* 0x0000000410007986 */ /* 0x0011e2000c101d24 */
[----:B------:R-:W-:Y:S05]  /*fde0*/  BRA `(.L_x_1573) ;  /* 0x00000008006c7947 */ /* 0x000fea0003800000 */
.L_x_1581:
        /* <DEDUP_REMOVED lines=21> */
.L_x_1586:
[----:B------:R-:W-:Y:S05]  /*ff40*/  BSYNC B0 ;  /* 0x0000000000007941 */ /* 0x000fea0003800000 */
.L_x_1585:
[----:B------:R-:W-:-:S05]  /*ff50*/  LOP3.LUT R3, R0, R3, RZ, 0xfc, !PT ;  /* 0x0000000300037212 */ /* 0x000fca00078efcff */
[----:B------:R0:W-:Y:S01]  /*ff60*/  STG.E.U8 desc[UR36][R16.64], R3 ;  /* 0x0000000310007986 */ /* 0x0001e2000c101124 */
[----:B------:R-:W-:Y:S05]  /*ff70*/  BRA `(.L_x_1573) ;  /* 0x0000000800087947 */ /* 0x000fea0003800000 */
.L_x_1584:
        /* <DEDUP_REMOVED lines=13> */
.L_x_1588:
[----:B------:R-:W-:Y:S01]  /*10050*/  IMAD.MOV.U32 R0, RZ, RZ, 0x7f ;  /* 0x0000007fff007424 */ /* 0x000fe200078e00ff */
[----:B------:R-:W-:-:S04]  /*10060*/  ISETP.GT.U32.AND P0, PT, R2, 0x7f800000, PT ;  /* 0x7f8000000200780c */ /* 0x000fc80003f04070 */
[----:B------:R-:W-:-:S09]  /*10070*/  SEL R0, R0, 0x7c, P0 ;  /* 0x0000007c00007807 */ /* 0x000fd20000000000 */
.L_x_1589:
[----:B------:R-:W-:Y:S05]  /*10080*/  BSYNC B0 ;  /* 0x0000000000007941 */ /* 0x000fea0003800000 */
.L_x_1587:
[----:B------:R-:W-:-:S04]  /*10090*/  LOP3.LUT R2, R23, 0x80000000, RZ, 0xc0, !PT ;  /* 0x8000000017027812 */ /* 0x000fc800078ec0ff */
[----:B------:R-:W-:-:S04]  /*100a0*/  SHF.R.U32.HI R3, RZ, 0x18, R2 ;  /* 0x00000018ff037819 */ /* 0x000fc80000011602 */
[----:B------:R-:W-:-:S05]  /*100b0*/  LOP3.LUT R3, R0, R3, RZ, 0xfc, !PT ;  /* 0x0000000300037212 */ /* 0x000fca00078efcff */
[----:B------:R0:W-:Y:S01]  /*100c0*/  STG.E.U8 desc[UR36][R16.64], R3 ;  /* 0x0000000310007986 */ /* 0x0001e2000c101124 */
[----:B------:R-:W-:Y:S05]  /*100d0*/  BRA `(.L_x_1573) ;  /* 0x0000000400b07947 */ /* 0x000fea0003800000 */
.L_x_1583:
[----:B-----5:R0:W-:Y:S01]  /*100e0*/  STG.E.U16 desc[UR36][R16.64], R23 ;  /* 0x0000001710007986 */ /* 0x0201e2000c101524 */
[----:B------:R-:W-:Y:S05]  /*100f0*/  BRA `(.L_x_1573) ;  /* 0x0000000400a87947 */ /* 0x000fea0003800000 */
.L_x_1580:
        /* <DEDUP_REMOVED lines=12> */
.L_x_1592:
        /* <DEDUP_REMOVED lines=17> */
.L_x_1595:
[----:B------:R-:W-:-:S04]  /*102d0*/  LOP3.LUT R2, R23, 0x80000000, RZ, 0xc0, !PT ;  /* 0x8000000017027812 */ /* 0x000fc800078ec0ff */
[----:B------:R-:W-:-:S04]  /*102e0*/  SHF.R.U32.HI R3, RZ, 0x18, R2 ;  /* 0x00000018ff037819 */ /* 0x000fc80000011602 */
[----:B------:R-:W-:-:S04]  /*102f0*/  LOP3.LUT R0, R0, R3, RZ, 0xfc, !PT ;  /* 0x0000000300007212 */ /* 0x000fc800078efcff */
[----:B------:R-:W-:-:S07]  /*10300*/  PRMT R8, R0, 0x7610, R8 ;  /* 0x0000761000087816 */ /* 0x000fce0000000008 */
.L_x_1594:
[----:B------:R-:W-:Y:S05]  /*10310*/  BSYNC B0 ;  /* 0x0000000000007941 */ /* 0x000fea0003800000 */
.L_x_1593:
[----:B------:R0:W-:Y:S01]  /*10320*/  STG.E.U8 desc[UR36][R16.64], R8 ;  /* 0x0000000810007986 */ /* 0x0001e2000c101124 */
[----:B------:R-:W-:Y:S05]  /*10330*/  BRA `(.L_x_1573) ;  /* 0x0000000400187947 */ /* 0x000fea0003800000 */
.L_x_1591:
        /* <DEDUP_REMOVED lines=17> */
.L_x_1598:
[----:B------:R-:W-:-:S04]  /*10450*/  LOP3.LUT R2, R23, 0x80000000, RZ, 0xc0, !PT ;  /* 0x8000000017027812 */ /* 0x000fc800078ec0ff */
[----:B------:R-:W-:-:S04]  /*10460*/  SHF.R.U32.HI R3, RZ, 0x18, R2 ;  /* 0x00000018ff037819 */ /* 0x000fc80000011602 */
[----:B------:R-:W-:-:S04]  /*10470*/  LOP3.LUT R0, R0, R3, RZ, 0xfc, !PT ;  /* 0x0000000300007212 */ /* 0x000fc800078efcff */
[----:B------:R-:W-:-:S07]  /*10480*/  PRMT R8, R0, 0x7610, R8 ;  /* 0x0000761000087816 */ /* 0x000fce0000000008 */
.L_x_1597:
[----:B------:R-:W-:Y:S05]  /*10490*/  BSYNC B0 ;  /* 0x0000000000007941 */ /* 0x000fea0003800000 */
.L_x_1596:
[----:B------:R0:W-:Y:S01]  /*104a0*/  STG.E.U8 desc[UR36][R16.64], R8 ;  /* 0x0000000810007986 */ /* 0x0001e2000c101124 */
[----:B------:R-:W-:Y:S05]  /*104b0*/  BRA `(.L_x_1573) ;  /* 0x0000000000b87947 */ /* 0x000fea0003800000 */
.L_x_1590:
        /* <DEDUP_REMOVED lines=22> */
.L_x_1572:
        /* <DEDUP_REMOVED lines=16> */
.L_x_1601:
[----:B------:R-:W-:Y:S05]  /*10720*/  BRA `(.L_x_1573) ;  /* 0x00000000001c7947 */ /* 0x000fea0003800000 */
.L_x_1600:
[----:B0123-5:R-:W-:-:S06]  /*10730*/  IMAD.U32 R2, R23, 0x10000, RZ ;  /* 0x0001000017027824 */ /* 0x02ffcc00078e00ff */
[----:B------:R-:W0:Y:S02]  /*10740*/  F2I.U64.TRUNC R2, R2 ;  /* 0x0000000200027311 */ /* 0x000e24000020d800 */
[----:B0-----:R0:W-:Y:S01]  /*10750*/  STG.E.64 desc[UR36][R16.64], R2 ;  /* 0x0000000210007986 */ /* 0x0011e2000c101b24 */
[----:B------:R-:W-:Y:S05]  /*10760*/  BRA `(.L_x_1573) ;  /* 0x00000000000c7947 */ /* 0x000fea0003800000 */
.L_x_1599:
[----:B-----5:R-:W-:-:S06]  /*10770*/  IMAD.U32 R23, R23, 0x10000, RZ ;  /* 0x0001000017177824 */ /* 0x020fcc00078e00ff */
[----:B------:R-:W0:Y:S02]  /*10780*/  F2I.FTZ.U32.TRUNC.NTZ R23, R23 ;  /* 0x0000001700177305 */ /* 0x000e24000021f000 */
[----:B0-----:R0:W-:Y:S02]  /*10790*/  STG.E desc[UR36][R16.64], R23 ;  /* 0x0000001710007986 */ /* 0x0011e4000c101924 */
.L_x_1573:
[----:B------:R-:W-:-:S07]  /*107a0*/  VIADD R19, R19, 0x80 ;  /* 0x0000008013137836 */ /* 0x000fce0000000000 */
.L_x_1465:
[----:B------:R-:W-:Y:S05]  /*107b0*/  BSYNC B6 ;  /* 0x0000000000067941 */ /* 0x000fea0003800000 */
.L_x_1464:
        /* <DEDUP_REMOVED lines=383> */
.L_x_1602:
        /* <DEDUP_REMOVED lines=23> */
.L_x_1606:
[----:B------:R-:W2:Y:S02]  /*12120*/  LDG.E.U8 R2, desc[UR36][R2.64] ;  /* 0x0000002402027981 */ /* 0x000ea4000c1e1100 */
[----:B--2---:R-:W-:-:S04]  /*12130*/  I2FP.F32.U32 R0, R2 ;  /* 0x0000000200007245 */ /* 0x004fc80000201000 */
[----:B------:R-:W-:-:S04]  /*12140*/  F2FP.BF16.F32.PACK_AB R0, RZ, R0 ;  /* 0x00000000ff00723e */ /* 0x000fc800000010ff */
[----:B------:R-:W-:Y:S01]  /*12150*/  PRMT R19, R0, 0x7610, R19 ;  /* 0x0000761000137816 */ /* 0x000fe20000000013 */
[----:B------:R-:W-:Y:S06]  /*12160*/  BRA `(.L_x_1608) ;  /* 0x0000000c00c87947 */ /* 0x000fec0003800000 */
.L_x_1605:
        /* <DEDUP_REMOVED lines=11> */
.L_x_1610:
[----:B------:R-:W2:Y:S02]  /*12220*/  LDG.E R2, desc[UR36][R2.64] ;  /* 0x0000002402027981 */ /* 0x000ea4000c1e1900 */
[----:B--2---:R-:W-:-:S04]  /*12230*/  I2FP.F32.S32 R0, R2 ;  /* 0x0000000200007245 */ /* 0x004fc80000201400 */
[----:B------:R-:W-:-:S04]  /*12240*/  F2FP.BF16.F32.PACK_AB R0, RZ, R0 ;  /* 0x00000000ff00723e */ /* 0x000fc800000010ff */
[----:B------:R-:W-:Y:S01]  /*12250*/  PRMT R19, R0, 0x7610, R19 ;  /* 0x0000761000137816 */ /* 0x000fe20000000013 */
[----:B------:R-:W-:Y:S06]  /*12260*/  BRA `(.L_x_1608) ;  /* 0x0000000c00887947 */ /* 0x000fec0003800000 */
.L_x_1609:
[----:B------:R-:W2:Y:S02]  /*12270*/  LDG.E.U16 R2, desc[UR36][R2.64] ;  /* 0x0000002402027981 */ /* 0x000ea4000c1e1500 */
[----:B--2---:R-:W0:Y:S02]  /*12280*/  I2F.S16 R0, R2 ;  /* 0x0000000200007306 */ /* 0x004e240000101400 */
[----:B0-----:R-:W-:-:S04]  /*12290*/  F2FP.BF16.F32.PACK_AB R0, RZ, R0 ;  /* 0x00000000ff00723e */ /* 0x001fc800000010ff */
[----:B------:R-:W-:Y:S01]  /*122a0*/  PRMT R19, R0, 0x7610, R19 ;  /* 0x0000761000137816 */ /* 0x000fe20000000013 */
[----:B------:R-:W-:Y:S06]  /*122b0*/  BRA `(.L_x_1608) ;  /* 0x0000000c00747947 */ /* 0x000fec0003800000 */
.L_x_1604:
        /* <DEDUP_REMOVED lines=9> */
.L_x_1612:
[----:B------:R-:W2:Y:S02]  /*12350*/  LDG.E.U16 R0, desc[UR36][R2.64] ;  /* 0x0000002402007981 */ /* 0x000ea4000c1e1500 */
[----:B--2---:R-:W-:-:S05]  /*12360*/  HADD2.F32 R0, -RZ, R0.H0_H0 ;  /* 0x20000000ff007230 */ /* 0x004fca0000004100 */
[----:B------:R-:W-:-:S04]  /*12370*/  F2FP.BF16.F32.PACK_AB R0, RZ, R0 ;  /* 0x00000000ff00723e */ /* 0x000fc800000010ff */
[----:B------:R-:W-:Y:S01]  /*12380*/  PRMT R19, R0, 0x7610, R19 ;  /* 0x0000761000137816 */ /* 0x000fe20000000013 */
[----:B------:R-:W-:Y:S06]  /*12390*/  BRA `(.L_x_1608) ;  /* 0x0000000c003c7947 */ /* 0x000fec0003800000 */
.L_x_1611:
        /* <DEDUP_REMOVED lines=9> */
.L_x_1614:
[----:B------:R-:W2:Y:S02]  /*12430*/  LDG.E.U16 R2, desc[UR36][R2.64] ;  /* 0x0000002402027981 */ /* 0x000ea4000c1e1500 */
[----:B--2---:R-:W-:-:S05]  /*12440*/  HADD2.F32 R0, -RZ, R2.H0_H0 ;  /* 0x20000002ff007230 */ /* 0x004fca0000004100 */
[----:B------:R-:W-:-:S04]  /*12450*/  F2FP.BF16.F32.PACK_AB R0, RZ, R0 ;  /* 0x00000000ff00723e */ /* 0x000fc800000010ff */
[----:B------:R-:W-:Y:S01]  /*12460*/  PRMT R19, R0, 0x7610, R19 ;  /* 0x0000761000137816 */ /* 0x000fe20000000013 */
[----:B------:R-:W-:Y:S06]  /*12470*/  BRA `(.L_x_1608) ;  /* 0x0000000c00047947 */ /* 0x000fec0003800000 */
.L_x_1613:
        /* <DEDUP_REMOVED lines=9> */
.L_x_1603:
        /* <DEDUP_REMOVED lines=14> */
.L_x_1617:
        /* <DEDUP_REMOVED lines=9> */
.L_x_1616:
        /* <DEDUP_REMOVED lines=28> */
.L_x_1619:
        /* <DEDUP_REMOVED lines=15> */
.L_x_1618:
[----:B------:R0:W5:Y:S01]  /*12930*/  LDG.E.U16 R19, desc[UR36][R2.64] ;  /* 0x0000002402137981 */ /* 0x000162000c1e1500 */
[----:B------:R-:W-:Y:S05]  /*12940*/  BRA `(.L_x_1608) ;  /* 0x0000000400d07947 */ /* 0x000fea0003800000 */
.L_x_1615:
        /* <DEDUP_REMOVED lines=13> */
.L_x_1622:
        /* <DEDUP_REMOVED lines=21> */
.L_x_1626:
[----:B------:R-:W-:Y:S05]  /*12b70*/  BSYNC B1 ;  /* 0x0000000000017941 */ /* 0x000fea0003800000 */
.L_x_1625:
[----:B------:R-:W-:Y:S01]  /*12b80*/  LEA R3, R0, 0x3b800000, 0x17 ;  /* 0x3b80000000037811 */ /* 0x000fe200078eb8ff */
[----:B------:R-:W-:-:S05]  /*12b90*/  IMAD.SHL.U32 R0, R2, 0x100000, RZ ;  /* 0x0010000002007824 */ /* 0x000fca00078e00ff */
[----:B------:R-:W-:-:S07]  /*12ba0*/  LOP3.LUT R0, R3, R0, R4, 0xfe, !PT ;  /* 0x0000000003007212 */ /* 0x000fce00078efe04 */
.L_x_1624:
[----:B------:R-:W-:Y:S05]  /*12bb0*/  BSYNC B0 ;  /* 0x0000000000007941 */ /* 0x000fea0003800000 */
.L_x_1623:
[----:B------:R-:W-:-:S04]  /*12bc0*/  F2FP.BF16.F32.PACK_AB R0, RZ, R0 ;  /* 0x00000000ff00723e */ /* 0x000fc800000010ff */
[----:B------:R-:W-:Y:S01]  /*12bd0*/  PRMT R19, R0, 0x7610, R19 ;  /* 0x0000761000137816 */ /* 0x000fe20000000013 */
[----:B------:R-:W-:Y:S06]  /*12be0*/  BRA `(.L_x_1608) ;  /* 0x0000000400287947 */ /* 0x000fec0003800000 */
.L_x_1621:
        /* <DEDUP_REMOVED lines=21> */
.L_x_1630:
[----:B------:R-:W-:Y:S05]  /*12d40*/  BSYNC B1 ;  /* 0x0000000000017941 */ /* 0x000fea0003800000 */
.L_x_1629:
[----:B------:R-:W-:Y:S01]  /*12d50*/  LEA R3, R0, 0x37800000, 0x17 ;  /* 0x3780000000037811 */ /* 0x000fe200078eb8ff */
[----:B------:R-:W-:-:S05]  /*12d60*/  IMAD.SHL.U32 R0, R2, 0x200000, RZ ;  /* 0x0020000002007824 */ /* 0x000fca00078e00ff */
[----:B------:R-:W-:-:S07]  /*12d70*/  LOP3.LUT R0, R3, R0, R4, 0xfe, !PT ;  /* 0x0000000003007212 */ /* 0x000fce00078efe04 */
.L_x_1628:
[----:B------:R-:W-:Y:S05]  /*12d80*/  BSYNC B0 ;  /* 0x0000000000007941 */ /* 0x000fea0003800000 */
.L_x_1627:
[----:B------:R-:W-:-:S04]  /*12d90*/  F2FP.BF16.F32.PACK_AB R0, RZ, R0 ;  /* 0x00000000ff00723e */ /* 0x000fc800000010ff */
[----:B------:R-:W-:Y:S01]  /*12da0*/  PRMT R19, R0, 0x7610, R19 ;  /* 0x0000761000137816 */ /* 0x000fe20000000013 */
[----:B------:R-:W-:Y:S06]  /*12db0*/  BRA `(.L_x_1608) ;  /* 0x0000000000b47947 */ /* 0x000fec0003800000 */
.L_x_1620:
        /* <DEDUP_REMOVED lines=14> */
.L_x_1634:
[----:B------:R-:W-:Y:S05]  /*12ea0*/  BSYNC B0 ;  /* 0x0000000000007941 */ /* 0x000fea0003800000 */
.L_x_1633:
[----:B------:R-:W-:-:S04]  /*12eb0*/  F2FP.BF16.F32.PACK_AB R0, RZ, R0 ;  /* 0x00000000ff00723e */ /* 0x000fc800000010ff */
[----:B------:R-:W-:Y:S01]  /*12ec0*/  PRMT R19, R0, 0x7610, R19 ;  /* 0x0000761000137816 */ /* 0x000fe20000000013 */
[----:B------:R-:W-:Y:S06]  /*12ed0*/  BRA `(.L_x_1608) ;  /* 0x00000000006c7947 */ /* 0x000fec0003800000 */
.L_x_1607:
        /* <DEDUP_REMOVED lines=16> */
.L_x_1635:
[----:B------:R-:W-:Y:S01]  /*12fe0*/  PRMT R19, RZ, 0x7610, R19 ;  /* 0x00007610ff137816 */ /* 0x000fe20000000013 */
[----:B------:R-:W-:Y:S06]  /*12ff0*/  BRA `(.L_x_1608) ;  /* 0x0000000000247947 */ /* 0x000fec0003800000 */
.L_x_1632:
[----:B------:R-:W2:Y:S02]  /*13000*/  LDG.E.64 R2, desc[UR36][R2.64] ;  /* 0x0000002402027981 */ /* 0x000ea4000c1e1b00 */
[----:B--2---:R-:W0:Y:S02]  /*13010*/  I2F.U64 R0, R2 ;  /* 0x0000000200007312 */ /* 0x004e240000301000 */
[----:B0-----:R-:W-:-:S04]  /*13020*/  F2FP.BF16.F32.PACK_AB R0, RZ, R0 ;  /* 0x00000000ff00723e */ /* 0x001fc800000010ff */
[----:B------:R-:W-:Y:S01]  /*13030*/  PRMT R19, R0, 0x7610, R19 ;  /* 0x0000761000137816 */ /* 0x000fe20000000013 */
[----:B------:R-:W-:Y:S06]  /*13040*/  BRA `(.L_x_1608) ;  /* 0x0000000000107947 */ /* 0x000fec0003800000 */
.L_x_1631:
[----:B------:R-:W2:Y:S02]  /*13050*/  LDG.E R2, desc[UR36][R2.64] ;  /* 0x0000002402027981 */ /* 0x000ea4000c1e1900 */
[----:B--2---:R-:W-:-:S04]  /*13060*/  I2FP.F32.U32 R0, R2 ;  /* 0x0000000200007245 */ /* 0x004fc80000201000 */
[----:B------:R-:W-:-:S04]  /*13070*/  F2FP.BF16.F32.PACK_AB R0, RZ, R0 ;  /* 0x00000000ff00723e */ /* 0x000fc800000010ff */
[----:B------:R-:W-:-:S07]  /*13080*/  PRMT R19, R0, 0x7610, R19 ;  /* 0x0000761000137816 */ /* 0x000fce0000000013 */
.L_x_1608:
        /* <DEDUP_REMOVED lines=19> */
.L_x_1639:
[----:B------:R-:W2:Y:S02]  /*131c0*/  LDG.E.U8 R2, desc[UR36][R2.64] ;  /* 0x0000002402027981 */ /* 0x000ea4000c1e1100 */
[----:B--2---:R-:W-:-:S04]  /*131d0*/  ISETP.NE.AND P0, PT, R2, RZ, PT ;  /* 0x000000ff0200720c */ /* 0x004fc80003f05270 */
[----:B------:R-:W-:Y:S01]  /*131e0*/  P2R R22, PR, RZ, 0x1 ;  /* 0x00000001ff167803 */ /* 0x000fe20000000000 */
[----:B------:R-:W-:Y:S08]  /*131f0*/  BRA `(.L_x_1641) ;  /* 0x0000000c00c47947 */ /* 0x000ff00003800000 */
.L_x_1638:
        /* <DEDUP_REMOVED lines=11> */
.L_x_1643:
[----:B------:R-:W2:Y:S02]  /*132b0*/  LDG.E R2, desc[UR36][R2.64] ;  /* 0x0000002402027981 */ /* 0x000ea4000c1e1900 */
[----:B--2---:R-:W-:-:S04]  /*132c0*/  ISETP.NE.AND P0, PT, R2, RZ, PT ;  /* 0x000000ff0200720c */ /* 0x004fc80003f05270 */
[----:B------:R-:W-:Y:S01]  /*132d0*/  P2R R22, PR, RZ, 0x1 ;  /* 0x00000001ff167803 */ /* 0x000fe20000000000 */
[----:B------:R-:W-:Y:S08]  /*132e0*/  BRA `(.L_x_1641) ;  /* 0x0000000c00887947 */ /* 0x000ff00003800000 */
.L_x_1642:
[----:B------:R-:W2:Y:S02]  /*132f0*/  LDG.E.U16 R2, desc[UR36][R2.64] ;  /* 0x0000002402027981 */ /* 0x000ea4000c1e1500 */
[----:B--2---:R-:W-:-:S04]  /*13300*/  ISETP.NE.AND P0, PT, R2, RZ, PT ;  /* 0x000000ff0200720c */ /* 0x004fc80003f05270 */
[----:B------:R-:W-:Y:S01]  /*13310*/  P2R R22, PR, RZ, 0x1 ;  /* 0x00000001ff167803 */ /* 0x000fe20000000000 */
[----:B------:R-:W-:Y:S08]  /*13320*/  BRA `(.L_x_1641) ;  /* 0x0000000c00787947 */ /* 0x000ff00003800000 */
.L_x_1637:
        /* <DEDUP_REMOVED lines=10> */
.L_x_1645:
[----:B------:R-:W2:Y:S02]  /*133d0*/  LDG.E.U16 R0, desc[UR36][R2.64] ;  /* 0x0000002402007981 */ /* 0x000ea4000c1e1500 */
[----:B--2---:R-:W-:-:S05]  /*133e0*/  HADD2.F32 R0, -RZ, R0.H0_H0 ;  /* 0x20000000ff007230 */ /* 0x004fca0000004100 */
[----:B------:R-:W-:-:S04]  /*133f0*/  FSETP.NEU.FTZ.AND P0, PT, R0, RZ, PT ;  /* 0x000000ff0000720b */ /* 0x000fc80003f1d000 */
[----:B------:R-:W-:Y:S01]  /*13400*/  P2R R22, PR, RZ, 0x1 ;  /* 0x00000001ff167803 */ /* 0x000fe20000000000 */
[----:B------:R-:W-:Y:S08]  /*13410*/  BRA `(.L_x_1641) ;  /* 0x0000000c003c7947 */ /* 0x000ff00003800000 */
.L_x_1644:
        /* <DEDUP_REMOVED lines=12> */
.L_x_1647:
        /* <DEDUP_REMOVED lines=11> */
.L_x_1646:
[----:B------:R-:W2:Y:S02]  /*13590*/  LDG.E.64 R2, desc[UR36][R2.64] ;  /* 0x0000002402027981 */ /* 0x000ea4000c1e1b00 */
[----:B--2---:R-:W-:-:S06]  /*135a0*/  DSETP.NEU.AND P0, PT, R2, RZ, PT ;  /* 0x000000ff0200722a */ /* 0x004fcc0003f0d000 */
[----:B------:R-:W-:Y:S01]  /*135b0*/  P2R R22, PR, RZ, 0x1 ;  /* 0x00000001ff167803 */ /* 0x000fe20000000000 */
[----:B------:R-:W-:Y:S07]  /*135c0*/  BRA `(.L_x_1641) ;  /* 0x0000000800d07947 */ /* 0x000fee0003800000 */
.L_x_1636:
        /* <DEDUP_REMOVED lines=12> */
.L_x_1650:
[----:B------:R-:W2:Y:S02]  /*13690*/  LDG.E.128 R4, desc[UR36][R2.64] ;  /* 0x0000002402047981 */ /* 0x000ea4000c1e1d00 */
[----:B--2---:R-:W-:-:S06]  /*136a0*/  DSETP.NEU.AND P0, PT, R6, RZ, PT ;  /* 0x000000ff0600722a */ /* 0x004fcc0003f0d000 */
[----:B------:R-:W-:-:S06]  /*136b0*/  DSETP.NEU.OR P0, PT, R4, RZ, P0 ;  /* 0x000000ff0400722a */ /* 0x000fcc000070d400 */
[----:B------:R-:W-:Y:S01]  /*136c0*/  P2R R22, PR, RZ, 0x1 ;  /* 0x00000001ff167803 */ /* 0x000fe20000000000 */
[----:B------:R-:W-:Y:S07]  /*136d0*/  BRA `(.L_x_1641) ;  /* 0x00000008008c7947 */ /* 0x000fee0003800000 */
.L_x_1649:
        /* <DEDUP_REMOVED lines=28> */
.L_x_1652:
        /* <DEDUP_REMOVED lines=15> */
.L_x_1651:
[----:B------:R-:W2:Y:S02]  /*13990*/  LDG.E.U16 R0, desc[UR36][R2.64] ;  /* 0x0000002402007981 */ /* 0x000ea4000c1e1500 */
[----:B--2---:R-:W-:-:S05]  /*139a0*/  IMAD.U32 R0, R0, 0x10000, RZ ;  /* 0x0001000000007824 */ /* 0x004fca00078e00ff */
[----:B------:R-:W-:-:S04]  /*139b0*/  FSETP.NEU.FTZ.AND P0, PT, R0, RZ, PT ;  /* 0x000000ff0000720b */ /* 0x000fc80003f1d000 */
[----:B------:R-:W-:Y:S01]  /*139c0*/  P2R R22, PR, RZ, 0x1 ;  /* 0x00000001ff167803 */ /* 0x000fe20000000000 */
[----:B------:R-:W-:Y:S08]  /*139d0*/  BRA `(.L_x_1641) ;  /* 0x0000000400cc7947 */ /* 0x000ff00003800000 */
.L_x_1648:
        /* <DEDUP_REMOVED lines=12> */
.L_x_1655:
        /* <DEDUP_REMOVED lines=21> */
.L_x_1659:
[----:B------:R-:W-:Y:S05]  /*13bf0*/  BSYNC B1 ;  /* 0x0000000000017941 */ /* 0x000fea0003800000 */
.L_x_1658:
[----:B------:R-:W-:Y:S01]  /*13c00*/  LEA R3, R0, 0x3b800000, 0x17 ;  /* 0x3b80000000037811 */ /* 0x000fe200078eb8ff */
[----:B------:R-:W-:-:S05]  /*13c10*/  IMAD.SHL.U32 R0, R2, 0x100000, RZ ;  /* 0x0010000002007824 */ /* 0x000fca00078e00ff */
[----:B------:R-:W-:-:S07]  /*13c20*/  LOP3.LUT R0, R3, R0, R4, 0xfe, !PT ;  /* 0x0000000003007212 */ /* 0x000fce00078efe04 */
.L_x_1657:
[----:B------:R-:W-:Y:S05]  /*13c30*/  BSYNC B0 ;  /* 0x0000000000007941 */ /* 0x000fea0003800000 */
.L_x_1656:
[----:B------:R-:W-:-:S04]  /*13c40*/  FSETP.NEU.FTZ.AND P0, PT, R0, RZ, PT ;  /* 0x000000ff0000720b */ /* 0x000fc80003f1d000 */
[----:B------:R-:W-:Y:S01]  /*13c50*/  P2R R22, PR, RZ, 0x1 ;  /* 0x00000001ff167803 */ /* 0x000fe20000000000 */
[----:B------:R-:W-:Y:S08]  /*13c60*/  BRA `(.L_x_1641) ;  /* 0x0000000400287947 */ /* 0x000ff00003800000 */
.L_x_1654:
        /* <DEDUP_REMOVED lines=21> */
.L_x_1663:
[----:B------:R-:W-:Y:S05]  /*13dc0*/  BSYNC B1 ;  /* 0x0000000000017941 */ /* 0x000fea0003800000 */
.L_x_1662:
[----:B------:R-:W-:Y:S01]  /*13dd0*/  LEA R3, R0, 0x37800000, 0x17 ;  /* 0x3780000000037811 */ /* 0x000fe200078eb8ff */
[----:B------:R-:W-:-:S05]  /*13de0*/  IMAD.SHL.U32 R0, R2, 0x200000, RZ ;  /* 0x0020000002007824 */ /* 0x000fca00078e00ff */
[----:B------:R-:W-:-:S07]  /*13df0*/  LOP3.LUT R0, R3, R0, R4, 0xfe, !PT ;  /* 0x0000000003007212 */ /* 0x000fce00078efe04 */
.L_x_1661:
[----:B------:R-:W-:Y:S05]  /*13e00*/  BSYNC B0 ;  /* 0x0000000000007941 */ /* 0x000fea0003800000 */
.L_x_1660:
[----:B------:R-:W-:-:S04]  /*13e10*/  FSETP.NEU.FTZ.AND P0, PT, R0, RZ, PT ;  /* 0x000000ff0000720b */ /* 0x000fc80003f1d000 */
[----:B------:R-:W-:Y:S01]  /*13e20*/  P2R R22, PR, RZ, 0x1 ;  /* 0x00000001ff167803 */ /* 0x000fe20000000000 */
[----:B------:R-:W-:Y:S08]  /*13e30*/  BRA `(.L_x_1641) ;  /* 0x0000000000b47947 */ /* 0x000ff00003800000 */
.L_x_1653:
        /* <DEDUP_REMOVED lines=14> */
.L_x_1667:
[----:B------:R-:W-:Y:S05]  /*13f20*/  BSYNC B0 ;  /* 0x0000000000007941 */ /* 0x000fea0003800000 */
.L_x_1666:
[----:B------:R-:W-:-:S04]  /*13f30*/  FSETP.NEU.FTZ.AND P0, PT, R0, RZ, PT ;  /* 0x000000ff0000720b */ /* 0x000fc80003f1d000 */
[----:B------:R-:W-:Y:S01]  /*13f40*/  P2R R22, PR, RZ, 0x1 ;  /* 0x00000001ff167803 */ /* 0x000fe20000000000 */
[----:B------:R-:W-:Y:S08]  /*13f50*/  BRA `(.L_x_1641) ;  /* 0x00000000006c7947 */ /* 0x000ff00003800000 */
.L_x_1640:
        /* <DEDUP_REMOVED lines=16> */
.L_x_1668:
[----:B------:R-:W-:-:S04]  /*14060*/  PLOP3.LUT P0, PT, PT, PT, PT, 0x8, 0x0 ;  /* 0x000000000000781c */ /* 0x000fc80003f0e170 */
[----:B------:R-:W-:Y:S01]  /*14070*/  P2R R22, PR, RZ, 0x1 ;  /* 0x00000001ff167803 */ /* 0x000fe20000000000 */
[----:B------:R-:W-:Y:S08]  /*14080*/  BRA `(.L_x_1641) ;  /* 0x0000000000207947 */ /* 0x000ff00003800000 */
.L_x_1665:
[----:B------:R-:W2:Y:S02]  /*14090*/  LDG.E.64 R2, desc[UR36][R2.64] ;  /* 0x0000002402027981 */ /* 0x000ea4000c1e1b00 */
[----:B--2---:R-:W-:-:S04]  /*140a0*/  ISETP.NE.U32.AND P0, PT, R2, RZ, PT ;  /* 0x000000ff0200720c */ /* 0x004fc80003f05070 */
[----:B------:R-:W-:-:S04]  /*140b0*/  ISETP.NE.AND.EX P0, PT, R3, RZ, PT, P0 ;  /* 0x000000ff0300720c */ /* 0x000fc80003f05300 */
[----:B------:R-:W-:Y:S01]  /*140c0*/  P2R R22, PR, RZ, 0x1 ;  /* 0x00000001ff167803 */ /* 0x000fe20000000000 */
[----:B------:R-:W-:Y:S08]  /*140d0*/  BRA `(.L_x_1641) ;  /* 0x00000000000c7947 */ /* 0x000ff00003800000 */
.L_x_1664:
[----:B------:R-:W2:Y:S02]  /*140e0*/  LDG.E R2, desc[UR36][R2.64] ;  /* 0x0000002402027981 */ /* 0x000ea4000c1e1900 */
[----:B--2---:R-:W-:-:S04]  /*140f0*/  ISETP.NE.AND P0, PT, R2, RZ, PT ;  /* 0x000000ff0200720c */ /* 0x004fc80003f05270 */
[----:B------:R-:W-:-:S09]  /*14100*/  P2R R22, PR, RZ, 0x1 ;  /* 0x00000001ff167803 */ /* 0x000fd20000000000 */
.L_x_1641:
        /* <DEDUP_REMOVED lines=18> */
.L_x_1672:
[----:B------:R0:W5:Y:S01]  /*14230*/  LDG.E.U8 R2, desc[UR36][R4.64] ;  /* 0x0000002404027981 */ /* 0x000162000c1e1100 */
[----:B------:R-:W-:Y:S01]  /*14240*/  IMAD.MOV.U32 R3, RZ, RZ, RZ ;  /* 0x000000ffff037224 */ /* 0x000fe200078e00ff */
[----:B------:R-:W-:Y:S06]  /*14250*/  BRA `(.L_x_1674) ;  /* 0x0000000c00487947 */ /* 0x000fec0003800000 */
.L_x_1671:
        /* <DEDUP_REMOVED lines=8> */
.L_x_1676:
[----:B------:R-:W2:Y:S02]  /*142e0*/  LDG.E R2, desc[UR36][R4.64] ;  /* 0x0000002404027981 */ /* 0x000ea4000c1e1900 */
[----:B--2---:R-:W-:Y:S01]  /*142f0*/  SHF.R.S32.HI R3, RZ, 0x1f, R2 ;  /* 0x0000001fff037819 */ /* 0x004fe20000011402 */
[----:B------:R-:W-:Y:S06]  /*14300*/  BRA `(.L_x_1674) ;  /* 0x0000000c001c7947 */ /* 0x000fec0003800000 */
.L_x_1675:
[----:B------:R-:W2:Y:S02]  /*14310*/  LDG.E.S16 R2, desc[UR36][R4.64] ;  /* 0x0000002404027981 */ /* 0x000ea4000c1e1700 */
[----:B--2---:R-:W-:Y:S01]  /*14320*/  SHF.R.S32.HI R3, RZ, 0x1f, R2 ;  /* 0x0000001fff037819 */ /* 0x004fe20000011402 */
[----:B------:R-:W-:Y:S06]  /*14330*/  BRA `(.L_x_1674) ;  /* 0x0000000c00107947 */ /* 0x000fec0003800000 */
.L_x_1670:
        /* <DEDUP_REMOVED lines=9> */
.L_x_1678:
[----:B------:R-:W2:Y:S02]  /*143d0*/  LDG.E.U16 R4, desc[UR36][R4.64] ;  /* 0x0000002404047981 */ /* 0x000ea4000c1e1500 */
[----:B--2---:R-:W-:-:S06]  /*143e0*/  HADD2.F32 R2, -RZ, R4.H0_H0 ;  /* 0x20000004ff027230 */ /* 0x004fcc0000004100 */
[----:B------:R-:W0:Y:S01]  /*143f0*/  F2I.S64.TRUNC R2, R2 ;  /* 0x0000000200027311 */ /* 0x000e22000020d900 */
[----:B------:R-:W-:Y:S05]  /*14400*/  BRA `(.L_x_1674) ;  /* 0x0000000800dc7947 */ /* 0x000fea0003800000 */
.L_x_1677:
        /* <DEDUP_REMOVED lines=9> */
.L_x_1680:
[----:B------:R-:W2:Y:S02]  /*144a0*/  LDG.E.U16 R4, desc[UR36][R4.64] ;  /* 0x0000002404047981 */ /* 0x000ea4000c1e1500 */
[----:B--2---:R-:W-:-:S06]  /*144b0*/  HADD2.F32 R2, -RZ, R4.H0_H0 ;  /* 0x20000004ff027230 */ /* 0x004fcc0000004100 */
[----:B------:R-:W0:Y:S01]  /*144c0*/  F2I.S64.TRUNC R2, R2 ;  /* 0x0000000200027311 */ /* 0x000e22000020d900 */
[----:B------:R-:W-:Y:S05]  /*144d0*/  BRA `(.L_x_1674) ;  /* 0x0000000800a87947 */ /* 0x000fea0003800000 */
.L_x_1679:
[----:B------:R-:W2:Y:S02]  /*144e0*/  LDG.E.64 R2, desc[UR36][R4.64] ;  /* 0x0000002404027981 */ /* 0x000ea4000c1e1b00 */
[----:B--2---:R-:W0:Y:S01]  /*144f0*/  F2I.S64.F64.TRUNC R2, R2 ;  /* 0x0000000200027311 */ /* 0x004e22000030d900 */
[----:B------:R-:W-:Y:S05]  /*14500*/  BRA `(.L_x_1674) ;  /* 0x00000008009c7947 */ /* 0x000fea0003800000 */
.L_x_1669:
        /* <DEDUP_REMOVED lines=13> */
.L_x_1683:
[----:B------:R-:W2:Y:S02]  /*145e0*/  LDG.E.64 R2, desc[UR36][R4.64] ;  /* 0x0000002404027981 */ /* 0x000ea4000c1e1b00 */
[----:B--2---:R-:W0:Y:S01]  /*145f0*/  F2I.S64.F64.TRUNC R2, R2 ;  /* 0x0000000200027311 */ /* 0x004e22000030d900 */
[----:B------:R-:W-:Y:S05]  /*14600*/  BRA `(.L_x_1674) ;  /* 0x00000008005c7947 */ /* 0x000fea0003800000 */
.L_x_1682:
        /* <DEDUP_REMOVED lines=27> */
.L_x_1685:
        /* <DEDUP_REMOVED lines=14> */
.L_x_1684:
[----:B------:R-:W2:Y:S02]  /*148a0*/  LDG.E.U16 R2, desc[UR36][R4.64] ;  /* 0x0000002404027981 */ /* 0x000ea4000c1e1500 */
[----:B--2---:R-:W-:-:S06]  /*148b0*/  IMAD.U32 R2, R2, 0x10000, RZ ;  /* 0x0001000002027824 */ /* 0x004fcc00078e00ff */
[----:B------:R-:W0:Y:S01]  /*148c0*/  F2I.S64.TRUNC R2, R2 ;  /* 0x0000000200027311 */ /* 0x000e22000020d900 */
[----:B------:R-:W-:Y:S05]  /*148d0*/  BRA `(.L_x_1674) ;  /* 0x0000000400a87947 */ /* 0x000fea0003800000 */
.L_x_1681:
        /* <DEDUP_REMOVED lines=11> */
.L_x_1688:
        /* <DEDUP_REMOVED lines=21> */
.L_x_1692:
[----:B------:R-:W-:Y:S05]  /*14ae0*/  BSYNC B1 ;  /* 0x0000000000017941 */ /* 0x000fea0003800000 */
.L_x_1691:
[----:B------:R-:W-:Y:S01]  /*14af0*/  IMAD.SHL.U32 R2, R2, 0x100000, RZ ;  /* 0x0010000002027824 */ /* 0x000fe200078e00ff */
[----:B------:R-:W-:-:S04]  /*14b00*/  LEA R3, R0, 0x3b800000, 0x17 ;  /* 0x3b80000000037811 */ /* 0x000fc800078eb8ff */
[----:B------:R-:W-:-:S07]  /*14b10*/  LOP3.LUT R2, R3, R2, R4, 0xfe, !PT ;  /* 0x0000000203027212 */ /* 0x000fce00078efe04 */
.L_x_1690:
[----:B------:R-:W-:Y:S05]  /*14b20*/  BSYNC B0 ;  /* 0x0000000000007941 */ /* 0x000fea0003800000 */
.L_x_1689:
[----:B------:R-:W1:Y:S01]  /*14b30*/  F2I.S64.TRUNC R2, R2 ;  /* 0x0000000200027311 */ /* 0x000e62000020d900 */
[----:B------:R-:W-:Y:S05]  /*14b40*/  BRA `(.L_x_1674) ;  /* 0x00000004000c7947 */ /* 0x000fea0003800000 */
.L_x_1687:
        /* <DEDUP_REMOVED lines=21> */
.L_x_1696:
[----:B------:R-:W-:Y:S05]  /*14ca0*/  BSYNC B1 ;  /* 0x0000000000017941 */ /* 0x000fea0003800000 */
.L_x_1695:
[----:B------:R-:W-:Y:S01]  /*14cb0*/  IMAD.SHL.U32 R2, R2, 0x200000, RZ ;  /* 0x0020000002027824 */ /* 0x000fe200078e00ff */
[----:B------:R-:W-:-:S04]  /*14cc0*/  LEA R3, R0, 0x37800000, 0x17 ;  /* 0x3780000000037811 */ /* 0x000fc800078eb8ff */
[----:B------:R-:W-:-:S07]  /*14cd0*/  LOP3.LUT R2, R3, R2, R4, 0xfe, !PT ;  /* 0x0000000203027212 */ /* 0x000fce00078efe04 */
.L_x_1694:
[----:B------:R-:W-:Y:S05]  /*14ce0*/  BSYNC B0 ;  /* 0x0000000000007941 */ /* 0x000fea0003800000 */
.L_x_1693:
[----:B------:R-:W2:Y:S01]  /*14cf0*/  F2I.S64.TRUNC R2, R2 ;  /* 0x0000000200027311 */ /* 0x000ea2000020d900 */
[----:B------:R-:W-:Y:S05]  /*14d00*/  BRA `(.L_x_1674) ;  /* 0x00000000009c7947 */ /* 0x000fea0003800000 */
.L_x_1686:
        /* <DEDUP_REMOVED lines=14> */
.L_x_1700:
[----:B------:R-:W-:Y:S05]  /*14df0*/  BSYNC B0 ;  /* 0x0000000000007941 */ /* 0x000fea0003800000 */
.L_x_1699:
[----:B------:R-:W4:Y:S01]  /*14e00*/  F2I.S64.TRUNC R2, R2 ;  /* 0x0000000200027311 */ /* 0x000f22000020d900 */
[----:B------:R-:W-:Y:S05]  /*14e10*/  BRA `(.L_x_1674) ;  /* 0x0000000000587947 */ /* 0x000fea0003800000 */
.L_x_1673:
        /* <DEDUP_REMOVED lines=16> */
.L_x_1701:
[----:B------:R-:W-:Y:S01]  /*14f20*/  CS2R R2, SRZ ;  /* 0x0000000000027805 */ /* 0x000fe2000001ff00 */
[----:B------:R-:W-:Y:S06]  /*14f30*/  BRA `(.L_x_1674) ;  /* 0x0000000000107947 */ /* 0x000fec0003800000 */
.L_x_1698:
[----:B------:R0:W5:Y:S01]  /*14f40*/  LDG.E.64 R2, desc[UR36][R4.64] ;  /* 0x0000002404027981 */ /* 0x000162000c1e1b00 */
[----:B------:R-:W-:Y:S05]  /*14f50*/  BRA `(.L_x_1674) ;  /* 0x0000000000087947 */ /* 0x000fea0003800000 */
.L_x_1697:
[----:B------:R3:W5:Y:S01]  /*14f60*/  LDG.E R2, desc[UR36][R4.64] ;  /* 0x0000002404027981 */ /* 0x000762000c1e1900 */
[----:B------:R-:W-:-:S07]  /*14f70*/  IMAD.MOV.U32 R3, RZ, RZ, RZ ;  /* 0x000000ffff037224 */ /* 0x000fce00078e00ff */
.L_x_1674:
        /* <DEDUP_REMOVED lines=10> */
.L_x_1703:
[----:B------:R-:W-:Y:S05]  /*15020*/  BSYNC B0 ;  /* 0x0000000000007941 */ /* 0x000fea0003800000 */
.L_x_1702:
        /* <DEDUP_REMOVED lines=11> */
[----:B0-----:R-:W-:Y:S01]  /*150e0*/  STG.E.U8 desc[UR36][R16.64], R19 ;  /* 0x0000001310007986 */ /* 0x001fe2000c101124 */
[----:B------:R-:W-:Y:S05]  /*150f0*/  EXIT ;  /* 0x000000000000794d */ /* 0x000fea0003800000 */
.L_x_1707:
[----:B012-45:R-:W-:-:S06]  /*15100*/  IMAD.U32 R3, R19, 0x10000, RZ ;  /* 0x0001000013037824 */ /* 0x037fcc00078e00ff */
[----:B------:R-:W0:Y:S02]  /*15110*/  F2I.S64.TRUNC R2, R3 ;  /* 0x0000000300027311 */ /* 0x000e24000020d900 */
[----:B0-----:R-:W-:Y:S01]  /*15120*/  STG.E.U8 desc[UR36][R16.64], R2 ;  /* 0x0000000210007986 */ /* 0x001fe2000c101124 */
[----:B------:R-:W-:Y:S05]  /*15130*/  EXIT ;  /* 0x000000000000794d */ /* 0x000fea0003800000 */
.L_x_1706:
        /* <DEDUP_REMOVED lines=8> */
[----:B0-----:R-:W-:Y:S01]  /*151c0*/  STG.E.64 desc[UR36][R16.64], R2 ;  /* 0x0000000210007986 */ /* 0x001fe2000c101b24 */
[----:B------:R-:W-:Y:S05]  /*151d0*/  EXIT ;  /* 0x000000000000794d */ /* 0x000fea0003800000 */
.L_x_1710:
[----:B-----5:R-:W-:-:S06]  /*151e0*/  IMAD.U32 R19, R19, 0x10000, RZ ;  /* 0x0001000013137824 */ /* 0x020fcc00078e00ff */
[----:B------:R-:W0:Y:S02]  /*151f0*/  F2I.FTZ.TRUNC.NTZ R19, R19 ;  /* 0x0000001300137305 */ /* 0x000e24000021f100 */
[----:B0-----:R-:W-:Y:S01]  /*15200*/  STG.E desc[UR36][R16.64], R19 ;  /* 0x0000001310007986 */ /* 0x001fe2000c101924 */
[----:B------:R-:W-:Y:S05]  /*15210*/  EXIT ;  /* 0x000000000000794d */ /* 0x000fea0003800000 */
.L_x_1709:
[----:B-----5:R-:W-:-:S06]  /*15220*/  IMAD.U32 R19, R19, 0x10000, RZ ;  /* 0x0001000013137824 */ /* 0x020fcc00078e00ff */
[----:B------:R-:W0:Y:S02]  /*15230*/  F2I.FTZ.TRUNC.NTZ R19, R19 ;  /* 0x0000001300137305 */ /* 0x000e24000021f100 */
[----:B0-----:R-:W-:Y:S01]  /*15240*/  STG.E.U16 desc[UR36][R16.64], R19 ;  /* 0x0000001310007986 */ /* 0x001fe2000c101524 */
[----:B------:R-:W-:Y:S05]  /*15250*/  EXIT ;  /* 0x000000000000794d */ /* 0x000fea0003800000 */
.L_x_1705:
[----:B------:R-:W-:-:S13]  /*15260*/  ISETP.GT.AND P0, PT, R0, 0x6, PT ;  /* 0x000000060000780c */ /* 0x000fda0003f04270 */
[----:B------:R-:W-:Y:S05]  /*15270*/  @P0 BRA `(.L_x_1711) ;  /* 0x00000000002c0947 */ /* 0x000fea0003800000 */
[----:B------:R-:W-:-:S13]  /*15280*/  ISETP.NE.AND P0, PT, R0, 0x5, PT ;  /* 0x000000050000780c */ /* 0x000fda0003f05270 */
[----:B------:R-:W-:Y:S05]  /*15290*/  @!P0 BRA `(.L_x_1712) ;  /* 0x0000000000148947 */ /* 0x000fea0003800000 */
[----:B------:R-:W-:-:S13]  /*152a0*/  ISETP.NE.AND P0, PT, R0, 0x6, PT ;  /* 0x000000060000780c */ /* 0x000fda0003f05270 */
[----:B------:R-:W-:Y:S05]  /*152b0*/  @P0 BRA `(.L_x_1708) ;  /* 0x0000000800c40947 */ /* 0x000fea0003800000 */
[----:B-----5:R-:W-:-:S05]  /*152c0*/  IMAD.U32 R19, R19, 0x10000, RZ ;  /* 0x0001000013137824 */ /* 0x020fca00078e00ff */
[----:B------:R-:W-:Y:S01]  /*152d0*/  STG.E desc[UR36][R16.64], R19 ;  /* 0x0000001310007986 */ /* 0x000fe2000c101924 */
[----:B------:R-:W-:Y:S05]  /*152e0*/  EXIT ;  /* 0x000000000000794d */ /* 0x000fea0003800000 */
.L_x_1712:
[----:B-----5:R-:W-:-:S05]  /*152f0*/  IMAD.U32 R0, R19, 0x10000, RZ ;  /* 0x0001000013007824 */ /* 0x020fca00078e00ff */
[----:B------:R-:W-:-:S05]  /*15300*/  F2FP.F16.F32.PACK_AB R0, RZ, R0 ;  /* 0x00000000ff00723e */ /* 0x000fca00000000ff */
[----:B------:R-:W-:Y:S01]  /*15310*/  STG.E.U16 desc[UR36][R16.64], R0 ;  /* 0x0000000010007986 */ /* 0x000fe2000c101524 */
[----:B------:R-:W-:Y:S05]  /*15320*/  EXIT ;  /* 0x000000000000794d */ /* 0x000fea0003800000 */
.L_x_1711:
        /* <DEDUP_REMOVED lines=8> */
[----:B------:R-:W-:Y:S01]  /*153b0*/  STG.E.64 desc[UR36][R16.64], R2 ;  /* 0x0000000210007986 */ /* 0x000fe2000c101b24 */
[----:B------:R-:W-:Y:S05]  /*153c0*/  EXIT ;  /* 0x000000000000794d */ /* 0x000fea0003800000 */
.L_x_1714:
[----:B-----5:R-:W-:-:S05]  /*153d0*/  IMAD.U32 R19, R19, 0x10000, RZ ;  /* 0x0001000013137824 */ /* 0x020fca00078e00ff */
[----:B012-4-:R-:W-:-:S04]  /*153e0*/  F2FP.F16.F32.PACK_AB R3, RZ, R19 ;  /* 0x00000013ff03723e */ /* 0x017fc800000000ff */
[----:B------:R-:W-:-:S05]  /*153f0*/  PRMT R3, R3, 0x5410, RZ ;  /* 0x0000541003037816 */ /* 0x000fca00000000ff */
[----:B------:R-:W-:Y:S01]  /*15400*/  STG.E desc[UR36][R16.64], R3 ;  /* 0x0000000310007986 */ /* 0x000fe2000c101924 */
[----:B------:R-:W-:Y:S05]  /*15410*/  EXIT ;  /* 0x000000000000794d */ /* 0x000fea0003800000 */
.L_x_1713:
[----:B012-45:R-:W-:-:S04]  /*15420*/  IMAD.U32 R2, R19, 0x10000, RZ ;  /* 0x0001000013027824 */ /* 0x037fc800078e00ff */
[----:B------:R-:W-:-:S06]  /*15430*/  FMUL.FTZ R2, R2, 1 ;  /* 0x3f80000002027820 */ /* 0x000fcc0000410000 */
[----:B------:R-:W0:Y:S02]  /*15440*/  F2F.F64.F32 R2, R2 ;  /* 0x0000000200027310 */ /* 0x000e240000201800 */
[----:B0-----:R-:W-:Y:S01]  /*15450*/  STG.E.64 desc[UR36][R16.64], R2 ;  /* 0x0000000210007986 */ /* 0x001fe2000c101b24 */
[----:B------:R-:W-:Y:S05]  /*15460*/  EXIT ;  /* 0x000000000000794d */ /* 0x000fea0003800000 */
.L_x_1704:
        /* <DEDUP_REMOVED lines=11> */
[----:B------:R-:W-:Y:S01]  /*15520*/  STG.E.U8 desc[UR36][R16.64], R3 ;  /* 0x0000000310007986 */ /* 0x000fe2000c101124 */
[----:B------:R-:W-:Y:S05]  /*15530*/  EXIT ;  /* 0x000000000000794d */ /* 0x000fea0003800000 */
.L_x_1717:
[----:B-----5:R-:W-:Y:S01]  /*15540*/  IMAD.U32 R19, R19, 0x10000, RZ ;  /* 0x0001000013137824 */ /* 0x020fe200078e00ff */
[----:B------:R-:W-:-:S03]  /*15550*/  CS2R R6, SRZ ;  /* 0x0000000000067805 */ /* 0x000fc6000001ff00 */
[----:B0--3--:R-:W-:-:S06]  /*15560*/  FMUL.FTZ R4, R19, 1 ;  /* 0x3f80000013047820 */ /* 0x009fcc0000410000 */
[----:B------:R-:W0:Y:S02]  /*15570*/  F2F.F64.F32 R4, R4 ;  /* 0x0000000400047310 */ /* 0x000e240000201800 */
[----:B0-----:R-:W-:Y:S01]  /*15580*/  STG.E.128 desc[UR36][R16.64], R4 ;  /* 0x0000000410007986 */ /* 0x001fe2000c101d24 */
[----:B------:R-:W-:Y:S05]  /*15590*/  EXIT ;  /* 0x000000000000794d */ /* 0x000fea0003800000 */
.L_x_1716:
        /* <DEDUP_REMOVED lines=21> */
.L_x_1721:
[----:B------:R-:W-:Y:S05]  /*156f0*/  BSYNC B0 ;  /* 0x0000000000007941 */ /* 0x000fea0003800000 */
.L_x_1720:
[----:B------:R-:W-:-:S05]  /*15700*/  LOP3.LUT R3, R0, R3, RZ, 0xfc, !PT ;  /* 0x0000000300037212 */ /* 0x000fca00078efcff */
[----:B------:R-:W-:Y:S01]  /*15710*/  STG.E.U8 desc[UR36][R16.64], R3 ;  /* 0x0000000310007986 */ /* 0x000fe2000c101124 */
[----:B------:R-:W-:Y:S05]  /*15720*/  EXIT ;  /* 0x000000000000794d */ /* 0x000fea0003800000 */
.L_x_1719:
        /* <DEDUP_REMOVED lines=13> */
.L_x_1723:
[----:B------:R-:W-:Y:S01]  /*15800*/  IMAD.MOV.U32 R0, RZ, RZ, 0x7f ;  /* 0x0000007fff007424 */ /* 0x000fe200078e00ff */
[----:B------:R-:W-:-:S04]  /*15810*/  ISETP.GT.U32.AND P0, PT, R2, 0x7f800000, PT ;  /* 0x7f8000000200780c */ /* 0x000fc80003f04070 */
[----:B------:R-:W-:-:S09]  /*15820*/  SEL R0, R0, 0x7c, P0 ;  /* 0x0000007c00007807 */ /* 0x000fd20000000000 */
.L_x_1724:
[----:B------:R-:W-:Y:S05]  /*15830*/  BSYNC B0 ;  /* 0x0000000000007941 */ /* 0x000fea0003800000 */
.L_x_1722:
[----:B------:R-:W-:-:S04]  /*15840*/  LOP3.LUT R2, R19, 0x80000000, RZ, 0xc0, !PT ;  /* 0x8000000013027812 */ /* 0x000fc800078ec0ff */
[----:B------:R-:W-:-:S04]  /*15850*/  SHF.R.U32.HI R3, RZ, 0x18, R2 ;  /* 0x00000018ff037819 */ /* 0x000fc80000011602 */
[----:B------:R-:W-:-:S05]  /*15860*/  LOP3.LUT R3, R0, R3, RZ, 0xfc, !PT ;  /* 0x0000000300037212 */ /* 0x000fca00078efcff */
[----:B------:R-:W-:Y:S01]  /*15870*/  STG.E.U8 desc[UR36][R16.64], R3 ;  /* 0x0000000310007986 */ /* 0x000fe2000c101124 */
[----:B------:R-:W-:Y:S05]  /*15880*/  EXIT ;  /* 0x000000000000794d */ /* 0x000fea0003800000 */
.L_x_1718:
[----:B-----5:R-:W-:Y:S01]  /*15890*/  STG.E.U16 desc[UR36][R16.64], R19 ;  /* 0x0000001310007986 */ /* 0x020fe2000c101524 */
[----:B------:R-:W-:Y:S05]  /*158a0*/  EXIT ;  /* 0x000000000000794d */ /* 0x000fea0003800000 */
.L_x_1715:
        /* <DEDUP_REMOVED lines=10> */
[----:B0-----:R-:W-:Y:S01]  /*15950*/  STG.E.U16 desc[UR36][R16.64], R3 ;  /* 0x0000000310007986 */ /* 0x001fe2000c101524 */
[----:B------:R-:W-:Y:S05]  /*15960*/  EXIT ;  /* 0x000000000000794d */ /* 0x000fea0003800000 */
.L_x_1727:
        /* <DEDUP_REMOVED lines=17> */
.L_x_1730:
[----:B------:R-:W-:-:S04]  /*15a80*/  LOP3.LUT R2, R19, 0x80000000, RZ, 0xc0, !PT ;  /* 0x8000000013027812 */ /* 0x000fc800078ec0ff */
[----:B------:R-:W-:-:S04]  /*15a90*/  SHF.R.U32.HI R3, RZ, 0x18, R2 ;  /* 0x00000018ff037819 */ /* 0x000fc80000011602 */
[----:B------:R-:W-:-:S04]  /*15aa0*/  LOP3.LUT R0, R0, R3, RZ, 0xfc, !PT ;  /* 0x0000000300007212 */ /* 0x000fc800078efcff */
[----:B------:R-:W-:-:S07]  /*15ab0*/  PRMT R8, R0, 0x7610, R8 ;  /* 0x0000761000087816 */ /* 0x000fce0000000008 */
.L_x_1729:
[----:B------:R-:W-:Y:S05]  /*15ac0*/  BSYNC B0 ;  /* 0x0000000000007941 */ /* 0x000fea0003800000 */
.L_x_1728:
[----:B------:R-:W-:Y:S01]  /*15ad0*/  STG.E.U8 desc[UR36][R16.64], R8 ;  /* 0x0000000810007986 */ /* 0x000fe2000c101124 */
[----:B------:R-:W-:Y:S05]  /*15ae0*/  EXIT ;  /* 0x000000000000794d */ /* 0x000fea0003800000 */
.L_x_1726:
        /* <DEDUP_REMOVED lines=17> */
.L_x_1733:
[----:B------:R-:W-:-:S04]  /*15c00*/  LOP3.LUT R2, R19, 0x80000000, RZ, 0xc0, !PT ;  /* 0x8000000013027812 */ /* 0x000fc800078ec0ff */
[----:B------:R-:W-:-:S04]  /*15c10*/  SHF.R.U32.HI R3, RZ, 0x18, R2 ;  /* 0x00000018ff037819 */ /* 0x000fc80000011602 */
[----:B------:R-:W-:-:S04]  /*15c20*/  LOP3.LUT R0, R0, R3, RZ, 0xfc, !PT ;  /* 0x0000000300007212 */ /* 0x000fc800078efcff */
[----:B------:R-:W-:-:S07]  /*15c30*/  PRMT R8, R0, 0x7610, R8 ;  /* 0x0000761000087816 */ /* 0x000fce0000000008 */
.L_x_1732:
[----:B------:R-:W-:Y:S05]  /*15c40*/  BSYNC B0 ;  /* 0x0000000000007941 */ /* 0x000fea0003800000 */
.L_x_1731:
[----:B------:R-:W-:Y:S01]  /*15c50*/  STG.E.U8 desc[UR36][R16.64], R8 ;  /* 0x0000000810007986 */ /* 0x000fe2000c101124 */
[----:B------:R-:W-:Y:S05]  /*15c60*/  EXIT ;  /* 0x000000000000794d */ /* 0x000fea0003800000 */
.L_x_1725:
        /* <DEDUP_REMOVED lines=22> */
.L_x_1708:
        /* <DEDUP_REMOVED lines=16> */
.L_x_1736:
[----:B------:R-:W-:Y:S05]  /*15ed0*/  EXIT ;  /* 0x000000000000794d */ /* 0x000fea0003800000 */
.L_x_1735:
[----:B012-45:R-:W-:-:S06]  /*15ee0*/  IMAD.U32 R2, R19, 0x10000, RZ ;  /* 0x0001000013027824 */ /* 0x037fcc00078e00ff */
[----:B------:R-:W0:Y:S02]  /*15ef0*/  F2I.U64.TRUNC R2, R2 ;  /* 0x0000000200027311 */ /* 0x000e24000020d800 */
[----:B0-----:R-:W-:Y:S01]  /*15f00*/  STG.E.64 desc[UR36][R16.64], R2 ;  /* 0x0000000210007986 */ /* 0x001fe2000c101b24 */
[----:B------:R-:W-:Y:S05]  /*15f10*/  EXIT ;  /* 0x000000000000794d */ /* 0x000fea0003800000 */
.L_x_1734:
[----:B-----5:R-:W-:-:S06]  /*15f20*/  IMAD.U32 R19, R19, 0x10000, RZ ;  /* 0x0001000013137824 */ /* 0x020fcc00078e00ff */
[----:B------:R-:W0:Y:S02]  /*15f30*/  F2I.FTZ.U32.TRUNC.NTZ R19, R19 ;  /* 0x0000001300137305 */ /* 0x000e24000021f000 */
[----:B0-----:R-:W-:Y:S01]  /*15f40*/  STG.E desc[UR36][R16.64], R19 ;  /* 0x0000001310007986 */ /* 0x001fe2000c101924 */
[----:B------:R-:W-:Y:S05]  /*15f50*/  EXIT ;  /* 0x000000000000794d */ /* 0x000fea0003800000 */
.L_x_1737:
        /* <DEDUP_REMOVED lines=10> */
.L_x_28001:


//--------------------- .text._ZN2at6native27unrolled_elementwise_kernelIZZZNS0_28launch_masked_scatter_kernelERKNS_10TensorBaseES4_S4_S4_ENKUlvE_clEvENKUlvE9_clEvEUlN3c108BFloat16EblE_St5arrayIPcLm4EELi4E23TrivialOffsetCalculatorILi3EjESD_ILi1EjENS0_6memory12LoadWithCastILi3EEENSG_13StoreWithCastILi1EEEEEviT_T0_T2_T3_T4_T5_ --------------------------
	.section	.text._ZN2at6native27unrolled_elementwise_kernelIZZZNS0_28launch_masked_scatter_kernelERKNS_10TensorBaseES4_S4_S4_ENKUlvE_clEvENKUlvE9_clEvEUlN3c108BFloat16EblE_St5arrayIPcLm4EELi4E23TrivialOffsetCalculatorILi3EjESD_ILi1EjENS0_6memory12LoadWithCastILi3EEENSG_13StoreWithCastILi1EEEEEviT_T0_T2_T3_T4_T5_,"ax",@progbits
	.align	128
        .global         _ZN2at6native27unrolled_elementwise_kernelIZZZNS0_28launch_masked_scatter_kernelERKNS_10TensorBaseES4_S4_S4_ENKUlvE_clEvENKUlvE9_clEvEUlN3c108BFloat16EblE_St5arrayIPcLm4EELi4E23TrivialOffsetCalculatorILi3EjESD_ILi1EjENS0_6memory12LoadWithCastILi3EEENSG_13StoreWithCastILi1EEEEEviT_T0_T2_T3_T4_T5_
        .type           _ZN2at6native27unrolled_elementwise_kernelIZZZNS0_28launch_masked_scatter_kernelERKNS_10TensorBaseES4_S4_S4_ENKUlvE_clEvENKUlvE9_clEvEUlN3c108BFloat16EblE_St5arrayIPcLm4EELi4E23TrivialOffsetCalculatorILi3EjESD_ILi1EjENS0_6memory12LoadWithCastILi3EEENSG_13StoreWithCastILi1EEEEEviT_T0_T2_T3_T4_T5_,@function
        .size           _ZN2at6native27unrolled_elementwise_kernelIZZZNS0_28launch_masked_scatter_kernelERKNS_10TensorBaseES4_S4_S4_ENKUlvE_clEvENKUlvE9_clEvEUlN3c108BFloat16EblE_St5arrayIPcLm4EELi4E23TrivialOffsetCalculatorILi3EjESD_ILi1EjENS0_6memory12LoadWithCastILi3EEENSG_13StoreWithCastILi1EEEEEviT_T0_T2_T3_T4_T5_,(.L_x_28002 - _ZN2at6native27unrolled_elementwise_kernelIZZZNS0_28launch_masked_scatter_kernelERKNS_10TensorBaseES4_S4_S4_ENKUlvE_clEvENKUlvE9_clEvEUlN3c108BFloat16EblE_St5arrayIPcLm4EELi4E23TrivialOffsetCalculatorILi3EjESD_ILi1EjENS0_6memory12LoadWithCastILi3EEENSG_13StoreWithCastILi1EEEEEviT_T0_T2_T3_T4_T5_)
        .other          _ZN2at6native27unrolled_elementwise_kernelIZZZNS0_28launch_masked_scatter_kernelERKNS_10TensorBaseES4_S4_S4_ENKUlvE_clEvENKUlvE9_clEvEUlN3c108BFloat16EblE_St5arrayIPcLm4EELi4E23TrivialOffsetCalculatorILi3EjESD_ILi1EjENS0_6memory12LoadWithCastILi3EEENSG_13StoreWithCastILi1EEEEEviT_T0_T2_T3_T4_T5_,@"STO_CUDA_ENTRY STV_DEFAULT"
_ZN2at6native27unrolled_elementwise_kernelIZZZNS0_28launch_masked_scatter_kernelERKNS_10TensorBaseES4_S4_S4_ENKUlvE_clEvENKUlvE9_clEvEUlN3c108BFloat16EblE_St5arrayIPcLm4EELi4E23TrivialOffsetCalculatorILi3EjESD_ILi1EjENS0_6memory12LoadWithCastILi3EEENSG_13StoreWithCastILi1EEEEEviT_T0_T2_T3_T4_T5_:
.text._ZN2at6native27unrolled_elementwise_kernelIZZZNS0_28launch_masked_scatter_kernelERKNS_10TensorBaseES4_S4_S4_ENKUlvE_clEvENKUlvE9_clEvEUlN3c108BFloat16EblE_St5arrayIPcLm4EELi4E23TrivialOffsetCalculatorILi3EjESD_ILi1EjENS0_6memory12LoadWithCastILi3EEENSG_13StoreWithCastILi1EEEEEviT_T0_T2_T3_T4_T5_:
        /* <DEDUP_REMOVED lines=36> */
[----:B-1----:R-:W-:-:S04]  /*0240*/  F2FP.BF16.F32.PACK_AB R0, RZ, R0 ;  /* 0x00000000ff00723e */ /* 0x002fc800000010ff */
[----:B------:R-:W-:Y:S01]  /*0250*/  PRMT R23, R0, 0x7610, R23 ;  /* 0x0000761000177816 */ /* 0x000fe20000000017 */
[----:B------:R-:W-:Y:S06]  /*0260*/  BRA `(.L_x_1745) ;  /* 0x0000000c00dc7947 */ /* 0x000fec0003800000 */
.L_x_1743:
[----:B------:R-:W2:Y:S02]  /*0270*/  LDG.E.U8 R4, desc[UR36][R4.64] ;  /* 0x0000002404047981 */ /* 0x000ea4000c1e1100 */
[----:B--2---:R-:W-:-:S04]  /*0280*/  I2FP.F32.U32 R0, R4 ;  /* 0x0000000400007245 */ /* 0x004fc80000201000 */
[----:B------:R-:W-:-:S04]  /*0290*/  F2FP.BF16.F32.PACK_AB R0, RZ, R0 ;  /* 0x00000000ff00723e */ /* 0x000fc800000010ff */
[----:B------:R-:W-:Y:S01]  /*02a0*/  PRMT R23, R0, 0x7610, R23 ;  /* 0x0000761000177816 */ /* 0x000fe20000000017 */
[----:B------:R-:W-:Y:S06]  /*02b0*/  BRA `(.L_x_1745) ;  /* 0x0000000c00c87947 */ /* 0x000fec0003800000 */
.L_x_1742:
        /* <DEDUP_REMOVED lines=8> */
[----:B-1----:R-:W-:-:S04]  /*0340*/  F2FP.BF16.F32.PACK_AB R0, RZ, R0 ;  /* 0x00000000ff00723e */ /* 0x002fc800000010ff */
[----:B------:R-:W-:Y:S01]  /*0350*/  PRMT R23, R0, 0x7610, R23 ;  /* 0x0000761000177816 */ /* 0x000fe20000000017 */
[----:B------:R-:W-:Y:S06]  /*0360*/  BRA `(.L_x_1745) ;  /* 0x0000000c009c7947 */ /* 0x000fec0003800000 */
.L_x_1747:
[----:B------:R-:W2:Y:S02]  /*0370*/  LDG.E R4, desc[UR36][R4.64] ;  /* 0x0000002404047981 */ /* 0x000ea4000c1e1900 */
[----:B--2---:R-:W-:-:S04]  /*0380*/  I2FP.F32.S32 R0, R4 ;  /* 0x0000000400007245 */ /* 0x004fc80000201400 */
[----:B------:R-:W-:-:S04]  /*0390*/  F2FP.BF16.F32.PACK_AB R0, RZ, R0 ;  /* 0x00000000ff00723e */ /* 0x000fc800000010ff */
[----:B------:R-:W-:Y:S01]  /*03a0*/  PRMT R23, R0, 0x7610, R23 ;  /* 0x0000761000177816 */ /* 0x000fe20000000017 */
[----:B------:R-:W-:Y:S06]  /*03b0*/  BRA `(.L_x_1745) ;  /* 0x0000000c00887947 */ /* 0x000fec0003800000 */
.L_x_1746:
[----:B------:R-:W2:Y:S02]  /*03c0*/  LDG.E.U16 R4, desc[UR36][R4.64] ;  /* 0x0000002404047981 */ /* 0x000ea4000c1e1500 */
[----:B--2---:R-:W1:Y:S02]  /*03d0*/  I2F.S16 R0, R4 ;  /* 0x0000000400007306 */ /* 0x004e640000101400 */
[----:B-1----:R-:W-:-:S04]  /*03e0*/  F2FP.BF16.F32.PACK_AB R0, RZ, R0 ;  /* 0x00000000ff00723e */ /* 0x002fc800000010ff */
[----:B------:R-:W-:Y:S01]  /*03f0*/  PRMT R23, R0, 0x7610, R23 ;  /* 0x0000761000177816 */ /* 0x000fe20000000017 */
[----:B------:R-:W-:Y:S06]  /*0400*/  BRA `(.L_x_1745) ;  /* 0x0000000c00747947 */ /* 0x000fec0003800000 */
.L_x_1741:
        /* <DEDUP_REMOVED lines=9> */
.L_x_1749:
[----:B------:R-:W2:Y:S02]  /*04a0*/  LDG.E.U16 R0, desc[UR36][R4.64] ;  /* 0x0000002404007981 */ /* 0x000ea4000c1e1500 */
[----:B--2---:R-:W-:-:S05]  /*04b0*/  HADD2.F32 R0, -RZ, R0.H0_H0 ;  /* 0x20000000ff007230 */ /* 0x004fca0000004100 */
[----:B------:R-:W-:-:S04]  /*04c0*/  F2FP.BF16.F32.PACK_AB R0, RZ, R0 ;  /* 0x00000000ff00723e */ /* 0x000fc800000010ff */
[----:B------:R-:W-:Y:S01]  /*04d0*/  PRMT R23, R0, 0x7610, R23 ;  /* 0x0000761000177816 */ /* 0x000fe20000000017 */
[----:B------:R-:W-:Y:S06]  /*04e0*/  BRA `(.L_x_1745) ;  /* 0x0000000c003c7947 */ /* 0x000fec0003800000 */
.L_x_1748:
        /* <DEDUP_REMOVED lines=9> */
.L_x_1751:
[----:B------:R-:W2:Y:S02]  /*0580*/  LDG.E.U16 R4, desc[UR36][R4.64] ;  /* 0x0000002404047981 */ /* 0x000ea4000c1e1500 */
[----:B--2---:R-:W-:-:S05]  /*0590*/  HADD2.F32 R0, -RZ, R4.H0_H0 ;  /* 0x20000004ff007230 */ /* 0x004fca0000004100 */
[----:B------:R-:W-:-:S04]  /*05a0*/  F2FP.BF16.F32.PACK_AB R0, RZ, R0 ;  /* 0x00000000ff00723e */ /* 0x000fc800000010ff */
[----:B------:R-:W-:Y:S01]  /*05b0*/  PRMT R23, R0, 0x7610, R23 ;  /* 0x0000761000177816 */ /* 0x000fe20000000017 */
[----:B------:R-:W-:Y:S06]  /*05c0*/  BRA `(.L_x_1745) ;  /* 0x0000000c00047947 */ /* 0x000fec0003800000 */
.L_x_1750:
[----:B------:R-:W2:Y:S01]  /*05d0*/  LDG.E.64 R4, desc[UR36][R4.64] ;  /* 0x0000002404047981 */ /* 0x000ea2000c1e1b00 */
[----:B------:R-:W-:Y:S01]  /*05e0*/  UMOV UR4, 0xf0000000 ;  /* 0xf000000000047882 */ /* 0x000fe20000000000 */
[----:B------:R-:W-:Y:S01]  /*05f0*/  UMOV UR5, 0x380fffff ;  /* 0x380fffff00057882 */ /* 0x000fe20000000000 */
[----:B--2---:R-:W1:Y:S01]  /*0600*/  F2F.F32.F64 R0, R4 ;  /* 0x0000000400007310 */ /* 0x004e620000301000 */
[----:B------:R-:W-:-:S14]  /*0610*/  DSETP.GEU.AND P0, PT, |R4|, UR4, PT ;  /* 0x0000000404007e2a */ /* 0x000fdc000bf0e200 */
[----:B-1----:R-:W-:-:S05]  /*0620*/  @!P0 FMUL R0, R0, 1.175494350822287508e-38 ;  /* 0x0080000000008820 */ /* 0x002fca0000400000 */
[----:B------:R-:W-:-:S04]  /*0630*/  F2FP.BF16.F32.PACK_AB R0, RZ, R0 ;  /* 0x00000000ff00723e */ /* 0x000fc800000010ff */
[----:B------:R-:W-:Y:S01]  /*0640*/  PRMT R23, R0, 0x7610, R23 ;  /* 0x0000761000177816 */ /* 0x000fe20000000017 */
[----:B------:R-:W-:Y:S06]  /*0650*/  BRA `(.L_x_1745) ;  /* 0x0000000800e07947 */ /* 0x000fec0003800000 */
.L_x_1740:
        /* <DEDUP_REMOVED lines=14> */
.L_x_1754:
        /* <DEDUP_REMOVED lines=9> */
.L_x_1753:
        /* <DEDUP_REMOVED lines=28> */
.L_x_1756:
        /* <DEDUP_REMOVED lines=12> */
[----:B------:R-:W-:-:S04]  /*0a50*/  F2FP.BF16.F32.PACK_AB R0, RZ, R0 ;  /* 0x00000000ff00723e */ /* 0x000fc800000010ff */
[----:B------:R-:W-:Y:S01]  /*0a60*/  PRMT R23, R0, 0x7610, R23 ;  /* 0x0000761000177816 */ /* 0x000fe20000000017 */
[----:B------:R-:W-:Y:S06]  /*0a70*/  BRA `(.L_x_1745) ;  /* 0x0000000400d87947 */ /* 0x000fec0003800000 */
.L_x_1755:
[----:B------:R1:W5:Y:S01]  /*0a80*/  LDG.E.U16 R23, desc[UR36][R4.64] ;  /* 0x0000002404177981 */ /* 0x000362000c1e1500 */
[----:B------:R-:W-:Y:S05]  /*0a90*/  BRA `(.L_x_1745) ;  /* 0x0000000400d07947 */ /* 0x000fea0003800000 */
.L_x_1752:
        /* <DEDUP_REMOVED lines=13> */
.L_x_1759:
        /* <DEDUP_REMOVED lines=21> */
.L_x_1763:
[----:B------:R-:W-:Y:S05]  /*0cc0*/  BSYNC B1 ;  /* 0x0000000000017941 */ /* 0x000fea0003800000 */
.L_x_1762:
[----:B------:R-:W-:Y:S01]  /*0cd0*/  LEA R5, R0, 0x3b800000, 0x17 ;  /* 0x3b80000000057811 */ /* 0x000fe200078eb8ff */
[----:B------:R-:W-:-:S05]  /*0ce0*/  IMAD.SHL.U32 R0, R3, 0x100000, RZ ;  /* 0x0010000003007824 */ /* 0x000fca00078e00ff */
[----:B------:R-:W-:-:S07]  /*0cf0*/  LOP3.LUT R0, R5, R0, R6, 0xfe, !PT ;  /* 0x0000000005007212 */ /* 0x000fce00078efe06 */
.L_x_1761:
[----:B------:R-:W-:Y:S05]  /*0d00*/  BSYNC B0 ;  /* 0x0000000000007941 */ /* 0x000fea0003800000 */
.L_x_1760:
[----:B------:R-:W-:-:S04]  /*0d10*/  F2FP.BF16.F32.PACK_AB R0, RZ, R0 ;  /* 0x00000000ff00723e */ /* 0x000fc800000010ff */
[----:B------:R-:W-:Y:S01]  /*0d20*/  PRMT R23, R0, 0x7610, R23 ;  /* 0x0000761000177816 */ /* 0x000fe20000000017 */
[----:B------:R-:W-:Y:S06]  /*0d30*/  BRA `(.L_x_1745) ;  /* 0x0000000400287947 */ /* 0x000fec0003800000 */
.L_x_1758:
        /* <DEDUP_REMOVED lines=21> */
.L_x_1767:
[----:B------:R-:W-:Y:S05]  /*0e90*/  BSYNC B1 ;  /* 0x0000000000017941 */ /* 0x000fea0003800000 */
.L_x_1766:
[----:B------:R-:W-:Y:S01]  /*0ea0*/  LEA R5, R0, 0x37800000, 0x17 ;  /* 0x3780000000057811 */ /* 0x000fe200078eb8ff */
[----:B------:R-:W-:-:S05]  /*0eb0*/  IMAD.SHL.U32 R0, R3, 0x200000, RZ ;  /* 0x0020000003007824 */ /* 0x000fca00078e00ff */
[----:B------:R-:W-:-:S07]  /*0ec0*/  LOP3.LUT R0, R5, R0, R6, 0xfe, !PT ;  /* 0x0000000005007212 */ /* 0x000fce00078efe06 */
.L_x_1765:
[----:B------:R-:W-:Y:S05]  /*0ed0*/  BSYNC B0 ;  /* 0x0000000000007941 */ /* 0x000fea0003800000 */
.L_x_1764:
[----:B------:R-:W-:-:S04]  /*0ee0*/  F2FP.BF16.F32.PACK_AB R0, RZ, R0 ;  /* 0x00000000ff00723e */ /* 0x000fc800000010ff */
[----:B------:R-:W-:Y:S01]  /*0ef0*/  PRMT R23, R0, 0x7610, R23 ;  /* 0x0000761000177816 */ /* 0x000fe20000000017 */
[----:B------:R-:W-:Y:S06]  /*0f00*/  BRA `(.L_x_1745) ;  /* 0x0000000000b47947 */ /* 0x000fec0003800000 */
.L_x_1757:
        /* <DEDUP_REMOVED lines=14> */
.L_x_1771:
[----:B------:R-:W-:Y:S05]  /*0ff0*/  BSYNC B0 ;  /* 0x0000000000007941 */ /* 0x000fea0003800000 */
.L_x_1770:
[----:B------:R-:W-:-:S04]  /*1000*/  F2FP.BF16.F32.PACK_AB R0, RZ, R0 ;  /* 0x00000000ff00723e */ /* 0x000fc800000010ff */
[----:B------:R-:W-:Y:S01]  /*1010*/  PRMT R23, R0, 0x7610, R23 ;  /* 0x0000761000177816 */ /* 0x000fe20000000017 */
[----:B------:R-:W-:Y:S06]  /*1020*/  BRA `(.L_x_1745) ;  /* 0x00000000006c7947 */ /* 0x000fec0003800000 */
.L_x_1744:
        /* <DEDUP_REMOVED lines=16> */
.L_x_1772:
[----:B------:R-:W-:Y:S01]  /*1130*/  PRMT R23, RZ, 0x7610, R23 ;  /* 0x00007610ff177816 */ /* 0x000fe20000000017 */
[----:B------:R-:W-:Y:S06]  /*1140*/  BRA `(.L_x_1745) ;  /* 0x0000000000247947 */ /* 0x000fec0003800000 */
.L_x_1769:
[----:B------:R-:W2:Y:S02]  /*1150*/  LDG.E.64 R4, desc[UR36][R4.64] ;  /* 0x0000002404047981 */ /* 0x000ea4000c1e1b00 */
[----:B--2---:R-:W1:Y:S02]  /*1160*/  I2F.U64 R0, R4 ;  /* 0x0000000400007312 */ /* 0x004e640000301000 */
[----:B-1----:R-:W-:-:S04]  /*1170*/  F2FP.BF16.F32.PACK_AB R0, RZ, R0 ;  /* 0x00000000ff00723e */ /* 0x002fc800000010ff */
[----:B------:R-:W-:Y:S01]  /*1180*/  PRMT R23, R0, 0x7610, R23 ;  /* 0x0000761000177816 */ /* 0x000fe20000000017 */
[----:B------:R-:W-:Y:S06]  /*1190*/  BRA `(.L_x_1745) ;  /* 0x0000000000107947 */ /* 0x000fec0003800000 */
.L_x_1768:
[----:B------:R-:W2:Y:S02]  /*11a0*/  LDG.E R4, desc[UR36][R4.64] ;  /* 0x0000002404047981 */ /* 0x000ea4000c1e1900 */
[----:B--2---:R-:W-:-:S04]  /*11b0*/  I2FP.F32.U32 R0, R4 ;  /* 0x0000000400007245 */ /* 0x004fc80000201000 */
[----:B------:R-:W-:-:S04]  /*11c0*/  F2FP.BF16.F32.PACK_AB R0, RZ, R0 ;  /* 0x00000000ff00723e */ /* 0x000fc800000010ff */
[----:B------:R-:W-:-:S07]  /*11d0*/  PRMT R23, R0, 0x7610, R23 ;  /* 0x0000761000177816 */ /* 0x000fce0000000017 */
.L_x_1745:
[----:B-1----:R-:W1:Y:S01]  /*11e0*/  LDC.64 R4, c[0x0][0x238] ;  /* 0x00008e00ff047b82 */ /* 0x002e620000000a00 */
        /* <DEDUP_REMOVED lines=19> */
.L_x_1776:
[----:B------:R-:W2:Y:S02]  /*1320*/  LDG.E.U8 R4, desc[UR36][R4.64] ;  /* 0x0000002404047981 */ /* 0x000ea4000c1e1100 */
[----:B--2---:R-:W-:-:S04]  /*1330*/  ISETP.NE.AND P0, PT, R4, RZ, PT ;  /* 0x000000ff0400720c */ /* 0x004fc80003f05270 */
[----:B------:R-:W-:Y:S01]  /*1340*/  P2R R26, PR, RZ, 0x1 ;  /* 0x00000001ff1a7803 */ /* 0x000fe20000000000 */
[----:B------:R-:W-:Y:S08]  /*1350*/  BRA `(.L_x_1778) ;  /* 0x0000000c00c47947 */ /* 0x000ff00003800000 */
.L_x_1775:
        /* <DEDUP_REMOVED lines=11> */
.L_x_1780:
[----:B------:R-:W2:Y:S02]  /*1410*/  LDG.E R4, desc[UR36][R4.64] ;  /* 0x0000002404047981 */ /* 0x000ea4000c1e1900 */
[----:B--2---:R-:W-:-:S04]  /*1420*/  ISETP.NE.AND P0, PT, R4, RZ, PT ;  /* 0x000000ff0400720c */ /* 0x004fc80003f05270 */
[----:B------:R-:W-:Y:S01]  /*1430*/  P2R R26, PR, RZ, 0x1 ;  /* 0x00000001ff1a7803 */ /* 0x000fe20000000000 */
[----:B------:R-:W-:Y:S08]  /*1440*/  BRA `(.L_x_1778) ;  /* 0x0000000c00887947 */ /* 0x000ff00003800000 */
.L_x_1779:
[----:B------:R-:W2:Y:S02]  /*1450*/  LDG.E.U16 R4, desc[UR36][R4.64] ;  /* 0x0000002404047981 */ /* 0x000ea4000c1e1500 */
[----:B--2---:R-:W-:-:S04]  /*1460*/  ISETP.NE.AND P0, PT, R4, RZ, PT ;  /* 0x000000ff0400720c */ /* 0x004fc80003f05270 */
[----:B------:R-:W-:Y:S01]  /*1470*/  P2R R26, PR, RZ, 0x1 ;  /* 0x00000001ff1a7803 */ /* 0x000fe20000000000 */
[----:B------:R-:W-:Y:S08]  /*1480*/  BRA `(.L_x_1778) ;  /* 0x0000000c00787947 */ /* 0x000ff00003800000 */
.L_x_1774:
        /* <DEDUP_REMOVED lines=10> */
.L_x_1782:
[----:B------:R-:W2:Y:S02]  /*1530*/  LDG.E.U16 R0, desc[UR36][R4.64] ;  /* 0x0000002404007981 */ /* 0x000ea4000c1e1500 */
[----:B--2---:R-:W-:-:S05]  /*1540*/  HADD2.F32 R0, -RZ, R0.H0_H0 ;  /* 0x20000000ff007230 */ /* 0x004fca0000004100 */
[----:B------:R-:W-:-:S04]  /*1550*/  FSETP.NEU.FTZ.AND P0, PT, R0, RZ, PT ;  /* 0x000000ff0000720b */ /* 0x000fc80003f1d000 */
[----:B------:R-:W-:Y:S01]  /*1560*/  P2R R26, PR, RZ, 0x1 ;  /* 0x00000001ff1a7803 */ /* 0x000fe20000000000 */
[----:B------:R-:W-:Y:S08]  /*1570*/  BRA `(.L_x_1778) ;  /* 0x0000000c003c7947 */ /* 0x000ff00003800000 */
.L_x_1781:
        /* <DEDUP_REMOVED lines=12> */
.L_x_1784:
        /* <DEDUP_REMOVED lines=11> */
.L_x_1783:
[----:B------:R-:W2:Y:S02]  /*16f0*/  LDG.E.64 R4, desc[UR36][R4.64] ;  /* 0x0000002404047981 */ /* 0x000ea4000c1e1b00 */
[----:B--2---:R-:W-:-:S06]  /*1700*/  DSETP.NEU.AND P0, PT, R4, RZ, PT ;  /* 0x000000ff0400722a */ /* 0x004fcc0003f0d000 */
[----:B------:R-:W-:Y:S01]  /*1710*/  P2R R26, PR, RZ, 0x1 ;  /* 0x00000001ff1a7803 */ /* 0x000fe20000000000 */
[----:B------:R-:W-:Y:S07]  /*1720*/  BRA `(.L_x_1778) ;  /* 0x0000000800d07947 */ /* 0x000fee0003800000 */
.L_x_1773:
        /* <DEDUP_REMOVED lines=12> */
.L_x_1787:
[----:B------:R-:W2:Y:S02]  /*17f0*/  LDG.E.128 R4, desc[UR36][R4.64] ;  /* 0x0000002404047981 */ /* 0x000ea4000c1e1d00 */
[----:B--2---:R-:W-:-:S06]  /*1800*/  DSETP.NEU.AND P0, PT, R6, RZ, PT ;  /* 0x000000ff0600722a */ /* 0x004fcc0003f0d000 */
[----:B------:R-:W-:-:S06]  /*1810*/  DSETP.NEU.OR P0, PT, R4, RZ, P0 ;  /* 0x000000ff0400722a */ /* 0x000fcc000070d400 */
[----:B------:R-:W-:Y:S01]  /*1820*/  P2R R26, PR, RZ, 0x1 ;  /* 0x00000001ff1a7803 */ /* 0x000fe20000000000 */
[----:B------:R-:W-:Y:S07]  /*1830*/  BRA `(.L_x_1778) ;  /* 0x00000008008c7947 */ /* 0x000fee0003800000 */
.L_x_1786:
        /* <DEDUP_REMOVED lines=28> */
.L_x_1789:
        /* <DEDUP_REMOVED lines=15> */
.L_x_1788:
[----:B------:R-:W2:Y:S02]  /*1af0*/  LDG.E.U16 R0, desc[UR36][R4.64] ;  /* 0x0000002404007981 */ /* 0x000ea4000c1e1500 */
[----:B--2---:R-:W-:-:S05]  /*1b00*/  IMAD.U32 R0, R0, 0x10000, RZ ;  /* 0x0001000000007824 */ /* 0x004fca00078e00ff */
[----:B------:R-:W-:-:S04]  /*1b10*/  FSETP.NEU.FTZ.AND P0, PT, R0, RZ, PT ;  /* 0x000000ff0000720b */ /* 0x000fc80003f1d000 */
[----:B------:R-:W-:Y:S01]  /*1b20*/  P2R R26, PR, RZ, 0x1 ;  /* 0x00000001ff1a7803 */ /* 0x000fe20000000000 */
[----:B------:R-:W-:Y:S08]  /*1b30*/  BRA `(.L_x_1778) ;  /* 0x0000000400cc7947 */ /* 0x000ff00003800000 */
.L_x_1785:
        /* <DEDUP_REMOVED lines=12> */
.L_x_1792:
        /* <DEDUP_REMOVED lines=21> */
.L_x_1796:
[----:B------:R-:W-:Y:S05]  /*1d50*/  BSYNC B1 ;  /* 0x0000000000017941 */ /* 0x000fea0003800000 */
.L_x_1795:
[----:B------:R-:W-:Y:S01]  /*1d60*/  LEA R5, R0, 0x3b800000, 0x17 ;  /* 0x3b80000000057811 */ /* 0x000fe200078eb8ff */
[----:B------:R-:W-:-:S05]  /*1d70*/  IMAD.SHL.U32 R0, R3, 0x100000, RZ ;  /* 0x0010000003007824 */ /* 0x000fca00078e00ff */
[----:B------:R-:W-:-:S07]  /*1d80*/  LOP3.LUT R0, R5, R0, R6, 0xfe, !PT ;  /* 0x0000000005007212 */ /* 0x000fce00078efe06 */
.L_x_1794:
[----:B------:R-:W-:Y:S05]  /*1d90*/  BSYNC B0 ;  /* 0x0000000000007941 */ /* 0x000fea0003800000 */
.L_x_1793:
[----:B------:R-:W-:-:S04]  /*1da0*/  FSETP.NEU.FTZ.AND P0, PT, R0, RZ, PT ;  /* 0x000000ff0000720b */ /* 0x000fc80003f1d000 */
[----:B------:R-:W-:Y:S01]  /*1db0*/  P2R R26, PR, RZ, 0x1 ;  /* 0x00000001ff1a7803 */ /* 0x000fe20000000000 */
[----:B------:R-:W-:Y:S08]  /*1dc0*/  BRA `(.L_x_1778) ;  /* 0x0000000400287947 */ /* 0x000ff00003800000 */
.L_x_1791:
        /* <DEDUP_REMOVED lines=21> */
.L_x_1800:
[----:B------:R-:W-:Y:S05]  /*1f20*/  BSYNC B1 ;  /* 0x0000000000017941 */ /* 0x000fea0003800000 */
.L_x_1799:
[----:B------:R-:W-:Y:S01]  /*1f30*/  LEA R5, R0, 0x37800000, 0x17 ;  /* 0x3780000000057811 */ /* 0x000fe200078eb8ff */
[----:B------:R-:W-:-:S05]  /*1f40*/  IMAD.SHL.U32 R0, R3, 0x200000, RZ ;  /* 0x0020000003007824 */ /* 0x000fca00078e00ff */
[----:B------:R-:W-:-:S07]  /*1f50*/  LOP3.LUT R0, R5, R0, R6, 0xfe, !PT ;  /* 0x0000000005007212 */ /* 0x000fce00078efe06 */
.L_x_1798:
[----:B------:R-:W-:Y:S05]  /*1f60*/  BSYNC B0 ;  /* 0x0000000000007941 */ /* 0x000fea0003800000 */
.L_x_1797:
[----:B------:R-:W-:-:S04]  /*1f70*/  FSETP.NEU.FTZ.AND P0, PT, R0, RZ, PT ;  /* 0x000000ff0000720b */ /* 0x000fc80003f1d000 */
[----:B------:R-:W-:Y:S01]  /*1f80*/  P2R R26, PR, RZ, 0x1 ;  /* 0x00000001ff1a7803 */ /* 0x000fe20000000000 */
[----:B------:R-:W-:Y:S08]  /*1f90*/  BRA `(.L_x_1778) ;  /* 0x0000000000b47947 */ /* 0x000ff00003800000 */
.L_x_1790:
        /* <DEDUP_REMOVED lines=14> */
.L_x_1804:
[----:B------:R-:W-:Y:S05]  /*2080*/  BSYNC B0 ;  /* 0x0000000000007941 */ /* 0x000fea0003800000 */
.L_x_1803:
[----:B------:R-:W-:-:S04]  /*2090*/  FSETP.NEU.FTZ.AND P0, PT, R0, RZ, PT ;  /* 0x000000ff0000720b */ /* 0x000fc80003f1d000 */
[----:B------:R-:W-:Y:S01]  /*20a0*/  P2R R26, PR, RZ, 0x1 ;  /* 0x00000001ff1a7803 */ /* 0x000fe20000000000 */
[----:B------:R-:W-:Y:S08]  /*20b0*/  BRA `(.L_x_1778) ;  /* 0x00000000006c7947 */ /* 0x000ff00003800000 */
.L_x_1777:
        /* <DEDUP_REMOVED lines=16> */
.L_x_1805:
[----:B------:R-:W-:-:S04]  /*21c0*/  PLOP3.LUT P0, PT, PT, PT, PT, 0x8, 0x0 ;  /* 0x000000000000781c */ /* 0x000fc80003f0e170 */
[----:B------:R-:W-:Y:S01]  /*21d0*/  P2R R26, PR, RZ, 0x1 ;  /* 0x00000001ff1a7803 */ /* 0x000fe20000000000 */
[----:B------:R-:W-:Y:S08]  /*21e0*/  BRA `(.L_x_1778) ;  /* 0x0000000000207947 */ /* 0x000ff00003800000 */
.L_x_1802:
[----:B------:R-:W2:Y:S02]  /*21f0*/  LDG.E.64 R4, desc[UR36][R4.64] ;  /* 0x0000002404047981 */ /* 0x000ea4000c1e1b00 */
[----:B--2---:R-:W-:-:S04]  /*2200*/  ISETP.NE.U32.AND P0, PT, R4, RZ, PT ;  /* 0x000000ff0400720c */ /* 0x004fc80003f05070 */
[----:B------:R-:W-:-:S04]  /*2210*/  ISETP.NE.AND.EX P0, PT, R5, RZ, PT, P0 ;  /* 0x000000ff0500720c */ /* 0x000fc80003f05300 */
[----:B------:R-:W-:Y:S01]  /*2220*/  P2R R26, PR, RZ, 0x1 ;  /* 0x00000001ff1a7803 */ /* 0x000fe20000000000 */
[----:B------:R-:W-:Y:S08]  /*2230*/  BRA `(.L_x_1778) ;  /* 0x00000000000c7947 */ /* 0x000ff00003800000 */
.L_x_1801:
[----:B------:R-:W2:Y:S02]  /*2240*/  LDG.E R4, desc[UR36][R4.64] ;  /* 0x0000002404047981 */ /* 0x000ea4000c1e1900 */
[----:B--2---:R-:W-:-:S04]  /*2250*/  ISETP.NE.AND P0, PT, R4, RZ, PT ;  /* 0x000000ff0400720c */ /* 0x004fc80003f05270 */
[----:B------:R-:W-:-:S09]  /*2260*/  P2R R26, PR, RZ, 0x1 ;  /* 0x00000001ff1a7803 */ /* 0x000fd20000000000 */
.L_x_1778:
        /* <DEDUP_REMOVED lines=19> */
.L_x_1809:
[----:B------:R0:W5:Y:S01]  /*23a0*/  LDG.E.U8 R28, desc[UR36][R4.64] ;  /* 0x00000024041c7981 */ /* 0x000162000c1e1100 */
[----:B------:R-:W-:Y:S01]  /*23b0*/  IMAD.MOV.U32 R29, RZ, RZ, RZ ;  /* 0x000000ffff1d7224 */ /* 0x000fe200078e00ff */
[----:B------:R-:W-:Y:S06]  /*23c0*/  BRA `(.L_x_1811) ;  /* 0x0000000c00487947 */ /* 0x000fec0003800000 */
.L_x_1808:
        /* <DEDUP_REMOVED lines=8> */
.L_x_1813:
[----:B------:R-:W2:Y:S02]  /*2450*/  LDG.E R28, desc[UR36][R4.64] ;  /* 0x00000024041c7981 */ /* 0x000ea4000c1e1900 */
[----:B--2---:R-:W-:Y:S01]  /*2460*/  SHF.R.S32.HI R29, RZ, 0x1f, R28 ;  /* 0x0000001fff1d7819 */ /* 0x004fe2000001141c */
[----:B------:R-:W-:Y:S06]  /*2470*/  BRA `(.L_x_1811) ;  /* 0x0000000c001c7947 */ /* 0x000fec0003800000 */
.L_x_1812:
[----:B------:R-:W2:Y:S02]  /*2480*/  LDG.E.S16 R28, desc[UR36][R4.64] ;  /* 0x00000024041c7981 */ /* 0x000ea4000c1e1700 */
[----:B--2---:R-:W-:Y:S01]  /*2490*/  SHF.R.S32.HI R29, RZ, 0x1f, R28 ;  /* 0x0000001fff1d7819 */ /* 0x004fe2000001141c */
[----:B------:R-:W-:Y:S06]  /*24a0*/  BRA `(.L_x_1811) ;  /* 0x0000000c00107947 */ /* 0x000fec0003800000 */
.L_x_1807:
        /* <DEDUP_REMOVED lines=9> */
.L_x_1815:
[----:B------:R-:W2:Y:S02]  /*2540*/  LDG.E.U16 R4, desc[UR36][R4.64] ;  /* 0x0000002404047981 */ /* 0x000ea4000c1e1500 */
[----:B--2---:R-:W-:-:S06]  /*2550*/  HADD2.F32 R28, -RZ, R4.H0_H0 ;  /* 0x20000004ff1c7230 */ /* 0x004fcc0000004100 */
[----:B------:R-:W0:Y:S01]  /*2560*/  F2I.S64.TRUNC R28, R28 ;  /* 0x0000001c001c7311 */ /* 0x000e22000020d900 */
[----:B------:R-:W-:Y:S05]  /*2570*/  BRA `(.L_x_1811) ;  /* 0x0000000800dc7947 */ /* 0x000fea0003800000 */
.L_x_1814:
        /* <DEDUP_REMOVED lines=9> */
.L_x_1817:
[----:B------:R-:W2:Y:S02]  /*2610*/  LDG.E.U16 R4, desc[UR36][R4.64] ;  /* 0x0000002404047981 */ /* 0x000ea4000c1e1500 */
[----:B--2---:R-:W-:-:S06]  /*2620*/  HADD2.F32 R28, -RZ, R4.H0_H0 ;  /* 0x20000004ff1c7230 */ /* 0x004fcc0000004100 */
[----:B------:R-:W3:Y:S01]  /*2630*/  F2I.S64.TRUNC R28, R28 ;  /* 0x0000001c001c7311 */ /* 0x000ee2000020d900 */
[----:B------:R-:W-:Y:S05]  /*2640*/  BRA `(.L_x_1811) ;  /* 0x0000000800a87947 */ /* 0x000fea0003800000 */
.L_x_1816:
[----:B------:R-:W2:Y:S02]  /*2650*/  LDG.E.64 R4, desc[UR36][R4.64] ;  /* 0x0000002404047981 */ /* 0x000ea4000c1e1b00 */
[----:B--2---:R0:W1:Y:S01]  /*2660*/  F2I.S64.F64.TRUNC R28, R4 ;  /* 0x00000004001c7311 */ /* 0x004062000030d900 */
[----:B------:R-:W-:Y:S05]  /*2670*/  BRA `(.L_x_1811) ;  /* 0x00000008009c7947 */ /* 0x000fea0003800000 */
.L_x_1806:
        /* <DEDUP_REMOVED lines=13> */
.L_x_1820:
[----:B------:R-:W2:Y:S02]  /*2750*/  LDG.E.64 R4, desc[UR36][R4.64] ;  /* 0x0000002404047981 */ /* 0x000ea4000c1e1b00 */
[----:B--2---:R0:W1:Y:S01]  /*2760*/  F2I.S64.F64.TRUNC R28, R4 ;  /* 0x00000004001c7311 */ /* 0x004062000030d900 */
[----:B------:R-:W-:Y:S05]  /*2770*/  BRA `(.L_x_1811) ;  /* 0x00000008005c7947 */ /* 0x000fea0003800000 */
.L_x_1819:
        /* <DEDUP_REMOVED lines=27> */
.L_x_1822:
        /* <DEDUP_REMOVED lines=14> */
.L_x_1821:
[----:B------:R-:W2:Y:S02]  /*2a10*/  LDG.E.U16 R28, desc[UR36][R4.64] ;  /* 0x00000024041c7981 */ /* 0x000ea4000c1e1500 */
[----:B--2---:R-:W-:-:S06]  /*2a20*/  IMAD.U32 R28, R28, 0x10000, RZ ;  /* 0x000100001c1c7824 */ /* 0x004fcc00078e00ff */
[----:B------:R-:W0:Y:S01]  /*2a30*/  F2I.S64.TRUNC R28, R28 ;  /* 0x0000001c001c7311 */ /* 0x000e22000020d900 */
[----:B------:R-:W-:Y:S05]  /*2a40*/  BRA `(.L_x_1811) ;  /* 0x0000000400a87947 */ /* 0x000fea0003800000 */
.L_x_1818:
        /* <DEDUP_REMOVED lines=11> */
.L_x_1825:
        /* <DEDUP_REMOVED lines=21> */
.L_x_1829:
[----:B------:R-:W-:Y:S05]  /*2c50*/  BSYNC B1 ;  /* 0x0000000000017941 */ /* 0x000fea0003800000 */
.L_x_1828:
[----:B------:R-:W-:Y:S01]  /*2c60*/  IMAD.SHL.U32 R3, R3, 0x100000, RZ ;  /* 0x0010000003037824 */ /* 0x000fe200078e00ff */
[----:B------:R-:W-:-:S04]  /*2c70*/  LEA R5, R0, 0x3b800000, 0x17 ;  /* 0x3b80000000057811 */ /* 0x000fc800078eb8ff */
[----:B------:R-:W-:-:S07]  /*2c80*/  LOP3.LUT R28, R5, R3, R28, 0xfe, !PT ;  /* 0x00000003051c7212 */ /* 0x000fce00078efe1c */
.L_x_1827:
[----:B------:R-:W-:Y:S05]  /*2c90*/  BSYNC B0 ;  /* 0x0000000000007941 */ /* 0x000fea0003800000 */
.L_x_1826:
[----:B------:R-:W0:Y:S01]  /*2ca0*/  F2I.S64.TRUNC R28, R28 ;  /* 0x0000001c001c7311 */ /* 0x000e22000020d900 */
[----:B------:R-:W-:Y:S05]  /*2cb0*/  BRA `(.L_x_1811) ;  /* 0x00000004000c7947 */ /* 0x000fea0003800000 */
.L_x_1824:
        /* <DEDUP_REMOVED lines=21> */
.L_x_1833:
[----:B------:R-:W-:Y:S05]  /*2e10*/  BSYNC B1 ;  /* 0x0000000000017941 */ /* 0x000fea0003800000 */
.L_x_1832:
[----:B------:R-:W-:Y:S01]  /*2e20*/  IMAD.SHL.U32 R3, R3, 0x200000, RZ ;  /* 0x0020000003037824 */ /* 0x000fe200078e00ff */
[----:B------:R-:W-:-:S04]  /*2e30*/  LEA R5, R0, 0x37800000, 0x17 ;  /* 0x3780000000057811 */ /* 0x000fc800078eb8ff */
[----:B------:R-:W-:-:S07]  /*2e40*/  LOP3.LUT R28, R5, R3, R28, 0xfe, !PT ;  /* 0x00000003051c7212 */ /* 0x000fce00078efe1c */
.L_x_1831:
[----:B------:R-:W-:Y:S05]  /*2e50*/  BSYNC B0 ;  /* 0x0000000000007941 */ /* 0x000fea0003800000 */
.L_x_1830:
[----:B------:R-:W0:Y:S01]  /*2e60*/  F2I.S64.TRUNC R28, R28 ;  /* 0x0000001c001c7311 */ /* 0x000e22000020d900 */
[----:B------:R-:W-:Y:S05]  /*2e70*/  BRA `(.L_x_1811) ;  /* 0x00000000009c7947 */ /* 0x000fea0003800000 */
.L_x_1823:
        /* <DEDUP_REMOVED lines=14> */
.L_x_1837:
[----:B------:R-:W-:Y:S05]  /*2f60*/  BSYNC B0 ;  /* 0x0000000000007941 */ /* 0x000fea0003800000 */
.L_x_1836:
[----:B------:R-:W0:Y:S01]  /*2f70*/  F2I.S64.TRUNC R28, R28 ;  /* 0x0000001c001c7311 */ /* 0x000e22000020d900 */
[----:B------:R-:W-:Y:S05]  /*2f80*/  BRA `(.L_x_1811) ;  /* 0x0000000000587947 */ /* 0x000fea0003800000 */
.L_x_1810:
        /* <DEDUP_REMOVED lines=16> */
.L_x_1838:
[----:B------:R-:W-:Y:S01]  /*3090*/  CS2R R28, SRZ ;  /* 0x00000000001c7805 */ /* 0x000fe2000001ff00 */
[----:B------:R-:W-:Y:S06]  /*30a0*/  BRA `(.L_x_1811) ;  /* 0x0000000000107947 */ /* 0x000fec0003800000 */
.L_x_1835:
[----:B------:R0:W5:Y:S01]  /*30b0*/  LDG.E.64 R28, desc[UR36][R4.64] ;  /* 0x00000024041c7981 */ /* 0x000162000c1e1b00 */
[----:B------:R-:W-:Y:S05]  /*30c0*/  BRA `(.L_x_1811) ;  /* 0x0000000000087947 */ /* 0x000fea0003800000 */
.L_x_1834:
[----:B------:R0:W5:Y:S01]  /*30d0*/  LDG.E R28, desc[UR36][R4.64] ;  /* 0x00000024041c7981 */ /* 0x000162000c1e1900 */
[----:B------:R-:W-:-:S07]  /*30e0*/  IMAD.MOV.U32 R29, RZ, RZ, RZ ;  /* 0x000000ffff1d7224 */ /* 0x000fce00078e00ff */
.L_x_1811:
[----:B------:R-:W-:Y:S01]  /*30f0*/  ISETP.NE.AND P0, PT, R26, RZ, PT ;  /* 0x000000ff1a00720c */ /* 0x000fe20003f05270 */
[----:B------:R-:W-:-:S03]  /*3100*/  VIADD R17, R17, 0x80 ;  /* 0x0000008011117836 */ /* 0x000fc60000000000 */
[----:B------:R-:W-:-:S09]  /*3110*/  SEL R24, RZ, 0x1, !P0 ;  /* 0x00000001ff187807 */ /* 0x000fd20004000000 */
.L_x_1739:
[----:B------:R-:W-:Y:S05]  /*3120*/  BSYNC B6 ;  /* 0x0000000000067941 */ /* 0x000fea0003800000 */
.L_x_1738:
        /* <DEDUP_REMOVED lines=23> */
[----:B0-----:R-:W-:-:S04]  /*32a0*/  F2FP.BF16.F32.PACK_AB R0, RZ, R0 ;  /* 0x00000000ff00723e */ /* 0x001fc800000010ff */
[----:B------:R-:W-:Y:S01]  /*32b0*/  PRMT R19, R0, 0x7610, R19 ;  /* 0x0000761000137816 */ /* 0x000fe20000000013 */
[----:B------:R-:W-:Y:S06]  /*32c0*/  BRA `(.L_x_1846) ;  /* 0x0000000c00dc7947 */ /* 0x000fec0003800000 */
.L_x_1844:
[----:B------:R-:W4:Y:S02]  /*32d0*/  LDG.E.U8 R4, desc[UR36][R4.64] ;  /* 0x0000002404047981 */ /* 0x000f24000c1e1100 */
[----:B----4-:R-:W-:-:S04]  /*32e0*/  I2FP.F32.U32 R0, R4 ;  /* 0x0000000400007245 */ /* 0x010fc80000201000 */
[----:B------:R-:W-:-:S04]  /*32f0*/  F2FP.BF16.F32.PACK_AB R0, RZ, R0 ;  /* 0x00000000ff00723e */ /* 0x000fc800000010ff */
[----:B------:R-:W-:Y:S01]  /*3300*/  PRMT R19, R0, 0x7610, R19 ;  /* 0x0000761000137816 */ /* 0x000fe20000000013 */
[----:B------:R-:W-:Y:S06]  /*3310*/  BRA `(.L_x_1846) ;  /* 0x0000000c00c87947 */ /* 0x000fec0003800000 */
.L_x_1843:
        /* <DEDUP_REMOVED lines=8> */
[----:B0-----:R-:W-:-:S04]  /*33a0*/  F2FP.BF16.F32.PACK_AB R0, RZ, R0 ;  /* 0x00000000ff00723e */ /* 0x001fc800000010ff */
[----:B------:R-:W-:Y:S01]  /*33b0*/  PRMT R19, R0, 0x7610, R19 ;  /* 0x0000761000137816 */ /* 0x000fe20000000013 */
[----:B------:R-:W-:Y:S06]  /*33c0*/  BRA `(.L_x_1846) ;  /* 0x0000000c009c7947 */ /* 0x000fec0003800000 */
.L_x_1848:
[----:B------:R-:W4:Y:S02]  /*33d0*/  LDG.E R4, desc[UR36][R4.64] ;  /* 0x0000002404047981 */ /* 0x000f24000c1e1900 */
[----:B----4-:R-:W-:-:S04]  /*33e0*/  I2FP.F32.S32 R0, R4 ;  /* 0x0000000400007245 */ /* 0x010fc80000201400 */
[----:B------:R-:W-:-:S04]  /*33f0*/  F2FP.BF16.F32.PACK_AB R0, RZ, R0 ;  /* 0x00000000ff00723e */ /* 0x000fc800000010ff */
[----:B------:R-:W-:Y:S01]  /*3400*/  PRMT R19, R0, 0x7610, R19 ;  /* 0x0000761000137816 */ /* 0x000fe20000000013 */
[----:B------:R-:W-:Y:S06]  /*3410*/  BRA `(.L_x_1846) ;  /* 0x0000000c00887947 */ /* 0x000fec0003800000 */
.L_x_1847:
[----:B------:R-:W4:Y:S02]  /*3420*/  LDG.E.U16 R4, desc[UR36][R4.64] ;  /* 0x0000002404047981 */ /* 0x000f24000c1e1500 */
[----:B----4-:R-:W0:Y:S02]  /*3430*/  I2F.S16 R0, R4 ;  /* 0x0000000400007306 */ /* 0x010e240000101400 */
[----:B0-----:R-:W-:-:S04]  /*3440*/  F2FP.BF16.F32.PACK_AB R0, RZ, R0 ;  /* 0x00000000ff00723e */ /* 0x001fc800000010ff */
[----:B------:R-:W-:Y:S01]  /*3450*/  PRMT R19, R0, 0x7610, R19 ;  /* 0x0000761000137816 */ /* 0x000fe20000000013 */
[----:B------:R-:W-:Y:S06]  /*3460*/  BRA `(.L_x_1846) ;  /* 0x0000000c00747947 */ /* 0x000fec0003800000 */
.L_x_1842:
[----:B------:R-:W-:-:S13]  /*3470*/  ISETP.GT.AND P0, PT, R0, 0x6, PT ;  /* 0x000000060000780c */ /* 0x000fda0003f04270 */
[----:B------:R-:W-:Y:S05]  /*3480*/  @P0 BRA `(.L_x_1849) ;  /* 0x0000000000300947 */ /* 0x000fea0003800000 */
[----:B------:R-:W-:-:S13]  /*3490*/  ISETP.NE.AND P0, PT, R0, 0x5, PT ;  /* 0x000000050000780c */ /* 0x000fda0003f05270 */
[----:B------:R-:W-:Y:S05]  /*34a0*/  @!P0 BRA `(.L_x_1850) ;  /* 0x0000000000148947 */ /* 0x000fea0003800000 */
[----:B------:R-:W-:-:S13]  /*34b0*/  ISETP.NE.AND P0, PT, R0, 0x6, PT ;  /* 0x000000060000780c */ /* 0x000fda0003f05270 */
[----:B------:R-:W-:Y:S05]  /*34c0*/  @P0 BRA `(.L_x_1845) ;  /* 0x0000000800f00947 */ /* 0x000fea0003800000 */
[----:B------:R-:W4:Y:S02]  /*34d0*/  LDG.E R4, desc[UR36][R4.64] ;  /* 0x0000002404047981 */ /* 0x000f24000c1e1900 */
[----:B----4-:R-:W-:Y:S01]  /*34e0*/  F2FP.BF16.F32.PACK_AB R19, RZ, R4 ;  /* 0x00000004ff13723e */ /* 0x010fe200000010ff */
[----:B------:R-:W-:Y:S06]  /*34f0*/  BRA `(.L_x_1846) ;  /* 0x0000000c00507947 */ /* 0x000fec0003800000 */
.L_x_1850:
[----:B------:R-:W4:Y:S02]  /*3500*/  LDG.E.U16 R0, desc[UR36][R4.64] ;  /* 0x0000002404007981 */ /* 0x000f24000c1e1500 */
[----:B----4-:R-:W-:-:S05]  /*3510*/  HADD2.F32 R0, -RZ, R0.H0_H0 ;  /* 0x20000000ff007230 */ /* 0x010fca0000004100 */
[----:B------:R-:W-:-:S04]  /*3520*/  F2FP.BF16.F32.PACK_AB R0, RZ, R0 ;  /* 0x00000000ff00723e */ /* 0x000fc800000010ff */
[----:B------:R-:W-:Y:S01]  /*3530*/  PRMT R19, R0, 0x7610, R19 ;  /* 0x0000761000137816 */ /* 0x000fe20000000013 */
[----:B------:R-:W-:Y:S06]  /*3540*/  BRA `(.L_x_1846) ;  /* 0x0000000c003c7947 */ /* 0x000fec0003800000 */
.L_x_1849:
[----:B------:R-:W-:-:S13]  /*3550*/  ISETP.NE.AND P0, PT, R0, 0x7, PT ;  /* 0x000000070000780c */ /* 0x000fda0003f05270 */
[----:B------:R-:W-:Y:S05]  /*3560*/  @!P0 BRA `(.L_x_1851) ;  /* 0x0000000000308947 */ /* 0x000fea0003800000 */
[----:B------:R-:W-:-:S13]  /*3570*/  ISETP.NE.AND P0, PT, R0, 0x8, PT ;  /* 0x000000080000780c */ /* 0x000fda0003f05270 */
[----:B------:R-:W-:Y:S05]  /*3580*/  @!P0 BRA `(.L_x_1852) ;  /* 0x0000000000148947 */ /* 0x000fea0003800000 */
[----:B------:R-:W-:-:S13]  /*3590*/  ISETP.NE.AND P0, PT, R0, 0x9, PT ;  /* 0x000000090000780c */ /* 0x000fda0003f05270 */
[----:B------:R-:W-:Y:S05]  /*35a0*/  @P0 BRA `(.L_x_1845) ;  /* 0x0000000800b80947 */ /* 0x000fea0003800000 */
[----:B------:R-:W4:Y:S02]  /*35b0*/  LDG.E R4, desc[UR36][R4.64] ;  /* 0x0000002404047981 */ /* 0x000f24000c1e1900 */
[----:B----4-:R-:W-:Y:S01]  /*35c0*/  F2FP.BF16.F32.PACK_AB R19, RZ, R4 ;  /* 0x00000004ff13723e */ /* 0x010fe200000010ff */
[----:B------:R-:W-:Y:S06]  /*35d0*/  BRA `(.L_x_1846) ;  /* 0x0000000c00187947 */ /* 0x000fec0003800000 */
.L_x_1852:
[----:B------:R-:W4:Y:S02]  /*35e0*/  LDG.E.U16 R4, desc[UR36][R4.64] ;  /* 0x0000002404047981 */ /* 0x000f24000c1e1500 */
[----:B----4-:R-:W-:-:S05]  /*35f0*/  HADD2.F32 R0, -RZ, R4.H0_H0 ;  /* 0x20000004ff007230 */ /* 0x010fca0000004100 */
[----:B------:R-:W-:-:S04]  /*3600*/  F2FP.BF16.F32.PACK_AB R0, RZ, R0 ;  /* 0x00000000ff00723e */ /* 0x000fc800000010ff */
[----:B------:R-:W-:Y:S01]  /*3610*/  PRMT R19, R0, 0x7610, R19 ;  /* 0x0000761000137816 */ /* 0x000fe20000000013 */
[----:B------:R-:W-:Y:S06]  /*3620*/  BRA `(.L_x_1846) ;  /* 0x0000000c00047947 */ /* 0x000fec0003800000 */
.L_x_1851:
[----:B------:R-:W4:Y:S01]  /*3630*/  LDG.E.64 R4, desc[UR36][R4.64] ;  /* 0x0000002404047981 */ /* 0x000f22000c1e1b00 */
[----:B------:R-:W-:Y:S01]  /*3640*/  UMOV UR4, 0xf0000000 ;  /* 0xf000000000047882 */ /* 0x000fe20000000000 */
[----:B------:R-:W-:Y:S01]  /*3650*/  UMOV UR5, 0x380fffff ;  /* 0x380fffff00057882 */ /* 0x000fe20000000000 */
[----:B----4-:R-:W0:Y:S01]  /*3660*/  F2F.F32.F64 R0, R4 ;  /* 0x0000000400007310 */ /* 0x010e220000301000 */
[----:B------:R-:W-:-:S14]  /*3670*/  DSETP.GEU.AND P0, PT, |R4|, UR4, PT ;  /* 0x0000000404007e2a */ /* 0x000fdc000bf0e200 */
[----:B0-----:R-:W-:-:S05]  /*3680*/  @!P0 FMUL R0, R0, 1.175494350822287508e-38 ;  /* 0x0080000000008820 */ /* 0x001fca0000400000 */
[----:B------:R-:W-:-:S04]  /*3690*/  F2FP.BF16.F32.PACK_AB R0, RZ, R0 ;  /* 0x00000000ff00723e */ /* 0x000fc800000010ff */
[----:B------:R-:W-:Y:S01]  /*36a0*/  PRMT R19, R0, 0x7610, R19 ;  /* 0x0000761000137816 */ /* 0x000fe20000000013 */
[----:B------:R-:W-:Y:S06]  /*36b0*/  BRA `(.L_x_1846) ;  /* 0x0000000800e07947 */ /* 0x000fec0003800000 */
.L_x_1841:
        /* <DEDUP_REMOVED lines=11> */
[----:B------:R-:W-:-:S04]  /*3770*/  F2FP.BF16.F32.PACK_AB R0, RZ, R0 ;  /* 0x00000000ff00723e */ /* 0x000fc800000010ff */
[----:B------:R-:W-:Y:S01]  /*3780*/  PRMT R19, R0, 0x7610, R19 ;  /* 0x0000761000137816 */ /* 0x000fe20000000013 */
[----:B------:R-:W-:Y:S06]  /*3790*/  BRA `(.L_x_1846) ;  /* 0x0000000800a87947 */ /* 0x000fec0003800000 */
.L_x_1855:
        /* <DEDUP_REMOVED lines=9> */
.L_x_1854:
        /* <DEDUP_REMOVED lines=28> */
.L_x_1857:
        /* <DEDUP_REMOVED lines=15> */
.L_x_1856:
[----:B------:R0:W5:Y:S01]  /*3ae0*/  LDG.E.U16 R19, desc[UR36][R4.64] ;  /* 0x0000002404137981 */ /* 0x000162000c1e1500 */
[----:B------:R-:W-:Y:S05]  /*3af0*/  BRA `(.L_x_1846) ;  /* 0x0000000400d07947 */ /* 0x000fea0003800000 */
.L_x_1853:
        /* <DEDUP_REMOVED lines=10> */
[----:B------:R-:W-:-:S04]  /*3ba0*/  F2FP.BF16.F32.PACK_AB R0, RZ, R0 ;  /* 0x00000000ff00723e */ /* 0x000fc800000010ff */
[----:B------:R-:W-:Y:S01]  /*3bb0*/  PRMT R19, R0, 0x7610, R19 ;  /* 0x0000761000137816 */ /* 0x000fe20000000013 */
[----:B------:R-:W-:Y:S06]  /*3bc0*/  BRA `(.L_x_1846) ;  /* 0x00000004009c7947 */ /* 0x000fec0003800000 */
.L_x_1860:
        /* <DEDUP_REMOVED lines=21> */
.L_x_1864:
[----:B------:R-:W-:Y:S05]  /*3d20*/  BSYNC B1 ;  /* 0x0000000000017941 */ /* 0x000fea0003800000 */
.L_x_1863:
[----:B------:R-:W-:Y:S01]  /*3d30*/  LEA R5, R0, 0x3b800000, 0x17 ;  /* 0x3b80000000057811 */ /* 0x000fe200078eb8ff */
[----:B------:R-:W-:-:S05]  /*3d40*/  IMAD.SHL.U32 R0, R3, 0x100000, RZ ;  /* 0x0010000003007824 */ /* 0x000fca00078e00ff */
[----:B------:R-:W-:-:S07]  /*3d50*/  LOP3.LUT R0, R5, R0, R6, 0xfe, !PT ;  /* 0x0000000005007212 */ /* 0x000fce00078efe06 */
.L_x_1862:
[----:B------:R-:W-:Y:S05]  /*3d60*/  BSYNC B0 ;  /* 0x0000000000007941 */ /* 0x000fea0003800000 */
.L_x_1861:
[----:B------:R-:W-:-:S04]  /*3d70*/  F2FP.BF16.F32.PACK_AB R0, RZ, R0 ;  /* 0x00000000ff00723e */ /* 0x000fc800000010ff */
[----:B------:R-:W-:Y:S01]  /*3d80*/  PRMT R19, R0, 0x7610, R19 ;  /* 0x0000761000137816 */ /* 0x000fe20000000013 */
[----:B------:R-:W-:Y:S06]  /*3d90*/  BRA `(.L_x_1846) ;  /* 0x0000000400287947 */ /* 0x000fec0003800000 */
.L_x_1859:
        /* <DEDUP_REMOVED lines=21> */
.L_x_1868:
[----:B------:R-:W-:Y:S05]  /*3ef0*/  BSYNC B1 ;  /* 0x0000000000017941 */ /* 0x000fea0003800000 */
.L_x_1867:
[----:B------:R-:W-:Y:S01]  /*3f00*/  LEA R5, R0, 0x37800000, 0x17 ;  /* 0x3780000000057811 */ /* 0x000fe200078eb8ff */
[----:B------:R-:W-:-:S05]  /*3f10*/  IMAD.SHL.U32 R0, R3, 0x200000, RZ ;  /* 0x0020000003007824 */ /* 0x000fca00078e00ff */
[----:B------:R-:W-:-:S07]  /*3f20*/  LOP3.LUT R0, R5, R0, R6, 0xfe, !PT ;  /* 0x0000000005007212 */ /* 0x000fce00078efe06 */
.L_x_1866:
[----:B------:R-:W-:Y:S05]  /*3f30*/  BSYNC B0 ;  /* 0x0000000000007941 */ /* 0x000fea0003800000 */
.L_x_1865:
[----:B------:R-:W-:-:S04]  /*3f40*/  F2FP.BF16.F32.PACK_AB R0, RZ, R0 ;  /* 0x00000000ff00723e */ /* 0x000fc800000010ff */
[----:B------:R-:W-:Y:S01]  /*3f50*/  PRMT R19, R0, 0x7610, R19 ;  /* 0x0000761000137816 */ /* 0x000fe20000000013 */
[----:B------:R-:W-:Y:S06]  /*3f60*/  BRA `(.L_x_1846) ;  /* 0x0000000000b47947 */ /* 0x000fec0003800000 */
.L_x_1858:
        /* <DEDUP_REMOVED lines=14> */
.L_x_1872:
[----:B------:R-:W-:Y:S05]  /*4050*/  BSYNC B0 ;  /* 0x0000000000007941 */ /* 0x000fea0003800000 */
.L_x_1871:
[----:B------:R-:W-:-:S04]  /*4060*/  F2FP.BF16.F32.PACK_AB R0, RZ, R0 ;  /* 0x00000000ff00723e */ /* 0x000fc800000010ff */
[----:B------:R-:W-:Y:S01]  /*4070*/  PRMT R19, R0, 0x7610, R19 ;  /* 0x0000761000137816 */ /* 0x000fe20000000013 */
[----:B------:R-:W-:Y:S06]  /*4080*/  BRA `(.L_x_1846) ;  /* 0x00000000006c7947 */ /* 0x000fec0003800000 */
.L_x_1845:
        /* <DEDUP_REMOVED lines=16> */
.L_x_1873:
[----:B------:R-:W-:Y:S01]  /*4190*/  PRMT R19, RZ, 0x7610, R19 ;  /* 0x00007610ff137816 */ /* 0x000fe20000000013 */
[----:B------:R-:W-:Y:S06]  /*41a0*/  BRA `(.L_x_1846) ;  /* 0x0000000000247947 */ /* 0x000fec0003800000 */
.L_x_1870:
[----:B------:R-:W4:Y:S02]  /*41b0*/  LDG.E.64 R4, desc[UR36][R4.64] ;  /* 0x0000002404047981 */ /* 0x000f24000c1e1b00 */
[----:B----4-:R-:W0:Y:S02]  /*41c0*/  I2F.U64 R0, R4 ;  /* 0x0000000400007312 */ /* 0x010e240000301000 */
[----:B0-----:R-:W-:-:S04]  /*41d0*/  F2FP.BF16.F32.PACK_AB R0, RZ, R0 ;  /* 0x00000000ff00723e */ /* 0x001fc800000010ff */
[----:B------:R-:W-:Y:S01]  /*41e0*/  PRMT R19, R0, 0x7610, R19 ;  /* 0x0000761000137816 */ /* 0x000fe20000000013 */
[----:B------:R-:W-:Y:S06]  /*41f0*/  BRA `(.L_x_1846) ;  /* 0x0000000000107947 */ /* 0x000fec0003800000 */
.L_x_1869:
[----:B------:R-:W4:Y:S02]  /*4200*/  LDG.E R4, desc[UR36][R4.64] ;  /* 0x0000002404047981 */ /* 0x000f24000c1e1900 */
[----:B----4-:R-:W-:-:S04]  /*4210*/  I2FP.F32.U32 R0, R4 ;  /* 0x0000000400007245 */ /* 0x010fc80000201000 */
[----:B------:R-:W-:-:S04]  /*4220*/  F2FP.BF16.F32.PACK_AB R0, RZ, R0 ;  /* 0x00000000ff00723e */ /* 0x000fc800000010ff */
[----:B------:R-:W-:-:S07]  /*4230*/  PRMT R19, R0, 0x7610, R19 ;  /* 0x0000761000137816 */ /* 0x000fce0000000013 */
.L_x_1846:
[----:B0-----:R-:W0:Y:S01]  /*4240*/  LDC.64 R4, c[0x0][0x238] ;  /* 0x00008e00ff047b82 */ /* 0x001e220000000a00 */
        /* <DEDUP_REMOVED lines=19> */
.L_x_1877:
[----:B------:R-:W4:Y:S02]  /*4380*/  LDG.E.U8 R4, desc[UR36][R4.64] ;  /* 0x0000002404047981 */ /* 0x000f24000c1e1100 */
[----:B----4-:R-:W-:-:S04]  /*4390*/  ISETP.NE.AND P0, PT, R4, RZ, PT ;  /* 0x000000ff0400720c */ /* 0x010fc80003f05270 */
[----:B------:R-:W-:Y:S01]  /*43a0*/  P2R R27, PR, RZ, 0x1 ;  /* 0x00000001ff1b7803 */ /* 0x000fe20000000000 */
[----:B------:R-:W-:Y:S08]  /*43b0*/  BRA `(.L_x_1879) ;  /* 0x0000000c00c47947 */ /* 0x000ff00003800000 */
.L_x_1876:
        /* <DEDUP_REMOVED lines=11> */
.L_x_1881:
[----:B------:R-:W4:Y:S02]  /*4470*/  LDG.E R4, desc[UR36][R4.64] ;  /* 0x0000002404047981 */ /* 0x000f24000c1e1900 */
[----:B----4-:R-:W-:-:S04]  /*4480*/  ISETP.NE.AND P0, PT, R4, RZ, PT ;  /* 0x000000ff0400720c */ /* 0x010fc80003f05270 */
[----:B------:R-:W-:Y:S01]  /*4490*/  P2R R27, PR, RZ, 0x1 ;  /* 0x00000001ff1b7803 */ /* 0x000fe20000000000 */
[----:B------:R-:W-:Y:S08]  /*44a0*/  BRA `(.L_x_1879) ;  /* 0x0000000c00887947 */ /* 0x000ff00003800000 */
.L_x_1880:
[----:B------:R-:W4:Y:S02]  /*44b0*/  LDG.E.U16 R4, desc[UR36][R4.64] ;  /* 0x0000002404047981 */ /* 0x000f24000c1e1500 */
[----:B----4-:R-:W-:-:S04]  /*44c0*/  ISETP.NE.AND P0, PT, R4, RZ, PT ;  /* 0x000000ff0400720c */ /* 0x010fc80003f05270 */
[----:B------:R-:W-:Y:S01]  /*44d0*/  P2R R27, PR, RZ, 0x1 ;  /* 0x00000001ff1b7803 */ /* 0x000fe20000000000 */
[----:B------:R-:W-:Y:S08]  /*44e0*/  BRA `(.L_x_1879) ;  /* 0x0000000c00787947 */ /* 0x000ff00003800000 */
.L_x_1875:
        /* <DEDUP_REMOVED lines=10> */
.L_x_1883:
[----:B------:R-:W4:Y:S02]  /*4590*/  LDG.E.U16 R0, desc[UR36][R4.64] ;  /* 0x0000002404007981 */ /* 0x000f24000c1e1500 */
[----:B----4-:R-:W-:-:S05]  /*45a0*/  HADD2.F32 R0, -RZ, R0.H0_H0 ;  /* 0x20000000ff007230 */ /* 0x010fca0000004100 */
[----:B------:R-:W-:-:S04]  /*45b0*/  FSETP.NEU.FTZ.AND P0, PT, R0, RZ, PT ;  /* 0x000000ff0000720b */ /* 0x000fc80003f1d000 */
[----:B------:R-:W-:Y:S01]  /*45c0*/  P2R R27, PR, RZ, 0x1 ;  /* 0x00000001ff1b7803 */ /* 0x000fe20000000000 */
[----:B------:R-:W-:Y:S08]  /*45d0*/  BRA `(.L_x_1879) ;  /* 0x0000000c003c7947 */ /* 0x000ff00003800000 */
.L_x_1882:
        /* <DEDUP_REMOVED lines=12> */
.L_x_1885:
        /* <DEDUP_REMOVED lines=11> */
.L_x_1884:
[----:B------:R-:W4:Y:S02]  /*4750*/  LDG.E.64 R4, desc[UR36][R4.64] ;  /* 0x0000002404047981 */ /* 0x000f24000c1e1b00 */
[----:B----4-:R-:W-:-:S06]  /*4760*/  DSETP.NEU.AND P0, PT, R4, RZ, PT ;  /* 0x000000ff0400722a */ /* 0x010fcc0003f0d000 */
[----:B------:R-:W-:Y:S01]  /*4770*/  P2R R27, PR, RZ, 0x1 ;  /* 0x00000001ff1b7803 */ /* 0x000fe20000000000 */
[----:B------:R-:W-:Y:S07]  /*4780*/  BRA `(.L_x_1879) ;  /* 0x0000000800d07947 */ /* 0x000fee0003800000 */
.L_x_1874:
        /* <DEDUP_REMOVED lines=12> */
.L_x_1888:
[----:B------:R-:W4:Y:S02]  /*4850*/  LDG.E.128 R4, desc[UR36][R4.64] ;  /* 0x0000002404047981 */ /* 0x000f24000c1e1d00 */
[----:B----4-:R-:W-:-:S06]  /*4860*/  DSETP.NEU.AND P0, PT, R6, RZ, PT ;  /* 0x000000ff0600722a */ /* 0x010fcc0003f0d000 */
[----:B------:R-:W-:-:S06]  /*4870*/  DSETP.NEU.OR P0, PT, R4, RZ, P0 ;  /* 0x000000ff0400722a */ /* 0x000fcc000070d400 */
[----:B------:R-:W-:Y:S01]  /*4880*/  P2R R27, PR, RZ, 0x1 ;  /* 0x00000001ff1b7803 */ /* 0x000fe20000000000 */
[----:B------:R-:W-:Y:S07]  /*4890*/  BRA `(.L_x_1879) ;  /* 0x00000008008c7947 */ /* 0x000fee0003800000 */
.L_x_1887:
        /* <DEDUP_REMOVED lines=28> */
.L_x_1890:
        /* <DEDUP_REMOVED lines=15> */
.L_x_1889:
[----:B------:R-:W4:Y:S02]  /*4b50*/  LDG.E.U16 R0, desc[UR36][R4.64] ;  /* 0x0000002404007981 */ /* 0x000f24000c1e1500 */
[----:B----4-:R-:W-:-:S05]  /*4b60*/  IMAD.U32 R0, R0, 0x10000, RZ ;  /* 0x0001000000007824 */ /* 0x010fca00078e00ff */
[----:B------:R-:W-:-:S04]  /*4b70*/  FSETP.NEU.FTZ.AND P0, PT, R0, RZ, PT ;  /* 0x000000ff0000720b */ /* 0x000fc80003f1d000 */
[----:B------:R-:W-:Y:S01]  /*4b80*/  P2R R27, PR, RZ, 0x1 ;  /* 0x00000001ff1b7803 */ /* 0x000fe20000000000 */
[----:B------:R-:W-:Y:S08]  /*4b90*/  BRA `(.L_x_1879) ;  /* 0x0000000400cc7947 */ /* 0x000ff00003800000 */
.L_x_1886:
        /* <DEDUP_REMOVED lines=12> */
.L_x_1893:
        /* <DEDUP_REMOVED lines=21> */
.L_x_1897:
[----:B------:R-:W-:Y:S05]  /*4db0*/  BSYNC B1 ;  /* 0x0000000000017941 */ /* 0x000fea0003800000 */
.L_x_1896:
[----:B------:R-:W-:Y:S01]  /*4dc0*/  LEA R5, R0, 0x3b800000, 0x17 ;  /* 0x3b80000000057811 */ /* 0x000fe200078eb8ff */
[----:B------:R-:W-:-:S05]  /*4dd0*/  IMAD.SHL.U32 R0, R3, 0x100000, RZ ;  /* 0x0010000003007824 */ /* 0x000fca00078e00ff */
[----:B------:R-:W-:-:S07]  /*4de0*/  LOP3.LUT R0, R5, R0, R6, 0xfe, !PT ;  /* 0x0000000005007212 */ /* 0x000fce00078efe06 */
.L_x_1895:
[----:B------:R-:W-:Y:S05]  /*4df0*/  BSYNC B0 ;  /* 0x0000000000007941 */ /* 0x000fea0003800000 */
.L_x_1894:
[----:B------:R-:W-:-:S04]  /*4e00*/  FSETP.NEU.FTZ.AND P0, PT, R0, RZ, PT ;  /* 0x000000ff0000720b */ /* 0x000fc80003f1d000 */
[----:B------:R-:W-:Y:S01]  /*4e10*/  P2R R27, PR, RZ, 0x1 ;  /* 0x00000001ff1b7803 */ /* 0x000fe20000000000 */
[----:B------:R-:W-:Y:S08]  /*4e20*/  BRA `(.L_x_1879) ;  /* 0x0000000400287947 */ /* 0x000ff00003800000 */
.L_x_1892:
        /* <DEDUP_REMOVED lines=21> */
.L_x_1901:
[----:B------:R-:W-:Y:S05]  /*4f80*/  BSYNC B1 ;  /* 0x0000000000017941 */ /* 0x000fea0003800000 */
.L_x_1900:
[----:B------:R-:W-:Y:S01]  /*4f90*/  LEA R5, R0, 0x37800000, 0x17 ;  /* 0x3780000000057811 */ /* 0x000fe200078eb8ff */
[----:B------:R-:W-:-:S05]  /*4fa0*/  IMAD.SHL.U32 R0, R3, 0x200000, RZ ;  /* 0x0020000003007824 */ /* 0x000fca00078e00ff */
[----:B------:R-:W-:-:S07]  /*4fb0*/  LOP3.LUT R0, R5, R0, R6, 0xfe, !PT ;  /* 0x0000000005007212 */ /* 0x000fce00078efe06 */
.L_x_1899:
[----:B------:R-:W-:Y:S05]  /*4fc0*/  BSYNC B0 ;  /* 0x0000000000007941 */ /* 0x000fea0003800000 */
.L_x_1898:
[----:B------:R-:W-:-:S04]  /*4fd0*/  FSETP.NEU.FTZ.AND P0, PT, R0, RZ, PT ;  /* 0x000000ff0000720b */ /* 0x000fc80003f1d000 */
[----:B------:R-:W-:Y:S01]  /*4fe0*/  P2R R27, PR, RZ, 0x1 ;  /* 0x00000001ff1b7803 */ /* 0x000fe20000000000 */
[----:B------:R-:W-:Y:S08]  /*4ff0*/  BRA `(.L_x_1879) ;  /* 0x0000000000b47947 */ /* 0x000ff00003800000 */
.L_x_1891:
        /* <DEDUP_REMOVED lines=14> */
.L_x_1905:
[----:B------:R-:W-:Y:S05]  /*50e0*/  BSYNC B0 ;  /* 0x0000000000007941 */ /* 0x000fea0003800000 */
.L_x_1904:
[----:B------:R-:W-:-:S04]  /*50f0*/  FSETP.NEU.FTZ.AND P0, PT, R0, RZ, PT ;  /* 0x000000ff0000720b */ /* 0x000fc80003f1d000 */
[----:B------:R-:W-:Y:S01]  /*5100*/  P2R R27, PR, RZ, 0x1 ;  /* 0x00000001ff1b7803 */ /* 0x000fe20000000000 */
[----:B------:R-:W-:Y:S08]  /*5110*/  BRA `(.L_x_1879) ;  /* 0x00000000006c7947 */ /* 0x000ff00003800000 */
.L_x_1878:
        /* <DEDUP_REMOVED lines=16> */
.L_x_1906:
[----:B------:R-:W-:-:S04]  /*5220*/  PLOP3.LUT P0, PT, PT, PT, PT, 0x8, 0x0 ;  /* 0x000000000000781c */ /* 0x000fc80003f0e170 */
[----:B------:R-:W-:Y:S01]  /*5230*/  P2R R27, PR, RZ, 0x1 ;  /* 0x00000001ff1b7803 */ /* 0x000fe20000000000 */
[----:B------:R-:W-:Y:S08]  /*5240*/  BRA `(.L_x_1879) ;  /* 0x0000000000207947 */ /* 0x000ff00003800000 */
.L_x_1903:
[----:B------:R-:W4:Y:S02]  /*5250*/  LDG.E.64 R4, desc[UR36][R4.64] ;  /* 0x0000002404047981 */ /* 0x000f24000c1e1b00 */
[----:B----4-:R-:W-:-:S04]  /*5260*/  ISETP.NE.U32.AND P0, PT, R4, RZ, PT ;  /* 0x000000ff0400720c */ /* 0x010fc80003f05070 */
[----:B------:R-:W-:-:S04]  /*5270*/  ISETP.NE.AND.EX P0, PT, R5, RZ, PT, P0 ;  /* 0x000000ff0500720c */ /* 0x000fc80003f05300 */
[----:B------:R-:W-:Y:S01]  /*5280*/  P2R R27, PR, RZ, 0x1 ;  /* 0x00000001ff1b7803 */ /* 0x000fe20000000000 */
[----:B------:R-:W-:Y:S08]  /*5290*/  BRA `(.L_x_1879) ;  /* 0x00000000000c7947 */ /* 0x000ff00003800000 */
.L_x_1902:
[----:B------:R-:W4:Y:S02]  /*52a0*/  LDG.E R4, desc[UR36][R4.64] ;  /* 0x0000002404047981 */ /* 0x000f24000c1e1900 */
[----:B----4-:R-:W-:-:S04]  /*52b0*/  ISETP.NE.AND P0, PT, R4, RZ, PT ;  /* 0x000000ff0400720c */ /* 0x010fc80003f05270 */
[----:B------:R-:W-:-:S09]  /*52c0*/  P2R R27, PR, RZ, 0x1 ;  /* 0x00000001ff1b7803 */ /* 0x000fd20000000000 */
.L_x_1879:
        /* <DEDUP_REMOVED lines=19> */
.L_x_1910:
[----:B------:R0:W5:Y:S01]  /*5400*/  LDG.E.U8 R32, desc[UR36][R4.64] ;  /* 0x0000002404207981 */ /* 0x000162000c1e1100 */
[----:B------:R-:W-:Y:S01]  /*5410*/  IMAD.MOV.U32 R33, RZ, RZ, RZ ;  /* 0x000000ffff217224 */ /* 0x000fe200078e00ff */
[----:B------:R-:W-:Y:S06]  /*5420*/  BRA `(.L_x_1912) ;  /* 0x0000000c00487947 */ /* 0x000fec0003800000 */
.L_x_1909:
        /* <DEDUP_REMOVED lines=8> */
.L_x_1914:
[----:B------:R-:W4:Y:S02]  /*54b0*/  LDG.E R32, desc[UR36][R4.64] ;  /* 0x0000002404207981 */ /* 0x000f24000c1e1900 */
[----:B----4-:R-:W-:Y:S01]  /*54c0*/  SHF.R.S32.HI R33, RZ, 0x1f, R32 ;  /* 0x0000001fff217819 */ /* 0x010fe20000011420 */
[----:B------:R-:W-:Y:S06]  /*54d0*/  BRA `(.L_x_1912) ;  /* 0x0000000c001c7947 */ /* 0x000fec0003800000 */
.L_x_1913:
[----:B------:R-:W4:Y:S02]  /*54e0*/  LDG.E.S16 R32, desc[UR36][R4.64] ;  /* 0x0000002404207981 */ /* 0x000f24000c1e1700 */
[----:B----4-:R-:W-:Y:S01]  /*54f0*/  SHF.R.S32.HI R33, RZ, 0x1f, R32 ;  /* 0x0000001fff217819 */ /* 0x010fe20000011420 */
[----:B------:R-:W-:Y:S06]  /*5500*/  BRA `(.L_x_1912) ;  /* 0x0000000c00107947 */ /* 0x000fec0003800000 */
.L_x_1908:
        /* <DEDUP_REMOVED lines=9> */
.L_x_1916:
[----:B------:R-:W4:Y:S02]  /*55a0*/  LDG.E.U16 R4, desc[UR36][R4.64] ;  /* 0x0000002404047981 */ /* 0x000f24000c1e1500 */
[----:B----4-:R-:W-:-:S06]  /*55b0*/  HADD2.F32 R32, -RZ, R4.H0_H0 ;  /* 0x20000004ff207230 */ /* 0x010fcc0000004100 */
[----:B------:R-:W0:Y:S01]  /*55c0*/  F2I.S64.TRUNC R32, R32 ;  /* 0x0000002000207311 */ /* 0x000e22000020d900 */
[----:B------:R-:W-:Y:S05]  /*55d0*/  BRA `(.L_x_1912) ;  /* 0x0000000800dc7947 */ /* 0x000fea0003800000 */
.L_x_1915:
        /* <DEDUP_REMOVED lines=9> */
.L_x_1918:
[----:B------:R-:W4:Y:S02]  /*5670*/  LDG.E.U16 R4, desc[UR36][R4.64] ;  /* 0x0000002404047981 */ /* 0x000f24000c1e1500 */
[----:B----4-:R-:W-:-:S06]  /*5680*/  HADD2.F32 R32, -RZ, R4.H0_H0 ;  /* 0x20000004ff207230 */ /* 0x010fcc0000004100 */
[----:B------:R-:W0:Y:S01]  /*5690*/  F2I.S64.TRUNC R32, R32 ;  /* 0x0000002000207311 */ /* 0x000e22000020d900 */
[----:B------:R-:W-:Y:S05]  /*56a0*/  BRA `(.L_x_1912) ;  /* 0x0000000800a87947 */ /* 0x000fea0003800000 */
.L_x_1917:
[----:B------:R-:W4:Y:S02]  /*56b0*/  LDG.E.64 R4, desc[UR36][R4.64] ;  /* 0x0000002404047981 */ /* 0x000f24000c1e1b00 */
[----:B----4-:R0:W1:Y:S01]  /*56c0*/  F2I.S64.F64.TRUNC R32, R4 ;  /* 0x0000000400207311 */ /* 0x010062000030d900 */
[----:B------:R-:W-:Y:S05]  /*56d0*/  BRA `(.L_x_1912) ;  /* 0x00000008009c7947 */ /* 0x000fea0003800000 */
.L_x_1907:
        /* <DEDUP_REMOVED lines=13> */
.L_x_1921:
[----:B------:R-:W4:Y:S02]  /*57b0*/  LDG.E.64 R4, desc[UR36][R4.64] ;  /* 0x0000002404047981 */ /* 0x000f24000c1e1b00 */
[----:B----4-:R0:W1:Y:S01]  /*57c0*/  F2I.S64.F64.TRUNC R32, R4 ;  /* 0x0000000400207311 */ /* 0x010062000030d900 */
[----:B------:R-:W-:Y:S05]  /*57d0*/  BRA `(.L_x_1912) ;  /* 0x00000008005c7947 */ /* 0x000fea0003800000 */
.L_x_1920:
        /* <DEDUP_REMOVED lines=27> */
.L_x_1923:
        /* <DEDUP_REMOVED lines=14> */
.L_x_1922:
[----:B------:R-:W4:Y:S02]  /*5a70*/  LDG.E.U16 R32, desc[UR36][R4.64] ;  /* 0x0000002404207981 */ /* 0x000f24000c1e1500 */
[----:B----4-:R-:W-:-:S06]  /*5a80*/  IMAD.U32 R32, R32, 0x10000, RZ ;  /* 0x0001000020207824 */ /* 0x010fcc00078e00ff */
[----:B------:R-:W0:Y:S01]  /*5a90*/  F2I.S64.TRUNC R32, R32 ;  /* 0x0000002000207311 */ /* 0x000e22000020d900 */
[----:B------:R-:W-:Y:S05]  /*5aa0*/  BRA `(.L_x_1912) ;  /* 0x0000000400a87947 */ /* 0x000fea0003800000 */
.L_x_1919:
        /* <DEDUP_REMOVED lines=11> */
.L_x_1926:
        /* <DEDUP_REMOVED lines=21> */
.L_x_1930:
[----:B------:R-:W-:Y:S05]  /*5cb0*/  BSYNC B1 ;  /* 0x0000000000017941 */ /* 0x000fea0003800000 */
.L_x_1929:
[----:B------:R-:W-:Y:S01]  /*5cc0*/  IMAD.SHL.U32 R3, R3, 0x100000, RZ ;  /* 0x0010000003037824 */ /* 0x000fe200078e00ff */
[----:B------:R-:W-:-:S04]  /*5cd0*/  LEA R5, R0, 0x3b800000, 0x17 ;  /* 0x3b80000000057811 */ /* 0x000fc800078eb8ff */
[----:B------:R-:W-:-:S07]  /*5ce0*/  LOP3.LUT R32, R5, R3, R32, 0xfe, !PT ;  /* 0x0000000305207212 */ /* 0x000fce00078efe20 */
.L_x_1928:
[----:B------:R-:W-:Y:S05]  /*5cf0*/  BSYNC B0 ;  /* 0x0000000000007941 */ /* 0x000fea0003800000 */
.L_x_1927:
[----:B------:R-:W0:Y:S01]  /*5d00*/  F2I.S64.TRUNC R32, R32 ;  /* 0x0000002000207311 */ /* 0x000e22000020d900 */
[----:B------:R-:W-:Y:S05]  /*5d10*/  BRA `(.L_x_1912) ;  /* 0x00000004000c7947 */ /* 0x000fea0003800000 */
.L_x_1925:
        /* <DEDUP_REMOVED lines=21> */
.L_x_1934:
[----:B------:R-:W-:Y:S05]  /*5e70*/  BSYNC B1 ;  /* 0x0000000000017941 */ /* 0x000fea0003800000 */
.L_x_1933:
[----:B------:R-:W-:Y:S01]  /*5e80*/  IMAD.SHL.U32 R3, R3, 0x200000, RZ ;  /* 0x0020000003037824 */ /* 0x000fe200078e00ff */
[----:B------:R-:W-:-:S04]  /*5e90*/  LEA R5, R0, 0x37800000, 0x17 ;  /* 0x3780000000057811 */ /* 0x000fc800078eb8ff */
[----:B------:R-:W-:-:S07]  /*5ea0*/  LOP3.LUT R32, R5, R3, R32, 0xfe, !PT ;  /* 0x0000000305207212 */ /* 0x000fce00078efe20 */
.L_x_1932:
[----:B------:R-:W-:Y:S05]  /*5eb0*/  BSYNC B0 ;  /* 0x0000000000007941 */ /* 0x000fea0003800000 */
.L_x_1931:
[----:B------:R-:W0:Y:S01]  /*5ec0*/  F2I.S64.TRUNC R32, R32 ;  /* 0x0000002000207311 */ /* 0x000e22000020d900 */
[----:B------:R-:W-:Y:S05]  /*5ed0*/  BRA `(.L_x_1912) ;  /* 0x00000000009c7947 */ /* 0x000fea0003800000 */
.L_x_1924:
        /* <DEDUP_REMOVED lines=14> */
.L_x_1938:
[----:B------:R-:W-:Y:S05]  /*5fc0*/  BSYNC B0 ;  /* 0x0000000000007941 */ /* 0x000fea0003800000 */
.L_x_1937:
[----:B------:R-:W0:Y:S01]  /*5fd0*/  F2I.S64.TRUNC R32, R32 ;  /* 0x0000002000207311 */ /* 0x000e22000020d900 */
[----:B------:R-:W-:Y:S05]  /*5fe0*/  BRA `(.L_x_1912) ;  /* 0x0000000000587947 */ /* 0x000fea0003800000 */
.L_x_1911:
        /* <DEDUP_REMOVED lines=16> */
.L_x_1939:
[----:B------:R-:W-:Y:S01]  /*60f0*/  CS2R R32, SRZ ;  /* 0x0000000000207805 */ /* 0x000fe2000001ff00 */
[----:B------:R-:W-:Y:S06]  /*6100*/  BRA `(.L_x_1912) ;  /* 0x0000000000107947 */ /* 0x000fec0003800000 */
.L_x_1936:
[----:B------:R0:W5:Y:S01]  /*6110*/  LDG.E.64 R32, desc[UR36][R4.64] ;  /* 0x0000002404207981 */ /* 0x000162000c1e1b00 */
[----:B------:R-:W-:Y:S05]  /*6120*/  BRA `(.L_x_1912) ;  /* 0x0000000000087947 */ /* 0x000fea0003800000 */
.L_x_1935:
[----:B------:R0:W5:Y:S01]  /*6130*/  LDG.E R32, desc[UR36][R4.64] ;  /* 0x0000002404207981 */ /* 0x000162000c1e1900 */
[----:B------:R-:W-:-:S07]  /*6140*/  IMAD.MOV.U32 R33, RZ, RZ, RZ ;  /* 0x000000ffff217224 */ /* 0x000fce00078e00ff */
.L_x_1912:
[----:B------:R-:W-:Y:S01]  /*6150*/  ISETP.NE.AND P0, PT, R27, RZ, PT ;  /* 0x000000ff1b00720c */ /* 0x000fe20003f05270 */
[----:B------:R-:W-:-:S03]  /*6160*/  VIADD R17, R17, 0x80 ;  /* 0x0000008011117836 */ /* 0x000fc60000000000 */
[----:B------:R-:W-:-:S09]  /*6170*/  SEL R26, RZ, 0x1, !P0 ;  /* 0x00000001ff1a7807 */ /* 0x000fd20004000000 */
.L_x_1840:
[----:B------:R-:W-:Y:S05]  /*6180*/  BSYNC B6 ;  /* 0x0000000000067941 */ /* 0x000fea0003800000 */
.L_x_1839:
        /* <DEDUP_REMOVED lines=30> */
.L_x_1945:
[----:B------:R-:W4:Y:S02]  /*6370*/  LDG.E.U8 R4, desc[UR36][R4.64] ;  /* 0x0000002404047981 */ /* 0x000f24000c1e1100 */
[----:B----4-:R-:W-:-:S04]  /*6380*/  I2FP.F32.U32 R0, R4 ;  /* 0x0000000400007245 */ /* 0x010fc80000201000 */
[----:B------:R-:W-:-:S04]  /*6390*/  F2FP.BF16.F32.PACK_AB R0, RZ, R0 ;  /* 0x00000000ff00723e */ /* 0x000fc800000010ff */
[----:B------:R-:W-:Y:S01]  /*63a0*/  PRMT R27, R0, 0x7610, R27 ;  /* 0x00007610001b7816 */ /* 0x000fe2000000001b */
[----:B------:R-:W-:Y:S06]  /*63b0*/  BRA `(.L_x_1947) ;  /* 0x0000000c00c87947 */ /* 0x000fec0003800000 */
.L_x_1944:
        /* <DEDUP_REMOVED lines=11> */
.L_x_1949:
[----:B------:R-:W4:Y:S02]  /*6470*/  LDG.E R4, desc[UR36][R4.64] ;  /* 0x0000002404047981 */ /* 0x000f24000c1e1900 */
[----:B----4-:R-:W-:-:S04]  /*6480*/  I2FP.F32.S32 R0, R4 ;  /* 0x0000000400007245 */ /* 0x010fc80000201400 */
[----:B------:R-:W-:-:S04]  /*6490*/  F2FP.BF16.F32.PACK_AB R0, RZ, R0 ;  /* 0x00000000ff00723e */ /* 0x000fc800000010ff */
[----:B------:R-:W-:Y:S01]  /*64a0*/  PRMT R27, R0, 0x7610, R27 ;  /* 0x00007610001b7816 */ /* 0x000fe2000000001b */
[----:B------:R-:W-:Y:S06]  /*64b0*/  BRA `(.L_x_1947) ;  /* 0x0000000c00887947 */ /* 0x000fec0003800000 */
.L_x_1948:
[----:B------:R-:W4:Y:S02]  /*64c0*/  LDG.E.U16 R4, desc[UR36][R4.64] ;  /* 0x0000002404047981 */ /* 0x000f24000c1e1500 */
[----:B----4-:R-:W0:Y:S02]  /*64d0*/  I2F.S16 R0, R4 ;  /* 0x0000000400007306 */ /* 0x010e240000101400 */
[----:B0-----:R-:W-:-:S04]  /*64e0*/  F2FP.BF16.F32.PACK_AB R0, RZ, R0 ;  /* 0x00000000ff00723e */ /* 0x001fc800000010ff */
[----:B------:R-:W-:Y:S01]  /*64f0*/  PRMT R27, R0, 0x7610, R27 ;  /* 0x00007610001b7816 */ /* 0x000fe2000000001b */
[----:B------:R-:W-:Y:S06]  /*6500*/  BRA `(.L_x_1947) ;  /* 0x0000000c00747947 */ /* 0x000fec0003800000 */
.L_x_1943:
        /* <DEDUP_REMOVED lines=9> */
.L_x_1951:
[----:B------:R-:W4:Y:S02]  /*65a0*/  LDG.E.U16 R0, desc[UR36][R4.64] ;  /* 0x0000002404007981 */ /* 0x000f24000c1e1500 */
[----:B----4-:R-:W-:-:S05]  /*65b0*/  HADD2.F32 R0, -RZ, R0.H0_H0 ;  /* 0x20000000ff007230 */ /* 0x010fca0000004100 */
[----:B------:R-:W-:-:S04]  /*65c0*/  F2FP.BF16.F32.PACK_AB R0, RZ, R0 ;  /* 0x00000000ff00723e */ /* 0x000fc800000010ff */
[----:B------:R-:W-:Y:S01]  /*65d0*/  PRMT R27, R0, 0x7610, R27 ;  /* 0x00007610001b7816 */ /* 0x000fe2000000001b */
[----:B------:R-:W-:Y:S06]  /*65e0*/  BRA `(.L_x_1947) ;  /* 0x0000000c003c7947 */ /* 0x000fec0003800000 */
.L_x_1950:
        /* <DEDUP_REMOVED lines=9> */
.L_x_1953:
[----:B------:R-:W4:Y:S02]  /*6680*/  LDG.E.U16 R4, desc[UR36][R4.64] ;  /* 0x0000002404047981 */ /* 0x000f24000c1e1500 */
[----:B----4-:R-:W-:-:S05]  /*6690*/  HADD2.F32 R0, -RZ, R4.H0_H0 ;  /* 0x20000004ff007230 */ /* 0x010fca0000004100 */
[----:B------:R-:W-:-:S04]  /*66a0*/  F2FP.BF16.F32.PACK_AB R0, RZ, R0 ;  /* 0x00000000ff00723e */ /* 0x000fc800000010ff */
[----:B------:R-:W-:Y:S01]  /*66b0*/  PRMT R27, R0, 0x7610, R27 ;  /* 0x00007610001b7816 */ /* 0x000fe2000000001b */
[----:B------:R-:W-:Y:S06]  /*66c0*/  BRA `(.L_x_1947) ;  /* 0x0000000c00047947 */ /* 0x000fec0003800000 */
.L_x_1952:
        /* <DEDUP_REMOVED lines=9> */
.L_x_1942:
        /* <DEDUP_REMOVED lines=14> */
.L_x_1956:
        /* <DEDUP_REMOVED lines=9> */
.L_x_1955:
        /* <DEDUP_REMOVED lines=28> */
.L_x_1958:
        /* <DEDUP_REMOVED lines=15> */
.L_x_1957:
[----:B------:R0:W5:Y:S01]  /*6b80*/  LDG.E.U16 R27, desc[UR36][R4.64] ;  /* 0x00000024041b7981 */ /* 0x000162000c1e1500 */
[----:B------:R-:W-:Y:S05]  /*6b90*/  BRA `(.L_x_1947) ;  /* 0x0000000400d07947 */ /* 0x000fea0003800000 */
.L_x_1954:
        /* <DEDUP_REMOVED lines=13> */
.L_x_1961:
        /* <DEDUP_REMOVED lines=21> */
.L_x_1965:
[----:B------:R-:W-:Y:S05]  /*6dc0*/  BSYNC B1 ;  /* 0x0000000000017941 */ /* 0x000fea0003800000 */
.L_x_1964:
[----:B------:R-:W-:Y:S01]  /*6dd0*/  LEA R5, R0, 0x3b800000, 0x17 ;  /* 0x3b80000000057811 */ /* 0x000fe200078eb8ff */
[----:B------:R-:W-:-:S05]  /*6de0*/  IMAD.SHL.U32 R0, R3, 0x100000, RZ ;  /* 0x0010000003007824 */ /* 0x000fca00078e00ff */
[----:B------:R-:W-:-:S07]  /*6df0*/  LOP3.LUT R0, R5, R0, R6, 0xfe, !PT ;  /* 0x0000000005007212 */ /* 0x000fce00078efe06 */
.L_x_1963:
[----:B------:R-:W-:Y:S05]  /*6e00*/  BSYNC B0 ;  /* 0x0000000000007941 */ /* 0x000fea0003800000 */
.L_x_1962:
[----:B------:R-:W-:-:S04]  /*6e10*/  F2FP.BF16.F32.PACK_AB R0, RZ, R0 ;  /* 0x00000000ff00723e */ /* 0x000fc800000010ff */
[----:B------:R-:W-:Y:S01]  /*6e20*/  PRMT R27, R0, 0x7610, R27 ;  /* 0x00007610001b7816 */ /* 0x000fe2000000001b */
[----:B------:R-:W-:Y:S06]  /*6e30*/  BRA `(.L_x_1947) ;  /* 0x0000000400287947 */ /* 0x000fec0003800000 */
.L_x_1960:
        /* <DEDUP_REMOVED lines=21> */
.L_x_1969:
[----:B------:R-:W-:Y:S05]  /*6f90*/  BSYNC B1 ;  /* 0x0000000000017941 */ /* 0x000fea0003800000 */
.L_x_1968:
[----:B------:R-:W-:Y:S01]  /*6fa0*/  LEA R5, R0, 0x37800000, 0x17 ;  /* 0x3780000000057811 */ /* 0x000fe200078eb8ff */
[----:B------:R-:W-:-:S05]  /*6fb0*/  IMAD.SHL.U32 R0, R3, 0x200000, RZ ;  /* 0x0020000003007824 */ /* 0x000fca00078e00ff */
[----:B------:R-:W-:-:S07]  /*6fc0*/  LOP3.LUT R0, R5, R0, R6, 0xfe, !PT ;  /* 0x0000000005007212 */ /* 0x000fce00078efe06 */
.L_x_1967:
[----:B------:R-:W-:Y:S05]  /*6fd0*/  BSYNC B0 ;  /* 0x0000000000007941 */ /* 0x000fea0003800000 */
.L_x_1966:
[----:B------:R-:W-:-:S04]  /*6fe0*/  F2FP.BF16.F32.PACK_AB R0, RZ, R0 ;  /* 0x00000000ff00723e */ /* 0x000fc800000010ff */
[----:B------:R-:W-:Y:S01]  /*6ff0*/  PRMT R27, R0, 0x7610, R27 ;  /* 0x00007610001b7816 */ /* 0x000fe2000000001b */
[----:B------:R-:W-:Y:S06]  /*7000*/  BRA `(.L_x_1947) ;  /* 0x0000000000b47947 */ /* 0x000fec0003800000 */
.L_x_1959:
        /* <DEDUP_REMOVED lines=14> */
.L_x_1973:
[----:B------:R-:W-:Y:S05]  /*70f0*/  BSYNC B0 ;  /* 0x0000000000007941 */ /* 0x000fea0003800000 */
.L_x_1972:
[----:B------:R-:W-:-:S04]  /*7100*/  F2FP.BF16.F32.PACK_AB R0, RZ, R0 ;  /* 0x00000000ff00723e */ /* 0x000fc800000010ff */
[----:B------:R-:W-:Y:S01]  /*7110*/  PRMT R27, R0, 0x7610, R27 ;  /* 0x00007610001b7816 */ /* 0x000fe2000000001b */
[----:B------:R-:W-:Y:S06]  /*7120*/  BRA `(.L_x_1947) ;  /* 0x00000000006c7947 */ /* 0x000fec0003800000 */
.L_x_1946:
        /* <DEDUP_REMOVED lines=16> */
.L_x_1974:
[----:B------:R-:W-:Y:S01]  /*7230*/  PRMT R27, RZ, 0x7610, R27 ;  /* 0x00007610ff1b7816 */ /* 0x000fe2000000001b */
[----:B------:R-:W-:Y:S06]  /*7240*/  BRA `(.L_x_1947) ;  /* 0x0000000000247947 */ /* 0x000fec0003800000 */
.L_x_1971:
[----:B------:R-:W4:Y:S02]  /*7250*/  LDG.E.64 R4, desc[UR36][R4.64] ;  /* 0x0000002404047981 */ /* 0x000f24000c1e1b00 */
[----:B----4-:R-:W0:Y:S02]  /*7260*/  I2F.U64 R0, R4 ;  /* 0x0000000400007312 */ /* 0x010e240000301000 */
[----:B0-----:R-:W-:-:S04]  /*7270*/  F2FP.BF16.F32.PACK_AB R0, RZ, R0 ;  /* 0x00000000ff00723e */ /* 0x001fc800000010ff */
[----:B------:R-:W-:Y:S01]  /*7280*/  PRMT R27, R0, 0x7610, R27 ;  /* 0x00007610001b7816 */ /* 0x000fe2000000001b */
[----:B------:R-:W-:Y:S06]  /*7290*/  BRA `(.L_x_1947) ;  /* 0x0000000000107947 */ /* 0x000fec0003800000 */
.L_x_1970:
[----:B------:R-:W4:Y:S02]  /*72a0*/  LDG.E R4, desc[UR36][R4.64] ;  /* 0x0000002404047981 */ /* 0x000f24000c1e1900 */
[----:B----4-:R-:W-:-:S04]  /*72b0*/  I2FP.F32.U32 R0, R4 ;  /* 0x0000000400007245 */ /* 0x010fc80000201000 */
[----:B------:R-:W-:-:S04]  /*72c0*/  F2FP.BF16.F32.PACK_AB R0, RZ, R0 ;  /* 0x00000000ff00723e */ /* 0x000fc800000010ff */
[----:B------:R-:W-:-:S07]  /*72d0*/  PRMT R27, R0, 0x7610, R27 ;  /* 0x00007610001b7816 */ /* 0x000fce000000001b */
.L_x_1947:
        /* <DEDUP_REMOVED lines=20> */
.L_x_1978:
[----:B------:R-:W4:Y:S02]  /*7420*/  LDG.E.U8 R4, desc[UR36][R4.64] ;  /* 0x0000002404047981 */ /* 0x000f24000c1e1100 */
[----:B----4-:R-:W-:-:S04]  /*7430*/  ISETP.NE.AND P0, PT, R4, RZ, PT ;  /* 0x000000ff0400720c */ /* 0x010fc80003f05270 */
[----:B------:R-:W-:Y:S01]  /*7440*/  P2R R25, PR, RZ, 0x1 ;  /* 0x00000001ff197803 */ /* 0x000fe20000000000 */
[----:B------:R-:W-:Y:S08]  /*7450*/  BRA `(.L_x_1980) ;  /* 0x0000000c00c47947 */ /* 0x000ff00003800000 */
.L_x_1977:
        /* <DEDUP_REMOVED lines=11> */
.L_x_1982:
[----:B------:R-:W4:Y:S02]  /*7510*/  LDG.E R4, desc[UR36][R4.64] ;  /* 0x0000002404047981 */ /* 0x000f24000c1e1900 */
[----:B----4-:R-:W-:-:S04]  /*7520*/  ISETP.NE.AND P0, PT, R4, RZ, PT ;  /* 0x000000ff0400720c */ /* 0x010fc80003f05270 */
[----:B------:R-:W-:Y:S01]  /*7530*/  P2R R25, PR, RZ, 0x1 ;  /* 0x00000001ff197803 */ /* 0x000fe20000000000 */
[----:B------:R-:W-:Y:S08]  /*7540*/  BRA `(.L_x_1980) ;  /* 0x0000000c00887947 */ /* 0x000ff00003800000 */
.L_x_1981:
[----:B------:R-:W4:Y:S02]  /*7550*/  LDG.E.U16 R4, desc[UR36][R4.64] ;  /* 0x0000002404047981 */ /* 0x000f24000c1e1500 */
[----:B----4-:R-:W-:-:S04]  /*7560*/  ISETP.NE.AND P0, PT, R4, RZ, PT ;  /* 0x000000ff0400720c */ /* 0x010fc80003f05270 */
[----:B------:R-:W-:Y:S01]  /*7570*/  P2R R25, PR, RZ, 0x1 ;  /* 0x00000001ff197803 */ /* 0x000fe20000000000 */
[----:B------:R-:W-:Y:S08]  /*7580*/  BRA `(.L_x_1980) ;  /* 0x0000000c00787947 */ /* 0x000ff00003800000 */
.L_x_1976:
        /* <DEDUP_REMOVED lines=10> */
.L_x_1984:
[----:B------:R-:W4:Y:S02]  /*7630*/  LDG.E.U16 R0, desc[UR36][R4.64] ;  /* 0x0000002404007981 */ /* 0x000f24000c1e1500 */
[----:B----4-:R-:W-:-:S05]  /*7640*/  HADD2.F32 R0, -RZ, R0.H0_H0 ;  /* 0x20000000ff007230 */ /* 0x010fca0000004100 */
[----:B------:R-:W-:-:S04]  /*7650*/  FSETP.NEU.FTZ.AND P0, PT, R0, RZ, PT ;  /* 0x000000ff0000720b */ /* 0x000fc80003f1d000 */
[----:B------:R-:W-:Y:S01]  /*7660*/  P2R R25, PR, RZ, 0x1 ;  /* 0x00000001ff197803 */ /* 0x000fe20000000000 */
[----:B------:R-:W-:Y:S08]  /*7670*/  BRA `(.L_x_1980) ;  /* 0x0000000c003c7947 */ /* 0x000ff00003800000 */
.L_x_1983:
        /* <DEDUP_REMOVED lines=12> */
.L_x_1986:
        /* <DEDUP_REMOVED lines=11> */
.L_x_1985:
[----:B------:R-:W4:Y:S02]  /*77f0*/  LDG.E.64 R4, desc[UR36][R4.64] ;  /* 0x0000002404047981 */ /* 0x000f24000c1e1b00 */
[----:B----4-:R-:W-:-:S06]  /*7800*/  DSETP.NEU.AND P0, PT, R4, RZ, PT ;  /* 0x000000ff0400722a */ /* 0x010fcc0003f0d000 */
[----:B------:R-:W-:Y:S01]  /*7810*/  P2R R25, PR, RZ, 0x1 ;  /* 0x00000001ff197803 */ /* 0x000fe20000000000 */
[----:B------:R-:W-:Y:S07]  /*7820*/  BRA `(.L_x_1980) ;  /* 0x0000000800d07947 */ /* 0x000fee0003800000 */
.L_x_1975:
        /* <DEDUP_REMOVED lines=12> */
.L_x_1989:
[----:B------:R-:W4:Y:S02]  /*78f0*/  LDG.E.128 R4, desc[UR36][R4.64] ;  /* 0x0000002404047981 */ /* 0x000f24000c1e1d00 */
[----:B----4-:R-:W-:-:S06]  /*7900*/  DSETP.NEU.AND P0, PT, R6, RZ, PT ;  /* 0x000000ff0600722a */ /* 0x010fcc0003f0d000 */
[----:B------:R-:W-:-:S06]  /*7910*/  DSETP.NEU.OR P0, PT, R4, RZ, P0 ;  /* 0x000000ff0400722a */ /* 0x000fcc000070d400 */
[----:B------:R-:W-:Y:S01]  /*7920*/  P2R R25, PR, RZ, 0x1 ;  /* 0x00000001ff197803 */ /* 0x000fe20000000000 */
[----:B------:R-:W-:Y:S07]  /*7930*/  BRA `(.L_x_1980) ;  /* 0x00000008008c7947 */ /* 0x000fee0003800000 */
.L_x_1988:
        /* <DEDUP_REMOVED lines=28> */
.L_x_1991:
        /* <DEDUP_REMOVED lines=15> */
.L_x_1990:
[----:B------:R-:W4:Y:S02]  /*7bf0*/  LDG.E.U16 R0, desc[UR36][R4.64] ;  /* 0x0000002404007981 */ /* 0x000f24000c1e1500 */
[----:B----4-:R-:W-:-:S05]  /*7c00*/  IMAD.U32 R0, R0, 0x10000, RZ ;  /* 0x0001000000007824 */ /* 0x010fca00078e00ff */
[----:B------:R-:W-:-:S04]  /*7c10*/  FSETP.NEU.FTZ.AND P0, PT, R0, RZ, PT ;  /* 0x000000ff0000720b */ /* 0x000fc80003f1d000 */
[----:B------:R-:W-:Y:S01]  /*7c20*/  P2R R25, PR, RZ, 0x1 ;  /* 0x00000001ff197803 */ /* 0x000fe20000000000 */
[----:B------:R-:W-:Y:S08]  /*7c30*/  BRA `(.L_x_1980) ;  /* 0x0000000400cc7947 */ /* 0x000ff00003800000 */
.L_x_1987:
        /* <DEDUP_REMOVED lines=12> */
.L_x_1994:
        /* <DEDUP_REMOVED lines=21> */
.L_x_1998:
[----:B------:R-:W-:Y:S05]  /*7e50*/  BSYNC B1 ;  /* 0x0000000000017941 */ /* 0x000fea0003800000 */
.L_x_1997:
[----:B------:R-:W-:Y:S01]  /*7e60*/  LEA R5, R0, 0x3b800000, 0x17 ;  /* 0x3b80000000057811 */ /* 0x000fe200078eb8ff */
[----:B------:R-:W-:-:S05]  /*7e70*/  IMAD.SHL.U32 R0, R3, 0x100000, RZ ;  /* 0x0010000003007824 */ /* 0x000fca00078e00ff */
[----:B------:R-:W-:-:S07]  /*7e80*/  LOP3.LUT R0, R5, R0, R6, 0xfe, !PT ;  /* 0x0000000005007212 */ /* 0x000fce00078efe06 */
.L_x_1996:
[----:B------:R-:W-:Y:S05]  /*7e90*/  BSYNC B0 ;  /* 0x0000000000007941 */ /* 0x000fea0003800000 */
.L_x_1995:
[----:B------:R-:W-:-:S04]  /*7ea0*/  FSETP.NEU.FTZ.AND P0, PT, R0, RZ, PT ;  /* 0x000000ff0000720b */ /* 0x000fc80003f1d000 */
[----:B------:R-:W-:Y:S01]  /*7eb0*/  P2R R25, PR, RZ, 0x1 ;  /* 0x00000001ff197803 */ /* 0x000fe20000000000 */
[----:B------:R-:W-:Y:S08]  /*7ec0*/  BRA `(.L_x_1980) ;  /* 0x0000000400287947 */ /* 0x000ff00003800000 */
.L_x_1993:
        /* <DEDUP_REMOVED lines=21> */
.L_x_2002:
[----:B------:R-:W-:Y:S05]  /*8020*/  BSYNC B1 ;  /* 0x0000000000017941 */ /* 0x000fea0003800000 */
.L_x_2001:
[----:B------:R-:W-:Y:S01]  /*8030*/  LEA R5, R0, 0x37800000, 0x17 ;  /* 0x3780000000057811 */ /* 0x000fe200078eb8ff */
[----:B------:R-:W-:-:S05]  /*8040*/  IMAD.SHL.U32 R0, R3, 0x200000, RZ ;  /* 0x0020000003007824 */ /* 0x000fca00078e00ff */
[----:B------:R-:W-:-:S07]  /*8050*/  LOP3.LUT R0, R5, R0, R6, 0xfe, !PT ;  /* 0x0000000005007212 */ /* 0x000fce00078efe06 */
.L_x_2000:
[----:B------:R-:W-:Y:S05]  /*8060*/  BSYNC B0 ;  /* 0x0000000000007941 */ /* 0x000fea0003800000 */
.L_x_1999:
[----:B------:R-:W-:-:S04]  /*8070*/  FSETP.NEU.FTZ.AND P0, PT, R0, RZ, PT ;  /* 0x000000ff0000720b */ /* 0x000fc80003f1d000 */
[----:B------:R-:W-:Y:S01]  /*8080*/  P2R R25, PR, RZ, 0x1 ;  /* 0x00000001ff197803 */ /* 0x000fe20000000000 */
[----:B------:R-:W-:Y:S08]  /*8090*/  BRA `(.L_x_1980) ;  /* 0x0000000000b47947 */ /* 0x000ff00003800000 */
.L_x_1992:
        /* <DEDUP_REMOVED lines=14> */
.L_x_2006:
[----:B------:R-:W-:Y:S05]  /*8180*/  BSYNC B0 ;  /* 0x0000000000007941 */ /* 0x000fea0003800000 */
.L_x_2005:
[----:B------:R-:W-:-:S04]  /*8190*/  FSETP.NEU.FTZ.AND P0, PT, R0, RZ, PT ;  /* 0x000000ff0000720b */ /* 0x000fc80003f1d000 */
[----:B------:R-:W-:Y:S01]  /*81a0*/  P2R R25, PR, RZ, 0x1 ;  /* 0x00000001ff197803 */ /* 0x000fe20000000000 */
[----:B------:R-:W-:Y:S08]  /*81b0*/  BRA `(.L_x_1980) ;  /* 0x00000000006c7947 */ /* 0x000ff00003800000 */
.L_x_1979:
        /* <DEDUP_REMOVED lines=16> */
.L_x_2007:
[----:B------:R-:W-:-:S04]  /*82c0*/  PLOP3.LUT P0, PT, PT, PT, PT, 0x8, 0x0 ;  /* 0x000000000000781c */ /* 0x000fc80003f0e170 */
[----:B------:R-:W-:Y:S01]  /*82d0*/  P2R R25, PR, RZ, 0x1 ;  /* 0x00000001ff197803 */ /* 0x000fe20000000000 */
[----:B------:R-:W-:Y:S08]  /*82e0*/  BRA `(.L_x_1980) ;  /* 0x0000000000207947 */ /* 0x000ff00003800000 */
.L_x_2004:
[----:B------:R-:W4:Y:S02]  /*82f0*/  LDG.E.64 R4, desc[UR36][R4.64] ;  /* 0x0000002404047981 */ /* 0x000f24000c1e1b00 */
[----:B----4-:R-:W-:-:S04]  /*8300*/  ISETP.NE.U32.AND P0, PT, R4, RZ, PT ;  /* 0x000000ff0400720c */ /* 0x010fc80003f05070 */
[----:B------:R-:W-:-:S04]  /*8310*/  ISETP.NE.AND.EX P0, PT, R5, RZ, PT, P0 ;  /* 0x000000ff0500720c */ /* 0x000fc80003f05300 */
[----:B------:R-:W-:Y:S01]  /*8320*/  P2R R25, PR, RZ, 0x1 ;  /* 0x00000001ff197803 */ /* 0x000fe20000000000 */
[----:B------:R-:W-:Y:S08]  /*8330*/  BRA `(.L_x_1980) ;  /* 0x00000000000c7947 */ /* 0x000ff00003800000 */
.L_x_2003:
[----:B------:R-:W4:Y:S02]  /*8340*/  LDG.E R4, desc[UR36][R4.64] ;  /* 0x0000002404047981 */ /* 0x000f24000c1e1900 */
[----:B----4-:R-:W-:-:S04]  /*8350*/  ISETP.NE.AND P0, PT, R4, RZ, PT ;  /* 0x000000ff0400720c */ /* 0x010fc80003f05270 */
[----:B------:R-:W-:-:S09]  /*8360*/  P2R R25, PR, RZ, 0x1 ;  /* 0x00000001ff197803 */ /* 0x000fd20000000000 */
.L_x_1980:
        /* <DEDUP_REMOVED lines=19> */
.L_x_2011:
[----:B------:R0:W5:Y:S01]  /*84a0*/  LDG.E.U8 R36, desc[UR36][R4.64] ;  /* 0x0000002404247981 */ /* 0x000162000c1e1100 */
[----:B------:R-:W-:Y:S01]  /*84b0*/  IMAD.MOV.U32 R37, RZ, RZ, RZ ;  /* 0x000000ffff257224 */ /* 0x000fe200078e00ff */
[----:B------:R-:W-:Y:S06]  /*84c0*/  BRA `(.L_x_2013) ;  /* 0x0000000c00487947 */ /* 0x000fec0003800000 */
.L_x_2010:
        /* <DEDUP_REMOVED lines=8> */
.L_x_2015:
[----:B------:R-:W4:Y:S02]  /*8550*/  LDG.E R36, desc[UR36][R4.64] ;  /* 0x0000002404247981 */ /* 0x000f24000c1e1900 */
[----:B----4-:R-:W-:Y:S01]  /*8560*/  SHF.R.S32.HI R37, RZ, 0x1f, R36 ;  /* 0x0000001fff257819 */ /* 0x010fe20000011424 */
[----:B------:R-:W-:Y:S06]  /*8570*/  BRA `(.L_x_2013) ;  /* 0x0000000c001c7947 */ /* 0x000fec0003800000 */
.L_x_2014:
[----:B------:R-:W4:Y:S02]  /*8580*/  LDG.E.S16 R36, desc[UR36][R4.64] ;  /* 0x0000002404247981 */ /* 0x000f24000c1e1700 */
[----:B----4-:R-:W-:Y:S01]  /*8590*/  SHF.R.S32.HI R37, RZ, 0x1f, R36 ;  /* 0x0000001fff257819 */ /* 0x010fe20000011424 */
[----:B------:R-:W-:Y:S06]  /*85a0*/  BRA `(.L_x_2013) ;  /* 0x0000000c00107947 */ /* 0x000fec0003800000 */
.L_x_2009:
        /* <DEDUP_REMOVED lines=9> */
.L_x_2017:
[----:B------:R-:W4:Y:S02]  /*8640*/  LDG.E.U16 R4, desc[UR36][R4.64] ;  /* 0x0000002404047981 */ /* 0x000f24000c1e1500 */
[----:B----4-:R-:W-:-:S06]  /*8650*/  HADD2.F32 R36, -RZ, R4.H0_H0 ;  /* 0x20000004ff247230 */ /* 0x010fcc0000004100 */
[----:B------:R-:W0:Y:S01]  /*8660*/  F2I.S64.TRUNC R36, R36 ;  /* 0x0000002400247311 */ /* 0x000e22000020d900 */
[----:B------:R-:W-:Y:S05]  /*8670*/  BRA `(.L_x_2013) ;  /* 0x0000000800dc7947 */ /* 0x000fea0003800000 */
.L_x_2016:
        /* <DEDUP_REMOVED lines=9> */
.L_x_2019:
[----:B------:R-:W4:Y:S02]  /*8710*/  LDG.E.U16 R4, desc[UR36][R4.64] ;  /* 0x0000002404047981 */ /* 0x000f24000c1e1500 */
[----:B----4-:R-:W-:-:S06]  /*8720*/  HADD2.F32 R36, -RZ, R4.H0_H0 ;  /* 0x20000004ff247230 */ /* 0x010fcc0000004100 */
[----:B------:R-:W0:Y:S01]  /*8730*/  F2I.S64.TRUNC R36, R36 ;  /* 0x0000002400247311 */ /* 0x000e22000020d900 */
[----:B------:R-:W-:Y:S05]  /*8740*/  BRA `(.L_x_2013) ;  /* 0x0000000800a87947 */ /* 0x000fea0003800000 */
.L_x_2018:
[----:B------:R-:W4:Y:S02]  /*8750*/  LDG.E.64 R4, desc[UR36][R4.64] ;  /* 0x0000002404047981 */ /* 0x000f24000c1e1b00 */
[----:B----4-:R0:W1:Y:S01]  /*8760*/  F2I.S64.F64.TRUNC R36, R4 ;  /* 0x0000000400247311 */ /* 0x010062000030d900 */
[----:B------:R-:W-:Y:S05]  /*8770*/  BRA `(.L_x_2013) ;  /* 0x00000008009c7947 */ /* 0x000fea0003800000 */
.L_x_2008:
        /* <DEDUP_REMOVED lines=13> */
.L_x_2022:
[----:B------:R-:W4:Y:S02]  /*8850*/  LDG.E.64 R4, desc[UR36][R4.64] ;  /* 0x0000002404047981 */ /* 0x000f24000c1e1b00 */
[----:B----4-:R0:W1:Y:S01]  /*8860*/  F2I.S64.F64.TRUNC R36, R4 ;  /* 0x0000000400247311 */ /* 0x010062000030d900 */
[----:B------:R-:W-:Y:S05]  /*8870*/  BRA `(.L_x_2013) ;  /* 0x00000008005c7947 */ /* 0x000fea0003800000 */
.L_x_2021:
        /* <DEDUP_REMOVED lines=27> */
.L_x_2024:
        /* <DEDUP_REMOVED lines=14> */
.L_x_2023:
[----:B------:R-:W4:Y:S02]  /*8b10*/  LDG.E.U16 R36, desc[UR36][R4.64] ;  /* 0x0000002404247981 */ /* 0x000f24000c1e1500 */
[----:B----4-:R-:W-:-:S06]  /*8b20*/  IMAD.U32 R36, R36, 0x10000, RZ ;  /* 0x0001000024247824 */ /* 0x010fcc00078e00ff */
[----:B------:R-:W0:Y:S01]  /*8b30*/  F2I.S64.TRUNC R36, R36 ;  /* 0x0000002400247311 */ /* 0x000e22000020d900 */
[----:B------:R-:W-:Y:S05]  /*8b40*/  BRA `(.L_x_2013) ;  /* 0x0000000400a87947 */ /* 0x000fea0003800000 */
.L_x_2020:
        /* <DEDUP_REMOVED lines=11> */
.L_x_2027:
        /* <DEDUP_REMOVED lines=21> */
.L_x_2031:
[----:B------:R-:W-:Y:S05]  /*8d50*/  BSYNC B1 ;  /* 0x0000000000017941 */ /* 0x000fea0003800000 */
.L_x_2030:
[----:B------:R-:W-:Y:S01]  /*8d60*/  IMAD.SHL.U32 R3, R3, 0x100000, RZ ;  /* 0x0010000003037824 */ /* 0x000fe200078e00ff */
[----:B------:R-:W-:-:S04]  /*8d70*/  LEA R5, R0, 0x3b800000, 0x17 ;  /* 0x3b80000000057811 */ /* 0x000fc800078eb8ff */
[----:B------:R-:W-:-:S07]  /*8d80*/  LOP3.LUT R36, R5, R3, R36, 0xfe, !PT ;  /* 0x0000000305247212 */ /* 0x000fce00078efe24 */
.L_x_2029:
[----:B------:R-:W-:Y:S05]  /*8d90*/  BSYNC B0 ;  /* 0x0000000000007941 */ /* 0x000fea0003800000 */
.L_x_2028:
[----:B------:R-:W0:Y:S01]  /*8da0*/  F2I.S64.TRUNC R36, R36 ;  /* 0x0000002400247311 */ /* 0x000e22000020d900 */
[----:B------:R-:W-:Y:S05]  /*8db0*/  BRA `(.L_x_2013) ;  /* 0x00000004000c7947 */ /* 0x000fea0003800000 */
.L_x_2026:
        /* <DEDUP_REMOVED lines=21> */
.L_x_2035:
[----:B------:R-:W-:Y:S05]  /*8f10*/  BSYNC B1 ;  /* 0x0000000000017941 */ /* 0x000fea0003800000 */
.L_x_2034:
[----:B------:R-:W-:Y:S01]  /*8f20*/  IMAD.SHL.U32 R3, R3, 0x200000, RZ ;  /* 0x0020000003037824 */ /* 0x000fe200078e00ff */
[----:B------:R-:W-:-:S04]  /*8f30*/  LEA R5, R0, 0x37800000, 0x17 ;  /* 0x3780000000057811 */ /* 0x000fc800078eb8ff */
[----:B------:R-:W-:-:S07]  /*8f40*/  LOP3.LUT R36, R5, R3, R36, 0xfe, !PT ;  /* 0x0000000305247212 */ /* 0x000fce00078efe24 */
.L_x_2033:
[----:B------:R-:W-:Y:S05]  /*8f50*/  BSYNC B0 ;  /* 0x0000000000007941 */ /* 0x000fea0003800000 */
.L_x_2032:
[----:B------:R-:W0:Y:S01]  /*8f60*/  F2I.S64.TRUNC R36, R36 ;  /* 0x0000002400247311 */ /* 0x000e22000020d900 */
[----:B------:R-:W-:Y:S05]  /*8f70*/  BRA `(.L_x_2013) ;  /* 0x00000000009c7947 */ /* 0x000fea0003800000 */
.L_x_2025:
        /* <DEDUP_REMOVED lines=14> */
.L_x_2039:
[----:B------:R-:W-:Y:S05]  /*9060*/  BSYNC B0 ;  /* 0x0000000000007941 */ /* 0x000fea0003800000 */
.L_x_2038:
[----:B------:R-:W0:Y:S01]  /*9070*/  F2I.S64.TRUNC R36, R36 ;  /* 0x0000002400247311 */ /* 0x000e22000020d900 */
[----:B------:R-:W-:Y:S05]  /*9080*/  BRA `(.L_x_2013) ;  /* 0x0000000000587947 */ /* 0x000fea0003800000 */
.L_x_2012:
        /* <DEDUP_REMOVED lines=16> */
.L_x_2040:
[----:B------:R-:W-:Y:S01]  /*9190*/  CS2R R36, SRZ ;  /* 0x0000000000247805 */ /* 0x000fe2000001ff00 */
[----:B------:R-:W-:Y:S06]  /*91a0*/  BRA `(.L_x_2013) ;  /* 0x0000000000107947 */ /* 0x000fec0003800000 */
.L_x_2037:
[----:B------:R0:W5:Y:S01]  /*91b0*/  LDG.E.64 R36, desc[UR36][R4.64] ;  /* 0x0000002404247981 */ /* 0x000162000c1e1b00 */
[----:B------:R-:W-:Y:S05]  /*91c0*/  BRA `(.L_x_2013) ;  /* 0x0000000000087947 */ /* 0x000fea0003800000 */
.L_x_2036:
[----:B------:R0:W5:Y:S01]  /*91d0*/  LDG.E R36, desc[UR36][R4.64] ;  /* 0x0000002404247981 */ /* 0x000162000c1e1900 */
[----:B------:R-:W-:-:S07]  /*91e0*/  IMAD.MOV.U32 R37, RZ, RZ, RZ ;  /* 0x000000ffff257224 */ /* 0x000fce00078e00ff */
.L_x_2013:
[----:B------:R-:W-:Y:S01]  /*91f0*/  ISETP.NE.AND P0, PT, R25, RZ, PT ;  /* 0x000000ff1900720c */ /* 0x000fe20003f05270 */
[----:B------:R-:W-:-:S03]  /*9200*/  VIADD R17, R17, 0x80 ;  /* 0x0000008011117836 */ /* 0x000fc60000000000 */
[----:B------:R-:W-:-:S09]  /*9210*/  SEL R31, RZ, 0x1, !P0 ;  /* 0x00000001ff1f7807 */ /* 0x000fd20004000000 */
.L_x_1941:
[----:B------:R-:W-:Y:S05]  /*9220*/  BSYNC B6 ;  /* 0x0000000000067941 */ /* 0x000fea0003800000 */
.L_x_1940:
        /* <DEDUP_REMOVED lines=26> */
.L_x_2046:
[----:B------:R-:W4:Y:S02]  /*93d0*/  LDG.E.U8 R4, desc[UR36][R4.64] ;  /* 0x0000002404047981 */ /* 0x000f24000c1e1100 */
[----:B----4-:R-:W-:-:S04]  /*93e0*/  I2FP.F32.U32 R0, R4 ;  /* 0x0000000400007245 */ /* 0x010fc80000201000 */
[----:B------:R-:W-:-:S04]  /*93f0*/  F2FP.BF16.F32.PACK_AB R0, RZ, R0 ;  /* 0x00000000ff00723e */ /* 0x000fc800000010ff */
[----:B------:R-:W-:Y:S01]  /*9400*/  PRMT R18, R0, 0x7610, R18 ;  /* 0x0000761000127816 */ /* 0x000fe20000000012 */
[----:B------:R-:W-:Y:S06]  /*9410*/  BRA `(.L_x_2048) ;  /* 0x0000000c00c87947 */ /* 0x000fec0003800000 */
.L_x_2045:
        /* <DEDUP_REMOVED lines=11> */
.L_x_2050:
[----:B------:R-:W4:Y:S02]  /*94d0*/  LDG.E R4, desc[UR36][R4.64] ;  /* 0x0000002404047981 */ /* 0x000f24000c1e1900 */
[----:B----4-:R-:W-:-:S04]  /*94e0*/  I2FP.F32.S32 R0, R4 ;  /* 0x0000000400007245 */ /* 0x010fc80000201400 */
[----:B------:R-:W-:-:S04]  /*94f0*/  F2FP.BF16.F32.PACK_AB R0, RZ, R0 ;  /* 0x00000000ff00723e */ /* 0x000fc800000010ff */
[----:B------:R-:W-:Y:S01]  /*9500*/  PRMT R18, R0, 0x7610, R18 ;  /* 0x0000761000127816 */ /* 0x000fe20000000012 */
[----:B------:R-:W-:Y:S06]  /*9510*/  BRA `(.L_x_2048) ;  /* 0x0000000c00887947 */ /* 0x000fec0003800000 */
.L_x_2049:
[----:B------:R-:W4:Y:S02]  /*9520*/  LDG.E.U16 R4, desc[UR36][R4.64] ;  /* 0x0000002404047981 */ /* 0x000f24000c1e1500 */
[----:B----4-:R-:W0:Y:S02]  /*9530*/  I2F.S16 R0, R4 ;  /* 0x0000000400007306 */ /* 0x010e240000101400 */
[----:B0-----:R-:W-:-:S04]  /*9540*/  F2FP.BF16.F32.PACK_AB R0, RZ, R0 ;  /* 0x00000000ff00723e */ /* 0x001fc800000010ff */
[----:B------:R-:W-:Y:S01]  /*9550*/  PRMT R18, R0, 0x7610, R18 ;  /* 0x0000761000127816 */ /* 0x000fe20000000012 */
[----:B------:R-:W-:Y:S06]  /*9560*/  BRA `(.L_x_2048) ;  /* 0x0000000c00747947 */ /* 0x000fec0003800000 */
.L_x_2044:
        /* <DEDUP_REMOVED lines=9> */
.L_x_2052:
[----:B------:R-:W4:Y:S02]  /*9600*/  LDG.E.U16 R0, desc[UR36][R4.64] ;  /* 0x0000002404007981 */ /* 0x000f24000c1e1500 */
[----:B----4-:R-:W-:-:S05]  /*9610*/  HADD2.F32 R0, -RZ, R0.H0_H0 ;  /* 0x20000000ff007230 */ /* 0x010fca0000004100 */
[----:B------:R-:W-:-:S04]  /*9620*/  F2FP.BF16.F32.PACK_AB R0, RZ, R0 ;  /* 0x00000000ff00723e */ /* 0x000fc800000010ff */
[----:B------:R-:W-:Y:S01]  /*9630*/  PRMT R18, R0, 0x7610, R18 ;  /* 0x0000761000127816 */ /* 0x000fe20000000012 */
[----:B------:R-:W-:Y:S06]  /*9640*/  BRA `(.L_x_2048) ;  /* 0x0000000c003c7947 */ /* 0x000fec0003800000 */
.L_x_2051:
        /* <DEDUP_REMOVED lines=9> */
.L_x_2054:
[----:B------:R-:W4:Y:S02]  /*96e0*/  LDG.E.U16 R4, desc[UR36][R4.64] ;  /* 0x0000002404047981 */ /* 0x000f24000c1e1500 */
[----:B----4-:R-:W-:-:S05]  /*96f0*/  HADD2.F32 R0, -RZ, R4.H0_H0 ;  /* 0x20000004ff007230 */ /* 0x010fca0000004100 */
[----:B------:R-:W-:-:S04]  /*9700*/  F2FP.BF16.F32.PACK_AB R0, RZ, R0 ;  /* 0x00000000ff00723e */ /* 0x000fc800000010ff */
[----:B------:R-:W-:Y:S01]  /*9710*/  PRMT R18, R0, 0x7610, R18 ;  /* 0x0000761000127816 */ /* 0x000fe20000000012 */
[----:B------:R-:W-:Y:S06]  /*9720*/  BRA `(.L_x_2048) ;  /* 0x0000000c00047947 */ /* 0x000fec0003800000 */
.L_x_2053:
        /* <DEDUP_REMOVED lines=9> */
.L_x_2043:
        /* <DEDUP_REMOVED lines=14> */
.L_x_2057:
        /* <DEDUP_REMOVED lines=9> */
.L_x_2056:
        /* <DEDUP_REMOVED lines=28> */
.L_x_2059:
        /* <DEDUP_REMOVED lines=15> */
.L_x_2058:
[----:B------:R0:W5:Y:S01]  /*9be0*/  LDG.E.U16 R18, desc[UR36][R4.64] ;  /* 0x0000002404127981 */ /* 0x000162000c1e1500 */
[----:B------:R-:W-:Y:S05]  /*9bf0*/  BRA `(.L_x_2048) ;  /* 0x0000000400d07947 */ /* 0x000fea0003800000 */
.L_x_2055:
        /* <DEDUP_REMOVED lines=13> */
.L_x_2062:
        /* <DEDUP_REMOVED lines=21> */
.L_x_2066:
[----:B------:R-:W-:Y:S05]  /*9e20*/  BSYNC B1 ;  /* 0x0000000000017941 */ /* 0x000fea0003800000 */
.L_x_2065:
[----:B------:R-:W-:Y:S01]  /*9e30*/  LEA R5, R0, 0x3b800000, 0x17 ;  /* 0x3b80000000057811 */ /* 0x000fe200078eb8ff */
[----:B------:R-:W-:-:S05]  /*9e40*/  IMAD.SHL.U32 R0, R3, 0x100000, RZ ;  /* 0x0010000003007824 */ /* 0x000fca00078e00ff */
[----:B------:R-:W-:-:S07]  /*9e50*/  LOP3.LUT R0, R5, R0, R6, 0xfe, !PT ;  /* 0x0000000005007212 */ /* 0x000fce00078efe06 */
.L_x_2064:
[----:B------:R-:W-:Y:S05]  /*9e60*/  BSYNC B0 ;  /* 0x0000000000007941 */ /* 0x000fea0003800000 */
.L_x_2063:
[----:B------:R-:W-:-:S04]  /*9e70*/  F2FP.BF16.F32.PACK_AB R0, RZ, R0 ;  /* 0x00000000ff00723e */ /* 0x000fc800000010ff */
[----:B------:R-:W-:Y:S01]  /*9e80*/  PRMT R18, R0, 0x7610, R18 ;  /* 0x0000761000127816 */ /* 0x000fe20000000012 */
[----:B------:R-:W-:Y:S06]  /*9e90*/  BRA `(.L_x_2048) ;  /* 0x0000000400287947 */ /* 0x000fec0003800000 */
.L_x_2061:
        /* <DEDUP_REMOVED lines=21> */
.L_x_2070:
[----:B------:R-:W-:Y:S05]  /*9ff0*/  BSYNC B1 ;  /* 0x0000000000017941 */ /* 0x000fea0003800000 */
.L_x_2069:
[----:B------:R-:W-:Y:S01]  /*a000*/  LEA R5, R0, 0x37800000, 0x17 ;  /* 0x3780000000057811 */ /* 0x000fe200078eb8ff */
[----:B------:R-:W-:-:S05]  /*a010*/  IMAD.SHL.U32 R0, R3, 0x200000, RZ ;  /* 0x0020000003007824 */ /* 0x000fca00078e00ff */
[----:B------:R-:W-:-:S07]  /*a020*/  LOP3.LUT R0, R5, R0, R6, 0xfe, !PT ;  /* 0x0000000005007212 */ /* 0x000fce00078efe06 */
.L_x_2068:
[----:B------:R-:W-:Y:S05]  /*a030*/  BSYNC B0 ;  /* 0x0000000000007941 */ /* 0x000fea0003800000 */
.L_x_2067:
[----:B------:R-:W-:-:S04]  /*a040*/  F2FP.BF16.F32.PACK_AB R0, RZ, R0 ;  /* 0x00000000ff00723e */ /* 0x000fc800000010ff */
[----:B------:R-:W-:Y:S01]  /*a050*/  PRMT R18, R0, 0x7610, R18 ;  /* 0x0000761000127816 */ /* 0x000fe20000000012 */
[----:B------:R-:W-:Y:S06]  /*a060*/  BRA `(.L_x_2048) ;  /* 0x0000000000b47947 */ /* 0x000fec0003800000 */
.L_x_2060:
        /* <DEDUP_REMOVED lines=14> */
.L_x_2074:
[----:B------:R-:W-:Y:S05]  /*a150*/  BSYNC B0 ;  /* 0x0000000000007941 */ /* 0x000fea0003800000 */
.L_x_2073:
[----:B------:R-:W-:-:S04]  /*a160*/  F2FP.BF16.F32.PACK_AB R0, RZ, R0 ;  /* 0x00000000ff00723e */ /* 0x000fc800000010ff */
[----:B------:R-:W-:Y:S01]  /*a170*/  PRMT R18, R0, 0x7610, R18 ;  /* 0x0000761000127816 */ /* 0x000fe20000000012 */
[----:B------:R-:W-:Y:S06]  /*a180*/  BRA `(.L_x_2048) ;  /* 0x00000000006c7947 */ /* 0x000fec0003800000 */
.L_x_2047:
        /* <DEDUP_REMOVED lines=16> */
.L_x_2075:
[----:B------:R-:W-:Y:S01]  /*a290*/  PRMT R18, RZ, 0x7610, R18 ;  /* 0x00007610ff127816 */ /* 0x000fe20000000012 */
[----:B------:R-:W-:Y:S06]  /*a2a0*/  BRA `(.L_x_2048) ;  /* 0x0000000000247947 */ /* 0x000fec0003800000 */
.L_x_2072:
[----:B------:R-:W4:Y:S02]  /*a2b0*/  LDG.E.64 R4, desc[UR36][R4.64] ;  /* 0x0000002404047981 */ /* 0x000f24000c1e1b00 */
[----:B----4-:R-:W0:Y:S02]  /*a2c0*/  I2F.U64 R0, R4 ;  /* 0x0000000400007312 */ /* 0x010e240000301000 */
[----:B0-----:R-:W-:-:S04]  /*a2d0*/  F2FP.BF16.F32.PACK_AB R0, RZ, R0 ;  /* 0x00000000ff00723e */ /* 0x001fc800000010ff */
[----:B------:R-:W-:Y:S01]  /*a2e0*/  PRMT R18, R0, 0x7610, R18 ;  /* 0x0000761000127816 */ /* 0x000fe20000000012 */
[----:B------:R-:W-:Y:S06]  /*a2f0*/  BRA `(.L_x_2048) ;  /* 0x0000000000107947 */ /* 0x000fec0003800000 */
.L_x_2071:
[----:B------:R-:W4:Y:S02]  /*a300*/  LDG.E R4, desc[UR36][R4.64] ;  /* 0x0000002404047981 */ /* 0x000f24000c1e1900 */
[----:B----4-:R-:W-:-:S04]  /*a310*/  I2FP.F32.U32 R0, R4 ;  /* 0x0000000400007245 */ /* 0x010fc80000201000 */
[----:B------:R-:W-:-:S04]  /*a320*/  F2FP.BF16.F32.PACK_AB R0, RZ, R0 ;  /* 0x00000000ff00723e */ /* 0x000fc800000010ff */
[----:B------:R-:W-:-:S07]  /*a330*/  PRMT R18, R0, 0x7610, R18 ;  /* 0x0000761000127816 */ /* 0x000fce0000000012 */
.L_x_2048:
[----:B------:R-:W1:Y:S01]  /*a340*/  LDC.U8 R6, c[0x0][0x24d] ;  /* 0x00009340ff067b82 */ /* 0x000e620000000000 */
[----:B------:R-:W-:Y:S02]  /*a350*/  ULDC UR4, c[0x0][0x254] ;  /* 0x0000950000047ab9 */ /* 0x000fe40000000800 */
[----:B------:R-:W-:-:S05]  /*a360*/  IMAD R3, R17, UR4, RZ ;  /* 0x0000000411037c24 */ /* 0x000fca000f8e02ff */
[----:B0-----:R-:W0:Y:S01]  /*a370*/  LDC.64 R4, c[0x0][0x238] ;  /* 0x00008e00ff047b82 */ /* 0x001e220000000a00 */
[----:B-1----:R-:W-:-:S04]  /*a380*/  PRMT R0, R6, 0x9910, RZ ;  /* 0x0000991006007816 */ /* 0x002fc800000000ff */
        /* <DEDUP_REMOVED lines=15> */
.L_x_2079:
[----:B------:R-:W4:Y:S02]  /*a480*/  LDG.E.U8 R4, desc[UR36][R4.64] ;  /* 0x0000002404047981 */ /* 0x000f24000c1e1100 */
[----:B----4-:R-:W-:Y:S01]  /*a490*/  ISETP.NE.AND P0, PT, R4, RZ, PT ;  /* 0x000000ff0400720c */ /* 0x010fe20003f05270 */
[----:B------:R-:W-:-:S12]  /*a4a0*/  BRA `(.L_x_2081) ;  /* 0x0000000c00747947 */ /* 0x000fd80003800000 */
.L_x_2078:
        /* <DEDUP_REMOVED lines=10> */
.L_x_2083:
[----:B------:R-:W4:Y:S02]  /*a550*/  LDG.E R4, desc[UR36][R4.64] ;  /* 0x0000002404047981 */ /* 0x000f24000c1e1900 */
[----:B----4-:R-:W-:Y:S01]  /*a560*/  ISETP.NE.AND P0, PT, R4, RZ, PT ;  /* 0x000000ff0400720c */ /* 0x010fe20003f05270 */
[----:B------:R-:W-:-:S12]  /*a570*/  BRA `(.L_x_2081) ;  /* 0x0000000c00407947 */ /* 0x000fd80003800000 */
.L_x_2082:
[----:B------:R-:W4:Y:S02]  /*a580*/  LDG.E.U16 R4, desc[UR36][R4.64] ;  /* 0x0000002404047981 */ /* 0x000f24000c1e1500 */
[----:B----4-:R-:W-:Y:S01]  /*a590*/  ISETP.NE.AND P0, PT, R4, RZ, PT ;  /* 0x000000ff0400720c */ /* 0x010fe20003f05270 */
[----:B------:R-:W-:-:S12]  /*a5a0*/  BRA `(.L_x_2081) ;  /* 0x0000000c00347947 */ /* 0x000fd80003800000 */
.L_x_2077:
        /* <DEDUP_REMOVED lines=9> */
.L_x_2085:
[----:B------:R-:W4:Y:S02]  /*a640*/  LDG.E.U16 R0, desc[UR36][R4.64] ;  /* 0x0000002404007981 */ /* 0x000f24000c1e1500 */
[----:B----4-:R-:W-:-:S05]  /*a650*/  HADD2.F32 R0, -RZ, R0.H0_H0 ;  /* 0x20000000ff007230 */ /* 0x010fca0000004100 */
[----:B------:R-:W-:Y:S01]  /*a660*/  FSETP.NEU.FTZ.AND P0, PT, R0, RZ, PT ;  /* 0x000000ff0000720b */ /* 0x000fe20003f1d000 */
[----:B------:R-:W-:-:S12]  /*a670*/  BRA `(.L_x_2081) ;  /* 0x0000000c00007947 */ /* 0x000fd80003800000 */
.L_x_2084:
        /* <DEDUP_REMOVED lines=11> */
.L_x_2087:
        /* <DEDUP_REMOVED lines=10> */
.L_x_2086:
[----:B------:R-:W4:Y:S02]  /*a7d0*/  LDG.E.64 R4, desc[UR36][R4.64] ;  /* 0x0000002404047981 */ /* 0x000f24000c1e1b00 */
[----:B----4-:R-:W-:Y:S01]  /*a7e0*/  DSETP.NEU.AND P0, PT, R4, RZ, PT ;  /* 0x000000ff0400722a */ /* 0x010fe20003f0d000 */
[----:B------:R-:W-:-:S13]  /*a7f0*/  BRA `(.L_x_2081) ;  /* 0x0000000800a07947 */ /* 0x000fda0003800000 */
.L_x_2076:
        /* <DEDUP_REMOVED lines=11> */
.L_x_2090:
[----:B------:R-:W4:Y:S02]  /*a8b0*/  LDG.E.128 R4, desc[UR36][R4.64] ;  /* 0x0000002404047981 */ /* 0x000f24000c1e1d00 */
[----:B----4-:R-:W-:-:S06]  /*a8c0*/  DSETP.NEU.AND P0, PT, R6, RZ, PT ;  /* 0x000000ff0600722a */ /* 0x010fcc0003f0d000 */
[----:B------:R-:W-:Y:S01]  /*a8d0*/  DSETP.NEU.OR P0, PT, R4, RZ, P0 ;  /* 0x000000ff0400722a */ /* 0x000fe2000070d400 */
[----:B------:R-:W-:-:S13]  /*a8e0*/  BRA `(.L_x_2081) ;  /* 0x0000000800647947 */ /* 0x000fda0003800000 */
.L_x_2089:
        /* <DEDUP_REMOVED lines=27> */
.L_x_2092:
        /* <DEDUP_REMOVED lines=14> */
.L_x_2091:
[----:B------:R-:W4:Y:S02]  /*ab80*/  LDG.E.U16 R0, desc[UR36][R4.64] ;  /* 0x0000002404007981 */ /* 0x000f24000c1e1500 */
[----:B----4-:R-:W-:-:S05]  /*ab90*/  IMAD.U32 R0, R0, 0x10000, RZ ;  /* 0x0001000000007824 */ /* 0x010fca00078e00ff */
[----:B------:R-:W-:Y:S01]  /*aba0*/  FSETP.NEU.FTZ.AND P0, PT, R0, RZ, PT ;  /* 0x000000ff0000720b */ /* 0x000fe20003f1d000 */
[----:B------:R-:W-:-:S12]  /*abb0*/  BRA `(.L_x_2081) ;  /* 0x0000000400b07947 */ /* 0x000fd80003800000 */
.L_x_2088:
        /* <DEDUP_REMOVED lines=11> */
.L_x_2095:
        /* <DEDUP_REMOVED lines=21> */
.L_x_2099:
[----:B------:R-:W-:Y:S05]  /*adc0*/  BSYNC B1 ;  /* 0x0000000000017941 */ /* 0x000fea0003800000 */
.L_x_2098:
[----:B------:R-:W-:Y:S01]  /*add0*/  LEA R5, R0, 0x3b800000, 0x17 ;  /* 0x3b80000000057811 */ /* 0x000fe200078eb8ff */
[----:B------:R-:W-:-:S05]  /*ade0*/  IMAD.SHL.U32 R0, R3, 0x100000, RZ ;  /* 0x0010000003007824 */ /* 0x000fca00078e00ff */
[----:B------:R-:W-:-:S07]  /*adf0*/  LOP3.LUT R0, R5, R0, R6, 0xfe, !PT ;  /* 0x0000000005007212 */ /* 0x000fce00078efe06 */
.L_x_2097:
[----:B------:R-:W-:Y:S05]  /*ae00*/  BSYNC B0 ;  /* 0x0000000000007941 */ /* 0x000fea0003800000 */
.L_x_2096:
[----:B------:R-:W-:Y:S01]  /*ae10*/  FSETP.NEU.FTZ.AND P0, PT, R0, RZ, PT ;  /* 0x000000ff0000720b */ /* 0x000fe20003f1d000 */
[----:B------:R-:W-:-:S12]  /*ae20*/  BRA `(.L_x_2081) ;  /* 0x0000000400147947 */ /* 0x000fd80003800000 */
.L_x_2094:
        /* <DEDUP_REMOVED lines=21> */
.L_x_2103:
[----:B------:R-:W-:Y:S05]  /*af80*/  BSYNC B1 ;  /* 0x0000000000017941 */ /* 0x000fea0003800000 */
.L_x_2102:
[----:B------:R-:W-:Y:S01]  /*af90*/  LEA R5, R0, 0x37800000, 0x17 ;  /* 0x3780000000057811 */ /* 0x000fe200078eb8ff */
[----:B------:R-:W-:-:S05]  /*afa0*/  IMAD.SHL.U32 R0, R3, 0x200000, RZ ;  /* 0x0020000003007824 */ /* 0x000fca00078e00ff */
[----:B------:R-:W-:-:S07]  /*afb0*/  LOP3.LUT R0, R5, R0, R6, 0xfe, !PT ;  /* 0x0000000005007212 */ /* 0x000fce00078efe06 */
.L_x_2101:
[----:B------:R-:W-:Y:S05]  /*afc0*/  BSYNC B0 ;  /* 0x0000000000007941 */ /* 0x000fea0003800000 */
.L_x_2100:
[----:B------:R-:W-:Y:S01]  /*afd0*/  FSETP.NEU.FTZ.AND P0, PT, R0, RZ, PT ;  /* 0x000000ff0000720b */ /* 0x000fe20003f1d000 */
[----:B------:R-:W-:-:S12]  /*afe0*/  BRA `(.L_x_2081) ;  /* 0x0000000000a47947 */ /* 0x000fd80003800000 */
.L_x_2093:
        /* <DEDUP_REMOVED lines=14> */
.L_x_2107:
[----:B------:R-:W-:Y:S05]  /*b0d0*/  BSYNC B0 ;  /* 0x0000000000007941 */ /* 0x000fea0003800000 */
.L_x_2106:
[----:B------:R-:W-:Y:S01]  /*b0e0*/  FSETP.NEU.FTZ.AND P0, PT, R0, RZ, PT ;  /* 0x000000ff0000720b */ /* 0x000fe20003f1d000 */
[----:B------:R-:W-:-:S12]  /*b0f0*/  BRA `(.L_x_2081) ;  /* 0x0000000000607947 */ /* 0x000fd80003800000 */
.L_x_2080:
        /* <DEDUP_REMOVED lines=16> */
.L_x_2108:
[----:B------:R-:W-:Y:S01]  /*b200*/  PLOP3.LUT P0, PT, PT, PT, PT, 0x8, 0x0 ;  /* 0x000000000000781c */ /* 0x000fe20003f0e170 */
[----:B------:R-:W-:-:S12]  /*b210*/  BRA `(.L_x_2081) ;  /* 0x0000000000187947 */ /* 0x000fd80003800000 */
.L_x_2105:
[----:B------:R-:W4:Y:S02]  /*b220*/  LDG.E.64 R4, desc[UR36][R4.64] ;  /* 0x0000002404047981 */ /* 0x000f24000c1e1b00 */
[----:B----4-:R-:W-:-:S04]  /*b230*/  ISETP.NE.U32.AND P0, PT, R4, RZ, PT ;  /* 0x000000ff0400720c */ /* 0x010fc80003f05070 */
[----:B------:R-:W-:Y:S01]  /*b240*/  ISETP.NE.AND.EX P0, PT, R5, RZ, PT, P0 ;  /* 0x000000ff0500720c */ /* 0x000fe20003f05300 */
[----:B------:R-:W-:-:S12]  /*b250*/  BRA `(.L_x_2081) ;  /* 0x0000000000087947 */ /* 0x000fd80003800000 */
.L_x_2104:
[----:B------:R-:W4:Y:S02]  /*b260*/  LDG.E R4, desc[UR36][R4.64] ;  /* 0x0000002404047981 */ /* 0x000f24000c1e1900 */
[----:B----4-:R-:W-:-:S13]  /*b270*/  ISETP.NE.AND P0, PT, R4, RZ, PT ;  /* 0x000000ff0400720c */ /* 0x010fda0003f05270 */
.L_x_2081:
        /* <DEDUP_REMOVED lines=21> */
.L_x_2112:
[----:B------:R0:W5:Y:S01]  /*b3d0*/  LDG.E.U8 R34, desc[UR36][R4.64] ;  /* 0x0000002404227981 */ /* 0x000162000c1e1100 */
[----:B------:R-:W-:Y:S01]  /*b3e0*/  IMAD.MOV.U32 R35, RZ, RZ, RZ ;  /* 0x000000ffff237224 */ /* 0x000fe200078e00ff */
[----:B------:R-:W-:Y:S06]  /*b3f0*/  BRA `(.L_x_2042) ;  /* 0x0000000c00447947 */ /* 0x000fec0003800000 */
.L_x_2111:
        /* <DEDUP_REMOVED lines=8> */
.L_x_2115:
[----:B------:R-:W4:Y:S02]  /*b480*/  LDG.E R34, desc[UR36][R4.64] ;  /* 0x0000002404227981 */ /* 0x000f24000c1e1900 */
[----:B----4-:R-:W-:Y:S01]  /*b490*/  SHF.R.S32.HI R35, RZ, 0x1f, R34 ;  /* 0x0000001fff237819 */ /* 0x010fe20000011422 */
[----:B------:R-:W-:Y:S06]  /*b4a0*/  BRA `(.L_x_2042) ;  /* 0x0000000c00187947 */ /* 0x000fec0003800000 */
.L_x_2114:
[----:B------:R-:W4:Y:S02]  /*b4b0*/  LDG.E.S16 R34, desc[UR36][R4.64] ;  /* 0x0000002404227981 */ /* 0x000f24000c1e1700 */
[----:B----4-:R-:W-:Y:S01]  /*b4c0*/  SHF.R.S32.HI R35, RZ, 0x1f, R34 ;  /* 0x0000001fff237819 */ /* 0x010fe20000011422 */
[----:B------:R-:W-:Y:S06]  /*b4d0*/  BRA `(.L_x_2042) ;  /* 0x0000000c000c7947 */ /* 0x000fec0003800000 */
.L_x_2110:
        /* <DEDUP_REMOVED lines=9> */
.L_x_2117:
[----:B------:R-:W4:Y:S02]  /*b570*/  LDG.E.U16 R4, desc[UR36][R4.64] ;  /* 0x0000002404047981 */ /* 0x000f24000c1e1500 */
[----:B----4-:R-:W-:-:S06]  /*b580*/  HADD2.F32 R34, -RZ, R4.H0_H0 ;  /* 0x20000004ff227230 */ /* 0x010fcc0000004100 */
[----:B------:R-:W0:Y:S01]  /*b590*/  F2I.S64.TRUNC R34, R34 ;  /* 0x0000002200227311 */ /* 0x000e22000020d900 */
[----:B------:R-:W-:Y:S05]  /*b5a0*/  BRA `(.L_x_2042) ;  /* 0x0000000800d87947 */ /* 0x000fea0003800000 */
.L_x_2116:
        /* <DEDUP_REMOVED lines=9> */
.L_x_2119:
[----:B------:R-:W4:Y:S02]  /*b640*/  LDG.E.U16 R4, desc[UR36][R4.64] ;  /* 0x0000002404047981 */ /* 0x000f24000c1e1500 */
[----:B----4-:R-:W-:-:S06]  /*b650*/  HADD2.F32 R34, -RZ, R4.H0_H0 ;  /* 0x20000004ff227230 */ /* 0x010fcc0000004100 */
[----:B------:R-:W0:Y:S01]  /*b660*/  F2I.S64.TRUNC R34, R34 ;  /* 0x0000002200227311 */ /* 0x000e22000020d900 */
[----:B------:R-:W-:Y:S05]  /*b670*/  BRA `(.L_x_2042) ;  /* 0x0000000800a47947 */ /* 0x000fea0003800000 */
.L_x_2118:
[----:B------:R-:W4:Y:S02]  /*b680*/  LDG.E.64 R4, desc[UR36][R4.64] ;  /* 0x0000002404047981 */ /* 0x000f24000c1e1b00 */
[----:B----4-:R0:W1:Y:S01]  /*b690*/  F2I.S64.F64.TRUNC R34, R4 ;  /* 0x0000000400227311 */ /* 0x010062000030d900 */
[----:B------:R-:W-:Y:S05]  /*b6a0*/  BRA `(.L_x_2042) ;  /* 0x0000000800987947 */ /* 0x000fea0003800000 */
.L_x_2109:
        /* <DEDUP_REMOVED lines=13> */
.L_x_2122:
[----:B------:R-:W4:Y:S02]  /*b780*/  LDG.E.64 R4, desc[UR36][R4.64] ;  /* 0x0000002404047981 */ /* 0x000f24000c1e1b00 */
[----:B----4-:R0:W1:Y:S01]  /*b790*/  F2I.S64.F64.TRUNC R34, R4 ;  /* 0x0000000400227311 */ /* 0x010062000030d900 */
[----:B------:R-:W-:Y:S05]  /*b7a0*/  BRA `(.L_x_2042) ;  /* 0x0000000800587947 */ /* 0x000fea0003800000 */
.L_x_2121:
        /* <DEDUP_REMOVED lines=27> */
.L_x_2124:
        /* <DEDUP_REMOVED lines=14> */
.L_x_2123:
[----:B------:R-:W4:Y:S02]  /*ba40*/  LDG.E.U16 R34, desc[UR36][R4.64] ;  /* 0x0000002404227981 */ /* 0x000f24000c1e1500 */
[----:B----4-:R-:W-:-:S06]  /*ba50*/  IMAD.U32 R34, R34, 0x10000, RZ ;  /* 0x0001000022227824 */ /* 0x010fcc00078e00ff */
[----:B------:R-:W0:Y:S01]  /*ba60*/  F2I.S64.TRUNC R34, R34 ;  /* 0x0000002200227311 */ /* 0x000e22000020d900 */
[----:B------:R-:W-:Y:S05]  /*ba70*/  BRA `(.L_x_2042) ;  /* 0x0000000400a47947 */ /* 0x000fea0003800000 */
.L_x_2120:
        /* <DEDUP_REMOVED lines=11> */
.L_x_2127:
        /* <DEDUP_REMOVED lines=21> */
.L_x_2131:
[----:B------:R-:W-:Y:S05]  /*bc80*/  BSYNC B1 ;  /* 0x0000000000017941 */ /* 0x000fea0003800000 */
.L_x_2130:
[----:B------:R-:W-:Y:S01]  /*bc90*/  IMAD.SHL.U32 R3, R3, 0x100000, RZ ;  /* 0x0010000003037824 */ /* 0x000fe200078e00ff */
[----:B------:R-:W-:-:S04]  /*bca0*/  LEA R5, R0, 0x3b800000, 0x17 ;  /* 0x3b80000000057811 */ /* 0x000fc800078eb8ff */
[----:B------:R-:W-:-:S07]  /*bcb0*/  LOP3.LUT R34, R5, R3, R34, 0xfe, !PT ;  /* 0x0000000305227212 */ /* 0x000fce00078efe22 */
.L_x_2129:
[----:B------:R-:W-:Y:S05]  /*bcc0*/  BSYNC B0 ;  /* 0x0000000000007941 */ /* 0x000fea0003800000 */
.L_x_2128:
[----:B------:R-:W0:Y:S01]  /*bcd0*/  F2I.S64.TRUNC R34, R34 ;  /* 0x0000002200227311 */ /* 0x000e22000020d900 */
[----:B------:R-:W-:Y:S05]  /*bce0*/  BRA `(.L_x_2042) ;  /* 0x0000000400087947 */ /* 0x000fea0003800000 */
.L_x_2126:
        /* <DEDUP_REMOVED lines=21> */
.L_x_2135:
[----:B------:R-:W-:Y:S05]  /*be40*/  BSYNC B1 ;  /* 0x0000000000017941 */ /* 0x000fea0003800000 */
.L_x_2134:
[----:B------:R-:W-:Y:S01]  /*be50*/  IMAD.SHL.U32 R3, R3, 0x200000, RZ ;  /* 0x0020000003037824 */ /* 0x000fe200078e00ff */
[----:B------:R-:W-:-:S04]  /*be60*/  LEA R5, R0, 0x37800000, 0x17 ;  /* 0x3780000000057811 */ /* 0x000fc800078eb8ff */
[----:B------:R-:W-:-:S07]  /*be70*/  LOP3.LUT R34, R5, R3, R34, 0xfe, !PT ;  /* 0x0000000305227212 */ /* 0x000fce00078efe22 */
.L_x_2133:
[----:B------:R-:W-:Y:S05]  /*be80*/  BSYNC B0 ;  /* 0x0000000000007941 */ /* 0x000fea0003800000 */
.L_x_2132:
[----:B------:R-:W0:Y:S01]  /*be90*/  F2I.S64.TRUNC R34, R34 ;  /* 0x0000002200227311 */ /* 0x000e22000020d900 */
[----:B------:R-:W-:Y:S05]  /*bea0*/  BRA `(.L_x_2042) ;  /* 0x0000000000987947 */ /* 0x000fea0003800000 */
.L_x_2125:
        /* <DEDUP_REMOVED lines=14> */
.L_x_2139:
[----:B------:R-:W-:Y:S05]  /*bf90*/  BSYNC B0 ;  /* 0x0000000000007941 */ /* 0x000fea0003800000 */
.L_x_2138:
[----:B------:R-:W0:Y:S01]  /*bfa0*/  F2I.S64.TRUNC R34, R34 ;  /* 0x0000002200227311 */ /* 0x000e22000020d900 */
[----:B------:R-:W-:Y:S05]  /*bfb0*/  BRA `(.L_x_2042) ;  /* 0x0000000000547947 */ /* 0x000fea0003800000 */
.L_x_2113:
        /* <DEDUP_REMOVED lines=16> */
.L_x_2140:
[----:B------:R-:W-:Y:S05]  /*c0c0*/  BRA `(.L_x_2042) ;  /* 0x0000000000107947 */ /* 0x000fea0003800000 */
.L_x_2137:
[----:B------:R0:W5:Y:S01]  /*c0d0*/  LDG.E.64 R34, desc[UR36][R4.64] ;  /* 0x0000002404227981 */ /* 0x000162000c1e1b00 */
[----:B------:R-:W-:Y:S05]  /*c0e0*/  BRA `(.L_x_2042) ;  /* 0x0000000000087947 */ /* 0x000fea0003800000 */
.L_x_2136:
[----:B------:R0:W5:Y:S01]  /*c0f0*/  LDG.E R34, desc[UR36][R4.64] ;  /* 0x0000002404227981 */ /* 0x000162000c1e1900 */
[----:B------:R-:W-:-:S07]  /*c100*/  IMAD.MOV.U32 R35, RZ, RZ, RZ ;  /* 0x000000ffff237224 */ /* 0x000fce00078e00ff */
.L_x_2042:
[----:B------:R-:W-:Y:S05]  /*c110*/  BSYNC B6 ;  /* 0x0000000000067941 */ /* 0x000fea0003800000 */
.L_x_2041:
        /* <DEDUP_REMOVED lines=52> */
[----:B-----5:R-:W-:Y:S02]  /*c460*/  IMAD.U32 R23, R23, 0x10000, RZ ;  /* 0x0001000017177824 */ /* 0x020fe400078e00ff */
[----:B------:R-:W-:-:S04]  /*c470*/  IMAD.MOV.U32 R17, RZ, RZ, R25 ;  /* 0x000000ffff117224 */ /* 0x000fc800078e0019 */
[----:B------:R-:W0:Y:S02]  /*c480*/  F2I.FTZ.TRUNC.NTZ R23, R23 ;  /* 0x0000001700177305 */ /* 0x000e24000021f100 */
[----:B0-----:R1:W-:Y:S01]  /*c490*/  STG.E.U8 desc[UR36][R8.64], R23 ;  /* 0x0000001708007986 */ /* 0x0013e2000c101124 */
[----:B------:R-:W-:Y:S05]  /*c4a0*/  BRA `(.L_x_2142) ;  /* 0x0000000c00e87947 */ /* 0x000fea0003800000 */
.L_x_2146:
[----:B-----5:R-:W-:Y:S02]  /*c4b0*/  IMAD.U32 R5, R23, 0x10000, RZ ;  /* 0x0001000017057824 */ /* 0x020fe400078e00ff */
[----:B------:R-:W-:-:S04]  /*c4c0*/  IMAD.MOV.U32 R17, RZ, RZ, R25 ;  /* 0x000000ffff117224 */ /* 0x000fc800078e0019 */
[----:B------:R-:W0:Y:S02]  /*c4d0*/  F2I.S64.TRUNC R4, R5 ;  /* 0x0000000500047311 */ /* 0x000e24000020d900 */
[----:B0-----:R2:W-:Y:S01]  /*c4e0*/  STG.E.U8 desc[UR36][R8.64], R4 ;  /* 0x0000000408007986 */ /* 0x0015e2000c101124 */
[----:B------:R-:W-:Y:S05]  /*c4f0*/  BRA `(.L_x_2142) ;  /* 0x0000000c00d47947 */ /* 0x000fea0003800000 */
.L_x_2145:
[----:B------:R-:W-:-:S13]  /*c500*/  ISETP.NE.AND P0, PT, R0, 0x2, PT ;  /* 0x000000020000780c */ /* 0x000fda0003f05270 */
[----:B------:R-:W-:Y:S05]  /*c510*/  @!P0 BRA `(.L_x_2148) ;  /* 0x0000000000388947 */ /* 0x000fea0003800000 */
[----:B------:R-:W-:-:S13]  /*c520*/  ISETP.NE.AND P0, PT, R0, 0x3, PT ;  /* 0x000000030000780c */ /* 0x000fda0003f05270 */
[----:B------:R-:W-:Y:S05]  /*c530*/  @!P0 BRA `(.L_x_2149) ;  /* 0x00000000001c8947 */ /* 0x000fea0003800000 */
[----:B------:R-:W-:-:S13]  /*c540*/  ISETP.NE.AND P0, PT, R0, 0x4, PT ;  /* 0x000000040000780c */ /* 0x000fda0003f05270 */
[----:B------:R-:W-:Y:S05]  /*c550*/  @P0 BRA `(.L_x_2147) ;  /* 0x0000000c00500947 */ /* 0x000fea0003800000 */
[----:B-----5:R-:W-:Y:S02]  /*c560*/  IMAD.U32 R4, R23, 0x10000, RZ ;  /* 0x0001000017047824 */ /* 0x020fe400078e00ff */
[----:B------:R-:W-:-:S04]  /*c570*/  IMAD.MOV.U32 R17, RZ, RZ, R25 ;  /* 0x000000ffff117224 */ /* 0x000fc800078e0019 */
[----:B------:R-:W0:Y:S02]  /*c580*/  F2I.S64.TRUNC R4, R4 ;  /* 0x0000000400047311 */ /* 0x000e24000020d900 */
[----:B0-----:R0:W-:Y:S01]  /*c590*/  STG.E.64 desc[UR36][R8.64], R4 ;  /* 0x0000000408007986 */ /* 0x0011e2000c101b24 */
[----:B------:R-:W-:Y:S05]  /*c5a0*/  BRA `(.L_x_2142) ;  /* 0x0000000c00a87947 */ /* 0x000fea0003800000 */
.L_x_2149:
[----:B-----5:R-:W-:Y:S02]  /*c5b0*/  IMAD.U32 R23, R23, 0x10000, RZ ;  /* 0x0001000017177824 */ /* 0x020fe400078e00ff */
[----:B------:R-:W-:-:S04]  /*c5c0*/  IMAD.MOV.U32 R17, RZ, RZ, R25 ;  /* 0x000000ffff117224 */ /* 0x000fc800078e0019 */
[----:B------:R-:W0:Y:S02]  /*c5d0*/  F2I.FTZ.TRUNC.NTZ R23, R23 ;  /* 0x0000001700177305 */ /* 0x000e24000021f100 */
[----:B0-----:R4:W-:Y:S01]  /*c5e0*/  STG.E desc[UR36][R8.64], R23 ;  /* 0x0000001708007986 */ /* 0x0019e2000c101924 */
[----:B------:R-:W-:Y:S05]  /*c5f0*/  BRA `(.L_x_2142) ;  /* 0x0000000c00947947 */ /* 0x000fea0003800000 */
.L_x_2148:
[----:B-----5:R-:W-:Y:S02]  /*c600*/  IMAD.U32 R23, R23, 0x10000, RZ ;  /* 0x0001000017177824 */ /* 0x020fe400078e00ff */
[----:B------:R-:W-:-:S04]  /*c610*/  IMAD.MOV.U32 R17, RZ, RZ, R25 ;  /* 0x000000ffff117224 */ /* 0x000fc800078e0019 */
[----:B------:R-:W0:Y:S02]  /*c620*/  F2I.FTZ.TRUNC.NTZ R23, R23 ;  /* 0x0000001700177305 */ /* 0x000e24000021f100 */
[----:B0-----:R3:W-:Y:S01]  /*c630*/  STG.E.U16 desc[UR36][R8.64], R23 ;  /* 0x0000001708007986 */ /* 0x0017e2000c101524 */
[----:B------:R-:W-:Y:S05]  /*c640*/  BRA `(.L_x_2142) ;  /* 0x0000000c00807947 */ /* 0x000fea0003800000 */
.L_x_2144:
[----:B------:R-:W-:-:S13]  /*c650*/  ISETP.GT.AND P0, PT, R0, 0x6, PT ;  /* 0x000000060000780c */ /* 0x000fda0003f04270 */
[----:B------:R-:W-:Y:S05]  /*c660*/  @P0 BRA `(.L_x_2150) ;  /* 0x0000000000340947 */ /* 0x000fea0003800000 */
[----:B------:R-:W-:-:S13]  /*c670*/  ISETP.NE.AND P0, PT, R0, 0x5, PT ;  /* 0x000000050000780c */ /* 0x000fda0003f05270 */
[----:B------:R-:W-:Y:S05]  /*c680*/  @!P0 BRA `(.L_x_2151) ;  /* 0x0000000000188947 */ /* 0x000fea0003800000 */
[----:B------:R-:W-:-:S13]  /*c690*/  ISETP.NE.AND P0, PT, R0, 0x6, PT ;  /* 0x000000060000780c */ /* 0x000fda0003f05270 */
[----:B------:R-:W-:Y:S05]  /*c6a0*/  @P0 BRA `(.L_x_2147) ;  /* 0x0000000800fc0947 */ /* 0x000fea0003800000 */
[----:B-----5:R-:W-:Y:S02]  /*c6b0*/  IMAD.U32 R23, R23, 0x10000, RZ ;  /* 0x0001000017177824 */ /* 0x020fe400078e00ff */
[----:B------:R-:W-:-:S03]  /*c6c0*/  IMAD.MOV.U32 R17, RZ, RZ, R25 ;  /* 0x000000ffff117224 */ /* 0x000fc600078e0019 */
[----:B------:R0:W-:Y:S01]  /*c6d0*/  STG.E desc[UR36][R8.64], R23 ;  /* 0x0000001708007986 */ /* 0x0001e2000c101924 */
[----:B------:R-:W-:Y:S05]  /*c6e0*/  BRA `(.L_x_2142) ;  /* 0x0000000c00587947 */ /* 0x000fea0003800000 */
.L_x_2151:
[----:B-----5:R-:W-:Y:S02]  /*c6f0*/  IMAD.U32 R0, R23, 0x10000, RZ ;  /* 0x0001000017007824 */ /* 0x020fe400078e00ff */
[----:B------:R-:W-:-:S03]  /*c700*/  IMAD.MOV.U32 R17, RZ, RZ, R25 ;  /* 0x000000ffff117224 */ /* 0x000fc600078e0019 */
[----:B------:R-:W-:-:S05]  /*c710*/  F2FP.F16.F32.PACK_AB R0, RZ, R0 ;  /* 0x00000000ff00723e */ /* 0x000fca00000000ff */
[----:B------:R0:W-:Y:S01]  /*c720*/  STG.E.U16 desc[UR36][R8.64], R0 ;  /* 0x0000000008007986 */ /* 0x0001e2000c101524 */
[----:B------:R-:W-:Y:S05]  /*c730*/  BRA `(.L_x_2142) ;  /* 0x0000000c00447947 */ /* 0x000fea0003800000 */
.L_x_2150:
[----:B------:R-:W-:-:S13]  /*c740*/  ISETP.NE.AND P0, PT, R0, 0x7, PT ;  /* 0x000000070000780c */ /* 0x000fda0003f05270 */
[----:B------:R-:W-:Y:S05]  /*c750*/  @!P0 BRA `(.L_x_2152) ;  /* 0x00000000003c8947 */ /* 0x000fea0003800000 */
[----:B------:R-:W-:-:S13]  /*c760*/  ISETP.NE.AND P0, PT, R0, 0x8, PT ;  /* 0x000000080000780c */ /* 0x000fda0003f05270 */
[----:B------:R-:W-:Y:S05]  /*c770*/  @!P0 BRA `(.L_x_2153) ;  /* 0x00000000001c8947 */ /* 0x000fea0003800000 */
[----:B------:R-:W-:-:S13]  /*c780*/  ISETP.NE.AND P0, PT, R0, 0x9, PT ;  /* 0x000000090000780c */ /* 0x000fda0003f05270 */
[----:B------:R-:W-:Y:S05]  /*c790*/  @P0 BRA `(.L_x_2147) ;  /* 0x0000000800c00947 */ /* 0x000fea0003800000 */
[----:B-----5:R-:W-:Y:S02]  /*c7a0*/  IMAD.U32 R4, R23, 0x10000, RZ ;  /* 0x0001000017047824 */ /* 0x020fe400078e00ff */
[----:B------:R-:W-:Y:S02]  /*c7b0*/  IMAD.MOV.U32 R5, RZ, RZ, RZ ;  /* 0x000000ffff057224 */ /* 0x000fe400078e00ff */
[----:B------:R-:W-:-:S03]  /*c7c0*/  IMAD.MOV.U32 R17, RZ, RZ, R25 ;  /* 0x000000ffff117224 */ /* 0x000fc600078e0019 */
[----:B------:R0:W-:Y:S01]  /*c7d0*/  STG.E.64 desc[UR36][R8.64], R4 ;  /* 0x0000000408007986 */ /* 0x0001e2000c101b24 */
[----:B------:R-:W-:Y:S05]  /*c7e0*/  BRA `(.L_x_2142) ;  /* 0x0000000c00187947 */ /* 0x000fea0003800000 */
.L_x_2153:
[----:B-----5:R-:W-:Y:S02]  /*c7f0*/  IMAD.U32 R23, R23, 0x10000, RZ ;  /* 0x0001000017177824 */ /* 0x020fe400078e00ff */
[----:B------:R-:W-:-:S03]  /*c800*/  IMAD.MOV.U32 R17, RZ, RZ, R25 ;  /* 0x000000ffff117224 */ /* 0x000fc600078e0019 */
[----:B------:R-:W-:-:S04]  /*c810*/  F2FP.F16.F32.PACK_AB R3, RZ, R23 ;  /* 0x00000017ff03723e */ /* 0x000fc800000000ff */
[----:B------:R-:W-:-:S05]  /*c820*/  PRMT R3, R3, 0x5410, RZ ;  /* 0x0000541003037816 */ /* 0x000fca00000000ff */
[----:B------:R0:W-:Y:S01]  /*c830*/  STG.E desc[UR36][R8.64], R3 ;  /* 0x0000000308007986 */ /* 0x0001e2000c101924 */
[----:B------:R-:W-:Y:S05]  /*c840*/  BRA `(.L_x_2142) ;  /* 0x0000000c00007947 */ /* 0x000fea0003800000 */
.L_x_2152:
[----:B-----5:R-:W-:Y:S02]  /*c850*/  IMAD.U32 R4, R23, 0x10000, RZ ;  /* 0x0001000017047824 */ /* 0x020fe400078e00ff */
[----:B------:R-:W-:Y:S02]  /*c860*/  IMAD.MOV.U32 R17, RZ, RZ, R25 ;  /* 0x000000ffff117224 */ /* 0x000fe400078e0019 */
[----:B------:R-:W-:-:S06]  /*c870*/  FMUL.FTZ R4, R4, 1 ;  /* 0x3f80000004047820 */ /* 0x000fcc0000410000 */
[----:B------:R-:W0:Y:S02]  /*c880*/  F2F.F64.F32 R4, R4 ;  /* 0x0000000400047310 */ /* 0x000e240000201800 */
[----:B0-----:R0:W-:Y:S01]  /*c890*/  STG.E.64 desc[UR36][R8.64], R4 ;  /* 0x0000000408007986 */ /* 0x0011e2000c101b24 */
[----:B------:R-:W-:Y:S05]  /*c8a0*/  BRA `(.L_x_2142) ;  /* 0x0000000800e87947 */ /* 0x000fea0003800000 */
.L_x_2143:
        /* <DEDUP_REMOVED lines=10> */
[----:B------:R-:W-:-:S04]  /*c950*/  FSETP.NEU.FTZ.AND P0, PT, R23, RZ, PT ;  /* 0x000000ff1700720b */ /* 0x000fc80003f1d000 */
[----:B------:R-:W-:-:S05]  /*c960*/  SEL R3, RZ, 0x1, !P0 ;  /* 0x00000001ff037807 */ /* 0x000fca0004000000 */
[----:B------:R0:W-:Y:S01]  /*c970*/  STG.E.U8 desc[UR36][R8.64], R3 ;  /* 0x0000000308007986 */ /* 0x0001e2000c101124 */
[----:B------:R-:W-:Y:S05]  /*c980*/  BRA `(.L_x_2142) ;  /* 0x0000000800b07947 */ /* 0x000fea0003800000 */
.L_x_2156:
[----:B-----5:R-:W-:Y:S01]  /*c990*/  IMAD.U32 R23, R23, 0x10000, RZ ;  /* 0x0001000017177824 */ /* 0x020fe200078e00ff */
[----:B------:R-:W-:Y:S01]  /*c9a0*/  CS2R R6, SRZ ;  /* 0x0000000000067805 */ /* 0x000fe2000001ff00 */
[----:B------:R-:W-:Y:S02]  /*c9b0*/  IMAD.MOV.U32 R17, RZ, RZ, R25 ;  /* 0x000000ffff117224 */ /* 0x000fe400078e0019 */
[----:B------:R-:W-:-:S06]  /*c9c0*/  FMUL.FTZ R4, R23, 1 ;  /* 0x3f80000017047820 */ /* 0x000fcc0000410000 */
[----:B------:R-:W0:Y:S02]  /*c9d0*/  F2F.F64.F32 R4, R4 ;  /* 0x0000000400047310 */ /* 0x000e240000201800 */
[----:B0-----:R0:W-:Y:S01]  /*c9e0*/  STG.E.128 desc[UR36][R8.64], R4 ;  /* 0x0000000408007986 */ /* 0x0011e2000c101d24 */
[----:B------:R-:W-:Y:S05]  /*c9f0*/  BRA `(.L_x_2142) ;  /* 0x0000000800947947 */ /* 0x000fea0003800000 */
.L_x_2155:
        /* <DEDUP_REMOVED lines=21> */
.L_x_2160:
[----:B------:R-:W-:Y:S05]  /*cb50*/  BSYNC B0 ;  /* 0x0000000000007941 */ /* 0x000fea0003800000 */
.L_x_2159:
[----:B------:R-:W-:Y:S01]  /*cb60*/  LOP3.LUT R5, R0, R5, RZ, 0xfc, !PT ;  /* 0x0000000500057212 */ /* 0x000fe200078efcff */
[----:B------:R-:W-:-:S04]  /*cb70*/  IMAD.MOV.U32 R17, RZ, RZ, R25 ;  /* 0x000000ffff117224 */ /* 0x000fc800078e0019 */
[----:B------:R0:W-:Y:S01]  /*cb80*/  STG.E.U8 desc[UR36][R8.64], R5 ;  /* 0x0000000508007986 */ /* 0x0001e2000c101124 */
[----:B------:R-:W-:Y:S05]  /*cb90*/  BRA `(.L_x_2142) ;  /* 0x00000008002c7947 */ /* 0x000fea0003800000 */
.L_x_2158:
[----:B-----5:R-:W-:Y:S01]  /*cba0*/  IMAD.U32 R23, R23, 0x10000, RZ ;  /* 0x0001000017177824 */ /* 0x020fe200078e00ff */
        /* <DEDUP_REMOVED lines=12> */
.L_x_2162:
[----:B------:R-:W-:Y:S01]  /*cc70*/  IMAD.MOV.U32 R0, RZ, RZ, 0x7f ;  /* 0x0000007fff007424 */ /* 0x000fe200078e00ff */
[----:B------:R-:W-:-:S04]  /*cc80*/  ISETP.GT.U32.AND P0, PT, R3, 0x7f800000, PT ;  /* 0x7f8000000300780c */ /* 0x000fc80003f04070 */
[----:B------:R-:W-:-:S09]  /*cc90*/  SEL R0, R0, 0x7c, P0 ;  /* 0x0000007c00007807 */ /* 0x000fd20000000000 */
.L_x_2163:
[----:B------:R-:W-:Y:S05]  /*cca0*/  BSYNC B0 ;  /* 0x0000000000007941 */ /* 0x000fea0003800000 */
.L_x_2161:
[----:B------:R-:W-:Y:S01]  /*ccb0*/  LOP3.LUT R3, R23, 0x80000000, RZ, 0xc0, !PT ;  /* 0x8000000017037812 */ /* 0x000fe200078ec0ff */
[----:B------:R-:W-:-:S03]  /*ccc0*/  IMAD.MOV.U32 R17, RZ, RZ, R25 ;  /* 0x000000ffff117224 */ /* 0x000fc600078e0019 */
[----:B------:R-:W-:-:S04]  /*ccd0*/  SHF.R.U32.HI R3, RZ, 0x18, R3 ;  /* 0x00000018ff037819 */ /* 0x000fc80000011603 */
[----:B------:R-:W-:-:S05]  /*cce0*/  LOP3.LUT R3, R0, R3, RZ, 0xfc, !PT ;  /* 0x0000000300037212 */ /* 0x000fca00078efcff */
[----:B------:R0:W-:Y:S01]  /*ccf0*/  STG.E.U8 desc[UR36][R8.64], R3 ;  /* 0x0000000308007986 */ /* 0x0001e2000c101124 */
[----:B------:R-:W-:Y:S05]  /*cd00*/  BRA `(.L_x_2142) ;  /* 0x0000000400d07947 */ /* 0x000fea0003800000 */
.L_x_2157:
[----:B-----5:R0:W-:Y:S01]  /*cd10*/  STG.E.U16 desc[UR36][R8.64], R23 ;  /* 0x0000001708007986 */ /* 0x0201e2000c101524 */
[----:B------:R-:W-:Y:S01]  /*cd20*/  IMAD.MOV.U32 R17, RZ, RZ, R25 ;  /* 0x000000ffff117224 */ /* 0x000fe200078e0019 */
[----:B------:R-:W-:Y:S06]  /*cd30*/  BRA `(.L_x_2142) ;  /* 0x0000000400c47947 */ /* 0x000fec0003800000 */
.L_x_2154:
        /* <DEDUP_REMOVED lines=10> */
[----:B------:R-:W0:Y:S02]  /*cde0*/  F2I.FTZ.U32.TRUNC.NTZ R3, R3 ;  /* 0x0000000300037305 */ /* 0x000e24000021f000 */
[----:B0-----:R0:W-:Y:S01]  /*cdf0*/  STG.E.U16 desc[UR36][R8.64], R3 ;  /* 0x0000000308007986 */ /* 0x0011e2000c101524 */
[----:B------:R-:W-:Y:S05]  /*ce00*/  BRA `(.L_x_2142) ;  /* 0x0000000400907947 */ /* 0x000fea0003800000 */
.L_x_2166:
[----:B-----5:R-:W-:Y:S01]  /*ce10*/  IMAD.U32 R23, R23, 0x10000, RZ ;  /* 0x0001000017177824 */ /* 0x020fe200078e00ff */
        /* <DEDUP_REMOVED lines=16> */
.L_x_2169:
[----:B------:R-:W-:-:S04]  /*cf20*/  LOP3.LUT R3, R23, 0x80000000, RZ, 0xc0, !PT ;  /* 0x8000000017037812 */ /* 0x000fc800078ec0ff */
[----:B------:R-:W-:-:S04]  /*cf30*/  SHF.R.U32.HI R3, RZ, 0x18, R3 ;  /* 0x00000018ff037819 */ /* 0x000fc80000011603 */
[----:B------:R-:W-:-:S04]  /*cf40*/  LOP3.LUT R0, R0, R3, RZ, 0xfc, !PT ;  /* 0x0000000300007212 */ /* 0x000fc800078efcff */
[----:B------:R-:W-:-:S07]  /*cf50*/  PRMT R4, R0, 0x7610, R4 ;  /* 0x0000761000047816 */ /* 0x000fce0000000004 */
.L_x_2168:
[----:B------:R-:W-:Y:S05]  /*cf60*/  BSYNC B0 ;  /* 0x0000000000007941 */ /* 0x000fea0003800000 */
.L_x_2167:
[----:B------:R0:W-:Y:S01]  /*cf70*/  STG.E.U8 desc[UR36][R8.64], R4 ;  /* 0x0000000408007986 */ /* 0x0001e2000c101124 */
[----:B------:R-:W-:Y:S01]  /*cf80*/  IMAD.MOV.U32 R17, RZ, RZ, R25 ;  /* 0x000000ffff117224 */ /* 0x000fe200078e0019 */
[----:B------:R-:W-:Y:S06]  /*cf90*/  BRA `(.L_x_2142) ;  /* 0x00000004002c7947 */ /* 0x000fec0003800000 */
.L_x_2165:
        /* <DEDUP_REMOVED lines=17> */
.L_x_2172:
[----:B------:R-:W-:-:S04]  /*d0b0*/  LOP3.LUT R3, R23, 0x80000000, RZ, 0xc0, !PT ;  /* 0x8000000017037812 */ /* 0x000fc800078ec0ff */
[----:B------:R-:W-:-:S04]  /*d0c0*/  SHF.R.U32.HI R3, RZ, 0x18, R3 ;  /* 0x00000018ff037819 */ /* 0x000fc80000011603 */
[----:B------:R-:W-:-:S04]  /*d0d0*/  LOP3.LUT R0, R0, R3, RZ, 0xfc, !PT ;  /* 0x0000000300007212 */ /* 0x000fc800078efcff */
[----:B------:R-:W-:-:S07]  /*d0e0*/  PRMT R4, R0, 0x7610, R4 ;  /* 0x0000761000047816 */ /* 0x000fce0000000004 */
.L_x_2171:
[----:B------:R-:W-:Y:S05]  /*d0f0*/  BSYNC B0 ;  /* 0x0000000000007941 */ /* 0x000fea0003800000 */
.L_x_2170:
[----:B------:R0:W-:Y:S01]  /*d100*/  STG.E.U8 desc[UR36][R8.64], R4 ;  /* 0x0000000408007986 */ /* 0x0001e2000c101124 */
[----:B------:R-:W-:Y:S01]  /*d110*/  IMAD.MOV.U32 R17, RZ, RZ, R25 ;  /* 0x000000ffff117224 */ /* 0x000fe200078e0019 */
[----:B------:R-:W-:Y:S06]  /*d120*/  BRA `(.L_x_2142) ;  /* 0x0000000000c87947 */ /* 0x000fec0003800000 */
.L_x_2164:
[----:B------:R-:W-:-:S13]  /*d130*/  ISETP.NE.AND P0, PT, R0, 0x1c, PT ;  /* 0x0000001c0000780c */ /* 0x000fda0003f05270 */
[----:B------:R-:W-:Y:S05]  /*d140*/  @!P0 BRA `(.L_x_2173) ;  /* 0x0000000000b08947 */ /* 0x000fea0003800000 */
[----:B------:R-:W-:-:S13]  /*d150*/  ISETP.NE.AND P0, PT, R0, 0x1d, PT ;  /* 0x0000001d0000780c */ /* 0x000fda0003f05270 */
[----:B------:R-:W-:Y:S05]  /*d160*/  @!P0 BRA `(.L_x_2174) ;  /* 0x0000000000948947 */ /* 0x000fea0003800000 */
[----:B------:R-:W-:-:S13]  /*d170*/  ISETP.NE.AND P0, PT, R0, 0x2c, PT ;  /* 0x0000002c0000780c */ /* 0x000fda0003f05270 */
[----:B------:R-:W-:Y:S05]  /*d180*/  @P0 BRA `(.L_x_2147) ;  /* 0x0000000000440947 */ /* 0x000fea0003800000 */
[----:B-----5:R-:W-:Y:S02]  /*d190*/  IMAD.U32 R4, R23, 0x10000, RZ ;  /* 0x0001000017047824 */ /* 0x020fe400078e00ff */
        /* <DEDUP_REMOVED lines=16> */
.L_x_2147:
        /* <DEDUP_REMOVED lines=16> */
.L_x_2175:
[----:B------:R-:W-:Y:S01]  /*d3a0*/  IMAD.MOV.U32 R17, RZ, RZ, R25 ;  /* 0x000000ffff117224 */ /* 0x000fe200078e0019 */
[----:B------:R-:W-:Y:S06]  /*d3b0*/  BRA `(.L_x_2142) ;  /* 0x0000000000247947 */ /* 0x000fec0003800000 */
.L_x_2174:
[----:B-----5:R-:W-:Y:S02]  /*d3c0*/  IMAD.U32 R4, R23, 0x10000, RZ ;  /* 0x0001000017047824 */ /* 0x020fe400078e00ff */
[----:B------:R-:W-:-:S04]  /*d3d0*/  IMAD.MOV.U32 R17, RZ, RZ, R25 ;  /* 0x000000ffff117224 */ /* 0x000fc800078e0019 */
[----:B------:R-:W0:Y:S02]  /*d3e0*/  F2I.U64.TRUNC R4, R4 ;  /* 0x0000000400047311 */ /* 0x000e24000020d800 */
[----:B0-----:R0:W-:Y:S01]  /*d3f0*/  STG.E.64 desc[UR36][R8.64], R4 ;  /* 0x0000000408007986 */ /* 0x0011e2000c101b24 */
[----:B------:R-:W-:Y:S05]  /*d400*/  BRA `(.L_x_2142) ;  /* 0x0000000000107947 */ /* 0x000fea0003800000 */
.L_x_2173:
[----:B-----5:R-:W-:Y:S02]  /*d410*/  IMAD.U32 R23, R23, 0x10000, RZ ;  /* 0x0001000017177824 */ /* 0x020fe400078e00ff */
[----:B------:R-:W-:-:S04]  /*d420*/  IMAD.MOV.U32 R17, RZ, RZ, R25 ;  /* 0x000000ffff117224 */ /* 0x000fc800078e0019 */
[----:B------:R-:W0:Y:S02]  /*d430*/  F2I.FTZ.U32.TRUNC.NTZ R23, R23 ;  /* 0x0000001700177305 */ /* 0x000e24000021f000 */
[----:B0-----:R0:W-:Y:S02]  /*d440*/  STG.E desc[UR36][R8.64], R23 ;  /* 0x0000001708007986 */ /* 0x0011e4000c101924 */
.L_x_2142:
[----:B------:R-:W-:Y:S05]  /*d450*/  BSYNC B6 ;  /* 0x0000000000067941 */ /* 0x000fea0003800000 */
.L_x_2141:
        /* <DEDUP_REMOVED lines=25> */
.L_x_2181:
[----:B-----5:R-:W-:-:S06]  /*d5f0*/  IMAD.U32 R7, R19, 0x10000, RZ ;  /* 0x0001000013077824 */ /* 0x020fcc00078e00ff */
[----:B------:R-:W0:Y:S02]  /*d600*/  F2I.S64.TRUNC R6, R7 ;  /* 0x0000000700067311 */ /* 0x000e24000020d900 */
[----:B0-----:R2:W-:Y:S01]  /*d610*/  STG.E.U8 desc[UR36][R4.64], R6 ;  /* 0x0000000604007986 */ /* 0x0015e2000c101124 */
[----:B------:R-:W-:Y:S05]  /*d620*/  BRA `(.L_x_2183) ;  /* 0x0000000c007c7947 */ /* 0x000fea0003800000 */
.L_x_2180:
[----:B------:R-:W-:-:S13]  /*d630*/  ISETP.NE.AND P0, PT, R0, 0x2, PT ;  /* 0x000000020000780c */ /* 0x000fda0003f05270 */
[----:B------:R-:W-:Y:S05]  /*d640*/  @!P0 BRA `(.L_x_2184) ;  /* 0x0000000000308947 */ /* 0x000fea0003800000 */
[----:B------:R-:W-:-:S13]  /*d650*/  ISETP.NE.AND P0, PT, R0, 0x3, PT ;  /* 0x000000030000780c */ /* 0x000fda0003f05270 */
[----:B------:R-:W-:Y:S05]  /*d660*/  @!P0 BRA `(.L_x_2185) ;  /* 0x0000000000188947 */ /* 0x000fea0003800000 */
[----:B------:R-:W-:-:S13]  /*d670*/  ISETP.NE.AND P0, PT, R0, 0x4, PT ;  /* 0x000000040000780c */ /* 0x000fda0003f05270 */
[----:B------:R-:W-:Y:S05]  /*d680*/  @P0 BRA `(.L_x_2182) ;  /* 0x0000000c00040947 */ /* 0x000fea0003800000 */
[----:B-----5:R-:W-:-:S06]  /*d690*/  IMAD.U32 R6, R19, 0x10000, RZ ;  /* 0x0001000013067824 */ /* 0x020fcc00078e00ff */
[----:B------:R-:W0:Y:S02]  /*d6a0*/  F2I.S64.TRUNC R6, R6 ;  /* 0x0000000600067311 */ /* 0x000e24000020d900 */
[----:B0-----:R0:W-:Y:S01]  /*d6b0*/  STG.E.64 desc[UR36][R4.64], R6 ;  /* 0x0000000604007986 */ /* 0x0011e2000c101b24 */
[----:B------:R-:W-:Y:S05]  /*d6c0*/  BRA `(.L_x_2183) ;  /* 0x0000000c00547947 */ /* 0x000fea0003800000 */
.L_x_2185:
[----:B-----5:R-:W-:-:S06]  /*d6d0*/  IMAD.U32 R19, R19, 0x10000, RZ ;  /* 0x0001000013137824 */ /* 0x020fcc00078e00ff */
[----:B------:R-:W0:Y:S02]  /*d6e0*/  F2I.FTZ.TRUNC.NTZ R19, R19 ;  /* 0x0000001300137305 */ /* 0x000e24000021f100 */
[----:B0-----:R0:W-:Y:S01]  /*d6f0*/  STG.E desc[UR36][R4.64], R19 ;  /* 0x0000001304007986 */ /* 0x0011e2000c101924 */
[----:B------:R-:W-:Y:S05]  /*d700*/  BRA `(.L_x_2183) ;  /* 0x0000000c00447947 */ /* 0x000fea0003800000 */
.L_x_2184:
[----:B-----5:R-:W-:-:S06]  /*d710*/  IMAD.U32 R19, R19, 0x10000, RZ ;  /* 0x0001000013137824 */ /* 0x020fcc00078e00ff */
[----:B------:R-:W0:Y:S02]  /*d720*/  F2I.FTZ.TRUNC.NTZ R19, R19 ;  /* 0x0000001300137305 */ /* 0x000e24000021f100 */
[----:B0-----:R0:W-:Y:S01]  /*d730*/  STG.E.U16 desc[UR36][R4.64], R19 ;  /* 0x0000001304007986 */ /* 0x0011e2000c101524 */
[----:B------:R-:W-:Y:S05]  /*d740*/  BRA `(.L_x_2183) ;  /* 0x0000000c00347947 */ /* 0x000fea0003800000 */
.L_x_2179:
        /* <DEDUP_REMOVED lines=9> */
.L_x_2187:
[----:B-----5:R-:W-:-:S05]  /*d7e0*/  IMAD.U32 R0, R19, 0x10000, RZ ;  /* 0x0001000013007824 */ /* 0x020fca00078e00ff */
[----:B------:R-:W-:-:S05]  /*d7f0*/  F2FP.F16.F32.PACK_AB R0, RZ, R0 ;  /* 0x00000000ff00723e */ /* 0x000fca00000000ff */
[----:B------:R0:W-:Y:S01]  /*d800*/  STG.E.U16 desc[UR36][R4.64], R0 ;  /* 0x0000000004007986 */ /* 0x0001e2000c101524 */
[----:B------:R-:W-:Y:S05]  /*d810*/  BRA `(.L_x_2183) ;  /* 0x0000000c00007947 */ /* 0x000fea0003800000 */
.L_x_2186:
[----:B------:R-:W-:-:S13]  /*d820*/  ISETP.NE.AND P0, PT, R0, 0x7, PT ;  /* 0x000000070000780c */ /* 0x000fda0003f05270 */
[----:B------:R-:W-:Y:S05]  /*d830*/  @!P0 BRA `(.L_x_2188) ;  /* 0x0000000000348947 */ /* 0x000fea0003800000 */
[----:B------:R-:W-:-:S13]  /*d840*/  ISETP.NE.AND P0, PT, R0, 0x8, PT ;  /* 0x000000080000780c */ /* 0x000fda0003f05270 */
[----:B------:R-:W-:Y:S05]  /*d850*/  @!P0 BRA `(.L_x_2189) ;  /* 0x0000000000188947 */ /* 0x000fea0003800000 */
[----:B------:R-:W-:-:S13]  /*d860*/  ISETP.NE.AND P0, PT, R0, 0x9, PT ;  /* 0x000000090000780c */ /* 0x000fda0003f05270 */
[----:B------:R-:W-:Y:S05]  /*d870*/  @P0 BRA `(.L_x_2182) ;  /* 0x0000000800880947 */ /* 0x000fea0003800000 */
[----:B-----5:R-:W-:Y:S02]  /*d880*/  IMAD.U32 R6, R19, 0x10000, RZ ;  /* 0x0001000013067824 */ /* 0x020fe400078e00ff */
[----:B------:R-:W-:-:S05]  /*d890*/  IMAD.MOV.U32 R7, RZ, RZ, RZ ;  /* 0x000000ffff077224 */ /* 0x000fca00078e00ff */
[----:B------:R0:W-:Y:S01]  /*d8a0*/  STG.E.64 desc[UR36][R4.64], R6 ;  /* 0x0000000604007986 */ /* 0x0001e2000c101b24 */
[----:B------:R-:W-:Y:S05]  /*d8b0*/  BRA `(.L_x_2183) ;  /* 0x0000000800d87947 */ /* 0x000fea0003800000 */
.L_x_2189:
[----:B-----5:R-:W-:-:S05]  /*d8c0*/  IMAD.U32 R19, R19, 0x10000, RZ ;  /* 0x0001000013137824 */ /* 0x020fca00078e00ff */
[----:B------:R-:W-:-:S04]  /*d8d0*/  F2FP.F16.F32.PACK_AB R3, RZ, R19 ;  /* 0x00000013ff03723e */ /* 0x000fc800000000ff */
[----:B------:R-:W-:-:S05]  /*d8e0*/  PRMT R3, R3, 0x5410, RZ ;  /* 0x0000541003037816 */ /* 0x000fca00000000ff */
[----:B------:R0:W-:Y:S01]  /*d8f0*/  STG.E desc[UR36][R4.64], R3 ;  /* 0x0000000304007986 */ /* 0x0001e2000c101924 */
[----:B------:R-:W-:Y:S05]  /*d900*/  BRA `(.L_x_2183) ;  /* 0x0000000800c47947 */ /* 0x000fea0003800000 */
.L_x_2188:
[----:B-----5:R-:W-:-:S04]  /*d910*/  IMAD.U32 R6, R19, 0x10000, RZ ;  /* 0x0001000013067824 */ /* 0x020fc800078e00ff */
[----:B------:R-:W-:-:S06]  /*d920*/  FMUL.FTZ R6, R6, 1 ;  /* 0x3f80000006067820 */ /* 0x000fcc0000410000 */
[----:B------:R-:W0:Y:S02]  /*d930*/  F2F.F64.F32 R6, R6 ;  /* 0x0000000600067310 */ /* 0x000e240000201800 */
[----:B0-----:R0:W-:Y:S01]  /*d940*/  STG.E.64 desc[UR36][R4.64], R6 ;  /* 0x0000000604007986 */ /* 0x0011e2000c101b24 */
[----:B------:R-:W-:Y:S05]  /*d950*/  BRA `(.L_x_2183) ;  /* 0x0000000800b07947 */ /* 0x000fea0003800000 */
.L_x_2178:
        /* <DEDUP_REMOVED lines=10> */
[----:B------:R-:W-:-:S05]  /*da00*/  SEL R3, RZ, 0x1, !P0 ;  /* 0x00000001ff037807 */ /* 0x000fca0004000000 */
[----:B------:R0:W-:Y:S01]  /*da10*/  STG.E.U8 desc[UR36][R4.64], R3 ;  /* 0x0000000304007986 */ /* 0x0001e2000c101124 */
[----:B------:R-:W-:Y:S05]  /*da20*/  BRA `(.L_x_2183) ;  /* 0x00000008007c7947 */ /* 0x000fea0003800000 */
.L_x_2192:
[----:B-----5:R-:W-:Y:S01]  /*da30*/  IMAD.U32 R19, R19, 0x10000, RZ ;  /* 0x0001000013137824 */ /* 0x020fe200078e00ff */
[----:B------:R-:W-:-:S03]  /*da40*/  CS2R R10, SRZ ;  /* 0x00000000000a7805 */ /* 0x000fc6000001ff00 */
[----:B-1-34-:R-:W-:-:S06]  /*da50*/  FMUL.FTZ R8, R19, 1 ;  /* 0x3f80000013087820 */ /* 0x01afcc0000410000 */
[----:B------:R-:W0:Y:S02]  /*da60*/  F2F.F64.F32 R8, R8 ;  /* 0x0000000800087310 */ /* 0x000e240000201800 */
[----:B0-----:R0:W-:Y:S01]  /*da70*/  STG.E.128 desc[UR36][R4.64], R8 ;  /* 0x0000000804007986 */ /* 0x0011e2000c101d24 */
[----:B------:R-:W-:Y:S05]  /*da80*/  BRA `(.L_x_2183) ;  /* 0x0000000800647947 */ /* 0x000fea0003800000 */
.L_x_2191:
        /* <DEDUP_REMOVED lines=21> */
.L_x_2196:
[----:B------:R-:W-:Y:S05]  /*dbe0*/  BSYNC B0 ;  /* 0x0000000000007941 */ /* 0x000fea0003800000 */
.L_x_2195:
[----:B------:R-:W-:-:S05]  /*dbf0*/  LOP3.LUT R7, R0, R7, RZ, 0xfc, !PT ;  /* 0x0000000700077212 */ /* 0x000fca00078efcff */
[----:B------:R0:W-:Y:S01]  /*dc00*/  STG.E.U8 desc[UR36][R4.64], R7 ;  /* 0x0000000704007986 */ /* 0x0001e2000c101124 */
[----:B------:R-:W-:Y:S05]  /*dc10*/  BRA `(.L_x_2183) ;  /* 0x0000000800007947 */ /* 0x000fea0003800000 */
.L_x_2194:
        /* <DEDUP_REMOVED lines=13> */
.L_x_2198:
[----:B------:R-:W-:Y:S01]  /*dcf0*/  IMAD.MOV.U32 R0, RZ, RZ, 0x7f ;  /* 0x0000007fff007424 */ /* 0x000fe200078e00ff */
[----:B------:R-:W-:-:S04]  /*dd00*/  ISETP.GT.U32.AND P0, PT, R3, 0x7f800000, PT ;  /* 0x7f8000000300780c */ /* 0x000fc80003f04070 */
[----:B------:R-:W-:-:S09]  /*dd10*/  SEL R0, R0, 0x7c, P0 ;  /* 0x0000007c00007807 */ /* 0x000fd20000000000 */
.L_x_2199:
[----:B------:R-:W-:Y:S05]  /*dd20*/  BSYNC B0 ;  /* 0x0000000000007941 */ /* 0x000fea0003800000 */
.L_x_2197:
[----:B------:R-:W-:-:S04]  /*dd30*/  LOP3.LUT R3, R19, 0x80000000, RZ, 0xc0, !PT ;  /* 0x8000000013037812 */ /* 0x000fc800078ec0ff */
[----:B------:R-:W-:-:S04]  /*dd40*/  SHF.R.U32.HI R3, RZ, 0x18, R3 ;  /* 0x00000018ff037819 */ /* 0x000fc80000011603 */
[----:B------:R-:W-:-:S05]  /*dd50*/  LOP3.LUT R3, R0, R3, RZ, 0xfc, !PT ;  /* 0x0000000300037212 */ /* 0x000fca00078efcff */
[----:B------:R0:W-:Y:S01]  /*dd60*/  STG.E.U8 desc[UR36][R4.64], R3 ;  /* 0x0000000304007986 */ /* 0x0001e2000c101124 */
[----:B------:R-:W-:Y:S05]  /*dd70*/  BRA `(.L_x_2183) ;  /* 0x0000000400a87947 */ /* 0x000fea0003800000 */
.L_x_2193:
[----:B-----5:R0:W-:Y:S01]  /*dd80*/  STG.E.U16 desc[UR36][R4.64], R19 ;  /* 0x0000001304007986 */ /* 0x0201e2000c101524 */
[----:B------:R-:W-:Y:S05]  /*dd90*/  BRA `(.L_x_2183) ;  /* 0x0000000400a07947 */ /* 0x000fea0003800000 */
.L_x_2190:
        /* <DEDUP_REMOVED lines=8> */
[----:B-----5:R-:W-:-:S06]  /*de20*/  IMAD.U32 R3, R19, 0x10000, RZ ;  /* 0x0001000013037824 */ /* 0x020fcc00078e00ff */
[----:B------:R-:W0:Y:S02]  /*de30*/  F2I.FTZ.U32.TRUNC.NTZ R3, R3 ;  /* 0x0000000300037305 */ /* 0x000e24000021f000 */
[----:B0-----:R0:W-:Y:S01]  /*de40*/  STG.E.U16 desc[UR36][R4.64], R3 ;  /* 0x0000000304007986 */ /* 0x0011e2000c101524 */
[----:B------:R-:W-:Y:S05]  /*de50*/  BRA `(.L_x_2183) ;  /* 0x0000000400707947 */ /* 0x000fea0003800000 */
.L_x_2202:
        /* <DEDUP_REMOVED lines=17> */
.L_x_2205:
[----:B------:R-:W-:-:S04]  /*df70*/  LOP3.LUT R0, R19, 0x80000000, RZ, 0xc0, !PT ;  /* 0x8000000013007812 */ /* 0x000fc800078ec0ff */
[----:B------:R-:W-:-:S04]  /*df80*/  SHF.R.U32.HI R0, RZ, 0x18, R0 ;  /* 0x00000018ff007819 */ /* 0x000fc80000011600 */
[----:B------:R-:W-:-:S07]  /*df90*/  LOP3.LUT R0, R3, R0, RZ, 0xfc, !PT ;  /* 0x0000000003007212 */ /* 0x000fce00078efcff */
.L_x_2204:
[----:B------:R-:W-:Y:S05]  /*dfa0*/  BSYNC B0 ;  /* 0x0000000000007941 */ /* 0x000fea0003800000 */
.L_x_2203:
[----:B------:R0:W-:Y:S01]  /*dfb0*/  STG.E.U8 desc[UR36][R4.64], R0 ;  /* 0x0000000004007986 */ /* 0x0001e2000c101124 */
[----:B------:R-:W-:Y:S05]  /*dfc0*/  BRA `(.L_x_2183) ;  /* 0x0000000400147947 */ /* 0x000fea0003800000 */
.L_x_2201:
        /* <DEDUP_REMOVED lines=17> */
.L_x_2208:
[----:B------:R-:W-:-:S04]  /*e0e0*/  LOP3.LUT R0, R19, 0x80000000, RZ, 0xc0, !PT ;  /* 0x8000000013007812 */ /* 0x000fc800078ec0ff */
[----:B------:R-:W-:-:S04]  /*e0f0*/  SHF.R.U32.HI R0, RZ, 0x18, R0 ;  /* 0x00000018ff007819 */ /* 0x000fc80000011600 */
[----:B------:R-:W-:-:S07]  /*e100*/  LOP3.LUT R0, R3, R0, RZ, 0xfc, !PT ;  /* 0x0000000003007212 */ /* 0x000fce00078efcff */
.L_x_2207:
[----:B------:R-:W-:Y:S05]  /*e110*/  BSYNC B0 ;  /* 0x0000000000007941 */ /* 0x000fea0003800000 */
.L_x_2206:
[----:B------:R0:W-:Y:S01]  /*e120*/  STG.E.U8 desc[UR36][R4.64], R0 ;  /* 0x0000000004007986 */ /* 0x0001e2000c101124 */
[----:B------:R-:W-:Y:S05]  /*e130*/  BRA `(.L_x_2183) ;  /* 0x0000000000b87947 */ /* 0x000fea0003800000 */
.L_x_2200:
[----:B------:R-:W-:-:S13]  /*e140*/  ISETP.NE.AND P0, PT, R0, 0x1c, PT ;  /* 0x0000001c0000780c */ /* 0x000fda0003f05270 */
[----:B------:R-:W-:Y:S05]  /*e150*/  @!P0 BRA `(.L_x_2209) ;  /* 0x0000000000a48947 */ /* 0x000fea0003800000 */
[----:B------:R-:W-:-:S13]  /*e160*/  ISETP.NE.AND P0, PT, R0, 0x1d, PT ;  /* 0x0000001d0000780c */ /* 0x000fda0003f05270 */
[----:B------:R-:W-:Y:S05]  /*e170*/  @!P0 BRA `(.L_x_2210) ;  /* 0x00000000008c8947 */ /* 0x000fea0003800000 */
[----:B------:R-:W-:-:S13]  /*e180*/  ISETP.NE.AND P0, PT, R0, 0x2c, PT ;  /* 0x0000002c0000780c */ /* 0x000fda0003f05270 */
[----:B------:R-:W-:Y:S05]  /*e190*/  @P0 BRA `(.L_x_2182) ;  /* 0x0000000000400947 */ /* 0x000fea0003800000 */
[----:B-----5:R-:W-:-:S05]  /*e1a0*/  IMAD.U32 R6, R19, 0x10000, RZ ;  /* 0x0001000013067824 */ /* 0x020fca00078e00ff */
        /* <DEDUP_REMOVED lines=15> */
.L_x_2182:
        /* <DEDUP_REMOVED lines=16> */
.L_x_2211:
[----:B------:R-:W-:Y:S05]  /*e3a0*/  BRA `(.L_x_2183) ;  /* 0x00000000001c7947 */ /* 0x000fea0003800000 */
.L_x_2210:
[----:B-----5:R-:W-:-:S06]  /*e3b0*/  IMAD.U32 R6, R19, 0x10000, RZ ;  /* 0x0001000013067824 */ /* 0x020fcc00078e00ff */
[----:B------:R-:W0:Y:S02]  /*e3c0*/  F2I.U64.TRUNC R6, R6 ;  /* 0x0000000600067311 */ /* 0x000e24000020d800 */
[----:B0-----:R0:W-:Y:S01]  /*e3d0*/  STG.E.64 desc[UR36][R4.64], R6 ;  /* 0x0000000604007986 */ /* 0x0011e2000c101b24 */
[----:B------:R-:W-:Y:S05]  /*e3e0*/  BRA `(.L_x_2183) ;  /* 0x00000000000c7947 */ /* 0x000fea0003800000 */
.L_x_2209:
[----:B-----5:R-:W-:-:S06]  /*e3f0*/  IMAD.U32 R19, R19, 0x10000, RZ ;  /* 0x0001000013137824 */ /* 0x020fcc00078e00ff */
[----:B------:R-:W0:Y:S02]  /*e400*/  F2I.FTZ.U32.TRUNC.NTZ R19, R19 ;  /* 0x0000001300137305 */ /* 0x000e24000021f000 */
[----:B0-----:R0:W-:Y:S02]  /*e410*/  STG.E desc[UR36][R4.64], R19 ;  /* 0x0000001304007986 */ /* 0x0011e4000c101924 */
.L_x_2183:
        /* <DEDUP_REMOVED lines=21> */
[----:B------:R-:W-:-:S06]  /*e570*/  IMAD.U32 R27, R27, 0x10000, RZ ;  /* 0x000100001b1b7824 */ /* 0x000fcc00078e00ff */
[----:B------:R-:W0:Y:S02]  /*e580*/  F2I.FTZ.TRUNC.NTZ R27, R27 ;  /* 0x0000001b001b7305 */ /* 0x000e24000021f100 */
[----:B0-----:R0:W-:Y:S01]  /*e590*/  STG.E.U8 desc[UR36][R4.64], R27 ;  /* 0x0000001b04007986 */ /* 0x0011e2000c101124 */
[----:B------:R-:W-:Y:S05]  /*e5a0*/  BRA `(.L_x_2217) ;  /* 0x0000000c008c7947 */ /* 0x000fea0003800000 */
.L_x_2215:
[----:B------:R-:W-:-:S06]  /*e5b0*/  IMAD.U32 R7, R27, 0x10000, RZ ;  /* 0x000100001b077824 */ /* 0x000fcc00078e00ff */
[----:B------:R-:W0:Y:S02]  /*e5c0*/  F2I.S64.TRUNC R6, R7 ;  /* 0x0000000700067311 */ /* 0x000e24000020d900 */
[----:B0-----:R0:W-:Y:S01]  /*e5d0*/  STG.E.U8 desc[UR36][R4.64], R6 ;  /* 0x0000000604007986 */ /* 0x0011e2000c101124 */
[----:B------:R-:W-:Y:S05]  /*e5e0*/  BRA `(.L_x_2217) ;  /* 0x0000000c007c7947 */ /* 0x000fea0003800000 */
.L_x_2214:
[----:B------:R-:W-:-:S13]  /*e5f0*/  ISETP.NE.AND P0, PT, R0, 0x2, PT ;  /* 0x000000020000780c */ /* 0x000fda0003f05270 */
[----:B------:R-:W-:Y:S05]  /*e600*/  @!P0 BRA `(.L_x_2218) ;  /* 0x0000000000308947 */ /* 0x000fea0003800000 */
[----:B------:R-:W-:-:S13]  /*e610*/  ISETP.NE.AND P0, PT, R0, 0x3, PT ;  /* 0x000000030000780c */ /* 0x000fda0003f05270 */
[----:B------:R-:W-:Y:S05]  /*e620*/  @!P0 BRA `(.L_x_2219) ;  /* 0x0000000000188947 */ /* 0x000fea0003800000 */
[----:B------:R-:W-:-:S13]  /*e630*/  ISETP.NE.AND P0, PT, R0, 0x4, PT ;  /* 0x000000040000780c */ /* 0x000fda0003f05270 */
[----:B------:R-:W-:Y:S05]  /*e640*/  @P0 BRA `(.L_x_2216) ;  /* 0x0000000c00040947 */ /* 0x000fea0003800000 */
[----:B------:R-:W-:-:S06]  /*e650*/  IMAD.U32 R6, R27, 0x10000, RZ ;  /* 0x000100001b067824 */ /* 0x000fcc00078e00ff */
[----:B------:R-:W0:Y:S02]  /*e660*/  F2I.S64.TRUNC R6, R6 ;  /* 0x0000000600067311 */ /* 0x000e24000020d900 */
[----:B0-----:R0:W-:Y:S01]  /*e670*/  STG.E.64 desc[UR36][R4.64], R6 ;  /* 0x0000000604007986 */ /* 0x0011e2000c101b24 */
[----:B------:R-:W-:Y:S05]  /*e680*/  BRA `(.L_x_2217) ;  /* 0x0000000c00547947 */ /* 0x000fea0003800000 */
.L_x_2219:
[----:B------:R-:W-:-:S06]  /*e690*/  IMAD.U32 R27, R27, 0x10000, RZ ;  /* 0x000100001b1b7824 */ /* 0x000fcc00078e00ff */
[----:B------:R-:W0:Y:S02]  /*e6a0*/  F2I.FTZ.TRUNC.NTZ R27, R27 ;  /* 0x0000001b001b7305 */ /* 0x000e24000021f100 */
[----:B0-----:R0:W-:Y:S01]  /*e6b0*/  STG.E desc[UR36][R4.64], R27 ;  /* 0x0000001b04007986 */ /* 0x0011e2000c101924 */
[----:B------:R-:W-:Y:S05]  /*e6c0*/  BRA `(.L_x_2217) ;  /* 0x0000000c00447947 */ /* 0x000fea0003800000 */
.L_x_2218:
[----:B------:R-:W-:-:S06]  /*e6d0*/  IMAD.U32 R27, R27, 0x10000, RZ ;  /* 0x000100001b1b7824 */ /* 0x000fcc00078e00ff */
[----:B------:R-:W0:Y:S02]  /*e6e0*/  F2I.FTZ.TRUNC.NTZ R27, R27 ;  /* 0x0000001b001b7305 */ /* 0x000e24000021f100 */
[----:B0-----:R0:W-:Y:S01]  /*e6f0*/  STG.E.U16 desc[UR36][R4.64], R27 ;  /* 0x0000001b04007986 */ /* 0x0011e2000c101524 */
[----:B------:R-:W-:Y:S05]  /*e700*/  BRA `(.L_x_2217) ;  /* 0x0000000c00347947 */ /* 0x000fea0003800000 */
.L_x_2213:
[----:B------:R-:W-:-:S13]  /*e710*/  ISETP.GT.AND P0, PT, R0, 0x6, PT ;  /* 0x000000060000780c */ /* 0x000fda0003f04270 */
[----:B------:R-:W-:Y:S05]  /*e720*/  @P0 BRA `(.L_x_2220) ;  /* 0x00000000002c0947 */ /* 0x000fea0003800000 */
[----:B------:R-:W-:-:S13]  /*e730*/  ISETP.NE.AND P0, PT, R0, 0x5, PT ;  /* 0x000000050000780c */ /* 0x000fda0003f05270 */
[----:B------:R-:W-:Y:S05]  /*e740*/  @!P0 BRA `(.L_x_2221) ;  /* 0x0000000000148947 */ /* 0x000fea0003800000 */
[----:B------:R-:W-:-:S13]  /*e750*/  ISETP.NE.AND P0, PT, R0, 0x6, PT ;  /* 0x000000060000780c */ /* 0x000fda0003f05270 */
[----:B------:R-:W-:Y:S05]  /*e760*/  @P0 BRA `(.L_x_2216) ;  /* 0x0000000800bc0947 */ /* 0x000fea0003800000 */
[----:B------:R-:W-:-:S05]  /*e770*/  IMAD.U32 R27, R27, 0x10000, RZ ;  /* 0x000100001b1b7824 */ /* 0x000fca00078e00ff */
[----:B------:R0:W-:Y:S01]  /*e780*/  STG.E desc[UR36][R4.64], R27 ;  /* 0x0000001b04007986 */ /* 0x0001e2000c101924 */
[----:B------:R-:W-:Y:S05]  /*e790*/  BRA `(.L_x_2217) ;  /* 0x0000000c00107947 */ /* 0x000fea0003800000 */
.L_x_2221:
[----:B------:R-:W-:-:S05]  /*e7a0*/  IMAD.U32 R0, R27, 0x10000, RZ ;  /* 0x000100001b007824 */ /* 0x000fca00078e00ff */
[----:B------:R-:W-:-:S05]  /*e7b0*/  F2FP.F16.F32.PACK_AB R0, RZ, R0 ;  /* 0x00000000ff00723e */ /* 0x000fca00000000ff */
[----:B------:R0:W-:Y:S01]  /*e7c0*/  STG.E.U16 desc[UR36][R4.64], R0 ;  /* 0x0000000004007986 */ /* 0x0001e2000c101524 */
[----:B------:R-:W-:Y:S05]  /*e7d0*/  BRA `(.L_x_2217) ;  /* 0x0000000c00007947 */ /* 0x000fea0003800000 */
.L_x_2220:
[----:B------:R-:W-:-:S13]  /*e7e0*/  ISETP.NE.AND P0, PT, R0, 0x7, PT ;  /* 0x000000070000780c */ /* 0x000fda0003f05270 */
[----:B------:R-:W-:Y:S05]  /*e7f0*/  @!P0 BRA `(.L_x_2222) ;  /* 0x0000000000348947 */ /* 0x000fea0003800000 */
[----:B------:R-:W-:-:S13]  /*e800*/  ISETP.NE.AND P0, PT, R0, 0x8, PT ;  /* 0x000000080000780c */ /* 0x000fda0003f05270 */
[----:B------:R-:W-:Y:S05]  /*e810*/  @!P0 BRA `(.L_x_2223) ;  /* 0x0000000000188947 */ /* 0x000fea0003800000 */
[----:B------:R-:W-:-:S13]  /*e820*/  ISETP.NE.AND P0, PT, R0, 0x9, PT ;  /* 0x000000090000780c */ /* 0x000fda0003f05270 */
[----:B------:R-:W-:Y:S05]  /*e830*/  @P0 BRA `(.L_x_2216) ;  /* 0x0000000800880947 */ /* 0x000fea0003800000 */
[----:B------:R-:W-:Y:S02]  /*e840*/  IMAD.U32 R6, R27, 0x10000, RZ ;  /* 0x000100001b067824 */ /* 0x000fe400078e00ff */
[----:B------:R-:W-:-:S05]  /*e850*/  IMAD.MOV.U32 R7, RZ, RZ, RZ ;  /* 0x000000ffff077224 */ /* 0x000fca00078e00ff */
[----:B------:R0:W-:Y:S01]  /*e860*/  STG.E.64 desc[UR36][R4.64], R6 ;  /* 0x0000000604007986 */ /* 0x0001e2000c101b24 */
[----:B------:R-:W-:Y:S05]  /*e870*/  BRA `(.L_x_2217) ;  /* 0x0000000800d87947 */ /* 0x000fea0003800000 */
.L_x_2223:
[----:B------:R-:W-:-:S05]  /*e880*/  IMAD.U32 R27, R27, 0x10000, RZ ;  /* 0x000100001b1b7824 */ /* 0x000fca00078e00ff */
[----:B------:R-:W-:-:S04]  /*e890*/  F2FP.F16.F32.PACK_AB R3, RZ, R27 ;  /* 0x0000001bff03723e */ /* 0x000fc800000000ff */
[----:B------:R-:W-:-:S05]  /*e8a0*/  PRMT R3, R3, 0x5410, RZ ;  /* 0x0000541003037816 */ /* 0x000fca00000000ff */
[----:B------:R0:W-:Y:S01]  /*e8b0*/  STG.E desc[UR36][R4.64], R3 ;  /* 0x0000000304007986 */ /* 0x0001e2000c101924 */
[----:B------:R-:W-:Y:S05]  /*e8c0*/  BRA `(.L_x_2217) ;  /* 0x0000000800c47947 */ /* 0x000fea0003800000 */
.L_x_2222:
[----:B------:R-:W-:-:S04]  /*e8d0*/  IMAD.U32 R6, R27, 0x10000, RZ ;  /* 0x000100001b067824 */ /* 0x000fc800078e00ff */
[----:B------:R-:W-:-:S06]  /*e8e0*/  FMUL.FTZ R6, R6, 1 ;  /* 0x3f80000006067820 */ /* 0x000fcc0000410000 */
[----:B------:R-:W0:Y:S02]  /*e8f0*/  F2F.F64.F32 R6, R6 ;  /* 0x0000000600067310 */ /* 0x000e240000201800 */
[----:B0-----:R0:W-:Y:S01]  /*e900*/  STG.E.64 desc[UR36][R4.64], R6 ;  /* 0x0000000604007986 */ /* 0x0011e2000c101b24 */
[----:B------:R-:W-:Y:S05]  /*e910*/  BRA `(.L_x_2217) ;  /* 0x0000000800b07947 */ /* 0x000fea0003800000 */
.L_x_2212:
        /* <DEDUP_REMOVED lines=8> */
[----:B------:R-:W-:-:S05]  /*e9a0*/  IMAD.U32 R27, R27, 0x10000, RZ ;  /* 0x000100001b1b7824 */ /* 0x000fca00078e00ff */
[----:B------:R-:W-:-:S04]  /*e9b0*/  FSETP.NEU.FTZ.AND P0, PT, R27, RZ, PT ;  /* 0x000000ff1b00720b */ /* 0x000fc80003f1d000 */
[----:B------:R-:W-:-:S05]  /*e9c0*/  SEL R3, RZ, 0x1, !P0 ;  /* 0x00000001ff037807 */ /* 0x000fca0004000000 */
[----:B------:R0:W-:Y:S01]  /*e9d0*/  STG.E.U8 desc[UR36][R4.64], R3 ;  /* 0x0000000304007986 */ /* 0x0001e2000c101124 */
[----:B------:R-:W-:Y:S05]  /*e9e0*/  BRA `(.L_x_2217) ;  /* 0x00000008007c7947 */ /* 0x000fea0003800000 */
.L_x_2226:
[----:B------:R-:W-:Y:S01]  /*e9f0*/  IMAD.U32 R27, R27, 0x10000, RZ ;  /* 0x000100001b1b7824 */ /* 0x000fe200078e00ff */
[----:B------:R-:W-:-:S03]  /*ea00*/  CS2R R10, SRZ ;  /* 0x00000000000a7805 */ /* 0x000fc6000001ff00 */
[----:B-1-34-:R-:W-:-:S06]  /*ea10*/  FMUL.FTZ R8, R27, 1 ;  /* 0x3f8000001b087820 */ /* 0x01afcc0000410000 */
[----:B------:R-:W0:Y:S02]  /*ea20*/  F2F.F64.F32 R8, R8 ;  /* 0x0000000800087310 */ /* 0x000e240000201800 */
[----:B0-----:R0:W-:Y:S01]  /*ea30*/  STG.E.128 desc[UR36][R4.64], R8 ;  /* 0x0000000804007986 */ /* 0x0011e2000c101d24 */
[----:B------:R-:W-:Y:S05]  /*ea40*/  BRA `(.L_x_2217) ;  /* 0x0000000800647947 */ /* 0x000fea0003800000 */
.L_x_2225:
[----:B------:R-:W-:-:S13]  /*ea50*/  ISETP.NE.AND P0, PT, R0, 0xf, PT ;  /* 0x0000000f0000780c */ /* 0x000fda0003f05270 */
[----:B------:R-:W-:Y:S05]  /*ea60*/  @!P0 BRA `(.L_x_2227) ;  /* 0x0000000000b48947 */ /* 0x000fea0003800000 */
[----:B------:R-:W-:-:S13]  /*ea70*/  ISETP.NE.AND P0, PT, R0, 0x17, PT ;  /* 0x000000170000780c */ /* 0x000fda0003f05270 */
[----:B------:R-:W-:Y:S05]  /*ea80*/  @!P0 BRA `(.L_x_2228) ;  /* 0x0000000000548947 */ /* 0x000fea0003800000 */
[----:B------:R-:W-:-:S13]  /*ea90*/  ISETP.NE.AND P0, PT, R0, 0x18, PT ;  /* 0x000000180000780c */ /* 0x000fda0003f05270 */
[----:B------:R-:W-:Y:S05]  /*eaa0*/  @P0 BRA `(.L_x_2216) ;  /* 0x0000000400ec0947 */ /* 0x000fea0003800000 */
[----:B------:R-:W-:Y:S01]  /*eab0*/  IMAD.U32 R27, R27, 0x10000, RZ ;  /* 0x000100001b1b7824 */ /* 0x000fe200078e00ff */
        /* <DEDUP_REMOVED lines=14> */
.L_x_2230:
[----:B------:R-:W-:Y:S05]  /*eba0*/  BSYNC B0 ;  /* 0x0000000000007941 */ /* 0x000fea0003800000 */
.L_x_2229:
[----:B------:R-:W-:-:S05]  /*ebb0*/  LOP3.LUT R7, R0, R7, RZ, 0xfc, !PT ;  /* 0x0000000700077212 */ /* 0x000fca00078efcff */
[----:B------:R0:W-:Y:S01]  /*ebc0*/  STG.E.U8 desc[UR36][R4.64], R7 ;  /* 0x0000000704007986 */ /* 0x0001e2000c101124 */
[----:B------:R-:W-:Y:S05]  /*ebd0*/  BRA `(.L_x_2217) ;  /* 0x0000000800007947 */ /* 0x000fea0003800000 */
.L_x_2228:
[----:B------:R-:W-:Y:S01]  /*ebe0*/  IMAD.U32 R27, R27, 0x10000, RZ ;  /* 0x000100001b1b7824 */ /* 0x000fe200078e00ff */
        /* <DEDUP_REMOVED lines=12> */
.L_x_2232:
[----:B------:R-:W-:Y:S01]  /*ecb0*/  IMAD.MOV.U32 R0, RZ, RZ, 0x7f ;  /* 0x0000007fff007424 */ /* 0x000fe200078e00ff */
[----:B------:R-:W-:-:S04]  /*ecc0*/  ISETP.GT.U32.AND P0, PT, R3, 0x7f800000, PT ;  /* 0x7f8000000300780c */ /* 0x000fc80003f04070 */
[----:B------:R-:W-:-:S09]  /*ecd0*/  SEL R0, R0, 0x7c, P0 ;  /* 0x0000007c00007807 */ /* 0x000fd20000000000 */
.L_x_2233:
[----:B------:R-:W-:Y:S05]  /*ece0*/  BSYNC B0 ;  /* 0x0000000000007941 */ /* 0x000fea0003800000 */
.L_x_2231:
[----:B------:R-:W-:-:S04]  /*ecf0*/  LOP3.LUT R3, R27, 0x80000000, RZ, 0xc0, !PT ;  /* 0x800000001b037812 */ /* 0x000fc800078ec0ff */
[----:B------:R-:W-:-:S04]  /*ed00*/  SHF.R.U32.HI R3, RZ, 0x18, R3 ;  /* 0x00000018ff037819 */ /* 0x000fc80000011603 */
[----:B------:R-:W-:-:S05]  /*ed10*/  LOP3.LUT R3, R0, R3, RZ, 0xfc, !PT ;  /* 0x0000000300037212 */ /* 0x000fca00078efcff */
[----:B------:R0:W-:Y:S01]  /*ed20*/  STG.E.U8 desc[UR36][R4.64], R3 ;  /* 0x0000000304007986 */ /* 0x0001e2000c101124 */
[----:B------:R-:W-:Y:S05]  /*ed30*/  BRA `(.L_x_2217) ;  /* 0x0000000400a87947 */ /* 0x000fea0003800000 */
.L_x_2227:
[----:B------:R0:W-:Y:S01]  /*ed40*/  STG.E.U16 desc[UR36][R4.64], R27 ;  /* 0x0000001b04007986 */ /* 0x0001e2000c101524 */
[----:B------:R-:W-:Y:S05]  /*ed50*/  BRA `(.L_x_2217) ;  /* 0x0000000400a07947 */ /* 0x000fea0003800000 */
.L_x_2224:
        /* <DEDUP_REMOVED lines=8> */
[----:B------:R-:W-:-:S06]  /*ede0*/  IMAD.U32 R3, R27, 0x10000, RZ ;  /* 0x000100001b037824 */ /* 0x000fcc00078e00ff */
[----:B------:R-:W0:Y:S02]  /*edf0*/  F2I.FTZ.U32.TRUNC.NTZ R3, R3 ;  /* 0x0000000300037305 */ /* 0x000e24000021f000 */
[----:B0-----:R0:W-:Y:S01]  /*ee00*/  STG.E.U16 desc[UR36][R4.64], R3 ;  /* 0x0000000304007986 */ /* 0x0011e2000c101524 */
[----:B------:R-:W-:Y:S05]  /*ee10*/  BRA `(.L_x_2217) ;  /* 0x0000000400707947 */ /* 0x000fea0003800000 */
.L_x_2236:
[----:B------:R-:W-:Y:S01]  /*ee20*/  IMAD.U32 R27, R27, 0x10000, RZ ;  /* 0x000100001b1b7824 */ /* 0x000fe200078e00ff */
        /* <DEDUP_REMOVED lines=16> */
.L_x_2239:
[----:B------:R-:W-:-:S04]  /*ef30*/  LOP3.LUT R0, R27, 0x80000000, RZ, 0xc0, !PT ;  /* 0x800000001b007812 */ /* 0x000fc800078ec0ff */
[----:B------:R-:W-:-:S04]  /*ef40*/  SHF.R.U32.HI R0, RZ, 0x18, R0 ;  /* 0x00000018ff007819 */ /* 0x000fc80000011600 */
[----:B------:R-:W-:-:S07]  /*ef50*/  LOP3.LUT R0, R3, R0, RZ, 0xfc, !PT ;  /* 0x0000000003007212 */ /* 0x000fce00078efcff */
.L_x_2238:
[----:B------:R-:W-:Y:S05]  /*ef60*/  BSYNC B0 ;  /* 0x0000000000007941 */ /* 0x000fea0003800000 */
.L_x_2237:
[----:B------:R0:W-:Y:S01]  /*ef70*/  STG.E.U8 desc[UR36][R4.64], R0 ;  /* 0x0000000004007986 */ /* 0x0001e2000c101124 */
[----:B------:R-:W-:Y:S05]  /*ef80*/  BRA `(.L_x_2217) ;  /* 0x0000000400147947 */ /* 0x000fea0003800000 */
.L_x_2235:
        /* <DEDUP_REMOVED lines=17> */
.L_x_2242:
[----:B------:R-:W-:-:S04]  /*f0a0*/  LOP3.LUT R0, R27, 0x80000000, RZ, 0xc0, !PT ;  /* 0x800000001b007812 */ /* 0x000fc800078ec0ff */
[----:B------:R-:W-:-:S04]  /*f0b0*/  SHF.R.U32.HI R0, RZ, 0x18, R0 ;  /* 0x00000018ff007819 */ /* 0x000fc80000011600 */
[----:B------:R-:W-:-:S07]  /*f0c0*/  LOP3.LUT R0, R3, R0, RZ, 0xfc, !PT ;  /* 0x0000000003007212 */ /* 0x000fce00078efcff */
.L_x_2241:
[----:B------:R-:W-:Y:S05]  /*f0d0*/  BSYNC B0 ;  /* 0x0000000000007941 */ /* 0x000fea0003800000 */
.L_x_2240:
[----:B------:R0:W-:Y:S01]  /*f0e0*/  STG.E.U8 desc[UR36][R4.64], R0 ;  /* 0x0000000004007986 */ /* 0x0001e2000c101124 */
[----:B------:R-:W-:Y:S05]  /*f0f0*/  BRA `(.L_x_2217) ;  /* 0x0000000000b87947 */ /* 0x000fea0003800000 */
.L_x_2234:
[----:B------:R-:W-:-:S13]  /*f100*/  ISETP.NE.AND P0, PT, R0, 0x1c, PT ;  /* 0x0000001c0000780c */ /* 0x000fda0003f05270 */
[----:B------:R-:W-:Y:S05]  /*f110*/  @!P0 BRA `(.L_x_2243) ;  /* 0x0000000000a48947 */ /* 0x000fea0003800000 */
[----:B------:R-:W-:-:S13]  /*f120*/  ISETP.NE.AND P0, PT, R0, 0x1d, PT ;  /* 0x0000001d0000780c */ /* 0x000fda0003f05270 */
[----:B------:R-:W-:Y:S05]  /*f130*/  @!P0 BRA `(.L_x_2244) ;  /* 0x00000000008c8947 */ /* 0x000fea0003800000 */
[----:B------:R-:W-:-:S13]  /*f140*/  ISETP.NE.AND P0, PT, R0, 0x2c, PT ;  /* 0x0000002c0000780c */ /* 0x000fda0003f05270 */
[----:B------:R-:W-:Y:S05]  /*f150*/  @P0 BRA `(.L_x_2216) ;  /* 0x0000000000400947 */ /* 0x000fea0003800000 */
[----:B------:R-:W-:-:S05]  /*f160*/  IMAD.U32 R6, R27, 0x10000, RZ ;  /* 0x000100001b067824 */ /* 0x000fca00078e00ff */
        /* <DEDUP_REMOVED lines=15> */
.L_x_2216:
        /* <DEDUP_REMOVED lines=16> */
.L_x_2245:
[----:B------:R-:W-:Y:S05]  /*f360*/  BRA `(.L_x_2217) ;  /* 0x00000000001c7947 */ /* 0x000fea0003800000 */
.L_x_2244:
[----:B------:R-:W-:-:S06]  /*f370*/  IMAD.U32 R6, R27, 0x10000, RZ ;  /* 0x000100001b067824 */ /* 0x000fcc00078e00ff */
[----:B------:R-:W0:Y:S02]  /*f380*/  F2I.U64.TRUNC R6, R6 ;  /* 0x0000000600067311 */ /* 0x000e24000020d800 */
[----:B0-----:R2:W-:Y:S01]  /*f390*/  STG.E.64 desc[UR36][R4.64], R6 ;  /* 0x0000000604007986 */ /* 0x0015e2000c101b24 */
[----:B------:R-:W-:Y:S05]  /*f3a0*/  BRA `(.L_x_2217) ;  /* 0x00000000000c7947 */ /* 0x000fea0003800000 */
.L_x_2243:
[----:B------:R-:W-:-:S06]  /*f3b0*/  IMAD.U32 R27, R27, 0x10000, RZ ;  /* 0x000100001b1b7824 */ /* 0x000fcc00078e00ff */
[----:B------:R-:W0:Y:S02]  /*f3c0*/  F2I.FTZ.U32.TRUNC.NTZ R27, R27 ;  /* 0x0000001b001b7305 */ /* 0x000e24000021f000 */
[----:B0-----:R0:W-:Y:S02]  /*f3d0*/  STG.E desc[UR36][R4.64], R27 ;  /* 0x0000001b04007986 */ /* 0x0011e4000c101924 */
.L_x_2217:
[----:B------:R-:W-:-:S07]  /*f3e0*/  VIADD R17, R17, 0x80 ;  /* 0x0000008011117836 */ /* 0x000fce0000000000 */
.L_x_2177:
[----:B------:R-:W-:Y:S05]  /*f3f0*/  BSYNC B6 ;  /* 0x0000000000067941 */ /* 0x000fea0003800000 */
.L_x_2176:
        /* <DEDUP_REMOVED lines=19> */
[----:B-----5:R-:W-:-:S04]  /*f530*/  IMAD.U32 R18, R18, 0x10000, RZ ;  /* 0x0001000012127824 */ /* 0x020fc800078e00ff */
[----:B------:R-:W0:Y:S02]  /*f540*/  F2I.FTZ.TRUNC.NTZ R5, R18 ;  /* 0x0000001200057305 */ /* 0x000e24000021f100 */
[----:B0-----:R-:W-:Y:S01]  /*f550*/  STG.E.U8 desc[UR36][R2.64], R5 ;  /* 0x0000000502007986 */ /* 0x001fe2000c101124 */
[----:B------:R-:W-:Y:S05]  /*f560*/  EXIT ;  /* 0x000000000000794d */ /* 0x000fea0003800000 */
.L_x_2249:
[----:B-----5:R-:W-:-:S06]  /*f570*/  IMAD.U32 R5, R18, 0x10000, RZ ;  /* 0x0001000012057824 */ /* 0x020fcc00078e00ff */
[----:B------:R-:W0:Y:S02]  /*f580*/  F2I.S64.TRUNC R4, R5 ;  /* 0x0000000500047311 */ /* 0x000e24000020d900 */
[----:B0-----:R-:W-:Y:S01]  /*f590*/  STG.E.U8 desc[UR36][R2.64], R4 ;  /* 0x0000000402007986 */ /* 0x001fe2000c101124 */
[----:B------:R-:W-:Y:S05]  /*f5a0*/  EXIT ;  /* 0x000000000000794d */ /* 0x000fea0003800000 */
.L_x_2248:
        /* <DEDUP_REMOVED lines=8> */
[----:B0-----:R-:W-:Y:S01]  /*f630*/  STG.E.64 desc[UR36][R2.64], R4 ;  /* 0x0000000402007986 */ /* 0x001fe2000c101b24 */
[----:B------:R-:W-:Y:S05]  /*f640*/  EXIT ;  /* 0x000000000000794d */ /* 0x000fea0003800000 */
.L_x_2252:
[----:B-----5:R-:W-:-:S04]  /*f650*/  IMAD.U32 R18, R18, 0x10000, RZ ;  /* 0x0001000012127824 */ /* 0x020fc800078e00ff */
[----:B------:R-:W0:Y:S02]  /*f660*/  F2I.FTZ.TRUNC.NTZ R5, R18 ;  /* 0x0000001200057305 */ /* 0x000e24000021f100 */
[----:B0-----:R-:W-:Y:S01]  /*f670*/  STG.E desc[UR36][R2.64], R5 ;  /* 0x0000000502007986 */ /* 0x001fe2000c101924 */
[----:B------:R-:W-:Y:S05]  /*f680*/  EXIT ;  /* 0x000000000000794d */ /* 0x000fea0003800000 */
.L_x_2251:
[----:B-----5:R-:W-:-:S04]  /*f690*/  IMAD.U32 R18, R18, 0x10000, RZ ;  /* 0x0001000012127824 */ /* 0x020fc800078e00ff */
[----:B------:R-:W0:Y:S02]  /*f6a0*/  F2I.FTZ.TRUNC.NTZ R5, R18 ;  /* 0x0000001200057305 */ /* 0x000e24000021f100 */
[----:B0-----:R-:W-:Y:S01]  /*f6b0*/  STG.E.U16 desc[UR36][R2.64], R5 ;  /* 0x0000000502007986 */ /* 0x001fe2000c101524 */
[----:B------:R-:W-:Y:S05]  /*f6c0*/  EXIT ;  /* 0x000000000000794d */ /* 0x000fea0003800000 */
.L_x_2247:
        /* <DEDUP_REMOVED lines=9> */
.L_x_2254:
[----:B-----5:R-:W-:-:S05]  /*f760*/  IMAD.U32 R0, R18, 0x10000, RZ ;  /* 0x0001000012007824 */ /* 0x020fca00078e00ff */
[----:B------:R-:W-:-:S05]  /*f770*/  F2FP.F16.F32.PACK_AB R0, RZ, R0 ;  /* 0x00000000ff00723e */ /* 0x000fca00000000ff */
[----:B------:R-:W-:Y:S01]  /*f780*/  STG.E.U16 desc[UR36][R2.64], R0 ;  /* 0x0000000002007986 */ /* 0x000fe2000c101524 */
[----:B------:R-:W-:Y:S05]  /*f790*/  EXIT ;  /* 0x000000000000794d */ /* 0x000fea0003800000 */
.L_x_2253:
        /* <DEDUP_REMOVED lines=8> */
[----:B------:R-:W-:Y:S01]  /*f820*/  STG.E.64 desc[UR36][R2.64], R18 ;  /* 0x0000001202007986 */ /* 0x000fe2000c101b24 */
[----:B------:R-:W-:Y:S05]  /*f830*/  EXIT ;  /* 0x000000000000794d */ /* 0x000fea0003800000 */
.L_x_2256:
[----:B-----5:R-:W-:-:S05]  /*f840*/  IMAD.U32 R18, R18, 0x10000, RZ ;  /* 0x0001000012127824 */ /* 0x020fca00078e00ff */
[----:B------:R-:W-:-:S04]  /*f850*/  F2FP.F16.F32.PACK_AB R5, RZ, R18 ;  /* 0x00000012ff05723e */ /* 0x000fc800000000ff */
[----:B------:R-:W-:-:S05]  /*f860*/  PRMT R5, R5, 0x5410, RZ ;  /* 0x0000541005057816 */ /* 0x000fca00000000ff */
[----:B------:R-:W-:Y:S01]  /*f870*/  STG.E desc[UR36][R2.64], R5 ;  /* 0x0000000502007986 */ /* 0x000fe2000c101924 */
[----:B------:R-:W-:Y:S05]  /*f880*/  EXIT ;  /* 0x000000000000794d */ /* 0x000fea0003800000 */
.L_x_2255:
[----:B-----5:R-:W-:-:S04]  /*f890*/  IMAD.U32 R4, R18, 0x10000, RZ ;  /* 0x0001000012047824 */ /* 0x020fc800078e00ff */
[----:B------:R-:W-:-:S06]  /*f8a0*/  FMUL.FTZ R4, R4, 1 ;  /* 0x3f80000004047820 */ /* 0x000fcc0000410000 */
[----:B------:R-:W0:Y:S02]  /*f8b0*/  F2F.F64.F32 R4, R4 ;  /* 0x0000000400047310 */ /* 0x000e240000201800 */
[----:B0-----:R-:W-:Y:S01]  /*f8c0*/  STG.E.64 desc[UR36][R2.64], R4 ;  /* 0x0000000402007986 */ /* 0x001fe2000c101b24 */
[----:B------:R-:W-:Y:S05]  /*f8d0*/  EXIT ;  /* 0x000000000000794d */ /* 0x000fea0003800000 */
.L_x_2246:
        /* <DEDUP_REMOVED lines=11> */
[----:B------:R-:W-:Y:S01]  /*f990*/  STG.E.U8 desc[UR36][R2.64], R5 ;  /* 0x0000000502007986 */ /* 0x000fe2000c101124 */
[----:B------:R-:W-:Y:S05]  /*f9a0*/  EXIT ;  /* 0x000000000000794d */ /* 0x000fea0003800000 */
.L_x_2259:
[----:B-----5:R-:W-:Y:S01]  /*f9b0*/  IMAD.U32 R18, R18, 0x10000, RZ ;  /* 0x0001000012127824 */ /* 0x020fe200078e00ff */
[----:B------:R-:W-:-:S03]  /*f9c0*/  CS2R R6, SRZ ;  /* 0x0000000000067805 */ /* 0x000fc6000001ff00 */
[----:B------:R-:W-:-:S06]  /*f9d0*/  FMUL.FTZ R4, R18, 1 ;  /* 0x3f80000012047820 */ /* 0x000fcc0000410000 */
[----:B------:R-:W0:Y:S02]  /*f9e0*/  F2F.F64.F32 R4, R4 ;  /* 0x0000000400047310 */ /* 0x000e240000201800 */
[----:B0-----:R-:W-:Y:S01]  /*f9f0*/  STG.E.128 desc[UR36][R2.64], R4 ;  /* 0x0000000402007986 */ /* 0x001fe2000c101d24 */
[----:B------:R-:W-:Y:S05]  /*fa00*/  EXIT ;  /* 0x000000000000794d */ /* 0x000fea0003800000 */
.L_x_2258:
        /* <DEDUP_REMOVED lines=21> */
.L_x_2263:
[----:B------:R-:W-:Y:S05]  /*fb60*/  BSYNC B0 ;  /* 0x0000000000007941 */ /* 0x000fea0003800000 */
.L_x_2262:
[----:B------:R-:W-:-:S05]  /*fb70*/  LOP3.LUT R5, R0, R5, RZ, 0xfc, !PT ;  /* 0x0000000500057212 */ /* 0x000fca00078efcff */
[----:B------:R-:W-:Y:S01]  /*fb80*/  STG.E.U8 desc[UR36][R2.64], R5 ;  /* 0x0000000502007986 */ /* 0x000fe2000c101124 */
[----:B------:R-:W-:Y:S05]  /*fb90*/  EXIT ;  /* 0x000000000000794d */ /* 0x000fea0003800000 */
.L_x_2261:
        /* <DEDUP_REMOVED lines=13> */
.L_x_2265:
[----:B------:R-:W-:Y:S01]  /*fc70*/  IMAD.MOV.U32 R0, RZ, RZ, 0x7f ;  /* 0x0000007fff007424 */ /* 0x000fe200078e00ff */
[----:B------:R-:W-:-:S04]  /*fc80*/  ISETP.GT.U32.AND P0, PT, R4, 0x7f800000, PT ;  /* 0x7f8000000400780c */ /* 0x000fc80003f04070 */
[----:B------:R-:W-:-:S09]  /*fc90*/  SEL R0, R0, 0x7c, P0 ;  /* 0x0000007c00007807 */ /* 0x000fd20000000000 */
.L_x_2266:
[----:B------:R-:W-:Y:S05]  /*fca0*/  BSYNC B0 ;  /* 0x0000000000007941 */ /* 0x000fea0003800000 */
.L_x_2264:
[----:B------:R-:W-:-:S04]  /*fcb0*/  LOP3.LUT R4, R5, 0x80000000, RZ, 0xc0, !PT ;  /* 0x8000000005047812 */ /* 0x000fc800078ec0ff */
[----:B------:R-:W-:-:S04]  /*fcc0*/  SHF.R.U32.HI R5, RZ, 0x18, R4 ;  /* 0x00000018ff057819 */ /* 0x000fc80000011604 */
[----:B------:R-:W-:-:S05]  /*fcd0*/  LOP3.LUT R5, R0, R5, RZ, 0xfc, !PT ;  /* 0x0000000500057212 */ /* 0x000fca00078efcff */
[----:B------:R-:W-:Y:S01]  /*fce0*/  STG.E.U8 desc[UR36][R2.64], R5 ;  /* 0x0000000502007986 */ /* 0x000fe2000c101124 */
[----:B------:R-:W-:Y:S05]  /*fcf0*/  EXIT ;  /* 0x000000000000794d */ /* 0x000fea0003800000 */
.L_x_2260:
[----:B-----5:R-:W-:Y:S01]  /*fd00*/  STG.E.U16 desc[UR36][R2.64], R18 ;  /* 0x0000001202007986 */ /* 0x020fe2000c101524 */
[----:B------:R-:W-:Y:S05]  /*fd10*/  EXIT ;  /* 0x000000000000794d */ /* 0x000fea0003800000 */
.L_x_2257:
        /* <DEDUP_REMOVED lines=10> */
[----:B0-----:R-:W-:Y:S01]  /*fdc0*/  STG.E.U16 desc[UR36][R2.64], R5 ;  /* 0x0000000502007986 */ /* 0x001fe2000c101524 */
[----:B------:R-:W-:Y:S05]  /*fdd0*/  EXIT ;  /* 0x000000000000794d */ /* 0x000fea0003800000 */
.L_x_2269:
        /* <DEDUP_REMOVED lines=17> */
.L_x_2272:
[----:B------:R-:W-:-:S04]  /*fef0*/  LOP3.LUT R0, R7, 0x80000000, RZ, 0xc0, !PT ;  /* 0x8000000007007812 */ /* 0x000fc800078ec0ff */
[----:B------:R-:W-:-:S04]  /*ff00*/  SHF.R.U32.HI R5, RZ, 0x18, R0 ;  /* 0x00000018ff057819 */ /* 0x000fc80000011600 */
[----:B------:R-:W-:-:S04]  /*ff10*/  LOP3.LUT R4, R4, R5, RZ, 0xfc, !PT ;  /* 0x0000000504047212 */ /* 0x000fc800078efcff */
[----:B------:R-:W-:-:S07]  /*ff20*/  PRMT R0, R4, 0x7610, R0 ;  /* 0x0000761004007816 */ /* 0x000fce0000000000 */
.L_x_2271:
[----:B------:R-:W-:Y:S05]  /*ff30*/  BSYNC B0 ;  /* 0x0000000000007941 */ /* 0x000fea0003800000 */
.L_x_2270:
[----:B------:R-:W-:Y:S01]  /*ff40*/  STG.E.U8 desc[UR36][R2.64], R0 ;  /* 0x0000000002007986 */ /* 0x000fe2000c101124 */
[----:B------:R-:W-:Y:S05]  /*ff50*/  EXIT ;  /* 0x000000000000794d */ /* 0x000fea0003800000 */
.L_x_2268:
        /* <DEDUP_REMOVED lines=17> */
.L_x_2275:
[----:B------:R-:W-:-:S04]  /*10070*/  LOP3.LUT R0, R7, 0x80000000, RZ, 0xc0, !PT ;  /* 0x8000000007007812 */ /* 0x000fc800078ec0ff */
[----:B------:R-:W-:-:S04]  /*10080*/  SHF.R.U32.HI R5, RZ, 0x18, R0 ;  /* 0x00000018ff057819 */ /* 0x000fc80000011600 */
[----:B------:R-:W-:-:S04]  /*10090*/  LOP3.LUT R4, R4, R5, RZ, 0xfc, !PT ;  /* 0x0000000504047212 */ /* 0x000fc800078efcff */
[----:B------:R-:W-:-:S07]  /*100a0*/  PRMT R0, R4, 0x7610, R0 ;  /* 0x0000761004007816 */ /* 0x000fce0000000000 */
.L_x_2274:
[----:B------:R-:W-:Y:S05]  /*100b0*/  BSYNC B0 ;  /* 0x0000000000007941 */ /* 0x000fea0003800000 */
.L_x_2273:
[----:B------:R-:W-:Y:S01]  /*100c0*/  STG.E.U8 desc[UR36][R2.64], R0 ;  /* 0x0000000002007986 */ /* 0x000fe2000c101124 */
[----:B------:R-:W-:Y:S05]  /*100d0*/  EXIT ;  /* 0x000000000000794d */ /* 0x000fea0003800000 */
.L_x_2267:
        /* <DEDUP_REMOVED lines=22> */
.L_x_2250:
        /* <DEDUP_REMOVED lines=16> */
.L_x_2278:
[----:B------:R-:W-:Y:S05]  /*10340*/  EXIT ;  /* 0x000000000000794d */ /* 0x000fea0003800000 */
.L_x_2277:
[----:B-----5:R-:W-:-:S06]  /*10350*/  IMAD.U32 R4, R18, 0x10000, RZ ;  /* 0x0001000012047824 */ /* 0x020fcc00078e00ff */
[----:B------:R-:W0:Y:S02]  /*10360*/  F2I.U64.TRUNC R4, R4 ;  /* 0x0000000400047311 */ /* 0x000e24000020d800 */
[----:B0-----:R-:W-:Y:S01]  /*10370*/  STG.E.64 desc[UR36][R2.64], R4 ;  /* 0x0000000402007986 */ /* 0x001fe2000c101b24 */
[----:B------:R-:W-:Y:S05]  /*10380*/  EXIT ;  /* 0x000000000000794d */ /* 0x000fea0003800000 */
.L_x_2276:
[----:B-----5:R-:W-:-:S04]  /*10390*/  IMAD.U32 R18, R18, 0x10000, RZ ;  /* 0x0001000012127824 */ /* 0x020fc800078e00ff */
[----:B------:R-:W0:Y:S02]  /*103a0*/  F2I.FTZ.U32.TRUNC.NTZ R5, R18 ;  /* 0x0000001200057305 */ /* 0x000e24000021f000 */
[----:B0-----:R-:W-:Y:S01]  /*103b0*/  STG.E desc[UR36][R2.64], R5 ;  /* 0x0000000502007986 */ /* 0x001fe2000c101924 */
[----:B------:R-:W-:Y:S05]  /*103c0*/  EXIT ;  /* 0x000000000000794d */ /* 0x000fea0003800000 */
.L_x_2279:
        /* <DEDUP_REMOVED lines=11> */
.L_x_28002:


//--------------------- .text._ZN2at6native18elementwise_kernelILi128ELi4EZNS0_22gpu_kernel_impl_nocastIZZZNS0_28launch_masked_scatter_kernelERKNS_10TensorBaseES5_S5_S5_ENKUlvE_clEvENKUlvE9_clEvEUlN3c108BFloat16EblE_EEvRNS_18TensorIteratorBaseERKT_EUliE_EEviT1_ --------------------------
	.section	.text._ZN2at6native18elementwise_kernelILi128ELi4EZNS0_22gpu_kernel_impl_nocastIZZZNS0_28launch_masked_scatter_kernelERKNS_10TensorBaseES5_S5_S5_ENKUlvE_clEvENKUlvE9_clEvEUlN3c108BFloat16EblE_EEvRNS_18TensorIteratorBaseERKT_EUliE_EEviT1_,"ax",@progbits
	.align	128
        .global         _ZN2at6native18elementwise_kernelILi128ELi4EZNS0_22gpu_kernel_impl_nocastIZZZNS0_28launch_masked_scatter_kernelERKNS_10TensorBaseES5_S5_S5_ENKUlvE_clEvENKUlvE9_clEvEUlN3c108BFloat16EblE_EEvRNS_18TensorIteratorBaseERKT_EUliE_EEviT1_
        .type           _ZN2at6native18elementwise_kernelILi128ELi4EZNS0_22gpu_kernel_impl_nocastIZZZNS0_28launch_masked_scatter_kernelERKNS_10TensorBaseES5_S5_S5_ENKUlvE_clEvENKUlvE9_clEvEUlN3c108BFloat16EblE_EEvRNS_18TensorIteratorBaseERKT_EUliE_EEviT1_,@function
        .size           _ZN2at6native18elementwise_kernelILi128ELi4EZNS0_22gpu_kernel_impl_nocastIZZZNS0_28launch_masked_scatter_kernelERKNS_10TensorBaseES5_S5_S5_ENKUlvE_clEvENKUlvE9_clEvEUlN3c108BFloat16EblE_EEvRNS_18TensorIteratorBaseERKT_EUliE_EEviT1_,(.L_x_28003 - _ZN2at6native18elementwise_kernelILi128ELi4EZNS0_22gpu_kernel_impl_nocastIZZZNS0_28launch_masked_scatter_kernelERKNS_10TensorBaseES5_S5_S5_ENKUlvE_clEvENKUlvE9_clEvEUlN3c108BFloat16EblE_EEvRNS_18TensorIteratorBaseERKT_EUliE_EEviT1_)
        .other          _ZN2at6native18elementwise_kernelILi128ELi4EZNS0_22gpu_kernel_impl_nocastIZZZNS0_28launch_masked_scatter_kernelERKNS_10TensorBaseES5_S5_S5_ENKUlvE_clEvENKUlvE9_clEvEUlN3c108BFloat16EblE_EEvRNS_18TensorIteratorBaseERKT_EUliE_EEviT1_,@"STO_CUDA_ENTRY STV_DEFAULT"
_ZN2at6native18elementwise_kernelILi128ELi4EZNS0_22gpu_kernel_impl_nocastIZZZNS0_28launch_masked_scatter_kernelERKNS_10TensorBaseES5_S5_S5_ENKUlvE_clEvENKUlvE9_clEvEUlN3c108BFloat16EblE_EEvRNS_18TensorIteratorBaseERKT_EUliE_EEviT1_:
.text._ZN2at6native18elementwise_kernelILi128ELi4EZNS0_22gpu_kernel_impl_nocastIZZZNS0_28launch_masked_scatter_kernelERKNS_10TensorBaseES5_S5_S5_ENKUlvE_clEvENKUlvE9_clEvEUlN3c108BFloat16EblE_EEvRNS_18TensorIteratorBaseERKT_EUliE_EEviT1_:
        /* <DEDUP_REMOVED lines=389> */
.L_x_2282:
        /* <DEDUP_REMOVED lines=22> */
.L_x_2281:
[----:B------:R-:W-:Y:S05]  /*19b0*/  BSYNC B0 ;  /* 0x0000000000007941 */ /* 0x000fea0003800000 */
.L_x_2280:
        /* <DEDUP_REMOVED lines=382> */
.L_x_2285:
        /* <DEDUP_REMOVED lines=403> */
.L_x_2286:
        /* <DEDUP_REMOVED lines=22> */
.L_x_2284:
[----:B------:R-:W-:Y:S05]  /*4c30*/  BSYNC B0 ;  /* 0x0000000000007941 */ /* 0x000fea0003800000 */
.L_x_2283:
        /* <DEDUP_REMOVED lines=381> */
.L_x_2287:
        /* <DEDUP_REMOVED lines=22> */
.L_x_2288:
        /* <DEDUP_REMOVED lines=9> */
.L_x_28003:


//--------------------- .text._ZN2at6native27unrolled_elementwise_kernelIZZZNS0_28launch_masked_scatter_kernelERKNS_10TensorBaseES4_S4_S4_ENKUlvE_clEvENKUlvE9_clEvEUlN3c108BFloat16EblE_St5arrayIPcLm4EELi4E23TrivialOffsetCalculatorILi3EjESD_ILi1EjENS0_6memory15LoadWithoutCastENSG_16StoreWithoutCastEEEviT_T0_T2_T3_T4_T5_ --------------------------
	.section	.text._ZN2at6native27unrolled_elementwise_kernelIZZZNS0_28launch_masked_scatter_kernelERKNS_10TensorBaseES4_S4_S4_ENKUlvE_clEvENKUlvE9_clEvEUlN3c108BFloat16EblE_St5arrayIPcLm4EELi4E23TrivialOffsetCalculatorILi3EjESD_ILi1EjENS0_6memory15LoadWithoutCastENSG_16StoreWithoutCastEEEviT_T0_T2_T3_T4_T5_,"ax",@progbits
	.align	128
        .global         _ZN2at6native27unrolled_elementwise_kernelIZZZNS0_28launch_masked_scatter_kernelERKNS_10TensorBaseES4_S4_S4_ENKUlvE_clEvENKUlvE9_clEvEUlN3c108BFloat16EblE_St5arrayIPcLm4EELi4E23TrivialOffsetCalculatorILi3EjESD_ILi1EjENS0_6memory15LoadWithoutCastENSG_16StoreWithoutCastEEEviT_T0_T2_T3_T4_T5_
        .type           _ZN2at6native27unrolled_elementwise_kernelIZZZNS0_28launch_masked_scatter_kernelERKNS_10TensorBaseES4_S4_S4_ENKUlvE_clEvENKUlvE9_clEvEUlN3c108BFloat16EblE_St5arrayIPcLm4EELi4E23TrivialOffsetCalculatorILi3EjESD_ILi1EjENS0_6memory15LoadWithoutCastENSG_16StoreWithoutCastEEEviT_T0_T2_T3_T4_T5_,@function
        .size           _ZN2at6native27unrolled_elementwise_kernelIZZZNS0_28launch_masked_scatter_kernelERKNS_10TensorBaseES4_S4_S4_ENKUlvE_clEvENKUlvE9_clEvEUlN3c108BFloat16EblE_St5arrayIPcLm4EELi4E23TrivialOffsetCalculatorILi3EjESD_ILi1EjENS0_6memory15LoadWithoutCastENSG_16StoreWithoutCastEEEviT_T0_T2_T3_T4_T5_,(.L_x_28004 - _ZN2at6native27unrolled_elementwise_kernelIZZZNS0_28launch_masked_scatter_kernelERKNS_10TensorBaseES4_S4_S4_ENKUlvE_clEvENKUlvE9_clEvEUlN3c108BFloat16EblE_St5arrayIPcLm4EELi4E23TrivialOffsetCalculatorILi3EjESD_ILi1EjENS0_6memory15LoadWithoutCastENSG_16StoreWithoutCastEEEviT_T0_T2_T3_T4_T5_)
        .other          _ZN2at6native27unrolled_elementwise_kernelIZZZNS0_28launch_masked_scatter_kernelERKNS_10TensorBaseES4_S4_S4_ENKUlvE_clEvENKUlvE9_clEvEUlN3c108BFloat16EblE_St5arrayIPcLm4EELi4E23TrivialOffsetCalculatorILi3EjESD_ILi1EjENS0_6memory15LoadWithoutCastENSG_16StoreWithoutCastEEEviT_T0_T2_T3_T4_T5_,@"STO_CUDA_ENTRY STV_DEFAULT"
_ZN2at6native27unrolled_elementwise_kernelIZZZNS0_28launch_masked_scatter_kernelERKNS_10TensorBaseES4_S4_S4_ENKUlvE_clEvENKUlvE9_clEvEUlN3c108BFloat16EblE_St5arrayIPcLm4EELi4E23TrivialOffsetCalculatorILi3EjESD_ILi1EjENS0_6memory15LoadWithoutCastENSG_16StoreWithoutCastEEEviT_T0_T2_T3_T4_T5_:
.text._ZN2at6native27unrolled_elementwise_kernelIZZZNS0_28launch_masked_scatter_kernelERKNS_10TensorBaseES4_S4_S4_ENKUlvE_clEvENKUlvE9_clEvEUlN3c108BFloat16EblE_St5arrayIPcLm4EELi4E23TrivialOffsetCalculatorILi3EjESD_ILi1EjENS0_6memory15LoadWithoutCastENSG_16StoreWithoutCastEEEviT_T0_T2_T3_T4_T5_:
        /* <DEDUP_REMOVED lines=129> */
.L_x_2290:
[----:B------:R-:W-:Y:S05]  /*0810*/  BSYNC B0 ;  /* 0x0000000000007941 */ /* 0x000fea0003800000 */
.L_x_2289:
[----:B------:R-:W-:-:S13]  /*0820*/  ISETP.GE.AND P0, PT, R19, R2, PT ;  /* 0x000000021300720c */ /* 0x000fda0003f06270 */
[----:B------:R-:W-:Y:S05]  /*0830*/  @P0 EXIT ;  /* 0x000000000000094d */ /* 0x000fea0003800000 */
[----:B-1---5:R-:W1:Y:S01]  /*0840*/  LDC.64 R4, c[0x0][0x228] ;  /* 0x00008a00ff047b82 */ /* 0x022e620000000a00 */
[----:B------:R-:W-:-:S04]  /*0850*/  IMAD R19, R0, 0x200, R19 ;  /* 0x0000020000137824 */ /* 0x000fc800078e0213 */
[----:B-1----:R-:W-:-:S05]  /*0860*/  IMAD.WIDE.U32 R4, R19, 0x2, R4 ;  /* 0x0000000213047825 */ /* 0x002fca00078e0004 */
[----:B------:R-:W-:Y:S01]  /*0870*/  STG.E.U16 desc[UR4][R4.64], R3 ;  /* 0x0000000304007986 */ /* 0x000fe2000c101504 */
[----:B------:R-:W-:Y:S05]  /*0880*/  EXIT ;  /* 0x000000000000794d */ /* 0x000fea0003800000 */
.L_x_2291:
        /* <DEDUP_REMOVED lines=15> */
.L_x_28004:


//--------------------- .text._ZN2at6native29vectorized_elementwise_kernelILi2EZZZNS0_28launch_masked_scatter_kernelERKNS_10TensorBaseES4_S4_S4_ENKUlvE_clEvENKUlvE9_clEvEUlN3c108BFloat16EblE_St5arrayIPcLm4EEEEviT0_T1_ --------------------------
	.section	.text._ZN2at6native29vectorized_elementwise_kernelILi2EZZZNS0_28launch_masked_scatter_kernelERKNS_10TensorBaseES4_S4_S4_ENKUlvE_clEvENKUlvE9_clEvEUlN3c108BFloat16EblE_St5arrayIPcLm4EEEEviT0_T1_,"ax",@progbits
	.align	128
        .global         _ZN2at6native29vectorized_elementwise_kernelILi2EZZZNS0_28launch_masked_scatter_kernelERKNS_10TensorBaseES4_S4_S4_ENKUlvE_clEvENKUlvE9_clEvEUlN3c108BFloat16EblE_St5arrayIPcLm4EEEEviT0_T1_
        .type           _ZN2at6native29vectorized_elementwise_kernelILi2EZZZNS0_28launch_masked_scatter_kernelERKNS_10TensorBaseES4_S4_S4_ENKUlvE_clEvENKUlvE9_clEvEUlN3c108BFloat16EblE_St5arrayIPcLm4EEEEviT0_T1_,@function
        .size           _ZN2at6native29vectorized_elementwise_kernelILi2EZZZNS0_28launch_masked_scatter_kernelERKNS_10TensorBaseES4_S4_S4_ENKUlvE_clEvENKUlvE9_clEvEUlN3c108BFloat16EblE_St5arrayIPcLm4EEEEviT0_T1_,(.L_x_28005 - _ZN2at6native29vectorized_elementwise_kernelILi2EZZZNS0_28launch_masked_scatter_kernelERKNS_10TensorBaseES4_S4_S4_ENKUlvE_clEvENKUlvE9_clEvEUlN3c108BFloat16EblE_St5arrayIPcLm4EEEEviT0_T1_)
        .other          _ZN2at6native29vectorized_elementwise_kernelILi2EZZZNS0_28launch_masked_scatter_kernelERKNS_10TensorBaseES4_S4_S4_ENKUlvE_clEvENKUlvE9_clEvEUlN3c108BFloat16EblE_St5arrayIPcLm4EEEEviT0_T1_,@"STO_CUDA_ENTRY STV_DEFAULT"
_ZN2at6native29vectorized_elementwise_kernelILi2EZZZNS0_28launch_masked_scatter_kernelERKNS_10TensorBaseES4_S4_S4_ENKUlvE_clEvENKUlvE9_clEvEUlN3c108BFloat16EblE_St5arrayIPcLm4EEEEviT0_T1_:
.text._ZN2at6native29vectorized_elementwise_kernelILi2EZZZNS0_28launch_masked_scatter_kernelERKNS_10TensorBaseES4_S4_S4_ENKUlvE_clEvENKUlvE9_clEvEUlN3c108BFloat16EblE_St5arrayIPcLm4EEEEviT0_T1_:
        /* <DEDUP_REMOVED lines=98> */
.L_x_2292:
        /* <DEDUP_REMOVED lines=232> */
.L_x_2295:
[----:B------:R-:W-:-:S13]  /*14a0*/  ISETP.GE.AND P0, PT, R2, R11, PT ;  /* 0x0000000b0200720c */ /* 0x000fda0003f06270 */
[----:B------:R-:W-:Y:S05]  /*14b0*/  @P0 BRA `(.L_x_2297) ;  /* 0x0000000000300947 */ /* 0x000fea0003800000 */
[----:B0-----:R-:W0:Y:S01]  /*14c0*/  LDC.64 R12, c[0x0][0x228] ;  /* 0x00008a00ff0c7b82 */ /* 0x001e220000000a00 */
[----:B------:R-:W-:Y:S02]  /*14d0*/  IMAD.IADD R15, R9, 0x1, R2 ;  /* 0x00000001090f7824 */ /* 0x000fe400078e0202 */
[----:B------:R-:W-:Y:S02]  /*14e0*/  VIADD R2, R2, 0x80 ;  /* 0x0000008002027836 */ /* 0x000fe40000000000 */
[----:B0-----:R-:W-:-:S05]  /*14f0*/  IMAD.WIDE.U32 R12, R15, 0x2, R12 ;  /* 0x000000020f0c7825 */ /* 0x001fca00078e000c */
[----:B-----5:R1:W-:Y:S02]  /*1500*/  STG.E.U16 desc[UR4][R12.64], R7 ;  /* 0x000000070c007986 */ /* 0x0203e4000c101504 */
.L_x_2296:
[----:B------:R-:W-:-:S13]  /*1510*/  ISETP.GE.AND P0, PT, R2, R11, PT ;  /* 0x0000000b0200720c */ /* 0x000fda0003f06270 */
[----:B------:R-:W-:Y:S05]  /*1520*/  @P0 BRA `(.L_x_2298) ;  /* 0x0000000000340947 */ /* 0x000fea0003800000 */
[----:B01----:R-:W0:Y:S01]  /*1530*/  LDC.64 R12, c[0x0][0x228] ;  /* 0x00008a00ff0c7b82 */ /* 0x003e220000000a00 */
[----:B------:R-:W-:Y:S02]  /*1540*/  IMAD.IADD R7, R9, 0x1, R2 ;  /* 0x0000000109077824 */ /* 0x000fe400078e0202 */
[----:B------:R-:W-:Y:S02]  /*1550*/  VIADD R2, R2, 0x80 ;  /* 0x0000008002027836 */ /* 0x000fe40000000000 */
[----:B0-----:R-:W-:-:S05]  /*1560*/  IMAD.WIDE.U32 R12, R7, 0x2, R12 ;  /* 0x00000002070c7825 */ /* 0x001fca00078e000c */
[----:B------:R1:W-:Y:S02]  /*1570*/  STG.E.U16 desc[UR4][R12.64], R6 ;  /* 0x000000060c007986 */ /* 0x0003e4000c101504 */
.L_x_2297:
        /* <DEDUP_REMOVED lines=8> */
.L_x_2298:
[----:B------:R-:W-:Y:S05]  /*1600*/  BSYNC B1 ;  /* 0x0000000000017941 */ /* 0x000fea0003800000 */
.L_x_2294:
[----:B------:R-:W-:-:S13]  /*1610*/  ISETP.GE.AND P0, PT, R2, R11, PT ;  /* 0x0000000b0200720c */ /* 0x000fda0003f06270 */
[----:B-12---:R-:W1:Y:S01]  /*1620*/  @!P0 LDC.64 R6, c[0x0][0x228] ;  /* 0x00008a00ff068b82 */ /* 0x006e620000000a00 */
[----:B------:R-:W-:Y:S02]  /*1630*/  @!P0 IMAD.IADD R5, R9, 0x1, R2 ;  /* 0x0000000109058824 */ /* 0x000fe400078e0202 */
[----:B------:R-:W-:Y:S02]  /*1640*/  @!P0 VIADD R2, R2, 0x80 ;  /* 0x0000008002028836 */ /* 0x000fe40000000000 */
[----:B-1----:R-:W-:-:S05]  /*1650*/  @!P0 IMAD.WIDE.U32 R6, R5, 0x2, R6 ;  /* 0x0000000205068825 */ /* 0x002fca00078e0006 */
[----:B------:R2:W-:Y:S02]  /*1660*/  @!P0 STG.E.U16 desc[UR4][R6.64], R4 ;  /* 0x0000000406008986 */ /* 0x0005e4000c101504 */
.L_x_2299:
[----:B------:R-:W-:Y:S05]  /*1670*/  BSYNC B0 ;  /* 0x0000000000007941 */ /* 0x000fea0003800000 */
.L_x_2293:
        /* <DEDUP_REMOVED lines=8> */
.L_x_2300:
        /* <DEDUP_REMOVED lines=16> */
.L_x_28005:


//--------------------- .text._ZN2at6native29vectorized_elementwise_kernelILi4EZZZNS0_28launch_masked_scatter_kernelERKNS_10TensorBaseES4_S4_S4_ENKUlvE_clEvENKUlvE9_clEvEUlN3c108BFloat16EblE_St5arrayIPcLm4EEEEviT0_T1_ --------------------------
	.section	.text._ZN2at6native29vectorized_elementwise_kernelILi4EZZZNS0_28launch_masked_scatter_kernelERKNS_10TensorBaseES4_S4_S4_ENKUlvE_clEvENKUlvE9_clEvEUlN3c108BFloat16EblE_St5arrayIPcLm4EEEEviT0_T1_,"ax",@progbits
	.align	128
        .global         _ZN2at6native29vectorized_elementwise_kernelILi4EZZZNS0_28launch_masked_scatter_kernelERKNS_10TensorBaseES4_S4_S4_ENKUlvE_clEvENKUlvE9_clEvEUlN3c108BFloat16EblE_St5arrayIPcLm4EEEEviT0_T1_
        .type           _ZN2at6native29vectorized_elementwise_kernelILi4EZZZNS0_28launch_masked_scatter_kernelERKNS_10TensorBaseES4_S4_S4_ENKUlvE_clEvENKUlvE9_clEvEUlN3c108BFloat16EblE_St5arrayIPcLm4EEEEviT0_T1_,@function
        .size           _ZN2at6native29vectorized_elementwise_kernelILi4EZZZNS0_28launch_masked_scatter_kernelERKNS_10TensorBaseES4_S4_S4_ENKUlvE_clEvENKUlvE9_clEvEUlN3c108BFloat16EblE_St5arrayIPcLm4EEEEviT0_T1_,(.L_x_28006 - _ZN2at6native29vectorized_elementwise_kernelILi4EZZZNS0_28launch_masked_scatter_kernelERKNS_10TensorBaseES4_S4_S4_ENKUlvE_clEvENKUlvE9_clEvEUlN3c108BFloat16EblE_St5arrayIPcLm4EEEEviT0_T1_)
        .other          _ZN2at6native29vectorized_elementwise_kernelILi4EZZZNS0_28launch_masked_scatter_kernelERKNS_10TensorBaseES4_S4_S4_ENKUlvE_clEvENKUlvE9_clEvEUlN3c108BFloat16EblE_St5arrayIPcLm4EEEEviT0_T1_,@"STO_CUDA_ENTRY STV_DEFAULT"
_ZN2at6native29vectorized_elementwise_kernelILi4EZZZNS0_28launch_masked_scatter_kernelERKNS_10TensorBaseES4_S4_S4_ENKUlvE_clEvENKUlvE9_clEvEUlN3c108BFloat16EblE_St5arrayIPcLm4EEEEviT0_T1_:
.text._ZN2at6native29vectorized_elementwise_kernelILi4EZZZNS0_28launch_masked_scatter_kernelERKNS_10TensorBaseES4_S4_S4_ENKUlvE_clEvENKUlvE9_clEvEUlN3c108BFloat16EblE_St5arrayIPcLm4EEEEviT0_T1_:
        /* <DEDUP_REMOVED lines=93> */
.L_x_2301:
        /* <DEDUP_REMOVED lines=232> */
.L_x_2304:
[----:B------:R-:W-:-:S13]  /*1450*/  ISETP.GE.AND P0, PT, R2, R11, PT ;  /* 0x0000000b0200720c */ /* 0x000fda0003f06270 */
[----:B------:R-:W-:Y:S05]  /*1460*/  @P0 BRA `(.L_x_2306) ;  /* 0x0000000000300947 */ /* 0x000fea0003800000 */
[----:B0-----:R-:W0:Y:S01]  /*1470*/  LDC.64 R12, c[0x0][0x228] ;  /* 0x00008a00ff0c7b82 */ /* 0x001e220000000a00 */
[----:B------:R-:W-:Y:S02]  /*1480*/  IMAD.IADD R15, R9, 0x1, R2 ;  /* 0x00000001090f7824 */ /* 0x000fe400078e0202 */
[----:B------:R-:W-:Y:S02]  /*1490*/  VIADD R2, R2, 0x80 ;  /* 0x0000008002027836 */ /* 0x000fe40000000000 */
[----:B0-----:R-:W-:-:S05]  /*14a0*/  IMAD.WIDE.U32 R12, R15, 0x2, R12 ;  /* 0x000000020f0c7825 */ /* 0x001fca00078e000c */
[----:B-----5:R1:W-:Y:S02]  /*14b0*/  STG.E.U16 desc[UR4][R12.64], R7 ;  /* 0x000000070c007986 */ /* 0x0203e4000c101504 */
.L_x_2305:
[----:B------:R-:W-:-:S13]  /*14c0*/  ISETP.GE.AND P0, PT, R2, R11, PT ;  /* 0x0000000b0200720c */ /* 0x000fda0003f06270 */
[----:B------:R-:W-:Y:S05]  /*14d0*/  @P0 BRA `(.L_x_2307) ;  /* 0x0000000000340947 */ /* 0x000fea0003800000 */
[----:B01----:R-:W0:Y:S01]  /*14e0*/  LDC.64 R12, c[0x0][0x228] ;  /* 0x00008a00ff0c7b82 */ /* 0x003e220000000a00 */
[----:B------:R-:W-:Y:S02]  /*14f0*/  IMAD.IADD R7, R9, 0x1, R2 ;  /* 0x0000000109077824 */ /* 0x000fe400078e0202 */
[----:B------:R-:W-:Y:S02]  /*1500*/  VIADD R2, R2, 0x80 ;  /* 0x0000008002027836 */ /* 0x000fe40000000000 */
[----:B0-----:R-:W-:-:S05]  /*1510*/  IMAD.WIDE.U32 R12, R7, 0x2, R12 ;  /* 0x00000002070c7825 */ /* 0x001fca00078e000c */
[----:B------:R1:W-:Y:S02]  /*1520*/  STG.E.U16 desc[UR4][R12.64], R6 ;  /* 0x000000060c007986 */ /* 0x0003e4000c101504 */
.L_x_2306:
        /* <DEDUP_REMOVED lines=8> */
.L_x_2307:
[----:B------:R-:W-:Y:S05]  /*15b0*/  BSYNC B1 ;  /* 0x0000000000017941 */ /* 0x000fea0003800000 */
.L_x_2303:
[----:B------:R-:W-:-:S13]  /*15c0*/  ISETP.GE.AND P0, PT, R2, R11, PT ;  /* 0x0000000b0200720c */ /* 0x000fda0003f06270 */
[----:B-12---:R-:W1:Y:S01]  /*15d0*/  @!P0 LDC.64 R6, c[0x0][0x228] ;  /* 0x00008a00ff068b82 */ /* 0x006e620000000a00 */
[----:B------:R-:W-:Y:S02]  /*15e0*/  @!P0 IMAD.IADD R5, R9, 0x1, R2 ;  /* 0x0000000109058824 */ /* 0x000fe400078e0202 */
[----:B------:R-:W-:Y:S02]  /*15f0*/  @!P0 VIADD R2, R2, 0x80 ;  /* 0x0000008002028836 */ /* 0x000fe40000000000 */
[----:B-1----:R-:W-:-:S05]  /*1600*/  @!P0 IMAD.WIDE.U32 R6, R5, 0x2, R6 ;  /* 0x0000000205068825 */ /* 0x002fca00078e0006 */
[----:B------:R2:W-:Y:S02]  /*1610*/  @!P0 STG.E.U16 desc[UR4][R6.64], R4 ;  /* 0x0000000406008986 */ /* 0x0005e4000c101504 */
.L_x_2308:
[----:B------:R-:W-:Y:S05]  /*1620*/  BSYNC B0 ;  /* 0x0000000000007941 */ /* 0x000fea0003800000 */
.L_x_2302:
        /* <DEDUP_REMOVED lines=8> */
.L_x_2309:
        /* <DEDUP_REMOVED lines=13> */
.L_x_28006:


//--------------------- .text._ZN2at6native29vectorized_elementwise_kernelILi8EZZZNS0_28launch_masked_scatter_kernelERKNS_10TensorBaseES4_S4_S4_ENKUlvE_clEvENKUlvE9_clEvEUlN3c108BFloat16EblE_St5arrayIPcLm4EEEEviT0_T1_ --------------------------
	.section	.text._ZN2at6native29vectorized_elementwise_kernelILi8EZZZNS0_28launch_masked_scatter_kernelERKNS_10TensorBaseES4_S4_S4_ENKUlvE_clEvENKUlvE9_clEvEUlN3c108BFloat16EblE_St5arrayIPcLm4EEEEviT0_T1_,"ax",@progbits
	.align	128
        .global         _ZN2at6native29vectorized_elementwise_kernelILi8EZZZNS0_28launch_masked_scatter_kernelERKNS_10TensorBaseES4_S4_S4_ENKUlvE_clEvENKUlvE9_clEvEUlN3c108BFloat16EblE_St5arrayIPcLm4EEEEviT0_T1_
        .type           _ZN2at6native29vectorized_elementwise_kernelILi8EZZZNS0_28launch_masked_scatter_kernelERKNS_10TensorBaseES4_S4_S4_ENKUlvE_clEvENKUlvE9_clEvEUlN3c108BFloat16EblE_St5arrayIPcLm4EEEEviT0_T1_,@function
        .size           _ZN2at6native29vectorized_elementwise_kernelILi8EZZZNS0_28launch_masked_scatter_kernelERKNS_10TensorBaseES4_S4_S4_ENKUlvE_clEvENKUlvE9_clEvEUlN3c108BFloat16EblE_St5arrayIPcLm4EEEEviT0_T1_,(.L_x_28007 - _ZN2at6native29vectorized_elementwise_kernelILi8EZZZNS0_28launch_masked_scatter_kernelERKNS_10TensorBaseES4_S4_S4_ENKUlvE_clEvENKUlvE9_clEvEUlN3c108BFloat16EblE_St5arrayIPcLm4EEEEviT0_T1_)
        .other          _ZN2at6native29vectorized_elementwise_kernelILi8EZZZNS0_28launch_masked_scatter_kernelERKNS_10TensorBaseES4_S4_S4_ENKUlvE_clEvENKUlvE9_clEvEUlN3c108BFloat16EblE_St5arrayIPcLm4EEEEviT0_T1_,@"STO_CUDA_ENTRY STV_DEFAULT"
_ZN2at6native29vectorized_elementwise_kernelILi8EZZZNS0_28launch_masked_scatter_kernelERKNS_10TensorBaseES4_S4_S4_ENKUlvE_clEvENKUlvE9_clEvEUlN3c108BFloat16EblE_St5arrayIPcLm4EEEEviT0_T1_:
.text._ZN2at6native29vectorized_elementwise_kernelILi8EZZZNS0_28launch_masked_scatter_kernelERKNS_10TensorBaseES4_S4_S4_ENKUlvE_clEvENKUlvE9_clEvEUlN3c108BFloat16EblE_St5arrayIPcLm4EEEEviT0_T1_:
        /* <DEDUP_REMOVED lines=98> */
.L_x_2310:
        /* <DEDUP_REMOVED lines=232> */
.L_x_2313:
[----:B------:R-:W-:-:S13]  /*14a0*/  ISETP.GE.AND P0, PT, R2, R11, PT ;  /* 0x0000000b0200720c */ /* 0x000fda0003f06270 */
[----:B------:R-:W-:Y:S05]  /*14b0*/  @P0 BRA `(.L_x_2315) ;  /* 0x0000000000300947 */ /* 0x000fea0003800000 */
[----:B0-----:R-:W0:Y:S01]  /*14c0*/  LDC.64 R12, c[0x0][0x228] ;  /* 0x00008a00ff0c7b82 */ /* 0x001e220000000a00 */
[----:B------:R-:W-:Y:S02]  /*14d0*/  IMAD.IADD R15, R9, 0x1, R2 ;  /* 0x00000001090f7824 */ /* 0x000fe400078e0202 */
[----:B------:R-:W-:Y:S02]  /*14e0*/  VIADD R2, R2, 0x80 ;  /* 0x0000008002027836 */ /* 0x000fe40000000000 */
[----:B0-----:R-:W-:-:S05]  /*14f0*/  IMAD.WIDE.U32 R12, R15, 0x2, R12 ;  /* 0x000000020f0c7825 */ /* 0x001fca00078e000c */
[----:B-----5:R1:W-:Y:S02]  /*1500*/  STG.E.U16 desc[UR4][R12.64], R7 ;  /* 0x000000070c007986 */ /* 0x0203e4000c101504 */
.L_x_2314:
[----:B------:R-:W-:-:S13]  /*1510*/  ISETP.GE.AND P0, PT, R2, R11, PT ;  /* 0x0000000b0200720c */ /* 0x000fda0003f06270 */
[----:B------:R-:W-:Y:S05]  /*1520*/  @P0 BRA `(.L_x_2316) ;  /* 0x0000000000340947 */ /* 0x000fea0003800000 */
[----:B01----:R-:W0:Y:S01]  /*1530*/  LDC.64 R12, c[0x0][0x228] ;  /* 0x00008a00ff0c7b82 */ /* 0x003e220000000a00 */
[----:B------:R-:W-:Y:S02]  /*1540*/  IMAD.IADD R7, R9, 0x1, R2 ;  /* 0x0000000109077824 */ /* 0x000fe400078e0202 */
[----:B------:R-:W-:Y:S02]  /*1550*/  VIADD R2, R2, 0x80 ;  /* 0x0000008002027836 */ /* 0x000fe40000000000 */
[----:B0-----:R-:W-:-:S05]  /*1560*/  IMAD.WIDE.U32 R12, R7, 0x2, R12 ;  /* 0x00000002070c7825 */ /* 0x001fca00078e000c */
[----:B------:R1:W-:Y:S02]  /*1570*/  STG.E.U16 desc[UR4][R12.64], R6 ;  /* 0x000000060c007986 */ /* 0x0003e4000c101504 */
.L_x_2315:
        /* <DEDUP_REMOVED lines=8> */
.L_x_2316:
[----:B------:R-:W-:Y:S05]  /*1600*/  BSYNC B1 ;  /* 0x0000000000017941 */ /* 0x000fea0003800000 */
.L_x_2312:
[----:B------:R-:W-:-:S13]  /*1610*/  ISETP.GE.AND P0, PT, R2, R11, PT ;  /* 0x0000000b0200720c */ /* 0x000fda0003f06270 */
[----:B-12---:R-:W1:Y:S01]  /*1620*/  @!P0 LDC.64 R6, c[0x0][0x228] ;  /* 0x00008a00ff068b82 */ /* 0x006e620000000a00 */
[----:B------:R-:W-:Y:S02]  /*1630*/  @!P0 IMAD.IADD R5, R9, 0x1, R2 ;  /* 0x0000000109058824 */ /* 0x000fe400078e0202 */
[----:B------:R-:W-:Y:S02]  /*1640*/  @!P0 VIADD R2, R2, 0x80 ;  /* 0x0000008002028836 */ /* 0x000fe40000000000 */
[----:B-1----:R-:W-:-:S05]  /*1650*/  @!P0 IMAD.WIDE.U32 R6, R5, 0x2, R6 ;  /* 0x0000000205068825 */ /* 0x002fca00078e0006 */
[----:B------:R2:W-:Y:S02]  /*1660*/  @!P0 STG.E.U16 desc[UR4][R6.64], R4 ;  /* 0x0000000406008986 */ /* 0x0005e4000c101504 */
.L_x_2317:
[----:B------:R-:W-:Y:S05]  /*1670*/  BSYNC B0 ;  /* 0x0000000000007941 */ /* 0x000fea0003800000 */
.L_x_2311:
        /* <DEDUP_REMOVED lines=8> */
.L_x_2318:
        /* <DEDUP_REMOVED lines=16> */
.L_x_28007:


//--------------------- .text._ZN2at6native18elementwise_kernelILi128ELi4EZNS0_15gpu_kernel_implIZZZNS0_28launch_masked_scatter_kernelERKNS_10TensorBaseES5_S5_S5_ENKUlvE_clEvENKUlvE8_clEvEUlbblE_EEvRNS_18TensorIteratorBaseERKT_EUliE_EEviT1_ --------------------------
	.section	.text._ZN2at6native18elementwise_kernelILi128ELi4EZNS0_15gpu_kernel_implIZZZNS0_28launch_masked_scatter_kernelERKNS_10TensorBaseES5_S5_S5_ENKUlvE_clEvENKUlvE8_clEvEUlbblE_EEvRNS_18TensorIteratorBaseERKT_EUliE_EEviT1_,"ax",@progbits
	.align	128
        .global         _ZN2at6native18elementwise_kernelILi128ELi4EZNS0_15gpu_kernel_implIZZZNS0_28launch_masked_scatter_kernelERKNS_10TensorBaseES5_S5_S5_ENKUlvE_clEvENKUlvE8_clEvEUlbblE_EEvRNS_18TensorIteratorBaseERKT_EUliE_EEviT1_
        .type           _ZN2at6native18elementwise_kernelILi128ELi4EZNS0_15gpu_kernel_implIZZZNS0_28launch_masked_scatter_kernelERKNS_10TensorBaseES5_S5_S5_ENKUlvE_clEvENKUlvE8_clEvEUlbblE_EEvRNS_18TensorIteratorBaseERKT_EUliE_EEviT1_,@function
        .size           _ZN2at6native18elementwise_kernelILi128ELi4EZNS0_15gpu_kernel_implIZZZNS0_28launch_masked_scatter_kernelERKNS_10TensorBaseES5_S5_S5_ENKUlvE_clEvENKUlvE8_clEvEUlbblE_EEvRNS_18TensorIteratorBaseERKT_EUliE_EEviT1_,(.L_x_28008 - _ZN2at6native18elementwise_kernelILi128ELi4EZNS0_15gpu_kernel_implIZZZNS0_28launch_masked_scatter_kernelERKNS_10TensorBaseES5_S5_S5_ENKUlvE_clEvENKUlvE8_clEvEUlbblE_EEvRNS_18TensorIteratorBaseERKT_EUliE_EEviT1_)
        .other          _ZN2at6native18elementwise_kernelILi128ELi4EZNS0_15gpu_kernel_implIZZZNS0_28launch_masked_scatter_kernelERKNS_10TensorBaseES5_S5_S5_ENKUlvE_clEvENKUlvE8_clEvEUlbblE_EEvRNS_18TensorIteratorBaseERKT_EUliE_EEviT1_,@"STO_CUDA_ENTRY STV_DEFAULT"
_ZN2at6native18elementwise_kernelILi128ELi4EZNS0_15gpu_kernel_implIZZZNS0_28launch_masked_scatter_kernelERKNS_10TensorBaseES5_S5_S5_ENKUlvE_clEvENKUlvE8_clEvEUlbblE_EEvRNS_18TensorIteratorBaseERKT_EUliE_EEviT1_:
.text._ZN2at6native18elementwise_kernelILi128ELi4EZNS0_15gpu_kernel_implIZZZNS0_28launch_masked_scatter_kernelERKNS_10TensorBaseES5_S5_S5_ENKUlvE_clEvENKUlvE8_clEvEUlbblE_EEvRNS_18TensorIteratorBaseERKT_EUliE_EEviT1_:
        /* <DEDUP_REMOVED lines=391> */
.L_x_2321:
        /* <DEDUP_REMOVED lines=22> */
.L_x_2325:
[----:B------:R-:W2:Y:S02]  /*19d0*/  LDG.E.U8 R2, desc[UR36][R2.64] ;  /* 0x0000002402027981 */ /* 0x000ea4000c1e1100 */
[----:B--2---:R-:W-:-:S04]  /*19e0*/  ISETP.NE.AND P0, PT, R2, RZ, PT ;  /* 0x000000ff0200720c */ /* 0x004fc80003f05270 */
[----:B------:R-:W-:Y:S01]  /*19f0*/  P2R R19, PR, RZ, 0x1 ;  /* 0x00000001ff137803 */ /* 0x000fe20000000000 */
[----:B------:R-:W-:Y:S08]  /*1a00*/  BRA `(.L_x_2327) ;  /* 0x0000000c00c47947 */ /* 0x000ff00003800000 */
.L_x_2324:
        /* <DEDUP_REMOVED lines=11> */
.L_x_2329:
[----:B------:R-:W2:Y:S02]  /*1ac0*/  LDG.E R2, desc[UR36][R2.64] ;  /* 0x0000002402027981 */ /* 0x000ea4000c1e1900 */
[----:B--2---:R-:W-:-:S04]  /*1ad0*/  ISETP.NE.AND P0, PT, R2, RZ, PT ;  /* 0x000000ff0200720c */ /* 0x004fc80003f05270 */
[----:B------:R-:W-:Y:S01]  /*1ae0*/  P2R R19, PR, RZ, 0x1 ;  /* 0x00000001ff137803 */ /* 0x000fe20000000000 */
[----:B------:R-:W-:Y:S08]  /*1af0*/  BRA `(.L_x_2327) ;  /* 0x0000000c00887947 */ /* 0x000ff00003800000 */
.L_x_2328:
[----:B------:R-:W2:Y:S02]  /*1b00*/  LDG.E.U16 R2, desc[UR36][R2.64] ;  /* 0x0000002402027981 */ /* 0x000ea4000c1e1500 */
[----:B--2---:R-:W-:-:S04]  /*1b10*/  ISETP.NE.AND P0, PT, R2, RZ, PT ;  /* 0x000000ff0200720c */ /* 0x004fc80003f05270 */
[----:B------:R-:W-:Y:S01]  /*1b20*/  P2R R19, PR, RZ, 0x1 ;  /* 0x00000001ff137803 */ /* 0x000fe20000000000 */
[----:B------:R-:W-:Y:S08]  /*1b30*/  BRA `(.L_x_2327) ;  /* 0x0000000c00787947 */ /* 0x000ff00003800000 */
.L_x_2323:
        /* <DEDUP_REMOVED lines=10> */
.L_x_2331:
[----:B------:R-:W2:Y:S02]  /*1be0*/  LDG.E.U16 R0, desc[UR36][R2.64] ;  /* 0x0000002402007981 */ /* 0x000ea4000c1e1500 */
[----:B--2---:R-:W-:-:S05]  /*1bf0*/  HADD2.F32 R0, -RZ, R0.H0_H0 ;  /* 0x20000000ff007230 */ /* 0x004fca0000004100 */
[----:B------:R-:W-:-:S04]  /*1c00*/  FSETP.NEU.FTZ.AND P0, PT, R0, RZ, PT ;  /* 0x000000ff0000720b */ /* 0x000fc80003f1d000 */
[----:B------:R-:W-:Y:S01]  /*1c10*/  P2R R19, PR, RZ, 0x1 ;  /* 0x00000001ff137803 */ /* 0x000fe20000000000 */
[----:B------:R-:W-:Y:S08]  /*1c20*/  BRA `(.L_x_2327) ;  /* 0x0000000c003c7947 */ /* 0x000ff00003800000 */
.L_x_2330:
        /* <DEDUP_REMOVED lines=12> */
.L_x_2333:
        /* <DEDUP_REMOVED lines=11> */
.L_x_2332:
[----:B------:R-:W2:Y:S02]  /*1da0*/  LDG.E.64 R2, desc[UR36][R2.64] ;  /* 0x0000002402027981 */ /* 0x000ea4000c1e1b00 */
[----:B--2---:R-:W-:-:S06]  /*1db0*/  DSETP.NEU.AND P0, PT, R2, RZ, PT ;  /* 0x000000ff0200722a */ /* 0x004fcc0003f0d000 */
[----:B------:R-:W-:Y:S01]  /*1dc0*/  P2R R19, PR, RZ, 0x1 ;  /* 0x00000001ff137803 */ /* 0x000fe20000000000 */
[----:B------:R-:W-:Y:S07]  /*1dd0*/  BRA `(.L_x_2327) ;  /* 0x0000000800d07947 */ /* 0x000fee0003800000 */
.L_x_2322:
        /* <DEDUP_REMOVED lines=12> */
.L_x_2336:
[----:B------:R-:W2:Y:S02]  /*1ea0*/  LDG.E.128 R4, desc[UR36][R2.64] ;  /* 0x0000002402047981 */ /* 0x000ea4000c1e1d00 */
[----:B--2---:R-:W-:-:S06]  /*1eb0*/  DSETP.NEU.AND P0, PT, R6, RZ, PT ;  /* 0x000000ff0600722a */ /* 0x004fcc0003f0d000 */
[----:B------:R-:W-:-:S06]  /*1ec0*/  DSETP.NEU.OR P0, PT, R4, RZ, P0 ;  /* 0x000000ff0400722a */ /* 0x000fcc000070d400 */
[----:B------:R-:W-:Y:S01]  /*1ed0*/  P2R R19, PR, RZ, 0x1 ;  /* 0x00000001ff137803 */ /* 0x000fe20000000000 */
[----:B------:R-:W-:Y:S07]  /*1ee0*/  BRA `(.L_x_2327) ;  /* 0x00000008008c7947 */ /* 0x000fee0003800000 */
.L_x_2335:
        /* <DEDUP_REMOVED lines=28> */
.L_x_2338:
        /* <DEDUP_REMOVED lines=15> */
.L_x_2337:
[----:B------:R-:W2:Y:S02]  /*21a0*/  LDG.E.U16 R0, desc[UR36][R2.64] ;  /* 0x0000002402007981 */ /* 0x000ea4000c1e1500 */
[----:B--2---:R-:W-:-:S05]  /*21b0*/  IMAD.U32 R0, R0, 0x10000, RZ ;  /* 0x0001000000007824 */ /* 0x004fca00078e00ff */
[----:B------:R-:W-:-:S04]  /*21c0*/  FSETP.NEU.FTZ.AND P0, PT, R0, RZ, PT ;  /* 0x000000ff0000720b */ /* 0x000fc80003f1d000 */
[----:B------:R-:W-:Y:S01]  /*21d0*/  P2R R19, PR, RZ, 0x1 ;  /* 0x00000001ff137803 */ /* 0x000fe20000000000 */
[----:B------:R-:W-:Y:S08]  /*21e0*/  BRA `(.L_x_2327) ;  /* 0x0000000400cc7947 */ /* 0x000ff00003800000 */
.L_x_2334:
        /* <DEDUP_REMOVED lines=12> */
.L_x_2341:
        /* <DEDUP_REMOVED lines=21> */
.L_x_2345:
[----:B------:R-:W-:Y:S05]  /*2400*/  BSYNC B1 ;  /* 0x0000000000017941 */ /* 0x000fea0003800000 */
.L_x_2344:
[----:B------:R-:W-:Y:S01]  /*2410*/  LEA R3, R0, 0x3b800000, 0x17 ;  /* 0x3b80000000037811 */ /* 0x000fe200078eb8ff */
[----:B------:R-:W-:-:S05]  /*2420*/  IMAD.SHL.U32 R0, R2, 0x100000, RZ ;  /* 0x0010000002007824 */ /* 0x000fca00078e00ff */
[----:B------:R-:W-:-:S07]  /*2430*/  LOP3.LUT R0, R3, R0, R4, 0xfe, !PT ;  /* 0x0000000003007212 */ /* 0x000fce00078efe04 */
.L_x_2343:
[----:B------:R-:W-:Y:S05]  /*2440*/  BSYNC B0 ;  /* 0x0000000000007941 */ /* 0x000fea0003800000 */
.L_x_2342:
[----:B------:R-:W-:-:S04]  /*2450*/  FSETP.NEU.FTZ.AND P0, PT, R0, RZ, PT ;  /* 0x000000ff0000720b */ /* 0x000fc80003f1d000 */
[----:B------:R-:W-:Y:S01]  /*2460*/  P2R R19, PR, RZ, 0x1 ;  /* 0x00000001ff137803 */ /* 0x000fe20000000000 */
[----:B------:R-:W-:Y:S08]  /*2470*/  BRA `(.L_x_2327) ;  /* 0x0000000400287947 */ /* 0x000ff00003800000 */
.L_x_2340:
        /* <DEDUP_REMOVED lines=21> */
.L_x_2349:
[----:B------:R-:W-:Y:S05]  /*25d0*/  BSYNC B1 ;  /* 0x0000000000017941 */ /* 0x000fea0003800000 */
.L_x_2348:
[----:B------:R-:W-:Y:S01]  /*25e0*/  LEA R3, R0, 0x37800000, 0x17 ;  /* 0x3780000000037811 */ /* 0x000fe200078eb8ff */
[----:B------:R-:W-:-:S05]  /*25f0*/  IMAD.SHL.U32 R0, R2, 0x200000, RZ ;  /* 0x0020000002007824 */ /* 0x000fca00078e00ff */
[----:B------:R-:W-:-:S07]  /*2600*/  LOP3.LUT R0, R3, R0, R4, 0xfe, !PT ;  /* 0x0000000003007212 */ /* 0x000fce00078efe04 */
.L_x_2347:
[----:B------:R-:W-:Y:S05]  /*2610*/  BSYNC B0 ;  /* 0x0000000000007941 */ /* 0x000fea0003800000 */
.L_x_2346:
[----:B------:R-:W-:-:S04]  /*2620*/  FSETP.NEU.FTZ.AND P0, PT, R0, RZ, PT ;  /* 0x000000ff0000720b */ /* 0x000fc80003f1d000 */
[----:B------:R-:W-:Y:S01]  /*2630*/  P2R R19, PR, RZ, 0x1 ;  /* 0x00000001ff137803 */ /* 0x000fe20000000000 */
[----:B------:R-:W-:Y:S08]  /*2640*/  BRA `(.L_x_2327) ;  /* 0x0000000000b47947 */ /* 0x000ff00003800000 */
.L_x_2339:
        /* <DEDUP_REMOVED lines=14> */
.L_x_2353:
[----:B------:R-:W-:Y:S05]  /*2730*/  BSYNC B0 ;  /* 0x0000000000007941 */ /* 0x000fea0003800000 */
.L_x_2352:
[----:B------:R-:W-:-:S04]  /*2740*/  FSETP.NEU.FTZ.AND P0, PT, R0, RZ, PT ;  /* 0x000000ff0000720b */ /* 0x000fc80003f1d000 */
[----:B------:R-:W-:Y:S01]  /*2750*/  P2R R19, PR, RZ, 0x1 ;  /* 0x00000001ff137803 */ /* 0x000fe20000000000 */
[----:B------:R-:W-:Y:S08]  /*2760*/  BRA `(.L_x_2327) ;  /* 0x00000000006c7947 */ /* 0x000ff00003800000 */
.L_x_2326:
        /* <DEDUP_REMOVED lines=16> */
.L_x_2354:
[----:B------:R-:W-:-:S04]  /*2870*/  PLOP3.LUT P0, PT, PT, PT, PT, 0x8, 0x0 ;  /* 0x000000000000781c */ /* 0x000fc80003f0e170 */
[----:B------:R-:W-:Y:S01]  /*2880*/  P2R R19, PR, RZ, 0x1 ;  /* 0x00000001ff137803 */ /* 0x000fe20000000000 */
[----:B------:R-:W-:Y:S08]  /*2890*/  BRA `(.L_x_2327) ;  /* 0x0000000000207947 */ /* 0x000ff00003800000 */
.L_x_2351:
[----:B------:R-:W2:Y:S02]  /*28a0*/  LDG.E.64 R2, desc[UR36][R2.64] ;  /* 0x0000002402027981 */ /* 0x000ea4000c1e1b00 */
[----:B--2---:R-:W-:-:S04]  /*28b0*/  ISETP.NE.U32.AND P0, PT, R2, RZ, PT ;  /* 0x000000ff0200720c */ /* 0x004fc80003f05070 */
[----:B------:R-:W-:-:S04]  /*28c0*/  ISETP.NE.AND.EX P0, PT, R3, RZ, PT, P0 ;  /* 0x000000ff0300720c */ /* 0x000fc80003f05300 */
[----:B------:R-:W-:Y:S01]  /*28d0*/  P2R R19, PR, RZ, 0x1 ;  /* 0x00000001ff137803 */ /* 0x000fe20000000000 */
[----:B------:R-:W-:Y:S08]  /*28e0*/  BRA `(.L_x_2327) ;  /* 0x00000000000c7947 */ /* 0x000ff00003800000 */
.L_x_2350:
[----:B------:R-:W2:Y:S02]  /*28f0*/  LDG.E R2, desc[UR36][R2.64] ;  /* 0x0000002402027981 */ /* 0x000ea4000c1e1900 */
[----:B--2---:R-:W-:-:S04]  /*2900*/  ISETP.NE.AND P0, PT, R2, RZ, PT ;  /* 0x000000ff0200720c */ /* 0x004fc80003f05270 */
[----:B------:R-:W-:-:S09]  /*2910*/  P2R R19, PR, RZ, 0x1 ;  /* 0x00000001ff137803 */ /* 0x000fd20000000000 */
.L_x_2327:
        /* <DEDUP_REMOVED lines=19> */
.L_x_2358:
[----:B------:R-:W2:Y:S02]  /*2a50*/  LDG.E.U8 R2, desc[UR36][R2.64] ;  /* 0x0000002402027981 */ /* 0x000ea4000c1e1100 */
[----:B--2---:R-:W-:-:S04]  /*2a60*/  ISETP.NE.AND P0, PT, R2, RZ, PT ;  /* 0x000000ff0200720c */ /* 0x004fc80003f05270 */
[----:B------:R-:W-:Y:S01]  /*2a70*/  P2R R24, PR, RZ, 0x1 ;  /* 0x00000001ff187803 */ /* 0x000fe20000000000 */
[----:B------:R-:W-:Y:S08]  /*2a80*/  BRA `(.L_x_2360) ;  /* 0x0000000c00c47947 */ /* 0x000ff00003800000 */
.L_x_2357:
        /* <DEDUP_REMOVED lines=11> */
.L_x_2362:
[----:B------:R-:W2:Y:S02]  /*2b40*/  LDG.E R2, desc[UR36][R2.64] ;  /* 0x0000002402027981 */ /* 0x000ea4000c1e1900 */
[----:B--2---:R-:W-:-:S04]  /*2b50*/  ISETP.NE.AND P0, PT, R2, RZ, PT ;  /* 0x000000ff0200720c */ /* 0x004fc80003f05270 */
[----:B------:R-:W-:Y:S01]  /*2b60*/  P2R R24, PR, RZ, 0x1 ;  /* 0x00000001ff187803 */ /* 0x000fe20000000000 */
[----:B------:R-:W-:Y:S08]  /*2b70*/  BRA `(.L_x_2360) ;  /* 0x0000000c00887947 */ /* 0x000ff00003800000 */
.L_x_2361:
[----:B------:R-:W2:Y:S02]  /*2b80*/  LDG.E.U16 R2, desc[UR36][R2.64] ;  /* 0x0000002402027981 */ /* 0x000ea4000c1e1500 */
[----:B--2---:R-:W-:-:S04]  /*2b90*/  ISETP.NE.AND P0, PT, R2, RZ, PT ;  /* 0x000000ff0200720c */ /* 0x004fc80003f05270 */
[----:B------:R-:W-:Y:S01]  /*2ba0*/  P2R R24, PR, RZ, 0x1 ;  /* 0x00000001ff187803 */ /* 0x000fe20000000000 */
[----:B------:R-:W-:Y:S08]  /*2bb0*/  BRA `(.L_x_2360) ;  /* 0x0000000c00787947 */ /* 0x000ff00003800000 */
.L_x_2356:
        /* <DEDUP_REMOVED lines=10> */
.L_x_2364:
[----:B------:R-:W2:Y:S02]  /*2c60*/  LDG.E.U16 R0, desc[UR36][R2.64] ;  /* 0x0000002402007981 */ /* 0x000ea4000c1e1500 */
[----:B--2---:R-:W-:-:S05]  /*2c70*/  HADD2.F32 R0, -RZ, R0.H0_H0 ;  /* 0x20000000ff007230 */ /* 0x004fca0000004100 */
[----:B------:R-:W-:-:S04]  /*2c80*/  FSETP.NEU.FTZ.AND P0, PT, R0, RZ, PT ;  /* 0x000000ff0000720b */ /* 0x000fc80003f1d000 */
[----:B------:R-:W-:Y:S01]  /*2c90*/  P2R R24, PR, RZ, 0x1 ;  /* 0x00000001ff187803 */ /* 0x000fe20000000000 */
[----:B------:R-:W-:Y:S08]  /*2ca0*/  BRA `(.L_x_2360) ;  /* 0x0000000c003c7947 */ /* 0x000ff00003800000 */
.L_x_2363:
        /* <DEDUP_REMOVED lines=12> */
.L_x_2366:
        /* <DEDUP_REMOVED lines=11> */
.L_x_2365:
[----:B------:R-:W2:Y:S02]  /*2e20*/  LDG.E.64 R2, desc[UR36][R2.64] ;  /* 0x0000002402027981 */ /* 0x000ea4000c1e1b00 */
[----:B--2---:R-:W-:-:S06]  /*2e30*/  DSETP.NEU.AND P0, PT, R2, RZ, PT ;  /* 0x000000ff0200722a */ /* 0x004fcc0003f0d000 */
[----:B------:R-:W-:Y:S01]  /*2e40*/  P2R R24, PR, RZ, 0x1 ;  /* 0x00000001ff187803 */ /* 0x000fe20000000000 */
[----:B------:R-:W-:Y:S07]  /*2e50*/  BRA `(.L_x_2360) ;  /* 0x0000000800d07947 */ /* 0x000fee0003800000 */
.L_x_2355:
        /* <DEDUP_REMOVED lines=12> */
.L_x_2369:
[----:B------:R-:W2:Y:S02]  /*2f20*/  LDG.E.128 R4, desc[UR36][R2.64] ;  /* 0x0000002402047981 */ /* 0x000ea4000c1e1d00 */
[----:B--2---:R-:W-:-:S06]  /*2f30*/  DSETP.NEU.AND P0, PT, R6, RZ, PT ;  /* 0x000000ff0600722a */ /* 0x004fcc0003f0d000 */
[----:B------:R-:W-:-:S06]  /*2f40*/  DSETP.NEU.OR P0, PT, R4, RZ, P0 ;  /* 0x000000ff0400722a */ /* 0x000fcc000070d400 */
[----:B------:R-:W-:Y:S01]  /*2f50*/  P2R R24, PR, RZ, 0x1 ;  /* 0x00000001ff187803 */ /* 0x000fe20000000000 */
[----:B------:R-:W-:Y:S07]  /*2f60*/  BRA `(.L_x_2360) ;  /* 0x00000008008c7947 */ /* 0x000fee0003800000 */
.L_x_2368:
        /* <DEDUP_REMOVED lines=28> */
.L_x_2371:
        /* <DEDUP_REMOVED lines=15> */
.L_x_2370:
[----:B------:R-:W2:Y:S02]  /*3220*/  LDG.E.U16 R0, desc[UR36][R2.64] ;  /* 0x0000002402007981 */ /* 0x000ea4000c1e1500 */
[----:B--2---:R-:W-:-:S05]  /*3230*/  IMAD.U32 R0, R0, 0x10000, RZ ;  /* 0x0001000000007824 */ /* 0x004fca00078e00ff */
[----:B------:R-:W-:-:S04]  /*3240*/  FSETP.NEU.FTZ.AND P0, PT, R0, RZ, PT ;  /* 0x000000ff0000720b */ /* 0x000fc80003f1d000 */
[----:B------:R-:W-:Y:S01]  /*3250*/  P2R R24, PR, RZ, 0x1 ;  /* 0x00000001ff187803 */ /* 0x000fe20000000000 */
[----:B------:R-:W-:Y:S08]  /*3260*/  BRA `(.L_x_2360) ;  /* 0x0000000400cc7947 */ /* 0x000ff00003800000 */
.L_x_2367:
        /* <DEDUP_REMOVED lines=12> */
.L_x_2374:
        /* <DEDUP_REMOVED lines=21> */
.L_x_2378:
[----:B------:R-:W-:Y:S05]  /*3480*/  BSYNC B1 ;  /* 0x0000000000017941 */ /* 0x000fea0003800000 */
.L_x_2377:
[----:B------:R-:W-:Y:S01]  /*3490*/  LEA R3, R0, 0x3b800000, 0x17 ;  /* 0x3b80000000037811 */ /* 0x000fe200078eb8ff */
[----:B------:R-:W-:-:S05]  /*34a0*/  IMAD.SHL.U32 R0, R2, 0x100000, RZ ;  /* 0x0010000002007824 */ /* 0x000fca00078e00ff */
[----:B------:R-:W-:-:S07]  /*34b0*/  LOP3.LUT R0, R3, R0, R4, 0xfe, !PT ;  /* 0x0000000003007212 */ /* 0x000fce00078efe04 */
.L_x_2376:
[----:B------:R-:W-:Y:S05]  /*34c0*/  BSYNC B0 ;  /* 0x0000000000007941 */ /* 0x000fea0003800000 */
.L_x_2375:
[----:B------:R-:W-:-:S04]  /*34d0*/  FSETP.NEU.FTZ.AND P0, PT, R0, RZ, PT ;  /* 0x000000ff0000720b */ /* 0x000fc80003f1d000 */
[----:B------:R-:W-:Y:S01]  /*34e0*/  P2R R24, PR, RZ, 0x1 ;  /* 0x00000001ff187803 */ /* 0x000fe20000000000 */
[----:B------:R-:W-:Y:S08]  /*34f0*/  BRA `(.L_x_2360) ;  /* 0x0000000400287947 */ /* 0x000ff00003800000 */
.L_x_2373:
        /* <DEDUP_REMOVED lines=21> */
.L_x_2382:
[----:B------:R-:W-:Y:S05]  /*3650*/  BSYNC B1 ;  /* 0x0000000000017941 */ /* 0x000fea0003800000 */
.L_x_2381:
[----:B------:R-:W-:Y:S01]  /*3660*/  LEA R3, R0, 0x37800000, 0x17 ;  /* 0x3780000000037811 */ /* 0x000fe200078eb8ff */
[----:B------:R-:W-:-:S05]  /*3670*/  IMAD.SHL.U32 R0, R2, 0x200000, RZ ;  /* 0x0020000002007824 */ /* 0x000fca00078e00ff */
[----:B------:R-:W-:-:S07]  /*3680*/  LOP3.LUT R0, R3, R0, R4, 0xfe, !PT ;  /* 0x0000000003007212 */ /* 0x000fce00078efe04 */
.L_x_2380:
[----:B------:R-:W-:Y:S05]  /*3690*/  BSYNC B0 ;  /* 0x0000000000007941 */ /* 0x000fea0003800000 */
.L_x_2379:
[----:B------:R-:W-:-:S04]  /*36a0*/  FSETP.NEU.FTZ.AND P0, PT, R0, RZ, PT ;  /* 0x000000ff0000720b */ /* 0x000fc80003f1d000 */
[----:B------:R-:W-:Y:S01]  /*36b0*/  P2R R24, PR, RZ, 0x1 ;  /* 0x00000001ff187803 */ /* 0x000fe20000000000 */
[----:B------:R-:W-:Y:S08]  /*36c0*/  BRA `(.L_x_2360) ;  /* 0x0000000000b47947 */ /* 0x000ff00003800000 */
.L_x_2372:
        /* <DEDUP_REMOVED lines=14> */
.L_x_2386:
[----:B------:R-:W-:Y:S05]  /*37b0*/  BSYNC B0 ;  /* 0x0000000000007941 */ /* 0x000fea0003800000 */
.L_x_2385:
[----:B------:R-:W-:-:S04]  /*37c0*/  FSETP.NEU.FTZ.AND P0, PT, R0, RZ, PT ;  /* 0x000000ff0000720b */ /* 0x000fc80003f1d000 */
[----:B------:R-:W-:Y:S01]  /*37d0*/  P2R R24, PR, RZ, 0x1 ;  /* 0x00000001ff187803 */ /* 0x000fe20000000000 */
[----:B------:R-:W-:Y:S08]  /*37e0*/  BRA `(.L_x_2360) ;  /* 0x00000000006c7947 */ /* 0x000ff00003800000 */
.L_x_2359:
        /* <DEDUP_REMOVED lines=16> */
.L_x_2387:
[----:B------:R-:W-:-:S04]  /*38f0*/  PLOP3.LUT P0, PT, PT, PT, PT, 0x8, 0x0 ;  /* 0x000000000000781c */ /* 0x000fc80003f0e170 */
[----:B------:R-:W-:Y:S01]  /*3900*/  P2R R24, PR, RZ, 0x1 ;  /* 0x00000001ff187803 */ /* 0x000fe20000000000 */
[----:B------:R-:W-:Y:S08]  /*3910*/  BRA `(.L_x_2360) ;  /* 0x0000000000207947 */ /* 0x000ff00003800000 */
.L_x_2384:
[----:B------:R-:W2:Y:S02]  /*3920*/  LDG.E.64 R2, desc[UR36][R2.64] ;  /* 0x0000002402027981 */ /* 0x000ea4000c1e1b00 */
[----:B--2---:R-:W-:-:S04]  /*3930*/  ISETP.NE.U32.AND P0, PT, R2, RZ, PT ;  /* 0x000000ff0200720c */ /* 0x004fc80003f05070 */
[----:B------:R-:W-:-:S04]  /*3940*/  ISETP.NE.AND.EX P0, PT, R3, RZ, PT, P0 ;  /* 0x000000ff0300720c */ /* 0x000fc80003f05300 */
[----:B------:R-:W-:Y:S01]  /*3950*/  P2R R24, PR, RZ, 0x1 ;  /* 0x00000001ff187803 */ /* 0x000fe20000000000 */
[----:B------:R-:W-:Y:S08]  /*3960*/  BRA `(.L_x_2360) ;  /* 0x00000000000c7947 */ /* 0x000ff00003800000 */
.L_x_2383:
[----:B------:R-:W2:Y:S02]  /*3970*/  LDG.E R2, desc[UR36][R2.64] ;  /* 0x0000002402027981 */ /* 0x000ea4000c1e1900 */
[----:B--2---:R-:W-:-:S04]  /*3980*/  ISETP.NE.AND P0, PT, R2, RZ, PT ;  /* 0x000000ff0200720c */ /* 0x004fc80003f05270 */
[----:B------:R-:W-:-:S09]  /*3990*/  P2R R24, PR, RZ, 0x1 ;  /* 0x00000001ff187803 */ /* 0x000fd20000000000 */
.L_x_2360:
        /* <DEDUP_REMOVED lines=18> */
.L_x_2391:
[----:B------:R0:W5:Y:S01]  /*3ac0*/  LDG.E.U8 R2, desc[UR36][R4.64] ;  /* 0x0000002404027981 */ /* 0x000162000c1e1100 */
[----:B------:R-:W-:Y:S01]  /*3ad0*/  IMAD.MOV.U32 R3, RZ, RZ, RZ ;  /* 0x000000ffff037224 */ /* 0x000fe200078e00ff */
[----:B------:R-:W-:Y:S06]  /*3ae0*/  BRA `(.L_x_2393) ;  /* 0x0000000c00487947 */ /* 0x000fec0003800000 */
.L_x_2390:
        /* <DEDUP_REMOVED lines=8> */
.L_x_2395:
[----:B------:R-:W2:Y:S02]  /*3b70*/  LDG.E R2, desc[UR36][R4.64] ;  /* 0x0000002404027981 */ /* 0x000ea4000c1e1900 */
[----:B--2---:R-:W-:Y:S01]  /*3b80*/  SHF.R.S32.HI R3, RZ, 0x1f, R2 ;  /* 0x0000001fff037819 */ /* 0x004fe20000011402 */
[----:B------:R-:W-:Y:S06]  /*3b90*/  BRA `(.L_x_2393) ;  /* 0x0000000c001c7947 */ /* 0x000fec0003800000 */
.L_x_2394:
[----:B------:R-:W2:Y:S02]  /*3ba0*/  LDG.E.S16 R2, desc[UR36][R4.64] ;  /* 0x0000002404027981 */ /* 0x000ea4000c1e1700 */
[----:B--2---:R-:W-:Y:S01]  /*3bb0*/  SHF.R.S32.HI R3, RZ, 0x1f, R2 ;  /* 0x0000001fff037819 */ /* 0x004fe20000011402 */
[----:B------:R-:W-:Y:S06]  /*3bc0*/  BRA `(.L_x_2393) ;  /* 0x0000000c00107947 */ /* 0x000fec0003800000 */
.L_x_2389:
        /* <DEDUP_REMOVED lines=9> */
.L_x_2397:
[----:B------:R-:W2:Y:S02]  /*3c60*/  LDG.E.U16 R4, desc[UR36][R4.64] ;  /* 0x0000002404047981 */ /* 0x000ea4000c1e1500 */
[----:B--2---:R-:W-:-:S06]  /*3c70*/  HADD2.F32 R2, -RZ, R4.H0_H0 ;  /* 0x20000004ff027230 */ /* 0x004fcc0000004100 */
[----:B------:R-:W0:Y:S01]  /*3c80*/  F2I.S64.TRUNC R2, R2 ;  /* 0x0000000200027311 */ /* 0x000e22000020d900 */
[----:B------:R-:W-:Y:S05]  /*3c90*/  BRA `(.L_x_2393) ;  /* 0x0000000800dc7947 */ /* 0x000fea0003800000 */
.L_x_2396:
        /* <DEDUP_REMOVED lines=9> */
.L_x_2399:
[----:B------:R-:W2:Y:S02]  /*3d30*/  LDG.E.U16 R4, desc[UR36][R4.64] ;  /* 0x0000002404047981 */ /* 0x000ea4000c1e1500 */
[----:B--2---:R-:W-:-:S06]  /*3d40*/  HADD2.F32 R2, -RZ, R4.H0_H0 ;  /* 0x20000004ff027230 */ /* 0x004fcc0000004100 */
[----:B------:R-:W3:Y:S01]  /*3d50*/  F2I.S64.TRUNC R2, R2 ;  /* 0x0000000200027311 */ /* 0x000ee2000020d900 */
[----:B------:R-:W-:Y:S05]  /*3d60*/  BRA `(.L_x_2393) ;  /* 0x0000000800a87947 */ /* 0x000fea0003800000 */
.L_x_2398:
[----:B------:R-:W2:Y:S02]  /*3d70*/  LDG.E.64 R2, desc[UR36][R4.64] ;  /* 0x0000002404027981 */ /* 0x000ea4000c1e1b00 */
[----:B--2---:R-:W4:Y:S01]  /*3d80*/  F2I.S64.F64.TRUNC R2, R2 ;  /* 0x0000000200027311 */ /* 0x004f22000030d900 */
[----:B------:R-:W-:Y:S05]  /*3d90*/  BRA `(.L_x_2393) ;  /* 0x00000008009c7947 */ /* 0x000fea0003800000 */
.L_x_2388:
        /* <DEDUP_REMOVED lines=13> */
.L_x_2402:
[----:B------:R-:W2:Y:S02]  /*3e70*/  LDG.E.64 R2, desc[UR36][R4.64] ;  /* 0x0000002404027981 */ /* 0x000ea4000c1e1b00 */
[----:B--2---:R-:W0:Y:S01]  /*3e80*/  F2I.S64.F64.TRUNC R2, R2 ;  /* 0x0000000200027311 */ /* 0x004e22000030d900 */
[----:B------:R-:W-:Y:S05]  /*3e90*/  BRA `(.L_x_2393) ;  /* 0x00000008005c7947 */ /* 0x000fea0003800000 */
.L_x_2401:
        /* <DEDUP_REMOVED lines=27> */
.L_x_2404:
        /* <DEDUP_REMOVED lines=14> */
.L_x_2403:
[----:B------:R-:W2:Y:S02]  /*4130*/  LDG.E.U16 R2, desc[UR36][R4.64] ;  /* 0x0000002404027981 */ /* 0x000ea4000c1e1500 */
[----:B--2---:R-:W-:-:S06]  /*4140*/  IMAD.U32 R2, R2, 0x10000, RZ ;  /* 0x0001000002027824 */ /* 0x004fcc00078e00ff */
[----:B------:R-:W0:Y:S01]  /*4150*/  F2I.S64.TRUNC R2, R2 ;  /* 0x0000000200027311 */ /* 0x000e22000020d900 */
[----:B------:R-:W-:Y:S05]  /*4160*/  BRA `(.L_x_2393) ;  /* 0x0000000400a87947 */ /* 0x000fea0003800000 */
.L_x_2400:
        /* <DEDUP_REMOVED lines=11> */
.L_x_2407:
        /* <DEDUP_REMOVED lines=21> */
.L_x_2411:
[----:B------:R-:W-:Y:S05]  /*4370*/  BSYNC B1 ;  /* 0x0000000000017941 */ /* 0x000fea0003800000 */
.L_x_2410:
[----:B------:R-:W-:Y:S01]  /*4380*/  IMAD.SHL.U32 R2, R2, 0x100000, RZ ;  /* 0x0010000002027824 */ /* 0x000fe200078e00ff */
[----:B------:R-:W-:-:S04]  /*4390*/  LEA R3, R0, 0x3b800000, 0x17 ;  /* 0x3b80000000037811 */ /* 0x000fc800078eb8ff */
[----:B------:R-:W-:-:S07]  /*43a0*/  LOP3.LUT R2, R3, R2, R4, 0xfe, !PT ;  /* 0x0000000203027212 */ /* 0x000fce00078efe04 */
.L_x_2409:
[----:B------:R-:W-:Y:S05]  /*43b0*/  BSYNC B0 ;  /* 0x0000000000007941 */ /* 0x000fea0003800000 */
.L_x_2408:
[----:B------:R-:W0:Y:S01]  /*43c0*/  F2I.S64.TRUNC R2, R2 ;  /* 0x0000000200027311 */ /* 0x000e22000020d900 */
[----:B------:R-:W-:Y:S05]  /*43d0*/  BRA `(.L_x_2393) ;  /* 0x00000004000c7947 */ /* 0x000fea0003800000 */
.L_x_2406:
        /* <DEDUP_REMOVED lines=21> */
.L_x_2415:
[----:B------:R-:W-:Y:S05]  /*4530*/  BSYNC B1 ;  /* 0x0000000000017941 */ /* 0x000fea0003800000 */
.L_x_2414:
[----:B------:R-:W-:Y:S01]  /*4540*/  IMAD.SHL.U32 R2, R2, 0x200000, RZ ;  /* 0x0020000002027824 */ /* 0x000fe200078e00ff */
[----:B------:R-:W-:-:S04]  /*4550*/  LEA R3, R0, 0x37800000, 0x17 ;  /* 0x3780000000037811 */ /* 0x000fc800078eb8ff */
[----:B------:R-:W-:-:S07]  /*4560*/  LOP3.LUT R2, R3, R2, R4, 0xfe, !PT ;  /* 0x0000000203027212 */ /* 0x000fce00078efe04 */
.L_x_2413:
[----:B------:R-:W-:Y:S05]  /*4570*/  BSYNC B0 ;  /* 0x0000000000007941 */ /* 0x000fea0003800000 */
.L_x_2412:
[----:B------:R-:W0:Y:S01]  /*4580*/  F2I.S64.TRUNC R2, R2 ;  /* 0x0000000200027311 */ /* 0x000e22000020d900 */
[----:B------:R-:W-:Y:S05]  /*4590*/  BRA `(.L_x_2393) ;  /* 0x00000000009c7947 */ /* 0x000fea0003800000 */
.L_x_2405:
        /* <DEDUP_REMOVED lines=14> */
.L_x_2419:
[----:B------:R-:W-:Y:S05]  /*4680*/  BSYNC B0 ;  /* 0x0000000000007941 */ /* 0x000fea0003800000 */
.L_x_2418:
[----:B------:R-:W0:Y:S01]  /*4690*/  F2I.S64.TRUNC R2, R2 ;  /* 0x0000000200027311 */ /* 0x000e22000020d900 */
[----:B------:R-:W-:Y:S05]  /*46a0*/  BRA `(.L_x_2393) ;  /* 0x0000000000587947 */ /* 0x000fea0003800000 */
.L_x_2392:
        /* <DEDUP_REMOVED lines=16> */
.L_x_2420:
[----:B------:R-:W-:Y:S01]  /*47b0*/  CS2R R2, SRZ ;  /* 0x0000000000027805 */ /* 0x000fe2000001ff00 */
[----:B------:R-:W-:Y:S06]  /*47c0*/  BRA `(.L_x_2393) ;  /* 0x0000000000107947 */ /* 0x000fec0003800000 */
.L_x_2417:
[----:B------:R0:W5:Y:S01]  /*47d0*/  LDG.E.64 R2, desc[UR36][R4.64] ;  /* 0x0000002404027981 */ /* 0x000162000c1e1b00 */
[----:B------:R-:W-:Y:S05]  /*47e0*/  BRA `(.L_x_2393) ;  /* 0x0000000000087947 */ /* 0x000fea0003800000 */
.L_x_2416:
[----:B------:R0:W5:Y:S01]  /*47f0*/  LDG.E R2, desc[UR36][R4.64] ;  /* 0x0000002404027981 */ /* 0x000162000c1e1900 */
[----:B------:R-:W-:-:S07]  /*4800*/  IMAD.MOV.U32 R3, RZ, RZ, RZ ;  /* 0x000000ffff037224 */ /* 0x000fce00078e00ff */
.L_x_2393:
[----:B------:R-:W2:Y:S01]  /*4810*/  LDC.U8 R6, c[0x0][0x508] ;  /* 0x00014200ff067b82 */ /* 0x000ea20000000000 */
[----:B------:R-:W-:Y:S01]  /*4820*/  ISETP.NE.AND P1, PT, R24, RZ, PT ;  /* 0x000000ff1800720c */ /* 0x000fe20003f25270 */
[----:B------:R-:W-:Y:S01]  /*4830*/  BSSY B0, `(.L_x_2421) ;  /* 0x000000b000007945 */ /* 0x000fe20003800000 */
[----:B------:R-:W-:-:S04]  /*4840*/  ISETP.NE.AND P2, PT, R19, RZ, PT ;  /* 0x000000ff1300720c */ /* 0x000fc80003f45270 */
[----:B------:R-:W-:-:S04]  /*4850*/  SEL R0, RZ, 0x1, !P2 ;  /* 0x00000001ff007807 */ /* 0x000fc80005000000 */
[----:B01----:R-:W-:Y:S02]  /*4860*/  PRMT R5, R0, 0x7610, R5 ;  /* 0x0000761000057816 */ /* 0x003fe40000000005 */
[----:B--2---:R-:W-:-:S04]  /*4870*/  PRMT R4, R6, 0x9910, RZ ;  /* 0x0000991006047816 */ /* 0x004fc800000000ff */
[----:B------:R-:W-:Y:S01]  /*4880*/  ISETP.GT.AND P0, PT, R4, 0x9, PT ;  /* 0x000000090400780c */ /* 0x000fe20003f04270 */
[----:B------:R-:W-:-:S12]  /*4890*/  @!P1 BRA `(.L_x_2422) ;  /* 0x0000000000109947 */ /* 0x000fd80003800000 */
[----:B------:R-:W-:Y:S02]  /*48a0*/  ULDC.64 UR4, c[0x0][0x4f8] ;  /* 0x00013e0000047ab9 */ /* 0x000fe40000000a00 */
[----:B---345:R-:W-:-:S04]  /*48b0*/  IADD3 R2, P1, R2, UR4, RZ ;  /* 0x0000000402027c10 */ /* 0x038fc8000ff3e0ff */
[----:B------:R-:W-:-:S05]  /*48c0*/  IADD3.X R3, R3, UR5, RZ, P1, !PT ;  /* 0x0000000503037c10 */ /* 0x000fca0008ffe4ff */
[----:B------:R0:W5:Y:S04]  /*48d0*/  LDG.E.U8 R5, desc[UR36][R2.64] ;  /* 0x0000002402057981 */ /* 0x000168000c1e1100 */
.L_x_2422:
[----:B------:R-:W-:Y:S05]  /*48e0*/  BSYNC B0 ;  /* 0x0000000000007941 */ /* 0x000fea0003800000 */
.L_x_2421:
        /* <DEDUP_REMOVED lines=9> */
[----:B-----5:R2:W-:Y:S01]  /*4980*/  STG.E.U8 desc[UR36][R16.64], R5 ;  /* 0x0000000510007986 */ /* 0x0205e2000c101124 */
[----:B------:R-:W-:Y:S05]  /*4990*/  BRA `(.L_x_2428) ;  /* 0x0000000c00a07947 */ /* 0x000fea0003800000 */
.L_x_2426:
[----:B-----5:R1:W-:Y:S01]  /*49a0*/  STG.E.U8 desc[UR36][R16.64], R5 ;  /* 0x0000000510007986 */ /* 0x0203e2000c101124 */
[----:B------:R-:W-:Y:S05]  /*49b0*/  BRA `(.L_x_2428) ;  /* 0x0000000c00987947 */ /* 0x000fea0003800000 */
.L_x_2425:
[----:B------:R-:W-:-:S13]  /*49c0*/  ISETP.NE.AND P0, PT, R4, 0x2, PT ;  /* 0x000000020400780c */ /* 0x000fda0003f05270 */
[----:B------:R-:W-:Y:S05]  /*49d0*/  @!P0 BRA `(.L_x_2429) ;  /* 0x0000000000388947 */ /* 0x000fea0003800000 */
[----:B------:R-:W-:-:S13]  /*49e0*/  ISETP.NE.AND P0, PT, R4, 0x3, PT ;  /* 0x000000030400780c */ /* 0x000fda0003f05270 */
[----:B------:R-:W-:Y:S05]  /*49f0*/  @!P0 BRA `(.L_x_2430) ;  /* 0x0000000000208947 */ /* 0x000fea0003800000 */
[----:B------:R-:W-:-:S13]  /*4a00*/  ISETP.NE.AND P0, PT, R4, 0x4, PT ;  /* 0x000000040400780c */ /* 0x000fda0003f05270 */
[----:B------:R-:W-:Y:S05]  /*4a10*/  @P0 BRA `(.L_x_2427) ;  /* 0x0000000c00180947 */ /* 0x000fea0003800000 */
[----:B-----5:R-:W-:-:S04]  /*4a20*/  LOP3.LUT R5, R5, 0xffff, RZ, 0xc0, !PT ;  /* 0x0000ffff05057812 */ /* 0x020fc800078ec0ff */
[----:B------:R-:W-:-:S05]  /*4a30*/  PRMT R5, R5, 0x8880, RZ ;  /* 0x0000888005057816 */ /* 0x000fca00000000ff */
[----:B0--34-:R-:W-:-:S05]  /*4a40*/  IMAD.MOV.U32 R2, RZ, RZ, R5 ;  /* 0x000000ffff027224 */ /* 0x019fca00078e0005 */
[----:B------:R-:W-:-:S05]  /*4a50*/  SHF.R.S32.HI R3, RZ, 0x1f, R2 ;  /* 0x0000001fff037819 */ /* 0x000fca0000011402 */
[----:B------:R0:W-:Y:S01]  /*4a60*/  STG.E.64 desc[UR36][R16.64], R2 ;  /* 0x0000000210007986 */ /* 0x0001e2000c101b24 */
[----:B------:R-:W-:Y:S05]  /*4a70*/  BRA `(.L_x_2428) ;  /* 0x0000000c00687947 */ /* 0x000fea0003800000 */
.L_x_2430:
[----:B-----5:R-:W-:-:S04]  /*4a80*/  LOP3.LUT R5, R5, 0xffff, RZ, 0xc0, !PT ;  /* 0x0000ffff05057812 */ /* 0x020fc800078ec0ff */
[----:B0--34-:R-:W-:-:S05]  /*4a90*/  PRMT R3, R5, 0x8880, RZ ;  /* 0x0000888005037816 */ /* 0x019fca00000000ff */
[----:B------:R0:W-:Y:S01]  /*4aa0*/  STG.E desc[UR36][R16.64], R3 ;  /* 0x0000000310007986 */ /* 0x0001e2000c101924 */
[----:B------:R-:W-:Y:S05]  /*4ab0*/  BRA `(.L_x_2428) ;  /* 0x0000000c00587947 */ /* 0x000fea0003800000 */
.L_x_2429:
[----:B0--345:R-:W-:-:S04]  /*4ac0*/  PRMT R3, R5, 0x8880, RZ ;  /* 0x0000888005037816 */ /* 0x039fc800000000ff */
[----:B------:R-:W-:-:S05]  /*4ad0*/  PRMT R3, R3, 0x7710, RZ ;  /* 0x0000771003037816 */ /* 0x000fca00000000ff */
[----:B------:R0:W-:Y:S01]  /*4ae0*/  STG.E.U16 desc[UR36][R16.64], R3 ;  /* 0x0000000310007986 */ /* 0x0001e2000c101524 */
[----:B------:R-:W-:Y:S05]  /*4af0*/  BRA `(.L_x_2428) ;  /* 0x0000000c00487947 */ /* 0x000fea0003800000 */
.L_x_2424:
[----:B------:R-:W-:-:S13]  /*4b00*/  ISETP.GT.AND P0, PT, R4, 0x6, PT ;  /* 0x000000060400780c */ /* 0x000fda0003f04270 */
[----:B------:R-:W-:Y:S05]  /*4b10*/  @P0 BRA `(.L_x_2431) ;  /* 0x00000000002c0947 */ /* 0x000fea0003800000 */
[----:B------:R-:W-:-:S13]  /*4b20*/  ISETP.NE.AND P0, PT, R4, 0x5, PT ;  /* 0x000000050400780c */ /* 0x000fda0003f05270 */
[----:B------:R-:W-:Y:S05]  /*4b30*/  @!P0 BRA `(.L_x_2432) ;  /* 0x0000000000148947 */ /* 0x000fea0003800000 */
[----:B------:R-:W-:-:S13]  /*4b40*/  ISETP.NE.AND P0, PT, R4, 0x6, PT ;  /* 0x000000060400780c */ /* 0x000fda0003f05270 */
[----:B------:R-:W-:Y:S05]  /*4b50*/  @P0 BRA `(.L_x_2427) ;  /* 0x0000000800c80947 */ /* 0x000fea0003800000 */
[----:B-----5:R-:W1:Y:S02]  /*4b60*/  I2F.S8 R5, R5 ;  /* 0x0000000500057306 */ /* 0x020e640000001400 */
[----:B-1----:R1:W-:Y:S01]  /*4b70*/  STG.E desc[UR36][R16.64], R5 ;  /* 0x0000000510007986 */ /* 0x0023e2000c101924 */
[----:B------:R-:W-:Y:S05]  /*4b80*/  BRA `(.L_x_2428) ;  /* 0x0000000c00247947 */ /* 0x000fea0003800000 */
.L_x_2432:
[----:B-----5:R-:W1:Y:S02]  /*4b90*/  I2F.S8 R0, R5 ;  /* 0x0000000500007306 */ /* 0x020e640000001400 */
[----:B-1----:R-:W-:-:S05]  /*4ba0*/  F2FP.F16.F32.PACK_AB R0, RZ, R0 ;  /* 0x00000000ff00723e */ /* 0x002fca00000000ff */
[----:B------:R1:W-:Y:S01]  /*4bb0*/  STG.E.U16 desc[UR36][R16.64], R0 ;  /* 0x0000000010007986 */ /* 0x0003e2000c101524 */
[----:B------:R-:W-:Y:S05]  /*4bc0*/  BRA `(.L_x_2428) ;  /* 0x0000000c00147947 */ /* 0x000fea0003800000 */
.L_x_2431:
[----:B------:R-:W-:-:S13]  /*4bd0*/  ISETP.NE.AND P0, PT, R4, 0x7, PT ;  /* 0x000000070400780c */ /* 0x000fda0003f05270 */
[----:B------:R-:W-:Y:S05]  /*4be0*/  @!P0 BRA `(.L_x_2433) ;  /* 0x0000000000348947 */ /* 0x000fea0003800000 */
[----:B------:R-:W-:-:S13]  /*4bf0*/  ISETP.NE.AND P0, PT, R4, 0x8, PT ;  /* 0x000000080400780c */ /* 0x000fda0003f05270 */
[----:B------:R-:W-:Y:S05]  /*4c00*/  @!P0 BRA `(.L_x_2434) ;  /* 0x0000000000188947 */ /* 0x000fea0003800000 */
[----:B------:R-:W-:-:S13]  /*4c10*/  ISETP.NE.AND P0, PT, R4, 0x9, PT ;  /* 0x000000090400780c */ /* 0x000fda0003f05270 */
[----:B------:R-:W-:Y:S05]  /*4c20*/  @P0 BRA `(.L_x_2427) ;  /* 0x0000000800940947 */ /* 0x000fea0003800000 */
[----:B0--345:R-:W0:Y:S01]  /*4c30*/  I2F.S8 R2, R5 ;  /* 0x0000000500027306 */ /* 0x039e220000001400 */
[----:B------:R-:W-:-:S05]  /*4c40*/  IMAD.MOV.U32 R3, RZ, RZ, RZ ;  /* 0x000000ffff037224 */ /* 0x000fca00078e00ff */
[----:B0-----:R0:W-:Y:S01]  /*4c50*/  STG.E.64 desc[UR36][R16.64], R2 ;  /* 0x0000000210007986 */ /* 0x0011e2000c101b24 */
[----:B------:R-:W-:Y:S05]  /*4c60*/  BRA `(.L_x_2428) ;  /* 0x0000000800ec7947 */ /* 0x000fea0003800000 */
.L_x_2434:
[----:B-----5:R-:W0:Y:S02]  /*4c70*/  I2F.S8 R5, R5 ;  /* 0x0000000500057306 */ /* 0x020e240000001400 */
[----:B0--34-:R-:W-:-:S04]  /*4c80*/  F2FP.F16.F32.PACK_AB R3, RZ, R5 ;  /* 0x00000005ff03723e */ /* 0x019fc800000000ff */
[----:B------:R-:W-:-:S05]  /*4c90*/  PRMT R3, R3, 0x5410, RZ ;  /* 0x0000541003037816 */ /* 0x000fca00000000ff */
[----:B------:R0:W-:Y:S01]  /*4ca0*/  STG.E desc[UR36][R16.64], R3 ;  /* 0x0000000310007986 */ /* 0x0001e2000c101924 */
[----:B------:R-:W-:Y:S05]  /*4cb0*/  BRA `(.L_x_2428) ;  /* 0x0000000800d87947 */ /* 0x000fea0003800000 */
.L_x_2433:
[----:B0--345:R-:W-:-:S04]  /*4cc0*/  PRMT R2, R5, 0x8880, RZ ;  /* 0x0000888005027816 */ /* 0x039fc800000000ff */
[----:B------:R-:W-:-:S06]  /*4cd0*/  PRMT R2, R2, 0x7710, RZ ;  /* 0x0000771002027816 */ /* 0x000fcc00000000ff */
[----:B------:R-:W0:Y:S02]  /*4ce0*/  I2F.F64.S16 R2, R2 ;  /* 0x0000000200027312 */ /* 0x000e240000101c00 */
[----:B0-----:R0:W-:Y:S01]  /*4cf0*/  STG.E.64 desc[UR36][R16.64], R2 ;  /* 0x0000000210007986 */ /* 0x0011e2000c101b24 */
[----:B------:R-:W-:Y:S05]  /*4d00*/  BRA `(.L_x_2428) ;  /* 0x0000000800c47947 */ /* 0x000fea0003800000 */
.L_x_2423:
        /* <DEDUP_REMOVED lines=8> */
[----:B-----5:R-:W-:-:S04]  /*4d90*/  LOP3.LUT P0, RZ, R5, 0xff, RZ, 0xc0, !PT ;  /* 0x000000ff05ff7812 */ /* 0x020fc8000780c0ff */
[----:B0--34-:R-:W-:-:S05]  /*4da0*/  SEL R3, RZ, 0x1, !P0 ;  /* 0x00000001ff037807 */ /* 0x019fca0004000000 */
[----:B------:R0:W-:Y:S01]  /*4db0*/  STG.E.U8 desc[UR36][R16.64], R3 ;  /* 0x0000000310007986 */ /* 0x0001e2000c101124 */
[----:B------:R-:W-:Y:S05]  /*4dc0*/  BRA `(.L_x_2428) ;  /* 0x0000000800947947 */ /* 0x000fea0003800000 */
.L_x_2437:
[----:B-----5:R-:W-:Y:S02]  /*4dd0*/  PRMT R4, R5, 0x8880, RZ ;  /* 0x0000888005047816 */ /* 0x020fe400000000ff */
[----:B------:R-:W-:Y:S02]  /*4de0*/  CS2R R6, SRZ ;  /* 0x0000000000067805 */ /* 0x000fe4000001ff00 */
[----:B------:R-:W-:-:S06]  /*4df0*/  PRMT R4, R4, 0x7710, RZ ;  /* 0x0000771004047816 */ /* 0x000fcc00000000ff */
[----:B------:R-:W1:Y:S02]  /*4e00*/  I2F.F64.S16 R4, R4 ;  /* 0x0000000400047312 */ /* 0x000e640000101c00 */
[----:B-1----:R1:W-:Y:S01]  /*4e10*/  STG.E.128 desc[UR36][R16.64], R4 ;  /* 0x0000000410007986 */ /* 0x0023e2000c101d24 */
[----:B------:R-:W-:Y:S05]  /*4e20*/  BRA `(.L_x_2428) ;  /* 0x00000008007c7947 */ /* 0x000fea0003800000 */
.L_x_2436:
[----:B------:R-:W-:-:S13]  /*4e30*/  ISETP.NE.AND P0, PT, R4, 0xf, PT ;  /* 0x0000000f0400780c */ /* 0x000fda0003f05270 */
[----:B------:R-:W-:Y:S05]  /*4e40*/  @!P0 BRA `(.L_x_2438) ;  /* 0x0000000000b48947 */ /* 0x000fea0003800000 */
[----:B------:R-:W-:-:S13]  /*4e50*/  ISETP.NE.AND P0, PT, R4, 0x17, PT ;  /* 0x000000170400780c */ /* 0x000fda0003f05270 */
[----:B------:R-:W-:Y:S05]  /*4e60*/  @!P0 BRA `(.L_x_2439) ;  /* 0x0000000000548947 */ /* 0x000fea0003800000 */
[----:B------:R-:W-:-:S13]  /*4e70*/  ISETP.NE.AND P0, PT, R4, 0x18, PT ;  /* 0x000000180400780c */ /* 0x000fda0003f05270 */
[----:B------:R-:W-:Y:S05]  /*4e80*/  @P0 BRA `(.L_x_2427) ;  /* 0x0000000400fc0947 */ /* 0x000fea0003800000 */
[----:B-----5:R-:W0:Y:S01]  /*4e90*/  I2F.S8 R5, R5 ;  /* 0x0000000500057306 */ /* 0x020e220000001400 */
[----:B------:R-:W-:Y:S01]  /*4ea0*/  BSSY B0, `(.L_x_2440) ;  /* 0x000000e000007945 */ /* 0x000fe20003800000 */
[C---:B0--34-:R-:W-:Y:S02]  /*4eb0*/  LOP3.LUT R2, R5.reuse, 0x7fffffff, RZ, 0xc0, !PT ;  /* 0x7fffffff05027812 */ /* 0x059fe400078ec0ff */
        /* <DEDUP_REMOVED lines=12> */
.L_x_2441:
[----:B------:R-:W-:Y:S05]  /*4f80*/  BSYNC B0 ;  /* 0x0000000000007941 */ /* 0x000fea0003800000 */
.L_x_2440:
[----:B------:R-:W-:-:S05]  /*4f90*/  LOP3.LUT R3, R0, R3, RZ, 0xfc, !PT ;  /* 0x0000000300037212 */ /* 0x000fca00078efcff */
[----:B------:R0:W-:Y:S01]  /*4fa0*/  STG.E.U8 desc[UR36][R16.64], R3 ;  /* 0x0000000310007986 */ /* 0x0001e2000c101124 */
[----:B------:R-:W-:Y:S05]  /*4fb0*/  BRA `(.L_x_2428) ;  /* 0x0000000800187947 */ /* 0x000fea0003800000 */
.L_x_2439:
[----:B-----5:R-:W0:Y:S01]  /*4fc0*/  I2F.S8 R5, R5 ;  /* 0x0000000500057306 */ /* 0x020e220000001400 */
[----:B------:R-:W-:Y:S01]  /*4fd0*/  BSSY B0, `(.L_x_2442) ;  /* 0x000000f000007945 */ /* 0x000fe20003800000 */
[----:B0--34-:R-:W-:-:S04]  /*4fe0*/  LOP3.LUT R2, R5, 0x7fffffff, RZ, 0xc0, !PT ;  /* 0x7fffffff05027812 */ /* 0x019fc800078ec0ff */
        /* <DEDUP_REMOVED lines=10> */
.L_x_2443:
[----:B------:R-:W-:Y:S01]  /*5090*/  IMAD.MOV.U32 R0, RZ, RZ, 0x7f ;  /* 0x0000007fff007424 */ /* 0x000fe200078e00ff */
[----:B------:R-:W-:-:S04]  /*50a0*/  ISETP.GT.U32.AND P0, PT, R2, 0x7f800000, PT ;  /* 0x7f8000000200780c */ /* 0x000fc80003f04070 */
[----:B------:R-:W-:-:S09]  /*50b0*/  SEL R0, R0, 0x7c, P0 ;  /* 0x0000007c00007807 */ /* 0x000fd20000000000 */
.L_x_2444:
[----:B------:R-:W-:Y:S05]  /*50c0*/  BSYNC B0 ;  /* 0x0000000000007941 */ /* 0x000fea0003800000 */
.L_x_2442:
[----:B------:R-:W-:-:S04]  /*50d0*/  LOP3.LUT R2, R5, 0x80000000, RZ, 0xc0, !PT ;  /* 0x8000000005027812 */ /* 0x000fc800078ec0ff */
[----:B------:R-:W-:-:S04]  /*50e0*/  SHF.R.U32.HI R3, RZ, 0x18, R2 ;  /* 0x00000018ff037819 */ /* 0x000fc80000011602 */
[----:B------:R-:W-:-:S05]  /*50f0*/  LOP3.LUT R3, R0, R3, RZ, 0xfc, !PT ;  /* 0x0000000300037212 */ /* 0x000fca00078efcff */
[----:B------:R0:W-:Y:S01]  /*5100*/  STG.E.U8 desc[UR36][R16.64], R3 ;  /* 0x0000000310007986 */ /* 0x0001e2000c101124 */
[----:B------:R-:W-:Y:S05]  /*5110*/  BRA `(.L_x_2428) ;  /* 0x0000000400c07947 */ /* 0x000fea0003800000 */
.L_x_2438:
[----:B-----5:R-:W1:Y:S02]  /*5120*/  I2F.S8 R0, R5 ;  /* 0x0000000500007306 */ /* 0x020e640000001400 */
[----:B-1----:R-:W-:-:S05]  /*5130*/  F2FP.BF16.F32.PACK_AB R0, RZ, R0 ;  /* 0x00000000ff00723e */ /* 0x002fca00000010ff */
[----:B------:R1:W-:Y:S01]  /*5140*/  STG.E.U16 desc[UR36][R16.64], R0 ;  /* 0x0000000010007986 */ /* 0x0003e2000c101524 */
[----:B------:R-:W-:Y:S05]  /*5150*/  BRA `(.L_x_2428) ;  /* 0x0000000400b07947 */ /* 0x000fea0003800000 */
.L_x_2435:
        /* <DEDUP_REMOVED lines=8> */
[----:B0--345:R-:W-:-:S04]  /*51e0*/  PRMT R3, R5, 0x8880, RZ ;  /* 0x0000888005037816 */ /* 0x039fc800000000ff */
[----:B------:R-:W-:-:S05]  /*51f0*/  PRMT R3, R3, 0x7710, RZ ;  /* 0x0000771003037816 */ /* 0x000fca00000000ff */
[----:B------:R0:W-:Y:S01]  /*5200*/  STG.E.U16 desc[UR36][R16.64], R3 ;  /* 0x0000000310007986 */ /* 0x0001e2000c101524 */
[----:B------:R-:W-:Y:S05]  /*5210*/  BRA `(.L_x_2428) ;  /* 0x0000000400807947 */ /* 0x000fea0003800000 */
.L_x_2447:
[----:B-----5:R-:W0:Y:S01]  /*5220*/  I2F.S8 R5, R5 ;  /* 0x0000000500057306 */ /* 0x020e220000001400 */
[----:B------:R-:W-:Y:S01]  /*5230*/  BSSY B0, `(.L_x_2448) ;  /* 0x0000014000007945 */ /* 0x000fe20003800000 */
[----:B------:R-:W-:Y:S01]  /*5240*/  IMAD.MOV.U32 R8, RZ, RZ, 0x80 ;  /* 0x00000080ff087424 */ /* 0x000fe200078e00ff */
[----:B0--34-:R-:W-:-:S04]  /*5250*/  LOP3.LUT R2, R5, 0x7fffffff, RZ, 0xc0, !PT ;  /* 0x7fffffff05027812 */ /* 0x019fc800078ec0ff */
        /* <DEDUP_REMOVED lines=13> */
.L_x_2450:
[----:B------:R-:W-:-:S04]  /*5330*/  LOP3.LUT R2, R5, 0x80000000, RZ, 0xc0, !PT ;  /* 0x8000000005027812 */ /* 0x000fc800078ec0ff */
[----:B------:R-:W-:-:S04]  /*5340*/  SHF.R.U32.HI R3, RZ, 0x18, R2 ;  /* 0x00000018ff037819 */ /* 0x000fc80000011602 */
[----:B------:R-:W-:-:S04]  /*5350*/  LOP3.LUT R0, R0, R3, RZ, 0xfc, !PT ;  /* 0x0000000300007212 */ /* 0x000fc800078efcff */
[----:B------:R-:W-:-:S07]  /*5360*/  PRMT R8, R0, 0x7610, R8 ;  /* 0x0000761000087816 */ /* 0x000fce0000000008 */
.L_x_2449:
[----:B------:R-:W-:Y:S05]  /*5370*/  BSYNC B0 ;  /* 0x0000000000007941 */ /* 0x000fea0003800000 */
.L_x_2448:
[----:B------:R0:W-:Y:S01]  /*5380*/  STG.E.U8 desc[UR36][R16.64], R8 ;  /* 0x0000000810007986 */ /* 0x0001e2000c101124 */
[----:B------:R-:W-:Y:S05]  /*5390*/  BRA `(.L_x_2428) ;  /* 0x0000000400207947 */ /* 0x000fea0003800000 */
.L_x_2446:
        /* <DEDUP_REMOVED lines=17> */
.L_x_2453:
[----:B------:R-:W-:-:S04]  /*54b0*/  LOP3.LUT R2, R5, 0x80000000, RZ, 0xc0, !PT ;  /* 0x8000000005027812 */ /* 0x000fc800078ec0ff */
[----:B------:R-:W-:-:S04]  /*54c0*/  SHF.R.U32.HI R3, RZ, 0x18, R2 ;  /* 0x00000018ff037819 */ /* 0x000fc80000011602 */
[----:B------:R-:W-:-:S04]  /*54d0*/  LOP3.LUT R0, R0, R3, RZ, 0xfc, !PT ;  /* 0x0000000300007212 */ /* 0x000fc800078efcff */
[----:B------:R-:W-:-:S07]  /*54e0*/  PRMT R8, R0, 0x7610, R8 ;  /* 0x0000761000087816 */ /* 0x000fce0000000008 */
.L_x_2452:
[----:B------:R-:W-:Y:S05]  /*54f0*/  BSYNC B0 ;  /* 0x0000000000007941 */ /* 0x000fea0003800000 */
.L_x_2451:
[----:B------:R0:W-:Y:S01]  /*5500*/  STG.E.U8 desc[UR36][R16.64], R8 ;  /* 0x0000000810007986 */ /* 0x0001e2000c101124 */
[----:B------:R-:W-:Y:S05]  /*5510*/  BRA `(.L_x_2428) ;  /* 0x0000000000c07947 */ /* 0x000fea0003800000 */
.L_x_2445:
[----:B------:R-:W-:-:S13]  /*5520*/  ISETP.NE.AND P0, PT, R4, 0x1c, PT ;  /* 0x0000001c0400780c */ /* 0x000fda0003f05270 */
[----:B------:R-:W-:Y:S05]  /*5530*/  @!P0 BRA `(.L_x_2454) ;  /* 0x0000000000ac8947 */ /* 0x000fea0003800000 */
[----:B------:R-:W-:-:S13]  /*5540*/  ISETP.NE.AND P0, PT, R4, 0x1d, PT ;  /* 0x0000001d0400780c */ /* 0x000fda0003f05270 */
[----:B------:R-:W-:Y:S05]  /*5550*/  @!P0 BRA `(.L_x_2455) ;  /* 0x00000000008c8947 */ /* 0x000fea0003800000 */
[----:B------:R-:W-:-:S13]  /*5560*/  ISETP.NE.AND P0, PT, R4, 0x2c, PT ;  /* 0x0000002c0400780c */ /* 0x000fda0003f05270 */
[----:B------:R-:W-:Y:S05]  /*5570*/  @P0 BRA `(.L_x_2427) ;  /* 0x0000000000400947 */ /* 0x000fea0003800000 */
[----:B-----5:R-:W0:Y:S02]  /*5580*/  I2F.S8 R4, R5 ;  /* 0x0000000500047306 */ /* 0x020e240000001400 */
[----:B0--34-:R-:W-:-:S04]  /*5590*/  SHF.R.U32.HI R2, RZ, 0x17, R4 ;  /* 0x00000017ff027819 */ /* 0x019fc80000011604 */
        /* <DEDUP_REMOVED lines=14> */
.L_x_2427:
[----:B0--345:R-:W-:Y:S01]  /*5680*/  MOV R2, 0x0 ;  /* 0x0000000000027802 */ /* 0x039fe20000000f00 */
        /* <DEDUP_REMOVED lines=15> */
.L_x_2456:
[----:B------:R-:W-:Y:S05]  /*5780*/  BRA `(.L_x_2428) ;  /* 0x0000000000247947 */ /* 0x000fea0003800000 */
.L_x_2455:
[----:B-----5:R-:W-:-:S04]  /*5790*/  LOP3.LUT R5, R5, 0xffff, RZ, 0xc0, !PT ;  /* 0x0000ffff05057812 */ /* 0x020fc800078ec0ff */
[----:B------:R-:W-:-:S05]  /*57a0*/  PRMT R5, R5, 0x8880, RZ ;  /* 0x0000888005057816 */ /* 0x000fca00000000ff */
[----:B0--34-:R-:W-:-:S05]  /*57b0*/  IMAD.MOV.U32 R2, RZ, RZ, R5 ;  /* 0x000000ffff027224 */ /* 0x019fca00078e0005 */
[----:B------:R-:W-:-:S05]  /*57c0*/  SHF.R.S32.HI R3, RZ, 0x1f, R2 ;  /* 0x0000001fff037819 */ /* 0x000fca0000011402 */
[----:B------:R0:W-:Y:S01]  /*57d0*/  STG.E.64 desc[UR36][R16.64], R2 ;  /* 0x0000000210007986 */ /* 0x0001e2000c101b24 */
[----:B------:R-:W-:Y:S05]  /*57e0*/  BRA `(.L_x_2428) ;  /* 0x00000000000c7947 */ /* 0x000fea0003800000 */
.L_x_2454:
[----:B-----5:R-:W-:-:S04]  /*57f0*/  LOP3.LUT R5, R5, 0xffff, RZ, 0xc0, !PT ;  /* 0x0000ffff05057812 */ /* 0x020fc800078ec0ff */
[----:B0--34-:R-:W-:-:S05]  /*5800*/  PRMT R3, R5, 0x8880, RZ ;  /* 0x0000888005037816 */ /* 0x019fca00000000ff */
[----:B------:R0:W-:Y:S02]  /*5810*/  STG.E desc[UR36][R16.64], R3 ;  /* 0x0000000310007986 */ /* 0x0001e4000c101924 */
.L_x_2428:
[----:B------:R-:W-:-:S04]  /*5820*/  IMAD R18, R23, 0x200, R18 ;  /* 0x0000020017127824 */ /* 0x000fc800078e0212 */
[----:B------:R-:W-:-:S07]  /*5830*/  VIADD R19, R18, 0x80 ;  /* 0x0000008012137836 */ /* 0x000fce0000000000 */
.L_x_2320:
[----:B------:R-:W-:Y:S05]  /*5840*/  BSYNC B6 ;  /* 0x0000000000067941 */ /* 0x000fea0003800000 */
.L_x_2319:
[----:B------:R-:W-:Y:S01]  /*5850*/  ULDC UR4, c[0x0][0x210] ;  /* 0x0000840000047ab9 */ /* 0x000fe20000000800 */
[----:B------:R-:W-:Y:S01]  /*5860*/  BSSY B6, `(.L_x_2457) ;  /* 0x000057b000067945 */ /* 0x000fe20003800000 */
[----:B------:R-:W-:-:S13]  /*5870*/  ISETP.GE.AND P0, PT, R19, UR4, PT ;  /* 0x0000000413007c0c */ /* 0x000fda000bf06270 */
[----:B------:R-:W-:Y:S05]  /*5880*/  @P0 BRA `(.L_x_2458) ;  /* 0x0000005400e00947 */ /* 0x000fea0003800000 */
[----:B-1----:R-:W1:Y:S01]  /*5890*/  LDC R6, c[0x0][0x218] ;  /* 0x00008600ff067b82 */ /* 0x002e620000000800 */
[----:B------:R-:W-:Y:S02]  /*58a0*/  IMAD.MOV.U32 R18, RZ, RZ, RZ ;  /* 0x000000ffff127224 */ /* 0x000fe400078e00ff */
[----:B------:R-:W-:Y:S02]  /*58b0*/  IMAD.MOV.U32 R23, RZ, RZ, RZ ;  /* 0x000000ffff177224 */ /* 0x000fe400078e00ff */
[----:B------:R-:W-:Y:S02]  /*58c0*/  IMAD.MOV.U32 R0, RZ, RZ, RZ ;  /* 0x000000ffff007224 */ /* 0x000fe400078e00ff */
[----:B0-2---:R-:W-:Y:S01]  /*58d0*/  IMAD.MOV.U32 R16, RZ, RZ, RZ ;  /* 0x000000ffff107224 */ /* 0x005fe200078e00ff */
[----:B-1----:R-:W-:-:S13]  /*58e0*/  ISETP.NE.AND P0, PT, R6, RZ, PT ;  /* 0x000000ff0600720c */ /* 0x002fda0003f05270 */
[----:B------:R-:W-:Y:S05]  /*58f0*/  @!P0 BRA `(.L_x_2459) ;  /* 0x0000001400d48947 */ /* 0x000fea0003800000 */
[----:B------:R-:W-:Y:S01]  /*5900*/  IMAD.MOV.U32 R18, RZ, RZ, RZ ;  /* 0x000000ffff127224 */ /* 0x000fe200078e00ff */
[----:B------:R-:W-:Y:S01]  /*5910*/  ULDC.64 UR4, c[0x0][0x220] ;  /* 0x0000880000047ab9 */ /* 0x000fe20000000a00 */
[----:B------:R-:W-:Y:S01]  /*5920*/  ISETP.NE.AND P0, PT, R6, 0x1, PT ;  /* 0x000000010600780c */ /* 0x000fe20003f05270 */
[----:B------:R-:W-:Y:S01]  /*5930*/  ULDC.64 UR6, c[0x0][0x350] ;  /* 0x0000d40000067ab9 */ /* 0x000fe20000000a00 */
[----:B---34-:R-:W-:Y:S01]  /*5940*/  IMAD.HI.U32 R2, R19, UR4, R18 ;  /* 0x0000000413027c27 */ /* 0x018fe2000f8e0012 */
        /* <DEDUP_REMOVED lines=368> */
.L_x_2459:
[----:B------:R-:W0:Y:S01]  /*7050*/  LDC.U8 R5, c[0x0][0x509] ;  /* 0x00014240ff057b82 */ /* 0x000e220000000000 */
[----:B------:R-:W-:Y:S01]  /*7060*/  ULDC.64 UR4, c[0x0][0x4d8] ;  /* 0x0001360000047ab9 */ /* 0x000fe20000000a00 */
[----:B------:R-:W-:Y:S01]  /*7070*/  ULDC.64 UR6, c[0x0][0x4e0] ;  /* 0x0001380000067ab9 */ /* 0x000fe20000000a00 */
[----:B------:R-:W-:Y:S02]  /*7080*/  IADD3 R16, P0, R16, UR4, RZ ;  /* 0x0000000410107c10 */ /* 0x000fe4000ff1e0ff */
[----:B---34-:R-:W-:-:S03]  /*7090*/  IADD3 R2, P1, R0, UR6, RZ ;  /* 0x0000000600027c10 */ /* 0x018fc6000ff3e0ff */
        /* <DEDUP_REMOVED lines=17> */
.L_x_2463:
[----:B------:R-:W2:Y:S02]  /*71b0*/  LDG.E.U8 R2, desc[UR36][R2.64] ;  /* 0x0000002402027981 */ /* 0x000ea4000c1e1100 */
[----:B--2---:R-:W-:-:S04]  /*71c0*/  ISETP.NE.AND P0, PT, R2, RZ, PT ;  /* 0x000000ff0200720c */ /* 0x004fc80003f05270 */
[----:B------:R-:W-:Y:S01]  /*71d0*/  P2R R22, PR, RZ, 0x1 ;  /* 0x00000001ff167803 */ /* 0x000fe20000000000 */
[----:B------:R-:W-:Y:S08]  /*71e0*/  BRA `(.L_x_2465) ;  /* 0x0000000c00c47947 */ /* 0x000ff00003800000 */
.L_x_2462:
        /* <DEDUP_REMOVED lines=11> */
.L_x_2467:
[----:B------:R-:W2:Y:S02]  /*72a0*/  LDG.E R2, desc[UR36][R2.64] ;  /* 0x0000002402027981 */ /* 0x000ea4000c1e1900 */
[----:B--2---:R-:W-:-:S04]  /*72b0*/  ISETP.NE.AND P0, PT, R2, RZ, PT ;  /* 0x000000ff0200720c */ /* 0x004fc80003f05270 */
[----:B------:R-:W-:Y:S01]  /*72c0*/  P2R R22, PR, RZ, 0x1 ;  /* 0x00000001ff167803 */ /* 0x000fe20000000000 */
[----:B------:R-:W-:Y:S08]  /*72d0*/  BRA `(.L_x_2465) ;  /* 0x0000000c00887947 */ /* 0x000ff00003800000 */
.L_x_2466:
[----:B------:R-:W2:Y:S02]  /*72e0*/  LDG.E.U16 R2, desc[UR36][R2.64] ;  /* 0x0000002402027981 */ /* 0x000ea4000c1e1500 */
[----:B--2---:R-:W-:-:S04]  /*72f0*/  ISETP.NE.AND P0, PT, R2, RZ, PT ;  /* 0x000000ff0200720c */ /* 0x004fc80003f05270 */
[----:B------:R-:W-:Y:S01]  /*7300*/  P2R R22, PR, RZ, 0x1 ;  /* 0x00000001ff167803 */ /* 0x000fe20000000000 */
[----:B------:R-:W-:Y:S08]  /*7310*/  BRA `(.L_x_2465) ;  /* 0x0000000c00787947 */ /* 0x000ff00003800000 */
.L_x_2461:
        /* <DEDUP_REMOVED lines=10> */
.L_x_2469:
[----:B------:R-:W2:Y:S02]  /*73c0*/  LDG.E.U16 R0, desc[UR36][R2.64] ;  /* 0x0000002402007981 */ /* 0x000ea4000c1e1500 */
[----:B--2---:R-:W-:-:S05]  /*73d0*/  HADD2.F32 R0, -RZ, R0.H0_H0 ;  /* 0x20000000ff007230 */ /* 0x004fca0000004100 */
[----:B------:R-:W-:-:S04]  /*73e0*/  FSETP.NEU.FTZ.AND P0, PT, R0, RZ, PT ;  /* 0x000000ff0000720b */ /* 0x000fc80003f1d000 */
[----:B------:R-:W-:Y:S01]  /*73f0*/  P2R R22, PR, RZ, 0x1 ;  /* 0x00000001ff167803 */ /* 0x000fe20000000000 */
[----:B------:R-:W-:Y:S08]  /*7400*/  BRA `(.L_x_2465) ;  /* 0x0000000c003c7947 */ /* 0x000ff00003800000 */
.L_x_2468:
        /* <DEDUP_REMOVED lines=12> */
.L_x_2471:
        /* <DEDUP_REMOVED lines=11> */
.L_x_2470:
[----:B------:R-:W2:Y:S02]  /*7580*/  LDG.E.64 R2, desc[UR36][R2.64] ;  /* 0x0000002402027981 */ /* 0x000ea4000c1e1b00 */
[----:B--2---:R-:W-:-:S06]  /*7590*/  DSETP.NEU.AND P0, PT, R2, RZ, PT ;  /* 0x000000ff0200722a */ /* 0x004fcc0003f0d000 */
[----:B------:R-:W-:Y:S01]  /*75a0*/  P2R R22, PR, RZ, 0x1 ;  /* 0x00000001ff167803 */ /* 0x000fe20000000000 */
[----:B------:R-:W-:Y:S07]  /*75b0*/  BRA `(.L_x_2465) ;  /* 0x0000000800d07947 */ /* 0x000fee0003800000 */
.L_x_2460:
        /* <DEDUP_REMOVED lines=12> */
.L_x_2474:
[----:B------:R-:W2:Y:S02]  /*7680*/  LDG.E.128 R4, desc[UR36][R2.64] ;  /* 0x0000002402047981 */ /* 0x000ea4000c1e1d00 */
[----:B--2---:R-:W-:-:S06]  /*7690*/  DSETP.NEU.AND P0, PT, R6, RZ, PT ;  /* 0x000000ff0600722a */ /* 0x004fcc0003f0d000 */
[----:B------:R-:W-:-:S06]  /*76a0*/  DSETP.NEU.OR P0, PT, R4, RZ, P0 ;  /* 0x000000ff0400722a */ /* 0x000fcc000070d400 */
[----:B------:R-:W-:Y:S01]  /*76b0*/  P2R R22, PR, RZ, 0x1 ;  /* 0x00000001ff167803 */ /* 0x000fe20000000000 */
[----:B------:R-:W-:Y:S07]  /*76c0*/  BRA `(.L_x_2465) ;  /* 0x00000008008c7947 */ /* 0x000fee0003800000 */
.L_x_2473:
        /* <DEDUP_REMOVED lines=28> */
.L_x_2476:
        /* <DEDUP_REMOVED lines=15> */
.L_x_2475:
[----:B------:R-:W2:Y:S02]  /*7980*/  LDG.E.U16 R0, desc[UR36][R2.64] ;  /* 0x0000002402007981 */ /* 0x000ea4000c1e1500 */
[----:B--2---:R-:W-:-:S05]  /*7990*/  IMAD.U32 R0, R0, 0x10000, RZ ;  /* 0x0001000000007824 */ /* 0x004fca00078e00ff */
[----:B------:R-:W-:-:S04]  /*79a0*/  FSETP.NEU.FTZ.AND P0, PT, R0, RZ, PT ;  /* 0x000000ff0000720b */ /* 0x000fc80003f1d000 */
[----:B------:R-:W-:Y:S01]  /*79b0*/  P2R R22, PR, RZ, 0x1 ;  /* 0x00000001ff167803 */ /* 0x000fe20000000000 */
[----:B------:R-:W-:Y:S08]  /*79c0*/  BRA `(.L_x_2465) ;  /* 0x0000000400cc7947 */ /* 0x000ff00003800000 */
.L_x_2472:
        /* <DEDUP_REMOVED lines=12> */
.L_x_2479:
        /* <DEDUP_REMOVED lines=21> */
.L_x_2483:
[----:B------:R-:W-:Y:S05]  /*7be0*/  BSYNC B1 ;  /* 0x0000000000017941 */ /* 0x000fea0003800000 */
.L_x_2482:
[----:B------:R-:W-:Y:S01]  /*7bf0*/  LEA R3, R0, 0x3b800000, 0x17 ;  /* 0x3b80000000037811 */ /* 0x000fe200078eb8ff */
[----:B------:R-:W-:-:S05]  /*7c00*/  IMAD.SHL.U32 R0, R2, 0x100000, RZ ;  /* 0x0010000002007824 */ /* 0x000fca00078e00ff */
[----:B------:R-:W-:-:S07]  /*7c10*/  LOP3.LUT R0, R3, R0, R4, 0xfe, !PT ;  /* 0x0000000003007212 */ /* 0x000fce00078efe04 */
.L_x_2481:
[----:B------:R-:W-:Y:S05]  /*7c20*/  BSYNC B0 ;  /* 0x0000000000007941 */ /* 0x000fea0003800000 */
.L_x_2480:
[----:B------:R-:W-:-:S04]  /*7c30*/  FSETP.NEU.FTZ.AND P0, PT, R0, RZ, PT ;  /* 0x000000ff0000720b */ /* 0x000fc80003f1d000 */
[----:B------:R-:W-:Y:S01]  /*7c40*/  P2R R22, PR, RZ, 0x1 ;  /* 0x00000001ff167803 */ /* 0x000fe20000000000 */
[----:B------:R-:W-:Y:S08]  /*7c50*/  BRA `(.L_x_2465) ;  /* 0x0000000400287947 */ /* 0x000ff00003800000 */
.L_x_2478:
        /* <DEDUP_REMOVED lines=21> */
.L_x_2487:
[----:B------:R-:W-:Y:S05]  /*7db0*/  BSYNC B1 ;  /* 0x0000000000017941 */ /* 0x000fea0003800000 */
.L_x_2486:
[----:B------:R-:W-:Y:S01]  /*7dc0*/  LEA R3, R0, 0x37800000, 0x17 ;  /* 0x3780000000037811 */ /* 0x000fe200078eb8ff */
[----:B------:R-:W-:-:S05]  /*7dd0*/  IMAD.SHL.U32 R0, R2, 0x200000, RZ ;  /* 0x0020000002007824 */ /* 0x000fca00078e00ff */
[----:B------:R-:W-:-:S07]  /*7de0*/  LOP3.LUT R0, R3, R0, R4, 0xfe, !PT ;  /* 0x0000000003007212 */ /* 0x000fce00078efe04 */
.L_x_2485:
[----:B------:R-:W-:Y:S05]  /*7df0*/  BSYNC B0 ;  /* 0x0000000000007941 */ /* 0x000fea0003800000 */
.L_x_2484:
[----:B------:R-:W-:-:S04]  /*7e00*/  FSETP.NEU.FTZ.AND P0, PT, R0, RZ, PT ;  /* 0x000000ff0000720b */ /* 0x000fc80003f1d000 */
[----:B------:R-:W-:Y:S01]  /*7e10*/  P2R R22, PR, RZ, 0x1 ;  /* 0x00000001ff167803 */ /* 0x000fe20000000000 */
[----:B------:R-:W-:Y:S08]  /*7e20*/  BRA `(.L_x_2465) ;  /* 0x0000000000b47947 */ /* 0x000ff00003800000 */
.L_x_2477:
        /* <DEDUP_REMOVED lines=14> */
.L_x_2491:
[----:B------:R-:W-:Y:S05]  /*7f10*/  BSYNC B0 ;  /* 0x0000000000007941 */ /* 0x000fea0003800000 */
.L_x_2490:
[----:B------:R-:W-:-:S04]  /*7f20*/  FSETP.NEU.FTZ.AND P0, PT, R0, RZ, PT ;  /* 0x000000ff0000720b */ /* 0x000fc80003f1d000 */
[----:B------:R-:W-:Y:S01]  /*7f30*/  P2R R22, PR, RZ, 0x1 ;  /* 0x00000001ff167803 */ /* 0x000fe20000000000 */
[----:B------:R-:W-:Y:S08]  /*7f40*/  BRA `(.L_x_2465) ;  /* 0x00000000006c7947 */ /* 0x000ff00003800000 */
.L_x_2464:
        /* <DEDUP_REMOVED lines=16> */
.L_x_2492:
[----:B------:R-:W-:-:S04]  /*8050*/  PLOP3.LUT P0, PT, PT, PT, PT, 0x8, 0x0 ;  /* 0x000000000000781c */ /* 0x000fc80003f0e170 */
[----:B------:R-:W-:Y:S01]  /*8060*/  P2R R22, PR, RZ, 0x1 ;  /* 0x00000001ff167803 */ /* 0x000fe20000000000 */
[----:B------:R-:W-:Y:S08]  /*8070*/  BRA `(.L_x_2465) ;  /* 0x0000000000207947 */ /* 0x000ff00003800000 */
.L_x_2489:
[----:B------:R-:W2:Y:S02]  /*8080*/  LDG.E.64 R2, desc[UR36][R2.64] ;  /* 0x0000002402027981 */ /* 0x000ea4000c1e1b00 */
[----:B--2---:R-:W-:-:S04]  /*8090*/  ISETP.NE.U32.AND P0, PT, R2, RZ, PT ;  /* 0x000000ff0200720c */ /* 0x004fc80003f05070 */
[----:B------:R-:W-:-:S04]  /*80a0*/  ISETP.NE.AND.EX P0, PT, R3, RZ, PT, P0 ;  /* 0x000000ff0300720c */ /* 0x000fc80003f05300 */
[----:B------:R-:W-:Y:S01]  /*80b0*/  P2R R22, PR, RZ, 0x1 ;  /* 0x00000001ff167803 */ /* 0x000fe20000000000 */
[----:B------:R-:W-:Y:S08]  /*80c0*/  BRA `(.L_x_2465) ;  /* 0x00000000000c7947 */ /* 0x000ff00003800000 */
.L_x_2488:
[----:B------:R-:W2:Y:S02]  /*80d0*/  LDG.E R2, desc[UR36][R2.64] ;  /* 0x0000002402027981 */ /* 0x000ea4000c1e1900 */
[----:B--2---:R-:W-:-:S04]  /*80e0*/  ISETP.NE.AND P0, PT, R2, RZ, PT ;  /* 0x000000ff0200720c */ /* 0x004fc80003f05270 */
[----:B------:R-:W-:-:S09]  /*80f0*/  P2R R22, PR, RZ, 0x1 ;  /* 0x00000001ff167803 */ /* 0x000fd20000000000 */
.L_x_2465:
        /* <DEDUP_REMOVED lines=19> */
.L_x_2496:
[----:B------:R-:W2:Y:S02]  /*8230*/  LDG.E.U8 R2, desc[UR36][R2.64] ;  /* 0x0000002402027981 */ /* 0x000ea4000c1e1100 */
[----:B--2---:R-:W-:-:S04]  /*8240*/  ISETP.NE.AND P0, PT, R2, RZ, PT ;  /* 0x000000ff0200720c */ /* 0x004fc80003f05270 */
[----:B------:R-:W-:Y:S01]  /*8250*/  P2R R23, PR, RZ, 0x1 ;  /* 0x00000001ff177803 */ /* 0x000fe20000000000 */
[----:B------:R-:W-:Y:S08]  /*8260*/  BRA `(.L_x_2498) ;  /* 0x0000000c00c47947 */ /* 0x000ff00003800000 */
.L_x_2495:
        /* <DEDUP_REMOVED lines=11> */
.L_x_2500:
[----:B------:R-:W2:Y:S02]  /*8320*/  LDG.E R2, desc[UR36][R2.64] ;  /* 0x0000002402027981 */ /* 0x000ea4000c1e1900 */
[----:B--2---:R-:W-:-:S04]  /*8330*/  ISETP.NE.AND P0, PT, R2, RZ, PT ;  /* 0x000000ff0200720c */ /* 0x004fc80003f05270 */
[----:B------:R-:W-:Y:S01]  /*8340*/  P2R R23, PR, RZ, 0x1 ;  /* 0x00000001ff177803 */ /* 0x000fe20000000000 */
[----:B------:R-:W-:Y:S08]  /*8350*/  BRA `(.L_x_2498) ;  /* 0x0000000c00887947 */ /* 0x000ff00003800000 */
.L_x_2499:
[----:B------:R-:W2:Y:S02]  /*8360*/  LDG.E.U16 R2, desc[UR36][R2.64] ;  /* 0x0000002402027981 */ /* 0x000ea4000c1e1500 */
[----:B--2---:R-:W-:-:S04]  /*8370*/  ISETP.NE.AND P0, PT, R2, RZ, PT ;  /* 0x000000ff0200720c */ /* 0x004fc80003f05270 */
[----:B------:R-:W-:Y:S01]  /*8380*/  P2R R23, PR, RZ, 0x1 ;  /* 0x00000001ff177803 */ /* 0x000fe20000000000 */
[----:B------:R-:W-:Y:S08]  /*8390*/  BRA `(.L_x_2498) ;  /* 0x0000000c00787947 */ /* 0x000ff00003800000 */
.L_x_2494:
        /* <DEDUP_REMOVED lines=10> */
.L_x_2502:
[----:B------:R-:W2:Y:S02]  /*8440*/  LDG.E.U16 R0, desc[UR36][R2.64] ;  /* 0x0000002402007981 */ /* 0x000ea4000c1e1500 */
[----:B--2---:R-:W-:-:S05]  /*8450*/  HADD2.F32 R0, -RZ, R0.H0_H0 ;  /* 0x20000000ff007230 */ /* 0x004fca0000004100 */
[----:B------:R-:W-:-:S04]  /*8460*/  FSETP.NEU.FTZ.AND P0, PT, R0, RZ, PT ;  /* 0x000000ff0000720b */ /* 0x000fc80003f1d000 */
[----:B------:R-:W-:Y:S01]  /*8470*/  P2R R23, PR, RZ, 0x1 ;  /* 0x00000001ff177803 */ /* 0x000fe20000000000 */
[----:B------:R-:W-:Y:S08]  /*8480*/  BRA `(.L_x_2498) ;  /* 0x0000000c003c7947 */ /* 0x000ff00003800000 */
.L_x_2501:
        /* <DEDUP_REMOVED lines=12> */
.L_x_2504:
        /* <DEDUP_REMOVED lines=11> */
.L_x_2503:
[----:B------:R-:W2:Y:S02]  /*8600*/  LDG.E.64 R2, desc[UR36][R2.64] ;  /* 0x0000002402027981 */ /* 0x000ea4000c1e1b00 */
[----:B--2---:R-:W-:-:S06]  /*8610*/  DSETP.NEU.AND P0, PT, R2, RZ, PT ;  /* 0x000000ff0200722a */ /* 0x004fcc0003f0d000 */
[----:B------:R-:W-:Y:S01]  /*8620*/  P2R R23, PR, RZ, 0x1 ;  /* 0x00000001ff177803 */ /* 0x000fe20000000000 */
[----:B------:R-:W-:Y:S07]  /*8630*/  BRA `(.L_x_2498) ;  /* 0x0000000800d07947 */ /* 0x000fee0003800000 */
.L_x_2493:
        /* <DEDUP_REMOVED lines=12> */
.L_x_2507:
[----:B------:R-:W2:Y:S02]  /*8700*/  LDG.E.128 R4, desc[UR36][R2.64] ;  /* 0x0000002402047981 */ /* 0x000ea4000c1e1d00 */
[----:B--2---:R-:W-:-:S06]  /*8710*/  DSETP.NEU.AND P0, PT, R6, RZ, PT ;  /* 0x000000ff0600722a */ /* 0x004fcc0003f0d000 */
[----:B------:R-:W-:-:S06]  /*8720*/  DSETP.NEU.OR P0, PT, R4, RZ, P0 ;  /* 0x000000ff0400722a */ /* 0x000fcc000070d400 */
[----:B------:R-:W-:Y:S01]  /*8730*/  P2R R23, PR, RZ, 0x1 ;  /* 0x00000001ff177803 */ /* 0x000fe20000000000 */
[----:B------:R-:W-:Y:S07]  /*8740*/  BRA `(.L_x_2498) ;  /* 0x00000008008c7947 */ /* 0x000fee0003800000 */
.L_x_2506:
        /* <DEDUP_REMOVED lines=28> */
.L_x_2509:
        /* <DEDUP_REMOVED lines=15> */
.L_x_2508:
[----:B------:R-:W2:Y:S02]  /*8a00*/  LDG.E.U16 R0, desc[UR36][R2.64] ;  /* 0x0000002402007981 */ /* 0x000ea4000c1e1500 */
[----:B--2---:R-:W-:-:S05]  /*8a10*/  IMAD.U32 R0, R0, 0x10000, RZ ;  /* 0x0001000000007824 */ /* 0x004fca00078e00ff */
[----:B------:R-:W-:-:S04]  /*8a20*/  FSETP.NEU.FTZ.AND P0, PT, R0, RZ, PT ;  /* 0x000000ff0000720b */ /* 0x000fc80003f1d000 */
[----:B------:R-:W-:Y:S01]  /*8a30*/  P2R R23, PR, RZ, 0x1 ;  /* 0x00000001ff177803 */ /* 0x000fe20000000000 */
[----:B------:R-:W-:Y:S08]  /*8a40*/  BRA `(.L_x_2498) ;  /* 0x0000000400cc7947 */ /* 0x000ff00003800000 */
.L_x_2505:
        /* <DEDUP_REMOVED lines=12> */
.L_x_2512:
        /* <DEDUP_REMOVED lines=21> */
.L_x_2516:
[----:B------:R-:W-:Y:S05]  /*8c60*/  BSYNC B1 ;  /* 0x0000000000017941 */ /* 0x000fea0003800000 */
.L_x_2515:
[----:B------:R-:W-:Y:S01]  /*8c70*/  LEA R3, R0, 0x3b800000, 0x17 ;  /* 0x3b80000000037811 */ /* 0x000fe200078eb8ff */
[----:B------:R-:W-:-:S05]  /*8c80*/  IMAD.SHL.U32 R0, R2, 0x100000, RZ ;  /* 0x0010000002007824 */ /* 0x000fca00078e00ff */
[----:B------:R-:W-:-:S07]  /*8c90*/  LOP3.LUT R0, R3, R0, R4, 0xfe, !PT ;  /* 0x0000000003007212 */ /* 0x000fce00078efe04 */
.L_x_2514:
[----:B------:R-:W-:Y:S05]  /*8ca0*/  BSYNC B0 ;  /* 0x0000000000007941 */ /* 0x000fea0003800000 */
.L_x_2513:
[----:B------:R-:W-:-:S04]  /*8cb0*/  FSETP.NEU.FTZ.AND P0, PT, R0, RZ, PT ;  /* 0x000000ff0000720b */ /* 0x000fc80003f1d000 */
[----:B------:R-:W-:Y:S01]  /*8cc0*/  P2R R23, PR, RZ, 0x1 ;  /* 0x00000001ff177803 */ /* 0x000fe20000000000 */
[----:B------:R-:W-:Y:S08]  /*8cd0*/  BRA `(.L_x_2498) ;  /* 0x0000000400287947 */ /* 0x000ff00003800000 */
.L_x_2511:
        /* <DEDUP_REMOVED lines=21> */
.L_x_2520:
[----:B------:R-:W-:Y:S05]  /*8e30*/  BSYNC B1 ;  /* 0x0000000000017941 */ /* 0x000fea0003800000 */
.L_x_2519:
[----:B------:R-:W-:Y:S01]  /*8e40*/  LEA R3, R0, 0x37800000, 0x17 ;  /* 0x3780000000037811 */ /* 0x000fe200078eb8ff */
[----:B------:R-:W-:-:S05]  /*8e50*/  IMAD.SHL.U32 R0, R2, 0x200000, RZ ;  /* 0x0020000002007824 */ /* 0x000fca00078e00ff */
[----:B------:R-:W-:-:S07]  /*8e60*/  LOP3.LUT R0, R3, R0, R4, 0xfe, !PT ;  /* 0x0000000003007212 */ /* 0x000fce00078efe04 */
.L_x_2518:
[----:B------:R-:W-:Y:S05]  /*8e70*/  BSYNC B0 ;  /* 0x0000000000007941 */ /* 0x000fea0003800000 */
.L_x_2517:
[----:B------:R-:W-:-:S04]  /*8e80*/  FSETP.NEU.FTZ.AND P0, PT, R0, RZ, PT ;  /* 0x000000ff0000720b */ /* 0x000fc80003f1d000 */
[----:B------:R-:W-:Y:S01]  /*8e90*/  P2R R23, PR, RZ, 0x1 ;  /* 0x00000001ff177803 */ /* 0x000fe20000000000 */
[----:B------:R-:W-:Y:S08]  /*8ea0*/  BRA `(.L_x_2498) ;  /* 0x0000000000b47947 */ /* 0x000ff00003800000 */
.L_x_2510:
        /* <DEDUP_REMOVED lines=14> */
.L_x_2524:
[----:B------:R-:W-:Y:S05]  /*8f90*/  BSYNC B0 ;  /* 0x0000000000007941 */ /* 0x000fea0003800000 */
.L_x_2523:
[----:B------:R-:W-:-:S04]  /*8fa0*/  FSETP.NEU.FTZ.AND P0, PT, R0, RZ, PT ;  /* 0x000000ff0000720b */ /* 0x000fc80003f1d000 */
[----:B------:R-:W-:Y:S01]  /*8fb0*/  P2R R23, PR, RZ, 0x1 ;  /* 0x00000001ff177803 */ /* 0x000fe20000000000 */
[----:B------:R-:W-:Y:S08]  /*8fc0*/  BRA `(.L_x_2498) ;  /* 0x00000000006c7947 */ /* 0x000ff00003800000 */
.L_x_2497:
        /* <DEDUP_REMOVED lines=16> */
.L_x_2525:
[----:B------:R-:W-:-:S04]  /*90d0*/  PLOP3.LUT P0, PT, PT, PT, PT, 0x8, 0x0 ;  /* 0x000000000000781c */ /* 0x000fc80003f0e170 */
[----:B------:R-:W-:Y:S01]  /*90e0*/  P2R R23, PR, RZ, 0x1 ;  /* 0x00000001ff177803 */ /* 0x000fe20000000000 */
[----:B------:R-:W-:Y:S08]  /*90f0*/  BRA `(.L_x_2498) ;  /* 0x0000000000207947 */ /* 0x000ff00003800000 */
.L_x_2522:
[----:B------:R-:W2:Y:S02]  /*9100*/  LDG.E.64 R2, desc[UR36][R2.64] ;  /* 0x0000002402027981 */ /* 0x000ea4000c1e1b00 */
[----:B--2---:R-:W-:-:S04]  /*9110*/  ISETP.NE.U32.AND P0, PT, R2, RZ, PT ;  /* 0x000000ff0200720c */ /* 0x004fc80003f05070 */
[----:B------:R-:W-:-:S04]  /*9120*/  ISETP.NE.AND.EX P0, PT, R3, RZ, PT, P0 ;  /* 0x000000ff0300720c */ /* 0x000fc80003f05300 */
[----:B------:R-:W-:Y:S01]  /*9130*/  P2R R23, PR, RZ, 0x1 ;  /* 0x00000001ff177803 */ /* 0x000fe20000000000 */
[----:B------:R-:W-:Y:S08]  /*9140*/  BRA `(.L_x_2498) ;  /* 0x00000000000c7947 */ /* 0x000ff00003800000 */
.L_x_2521:
[----:B------:R-:W2:Y:S02]  /*9150*/  LDG.E R2, desc[UR36][R2.64] ;  /* 0x0000002402027981 */ /* 0x000ea4000c1e1900 */
[----:B--2---:R-:W-:-:S04]  /*9160*/  ISETP.NE.AND P0, PT, R2, RZ, PT ;  /* 0x000000ff0200720c */ /* 0x004fc80003f05270 */
[----:B------:R-:W-:-:S09]  /*9170*/  P2R R23, PR, RZ, 0x1 ;  /* 0x00000001ff177803 */ /* 0x000fd20000000000 */
.L_x_2498:
        /* <DEDUP_REMOVED lines=18> */
.L_x_2529:
[----:B------:R0:W5:Y:S01]  /*92a0*/  LDG.E.U8 R2, desc[UR36][R4.64] ;  /* 0x0000002404027981 */ /* 0x000162000c1e1100 */
[----:B------:R-:W-:Y:S01]  /*92b0*/  IMAD.MOV.U32 R3, RZ, RZ, RZ ;  /* 0x000000ffff037224 */ /* 0x000fe200078e00ff */
[----:B------:R-:W-:Y:S06]  /*92c0*/  BRA `(.L_x_2531) ;  /* 0x0000000c00487947 */ /* 0x000fec0003800000 */
.L_x_2528:
        /* <DEDUP_REMOVED lines=8> */
.L_x_2533:
[----:B------:R-:W2:Y:S02]  /*9350*/  LDG.E R2, desc[UR36][R4.64] ;  /* 0x0000002404027981 */ /* 0x000ea4000c1e1900 */
[----:B--2---:R-:W-:Y:S01]  /*9360*/  SHF.R.S32.HI R3, RZ, 0x1f, R2 ;  /* 0x0000001fff037819 */ /* 0x004fe20000011402 */
[----:B------:R-:W-:Y:S06]  /*9370*/  BRA `(.L_x_2531) ;  /* 0x0000000c001c7947 */ /* 0x000fec0003800000 */
.L_x_2532:
[----:B------:R-:W2:Y:S02]  /*9380*/  LDG.E.S16 R2, desc[UR36][R4.64] ;  /* 0x0000002404027981 */ /* 0x000ea4000c1e1700 */
[----:B--2---:R-:W-:Y:S01]  /*9390*/  SHF.R.S32.HI R3, RZ, 0x1f, R2 ;  /* 0x0000001fff037819 */ /* 0x004fe20000011402 */
[----:B------:R-:W-:Y:S06]  /*93a0*/  BRA `(.L_x_2531) ;  /* 0x0000000c00107947 */ /* 0x000fec0003800000 */
.L_x_2527:
        /* <DEDUP_REMOVED lines=9> */
.L_x_2535:
[----:B------:R-:W2:Y:S02]  /*9440*/  LDG.E.U16 R4, desc[UR36][R4.64] ;  /* 0x0000002404047981 */ /* 0x000ea4000c1e1500 */
[----:B--2---:R-:W-:-:S06]  /*9450*/  HADD2.F32 R2, -RZ, R4.H0_H0 ;  /* 0x20000004ff027230 */ /* 0x004fcc0000004100 */
[----:B------:R-:W0:Y:S01]  /*9460*/  F2I.S64.TRUNC R2, R2 ;  /* 0x0000000200027311 */ /* 0x000e22000020d900 */
[----:B------:R-:W-:Y:S05]  /*9470*/  BRA `(.L_x_2531) ;  /* 0x0000000800dc7947 */ /* 0x000fea0003800000 */
.L_x_2534:
        /* <DEDUP_REMOVED lines=9> */
.L_x_2537:
[----:B------:R-:W2:Y:S02]  /*9510*/  LDG.E.U16 R4, desc[UR36][R4.64] ;  /* 0x0000002404047981 */ /* 0x000ea4000c1e1500 */
[----:B--2---:R-:W-:-:S06]  /*9520*/  HADD2.F32 R2, -RZ, R4.H0_H0 ;  /* 0x20000004ff027230 */ /* 0x004fcc0000004100 */
[----:B------:R-:W0:Y:S01]  /*9530*/  F2I.S64.TRUNC R2, R2 ;  /* 0x0000000200027311 */ /* 0x000e22000020d900 */
[----:B------:R-:W-:Y:S05]  /*9540*/  BRA `(.L_x_2531) ;  /* 0x0000000800a87947 */ /* 0x000fea0003800000 */
.L_x_2536:
[----:B------:R-:W2:Y:S02]  /*9550*/  LDG.E.64 R2, desc[UR36][R4.64] ;  /* 0x0000002404027981 */ /* 0x000ea4000c1e1b00 */
[----:B--2---:R-:W0:Y:S01]  /*9560*/  F2I.S64.F64.TRUNC R2, R2 ;  /* 0x0000000200027311 */ /* 0x004e22000030d900 */
[----:B------:R-:W-:Y:S05]  /*9570*/  BRA `(.L_x_2531) ;  /* 0x00000008009c7947 */ /* 0x000fea0003800000 */
.L_x_2526:
        /* <DEDUP_REMOVED lines=13> */
.L_x_2540:
[----:B------:R-:W2:Y:S02]  /*9650*/  LDG.E.64 R2, desc[UR36][R4.64] ;  /* 0x0000002404027981 */ /* 0x000ea4000c1e1b00 */
[----:B--2---:R-:W0:Y:S01]  /*9660*/  F2I.S64.F64.TRUNC R2, R2 ;  /* 0x0000000200027311 */ /* 0x004e22000030d900 */
[----:B------:R-:W-:Y:S05]  /*9670*/  BRA `(.L_x_2531) ;  /* 0x00000008005c7947 */ /* 0x000fea0003800000 */
.L_x_2539:
        /* <DEDUP_REMOVED lines=27> */
.L_x_2542:
        /* <DEDUP_REMOVED lines=14> */
.L_x_2541:
[----:B------:R-:W2:Y:S02]  /*9910*/  LDG.E.U16 R2, desc[UR36][R4.64] ;  /* 0x0000002404027981 */ /* 0x000ea4000c1e1500 */
[----:B--2---:R-:W-:-:S06]  /*9920*/  IMAD.U32 R2, R2, 0x10000, RZ ;  /* 0x0001000002027824 */ /* 0x004fcc00078e00ff */
[----:B------:R-:W1:Y:S01]  /*9930*/  F2I.S64.TRUNC R2, R2 ;  /* 0x0000000200027311 */ /* 0x000e62000020d900 */
[----:B------:R-:W-:Y:S05]  /*9940*/  BRA `(.L_x_2531) ;  /* 0x0000000400a87947 */ /* 0x000fea0003800000 */
.L_x_2538:
        /* <DEDUP_REMOVED lines=11> */
.L_x_2545:
        /* <DEDUP_REMOVED lines=21> */
.L_x_2549:
[----:B------:R-:W-:Y:S05]  /*9b50*/  BSYNC B1 ;  /* 0x0000000000017941 */ /* 0x000fea0003800000 */
.L_x_2548:
[----:B------:R-:W-:Y:S01]  /*9b60*/  IMAD.SHL.U32 R2, R2, 0x100000, RZ ;  /* 0x0010000002027824 */ /* 0x000fe200078e00ff */
[----:B------:R-:W-:-:S04]  /*9b70*/  LEA R3, R0, 0x3b800000, 0x17 ;  /* 0x3b80000000037811 */ /* 0x000fc800078eb8ff */
[----:B------:R-:W-:-:S07]  /*9b80*/  LOP3.LUT R2, R3, R2, R4, 0xfe, !PT ;  /* 0x0000000203027212 */ /* 0x000fce00078efe04 */
.L_x_2547:
[----:B------:R-:W-:Y:S05]  /*9b90*/  BSYNC B0 ;  /* 0x0000000000007941 */ /* 0x000fea0003800000 */
.L_x_2546:
[----:B------:R-:W0:Y:S01]  /*9ba0*/  F2I.S64.TRUNC R2, R2 ;  /* 0x0000000200027311 */ /* 0x000e22000020d900 */
[----:B------:R-:W-:Y:S05]  /*9bb0*/  BRA `(.L_x_2531) ;  /* 0x00000004000c7947 */ /* 0x000fea0003800000 */
.L_x_2544:
        /* <DEDUP_REMOVED lines=21> */
.L_x_2553:
[----:B------:R-:W-:Y:S05]  /*9d10*/  BSYNC B1 ;  /* 0x0000000000017941 */ /* 0x000fea0003800000 */
.L_x_2552:
[----:B------:R-:W-:Y:S01]  /*9d20*/  IMAD.SHL.U32 R2, R2, 0x200000, RZ ;  /* 0x0020000002027824 */ /* 0x000fe200078e00ff */
[----:B------:R-:W-:-:S04]  /*9d30*/  LEA R3, R0, 0x37800000, 0x17 ;  /* 0x3780000000037811 */ /* 0x000fc800078eb8ff */
[----:B------:R-:W-:-:S07]  /*9d40*/  LOP3.LUT R2, R3, R2, R4, 0xfe, !PT ;  /* 0x0000000203027212 */ /* 0x000fce00078efe04 */
.L_x_2551:
[----:B------:R-:W-:Y:S05]  /*9d50*/  BSYNC B0 ;  /* 0x0000000000007941 */ /* 0x000fea0003800000 */
.L_x_2550:
[----:B------:R-:W0:Y:S01]  /*9d60*/  F2I.S64.TRUNC R2, R2 ;  /* 0x0000000200027311 */ /* 0x000e22000020d900 */
[----:B------:R-:W-:Y:S05]  /*9d70*/  BRA `(.L_x_2531) ;  /* 0x00000000009c7947 */ /* 0x000fea0003800000 */
.L_x_2543:
        /* <DEDUP_REMOVED lines=14> */
.L_x_2557:
[----:B------:R-:W-:Y:S05]  /*9e60*/  BSYNC B0 ;  /* 0x0000000000007941 */ /* 0x000fea0003800000 */
.L_x_2556:
[----:B------:R-:W0:Y:S01]  /*9e70*/  F2I.S64.TRUNC R2, R2 ;  /* 0x0000000200027311 */ /* 0x000e22000020d900 */
[----:B------:R-:W-:Y:S05]  /*9e80*/  BRA `(.L_x_2531) ;  /* 0x0000000000587947 */ /* 0x000fea0003800000 */
.L_x_2530:
        /* <DEDUP_REMOVED lines=16> */
.L_x_2558:
[----:B------:R-:W-:Y:S01]  /*9f90*/  CS2R R2, SRZ ;  /* 0x0000000000027805 */ /* 0x000fe2000001ff00 */
[----:B------:R-:W-:Y:S06]  /*9fa0*/  BRA `(.L_x_2531) ;  /* 0x0000000000107947 */ /* 0x000fec0003800000 */
.L_x_2555:
[----:B------:R0:W5:Y:S01]  /*9fb0*/  LDG.E.64 R2, desc[UR36][R4.64] ;  /* 0x0000002404027981 */ /* 0x000162000c1e1b00 */
[----:B------:R-:W-:Y:S05]  /*9fc0*/  BRA `(.L_x_2531) ;  /* 0x0000000000087947 */ /* 0x000fea0003800000 */
.L_x_2554:
[----:B------:R4:W5:Y:S01]  /*9fd0*/  LDG.E R2, desc[UR36][R4.64] ;  /* 0x0000002404027981 */ /* 0x000962000c1e1900 */
[----:B------:R-:W-:-:S07]  /*9fe0*/  IMAD.MOV.U32 R3, RZ, RZ, RZ ;  /* 0x000000ffff037224 */ /* 0x000fce00078e00ff */
.L_x_2531:
[----:B------:R-:W1:Y:S01]  /*9ff0*/  LDC.U8 R6, c[0x0][0x508] ;  /* 0x00014200ff067b82 */ /* 0x000e620000000000 */
[----:B------:R-:W-:Y:S01]  /*a000*/  ISETP.NE.AND P0, PT, R23, RZ, PT ;  /* 0x000000ff1700720c */ /* 0x000fe20003f05270 */
[----:B------:R-:W-:Y:S01]  /*a010*/  BSSY B0, `(.L_x_2559) ;  /* 0x000000b000007945 */ /* 0x000fe20003800000 */
[----:B------:R-:W-:-:S04]  /*a020*/  ISETP.NE.AND P2, PT, R22, RZ, PT ;  /* 0x000000ff1600720c */ /* 0x000fc80003f45270 */
[----:B------:R-:W-:-:S04]  /*a030*/  SEL R0, RZ, 0x1, !P2 ;  /* 0x00000001ff007807 */ /* 0x000fc80005000000 */
[----:B0---4-:R-:W-:Y:S02]  /*a040*/  PRMT R5, R0, 0x7610, R5 ;  /* 0x0000761000057816 */ /* 0x011fe40000000005 */
[----:B-1----:R-:W-:-:S04]  /*a050*/  PRMT R4, R6, 0x9910, RZ ;  /* 0x0000991006047816 */ /* 0x002fc800000000ff */
[----:B------:R-:W-:Y:S01]  /*a060*/  ISETP.GT.AND P1, PT, R4, 0x9, PT ;  /* 0x000000090400780c */ /* 0x000fe20003f24270 */
[----:B------:R-:W-:-:S12]  /*a070*/  @!P0 BRA `(.L_x_2560) ;  /* 0x0000000000108947 */ /* 0x000fd80003800000 */
[----:B------:R-:W-:Y:S02]  /*a080*/  ULDC.64 UR4, c[0x0][0x4f8] ;  /* 0x00013e0000047ab9 */ /* 0x000fe40000000a00 */
[----:B--23-5:R-:W-:-:S04]  /*a090*/  IADD3 R2, P0, R2, UR4, RZ ;  /* 0x0000000402027c10 */ /* 0x02cfc8000ff1e0ff */
[----:B------:R-:W-:-:S05]  /*a0a0*/  IADD3.X R3, R3, UR5, RZ, P0, !PT ;  /* 0x0000000503037c10 */ /* 0x000fca00087fe4ff */
[----:B------:R0:W5:Y:S04]  /*a0b0*/  LDG.E.U8 R5, desc[UR36][R2.64] ;  /* 0x0000002402057981 */ /* 0x000168000c1e1100 */
.L_x_2560:
[----:B------:R-:W-:Y:S05]  /*a0c0*/  BSYNC B0 ;  /* 0x0000000000007941 */ /* 0x000fea0003800000 */
.L_x_2559:
        /* <DEDUP_REMOVED lines=11> */
.L_x_2564:
[----:B-----5:R1:W-:Y:S01]  /*a180*/  STG.E.U8 desc[UR36][R16.64], R5 ;  /* 0x0000000510007986 */ /* 0x0203e2000c101124 */
[----:B------:R-:W-:Y:S05]  /*a190*/  BRA `(.L_x_2566) ;  /* 0x0000000c00987947 */ /* 0x000fea0003800000 */
.L_x_2563:
        /* <DEDUP_REMOVED lines=8> */
[----:B0-23--:R-:W-:-:S05]  /*a220*/  IMAD.MOV.U32 R2, RZ, RZ, R5 ;  /* 0x000000ffff027224 */ /* 0x00dfca00078e0005 */
[----:B------:R-:W-:-:S05]  /*a230*/  SHF.R.S32.HI R3, RZ, 0x1f, R2 ;  /* 0x0000001fff037819 */ /* 0x000fca0000011402 */
[----:B------:R0:W-:Y:S01]  /*a240*/  STG.E.64 desc[UR36][R16.64], R2 ;  /* 0x0000000210007986 */ /* 0x0001e2000c101b24 */
[----:B------:R-:W-:Y:S05]  /*a250*/  BRA `(.L_x_2566) ;  /* 0x0000000c00687947 */ /* 0x000fea0003800000 */
.L_x_2568:
[----:B-----5:R-:W-:-:S04]  /*a260*/  LOP3.LUT R5, R5, 0xffff, RZ, 0xc0, !PT ;  /* 0x0000ffff05057812 */ /* 0x020fc800078ec0ff */
[----:B0-23--:R-:W-:-:S05]  /*a270*/  PRMT R3, R5, 0x8880, RZ ;  /* 0x0000888005037816 */ /* 0x00dfca00000000ff */
[----:B------:R0:W-:Y:S01]  /*a280*/  STG.E desc[UR36][R16.64], R3 ;  /* 0x0000000310007986 */ /* 0x0001e2000c101924 */
[----:B------:R-:W-:Y:S05]  /*a290*/  BRA `(.L_x_2566) ;  /* 0x0000000c00587947 */ /* 0x000fea0003800000 */
.L_x_2567:
[----:B0-23-5:R-:W-:-:S04]  /*a2a0*/  PRMT R3, R5, 0x8880, RZ ;  /* 0x0000888005037816 */ /* 0x02dfc800000000ff */
[----:B------:R-:W-:-:S05]  /*a2b0*/  PRMT R3, R3, 0x7710, RZ ;  /* 0x0000771003037816 */ /* 0x000fca00000000ff */
[----:B------:R0:W-:Y:S01]  /*a2c0*/  STG.E.U16 desc[UR36][R16.64], R3 ;  /* 0x0000000310007986 */ /* 0x0001e2000c101524 */
[----:B------:R-:W-:Y:S05]  /*a2d0*/  BRA `(.L_x_2566) ;  /* 0x0000000c00487947 */ /* 0x000fea0003800000 */
.L_x_2562:
        /* <DEDUP_REMOVED lines=9> */
.L_x_2570:
[----:B-----5:R-:W1:Y:S02]  /*a370*/  I2F.S8 R0, R5 ;  /* 0x0000000500007306 */ /* 0x020e640000001400 */
[----:B-1----:R-:W-:-:S05]  /*a380*/  F2FP.F16.F32.PACK_AB R0, RZ, R0 ;  /* 0x00000000ff00723e */ /* 0x002fca00000000ff */
[----:B------:R1:W-:Y:S01]  /*a390*/  STG.E.U16 desc[UR36][R16.64], R0 ;  /* 0x0000000010007986 */ /* 0x0003e2000c101524 */
[----:B------:R-:W-:Y:S05]  /*a3a0*/  BRA `(.L_x_2566) ;  /* 0x0000000c00147947 */ /* 0x000fea0003800000 */
.L_x_2569:
[----:B------:R-:W-:-:S13]  /*a3b0*/  ISETP.NE.AND P0, PT, R4, 0x7, PT ;  /* 0x000000070400780c */ /* 0x000fda0003f05270 */
[----:B------:R-:W-:Y:S05]  /*a3c0*/  @!P0 BRA `(.L_x_2571) ;  /* 0x0000000000348947 */ /* 0x000fea0003800000 */
[----:B------:R-:W-:-:S13]  /*a3d0*/  ISETP.NE.AND P0, PT, R4, 0x8, PT ;  /* 0x000000080400780c */ /* 0x000fda0003f05270 */
[----:B------:R-:W-:Y:S05]  /*a3e0*/  @!P0 BRA `(.L_x_2572) ;  /* 0x0000000000188947 */ /* 0x000fea0003800000 */
[----:B------:R-:W-:-:S13]  /*a3f0*/  ISETP.NE.AND P0, PT, R4, 0x9, PT ;  /* 0x000000090400780c */ /* 0x000fda0003f05270 */
[----:B------:R-:W-:Y:S05]  /*a400*/  @P0 BRA `(.L_x_2565) ;  /* 0x0000000800940947 */ /* 0x000fea0003800000 */
[----:B0-23-5:R-:W0:Y:S01]  /*a410*/  I2F.S8 R2, R5 ;  /* 0x0000000500027306 */ /* 0x02de220000001400 */
[----:B------:R-:W-:-:S05]  /*a420*/  IMAD.MOV.U32 R3, RZ, RZ, RZ ;  /* 0x000000ffff037224 */ /* 0x000fca00078e00ff */
[----:B0-----:R0:W-:Y:S01]  /*a430*/  STG.E.64 desc[UR36][R16.64], R2 ;  /* 0x0000000210007986 */ /* 0x0011e2000c101b24 */
[----:B------:R-:W-:Y:S05]  /*a440*/  BRA `(.L_x_2566) ;  /* 0x0000000800ec7947 */ /* 0x000fea0003800000 */
.L_x_2572:
[----:B-----5:R-:W0:Y:S02]  /*a450*/  I2F.S8 R5, R5 ;  /* 0x0000000500057306 */ /* 0x020e240000001400 */
[----:B0-23--:R-:W-:-:S04]  /*a460*/  F2FP.F16.F32.PACK_AB R3, RZ, R5 ;  /* 0x00000005ff03723e */ /* 0x00dfc800000000ff */
[----:B------:R-:W-:-:S05]  /*a470*/  PRMT R3, R3, 0x5410, RZ ;  /* 0x0000541003037816 */ /* 0x000fca00000000ff */
[----:B------:R0:W-:Y:S01]  /*a480*/  STG.E desc[UR36][R16.64], R3 ;  /* 0x0000000310007986 */ /* 0x0001e2000c101924 */
[----:B------:R-:W-:Y:S05]  /*a490*/  BRA `(.L_x_2566) ;  /* 0x0000000800d87947 */ /* 0x000fea0003800000 */
.L_x_2571:
[----:B0-23-5:R-:W-:-:S04]  /*a4a0*/  PRMT R2, R5, 0x8880, RZ ;  /* 0x0000888005027816 */ /* 0x02dfc800000000ff */
[----:B------:R-:W-:-:S06]  /*a4b0*/  PRMT R2, R2, 0x7710, RZ ;  /* 0x0000771002027816 */ /* 0x000fcc00000000ff */
[----:B------:R-:W0:Y:S02]  /*a4c0*/  I2F.F64.S16 R2, R2 ;  /* 0x0000000200027312 */ /* 0x000e240000101c00 */
[----:B0-----:R0:W-:Y:S01]  /*a4d0*/  STG.E.64 desc[UR36][R16.64], R2 ;  /* 0x0000000210007986 */ /* 0x0011e2000c101b24 */
[----:B------:R-:W-:Y:S05]  /*a4e0*/  BRA `(.L_x_2566) ;  /* 0x0000000800c47947 */ /* 0x000fea0003800000 */
.L_x_2561:
        /* <DEDUP_REMOVED lines=9> */
[----:B0-23--:R-:W-:-:S05]  /*a580*/  SEL R3, RZ, 0x1, !P0 ;  /* 0x00000001ff037807 */ /* 0x00dfca0004000000 */
[----:B------:R4:W-:Y:S01]  /*a590*/  STG.E.U8 desc[UR36][R16.64], R3 ;  /* 0x0000000310007986 */ /* 0x0009e2000c101124 */
[----:B------:R-:W-:Y:S05]  /*a5a0*/  BRA `(.L_x_2566) ;  /* 0x0000000800947947 */ /* 0x000fea0003800000 */
.L_x_2575:
[----:B-----5:R-:W-:Y:S02]  /*a5b0*/  PRMT R4, R5, 0x8880, RZ ;  /* 0x0000888005047816 */ /* 0x020fe400000000ff */
[----:B------:R-:W-:Y:S02]  /*a5c0*/  CS2R R6, SRZ ;  /* 0x0000000000067805 */ /* 0x000fe4000001ff00 */
[----:B------:R-:W-:-:S06]  /*a5d0*/  PRMT R4, R4, 0x7710, RZ ;  /* 0x0000771004047816 */ /* 0x000fcc00000000ff */
[----:B------:R-:W1:Y:S02]  /*a5e0*/  I2F.F64.S16 R4, R4 ;  /* 0x0000000400047312 */ /* 0x000e640000101c00 */
[----:B-1----:R1:W-:Y:S01]  /*a5f0*/  STG.E.128 desc[UR36][R16.64], R4 ;  /* 0x0000000410007986 */ /* 0x0023e2000c101d24 */
[----:B------:R-:W-:Y:S05]  /*a600*/  BRA `(.L_x_2566) ;  /* 0x00000008007c7947 */ /* 0x000fea0003800000 */
.L_x_2574:
        /* <DEDUP_REMOVED lines=8> */
[C---:B0-23--:R-:W-:Y:S02]  /*a690*/  LOP3.LUT R2, R5.reuse, 0x7fffffff, RZ, 0xc0, !PT ;  /* 0x7fffffff05027812 */ /* 0x04dfe400078ec0ff */
        /* <DEDUP_REMOVED lines=12> */
.L_x_2579:
[----:B------:R-:W-:Y:S05]  /*a760*/  BSYNC B0 ;  /* 0x0000000000007941 */ /* 0x000fea0003800000 */
.L_x_2578:
[----:B------:R-:W-:-:S05]  /*a770*/  LOP3.LUT R3, R0, R3, RZ, 0xfc, !PT ;  /* 0x0000000300037212 */ /* 0x000fca00078efcff */
[----:B------:R0:W-:Y:S01]  /*a780*/  STG.E.U8 desc[UR36][R16.64], R3 ;  /* 0x0000000310007986 */ /* 0x0001e2000c101124 */
[----:B------:R-:W-:Y:S05]  /*a790*/  BRA `(.L_x_2566) ;  /* 0x0000000800187947 */ /* 0x000fea0003800000 */
.L_x_2577:
[----:B-----5:R-:W0:Y:S01]  /*a7a0*/  I2F.S8 R5, R5 ;  /* 0x0000000500057306 */ /* 0x020e220000001400 */
[----:B------:R-:W-:Y:S01]  /*a7b0*/  BSSY B0, `(.L_x_2580) ;  /* 0x000000f000007945 */ /* 0x000fe20003800000 */
[----:B0-23--:R-:W-:-:S04]  /*a7c0*/  LOP3.LUT R2, R5, 0x7fffffff, RZ, 0xc0, !PT ;  /* 0x7fffffff05027812 */ /* 0x00dfc800078ec0ff */
        /* <DEDUP_REMOVED lines=10> */
.L_x_2581:
[----:B------:R-:W-:Y:S01]  /*a870*/  IMAD.MOV.U32 R0, RZ, RZ, 0x7f ;  /* 0x0000007fff007424 */ /* 0x000fe200078e00ff */
[----:B------:R-:W-:-:S04]  /*a880*/  ISETP.GT.U32.AND P0, PT, R2, 0x7f800000, PT ;  /* 0x7f8000000200780c */ /* 0x000fc80003f04070 */
[----:B------:R-:W-:-:S09]  /*a890*/  SEL R0, R0, 0x7c, P0 ;  /* 0x0000007c00007807 */ /* 0x000fd20000000000 */
.L_x_2582:
[----:B------:R-:W-:Y:S05]  /*a8a0*/  BSYNC B0 ;  /* 0x0000000000007941 */ /* 0x000fea0003800000 */
.L_x_2580:
[----:B------:R-:W-:-:S04]  /*a8b0*/  LOP3.LUT R2, R5, 0x80000000, RZ, 0xc0, !PT ;  /* 0x8000000005027812 */ /* 0x000fc800078ec0ff */
[----:B------:R-:W-:-:S04]  /*a8c0*/  SHF.R.U32.HI R3, RZ, 0x18, R2 ;  /* 0x00000018ff037819 */ /* 0x000fc80000011602 */
[----:B------:R-:W-:-:S05]  /*a8d0*/  LOP3.LUT R3, R0, R3, RZ, 0xfc, !PT ;  /* 0x0000000300037212 */ /* 0x000fca00078efcff */
[----:B------:R0:W-:Y:S01]  /*a8e0*/  STG.E.U8 desc[UR36][R16.64], R3 ;  /* 0x0000000310007986 */ /* 0x0001e2000c101124 */
[----:B------:R-:W-:Y:S05]  /*a8f0*/  BRA `(.L_x_2566) ;  /* 0x0000000400c07947 */ /* 0x000fea0003800000 */
.L_x_2576:
[----:B-----5:R-:W1:Y:S02]  /*a900*/  I2F.S8 R0, R5 ;  /* 0x0000000500007306 */ /* 0x020e640000001400 */
[----:B-1----:R-:W-:-:S05]  /*a910*/  F2FP.BF16.F32.PACK_AB R0, RZ, R0 ;  /* 0x00000000ff00723e */ /* 0x002fca00000010ff */
[----:B------:R1:W-:Y:S01]  /*a920*/  STG.E.U16 desc[UR36][R16.64], R0 ;  /* 0x0000000010007986 */ /* 0x0003e2000c101524 */
[----:B------:R-:W-:Y:S05]  /*a930*/  BRA `(.L_x_2566) ;  /* 0x0000000400b07947 */ /* 0x000fea0003800000 */
.L_x_2573:
        /* <DEDUP_REMOVED lines=8> */
[----:B0-23-5:R-:W-:-:S04]  /*a9c0*/  PRMT R3, R5, 0x8880, RZ ;  /* 0x0000888005037816 */ /* 0x02dfc800000000ff */
[----:B------:R-:W-:-:S05]  /*a9d0*/  PRMT R3, R3, 0x7710, RZ ;  /* 0x0000771003037816 */ /* 0x000fca00000000ff */
[----:B------:R0:W-:Y:S01]  /*a9e0*/  STG.E.U16 desc[UR36][R16.64], R3 ;  /* 0x0000000310007986 */ /* 0x0001e2000c101524 */
[----:B------:R-:W-:Y:S05]  /*a9f0*/  BRA `(.L_x_2566) ;  /* 0x0000000400807947 */ /* 0x000fea0003800000 */
.L_x_2585:
[----:B-----5:R-:W0:Y:S01]  /*aa00*/  I2F.S8 R5, R5 ;  /* 0x0000000500057306 */ /* 0x020e220000001400 */
[----:B------:R-:W-:Y:S01]  /*aa10*/  BSSY B0, `(.L_x_2586) ;  /* 0x0000014000007945 */ /* 0x000fe20003800000 */
[----:B------:R-:W-:Y:S01]  /*aa20*/  IMAD.MOV.U32 R8, RZ, RZ, 0x80 ;  /* 0x00000080ff087424 */ /* 0x000fe200078e00ff */
[----:B0-23--:R-:W-:-:S04]  /*aa30*/  LOP3.LUT R2, R5, 0x7fffffff, RZ, 0xc0, !PT ;  /* 0x7fffffff05027812 */ /* 0x00dfc800078ec0ff */
        /* <DEDUP_REMOVED lines=13> */
.L_x_2588:
[----:B------:R-:W-:-:S04]  /*ab10*/  LOP3.LUT R2, R5, 0x80000000, RZ, 0xc0, !PT ;  /* 0x8000000005027812 */ /* 0x000fc800078ec0ff */
[----:B------:R-:W-:-:S04]  /*ab20*/  SHF.R.U32.HI R3, RZ, 0x18, R2 ;  /* 0x00000018ff037819 */ /* 0x000fc80000011602 */
[----:B------:R-:W-:-:S04]  /*ab30*/  LOP3.LUT R0, R0, R3, RZ, 0xfc, !PT ;  /* 0x0000000300007212 */ /* 0x000fc800078efcff */
[----:B------:R-:W-:-:S07]  /*ab40*/  PRMT R8, R0, 0x7610, R8 ;  /* 0x0000761000087816 */ /* 0x000fce0000000008 */
.L_x_2587:
[----:B------:R-:W-:Y:S05]  /*ab50*/  BSYNC B0 ;  /* 0x0000000000007941 */ /* 0x000fea0003800000 */
.L_x_2586:
[----:B------:R0:W-:Y:S01]  /*ab60*/  STG.E.U8 desc[UR36][R16.64], R8 ;  /* 0x0000000810007986 */ /* 0x0001e2000c101124 */
[----:B------:R-:W-:Y:S05]  /*ab70*/  BRA `(.L_x_2566) ;  /* 0x0000000400207947 */ /* 0x000fea0003800000 */
.L_x_2584:
        /* <DEDUP_REMOVED lines=17> */
.L_x_2591:
[----:B------:R-:W-:-:S04]  /*ac90*/  LOP3.LUT R2, R5, 0x80000000, RZ, 0xc0, !PT ;  /* 0x8000000005027812 */ /* 0x000fc800078ec0ff */
[----:B------:R-:W-:-:S04]  /*aca0*/  SHF.R.U32.HI R3, RZ, 0x18, R2 ;  /* 0x00000018ff037819 */ /* 0x000fc80000011602 */
[----:B------:R-:W-:-:S04]  /*acb0*/  LOP3.LUT R0, R0, R3, RZ, 0xfc, !PT ;  /* 0x0000000300007212 */ /* 0x000fc800078efcff */
[----:B------:R-:W-:-:S07]  /*acc0*/  PRMT R8, R0, 0x7610, R8 ;  /* 0x0000761000087816 */ /* 0x000fce0000000008 */
.L_x_2590:
[----:B------:R-:W-:Y:S05]  /*acd0*/  BSYNC B0 ;  /* 0x0000000000007941 */ /* 0x000fea0003800000 */
.L_x_2589:
[----:B------:R0:W-:Y:S01]  /*ace0*/  STG.E.U8 desc[UR36][R16.64], R8 ;  /* 0x0000000810007986 */ /* 0x0001e2000c101124 */
[----:B------:R-:W-:Y:S05]  /*acf0*/  BRA `(.L_x_2566) ;  /* 0x0000000000c07947 */ /* 0x000fea0003800000 */
.L_x_2583:
[----:B------:R-:W-:-:S13]  /*ad00*/  ISETP.NE.AND P0, PT, R4, 0x1c, PT ;  /* 0x0000001c0400780c */ /* 0x000fda0003f05270 */
[----:B------:R-:W-:Y:S05]  /*ad10*/  @!P0 BRA `(.L_x_2592) ;  /* 0x0000000000ac8947 */ /* 0x000fea0003800000 */
[----:B------:R-:W-:-:S13]  /*ad20*/  ISETP.NE.AND P0, PT, R4, 0x1d, PT ;  /* 0x0000001d0400780c */ /* 0x000fda0003f05270 */
[----:B------:R-:W-:Y:S05]  /*ad30*/  @!P0 BRA `(.L_x_2593) ;  /* 0x00000000008c8947 */ /* 0x000fea0003800000 */
[----:B------:R-:W-:-:S13]  /*ad40*/  ISETP.NE.AND P0, PT, R4, 0x2c, PT ;  /* 0x0000002c0400780c */ /* 0x000fda0003f05270 */
[----:B------:R-:W-:Y:S05]  /*ad50*/  @P0 BRA `(.L_x_2565) ;  /* 0x0000000000400947 */ /* 0x000fea0003800000 */
[----:B-----5:R-:W0:Y:S02]  /*ad60*/  I2F.S8 R4, R5 ;  /* 0x0000000500047306 */ /* 0x020e240000001400 */
[----:B0-23--:R-:W-:-:S04]  /*ad70*/  SHF.R.U32.HI R2, RZ, 0x17, R4 ;  /* 0x00000017ff027819 */ /* 0x00dfc80000011604 */
        /* <DEDUP_REMOVED lines=14> */
.L_x_2565:
[----:B------:R-:W-:Y:S01]  /*ae60*/  MOV R0, 0x0 ;  /* 0x0000000000007802 */ /* 0x000fe20000000f00 */
[----:B------:R-:W-:Y:S01]  /*ae70*/  ULDC.64 UR4, c[0x4][0x4e8] ;  /* 0x01013a0000047ab9 */ /* 0x000fe20000000a00 */
[----:B------:R-:W-:Y:S01]  /*ae80*/  ULDC.64 UR6, c[0x4][0x3b0] ;  /* 0x0100ec0000067ab9 */ /* 0x000fe20000000a00 */
[----:B------:R-:W-:Y:S01]  /*ae90*/  IMAD.U32 R4, RZ, RZ, UR4 ;  /* 0x00000004ff047e24 */ /* 0x000fe2000f8e00ff */
[----:B0-23-5:R0:W1:Y:S01]  /*aea0*/  LDC.64 R2, c[0x4][R0] ;  /* 0x0100000000027b82 */ /* 0x02d0620000000a00 */
        /* <DEDUP_REMOVED lines=11> */
.L_x_2594:
[----:B------:R-:W-:Y:S05]  /*af60*/  BRA `(.L_x_2566) ;  /* 0x0000000000247947 */ /* 0x000fea0003800000 */
.L_x_2593:
[----:B-----5:R-:W-:-:S04]  /*af70*/  LOP3.LUT R5, R5, 0xffff, RZ, 0xc0, !PT ;  /* 0x0000ffff05057812 */ /* 0x020fc800078ec0ff */
[----:B------:R-:W-:-:S05]  /*af80*/  PRMT R5, R5, 0x8880, RZ ;  /* 0x0000888005057816 */ /* 0x000fca00000000ff */
[----:B0-23--:R-:W-:-:S05]  /*af90*/  IMAD.MOV.U32 R2, RZ, RZ, R5 ;  /* 0x000000ffff027224 */ /* 0x00dfca00078e0005 */
[----:B------:R-:W-:-:S05]  /*afa0*/  SHF.R.S32.HI R3, RZ, 0x1f, R2 ;  /* 0x0000001fff037819 */ /* 0x000fca0000011402 */
[----:B------:R0:W-:Y:S01]  /*afb0*/  STG.E.64 desc[UR36][R16.64], R2 ;  /* 0x0000000210007986 */ /* 0x0001e2000c101b24 */
[----:B------:R-:W-:Y:S05]  /*afc0*/  BRA `(.L_x_2566) ;  /* 0x00000000000c7947 */ /* 0x000fea0003800000 */
.L_x_2592:
[----:B-----5:R-:W-:-:S04]  /*afd0*/  LOP3.LUT R5, R5, 0xffff, RZ, 0xc0, !PT ;  /* 0x0000ffff05057812 */ /* 0x020fc800078ec0ff */
[----:B0-23--:R-:W-:-:S05]  /*afe0*/  PRMT R3, R5, 0x8880, RZ ;  /* 0x0000888005037816 */ /* 0x00dfca00000000ff */
[----:B------:R0:W-:Y:S02]  /*aff0*/  STG.E desc[UR36][R16.64], R3 ;  /* 0x0000000310007986 */ /* 0x0001e4000c101924 */
.L_x_2566:
[----:B------:R-:W-:-:S07]  /*b000*/  VIADD R19, R19, 0x80 ;  /* 0x0000008013137836 */ /* 0x000fce0000000000 */
.L_x_2458:
[----:B------:R-:W-:Y:S05]  /*b010*/  BSYNC B6 ;  /* 0x0000000000067941 */ /* 0x000fea0003800000 */
.L_x_2457:
        /* <DEDUP_REMOVED lines=8> */
[----:B0-2-4-:R-:W-:Y:S01]  /*b0a0*/  IMAD.MOV.U32 R16, RZ, RZ, RZ ;  /* 0x000000ffff107224 */ /* 0x015fe200078e00ff */
[----:B-1----:R-:W-:-:S13]  /*b0b0*/  ISETP.NE.AND P0, PT, R6, RZ, PT ;  /* 0x000000ff0600720c */ /* 0x002fda0003f05270 */
[----:B------:R-:W-:Y:S05]  /*b0c0*/  @!P0 BRA `(.L_x_2597) ;  /* 0x0000001400d48947 */ /* 0x000fea0003800000 */
[----:B------:R-:W-:Y:S01]  /*b0d0*/  IMAD.MOV.U32 R18, RZ, RZ, RZ ;  /* 0x000000ffff127224 */ /* 0x000fe200078e00ff */
[----:B------:R-:W-:Y:S01]  /*b0e0*/  ULDC.64 UR4, c[0x0][0x220] ;  /* 0x0000880000047ab9 */ /* 0x000fe20000000a00 */
[----:B------:R-:W-:Y:S01]  /*b0f0*/  ISETP.NE.AND P0, PT, R6, 0x1, PT ;  /* 0x000000010600780c */ /* 0x000fe20003f05270 */
[----:B------:R-:W-:Y:S01]  /*b100*/  ULDC.64 UR6, c[0x0][0x350] ;  /* 0x0000d40000067ab9 */ /* 0x000fe20000000a00 */
[----:B---3--:R-:W-:Y:S01]  /*b110*/  IMAD.HI.U32 R2, R19, UR4, R18 ;  /* 0x0000000413027c27 */ /* 0x008fe2000f8e0012 */
        /* <DEDUP_REMOVED lines=368> */
.L_x_2597:
[----:B------:R-:W0:Y:S01]  /*c820*/  LDC.U8 R5, c[0x0][0x509] ;  /* 0x00014240ff057b82 */ /* 0x000e220000000000 */
[----:B------:R-:W-:Y:S01]  /*c830*/  ULDC.64 UR4, c[0x0][0x4d8] ;  /* 0x0001360000047ab9 */ /* 0x000fe20000000a00 */
[----:B------:R-:W-:Y:S01]  /*c840*/  ULDC.64 UR6, c[0x0][0x4e0] ;  /* 0x0001380000067ab9 */ /* 0x000fe20000000a00 */
[----:B------:R-:W-:Y:S02]  /*c850*/  IADD3 R16, P0, R16, UR4, RZ ;  /* 0x0000000410107c10 */ /* 0x000fe4000ff1e0ff */
[----:B---3--:R-:W-:-:S03]  /*c860*/  IADD3 R2, P1, R0, UR6, RZ ;  /* 0x0000000600027c10 */ /* 0x008fc6000ff3e0ff */
        /* <DEDUP_REMOVED lines=17> */
.L_x_2601:
[----:B------:R-:W2:Y:S02]  /*c980*/  LDG.E.U8 R2, desc[UR36][R2.64] ;  /* 0x0000002402027981 */ /* 0x000ea4000c1e1100 */
[----:B--2---:R-:W-:-:S04]  /*c990*/  ISETP.NE.AND P0, PT, R2, RZ, PT ;  /* 0x000000ff0200720c */ /* 0x004fc80003f05270 */
[----:B------:R-:W-:Y:S01]  /*c9a0*/  P2R R22, PR, RZ, 0x1 ;  /* 0x00000001ff167803 */ /* 0x000fe20000000000 */
[----:B------:R-:W-:Y:S08]  /*c9b0*/  BRA `(.L_x_2603) ;  /* 0x0000000c00c47947 */ /* 0x000ff00003800000 */
.L_x_2600:
        /* <DEDUP_REMOVED lines=11> */
.L_x_2605:
[----:B------:R-:W2:Y:S02]  /*ca70*/  LDG.E R2, desc[UR36][R2.64] ;  /* 0x0000002402027981 */ /* 0x000ea4000c1e1900 */
[----:B--2---:R-:W-:-:S04]  /*ca80*/  ISETP.NE.AND P0, PT, R2, RZ, PT ;  /* 0x000000ff0200720c */ /* 0x004fc80003f05270 */
[----:B------:R-:W-:Y:S01]  /*ca90*/  P2R R22, PR, RZ, 0x1 ;  /* 0x00000001ff167803 */ /* 0x000fe20000000000 */
[----:B------:R-:W-:Y:S08]  /*caa0*/  BRA `(.L_x_2603) ;  /* 0x0000000c00887947 */ /* 0x000ff00003800000 */
.L_x_2604:
[----:B------:R-:W2:Y:S02]  /*cab0*/  LDG.E.U16 R2, desc[UR36][R2.64] ;  /* 0x0000002402027981 */ /* 0x000ea4000c1e1500 */
[----:B--2---:R-:W-:-:S04]  /*cac0*/  ISETP.NE.AND P0, PT, R2, RZ, PT ;  /* 0x000000ff0200720c */ /* 0x004fc80003f05270 */
[----:B------:R-:W-:Y:S01]  /*cad0*/  P2R R22, PR, RZ, 0x1 ;  /* 0x00000001ff167803 */ /* 0x000fe20000000000 */
[----:B------:R-:W-:Y:S08]  /*cae0*/  BRA `(.L_x_2603) ;  /* 0x0000000c00787947 */ /* 0x000ff00003800000 */
.L_x_2599:
        /* <DEDUP_REMOVED lines=10> */
.L_x_2607:
[----:B------:R-:W2:Y:S02]  /*cb90*/  LDG.E.U16 R0, desc[UR36][R2.64] ;  /* 0x0000002402007981 */ /* 0x000ea4000c1e1500 */
[----:B--2---:R-:W-:-:S05]  /*cba0*/  HADD2.F32 R0, -RZ, R0.H0_H0 ;  /* 0x20000000ff007230 */ /* 0x004fca0000004100 */
[----:B------:R-:W-:-:S04]  /*cbb0*/  FSETP.NEU.FTZ.AND P0, PT, R0, RZ, PT ;  /* 0x000000ff0000720b */ /* 0x000fc80003f1d000 */
[----:B------:R-:W-:Y:S01]  /*cbc0*/  P2R R22, PR, RZ, 0x1 ;  /* 0x00000001ff167803 */ /* 0x000fe20000000000 */
[----:B------:R-:W-:Y:S08]  /*cbd0*/  BRA `(.L_x_2603) ;  /* 0x0000000c003c7947 */ /* 0x000ff00003800000 */
.L_x_2606:
        /* <DEDUP_REMOVED lines=12> */
.L_x_2609:
        /* <DEDUP_REMOVED lines=11> */
.L_x_2608:
[----:B------:R-:W2:Y:S02]  /*cd50*/  LDG.E.64 R2, desc[UR36][R2.64] ;  /* 0x0000002402027981 */ /* 0x000ea4000c1e1b00 */
[----:B--2---:R-:W-:-:S06]  /*cd60*/  DSETP.NEU.AND P0, PT, R2, RZ, PT ;  /* 0x000000ff0200722a */ /* 0x004fcc0003f0d000 */
[----:B------:R-:W-:Y:S01]  /*cd70*/  P2R R22, PR, RZ, 0x1 ;  /* 0x00000001ff167803 */ /* 0x000fe20000000000 */
[----:B------:R-:W-:Y:S07]  /*cd80*/  BRA `(.L_x_2603) ;  /* 0x0000000800d07947 */ /* 0x000fee0003800000 */
.L_x_2598:
        /* <DEDUP_REMOVED lines=12> */
.L_x_2612:
[----:B------:R-:W2:Y:S02]  /*ce50*/  LDG.E.128 R4, desc[UR36][R2.64] ;  /* 0x0000002402047981 */ /* 0x000ea4000c1e1d00 */
[----:B--2---:R-:W-:-:S06]  /*ce60*/  DSETP.NEU.AND P0, PT, R6, RZ, PT ;  /* 0x000000ff0600722a */ /* 0x004fcc0003f0d000 */
[----:B------:R-:W-:-:S06]  /*ce70*/  DSETP.NEU.OR P0, PT, R4, RZ, P0 ;  /* 0x000000ff0400722a */ /* 0x000fcc000070d400 */
[----:B------:R-:W-:Y:S01]  /*ce80*/  P2R R22, PR, RZ, 0x1 ;  /* 0x00000001ff167803 */ /* 0x000fe20000000000 */
[----:B------:R-:W-:Y:S07]  /*ce90*/  BRA `(.L_x_2603) ;  /* 0x00000008008c7947 */ /* 0x000fee0003800000 */
.L_x_2611:
        /* <DEDUP_REMOVED lines=28> */
.L_x_2614:
        /* <DEDUP_REMOVED lines=15> */
.L_x_2613:
[----:B------:R-:W2:Y:S02]  /*d150*/  LDG.E.U16 R0, desc[UR36][R2.64] ;  /* 0x0000002402007981 */ /* 0x000ea4000c1e1500 */
[----:B--2---:R-:W-:-:S05]  /*d160*/  IMAD.U32 R0, R0, 0x10000, RZ ;  /* 0x0001000000007824 */ /* 0x004fca00078e00ff */
[----:B------:R-:W-:-:S04]  /*d170*/  FSETP.NEU.FTZ.AND P0, PT, R0, RZ, PT ;  /* 0x000000ff0000720b */ /* 0x000fc80003f1d000 */
[----:B------:R-:W-:Y:S01]  /*d180*/  P2R R22, PR, RZ, 0x1 ;  /* 0x00000001ff167803 */ /* 0x000fe20000000000 */
[----:B------:R-:W-:Y:S08]  /*d190*/  BRA `(.L_x_2603) ;  /* 0x0000000400cc7947 */ /* 0x000ff00003800000 */
.L_x_2610:
        /* <DEDUP_REMOVED lines=12> */
.L_x_2617:
        /* <DEDUP_REMOVED lines=21> */
.L_x_2621:
[----:B------:R-:W-:Y:S05]  /*d3b0*/  BSYNC B1 ;  /* 0x0000000000017941 */ /* 0x000fea0003800000 */
.L_x_2620:
[----:B------:R-:W-:Y:S01]  /*d3c0*/  LEA R3, R0, 0x3b800000, 0x17 ;  /* 0x3b80000000037811 */ /* 0x000fe200078eb8ff */
[----:B------:R-:W-:-:S05]  /*d3d0*/  IMAD.SHL.U32 R0, R2, 0x100000, RZ ;  /* 0x0010000002007824 */ /* 0x000fca00078e00ff */
[----:B------:R-:W-:-:S07]  /*d3e0*/  LOP3.LUT R0, R3, R0, R4, 0xfe, !PT ;  /* 0x0000000003007212 */ /* 0x000fce00078efe04 */
.L_x_2619:
[----:B------:R-:W-:Y:S05]  /*d3f0*/  BSYNC B0 ;  /* 0x0000000000007941 */ /* 0x000fea0003800000 */
.L_x_2618:
[----:B------:R-:W-:-:S04]  /*d400*/  FSETP.NEU.FTZ.AND P0, PT, R0, RZ, PT ;  /* 0x000000ff0000720b */ /* 0x000fc80003f1d000 */
[----:B------:R-:W-:Y:S01]  /*d410*/  P2R R22, PR, RZ, 0x1 ;  /* 0x00000001ff167803 */ /* 0x000fe20000000000 */
[----:B------:R-:W-:Y:S08]  /*d420*/  BRA `(.L_x_2603) ;  /* 0x0000000400287947 */ /* 0x000ff00003800000 */
.L_x_2616:
        /* <DEDUP_REMOVED lines=21> */
.L_x_2625:
[----:B------:R-:W-:Y:S05]  /*d580*/  BSYNC B1 ;  /* 0x0000000000017941 */ /* 0x000fea0003800000 */
.L_x_2624:
[----:B------:R-:W-:Y:S01]  /*d590*/  LEA R3, R0, 0x37800000, 0x17 ;  /* 0x3780000000037811 */ /* 0x000fe200078eb8ff */
[----:B------:R-:W-:-:S05]  /*d5a0*/  IMAD.SHL.U32 R0, R2, 0x200000, RZ ;  /* 0x0020000002007824 */ /* 0x000fca00078e00ff */
[----:B------:R-:W-:-:S07]  /*d5b0*/  LOP3.LUT R0, R3, R0, R4, 0xfe, !PT ;  /* 0x0000000003007212 */ /* 0x000fce00078efe04 */
.L_x_2623:
[----:B------:R-:W-:Y:S05]  /*d5c0*/  BSYNC B0 ;  /* 0x0000000000007941 */ /* 0x000fea0003800000 */
.L_x_2622:
[----:B------:R-:W-:-:S04]  /*d5d0*/  FSETP.NEU.FTZ.AND P0, PT, R0, RZ, PT ;  /* 0x000000ff0000720b */ /* 0x000fc80003f1d000 */
[----:B------:R-:W-:Y:S01]  /*d5e0*/  P2R R22, PR, RZ, 0x1 ;  /* 0x00000001ff167803 */ /* 0x000fe20000000000 */
[----:B------:R-:W-:Y:S08]  /*d5f0*/  BRA `(.L_x_2603) ;  /* 0x0000000000b47947 */ /* 0x000ff00003800000 */
.L_x_2615:
        /* <DEDUP_REMOVED lines=14> */
.L_x_2629:
[----:B------:R-:W-:Y:S05]  /*d6e0*/  BSYNC B0 ;  /* 0x0000000000007941 */ /* 0x000fea0003800000 */
.L_x_2628:
[----:B------:R-:W-:-:S04]  /*d6f0*/  FSETP.NEU.FTZ.AND P0, PT, R0, RZ, PT ;  /* 0x000000ff0000720b */ /* 0x000fc80003f1d000 */
[----:B------:R-:W-:Y:S01]  /*d700*/  P2R R22, PR, RZ, 0x1 ;  /* 0x00000001ff167803 */ /* 0x000fe20000000000 */
[----:B------:R-:W-:Y:S08]  /*d710*/  BRA `(.L_x_2603) ;  /* 0x00000000006c7947 */ /* 0x000ff00003800000 */
.L_x_2602:
        /* <DEDUP_REMOVED lines=16> */
.L_x_2630:
[----:B------:R-:W-:-:S04]  /*d820*/  PLOP3.LUT P0, PT, PT, PT, PT, 0x8, 0x0 ;  /* 0x000000000000781c */ /* 0x000fc80003f0e170 */
[----:B------:R-:W-:Y:S01]  /*d830*/  P2R R22, PR, RZ, 0x1 ;  /* 0x00000001ff167803 */ /* 0x000fe20000000000 */
[----:B------:R-:W-:Y:S08]  /*d840*/  BRA `(.L_x_2603) ;  /* 0x0000000000207947 */ /* 0x000ff00003800000 */
.L_x_2627:
[----:B------:R-:W2:Y:S02]  /*d850*/  LDG.E.64 R2, desc[UR36][R2.64] ;  /* 0x0000002402027981 */ /* 0x000ea4000c1e1b00 */
[----:B--2---:R-:W-:-:S04]  /*d860*/  ISETP.NE.U32.AND P0, PT, R2, RZ, PT ;  /* 0x000000ff0200720c */ /* 0x004fc80003f05070 */
[----:B------:R-:W-:-:S04]  /*d870*/  ISETP.NE.AND.EX P0, PT, R3, RZ, PT, P0 ;  /* 0x000000ff0300720c */ /* 0x000fc80003f05300 */
[----:B------:R-:W-:Y:S01]  /*d880*/  P2R R22, PR, RZ, 0x1 ;  /* 0x00000001ff167803 */ /* 0x000fe20000000000 */
[----:B------:R-:W-:Y:S08]  /*d890*/  BRA `(.L_x_2603) ;  /* 0x00000000000c7947 */ /* 0x000ff00003800000 */
.L_x_2626:
[----:B------:R-:W2:Y:S02]  /*d8a0*/  LDG.E R2, desc[UR36][R2.64] ;  /* 0x0000002402027981 */ /* 0x000ea4000c1e1900 */
[----:B--2---:R-:W-:-:S04]  /*d8b0*/  ISETP.NE.AND P0, PT, R2, RZ, PT ;  /* 0x000000ff0200720c */ /* 0x004fc80003f05270 */
[----:B------:R-:W-:-:S09]  /*d8c0*/  P2R R22, PR, RZ, 0x1 ;  /* 0x00000001ff167803 */ /* 0x000fd20000000000 */
.L_x_2603:
        /* <DEDUP_REMOVED lines=19> */
.L_x_2634:
[----:B------:R-:W2:Y:S02]  /*da00*/  LDG.E.U8 R2, desc[UR36][R2.64] ;  /* 0x0000002402027981 */ /* 0x000ea4000c1e1100 */
[----:B--2---:R-:W-:-:S04]  /*da10*/  ISETP.NE.AND P0, PT, R2, RZ, PT ;  /* 0x000000ff0200720c */ /* 0x004fc80003f05270 */
[----:B------:R-:W-:Y:S01]  /*da20*/  P2R R23, PR, RZ, 0x1 ;  /* 0x00000001ff177803 */ /* 0x000fe20000000000 */
[----:B------:R-:W-:Y:S08]  /*da30*/  BRA `(.L_x_2636) ;  /* 0x0000000c00c47947 */ /* 0x000ff00003800000 */
.L_x_2633:
        /* <DEDUP_REMOVED lines=11> */
.L_x_2638:
[----:B------:R-:W2:Y:S02]  /*daf0*/  LDG.E R2, desc[UR36][R2.64] ;  /* 0x0000002402027981 */ /* 0x000ea4000c1e1900 */
[----:B--2---:R-:W-:-:S04]  /*db00*/  ISETP.NE.AND P0, PT, R2, RZ, PT ;  /* 0x000000ff0200720c */ /* 0x004fc80003f05270 */
[----:B------:R-:W-:Y:S01]  /*db10*/  P2R R23, PR, RZ, 0x1 ;  /* 0x00000001ff177803 */ /* 0x000fe20000000000 */
[----:B------:R-:W-:Y:S08]  /*db20*/  BRA `(.L_x_2636) ;  /* 0x0000000c00887947 */ /* 0x000ff00003800000 */
.L_x_2637:
[----:B------:R-:W2:Y:S02]  /*db30*/  LDG.E.U16 R2, desc[UR36][R2.64] ;  /* 0x0000002402027981 */ /* 0x000ea4000c1e1500 */
[----:B--2---:R-:W-:-:S04]  /*db40*/  ISETP.NE.AND P0, PT, R2, RZ, PT ;  /* 0x000000ff0200720c */ /* 0x004fc80003f05270 */
[----:B------:R-:W-:Y:S01]  /*db50*/  P2R R23, PR, RZ, 0x1 ;  /* 0x00000001ff177803 */ /* 0x000fe20000000000 */
[----:B------:R-:W-:Y:S08]  /*db60*/  BRA `(.L_x_2636) ;  /* 0x0000000c00787947 */ /* 0x000ff00003800000 */
.L_x_2632:
        /* <DEDUP_REMOVED lines=10> */
.L_x_2640:
[----:B------:R-:W2:Y:S02]  /*dc10*/  LDG.E.U16 R0, desc[UR36][R2.64] ;  /* 0x0000002402007981 */ /* 0x000ea4000c1e1500 */
[----:B--2---:R-:W-:-:S05]  /*dc20*/  HADD2.F32 R0, -RZ, R0.H0_H0 ;  /* 0x20000000ff007230 */ /* 0x004fca0000004100 */
[----:B------:R-:W-:-:S04]  /*dc30*/  FSETP.NEU.FTZ.AND P0, PT, R0, RZ, PT ;  /* 0x000000ff0000720b */ /* 0x000fc80003f1d000 */
[----:B------:R-:W-:Y:S01]  /*dc40*/  P2R R23, PR, RZ, 0x1 ;  /* 0x00000001ff177803 */ /* 0x000fe20000000000 */
[----:B------:R-:W-:Y:S08]  /*dc50*/  BRA `(.L_x_2636) ;  /* 0x0000000c003c7947 */ /* 0x000ff00003800000 */
.L_x_2639:
        /* <DEDUP_REMOVED lines=12> */
.L_x_2642:
        /* <DEDUP_REMOVED lines=11> */
.L_x_2641:
[----:B------:R-:W2:Y:S02]  /*ddd0*/  LDG.E.64 R2, desc[UR36][R2.64] ;  /* 0x0000002402027981 */ /* 0x000ea4000c1e1b00 */
[----:B--2---:R-:W-:-:S06]  /*dde0*/  DSETP.NEU.AND P0, PT, R2, RZ, PT ;  /* 0x000000ff0200722a */ /* 0x004fcc0003f0d000 */
[----:B------:R-:W-:Y:S01]  /*ddf0*/  P2R R23, PR, RZ, 0x1 ;  /* 0x00000001ff177803 */ /* 0x000fe20000000000 */
[----:B------:R-:W-:Y:S07]  /*de00*/  BRA `(.L_x_2636) ;  /* 0x0000000800d07947 */ /* 0x000fee0003800000 */
.L_x_2631:
        /* <DEDUP_REMOVED lines=12> */
.L_x_2645:
[----:B------:R-:W2:Y:S02]  /*ded0*/  LDG.E.128 R4, desc[UR36][R2.64] ;  /* 0x0000002402047981 */ /* 0x000ea4000c1e1d00 */
[----:B--2---:R-:W-:-:S06]  /*dee0*/  DSETP.NEU.AND P0, PT, R6, RZ, PT ;  /* 0x000000ff0600722a */ /* 0x004fcc0003f0d000 */
[----:B------:R-:W-:-:S06]  /*def0*/  DSETP.NEU.OR P0, PT, R4, RZ, P0 ;  /* 0x000000ff0400722a */ /* 0x000fcc000070d400 */
[----:B------:R-:W-:Y:S01]  /*df00*/  P2R R23, PR, RZ, 0x1 ;  /* 0x00000001ff177803 */ /* 0x000fe20000000000 */
[----:B------:R-:W-:Y:S07]  /*df10*/  BRA `(.L_x_2636) ;  /* 0x00000008008c7947 */ /* 0x000fee0003800000 */
.L_x_2644:
        /* <DEDUP_REMOVED lines=28> */
.L_x_2647:
        /* <DEDUP_REMOVED lines=15> */
.L_x_2646:
[----:B------:R-:W2:Y:S02]  /*e1d0*/  LDG.E.U16 R0, desc[UR36][R2.64] ;  /* 0x0000002402007981 */ /* 0x000ea4000c1e1500 */
[----:B--2---:R-:W-:-:S05]  /*e1e0*/  IMAD.U32 R0, R0, 0x10000, RZ ;  /* 0x0001000000007824 */ /* 0x004fca00078e00ff */
[----:B------:R-:W-:-:S04]  /*e1f0*/  FSETP.NEU.FTZ.AND P0, PT, R0, RZ, PT ;  /* 0x000000ff0000720b */ /* 0x000fc80003f1d000 */
[----:B------:R-:W-:Y:S01]  /*e200*/  P2R R23, PR, RZ, 0x1 ;  /* 0x00000001ff177803 */ /* 0x000fe20000000000 */
[----:B------:R-:W-:Y:S08]  /*e210*/  BRA `(.L_x_2636) ;  /* 0x0000000400cc7947 */ /* 0x000ff00003800000 */
.L_x_2643:
        /* <DEDUP_REMOVED lines=12> */
.L_x_2650:
        /* <DEDUP_REMOVED lines=21> */
.L_x_2654:
[----:B------:R-:W-:Y:S05]  /*e430*/  BSYNC B1 ;  /* 0x0000000000017941 */ /* 0x000fea0003800000 */
.L_x_2653:
[----:B------:R-:W-:Y:S01]  /*e440*/  LEA R3, R0, 0x3b800000, 0x17 ;  /* 0x3b80000000037811 */ /* 0x000fe200078eb8ff */
[----:B------:R-:W-:-:S05]  /*e450*/  IMAD.SHL.U32 R0, R2, 0x100000, RZ ;  /* 0x0010000002007824 */ /* 0x000fca00078e00ff */
[----:B------:R-:W-:-:S07]  /*e460*/  LOP3.LUT R0, R3, R0, R4, 0xfe, !PT ;  /* 0x0000000003007212 */ /* 0x000fce00078efe04 */
.L_x_2652:
[----:B------:R-:W-:Y:S05]  /*e470*/  BSYNC B0 ;  /* 0x0000000000007941 */ /* 0x000fea0003800000 */
.L_x_2651:
[----:B------:R-:W-:-:S04]  /*e480*/  FSETP.NEU.FTZ.AND P0, PT, R0, RZ, PT ;  /* 0x000000ff0000720b */ /* 0x000fc80003f1d000 */
[----:B------:R-:W-:Y:S01]  /*e490*/  P2R R23, PR, RZ, 0x1 ;  /* 0x00000001ff177803 */ /* 0x000fe20000000000 */
[----:B------:R-:W-:Y:S08]  /*e4a0*/  BRA `(.L_x_2636) ;  /* 0x0000000400287947 */ /* 0x000ff00003800000 */
.L_x_2649:
        /* <DEDUP_REMOVED lines=21> */
.L_x_2658:
[----:B------:R-:W-:Y:S05]  /*e600*/  BSYNC B1 ;  /* 0x0000000000017941 */ /* 0x000fea0003800000 */
.L_x_2657:
[----:B------:R-:W-:Y:S01]  /*e610*/  LEA R3, R0, 0x37800000, 0x17 ;  /* 0x3780000000037811 */ /* 0x000fe200078eb8ff */
[----:B------:R-:W-:-:S05]  /*e620*/  IMAD.SHL.U32 R0, R2, 0x200000, RZ ;  /* 0x0020000002007824 */ /* 0x000fca00078e00ff */
[----:B------:R-:W-:-:S07]  /*e630*/  LOP3.LUT R0, R3, R0, R4, 0xfe, !PT ;  /* 0x0000000003007212 */ /* 0x000fce00078efe04 */
.L_x_2656:
[----:B------:R-:W-:Y:S05]  /*e640*/  BSYNC B0 ;  /* 0x0000000000007941 */ /* 0x000fea0003800000 */
.L_x_2655:
[----:B------:R-:W-:-:S04]  /*e650*/  FSETP.NEU.FTZ.AND P0, PT, R0, RZ, PT ;  /* 0x000000ff0000720b */ /* 0x000fc80003f1d000 */
[----:B------:R-:W-:Y:S01]  /*e660*/  P2R R23, PR, RZ, 0x1 ;  /* 0x00000001ff177803 */ /* 0x000fe20000000000 */
[----:B------:R-:W-:Y:S08]  /*e670*/  BRA `(.L_x_2636) ;  /* 0x0000000000b47947 */ /* 0x000ff00003800000 */
.L_x_2648:
        /* <DEDUP_REMOVED lines=14> */
.L_x_2662:
[----:B------:R-:W-:Y:S05]  /*e760*/  BSYNC B0 ;  /* 0x0000000000007941 */ /* 0x000fea0003800000 */
.L_x_2661:
[----:B------:R-:W-:-:S04]  /*e770*/  FSETP.NEU.FTZ.AND P0, PT, R0, RZ, PT ;  /* 0x000000ff0000720b */ /* 0x000fc80003f1d000 */
[----:B------:R-:W-:Y:S01]  /*e780*/  P2R R23, PR, RZ, 0x1 ;  /* 0x00000001ff177803 */ /* 0x000fe20000000000 */
[----:B------:R-:W-:Y:S08]  /*e790*/  BRA `(.L_x_2636) ;  /* 0x00000000006c7947 */ /* 0x000ff00003800000 */
.L_x_2635:
        /* <DEDUP_REMOVED lines=16> */
.L_x_2663:
[----:B------:R-:W-:-:S04]  /*e8a0*/  PLOP3.LUT P0, PT, PT, PT, PT, 0x8, 0x0 ;  /* 0x000000000000781c */ /* 0x000fc80003f0e170 */
[----:B------:R-:W-:Y:S01]  /*e8b0*/  P2R R23, PR, RZ, 0x1 ;  /* 0x00000001ff177803 */ /* 0x000fe20000000000 */
[----:B------:R-:W-:Y:S08]  /*e8c0*/  BRA `(.L_x_2636) ;  /* 0x0000000000207947 */ /* 0x000ff00003800000 */
.L_x_2660:
[----:B------:R-:W2:Y:S02]  /*e8d0*/  LDG.E.64 R2, desc[UR36][R2.64] ;  /* 0x0000002402027981 */ /* 0x000ea4000c1e1b00 */
[----:B--2---:R-:W-:-:S04]  /*e8e0*/  ISETP.NE.U32.AND P0, PT, R2, RZ, PT ;  /* 0x000000ff0200720c */ /* 0x004fc80003f05070 */
[----:B------:R-:W-:-:S04]  /*e8f0*/  ISETP.NE.AND.EX P0, PT, R3, RZ, PT, P0 ;  /* 0x000000ff0300720c */ /* 0x000fc80003f05300 */
[----:B------:R-:W-:Y:S01]  /*e900*/  P2R R23, PR, RZ, 0x1 ;  /* 0x00000001ff177803 */ /* 0x000fe20000000000 */
[----:B------:R-:W-:Y:S08]  /*e910*/  BRA `(.L_x_2636) ;  /* 0x00000000000c7947 */ /* 0x000ff00003800000 */
.L_x_2659:
[----:B------:R-:W2:Y:S02]  /*e920*/  LDG.E R2, desc[UR36][R2.64] ;  /* 0x0000002402027981 */ /* 0x000ea4000c1e1900 */
[----:B--2---:R-:W-:-:S04]  /*e930*/  ISETP.NE.AND P0, PT, R2, RZ, PT ;  /* 0x000000ff0200720c */ /* 0x004fc80003f05270 */
[----:B------:R-:W-:-:S09]  /*e940*/  P2R R23, PR, RZ, 0x1 ;  /* 0x00000001ff177803 */ /* 0x000fd20000000000 */
.L_x_2636:
        /* <DEDUP_REMOVED lines=18> */
.L_x_2667:
[----:B------:R0:W5:Y:S01]  /*ea70*/  LDG.E.U8 R2, desc[UR36][R4.64] ;  /* 0x0000002404027981 */ /* 0x000162000c1e1100 */
[----:B------:R-:W-:Y:S01]  /*ea80*/  IMAD.MOV.U32 R3, RZ, RZ, RZ ;  /* 0x000000ffff037224 */ /* 0x000fe200078e00ff */
[----:B------:R-:W-:Y:S06]  /*ea90*/  BRA `(.L_x_2669) ;  /* 0x0000000c00487947 */ /* 0x000fec0003800000 */
.L_x_2666:
        /* <DEDUP_REMOVED lines=8> */
.L_x_2671:
[----:B------:R-:W2:Y:S02]  /*eb20*/  LDG.E R2, desc[UR36][R4.64] ;  /* 0x0000002404027981 */ /* 0x000ea4000c1e1900 */
[----:B--2---:R-:W-:Y:S01]  /*eb30*/  SHF.R.S32.HI R3, RZ, 0x1f, R2 ;  /* 0x0000001fff037819 */ /* 0x004fe20000011402 */
[----:B------:R-:W-:Y:S06]  /*eb40*/  BRA `(.L_x_2669) ;  /* 0x0000000c001c7947 */ /* 0x000fec0003800000 */
.L_x_2670:
[----:B------:R-:W2:Y:S02]  /*eb50*/  LDG.E.S16 R2, desc[UR36][R4.64] ;  /* 0x0000002404027981 */ /* 0x000ea4000c1e1700 */
[----:B--2---:R-:W-:Y:S01]  /*eb60*/  SHF.R.S32.HI R3, RZ, 0x1f, R2 ;  /* 0x0000001fff037819 */ /* 0x004fe20000011402 */
[----:B------:R-:W-:Y:S06]  /*eb70*/  BRA `(.L_x_2669) ;  /* 0x0000000c00107947 */ /* 0x000fec0003800000 */
.L_x_2665:
        /* <DEDUP_REMOVED lines=9> */
.L_x_2673:
[----:B------:R-:W2:Y:S02]  /*ec10*/  LDG.E.U16 R4, desc[UR36][R4.64] ;  /* 0x0000002404047981 */ /* 0x000ea4000c1e1500 */
[----:B--2---:R-:W-:-:S06]  /*ec20*/  HADD2.F32 R2, -RZ, R4.H0_H0 ;  /* 0x20000004ff027230 */ /* 0x004fcc0000004100 */
[----:B------:R-:W0:Y:S01]  /*ec30*/  F2I.S64.TRUNC R2, R2 ;  /* 0x0000000200027311 */ /* 0x000e22000020d900 */
[----:B------:R-:W-:Y:S05]  /*ec40*/  BRA `(.L_x_2669) ;  /* 0x0000000800dc7947 */ /* 0x000fea0003800000 */
.L_x_2672:
        /* <DEDUP_REMOVED lines=9> */
.L_x_2675:
[----:B------:R-:W2:Y:S02]  /*ece0*/  LDG.E.U16 R4, desc[UR36][R4.64] ;  /* 0x0000002404047981 */ /* 0x000ea4000c1e1500 */
[----:B--2---:R-:W-:-:S06]  /*ecf0*/  HADD2.F32 R2, -RZ, R4.H0_H0 ;  /* 0x20000004ff027230 */ /* 0x004fcc0000004100 */
[----:B------:R-:W0:Y:S01]  /*ed00*/  F2I.S64.TRUNC R2, R2 ;  /* 0x0000000200027311 */ /* 0x000e22000020d900 */
[----:B------:R-:W-:Y:S05]  /*ed10*/  BRA `(.L_x_2669) ;  /* 0x0000000800a87947 */ /* 0x000fea0003800000 */
.L_x_2674:
[----:B------:R-:W2:Y:S02]  /*ed20*/  LDG.E.64 R2, desc[UR36][R4.64] ;  /* 0x0000002404027981 */ /* 0x000ea4000c1e1b00 */
[----:B--2---:R-:W0:Y:S01]  /*ed30*/  F2I.S64.F64.TRUNC R2, R2 ;  /* 0x0000000200027311 */ /* 0x004e22000030d900 */
[----:B------:R-:W-:Y:S05]  /*ed40*/  BRA `(.L_x_2669) ;  /* 0x00000008009c7947 */ /* 0x000fea0003800000 */
.L_x_2664:
        /* <DEDUP_REMOVED lines=13> */
.L_x_2678:
[----:B------:R-:W2:Y:S02]  /*ee20*/  LDG.E.64 R2, desc[UR36][R4.64] ;  /* 0x0000002404027981 */ /* 0x000ea4000c1e1b00 */
[----:B--2---:R-:W0:Y:S01]  /*ee30*/  F2I.S64.F64.TRUNC R2, R2 ;  /* 0x0000000200027311 */ /* 0x004e22000030d900 */
[----:B------:R-:W-:Y:S05]  /*ee40*/  BRA `(.L_x_2669) ;  /* 0x00000008005c7947 */ /* 0x000fea0003800000 */
.L_x_2677:
        /* <DEDUP_REMOVED lines=27> */
.L_x_2680:
        /* <DEDUP_REMOVED lines=14> */
.L_x_2679:
[----:B------:R-:W2:Y:S02]  /*f0e0*/  LDG.E.U16 R2, desc[UR36][R4.64] ;  /* 0x0000002404027981 */ /* 0x000ea4000c1e1500 */
[----:B--2---:R-:W-:-:S06]  /*f0f0*/  IMAD.U32 R2, R2, 0x10000, RZ ;  /* 0x0001000002027824 */ /* 0x004fcc00078e00ff */
[----:B------:R-:W3:Y:S01]  /*f100*/  F2I.S64.TRUNC R2, R2 ;  /* 0x0000000200027311 */ /* 0x000ee2000020d900 */
[----:B------:R-:W-:Y:S05]  /*f110*/  BRA `(.L_x_2669) ;  /* 0x0000000400a87947 */ /* 0x000fea0003800000 */
.L_x_2676:
        /* <DEDUP_REMOVED lines=11> */
.L_x_2683:
        /* <DEDUP_REMOVED lines=21> */
.L_x_2687:
[----:B------:R-:W-:Y:S05]  /*f320*/  BSYNC B1 ;  /* 0x0000000000017941 */ /* 0x000fea0003800000 */
.L_x_2686:
[----:B------:R-:W-:Y:S01]  /*f330*/  IMAD.SHL.U32 R2, R2, 0x100000, RZ ;  /* 0x0010000002027824 */ /* 0x000fe200078e00ff */
[----:B------:R-:W-:-:S04]  /*f340*/  LEA R3, R0, 0x3b800000, 0x17 ;  /* 0x3b80000000037811 */ /* 0x000fc800078eb8ff */
[----:B------:R-:W-:-:S07]  /*f350*/  LOP3.LUT R2, R3, R2, R4, 0xfe, !PT ;  /* 0x0000000203027212 */ /* 0x000fce00078efe04 */
.L_x_2685:
[----:B------:R-:W-:Y:S05]  /*f360*/  BSYNC B0 ;  /* 0x0000000000007941 */ /* 0x000fea0003800000 */
.L_x_2684:
[----:B------:R-:W0:Y:S01]  /*f370*/  F2I.S64.TRUNC R2, R2 ;  /* 0x0000000200027311 */ /* 0x000e22000020d900 */
[----:B------:R-:W-:Y:S05]  /*f380*/  BRA `(.L_x_2669) ;  /* 0x00000004000c7947 */ /* 0x000fea0003800000 */
.L_x_2682:
        /* <DEDUP_REMOVED lines=21> */
.L_x_2691:
[----:B------:R-:W-:Y:S05]  /*f4e0*/  BSYNC B1 ;  /* 0x0000000000017941 */ /* 0x000fea0003800000 */
.L_x_2690:
[----:B------:R-:W-:Y:S01]  /*f4f0*/  IMAD.SHL.U32 R2, R2, 0x200000, RZ ;  /* 0x0020000002027824 */ /* 0x000fe200078e00ff */
[----:B------:R-:W-:-:S04]  /*f500*/  LEA R3, R0, 0x37800000, 0x17 ;  /* 0x3780000000037811 */ /* 0x000fc800078eb8ff */
[----:B------:R-:W-:-:S07]  /*f510*/  LOP3.LUT R2, R3, R2, R4, 0xfe, !PT ;  /* 0x0000000203027212 */ /* 0x000fce00078efe04 */
.L_x_2689:
[----:B------:R-:W-:Y:S05]  /*f520*/  BSYNC B0 ;  /* 0x0000000000007941 */ /* 0x000fea0003800000 */
.L_x_2688:
[----:B------:R-:W0:Y:S01]  /*f530*/  F2I.S64.TRUNC R2, R2 ;  /* 0x0000000200027311 */ /* 0x000e22000020d900 */
[----:B------:R-:W-:Y:S05]  /*f540*/  BRA `(.L_x_2669) ;  /* 0x00000000009c7947 */ /* 0x000fea0003800000 */
.L_x_2681:
        /* <DEDUP_REMOVED lines=14> */
.L_x_2695:
[----:B------:R-:W-:Y:S05]  /*f630*/  BSYNC B0 ;  /* 0x0000000000007941 */ /* 0x000fea0003800000 */
.L_x_2694:
[----:B------:R-:W0:Y:S01]  /*f640*/  F2I.S64.TRUNC R2, R2 ;  /* 0x0000000200027311 */ /* 0x000e22000020d900 */
[----:B------:R-:W-:Y:S05]  /*f650*/  BRA `(.L_x_2669) ;  /* 0x0000000000587947 */ /* 0x000fea0003800000 */
.L_x_2668:
        /* <DEDUP_REMOVED lines=16> */
.L_x_2696:
[----:B------:R-:W-:Y:S01]  /*f760*/  CS2R R2, SRZ ;  /* 0x0000000000027805 */ /* 0x000fe2000001ff00 */
[----:B------:R-:W-:Y:S06]  /*f770*/  BRA `(.L_x_2669) ;  /* 0x0000000000107947 */ /* 0x000fec0003800000 */
.L_x_2693:
[----:B------:R4:W5:Y:S01]  /*f780*/  LDG.E.64 R2, desc[UR36][R4.64] ;  /* 0x0000002404027981 */ /* 0x000962000c1e1b00 */
[----:B------:R-:W-:Y:S05]  /*f790*/  BRA `(.L_x_2669) ;  /* 0x0000000000087947 */ /* 0x000fea0003800000 */
.L_x_2692:
[----:B------:R0:W5:Y:S01]  /*f7a0*/  LDG.E R2, desc[UR36][R4.64] ;  /* 0x0000002404027981 */ /* 0x000162000c1e1900 */
[----:B------:R-:W-:-:S07]  /*f7b0*/  IMAD.MOV.U32 R3, RZ, RZ, RZ ;  /* 0x000000ffff037224 */ /* 0x000fce00078e00ff */
.L_x_2669:
        /* <DEDUP_REMOVED lines=13> */
.L_x_2698:
[----:B------:R-:W-:Y:S05]  /*f890*/  BSYNC B0 ;  /* 0x0000000000007941 */ /* 0x000fea0003800000 */
.L_x_2697:
        /* <DEDUP_REMOVED lines=11> */
.L_x_2702:
[----:B-----5:R4:W-:Y:S01]  /*f950*/  STG.E.U8 desc[UR36][R16.64], R5 ;  /* 0x0000000510007986 */ /* 0x0209e2000c101124 */
[----:B------:R-:W-:Y:S05]  /*f960*/  BRA `(.L_x_2704) ;  /* 0x0000000c00987947 */ /* 0x000fea0003800000 */
.L_x_2701:
        /* <DEDUP_REMOVED lines=12> */
.L_x_2706:
[----:B-----5:R-:W-:-:S04]  /*fa30*/  LOP3.LUT R5, R5, 0xffff, RZ, 0xc0, !PT ;  /* 0x0000ffff05057812 */ /* 0x020fc800078ec0ff */
[----:B0-23--:R-:W-:-:S05]  /*fa40*/  PRMT R3, R5, 0x8880, RZ ;  /* 0x0000888005037816 */ /* 0x00dfca00000000ff */
[----:B------:R1:W-:Y:S01]  /*fa50*/  STG.E desc[UR36][R16.64], R3 ;  /* 0x0000000310007986 */ /* 0x0003e2000c101924 */
[----:B------:R-:W-:Y:S05]  /*fa60*/  BRA `(.L_x_2704) ;  /* 0x0000000c00587947 */ /* 0x000fea0003800000 */
.L_x_2705:
[----:B0-23-5:R-:W-:-:S04]  /*fa70*/  PRMT R3, R5, 0x8880, RZ ;  /* 0x0000888005037816 */ /* 0x02dfc800000000ff */
[----:B------:R-:W-:-:S05]  /*fa80*/  PRMT R3, R3, 0x7710, RZ ;  /* 0x0000771003037816 */ /* 0x000fca00000000ff */
[----:B------:R2:W-:Y:S01]  /*fa90*/  STG.E.U16 desc[UR36][R16.64], R3 ;  /* 0x0000000310007986 */ /* 0x0005e2000c101524 */
[----:B------:R-:W-:Y:S05]  /*faa0*/  BRA `(.L_x_2704) ;  /* 0x0000000c00487947 */ /* 0x000fea0003800000 */
.L_x_2700:
        /* <DEDUP_REMOVED lines=9> */
.L_x_2708:
[----:B-----5:R-:W1:Y:S02]  /*fb40*/  I2F.S8 R0, R5 ;  /* 0x0000000500007306 */ /* 0x020e640000001400 */
[----:B-1----:R-:W-:-:S05]  /*fb50*/  F2FP.F16.F32.PACK_AB R0, RZ, R0 ;  /* 0x00000000ff00723e */ /* 0x002fca00000000ff */
[----:B------:R1:W-:Y:S01]  /*fb60*/  STG.E.U16 desc[UR36][R16.64], R0 ;  /* 0x0000000010007986 */ /* 0x0003e2000c101524 */
[----:B------:R-:W-:Y:S05]  /*fb70*/  BRA `(.L_x_2704) ;  /* 0x0000000c00147947 */ /* 0x000fea0003800000 */
.L_x_2707:
        /* <DEDUP_REMOVED lines=10> */
.L_x_2710:
[----:B-----5:R-:W0:Y:S02]  /*fc20*/  I2F.S8 R5, R5 ;  /* 0x0000000500057306 */ /* 0x020e240000001400 */
[----:B0-23--:R-:W-:-:S04]  /*fc30*/  F2FP.F16.F32.PACK_AB R3, RZ, R5 ;  /* 0x00000005ff03723e */ /* 0x00dfc800000000ff */
[----:B------:R-:W-:-:S05]  /*fc40*/  PRMT R3, R3, 0x5410, RZ ;  /* 0x0000541003037816 */ /* 0x000fca00000000ff */
[----:B------:R0:W-:Y:S01]  /*fc50*/  STG.E desc[UR36][R16.64], R3 ;  /* 0x0000000310007986 */ /* 0x0001e2000c101924 */
[----:B------:R-:W-:Y:S05]  /*fc60*/  BRA `(.L_x_2704) ;  /* 0x0000000800d87947 */ /* 0x000fea0003800000 */
.L_x_2709:
[----:B0-23-5:R-:W-:-:S04]  /*fc70*/  PRMT R2, R5, 0x8880, RZ ;  /* 0x0000888005027816 */ /* 0x02dfc800000000ff */
[----:B------:R-:W-:-:S06]  /*fc80*/  PRMT R2, R2, 0x7710, RZ ;  /* 0x0000771002027816 */ /* 0x000fcc00000000ff */
[----:B------:R-:W0:Y:S02]  /*fc90*/  I2F.F64.S16 R2, R2 ;  /* 0x0000000200027312 */ /* 0x000e240000101c00 */
[----:B0-----:R0:W-:Y:S01]  /*fca0*/  STG.E.64 desc[UR36][R16.64], R2 ;  /* 0x0000000210007986 */ /* 0x0011e2000c101b24 */
[----:B------:R-:W-:Y:S05]  /*fcb0*/  BRA `(.L_x_2704) ;  /* 0x0000000800c47947 */ /* 0x000fea0003800000 */
.L_x_2699:
        /* <DEDUP_REMOVED lines=12> */
.L_x_2713:
[----:B-----5:R-:W-:Y:S02]  /*fd80*/  PRMT R4, R5, 0x8880, RZ ;  /* 0x0000888005047816 */ /* 0x020fe400000000ff */
[----:B------:R-:W-:Y:S02]  /*fd90*/  CS2R R6, SRZ ;  /* 0x0000000000067805 */ /* 0x000fe4000001ff00 */
[----:B------:R-:W-:-:S06]  /*fda0*/  PRMT R4, R4, 0x7710, RZ ;  /* 0x0000771004047816 */ /* 0x000fcc00000000ff */
[----:B------:R-:W1:Y:S02]  /*fdb0*/  I2F.F64.S16 R4, R4 ;  /* 0x0000000400047312 */ /* 0x000e640000101c00 */
[----:B-1----:R1:W-:Y:S01]  /*fdc0*/  STG.E.128 desc[UR36][R16.64], R4 ;  /* 0x0000000410007986 */ /* 0x0023e2000c101d24 */
[----:B------:R-:W-:Y:S05]  /*fdd0*/  BRA `(.L_x_2704) ;  /* 0x00000008007c7947 */ /* 0x000fea0003800000 */
.L_x_2712:
        /* <DEDUP_REMOVED lines=21> */
.L_x_2717:
[----:B------:R-:W-:Y:S05]  /*ff30*/  BSYNC B0 ;  /* 0x0000000000007941 */ /* 0x000fea0003800000 */
.L_x_2716:
[----:B------:R-:W-:-:S05]  /*ff40*/  LOP3.LUT R3, R0, R3, RZ, 0xfc, !PT ;  /* 0x0000000300037212 */ /* 0x000fca00078efcff */
[----:B------:R0:W-:Y:S01]  /*ff50*/  STG.E.U8 desc[UR36][R16.64], R3 ;  /* 0x0000000310007986 */ /* 0x0001e2000c101124 */
[----:B------:R-:W-:Y:S05]  /*ff60*/  BRA `(.L_x_2704) ;  /* 0x0000000800187947 */ /* 0x000fea0003800000 */
.L_x_2715:
        /* <DEDUP_REMOVED lines=13> */
.L_x_2719:
[----:B------:R-:W-:Y:S01]  /*10040*/  IMAD.MOV.U32 R0, RZ, RZ, 0x7f ;  /* 0x0000007fff007424 */ /* 0x000fe200078e00ff */
[----:B------:R-:W-:-:S04]  /*10050*/  ISETP.GT.U32.AND P0, PT, R2, 0x7f800000, PT ;  /* 0x7f8000000200780c */ /* 0x000fc80003f04070 */
[----:B------:R-:W-:-:S09]  /*10060*/  SEL R0, R0, 0x7c, P0 ;  /* 0x0000007c00007807 */ /* 0x000fd20000000000 */
.L_x_2720:
[----:B------:R-:W-:Y:S05]  /*10070*/  BSYNC B0 ;  /* 0x0000000000007941 */ /* 0x000fea0003800000 */
.L_x_2718:
[----:B------:R-:W-:-:S04]  /*10080*/  LOP3.LUT R2, R5, 0x80000000, RZ, 0xc0, !PT ;  /* 0x8000000005027812 */ /* 0x000fc800078ec0ff */
[----:B------:R-:W-:-:S04]  /*10090*/  SHF.R.U32.HI R3, RZ, 0x18, R2 ;  /* 0x00000018ff037819 */ /* 0x000fc80000011602 */
[----:B------:R-:W-:-:S05]  /*100a0*/  LOP3.LUT R3, R0, R3, RZ, 0xfc, !PT ;  /* 0x0000000300037212 */ /* 0x000fca00078efcff */
[----:B------:R0:W-:Y:S01]  /*100b0*/  STG.E.U8 desc[UR36][R16.64], R3 ;  /* 0x0000000310007986 */ /* 0x0001e2000c101124 */
[----:B------:R-:W-:Y:S05]  /*100c0*/  BRA `(.L_x_2704) ;  /* 0x0000000400c07947 */ /* 0x000fea0003800000 */
.L_x_2714:
[----:B-----5:R-:W1:Y:S02]  /*100d0*/  I2F.S8 R0, R5 ;  /* 0x0000000500007306 */ /* 0x020e640000001400 */
[----:B-1----:R-:W-:-:S05]  /*100e0*/  F2FP.BF16.F32.PACK_AB R0, RZ, R0 ;  /* 0x00000000ff00723e */ /* 0x002fca00000010ff */
[----:B------:R1:W-:Y:S01]  /*100f0*/  STG.E.U16 desc[UR36][R16.64], R0 ;  /* 0x0000000010007986 */ /* 0x0003e2000c101524 */
[----:B------:R-:W-:Y:S05]  /*10100*/  BRA `(.L_x_2704) ;  /* 0x0000000400b07947 */ /* 0x000fea0003800000 */
.L_x_2711:
        /* <DEDUP_REMOVED lines=12> */
.L_x_2723:
        /* <DEDUP_REMOVED lines=17> */
.L_x_2726:
[----:B------:R-:W-:-:S04]  /*102e0*/  LOP3.LUT R2, R5, 0x80000000, RZ, 0xc0, !PT ;  /* 0x8000000005027812 */ /* 0x000fc800078ec0ff */
[----:B------:R-:W-:-:S04]  /*102f0*/  SHF.R.U32.HI R3, RZ, 0x18, R2 ;  /* 0x00000018ff037819 */ /* 0x000fc80000011602 */
[----:B------:R-:W-:-:S04]  /*10300*/  LOP3.LUT R0, R0, R3, RZ, 0xfc, !PT ;  /* 0x0000000300007212 */ /* 0x000fc800078efcff */
[----:B------:R-:W-:-:S07]  /*10310*/  PRMT R8, R0, 0x7610, R8 ;  /* 0x0000761000087816 */ /* 0x000fce0000000008 */
.L_x_2725:
[----:B------:R-:W-:Y:S05]  /*10320*/  BSYNC B0 ;  /* 0x0000000000007941 */ /* 0x000fea0003800000 */
.L_x_2724:
[----:B------:R0:W-:Y:S01]  /*10330*/  STG.E.U8 desc[UR36][R16.64], R8 ;  /* 0x0000000810007986 */ /* 0x0001e2000c101124 */
[----:B------:R-:W-:Y:S05]  /*10340*/  BRA `(.L_x_2704) ;  /* 0x0000000400207947 */ /* 0x000fea0003800000 */
.L_x_2722:
        /* <DEDUP_REMOVED lines=17> */
.L_x_2729:
[----:B------:R-:W-:-:S04]  /*10460*/  LOP3.LUT R2, R5, 0x80000000, RZ, 0xc0, !PT ;  /* 0x8000000005027812 */ /* 0x000fc800078ec0ff */
[----:B------:R-:W-:-:S04]  /*10470*/  SHF.R.U32.HI R3, RZ, 0x18, R2 ;  /* 0x00000018ff037819 */ /* 0x000fc80000011602 */
[----:B------:R-:W-:-:S04]  /*10480*/  LOP3.LUT R0, R0, R3, RZ, 0xfc, !PT ;  /* 0x0000000300007212 */ /* 0x000fc800078efcff */
[----:B------:R-:W-:-:S07]  /*10490*/  PRMT R8, R0, 0x7610, R8 ;  /* 0x0000761000087816 */ /* 0x000fce0000000008 */
.L_x_2728:
[----:B------:R-:W-:Y:S05]  /*104a0*/  BSYNC B0 ;  /* 0x0000000000007941 */ /* 0x000fea0003800000 */
.L_x_2727:
[----:B------:R0:W-:Y:S01]  /*104b0*/  STG.E.U8 desc[UR36][R16.64], R8 ;  /* 0x0000000810007986 */ /* 0x0001e2000c101124 */
[----:B------:R-:W-:Y:S05]  /*104c0*/  BRA `(.L_x_2704) ;  /* 0x0000000000c07947 */ /* 0x000fea0003800000 */
.L_x_2721:
        /* <DEDUP_REMOVED lines=22> */
.L_x_2703:
        /* <DEDUP_REMOVED lines=16> */
.L_x_2732:
[----:B------:R-:W-:Y:S05]  /*10730*/  BRA `(.L_x_2704) ;  /* 0x0000000000247947 */ /* 0x000fea0003800000 */
.L_x_2731:
[----:B-----5:R-:W-:-:S04]  /*10740*/  LOP3.LUT R5, R5, 0xffff, RZ, 0xc0, !PT ;  /* 0x0000ffff05057812 */ /* 0x020fc800078ec0ff */
[----:B------:R-:W-:-:S05]  /*10750*/  PRMT R5, R5, 0x8880, RZ ;  /* 0x0000888005057816 */ /* 0x000fca00000000ff */
[----:B0-23--:R-:W-:-:S05]  /*10760*/  IMAD.MOV.U32 R2, RZ, RZ, R5 ;  /* 0x000000ffff027224 */ /* 0x00dfca00078e0005 */
[----:B------:R-:W-:-:S05]  /*10770*/  SHF.R.S32.HI R3, RZ, 0x1f, R2 ;  /* 0x0000001fff037819 */ /* 0x000fca0000011402 */
[----:B------:R0:W-:Y:S01]  /*10780*/  STG.E.64 desc[UR36][R16.64], R2 ;  /* 0x0000000210007986 */ /* 0x0001e2000c101b24 */
[----:B------:R-:W-:Y:S05]  /*10790*/  BRA `(.L_x_2704) ;  /* 0x00000000000c7947 */ /* 0x000fea0003800000 */
.L_x_2730:
[----:B-----5:R-:W-:-:S04]  /*107a0*/  LOP3.LUT R5, R5, 0xffff, RZ, 0xc0, !PT ;  /* 0x0000ffff05057812 */ /* 0x020fc800078ec0ff */
[----:B0-23--:R-:W-:-:S05]  /*107b0*/  PRMT R3, R5, 0x8880, RZ ;  /* 0x0000888005037816 */ /* 0x00dfca00000000ff */
[----:B------:R0:W-:Y:S02]  /*107c0*/  STG.E desc[UR36][R16.64], R3 ;  /* 0x0000000310007986 */ /* 0x0001e4000c101924 */
.L_x_2704:
[----:B------:R-:W-:-:S07]  /*107d0*/  VIADD R19, R19, 0x80 ;  /* 0x0000008013137836 */ /* 0x000fce0000000000 */
.L_x_2596:
[----:B------:R-:W-:Y:S05]  /*107e0*/  BSYNC B6 ;  /* 0x0000000000067941 */ /* 0x000fea0003800000 */
.L_x_2595:
[----:B------:R-:W-:Y:S02]  /*107f0*/  ULDC UR4, c[0x0][0x210] ;  /* 0x0000840000047ab9 */ /* 0x000fe40000000800 */
[----:B------:R-:W-:-:S13]  /*10800*/  ISETP.GE.AND P0, PT, R19, UR4, PT ;  /* 0x0000000413007c0c */ /* 0x000fda000bf06270 */
[----:B------:R-:W-:Y:S05]  /*10810*/  @P0 EXIT ;  /* 0x000000000000094d */ /* 0x000fea0003800000 */
        /* <DEDUP_REMOVED lines=380> */
.L_x_2733:
        /* <DEDUP_REMOVED lines=22> */
.L_x_2737:
[----:B------:R-:W2:Y:S02]  /*12140*/  LDG.E.U8 R2, desc[UR36][R2.64] ;  /* 0x0000002402027981 */ /* 0x000ea4000c1e1100 */
[----:B--2---:R-:W-:-:S04]  /*12150*/  ISETP.NE.AND P0, PT, R2, RZ, PT ;  /* 0x000000ff0200720c */ /* 0x004fc80003f05270 */
[----:B------:R-:W-:Y:S01]  /*12160*/  P2R R19, PR, RZ, 0x1 ;  /* 0x00000001ff137803 */ /* 0x000fe20000000000 */
[----:B------:R-:W-:Y:S08]  /*12170*/  BRA `(.L_x_2739) ;  /* 0x0000000c00c47947 */ /* 0x000ff00003800000 */
.L_x_2736:
        /* <DEDUP_REMOVED lines=11> */
.L_x_2741:
[----:B------:R-:W2:Y:S02]  /*12230*/  LDG.E R2, desc[UR36][R2.64] ;  /* 0x0000002402027981 */ /* 0x000ea4000c1e1900 */
[----:B--2---:R-:W-:-:S04]  /*12240*/  ISETP.NE.AND P0, PT, R2, RZ, PT ;  /* 0x000000ff0200720c */ /* 0x004fc80003f05270 */
[----:B------:R-:W-:Y:S01]  /*12250*/  P2R R19, PR, RZ, 0x1 ;  /* 0x00000001ff137803 */ /* 0x000fe20000000000 */
[----:B------:R-:W-:Y:S08]  /*12260*/  BRA `(.L_x_2739) ;  /* 0x0000000c00887947 */ /* 0x000ff00003800000 */
.L_x_2740:
[----:B------:R-:W2:Y:S02]  /*12270*/  LDG.E.U16 R2, desc[UR36][R2.64] ;  /* 0x0000002402027981 */ /* 0x000ea4000c1e1500 */
[----:B--2---:R-:W-:-:S04]  /*12280*/  ISETP.NE.AND P0, PT, R2, RZ, PT ;  /* 0x000000ff0200720c */ /* 0x004fc80003f05270 */
[----:B------:R-:W-:Y:S01]  /*12290*/  P2R R19, PR, RZ, 0x1 ;  /* 0x00000001ff137803 */ /* 0x000fe20000000000 */
[----:B------:R-:W-:Y:S08]  /*122a0*/  BRA `(.L_x_2739) ;  /* 0x0000000c00787947 */ /* 0x000ff00003800000 */
.L_x_2735:
        /* <DEDUP_REMOVED lines=10> */
.L_x_2743:
[----:B------:R-:W2:Y:S02]  /*12350*/  LDG.E.U16 R0, desc[UR36][R2.64] ;  /* 0x0000002402007981 */ /* 0x000ea4000c1e1500 */
[----:B--2---:R-:W-:-:S05]  /*12360*/  HADD2.F32 R0, -RZ, R0.H0_H0 ;  /* 0x20000000ff007230 */ /* 0x004fca0000004100 */
[----:B------:R-:W-:-:S04]  /*12370*/  FSETP.NEU.FTZ.AND P0, PT, R0, RZ, PT ;  /* 0x000000ff0000720b */ /* 0x000fc80003f1d000 */
[----:B------:R-:W-:Y:S01]  /*12380*/  P2R R19, PR, RZ, 0x1 ;  /* 0x00000001ff137803 */ /* 0x000fe20000000000 */
[----:B------:R-:W-:Y:S08]  /*12390*/  BRA `(.L_x_2739) ;  /* 0x0000000c003c7947 */ /* 0x000ff00003800000 */
.L_x_2742:
        /* <DEDUP_REMOVED lines=12> */
.L_x_2745:
        /* <DEDUP_REMOVED lines=11> */
.L_x_2744:
[----:B------:R-:W2:Y:S02]  /*12510*/  LDG.E.64 R2, desc[UR36][R2.64] ;  /* 0x0000002402027981 */ /* 0x000ea4000c1e1b00 */
[----:B--2---:R-:W-:-:S06]  /*12520*/  DSETP.NEU.AND P0, PT, R2, RZ, PT ;  /* 0x000000ff0200722a */ /* 0x004fcc0003f0d000 */
[----:B------:R-:W-:Y:S01]  /*12530*/  P2R R19, PR, RZ, 0x1 ;  /* 0x00000001ff137803 */ /* 0x000fe20000000000 */
[----:B------:R-:W-:Y:S07]  /*12540*/  BRA `(.L_x_2739) ;  /* 0x0000000800d07947 */ /* 0x000fee0003800000 */
.L_x_2734:
        /* <DEDUP_REMOVED lines=12> */
.L_x_2748:
[----:B------:R-:W2:Y:S02]  /*12610*/  LDG.E.128 R4, desc[UR36][R2.64] ;  /* 0x0000002402047981 */ /* 0x000ea4000c1e1d00 */
[----:B--2---:R-:W-:-:S06]  /*12620*/  DSETP.NEU.AND P0, PT, R6, RZ, PT ;  /* 0x000000ff0600722a */ /* 0x004fcc0003f0d000 */
[----:B------:R-:W-:-:S06]  /*12630*/  DSETP.NEU.OR P0, PT, R4, RZ, P0 ;  /* 0x000000ff0400722a */ /* 0x000fcc000070d400 */
[----:B------:R-:W-:Y:S01]  /*12640*/  P2R R19, PR, RZ, 0x1 ;  /* 0x00000001ff137803 */ /* 0x000fe20000000000 */
[----:B------:R-:W-:Y:S07]  /*12650*/  BRA `(.L_x_2739) ;  /* 0x00000008008c7947 */ /* 0x000fee0003800000 */
.L_x_2747:
        /* <DEDUP_REMOVED lines=28> */
.L_x_2750:
        /* <DEDUP_REMOVED lines=15> */
.L_x_2749:
[----:B------:R-:W2:Y:S02]  /*12910*/  LDG.E.U16 R0, desc[UR36][R2.64] ;  /* 0x0000002402007981 */ /* 0x000ea4000c1e1500 */
[----:B--2---:R-:W-:-:S05]  /*12920*/  IMAD.U32 R0, R0, 0x10000, RZ ;  /* 0x0001000000007824 */ /* 0x004fca00078e00ff */
[----:B------:R-:W-:-:S04]  /*12930*/  FSETP.NEU.FTZ.AND P0, PT, R0, RZ, PT ;  /* 0x000000ff0000720b */ /* 0x000fc80003f1d000 */
[----:B------:R-:W-:Y:S01]  /*12940*/  P2R R19, PR, RZ, 0x1 ;  /* 0x00000001ff137803 */ /* 0x000fe20000000000 */
[----:B------:R-:W-:Y:S08]  /*12950*/  BRA `(.L_x_2739) ;  /* 0x0000000400cc7947 */ /* 0x000ff00003800000 */
.L_x_2746:
        /* <DEDUP_REMOVED lines=12> */
.L_x_2753:
        /* <DEDUP_REMOVED lines=21> */
.L_x_2757:
[----:B------:R-:W-:Y:S05]  /*12b70*/  BSYNC B1 ;  /* 0x0000000000017941 */ /* 0x000fea0003800000 */
.L_x_2756:
[----:B------:R-:W-:Y:S01]  /*12b80*/  LEA R3, R0, 0x3b800000, 0x17 ;  /* 0x3b80000000037811 */ /* 0x000fe200078eb8ff */
[----:B------:R-:W-:-:S05]  /*12b90*/  IMAD.SHL.U32 R0, R2, 0x100000, RZ ;  /* 0x0010000002007824 */ /* 0x000fca00078e00ff */
[----:B------:R-:W-:-:S07]  /*12ba0*/  LOP3.LUT R0, R3, R0, R4, 0xfe, !PT ;  /* 0x0000000003007212 */ /* 0x000fce00078efe04 */
.L_x_2755:
[----:B------:R-:W-:Y:S05]  /*12bb0*/  BSYNC B0 ;  /* 0x0000000000007941 */ /* 0x000fea0003800000 */
.L_x_2754:
[----:B------:R-:W-:-:S04]  /*12bc0*/  FSETP.NEU.FTZ.AND P0, PT, R0, RZ, PT ;  /* 0x000000ff0000720b */ /* 0x000fc80003f1d000 */
[----:B------:R-:W-:Y:S01]  /*12bd0*/  P2R R19, PR, RZ, 0x1 ;  /* 0x00000001ff137803 */ /* 0x000fe20000000000 */
[----:B------:R-:W-:Y:S08]  /*12be0*/  BRA `(.L_x_2739) ;  /* 0x0000000400287947 */ /* 0x000ff00003800000 */
.L_x_2752:
        /* <DEDUP_REMOVED lines=21> */
.L_x_2761:
[----:B------:R-:W-:Y:S05]  /*12d40*/  BSYNC B1 ;  /* 0x0000000000017941 */ /* 0x000fea0003800000 */
.L_x_2760:
[----:B------:R-:W-:Y:S01]  /*12d50*/  LEA R3, R0, 0x37800000, 0x17 ;  /* 0x3780000000037811 */ /* 0x000fe200078eb8ff */
[----:B------:R-:W-:-:S05]  /*12d60*/  IMAD.SHL.U32 R0, R2, 0x200000, RZ ;  /* 0x0020000002007824 */ /* 0x000fca00078e00ff */
[----:B------:R-:W-:-:S07]  /*12d70*/  LOP3.LUT R0, R3, R0, R4, 0xfe, !PT ;  /* 0x0000000003007212 */ /* 0x000fce00078efe04 */
.L_x_2759:
[----:B------:R-:W-:Y:S05]  /*12d80*/  BSYNC B0 ;  /* 0x0000000000007941 */ /* 0x000fea0003800000 */
.L_x_2758:
[----:B------:R-:W-:-:S04]  /*12d90*/  FSETP.NEU.FTZ.AND P0, PT, R0, RZ, PT ;  /* 0x000000ff0000720b */ /* 0x000fc80003f1d000 */
[----:B------:R-:W-:Y:S01]  /*12da0*/  P2R R19, PR, RZ, 0x1 ;  /* 0x00000001ff137803 */ /* 0x000fe20000000000 */
[----:B------:R-:W-:Y:S08]  /*12db0*/  BRA `(.L_x_2739) ;  /* 0x0000000000b47947 */ /* 0x000ff00003800000 */
.L_x_2751:
        /* <DEDUP_REMOVED lines=14> */
.L_x_2765:
[----:B------:R-:W-:Y:S05]  /*12ea0*/  BSYNC B0 ;  /* 0x0000000000007941 */ /* 0x000fea0003800000 */
.L_x_2764:
[----:B------:R-:W-:-:S04]  /*12eb0*/  FSETP.NEU.FTZ.AND P0, PT, R0, RZ, PT ;  /* 0x000000ff0000720b */ /* 0x000fc80003f1d000 */
[----:B------:R-:W-:Y:S01]  /*12ec0*/  P2R R19, PR, RZ, 0x1 ;  /* 0x00000001ff137803 */ /* 0x000fe20000000000 */
[----:B------:R-:W-:Y:S08]  /*12ed0*/  BRA `(.L_x_2739) ;  /* 0x00000000006c7947 */ /* 0x000ff00003800000 */
.L_x_2738:
        /* <DEDUP_REMOVED lines=16> */
.L_x_2766:
[----:B------:R-:W-:-:S04]  /*12fe0*/  PLOP3.LUT P0, PT, PT, PT, PT, 0x8, 0x0 ;  /* 0x000000000000781c */ /* 0x000fc80003f0e170 */
[----:B------:R-:W-:Y:S01]  /*12ff0*/  P2R R19, PR, RZ, 0x1 ;  /* 0x00000001ff137803 */ /* 0x000fe20000000000 */
[----:B------:R-:W-:Y:S08]  /*13000*/  BRA `(.L_x_2739) ;  /* 0x0000000000207947 */ /* 0x000ff00003800000 */
.L_x_2763:
[----:B------:R-:W2:Y:S02]  /*13010*/  LDG.E.64 R2, desc[UR36][R2.64] ;  /* 0x0000002402027981 */ /* 0x000ea4000c1e1b00 */
[----:B--2---:R-:W-:-:S04]  /*13020*/  ISETP.NE.U32.AND P0, PT, R2, RZ, PT ;  /* 0x000000ff0200720c */ /* 0x004fc80003f05070 */
[----:B------:R-:W-:-:S04]  /*13030*/  ISETP.NE.AND.EX P0, PT, R3, RZ, PT, P0 ;  /* 0x000000ff0300720c */ /* 0x000fc80003f05300 */
[----:B------:R-:W-:Y:S01]  /*13040*/  P2R R19, PR, RZ, 0x1 ;  /* 0x00000001ff137803 */ /* 0x000fe20000000000 */
[----:B------:R-:W-:Y:S08]  /*13050*/  BRA `(.L_x_2739) ;  /* 0x00000000000c7947 */ /* 0x000ff00003800000 */
.L_x_2762:
[----:B------:R-:W2:Y:S02]  /*13060*/  LDG.E R2, desc[UR36][R2.64] ;  /* 0x0000002402027981 */ /* 0x000ea4000c1e1900 */
[----:B--2---:R-:W-:-:S04]  /*13070*/  ISETP.NE.AND P0, PT, R2, RZ, PT ;  /* 0x000000ff0200720c */ /* 0x004fc80003f05270 */
[----:B------:R-:W-:-:S09]  /*13080*/  P2R R19, PR, RZ, 0x1 ;  /* 0x00000001ff137803 */ /* 0x000fd20000000000 */
.L_x_2739:
        /* <DEDUP_REMOVED lines=19> */
.L_x_2770:
[----:B------:R-:W2:Y:S02]  /*131c0*/  LDG.E.U8 R2, desc[UR36][R2.64] ;  /* 0x0000002402027981 */ /* 0x000ea4000c1e1100 */
[----:B--2---:R-:W-:-:S04]  /*131d0*/  ISETP.NE.AND P0, PT, R2, RZ, PT ;  /* 0x000000ff0200720c */ /* 0x004fc80003f05270 */
[----:B------:R-:W-:Y:S01]  /*131e0*/  P2R R22, PR, RZ, 0x1 ;  /* 0x00000001ff167803 */ /* 0x000fe20000000000 */
[----:B------:R-:W-:Y:S08]  /*131f0*/  BRA `(.L_x_2772) ;  /* 0x0000000c00c47947 */ /* 0x000ff00003800000 */
.L_x_2769:
        /* <DEDUP_REMOVED lines=11> */
.L_x_2774:
[----:B------:R-:W2:Y:S02]  /*132b0*/  LDG.E R2, desc[UR36][R2.64] ;  /* 0x0000002402027981 */ /* 0x000ea4000c1e1900 */
[----:B--2---:R-:W-:-:S04]  /*132c0*/  ISETP.NE.AND P0, PT, R2, RZ, PT ;  /* 0x000000ff0200720c */ /* 0x004fc80003f05270 */
[----:B------:R-:W-:Y:S01]  /*132d0*/  P2R R22, PR, RZ, 0x1 ;  /* 0x00000001ff167803 */ /* 0x000fe20000000000 */
[----:B------:R-:W-:Y:S08]  /*132e0*/  BRA `(.L_x_2772) ;  /* 0x0000000c00887947 */ /* 0x000ff00003800000 */
.L_x_2773:
[----:B------:R-:W2:Y:S02]  /*132f0*/  LDG.E.U16 R2, desc[UR36][R2.64] ;  /* 0x0000002402027981 */ /* 0x000ea4000c1e1500 */
[----:B--2---:R-:W-:-:S04]  /*13300*/  ISETP.NE.AND P0, PT, R2, RZ, PT ;  /* 0x000000ff0200720c */ /* 0x004fc80003f05270 */
[----:B------:R-:W-:Y:S01]  /*13310*/  P2R R22, PR, RZ, 0x1 ;  /* 0x00000001ff167803 */ /* 0x000fe20000000000 */
[----:B------:R-:W-:Y:S08]  /*13320*/  BRA `(.L_x_2772) ;  /* 0x0000000c00787947 */ /* 0x000ff00003800000 */
.L_x_2768:
        /* <DEDUP_REMOVED lines=10> */
.L_x_2776:
[----:B------:R-:W2:Y:S02]  /*133d0*/  LDG.E.U16 R0, desc[UR36][R2.64] ;  /* 0x0000002402007981 */ /* 0x000ea4000c1e1500 */
[----:B--2---:R-:W-:-:S05]  /*133e0*/  HADD2.F32 R0, -RZ, R0.H0_H0 ;  /* 0x20000000ff007230 */ /* 0x004fca0000004100 */
[----:B------:R-:W-:-:S04]  /*133f0*/  FSETP.NEU.FTZ.AND P0, PT, R0, RZ, PT ;  /* 0x000000ff0000720b */ /* 0x000fc80003f1d000 */
[----:B------:R-:W-:Y:S01]  /*13400*/  P2R R22, PR, RZ, 0x1 ;  /* 0x00000001ff167803 */ /* 0x000fe20000000000 */
[----:B------:R-:W-:Y:S08]  /*13410*/  BRA `(.L_x_2772) ;  /* 0x0000000c003c7947 */ /* 0x000ff00003800000 */
.L_x_2775:
        /* <DEDUP_REMOVED lines=12> */
.L_x_2778:
        /* <DEDUP_REMOVED lines=11> */
.L_x_2777:
[----:B------:R-:W2:Y:S02]  /*13590*/  LDG.E.64 R2, desc[UR36][R2.64] ;  /* 0x0000002402027981 */ /* 0x000ea4000c1e1b00 */
[----:B--2---:R-:W-:-:S06]  /*135a0*/  DSETP.NEU.AND P0, PT, R2, RZ, PT ;  /* 0x000000ff0200722a */ /* 0x004fcc0003f0d000 */
[----:B------:R-:W-:Y:S01]  /*135b0*/  P2R R22, PR, RZ, 0x1 ;  /* 0x00000001ff167803 */ /* 0x000fe20000000000 */
[----:B------:R-:W-:Y:S07]  /*135c0*/  BRA `(.L_x_2772) ;  /* 0x0000000800d07947 */ /* 0x000fee0003800000 */
.L_x_2767:
        /* <DEDUP_REMOVED lines=12> */
.L_x_2781:
[----:B------:R-:W2:Y:S02]  /*13690*/  LDG.E.128 R4, desc[UR36][R2.64] ;  /* 0x0000002402047981 */ /* 0x000ea4000c1e1d00 */
[----:B--2---:R-:W-:-:S06]  /*136a0*/  DSETP.NEU.AND P0, PT, R6, RZ, PT ;  /* 0x000000ff0600722a */ /* 0x004fcc0003f0d000 */
[----:B------:R-:W-:-:S06]  /*136b0*/  DSETP.NEU.OR P0, PT, R4, RZ, P0 ;  /* 0x000000ff0400722a */ /* 0x000fcc000070d400 */
[----:B------:R-:W-:Y:S01]  /*136c0*/  P2R R22, PR, RZ, 0x1 ;  /* 0x00000001ff167803 */ /* 0x000fe20000000000 */
[----:B------:R-:W-:Y:S07]  /*136d0*/  BRA `(.L_x_2772) ;  /* 0x00000008008c7947 */ /* 0x000fee0003800000 */
.L_x_2780:
        /* <DEDUP_REMOVED lines=28> */
.L_x_2783:
        /* <DEDUP_REMOVED lines=15> */
.L_x_2782:
[----:B------:R-:W2:Y:S02]  /*13990*/  LDG.E.U16 R0, desc[UR36][R2.64] ;  /* 0x0000002402007981 */ /* 0x000ea4000c1e1500 */
[----:B--2---:R-:W-:-:S05]  /*139a0*/  IMAD.U32 R0, R0, 0x10000, RZ ;  /* 0x0001000000007824 */ /* 0x004fca00078e00ff */
[----:B------:R-:W-:-:S04]  /*139b0*/  FSETP.NEU.FTZ.AND P0, PT, R0, RZ, PT ;  /* 0x000000ff0000720b */ /* 0x000fc80003f1d000 */
[----:B------:R-:W-:Y:S01]  /*139c0*/  P2R R22, PR, RZ, 0x1 ;  /* 0x00000001ff167803 */ /* 0x000fe20000000000 */
[----:B------:R-:W-:Y:S08]  /*139d0*/  BRA `(.L_x_2772) ;  /* 0x0000000400cc7947 */ /* 0x000ff00003800000 */
.L_x_2779:
        /* <DEDUP_REMOVED lines=12> */
.L_x_2786:
        /* <DEDUP_REMOVED lines=21> */
.L_x_2790:
[----:B------:R-:W-:Y:S05]  /*13bf0*/  BSYNC B1 ;  /* 0x0000000000017941 */ /* 0x000fea0003800000 */
.L_x_2789:
[----:B------:R-:W-:Y:S01]  /*13c00*/  LEA R3, R0, 0x3b800000, 0x17 ;  /* 0x3b80000000037811 */ /* 0x000fe200078eb8ff */
[----:B------:R-:W-:-:S05]  /*13c10*/  IMAD.SHL.U32 R0, R2, 0x100000, RZ ;  /* 0x0010000002007824 */ /* 0x000fca00078e00ff */
[----:B------:R-:W-:-:S07]  /*13c20*/  LOP3.LUT R0, R3, R0, R4, 0xfe, !PT ;  /* 0x0000000003007212 */ /* 0x000fce00078efe04 */
.L_x_2788:
[----:B------:R-:W-:Y:S05]  /*13c30*/  BSYNC B0 ;  /* 0x0000000000007941 */ /* 0x000fea0003800000 */
.L_x_2787:
[----:B------:R-:W-:-:S04]  /*13c40*/  FSETP.NEU.FTZ.AND P0, PT, R0, RZ, PT ;  /* 0x000000ff0000720b */ /* 0x000fc80003f1d000 */
[----:B------:R-:W-:Y:S01]  /*13c50*/  P2R R22, PR, RZ, 0x1 ;  /* 0x00000001ff167803 */ /* 0x000fe20000000000 */
[----:B------:R-:W-:Y:S08]  /*13c60*/  BRA `(.L_x_2772) ;  /* 0x0000000400287947 */ /* 0x000ff00003800000 */
.L_x_2785:
        /* <DEDUP_REMOVED lines=21> */
.L_x_2794:
[----:B------:R-:W-:Y:S05]  /*13dc0*/  BSYNC B1 ;  /* 0x0000000000017941 */ /* 0x000fea0003800000 */
.L_x_2793:
[----:B------:R-:W-:Y:S01]  /*13dd0*/  LEA R3, R0, 0x37800000, 0x17 ;  /* 0x3780000000037811 */ /* 0x000fe200078eb8ff */
[----:B------:R-:W-:-:S05]  /*13de0*/  IMAD.SHL.U32 R0, R2, 0x200000, RZ ;  /* 0x0020000002007824 */ /* 0x000fca00078e00ff */
[----:B------:R-:W-:-:S07]  /*13df0*/  LOP3.LUT R0, R3, R0, R4, 0xfe, !PT ;  /* 0x0000000003007212 */ /* 0x000fce00078efe04 */
.L_x_2792:
[----:B------:R-:W-:Y:S05]  /*13e00*/  BSYNC B0 ;  /* 0x0000000000007941 */ /* 0x000fea0003800000 */
.L_x_2791:
[----:B------:R-:W-:-:S04]  /*13e10*/  FSETP.NEU.FTZ.AND P0, PT, R0, RZ, PT ;  /* 0x000000ff0000720b */ /* 0x000fc80003f1d000 */
[----:B------:R-:W-:Y:S01]  /*13e20*/  P2R R22, PR, RZ, 0x1 ;  /* 0x00000001ff167803 */ /* 0x000fe20000000000 */
[----:B------:R-:W-:Y:S08]  /*13e30*/  BRA `(.L_x_2772) ;  /* 0x0000000000b47947 */ /* 0x000ff00003800000 */
.L_x_2784:
        /* <DEDUP_REMOVED lines=14> */
.L_x_2798:
[----:B------:R-:W-:Y:S05]  /*13f20*/  BSYNC B0 ;  /* 0x0000000000007941 */ /* 0x000fea0003800000 */
.L_x_2797:
[----:B------:R-:W-:-:S04]  /*13f30*/  FSETP.NEU.FTZ.AND P0, PT, R0, RZ, PT ;  /* 0x000000ff0000720b */ /* 0x000fc80003f1d000 */
[----:B------:R-:W-:Y:S01]  /*13f40*/  P2R R22, PR, RZ, 0x1 ;  /* 0x00000001ff167803 */ /* 0x000fe20000000000 */
[----:B------:R-:W-:Y:S08]  /*13f50*/  BRA `(.L_x_2772) ;  /* 0x00000000006c7947 */ /* 0x000ff00003800000 */
.L_x_2771:
        /* <DEDUP_REMOVED lines=16> */
.L_x_2799:
[----:B------:R-:W-:-:S04]  /*14060*/  PLOP3.LUT P0, PT, PT, PT, PT, 0x8, 0x0 ;  /* 0x000000000000781c */ /* 0x000fc80003f0e170 */
[----:B------:R-:W-:Y:S01]  /*14070*/  P2R R22, PR, RZ, 0x1 ;  /* 0x00000001ff167803 */ /* 0x000fe20000000000 */
[----:B------:R-:W-:Y:S08]  /*14080*/  BRA `(.L_x_2772) ;  /* 0x0000000000207947 */ /* 0x000ff00003800000 */
.L_x_2796:
[----:B------:R-:W2:Y:S02]  /*14090*/  LDG.E.64 R2, desc[UR36][R2.64] ;  /* 0x0000002402027981 */ /* 0x000ea4000c1e1b00 */
[----:B--2---:R-:W-:-:S04]  /*140a0*/  ISETP.NE.U32.AND P0, PT, R2, RZ, PT ;  /* 0x000000ff0200720c */ /* 0x004fc80003f05070 */
[----:B------:R-:W-:-:S04]  /*140b0*/  ISETP.NE.AND.EX P0, PT, R3, RZ, PT, P0 ;  /* 0x000000ff0300720c */ /* 0x000fc80003f05300 */
[----:B------:R-:W-:Y:S01]  /*140c0*/  P2R R22, PR, RZ, 0x1 ;  /* 0x00000001ff167803 */ /* 0x000fe20000000000 */
[----:B------:R-:W-:Y:S08]  /*140d0*/  BRA `(.L_x_2772) ;  /* 0x00000000000c7947 */ /* 0x000ff00003800000 */
.L_x_2795:
[----:B------:R-:W2:Y:S02]  /*140e0*/  LDG.E R2, desc[UR36][R2.64] ;  /* 0x0000002402027981 */ /* 0x000ea4000c1e1900 */
[----:B--2---:R-:W-:-:S04]  /*140f0*/  ISETP.NE.AND P0, PT, R2, RZ, PT ;  /* 0x000000ff0200720c */ /* 0x004fc80003f05270 */
[----:B------:R-:W-:-:S09]  /*14100*/  P2R R22, PR, RZ, 0x1 ;  /* 0x00000001ff167803 */ /* 0x000fd20000000000 */
.L_x_2772:
        /* <DEDUP_REMOVED lines=18> */
.L_x_2803:
[----:B------:R0:W5:Y:S01]  /*14230*/  LDG.E.U8 R2, desc[UR36][R4.64] ;  /* 0x0000002404027981 */ /* 0x000162000c1e1100 */
[----:B------:R-:W-:Y:S01]  /*14240*/  IMAD.MOV.U32 R3, RZ, RZ, RZ ;  /* 0x000000ffff037224 */ /* 0x000fe200078e00ff */
[----:B------:R-:W-:Y:S06]  /*14250*/  BRA `(.L_x_2805) ;  /* 0x0000000c00487947 */ /* 0x000fec0003800000 */
.L_x_2802:
        /* <DEDUP_REMOVED lines=8> */
.L_x_2807:
[----:B------:R-:W2:Y:S02]  /*142e0*/  LDG.E R2, desc[UR36][R4.64] ;  /* 0x0000002404027981 */ /* 0x000ea4000c1e1900 */
[----:B--2---:R-:W-:Y:S01]  /*142f0*/  SHF.R.S32.HI R3, RZ, 0x1f, R2 ;  /* 0x0000001fff037819 */ /* 0x004fe20000011402 */
[----:B------:R-:W-:Y:S06]  /*14300*/  BRA `(.L_x_2805) ;  /* 0x0000000c001c7947 */ /* 0x000fec0003800000 */
.L_x_2806:
[----:B------:R-:W2:Y:S02]  /*14310*/  LDG.E.S16 R2, desc[UR36][R4.64] ;  /* 0x0000002404027981 */ /* 0x000ea4000c1e1700 */
[----:B--2---:R-:W-:Y:S01]  /*14320*/  SHF.R.S32.HI R3, RZ, 0x1f, R2 ;  /* 0x0000001fff037819 */ /* 0x004fe20000011402 */
[----:B------:R-:W-:Y:S06]  /*14330*/  BRA `(.L_x_2805) ;  /* 0x0000000c00107947 */ /* 0x000fec0003800000 */
.L_x_2801:
        /* <DEDUP_REMOVED lines=9> */
.L_x_2809:
[----:B------:R-:W2:Y:S02]  /*143d0*/  LDG.E.U16 R4, desc[UR36][R4.64] ;  /* 0x0000002404047981 */ /* 0x000ea4000c1e1500 */
[----:B--2---:R-:W-:-:S06]  /*143e0*/  HADD2.F32 R2, -RZ, R4.H0_H0 ;  /* 0x20000004ff027230 */ /* 0x004fcc0000004100 */
[----:B------:R-:W0:Y:S01]  /*143f0*/  F2I.S64.TRUNC R2, R2 ;  /* 0x0000000200027311 */ /* 0x000e22000020d900 */
[----:B------:R-:W-:Y:S05]  /*14400*/  BRA `(.L_x_2805) ;  /* 0x0000000800dc7947 */ /* 0x000fea0003800000 */
.L_x_2808:
        /* <DEDUP_REMOVED lines=9> */
.L_x_2811:
[----:B------:R-:W2:Y:S02]  /*144a0*/  LDG.E.U16 R4, desc[UR36][R4.64] ;  /* 0x0000002404047981 */ /* 0x000ea4000c1e1500 */
[----:B--2---:R-:W-:-:S06]  /*144b0*/  HADD2.F32 R2, -RZ, R4.H0_H0 ;  /* 0x20000004ff027230 */ /* 0x004fcc0000004100 */
[----:B------:R-:W0:Y:S01]  /*144c0*/  F2I.S64.TRUNC R2, R2 ;  /* 0x0000000200027311 */ /* 0x000e22000020d900 */
[----:B------:R-:W-:Y:S05]  /*144d0*/  BRA `(.L_x_2805) ;  /* 0x0000000800a87947 */ /* 0x000fea0003800000 */
.L_x_2810:
[----:B------:R-:W2:Y:S02]  /*144e0*/  LDG.E.64 R2, desc[UR36][R4.64] ;  /* 0x0000002404027981 */ /* 0x000ea4000c1e1b00 */
[----:B--2---:R-:W0:Y:S01]  /*144f0*/  F2I.S64.F64.TRUNC R2, R2 ;  /* 0x0000000200027311 */ /* 0x004e22000030d900 */
[----:B------:R-:W-:Y:S05]  /*14500*/  BRA `(.L_x_2805) ;  /* 0x00000008009c7947 */ /* 0x000fea0003800000 */
.L_x_2800:
        /* <DEDUP_REMOVED lines=13> */
.L_x_2814:
[----:B------:R-:W2:Y:S02]  /*145e0*/  LDG.E.64 R2, desc[UR36][R4.64] ;  /* 0x0000002404027981 */ /* 0x000ea4000c1e1b00 */
[----:B--2---:R-:W0:Y:S01]  /*145f0*/  F2I.S64.F64.TRUNC R2, R2 ;  /* 0x0000000200027311 */ /* 0x004e22000030d900 */
[----:B------:R-:W-:Y:S05]  /*14600*/  BRA `(.L_x_2805) ;  /* 0x00000008005c7947 */ /* 0x000fea0003800000 */
.L_x_2813:
        /* <DEDUP_REMOVED lines=27> */
.L_x_2816:
        /* <DEDUP_REMOVED lines=14> */
.L_x_2815:
[----:B------:R-:W2:Y:S02]  /*148a0*/  LDG.E.U16 R2, desc[UR36][R4.64] ;  /* 0x0000002404027981 */ /* 0x000ea4000c1e1500 */
[----:B--2---:R-:W-:-:S06]  /*148b0*/  IMAD.U32 R2, R2, 0x10000, RZ ;  /* 0x0001000002027824 */ /* 0x004fcc00078e00ff */
[----:B------:R-:W0:Y:S01]  /*148c0*/  F2I.S64.TRUNC R2, R2 ;  /* 0x0000000200027311 */ /* 0x000e22000020d900 */
[----:B------:R-:W-:Y:S05]  /*148d0*/  BRA `(.L_x_2805) ;  /* 0x0000000400a87947 */ /* 0x000fea0003800000 */
.L_x_2812:
        /* <DEDUP_REMOVED lines=11> */
.L_x_2819:
        /* <DEDUP_REMOVED lines=21> */
.L_x_2823:
[----:B------:R-:W-:Y:S05]  /*14ae0*/  BSYNC B1 ;  /* 0x0000000000017941 */ /* 0x000fea0003800000 */
.L_x_2822:
[----:B------:R-:W-:Y:S01]  /*14af0*/  IMAD.SHL.U32 R2, R2, 0x100000, RZ ;  /* 0x0010000002027824 */ /* 0x000fe200078e00ff */
[----:B------:R-:W-:-:S04]  /*14b00*/  LEA R3, R0, 0x3b800000, 0x17 ;  /* 0x3b80000000037811 */ /* 0x000fc800078eb8ff */
[----:B------:R-:W-:-:S07]  /*14b10*/  LOP3.LUT R2, R3, R2, R4, 0xfe, !PT ;  /* 0x0000000203027212 */ /* 0x000fce00078efe04 */
.L_x_2821:
[----:B------:R-:W-:Y:S05]  /*14b20*/  BSYNC B0 ;  /* 0x0000000000007941 */ /* 0x000fea0003800000 */
.L_x_2820:
[----:B------:R-:W1:Y:S01]  /*14b30*/  F2I.S64.TRUNC R2, R2 ;  /* 0x0000000200027311 */ /* 0x000e62000020d900 */
[----:B------:R-:W-:Y:S05]  /*14b40*/  BRA `(.L_x_2805) ;  /* 0x00000004000c7947 */ /* 0x000fea0003800000 */
.L_x_2818:
        /* <DEDUP_REMOVED lines=21> */
.L_x_2827:
[----:B------:R-:W-:Y:S05]  /*14ca0*/  BSYNC B1 ;  /* 0x0000000000017941 */ /* 0x000fea0003800000 */
.L_x_2826:
[----:B------:R-:W-:Y:S01]  /*14cb0*/  IMAD.SHL.U32 R2, R2, 0x200000, RZ ;  /* 0x0020000002027824 */ /* 0x000fe200078e00ff */
[----:B------:R-:W-:-:S04]  /*14cc0*/  LEA R3, R0, 0x37800000, 0x17 ;  /* 0x3780000000037811 */ /* 0x000fc800078eb8ff */
[----:B------:R-:W-:-:S07]  /*14cd0*/  LOP3.LUT R2, R3, R2, R4, 0xfe, !PT ;  /* 0x0000000203027212 */ /* 0x000fce00078efe04 */
.L_x_2825:
[----:B------:R-:W-:Y:S05]  /*14ce0*/  BSYNC B0 ;  /* 0x0000000000007941 */ /* 0x000fea0003800000 */
.L_x_2824:
[----:B------:R-:W2:Y:S01]  /*14cf0*/  F2I.S64.TRUNC R2, R2 ;  /* 0x0000000200027311 */ /* 0x000ea2000020d900 */
[----:B------:R-:W-:Y:S05]  /*14d00*/  BRA `(.L_x_2805) ;  /* 0x00000000009c7947 */ /* 0x000fea0003800000 */
.L_x_2817:
        /* <DEDUP_REMOVED lines=14> */
.L_x_2831:
[----:B------:R-:W-:Y:S05]  /*14df0*/  BSYNC B0 ;  /* 0x0000000000007941 */ /* 0x000fea0003800000 */
.L_x_2830:
[----:B------:R-:W4:Y:S01]  /*14e00*/  F2I.S64.TRUNC R2, R2 ;  /* 0x0000000200027311 */ /* 0x000f22000020d900 */
[----:B------:R-:W-:Y:S05]  /*14e10*/  BRA `(.L_x_2805) ;  /* 0x0000000000587947 */ /* 0x000fea0003800000 */
.L_x_2804:
        /* <DEDUP_REMOVED lines=16> */
.L_x_2832:
[----:B------:R-:W-:Y:S01]  /*14f20*/  CS2R R2, SRZ ;  /* 0x0000000000027805 */ /* 0x000fe2000001ff00 */
[----:B------:R-:W-:Y:S06]  /*14f30*/  BRA `(.L_x_2805) ;  /* 0x0000000000107947 */ /* 0x000fec0003800000 */
.L_x_2829:
[----:B------:R0:W5:Y:S01]  /*14f40*/  LDG.E.64 R2, desc[UR36][R4.64] ;  /* 0x0000002404027981 */ /* 0x000162000c1e1b00 */
[----:B------:R-:W-:Y:S05]  /*14f50*/  BRA `(.L_x_2805) ;  /* 0x0000000000087947 */ /* 0x000fea0003800000 */
.L_x_2828:
[----:B------:R3:W5:Y:S01]  /*14f60*/  LDG.E R2, desc[UR36][R4.64] ;  /* 0x0000002404027981 */ /* 0x000762000c1e1900 */
[----:B------:R-:W-:-:S07]  /*14f70*/  IMAD.MOV.U32 R3, RZ, RZ, RZ ;  /* 0x000000ffff037224 */ /* 0x000fce00078e00ff */
.L_x_2805:
[----:B------:R-:W1:Y:S01]  /*14f80*/  LDC.U8 R6, c[0x0][0x508] ;  /* 0x00014200ff067b82 */ /* 0x000e620000000000 */
[----:B------:R-:W-:Y:S01]  /*14f90*/  ISETP.NE.AND P0, PT, R22, RZ, PT ;  /* 0x000000ff1600720c */ /* 0x000fe20003f05270 */
[----:B------:R-:W-:Y:S01]  /*14fa0*/  BSSY B0, `(.L_x_2833) ;  /* 0x000000b000007945 */ /* 0x000fe20003800000 */
[----:B------:R-:W-:-:S04]  /*14fb0*/  ISETP.NE.AND P2, PT, R19, RZ, PT ;  /* 0x000000ff1300720c */ /* 0x000fc80003f45270 */
[----:B------:R-:W-:-:S04]  /*14fc0*/  SEL R0, RZ, 0x1, !P2 ;  /* 0x00000001ff007807 */ /* 0x000fc80005000000 */
[----:B0--3--:R-:W-:Y:S02]  /*14fd0*/  PRMT R5, R0, 0x7610, R5 ;  /* 0x0000761000057816 */ /* 0x009fe40000000005 */
[----:B-1----:R-:W-:-:S04]  /*14fe0*/  PRMT R4, R6, 0x9910, RZ ;  /* 0x0000991006047816 */ /* 0x002fc800000000ff */
[----:B------:R-:W-:Y:S01]  /*14ff0*/  ISETP.GT.AND P1, PT, R4, 0x9, PT ;  /* 0x000000090400780c */ /* 0x000fe20003f24270 */
[----:B------:R-:W-:-:S12]  /*15000*/  @!P0 BRA `(.L_x_2834) ;  /* 0x0000000000108947 */ /* 0x000fd80003800000 */
[----:B------:R-:W-:Y:S02]  /*15010*/  ULDC.64 UR4, c[0x0][0x4f8] ;  /* 0x00013e0000047ab9 */ /* 0x000fe40000000a00 */
[----:B--2-45:R-:W-:-:S04]  /*15020*/  IADD3 R2, P0, R2, UR4, RZ ;  /* 0x0000000402027c10 */ /* 0x034fc8000ff1e0ff */
[----:B------:R-:W-:-:S05]  /*15030*/  IADD3.X R3, R3, UR5, RZ, P0, !PT ;  /* 0x0000000503037c10 */ /* 0x000fca00087fe4ff */
[----:B------:R0:W5:Y:S04]  /*15040*/  LDG.E.U8 R5, desc[UR36][R2.64] ;  /* 0x0000002402057981 */ /* 0x000168000c1e1100 */
.L_x_2834:
[----:B------:R-:W-:Y:S05]  /*15050*/  BSYNC B0 ;  /* 0x0000000000007941 */ /* 0x000fea0003800000 */
.L_x_2833:
        /* <DEDUP_REMOVED lines=9> */
[----:B-----5:R-:W-:Y:S01]  /*150f0*/  STG.E.U8 desc[UR36][R16.64], R5 ;  /* 0x0000000510007986 */ /* 0x020fe2000c101124 */
[----:B------:R-:W-:Y:S05]  /*15100*/  EXIT ;  /* 0x000000000000794d */ /* 0x000fea0003800000 */
.L_x_2838:
[----:B-----5:R-:W-:Y:S01]  /*15110*/  STG.E.U8 desc[UR36][R16.64], R5 ;  /* 0x0000000510007986 */ /* 0x020fe2000c101124 */
[----:B------:R-:W-:Y:S05]  /*15120*/  EXIT ;  /* 0x000000000000794d */ /* 0x000fea0003800000 */
.L_x_2837:
        /* <DEDUP_REMOVED lines=8> */
[----:B0-2-4-:R-:W-:-:S05]  /*151b0*/  IMAD.MOV.U32 R2, RZ, RZ, R5 ;  /* 0x000000ffff027224 */ /* 0x015fca00078e0005 */
[----:B------:R-:W-:-:S05]  /*151c0*/  SHF.R.S32.HI R3, RZ, 0x1f, R2 ;  /* 0x0000001fff037819 */ /* 0x000fca0000011402 */
[----:B------:R-:W-:Y:S01]  /*151d0*/  STG.E.64 desc[UR36][R16.64], R2 ;  /* 0x0000000210007986 */ /* 0x000fe2000c101b24 */
[----:B------:R-:W-:Y:S05]  /*151e0*/  EXIT ;  /* 0x000000000000794d */ /* 0x000fea0003800000 */
.L_x_2841:
[----:B-----5:R-:W-:-:S04]  /*151f0*/  LOP3.LUT R5, R5, 0xffff, RZ, 0xc0, !PT ;  /* 0x0000ffff05057812 */ /* 0x020fc800078ec0ff */
[----:B0-2-4-:R-:W-:-:S05]  /*15200*/  PRMT R3, R5, 0x8880, RZ ;  /* 0x0000888005037816 */ /* 0x015fca00000000ff */
[----:B------:R-:W-:Y:S01]  /*15210*/  STG.E desc[UR36][R16.64], R3 ;  /* 0x0000000310007986 */ /* 0x000fe2000c101924 */
[----:B------:R-:W-:Y:S05]  /*15220*/  EXIT ;  /* 0x000000000000794d */ /* 0x000fea0003800000 */
.L_x_2840:
[----:B0-2-45:R-:W-:-:S04]  /*15230*/  PRMT R3, R5, 0x8880, RZ ;  /* 0x0000888005037816 */ /* 0x035fc800000000ff */
[----:B------:R-:W-:-:S05]  /*15240*/  PRMT R3, R3, 0x7710, RZ ;  /* 0x0000771003037816 */ /* 0x000fca00000000ff */
[----:B------:R-:W-:Y:S01]  /*15250*/  STG.E.U16 desc[UR36][R16.64], R3 ;  /* 0x0000000310007986 */ /* 0x000fe2000c101524 */
[----:B------:R-:W-:Y:S05]  /*15260*/  EXIT ;  /* 0x000000000000794d */ /* 0x000fea0003800000 */
.L_x_2836:
[----:B------:R-:W-:-:S13]  /*15270*/  ISETP.GT.AND P0, PT, R4, 0x6, PT ;  /* 0x000000060400780c */ /* 0x000fda0003f04270 */
[----:B------:R-:W-:Y:S05]  /*15280*/  @P0 BRA `(.L_x_2842) ;  /* 0x00000000002c0947 */ /* 0x000fea0003800000 */
[----:B------:R-:W-:-:S13]  /*15290*/  ISETP.NE.AND P0, PT, R4, 0x5, PT ;  /* 0x000000050400780c */ /* 0x000fda0003f05270 */
[----:B------:R-:W-:Y:S05]  /*152a0*/  @!P0 BRA `(.L_x_2843) ;  /* 0x0000000000148947 */ /* 0x000fea0003800000 */
[----:B------:R-:W-:-:S13]  /*152b0*/  ISETP.NE.AND P0, PT, R4, 0x6, PT ;  /* 0x000000060400780c */ /* 0x000fda0003f05270 */
[----:B------:R-:W-:Y:S05]  /*152c0*/  @P0 BRA `(.L_x_2839) ;  /* 0x0000000800c80947 */ /* 0x000fea0003800000 */
[----:B-----5:R-:W1:Y:S02]  /*152d0*/  I2F.S8 R5, R5 ;  /* 0x0000000500057306 */ /* 0x020e640000001400 */
[----:B-1----:R-:W-:Y:S01]  /*152e0*/  STG.E desc[UR36][R16.64], R5 ;  /* 0x0000000510007986 */ /* 0x002fe2000c101924 */
[----:B------:R-:W-:Y:S05]  /*152f0*/  EXIT ;  /* 0x000000000000794d */ /* 0x000fea0003800000 */
.L_x_2843:
[----:B-----5:R-:W1:Y:S02]  /*15300*/  I2F.S8 R0, R5 ;  /* 0x0000000500007306 */ /* 0x020e640000001400 */
[----:B-1----:R-:W-:-:S05]  /*15310*/  F2FP.F16.F32.PACK_AB R0, RZ, R0 ;  /* 0x00000000ff00723e */ /* 0x002fca00000000ff */
[----:B------:R-:W-:Y:S01]  /*15320*/  STG.E.U16 desc[UR36][R16.64], R0 ;  /* 0x0000000010007986 */ /* 0x000fe2000c101524 */
[----:B------:R-:W-:Y:S05]  /*15330*/  EXIT ;  /* 0x000000000000794d */ /* 0x000fea0003800000 */
.L_x_2842:
        /* <DEDUP_REMOVED lines=8> */
[----:B0-----:R-:W-:Y:S01]  /*153c0*/  STG.E.64 desc[UR36][R16.64], R2 ;  /* 0x0000000210007986 */ /* 0x001fe2000c101b24 */
[----:B------:R-:W-:Y:S05]  /*153d0*/  EXIT ;  /* 0x000000000000794d */ /* 0x000fea0003800000 */
.L_x_2845:
[----:B-----5:R-:W0:Y:S02]  /*153e0*/  I2F.S8 R5, R5 ;  /* 0x0000000500057306 */ /* 0x020e240000001400 */
[----:B0-2-4-:R-:W-:-:S04]  /*153f0*/  F2FP.F16.F32.PACK_AB R3, RZ, R5 ;  /* 0x00000005ff03723e */ /* 0x015fc800000000ff */
[----:B------:R-:W-:-:S05]  /*15400*/  PRMT R3, R3, 0x5410, RZ ;  /* 0x0000541003037816 */ /* 0x000fca00000000ff */
[----:B------:R-:W-:Y:S01]  /*15410*/  STG.E desc[UR36][R16.64], R3 ;  /* 0x0000000310007986 */ /* 0x000fe2000c101924 */
[----:B------:R-:W-:Y:S05]  /*15420*/  EXIT ;  /* 0x000000000000794d */ /* 0x000fea0003800000 */
.L_x_2844:
[----:B0-2-45:R-:W-:-:S04]  /*15430*/  PRMT R2, R5, 0x8880, RZ ;  /* 0x0000888005027816 */ /* 0x035fc800000000ff */
[----:B------:R-:W-:-:S06]  /*15440*/  PRMT R2, R2, 0x7710, RZ ;  /* 0x0000771002027816 */ /* 0x000fcc00000000ff */
[----:B------:R-:W0:Y:S02]  /*15450*/  I2F.F64.S16 R2, R2 ;  /* 0x0000000200027312 */ /* 0x000e240000101c00 */
[----:B0-----:R-:W-:Y:S01]  /*15460*/  STG.E.64 desc[UR36][R16.64], R2 ;  /* 0x0000000210007986 */ /* 0x001fe2000c101b24 */
[----:B------:R-:W-:Y:S05]  /*15470*/  EXIT ;  /* 0x000000000000794d */ /* 0x000fea0003800000 */
.L_x_2835:
        /* <DEDUP_REMOVED lines=9> */
[----:B0-2-4-:R-:W-:-:S05]  /*15510*/  SEL R3, RZ, 0x1, !P0 ;  /* 0x00000001ff037807 */ /* 0x015fca0004000000 */
[----:B------:R-:W-:Y:S01]  /*15520*/  STG.E.U8 desc[UR36][R16.64], R3 ;  /* 0x0000000310007986 */ /* 0x000fe2000c101124 */
[----:B------:R-:W-:Y:S05]  /*15530*/  EXIT ;  /* 0x000000000000794d */ /* 0x000fea0003800000 */
.L_x_2848:
[----:B-----5:R-:W-:Y:S02]  /*15540*/  PRMT R4, R5, 0x8880, RZ ;  /* 0x0000888005047816 */ /* 0x020fe400000000ff */
[----:B------:R-:W-:Y:S02]  /*15550*/  CS2R R6, SRZ ;  /* 0x0000000000067805 */ /* 0x000fe4000001ff00 */
[----:B------:R-:W-:-:S06]  /*15560*/  PRMT R4, R4, 0x7710, RZ ;  /* 0x0000771004047816 */ /* 0x000fcc00000000ff */
[----:B------:R-:W1:Y:S02]  /*15570*/  I2F.F64.S16 R4, R4 ;  /* 0x0000000400047312 */ /* 0x000e640000101c00 */
[----:B-1----:R-:W-:Y:S01]  /*15580*/  STG.E.128 desc[UR36][R16.64], R4 ;  /* 0x0000000410007986 */ /* 0x002fe2000c101d24 */
[----:B------:R-:W-:Y:S05]  /*15590*/  EXIT ;  /* 0x000000000000794d */ /* 0x000fea0003800000 */
.L_x_2847:
        /* <DEDUP_REMOVED lines=8> */
[C---:B0-2-4-:R-:W-:Y:S02]  /*15620*/  LOP3.LUT R2, R5.reuse, 0x7fffffff, RZ, 0xc0, !PT ;  /* 0x7fffffff05027812 */ /* 0x055fe400078ec0ff */
        /* <DEDUP_REMOVED lines=12> */
.L_x_2852:
[----:B------:R-:W-:Y:S05]  /*156f0*/  BSYNC B0 ;  /* 0x0000000000007941 */ /* 0x000fea0003800000 */
.L_x_2851:
[----:B------:R-:W-:-:S05]  /*15700*/  LOP3.LUT R3, R0, R3, RZ, 0xfc, !PT ;  /* 0x0000000300037212 */ /* 0x000fca00078efcff */
[----:B------:R-:W-:Y:S01]  /*15710*/  STG.E.U8 desc[UR36][R16.64], R3 ;  /* 0x0000000310007986 */ /* 0x000fe2000c101124 */
[----:B------:R-:W-:Y:S05]  /*15720*/  EXIT ;  /* 0x000000000000794d */ /* 0x000fea0003800000 */
.L_x_2850:
[----:B-----5:R-:W0:Y:S01]  /*15730*/  I2F.S8 R5, R5 ;  /* 0x0000000500057306 */ /* 0x020e220000001400 */
[----:B------:R-:W-:Y:S01]  /*15740*/  BSSY B0, `(.L_x_2853) ;  /* 0x000000f000007945 */ /* 0x000fe20003800000 */
[----:B0-2-4-:R-:W-:-:S04]  /*15750*/  LOP3.LUT R2, R5, 0x7fffffff, RZ, 0xc0, !PT ;  /* 0x7fffffff05027812 */ /* 0x015fc800078ec0ff */
        /* <DEDUP_REMOVED lines=10> */
.L_x_2854:
[----:B------:R-:W-:Y:S01]  /*15800*/  IMAD.MOV.U32 R0, RZ, RZ, 0x7f ;  /* 0x0000007fff007424 */ /* 0x000fe200078e00ff */
[----:B------:R-:W-:-:S04]  /*15810*/  ISETP.GT.U32.AND P0, PT, R2, 0x7f800000, PT ;  /* 0x7f8000000200780c */ /* 0x000fc80003f04070 */
[----:B------:R-:W-:-:S09]  /*15820*/  SEL R0, R0, 0x7c, P0 ;  /* 0x0000007c00007807 */ /* 0x000fd20000000000 */
.L_x_2855:
[----:B------:R-:W-:Y:S05]  /*15830*/  BSYNC B0 ;  /* 0x0000000000007941 */ /* 0x000fea0003800000 */
.L_x_2853:
[----:B------:R-:W-:-:S04]  /*15840*/  LOP3.LUT R2, R5, 0x80000000, RZ, 0xc0, !PT ;  /* 0x8000000005027812 */ /* 0x000fc800078ec0ff */
[----:B------:R-:W-:-:S04]  /*15850*/  SHF.R.U32.HI R3, RZ, 0x18, R2 ;  /* 0x00000018ff037819 */ /* 0x000fc80000011602 */
[----:B------:R-:W-:-:S05]  /*15860*/  LOP3.LUT R3, R0, R3, RZ, 0xfc, !PT ;  /* 0x0000000300037212 */ /* 0x000fca00078efcff */
[----:B------:R-:W-:Y:S01]  /*15870*/  STG.E.U8 desc[UR36][R16.64], R3 ;  /* 0x0000000310007986 */ /* 0x000fe2000c101124 */
[----:B------:R-:W-:Y:S05]  /*15880*/  EXIT ;  /* 0x000000000000794d */ /* 0x000fea0003800000 */
.L_x_2849:
[----:B-----5:R-:W1:Y:S02]  /*15890*/  I2F.S8 R0, R5 ;  /* 0x0000000500007306 */ /* 0x020e640000001400 */
[----:B-1----:R-:W-:-:S05]  /*158a0*/  F2FP.BF16.F32.PACK_AB R0, RZ, R0 ;  /* 0x00000000ff00723e */ /* 0x002fca00000010ff */
[----:B------:R-:W-:Y:S01]  /*158b0*/  STG.E.U16 desc[UR36][R16.64], R0 ;  /* 0x0000000010007986 */ /* 0x000fe2000c101524 */
[----:B------:R-:W-:Y:S05]  /*158c0*/  EXIT ;  /* 0x000000000000794d */ /* 0x000fea0003800000 */
.L_x_2846:
        /* <DEDUP_REMOVED lines=10> */
[----:B------:R-:W-:Y:S01]  /*15970*/  STG.E.U16 desc[UR36][R16.64], R3 ;  /* 0x0000000310007986 */ /* 0x000fe2000c101524 */
[----:B------:R-:W-:Y:S05]  /*15980*/  EXIT ;  /* 0x000000000000794d */ /* 0x000fea0003800000 */
.L_x_2858:
[----:B-----5:R-:W0:Y:S01]  /*15990*/  I2F.S8 R5, R5 ;  /* 0x0000000500057306 */ /* 0x020e220000001400 */
[----:B------:R-:W-:Y:S01]  /*159a0*/  BSSY B0, `(.L_x_2859) ;  /* 0x0000014000007945 */ /* 0x000fe20003800000 */
[----:B------:R-:W-:Y:S01]  /*159b0*/  IMAD.MOV.U32 R8, RZ, RZ, 0x80 ;  /* 0x00000080ff087424 */ /* 0x000fe200078e00ff */
[----:B0-2-4-:R-:W-:-:S04]  /*159c0*/  LOP3.LUT R2, R5, 0x7fffffff, RZ, 0xc0, !PT ;  /* 0x7fffffff05027812 */ /* 0x015fc800078ec0ff */
        /* <DEDUP_REMOVED lines=13> */
.L_x_2861:
[----:B------:R-:W-:-:S04]  /*15aa0*/  LOP3.LUT R2, R5, 0x80000000, RZ, 0xc0, !PT ;  /* 0x8000000005027812 */ /* 0x000fc800078ec0ff */
[----:B------:R-:W-:-:S04]  /*15ab0*/  SHF.R.U32.HI R3, RZ, 0x18, R2 ;  /* 0x00000018ff037819 */ /* 0x000fc80000011602 */
[----:B------:R-:W-:-:S04]  /*15ac0*/  LOP3.LUT R0, R0, R3, RZ, 0xfc, !PT ;  /* 0x0000000300007212 */ /* 0x000fc800078efcff */
[----:B------:R-:W-:-:S07]  /*15ad0*/  PRMT R8, R0, 0x7610, R8 ;  /* 0x0000761000087816 */ /* 0x000fce0000000008 */
.L_x_2860:
[----:B------:R-:W-:Y:S05]  /*15ae0*/  BSYNC B0 ;  /* 0x0000000000007941 */ /* 0x000fea0003800000 */
.L_x_2859:
[----:B------:R-:W-:Y:S01]  /*15af0*/  STG.E.U8 desc[UR36][R16.64], R8 ;  /* 0x0000000810007986 */ /* 0x000fe2000c101124 */
[----:B------:R-:W-:Y:S05]  /*15b00*/  EXIT ;  /* 0x000000000000794d */ /* 0x000fea0003800000 */
.L_x_2857:
        /* <DEDUP_REMOVED lines=17> */
.L_x_2864:
[----:B------:R-:W-:-:S04]  /*15c20*/  LOP3.LUT R2, R5, 0x80000000, RZ, 0xc0, !PT ;  /* 0x8000000005027812 */ /* 0x000fc800078ec0ff */
[----:B------:R-:W-:-:S04]  /*15c30*/  SHF.R.U32.HI R3, RZ, 0x18, R2 ;  /* 0x00000018ff037819 */ /* 0x000fc80000011602 */
[----:B------:R-:W-:-:S04]  /*15c40*/  LOP3.LUT R0, R0, R3, RZ, 0xfc, !PT ;  /* 0x0000000300007212 */ /* 0x000fc800078efcff */
[----:B------:R-:W-:-:S07]  /*15c50*/  PRMT R8, R0, 0x7610, R8 ;  /* 0x0000761000087816 */ /* 0x000fce0000000008 */
.L_x_2863:
[----:B------:R-:W-:Y:S05]  /*15c60*/  BSYNC B0 ;  /* 0x0000000000007941 */ /* 0x000fea0003800000 */
.L_x_2862:
[----:B------:R-:W-:Y:S01]  /*15c70*/  STG.E.U8 desc[UR36][R16.64], R8 ;  /* 0x0000000810007986 */ /* 0x000fe2000c101124 */
[----:B------:R-:W-:Y:S05]  /*15c80*/  EXIT ;  /* 0x000000000000794d */ /* 0x000fea0003800000 */
.L_x_2856:
[----:B------:R-:W-:-:S13]  /*15c90*/  ISETP.NE.AND P0, PT, R4, 0x1c, PT ;  /* 0x0000001c0400780c */ /* 0x000fda0003f05270 */
[----:B------:R-:W-:Y:S05]  /*15ca0*/  @!P0 BRA `(.L_x_2865) ;  /* 0x0000000000ac8947 */ /* 0x000fea0003800000 */
[----:B------:R-:W-:-:S13]  /*15cb0*/  ISETP.NE.AND P0, PT, R4, 0x1d, PT ;  /* 0x0000001d0400780c */ /* 0x000fda0003f05270 */
[----:B------:R-:W-:Y:S05]  /*15cc0*/  @!P0 BRA `(.L_x_2866) ;  /* 0x00000000008c8947 */ /* 0x000fea0003800000 */
[----:B------:R-:W-:-:S13]  /*15cd0*/  ISETP.NE.AND P0, PT, R4, 0x2c, PT ;  /* 0x0000002c0400780c */ /* 0x000fda0003f05270 */
[----:B------:R-:W-:Y:S05]  /*15ce0*/  @P0 BRA `(.L_x_2839) ;  /* 0x0000000000400947 */ /* 0x000fea0003800000 */
[----:B-----5:R-:W0:Y:S02]  /*15cf0*/  I2F.S8 R4, R5 ;  /* 0x0000000500047306 */ /* 0x020e240000001400 */
[----:B0-2-4-:R-:W-:-:S04]  /*15d00*/  SHF.R.U32.HI R2, RZ, 0x17, R4 ;  /* 0x00000017ff027819 */ /* 0x015fc80000011604 */
        /* <DEDUP_REMOVED lines=14> */
.L_x_2839:
        /* <DEDUP_REMOVED lines=16> */
.L_x_2867:
[----:B------:R-:W-:Y:S05]  /*15ef0*/  EXIT ;  /* 0x000000000000794d */ /* 0x000fea0003800000 */
.L_x_2866:
[----:B-----5:R-:W-:-:S04]  /*15f00*/  LOP3.LUT R5, R5, 0xffff, RZ, 0xc0, !PT ;  /* 0x0000ffff05057812 */ /* 0x020fc800078ec0ff */
[----:B------:R-:W-:-:S05]  /*15f10*/  PRMT R5, R5, 0x8880, RZ ;  /* 0x0000888005057816 */ /* 0x000fca00000000ff */
[----:B0-2-4-:R-:W-:-:S05]  /*15f20*/  IMAD.MOV.U32 R2, RZ, RZ, R5 ;  /* 0x000000ffff027224 */ /* 0x015fca00078e0005 */
[----:B------:R-:W-:-:S05]  /*15f30*/  SHF.R.S32.HI R3, RZ, 0x1f, R2 ;  /* 0x0000001fff037819 */ /* 0x000fca0000011402 */
[----:B------:R-:W-:Y:S01]  /*15f40*/  STG.E.64 desc[UR36][R16.64], R2 ;  /* 0x0000000210007986 */ /* 0x000fe2000c101b24 */
[----:B------:R-:W-:Y:S05]  /*15f50*/  EXIT ;  /* 0x000000000000794d */ /* 0x000fea0003800000 */
.L_x_2865:
[----:B-----5:R-:W-:-:S04]  /*15f60*/  LOP3.LUT R5, R5, 0xffff, RZ, 0xc0, !PT ;  /* 0x0000ffff05057812 */ /* 0x020fc800078ec0ff */
[----:B0-2-4-:R-:W-:-:S05]  /*15f70*/  PRMT R3, R5, 0x8880, RZ ;  /* 0x0000888005037816 */ /* 0x015fca00000000ff */
[----:B------:R-:W-:Y:S01]  /*15f80*/  STG.E desc[UR36][R16.64], R3 ;  /* 0x0000000310007986 */ /* 0x000fe2000c101924 */
[----:B------:R-:W-:Y:S05]  /*15f90*/  EXIT ;  /* 0x000000000000794d */ /* 0x000fea0003800000 */
.L_x_2868:
        /* <DEDUP_REMOVED lines=14> */
.L_x_28008:


//--------------------- .text._ZN2at6native27unrolled_elementwise_kernelIZZZNS0_28launch_masked_scatter_kernelERKNS_10TensorBaseES4_S4_S4_ENKUlvE_clEvENKUlvE8_clEvEUlbblE_St5arrayIPcLm4EELi4E23TrivialOffsetCalculatorILi3EjESB_ILi1EjENS0_6memory12LoadWithCastILi3EEENSE_13StoreWithCastILi1EEEEEviT_T0_T2_T3_T4_T5_ --------------------------
	.section	.text._ZN2at6native27unrolled_elementwise_kernelIZZZNS0_28launch_masked_scatter_kernelERKNS_10TensorBaseES4_S4_S4_ENKUlvE_clEvENKUlvE8_clEvEUlbblE_St5arrayIPcLm4EELi4E23TrivialOffsetCalculatorILi3EjESB_ILi1EjENS0_6memory12LoadWithCastILi3EEENSE_13StoreWithCastILi1EEEEEviT_T0_T2_T3_T4_T5_,"ax",@progbits
	.align	128
        .global         _ZN2at6native27unrolled_elementwise_kernelIZZZNS0_28launch_masked_scatter_kernelERKNS_10TensorBaseES4_S4_S4_ENKUlvE_clEvENKUlvE8_clEvEUlbblE_St5arrayIPcLm4EELi4E23TrivialOffsetCalculatorILi3EjESB_ILi1EjENS0_6memory12LoadWithCastILi3EEENSE_13StoreWithCastILi1EEEEEviT_T0_T2_T3_T4_T5_
        .type           _ZN2at6native27unrolled_elementwise_kernelIZZZNS0_28launch_masked_scatter_kernelERKNS_10TensorBaseES4_S4_S4_ENKUlvE_clEvENKUlvE8_clEvEUlbblE_St5arrayIPcLm4EELi4E23TrivialOffsetCalculatorILi3EjESB_ILi1EjENS0_6memory12LoadWithCastILi3EEENSE_13StoreWithCastILi1EEEEEviT_T0_T2_T3_T4_T5_,@function
        .size           _ZN2at6native27unrolled_elementwise_kernelIZZZNS0_28launch_masked_scatter_kernelERKNS_10TensorBaseES4_S4_S4_ENKUlvE_clEvENKUlvE8_clEvEUlbblE_St5arrayIPcLm4EELi4E23TrivialOffsetCalculatorILi3EjESB_ILi1EjENS0_6memory12LoadWithCastILi3EEENSE_13StoreWithCastILi1EEEEEviT_T0_T2_T3_T4_T5_,(.L_x_28009 - _ZN2at6native27unrolled_elementwise_kernelIZZZNS0_28launch_masked_scatter_kernelERKNS_10TensorBaseES4_S4_S4_ENKUlvE_clEvENKUlvE8_clEvEUlbblE_St5arrayIPcLm4EELi4E23TrivialOffsetCalculatorILi3EjESB_ILi1EjENS0_6memory12LoadWithCastILi3EEENSE_13StoreWithCastILi1EEEEEviT_T0_T2_T3_T4_T5_)
        .other          _ZN2at6native27unrolled_elementwise_kernelIZZZNS0_28launch_masked_scatter_kernelERKNS_10TensorBaseES4_S4_S4_ENKUlvE_clEvENKUlvE8_clEvEUlbblE_St5arrayIPcLm4EELi4E23TrivialOffsetCalculatorILi3EjESB_ILi1EjENS0_6memory12LoadWithCastILi3EEENSE_13StoreWithCastILi1EEEEEviT_T0_T2_T3_T4_T5_,@"STO_CUDA_ENTRY STV_DEFAULT"
_ZN2at6native27unrolled_elementwise_kernelIZZZNS0_28launch_masked_scatter_kernelERKNS_10TensorBaseES4_S4_S4_ENKUlvE_clEvENKUlvE8_clEvEUlbblE_St5arrayIPcLm4EELi4E23TrivialOffsetCalculatorILi3EjESB_ILi1EjENS0_6memory12LoadWithCastILi3EEENSE_13StoreWithCastILi1EEEEEviT_T0_T2_T3_T4_T5_:
.text._ZN2at6native27unrolled_elementwise_kernelIZZZNS0_28launch_masked_scatter_kernelERKNS_10TensorBaseES4_S4_S4_ENKUlvE_clEvENKUlvE8_clEvEUlbblE_St5arrayIPcLm4EELi4E23TrivialOffsetCalculatorILi3EjESB_ILi1EjENS0_6memory12LoadWithCastILi3EEENSE_13StoreWithCastILi1EEEEEviT_T0_T2_T3_T4_T5_:
        /* <DEDUP_REMOVED lines=38> */
.L_x_2874:
[----:B------:R-:W2:Y:S02]  /*0260*/  LDG.E.U8 R4, desc[UR36][R4.64] ;  /* 0x0000002404047981 */ /* 0x000ea4000c1e1100 */
[----:B--2---:R-:W-:-:S04]  /*0270*/  ISETP.NE.AND P0, PT, R4, RZ, PT ;  /* 0x000000ff0400720c */ /* 0x004fc80003f05270 */
[----:B------:R-:W-:Y:S01]  /*0280*/  P2R R23, PR, RZ, 0x1 ;  /* 0x00000001ff177803 */ /* 0x000fe20000000000 */
[----:B------:R-:W-:Y:S08]  /*0290*/  BRA `(.L_x_2876) ;  /* 0x0000000c00c47947 */ /* 0x000ff00003800000 */
.L_x_2873:
        /* <DEDUP_REMOVED lines=11> */
.L_x_2878:
[----:B------:R-:W2:Y:S02]  /*0350*/  LDG.E R4, desc[UR36][R4.64] ;  /* 0x0000002404047981 */ /* 0x000ea4000c1e1900 */
[----:B--2---:R-:W-:-:S04]  /*0360*/  ISETP.NE.AND P0, PT, R4, RZ, PT ;  /* 0x000000ff0400720c */ /* 0x004fc80003f05270 */
[----:B------:R-:W-:Y:S01]  /*0370*/  P2R R23, PR, RZ, 0x1 ;  /* 0x00000001ff177803 */ /* 0x000fe20000000000 */
[----:B------:R-:W-:Y:S08]  /*0380*/  BRA `(.L_x_2876) ;  /* 0x0000000c00887947 */ /* 0x000ff00003800000 */
.L_x_2877:
[----:B------:R-:W2:Y:S02]  /*0390*/  LDG.E.U16 R4, desc[UR36][R4.64] ;  /* 0x0000002404047981 */ /* 0x000ea4000c1e1500 */
[----:B--2---:R-:W-:-:S04]  /*03a0*/  ISETP.NE.AND P0, PT, R4, RZ, PT ;  /* 0x000000ff0400720c */ /* 0x004fc80003f05270 */
[----:B------:R-:W-:Y:S01]  /*03b0*/  P2R R23, PR, RZ, 0x1 ;  /* 0x00000001ff177803 */ /* 0x000fe20000000000 */
[----:B------:R-:W-:Y:S08]  /*03c0*/  BRA `(.L_x_2876) ;  /* 0x0000000c00787947 */ /* 0x000ff00003800000 */
.L_x_2872:
        /* <DEDUP_REMOVED lines=10> */
.L_x_2880:
[----:B------:R-:W2:Y:S02]  /*0470*/  LDG.E.U16 R0, desc[UR36][R4.64] ;  /* 0x0000002404007981 */ /* 0x000ea4000c1e1500 */
[----:B--2---:R-:W-:-:S05]  /*0480*/  HADD2.F32 R0, -RZ, R0.H0_H0 ;  /* 0x20000000ff007230 */ /* 0x004fca0000004100 */
[----:B------:R-:W-:-:S04]  /*0490*/  FSETP.NEU.FTZ.AND P0, PT, R0, RZ, PT ;  /* 0x000000ff0000720b */ /* 0x000fc80003f1d000 */
[----:B------:R-:W-:Y:S01]  /*04a0*/  P2R R23, PR, RZ, 0x1 ;  /* 0x00000001ff177803 */ /* 0x000fe20000000000 */
[----:B------:R-:W-:Y:S08]  /*04b0*/  BRA `(.L_x_2876) ;  /* 0x0000000c003c7947 */ /* 0x000ff00003800000 */
.L_x_2879:
        /* <DEDUP_REMOVED lines=12> */
.L_x_2882:
        /* <DEDUP_REMOVED lines=11> */
.L_x_2881:
[----:B------:R-:W2:Y:S02]  /*0630*/  LDG.E.64 R4, desc[UR36][R4.64] ;  /* 0x0000002404047981 */ /* 0x000ea4000c1e1b00 */
[----:B--2---:R-:W-:-:S06]  /*0640*/  DSETP.NEU.AND P0, PT, R4, RZ, PT ;  /* 0x000000ff0400722a */ /* 0x004fcc0003f0d000 */
[----:B------:R-:W-:Y:S01]  /*0650*/  P2R R23, PR, RZ, 0x1 ;  /* 0x00000001ff177803 */ /* 0x000fe20000000000 */
[----:B------:R-:W-:Y:S07]  /*0660*/  BRA `(.L_x_2876) ;  /* 0x0000000800d07947 */ /* 0x000fee0003800000 */
.L_x_2871:
        /* <DEDUP_REMOVED lines=12> */
.L_x_2885:
[----:B------:R-:W2:Y:S02]  /*0730*/  LDG.E.128 R4, desc[UR36][R4.64] ;  /* 0x0000002404047981 */ /* 0x000ea4000c1e1d00 */
[----:B--2---:R-:W-:-:S06]  /*0740*/  DSETP.NEU.AND P0, PT, R6, RZ, PT ;  /* 0x000000ff0600722a */ /* 0x004fcc0003f0d000 */
[----:B------:R-:W-:-:S06]  /*0750*/  DSETP.NEU.OR P0, PT, R4, RZ, P0 ;  /* 0x000000ff0400722a */ /* 0x000fcc000070d400 */
[----:B------:R-:W-:Y:S01]  /*0760*/  P2R R23, PR, RZ, 0x1 ;  /* 0x00000001ff177803 */ /* 0x000fe20000000000 */
[----:B------:R-:W-:Y:S07]  /*0770*/  BRA `(.L_x_2876) ;  /* 0x00000008008c7947 */ /* 0x000fee0003800000 */
.L_x_2884:
        /* <DEDUP_REMOVED lines=28> */
.L_x_2887:
        /* <DEDUP_REMOVED lines=15> */
.L_x_2886:
[----:B------:R-:W2:Y:S02]  /*0a30*/  LDG.E.U16 R0, desc[UR36][R4.64] ;  /* 0x0000002404007981 */ /* 0x000ea4000c1e1500 */
[----:B--2---:R-:W-:-:S05]  /*0a40*/  IMAD.U32 R0, R0, 0x10000, RZ ;  /* 0x0001000000007824 */ /* 0x004fca00078e00ff */
[----:B------:R-:W-:-:S04]  /*0a50*/  FSETP.NEU.FTZ.AND P0, PT, R0, RZ, PT ;  /* 0x000000ff0000720b */ /* 0x000fc80003f1d000 */
[----:B------:R-:W-:Y:S01]  /*0a60*/  P2R R23, PR, RZ, 0x1 ;  /* 0x00000001ff177803 */ /* 0x000fe20000000000 */
[----:B------:R-:W-:Y:S08]  /*0a70*/  BRA `(.L_x_2876) ;  /* 0x0000000400cc7947 */ /* 0x000ff00003800000 */
.L_x_2883:
        /* <DEDUP_REMOVED lines=12> */
.L_x_2890:
        /* <DEDUP_REMOVED lines=21> */
.L_x_2894:
[----:B------:R-:W-:Y:S05]  /*0c90*/  BSYNC B1 ;  /* 0x0000000000017941 */ /* 0x000fea0003800000 */
.L_x_2893:
[----:B------:R-:W-:Y:S01]  /*0ca0*/  LEA R5, R0, 0x3b800000, 0x17 ;  /* 0x3b80000000057811 */ /* 0x000fe200078eb8ff */
[----:B------:R-:W-:-:S05]  /*0cb0*/  IMAD.SHL.U32 R0, R3, 0x100000, RZ ;  /* 0x0010000003007824 */ /* 0x000fca00078e00ff */
[----:B------:R-:W-:-:S07]  /*0cc0*/  LOP3.LUT R0, R5, R0, R6, 0xfe, !PT ;  /* 0x0000000005007212 */ /* 0x000fce00078efe06 */
.L_x_2892:
[----:B------:R-:W-:Y:S05]  /*0cd0*/  BSYNC B0 ;  /* 0x0000000000007941 */ /* 0x000fea0003800000 */
.L_x_2891:
[----:B------:R-:W-:-:S04]  /*0ce0*/  FSETP.NEU.FTZ.AND P0, PT, R0, RZ, PT ;  /* 0x000000ff0000720b */ /* 0x000fc80003f1d000 */
[----:B------:R-:W-:Y:S01]  /*0cf0*/  P2R R23, PR, RZ, 0x1 ;  /* 0x00000001ff177803 */ /* 0x000fe20000000000 */
[----:B------:R-:W-:Y:S08]  /*0d00*/  BRA `(.L_x_2876) ;  /* 0x0000000400287947 */ /* 0x000ff00003800000 */
.L_x_2889:
        /* <DEDUP_REMOVED lines=21> */
.L_x_2898:
[----:B------:R-:W-:Y:S05]  /*0e60*/  BSYNC B1 ;  /* 0x0000000000017941 */ /* 0x000fea0003800000 */
.L_x_2897:
[----:B------:R-:W-:Y:S01]  /*0e70*/  LEA R5, R0, 0x37800000, 0x17 ;  /* 0x3780000000057811 */ /* 0x000fe200078eb8ff */
[----:B------:R-:W-:-:S05]  /*0e80*/  IMAD.SHL.U32 R0, R3, 0x200000, RZ ;  /* 0x0020000003007824 */ /* 0x000fca00078e00ff */
[----:B------:R-:W-:-:S07]  /*0e90*/  LOP3.LUT R0, R5, R0, R6, 0xfe, !PT ;  /* 0x0000000005007212 */ /* 0x000fce00078efe06 */
.L_x_2896:
[----:B------:R-:W-:Y:S05]  /*0ea0*/  BSYNC B0 ;  /* 0x0000000000007941 */ /* 0x000fea0003800000 */
.L_x_2895:
[----:B------:R-:W-:-:S04]  /*0eb0*/  FSETP.NEU.FTZ.AND P0, PT, R0, RZ, PT ;  /* 0x000000ff0000720b */ /* 0x000fc80003f1d000 */
[----:B------:R-:W-:Y:S01]  /*0ec0*/  P2R R23, PR, RZ, 0x1 ;  /* 0x00000001ff177803 */ /* 0x000fe20000000000 */
[----:B------:R-:W-:Y:S08]  /*0ed0*/  BRA `(.L_x_2876) ;  /* 0x0000000000b47947 */ /* 0x000ff00003800000 */
.L_x_2888:
        /* <DEDUP_REMOVED lines=14> */
.L_x_2902:
[----:B------:R-:W-:Y:S05]  /*0fc0*/  BSYNC B0 ;  /* 0x0000000000007941 */ /* 0x000fea0003800000 */
.L_x_2901:
[----:B------:R-:W-:-:S04]  /*0fd0*/  FSETP.NEU.FTZ.AND P0, PT, R0, RZ, PT ;  /* 0x000000ff0000720b */ /* 0x000fc80003f1d000 */
[----:B------:R-:W-:Y:S01]  /*0fe0*/  P2R R23, PR, RZ, 0x1 ;  /* 0x00000001ff177803 */ /* 0x000fe20000000000 */
[----:B------:R-:W-:Y:S08]  /*0ff0*/  BRA `(.L_x_2876) ;  /* 0x00000000006c7947 */ /* 0x000ff00003800000 */
.L_x_2875:
        /* <DEDUP_REMOVED lines=16> */
.L_x_2903:
[----:B------:R-:W-:-:S04]  /*1100*/  PLOP3.LUT P0, PT, PT, PT, PT, 0x8, 0x0 ;  /* 0x000000000000781c */ /* 0x000fc80003f0e170 */
[----:B------:R-:W-:Y:S01]  /*1110*/  P2R R23, PR, RZ, 0x1 ;  /* 0x00000001ff177803 */ /* 0x000fe20000000000 */
[----:B------:R-:W-:Y:S08]  /*1120*/  BRA `(.L_x_2876) ;  /* 0x0000000000207947 */ /* 0x000ff00003800000 */
.L_x_2900:
[----:B------:R-:W2:Y:S02]  /*1130*/  LDG.E.64 R4, desc[UR36][R4.64] ;  /* 0x0000002404047981 */ /* 0x000ea4000c1e1b00 */
[----:B--2---:R-:W-:-:S04]  /*1140*/  ISETP.NE.U32.AND P0, PT, R4, RZ, PT ;  /* 0x000000ff0400720c */ /* 0x004fc80003f05070 */
[----:B------:R-:W-:-:S04]  /*1150*/  ISETP.NE.AND.EX P0, PT, R5, RZ, PT, P0 ;  /* 0x000000ff0500720c */ /* 0x000fc80003f05300 */
[----:B------:R-:W-:Y:S01]  /*1160*/  P2R R23, PR, RZ, 0x1 ;  /* 0x00000001ff177803 */ /* 0x000fe20000000000 */
[----:B------:R-:W-:Y:S08]  /*1170*/  BRA `(.L_x_2876) ;  /* 0x00000000000c7947 */ /* 0x000ff00003800000 */
.L_x_2899:
[----:B------:R-:W2:Y:S02]  /*1180*/  LDG.E R4, desc[UR36][R4.64] ;  /* 0x0000002404047981 */ /* 0x000ea4000c1e1900 */
[----:B--2---:R-:W-:-:S04]  /*1190*/  ISETP.NE.AND P0, PT, R4, RZ, PT ;  /* 0x000000ff0400720c */ /* 0x004fc80003f05270 */
[----:B------:R-:W-:-:S09]  /*11a0*/  P2R R23, PR, RZ, 0x1 ;  /* 0x00000001ff177803 */ /* 0x000fd20000000000 */
.L_x_2876:
[----:B------:R-:W1:Y:S01]  /*11b0*/  LDC.64 R4, c[0x0][0x238] ;  /* 0x00008e00ff047b82 */ /* 0x000e620000000a00 */
        /* <DEDUP_REMOVED lines=19> */
.L_x_2907:
[----:B------:R-:W2:Y:S02]  /*12f0*/  LDG.E.U8 R4, desc[UR36][R4.64] ;  /* 0x0000002404047981 */ /* 0x000ea4000c1e1100 */
[----:B--2---:R-:W-:-:S04]  /*1300*/  ISETP.NE.AND P0, PT, R4, RZ, PT ;  /* 0x000000ff0400720c */ /* 0x004fc80003f05270 */
[----:B------:R-:W-:Y:S01]  /*1310*/  P2R R26, PR, RZ, 0x1 ;  /* 0x00000001ff1a7803 */ /* 0x000fe20000000000 */
[----:B------:R-:W-:Y:S08]  /*1320*/  BRA `(.L_x_2909) ;  /* 0x0000000c00c47947 */ /* 0x000ff00003800000 */
.L_x_2906:
        /* <DEDUP_REMOVED lines=11> */
.L_x_2911:
[----:B------:R-:W2:Y:S02]  /*13e0*/  LDG.E R4, desc[UR36][R4.64] ;  /* 0x0000002404047981 */ /* 0x000ea4000c1e1900 */
[----:B--2---:R-:W-:-:S04]  /*13f0*/  ISETP.NE.AND P0, PT, R4, RZ, PT ;  /* 0x000000ff0400720c */ /* 0x004fc80003f05270 */
[----:B------:R-:W-:Y:S01]  /*1400*/  P2R R26, PR, RZ, 0x1 ;  /* 0x00000001ff1a7803 */ /* 0x000fe20000000000 */
[----:B------:R-:W-:Y:S08]  /*1410*/  BRA `(.L_x_2909) ;  /* 0x0000000c00887947 */ /* 0x000ff00003800000 */
.L_x_2910:
[----:B------:R-:W2:Y:S02]  /*1420*/  LDG.E.U16 R4, desc[UR36][R4.64] ;  /* 0x0000002404047981 */ /* 0x000ea4000c1e1500 */
[----:B--2---:R-:W-:-:S04]  /*1430*/  ISETP.NE.AND P0, PT, R4, RZ, PT ;  /* 0x000000ff0400720c */ /* 0x004fc80003f05270 */
[----:B------:R-:W-:Y:S01]  /*1440*/  P2R R26, PR, RZ, 0x1 ;  /* 0x00000001ff1a7803 */ /* 0x000fe20000000000 */
[----:B------:R-:W-:Y:S08]  /*1450*/  BRA `(.L_x_2909) ;  /* 0x0000000c00787947 */ /* 0x000ff00003800000 */
.L_x_2905:
        /* <DEDUP_REMOVED lines=10> */
.L_x_2913:
[----:B------:R-:W2:Y:S02]  /*1500*/  LDG.E.U16 R0, desc[UR36][R4.64] ;  /* 0x0000002404007981 */ /* 0x000ea4000c1e1500 */
[----:B--2---:R-:W-:-:S05]  /*1510*/  HADD2.F32 R0, -RZ, R0.H0_H0 ;  /* 0x20000000ff007230 */ /* 0x004fca0000004100 */
[----:B------:R-:W-:-:S04]  /*1520*/  FSETP.NEU.FTZ.AND P0, PT, R0, RZ, PT ;  /* 0x000000ff0000720b */ /* 0x000fc80003f1d000 */
[----:B------:R-:W-:Y:S01]  /*1530*/  P2R R26, PR, RZ, 0x1 ;  /* 0x00000001ff1a7803 */ /* 0x000fe20000000000 */
[----:B------:R-:W-:Y:S08]  /*1540*/  BRA `(.L_x_2909) ;  /* 0x0000000c003c7947 */ /* 0x000ff00003800000 */
.L_x_2912:
        /* <DEDUP_REMOVED lines=12> */
.L_x_2915:
        /* <DEDUP_REMOVED lines=11> */
.L_x_2914:
[----:B------:R-:W2:Y:S02]  /*16c0*/  LDG.E.64 R4, desc[UR36][R4.64] ;  /* 0x0000002404047981 */ /* 0x000ea4000c1e1b00 */
[----:B--2---:R-:W-:-:S06]  /*16d0*/  DSETP.NEU.AND P0, PT, R4, RZ, PT ;  /* 0x000000ff0400722a */ /* 0x004fcc0003f0d000 */
[----:B------:R-:W-:Y:S01]  /*16e0*/  P2R R26, PR, RZ, 0x1 ;  /* 0x00000001ff1a7803 */ /* 0x000fe20000000000 */
[----:B------:R-:W-:Y:S07]  /*16f0*/  BRA `(.L_x_2909) ;  /* 0x0000000800d07947 */ /* 0x000fee0003800000 */
.L_x_2904:
        /* <DEDUP_REMOVED lines=12> */
.L_x_2918:
[----:B------:R-:W2:Y:S02]  /*17c0*/  LDG.E.128 R4, desc[UR36][R4.64] ;  /* 0x0000002404047981 */ /* 0x000ea4000c1e1d00 */
[----:B--2---:R-:W-:-:S06]  /*17d0*/  DSETP.NEU.AND P0, PT, R6, RZ, PT ;  /* 0x000000ff0600722a */ /* 0x004fcc0003f0d000 */
[----:B------:R-:W-:-:S06]  /*17e0*/  DSETP.NEU.OR P0, PT, R4, RZ, P0 ;  /* 0x000000ff0400722a */ /* 0x000fcc000070d400 */
[----:B------:R-:W-:Y:S01]  /*17f0*/  P2R R26, PR, RZ, 0x1 ;  /* 0x00000001ff1a7803 */ /* 0x000fe20000000000 */
[----:B------:R-:W-:Y:S07]  /*1800*/  BRA `(.L_x_2909) ;  /* 0x00000008008c7947 */ /* 0x000fee0003800000 */
.L_x_2917:
        /* <DEDUP_REMOVED lines=28> */
.L_x_2920:
        /* <DEDUP_REMOVED lines=15> */
.L_x_2919:
[----:B------:R-:W2:Y:S02]  /*1ac0*/  LDG.E.U16 R0, desc[UR36][R4.64] ;  /* 0x0000002404007981 */ /* 0x000ea4000c1e1500 */
[----:B--2---:R-:W-:-:S05]  /*1ad0*/  IMAD.U32 R0, R0, 0x10000, RZ ;  /* 0x0001000000007824 */ /* 0x004fca00078e00ff */
[----:B------:R-:W-:-:S04]  /*1ae0*/  FSETP.NEU.FTZ.AND P0, PT, R0, RZ, PT ;  /* 0x000000ff0000720b */ /* 0x000fc80003f1d000 */
[----:B------:R-:W-:Y:S01]  /*1af0*/  P2R R26, PR, RZ, 0x1 ;  /* 0x00000001ff1a7803 */ /* 0x000fe20000000000 */
[----:B------:R-:W-:Y:S08]  /*1b00*/  BRA `(.L_x_2909) ;  /* 0x0000000400cc7947 */ /* 0x000ff00003800000 */
.L_x_2916:
        /* <DEDUP_REMOVED lines=12> */
.L_x_2923:
        /* <DEDUP_REMOVED lines=21> */
.L_x_2927:
[----:B------:R-:W-:Y:S05]  /*1d20*/  BSYNC B1 ;  /* 0x0000000000017941 */ /* 0x000fea0003800000 */
.L_x_2926:
[----:B------:R-:W-:Y:S01]  /*1d30*/  LEA R5, R0, 0x3b800000, 0x17 ;  /* 0x3b80000000057811 */ /* 0x000fe200078eb8ff */
[----:B------:R-:W-:-:S05]  /*1d40*/  IMAD.SHL.U32 R0, R3, 0x100000, RZ ;  /* 0x0010000003007824 */ /* 0x000fca00078e00ff */
[----:B------:R-:W-:-:S07]  /*1d50*/  LOP3.LUT R0, R5, R0, R6, 0xfe, !PT ;  /* 0x0000000005007212 */ /* 0x000fce00078efe06 */
.L_x_2925:
[----:B------:R-:W-:Y:S05]  /*1d60*/  BSYNC B0 ;  /* 0x0000000000007941 */ /* 0x000fea0003800000 */
.L_x_2924:
[----:B------:R-:W-:-:S04]  /*1d70*/  FSETP.NEU.FTZ.AND P0, PT, R0, RZ, PT ;  /* 0x000000ff0000720b */ /* 0x000fc80003f1d000 */
[----:B------:R-:W-:Y:S01]  /*1d80*/  P2R R26, PR, RZ, 0x1 ;  /* 0x00000001ff1a7803 */ /* 0x000fe20000000000 */
[----:B------:R-:W-:Y:S08]  /*1d90*/  BRA `(.L_x_2909) ;  /* 0x0000000400287947 */ /* 0x000ff00003800000 */
.L_x_2922:
        /* <DEDUP_REMOVED lines=21> */
.L_x_2931:
[----:B------:R-:W-:Y:S05]  /*1ef0*/  BSYNC B1 ;  /* 0x0000000000017941 */ /* 0x000fea0003800000 */
.L_x_2930:
[----:B------:R-:W-:Y:S01]  /*1f00*/  LEA R5, R0, 0x37800000, 0x17 ;  /* 0x3780000000057811 */ /* 0x000fe200078eb8ff */
[----:B------:R-:W-:-:S05]  /*1f10*/  IMAD.SHL.U32 R0, R3, 0x200000, RZ ;  /* 0x0020000003007824 */ /* 0x000fca00078e00ff */
[----:B------:R-:W-:-:S07]  /*1f20*/  LOP3.LUT R0, R5, R0, R6, 0xfe, !PT ;  /* 0x0000000005007212 */ /* 0x000fce00078efe06 */
.L_x_2929:
[----:B------:R-:W-:Y:S05]  /*1f30*/  BSYNC B0 ;  /* 0x0000000000007941 */ /* 0x000fea0003800000 */
.L_x_2928:
[----:B------:R-:W-:-:S04]  /*1f40*/  FSETP.NEU.FTZ.AND P0, PT, R0, RZ, PT ;  /* 0x000000ff0000720b */ /* 0x000fc80003f1d000 */
[----:B------:R-:W-:Y:S01]  /*1f50*/  P2R R26, PR, RZ, 0x1 ;  /* 0x00000001ff1a7803 */ /* 0x000fe20000000000 */
[----:B------:R-:W-:Y:S08]  /*1f60*/  BRA `(.L_x_2909) ;  /* 0x0000000000b47947 */ /* 0x000ff00003800000 */
.L_x_2921:
        /* <DEDUP_REMOVED lines=14> */
.L_x_2935:
[----:B------:R-:W-:Y:S05]  /*2050*/  BSYNC B0 ;  /* 0x0000000000007941 */ /* 0x000fea0003800000 */
.L_x_2934:
[----:B------:R-:W-:-:S04]  /*2060*/  FSETP.NEU.FTZ.AND P0, PT, R0, RZ, PT ;  /* 0x000000ff0000720b */ /* 0x000fc80003f1d000 */
[----:B------:R-:W-:Y:S01]  /*2070*/  P2R R26, PR, RZ, 0x1 ;  /* 0x00000001ff1a7803 */ /* 0x000fe20000000000 */
[----:B------:R-:W-:Y:S08]  /*2080*/  BRA `(.L_x_2909) ;  /* 0x00000000006c7947 */ /* 0x000ff00003800000 */
.L_x_2908:
        /* <DEDUP_REMOVED lines=15> */
[----:B01----:R-:W-:Y:S05]  /*2180*/  CALL.ABS.NOINC R14 ;  /* 0x000000000e007343 */ /* 0x003fea0003c00000 */
.L_x_2936:
[----:B------:R-:W-:-:S04]  /*2190*/  PLOP3.LUT P0, PT, PT, PT, PT, 0x8, 0x0 ;  /* 0x000000000000781c */ /* 0x000fc80003f0e170 */
[----:B------:R-:W-:Y:S01]  /*21a0*/  P2R R26, PR, RZ, 0x1 ;  /* 0x00000001ff1a7803 */ /* 0x000fe20000000000 */
[----:B------:R-:W-:Y:S08]  /*21b0*/  BRA `(.L_x_2909) ;  /* 0x0000000000207947 */ /* 0x000ff00003800000 */
.L_x_2933:
[----:B------:R-:W2:Y:S02]  /*21c0*/  LDG.E.64 R4, desc[UR36][R4.64] ;  /* 0x0000002404047981 */ /* 0x000ea4000c1e1b00 */
[----:B--2---:R-:W-:-:S04]  /*21d0*/  ISETP.NE.U32.AND P0, PT, R4, RZ, PT ;  /* 0x000000ff0400720c */ /* 0x004fc80003f05070 */
[----:B------:R-:W-:-:S04]  /*21e0*/  ISETP.NE.AND.EX P0, PT, R5, RZ, PT, P0 ;  /* 0x000000ff0500720c */ /* 0x000fc80003f05300 */
[----:B------:R-:W-:Y:S01]  /*21f0*/  P2R R26, PR, RZ, 0x1 ;  /* 0x00000001ff1a7803 */ /* 0x000fe20000000000 */
[----:B------:R-:W-:Y:S08]  /*2200*/  BRA `(.L_x_2909) ;  /* 0x00000000000c7947 */ /* 0x000ff00003800000 */
.L_x_2932:
[----:B------:R-:W2:Y:S02]  /*2210*/  LDG.E R4, desc[UR36][R4.64] ;  /* 0x0000002404047981 */ /* 0x000ea4000c1e1900 */
[----:B--2---:R-:W-:-:S04]  /*2220*/  ISETP.NE.AND P0, PT, R4, RZ, PT ;  /* 0x000000ff0400720c */ /* 0x004fc80003f05270 */
[----:B------:R-:W-:-:S09]  /*2230*/  P2R R26, PR, RZ, 0x1 ;  /* 0x00000001ff1a7803 */ /* 0x000fd20000000000 */
.L_x_2909:
        /* <DEDUP_REMOVED lines=19> */
.L_x_2940:
[----:B------:R0:W5:Y:S01]  /*2370*/  LDG.E.U8 R28, desc[UR36][R4.64] ;  /* 0x00000024041c7981 */ /* 0x000162000c1e1100 */
[----:B------:R-:W-:Y:S01]  /*2380*/  IMAD.MOV.U32 R29, RZ, RZ, RZ ;  /* 0x000000ffff1d7224 */ /* 0x000fe200078e00ff */
[----:B------:R-:W-:Y:S06]  /*2390*/  BRA `(.L_x_2942) ;  /* 0x0000000c00487947 */ /* 0x000fec0003800000 */
.L_x_2939:
        /* <DEDUP_REMOVED lines=8> */
.L_x_2944:
[----:B------:R-:W2:Y:S02]  /*2420*/  LDG.E R28, desc[UR36][R4.64] ;  /* 0x00000024041c7981 */ /* 0x000ea4000c1e1900 */
[----:B--2---:R-:W-:Y:S01]  /*2430*/  SHF.R.S32.HI R29, RZ, 0x1f, R28 ;  /* 0x0000001fff1d7819 */ /* 0x004fe2000001141c */
[----:B------:R-:W-:Y:S06]  /*2440*/  BRA `(.L_x_2942) ;  /* 0x0000000c001c7947 */ /* 0x000fec0003800000 */
.L_x_2943:
[----:B------:R-:W2:Y:S02]  /*2450*/  LDG.E.S16 R28, desc[UR36][R4.64] ;  /* 0x00000024041c7981 */ /* 0x000ea4000c1e1700 */
[----:B--2---:R-:W-:Y:S01]  /*2460*/  SHF.R.S32.HI R29, RZ, 0x1f, R28 ;  /* 0x0000001fff1d7819 */ /* 0x004fe2000001141c */
[----:B------:R-:W-:Y:S06]  /*2470*/  BRA `(.L_x_2942) ;  /* 0x0000000c00107947 */ /* 0x000fec0003800000 */
.L_x_2938:
        /* <DEDUP_REMOVED lines=9> */
.L_x_2946:
[----:B------:R-:W2:Y:S02]  /*2510*/  LDG.E.U16 R4, desc[UR36][R4.64] ;  /* 0x0000002404047981 */ /* 0x000ea4000c1e1500 */
[----:B--2---:R-:W-:-:S06]  /*2520*/  HADD2.F32 R28, -RZ, R4.H0_H0 ;  /* 0x20000004ff1c7230 */ /* 0x004fcc0000004100 */
[----:B------:R-:W0:Y:S01]  /*2530*/  F2I.S64.TRUNC R28, R28 ;  /* 0x0000001c001c7311 */ /* 0x000e22000020d900 */
[----:B------:R-:W-:Y:S05]  /*2540*/  BRA `(.L_x_2942) ;  /* 0x0000000800dc7947 */ /* 0x000fea0003800000 */
.L_x_2945:
        /* <DEDUP_REMOVED lines=9> */
.L_x_2948:
[----:B------:R-:W2:Y:S02]  /*25e0*/  LDG.E.U16 R4, desc[UR36][R4.64] ;  /* 0x0000002404047981 */ /* 0x000ea4000c1e1500 */
[----:B--2---:R-:W-:-:S06]  /*25f0*/  HADD2.F32 R28, -RZ, R4.H0_H0 ;  /* 0x20000004ff1c7230 */ /* 0x004fcc0000004100 */
[----:B------:R-:W3:Y:S01]  /*2600*/  F2I.S64.TRUNC R28, R28 ;  /* 0x0000001c001c7311 */ /* 0x000ee2000020d900 */
[----:B------:R-:W-:Y:S05]  /*2610*/  BRA `(.L_x_2942) ;  /* 0x0000000800a87947 */ /* 0x000fea0003800000 */
.L_x_2947:
[----:B------:R-:W2:Y:S02]  /*2620*/  LDG.E.64 R4, desc[UR36][R4.64] ;  /* 0x0000002404047981 */ /* 0x000ea4000c1e1b00 */
[----:B--2---:R0:W1:Y:S01]  /*2630*/  F2I.S64.F64.TRUNC R28, R4 ;  /* 0x00000004001c7311 */ /* 0x004062000030d900 */
[----:B------:R-:W-:Y:S05]  /*2640*/  BRA `(.L_x_2942) ;  /* 0x00000008009c7947 */ /* 0x000fea0003800000 */
.L_x_2937:
        /* <DEDUP_REMOVED lines=13> */
.L_x_2951:
[----:B------:R-:W2:Y:S02]  /*2720*/  LDG.E.64 R4, desc[UR36][R4.64] ;  /* 0x0000002404047981 */ /* 0x000ea4000c1e1b00 */
[----:B--2---:R0:W1:Y:S01]  /*2730*/  F2I.S64.F64.TRUNC R28, R4 ;  /* 0x00000004001c7311 */ /* 0x004062000030d900 */
[----:B------:R-:W-:Y:S05]  /*2740*/  BRA `(.L_x_2942) ;  /* 0x00000008005c7947 */ /* 0x000fea0003800000 */
.L_x_2950:
        /* <DEDUP_REMOVED lines=27> */
.L_x_2953:
        /* <DEDUP_REMOVED lines=14> */
.L_x_2952:
[----:B------:R-:W2:Y:S02]  /*29e0*/  LDG.E.U16 R28, desc[UR36][R4.64] ;  /* 0x00000024041c7981 */ /* 0x000ea4000c1e1500 */
[----:B--2---:R-:W-:-:S06]  /*29f0*/  IMAD.U32 R28, R28, 0x10000, RZ ;  /* 0x000100001c1c7824 */ /* 0x004fcc00078e00ff */
[----:B------:R-:W0:Y:S01]  /*2a00*/  F2I.S64.TRUNC R28, R28 ;  /* 0x0000001c001c7311 */ /* 0x000e22000020d900 */
[----:B------:R-:W-:Y:S05]  /*2a10*/  BRA `(.L_x_2942) ;  /* 0x0000000400a87947 */ /* 0x000fea0003800000 */
.L_x_2949:
        /* <DEDUP_REMOVED lines=11> */
.L_x_2956:
        /* <DEDUP_REMOVED lines=21> */
.L_x_2960:
[----:B------:R-:W-:Y:S05]  /*2c20*/  BSYNC B1 ;  /* 0x0000000000017941 */ /* 0x000fea0003800000 */
.L_x_2959:
[----:B------:R-:W-:Y:S01]  /*2c30*/  IMAD.SHL.U32 R3, R3, 0x100000, RZ ;  /* 0x0010000003037824 */ /* 0x000fe200078e00ff */
[----:B------:R-:W-:-:S04]  /*2c40*/  LEA R5, R0, 0x3b800000, 0x17 ;  /* 0x3b80000000057811 */ /* 0x000fc800078eb8ff */
[----:B------:R-:W-:-:S07]  /*2c50*/  LOP3.LUT R28, R5, R3, R28, 0xfe, !PT ;  /* 0x00000003051c7212 */ /* 0x000fce00078efe1c */
.L_x_2958:
[----:B------:R-:W-:Y:S05]  /*2c60*/  BSYNC B0 ;  /* 0x0000000000007941 */ /* 0x000fea0003800000 */
.L_x_2957:
[----:B------:R-:W0:Y:S01]  /*2c70*/  F2I.S64.TRUNC R28, R28 ;  /* 0x0000001c001c7311 */ /* 0x000e22000020d900 */
[----:B------:R-:W-:Y:S05]  /*2c80*/  BRA `(.L_x_2942) ;  /* 0x00000004000c7947 */ /* 0x000fea0003800000 */
.L_x_2955:
        /* <DEDUP_REMOVED lines=21> */
.L_x_2964:
[----:B------:R-:W-:Y:S05]  /*2de0*/  BSYNC B1 ;  /* 0x0000000000017941 */ /* 0x000fea0003800000 */
.L_x_2963:
[----:B------:R-:W-:Y:S01]  /*2df0*/  IMAD.SHL.U32 R3, R3, 0x200000, RZ ;  /* 0x0020000003037824 */ /* 0x000fe200078e00ff */
[----:B------:R-:W-:-:S04]  /*2e00*/  LEA R5, R0, 0x37800000, 0x17 ;  /* 0x3780000000057811 */ /* 0x000fc800078eb8ff */
[----:B------:R-:W-:-:S07]  /*2e10*/  LOP3.LUT R28, R5, R3, R28, 0xfe, !PT ;  /* 0x00000003051c7212 */ /* 0x000fce00078efe1c */
.L_x_2962:
[----:B------:R-:W-:Y:S05]  /*2e20*/  BSYNC B0 ;  /* 0x0000000000007941 */ /* 0x000fea0003800000 */
.L_x_2961:
[----:B------:R-:W0:Y:S01]  /*2e30*/  F2I.S64.TRUNC R28, R28 ;  /* 0x0000001c001c7311 */ /* 0x000e22000020d900 */
[----:B------:R-:W-:Y:S05]  /*2e40*/  BRA `(.L_x_2942) ;  /* 0x00000000009c7947 */ /* 0x000fea0003800000 */
.L_x_2954:
        /* <DEDUP_REMOVED lines=14> */
.L_x_2968:
[----:B------:R-:W-:Y:S05]  /*2f30*/  BSYNC B0 ;  /* 0x0000000000007941 */ /* 0x000fea0003800000 */
.L_x_2967:
[----:B------:R-:W0:Y:S01]  /*2f40*/  F2I.S64.TRUNC R28, R28 ;  /* 0x0000001c001c7311 */ /* 0x000e22000020d900 */
[----:B------:R-:W-:Y:S05]  /*2f50*/  BRA `(.L_x_2942) ;  /* 0x0000000000587947 */ /* 0x000fea0003800000 */
.L_x_2941:
        /* <DEDUP_REMOVED lines=16> */
.L_x_2969:
[----:B------:R-:W-:Y:S01]  /*3060*/  CS2R R28, SRZ ;  /* 0x00000000001c7805 */ /* 0x000fe2000001ff00 */
[----:B------:R-:W-:Y:S06]  /*3070*/  BRA `(.L_x_2942) ;  /* 0x0000000000107947 */ /* 0x000fec0003800000 */
.L_x_2966:
[----:B------:R0:W5:Y:S01]  /*3080*/  LDG.E.64 R28, desc[UR36][R4.64] ;  /* 0x00000024041c7981 */ /* 0x000162000c1e1b00 */
[----:B------:R-:W-:Y:S05]  /*3090*/  BRA `(.L_x_2942) ;  /* 0x0000000000087947 */ /* 0x000fea0003800000 */
.L_x_2965:
[----:B------:R0:W5:Y:S01]  /*30a0*/  LDG.E R28, desc[UR36][R4.64] ;  /* 0x00000024041c7981 */ /* 0x000162000c1e1900 */
[----:B------:R-:W-:-:S07]  /*30b0*/  IMAD.MOV.U32 R29, RZ, RZ, RZ ;  /* 0x000000ffff1d7224 */ /* 0x000fce00078e00ff */
.L_x_2942:
[----:B------:R-:W-:Y:S01]  /*30c0*/  ISETP.NE.AND P1, PT, R23, RZ, PT ;  /* 0x000000ff1700720c */ /* 0x000fe20003f25270 */
[----:B------:R-:W-:Y:S01]  /*30d0*/  VIADD R18, R18, 0x80 ;  /* 0x0000008012127836 */ /* 0x000fe20000000000 */
[----:B------:R-:W-:Y:S02]  /*30e0*/  ISETP.NE.AND P0, PT, R26, RZ, PT ;  /* 0x000000ff1a00720c */ /* 0x000fe40003f05270 */
[----:B------:R-:W-:Y:S02]  /*30f0*/  SEL R22, RZ, 0x1, !P1 ;  /* 0x00000001ff167807 */ /* 0x000fe40004800000 */
[----:B------:R-:W-:-:S09]  /*3100*/  SEL R23, RZ, 0x1, !P0 ;  /* 0x00000001ff177807 */ /* 0x000fd20004000000 */
.L_x_2870:
[----:B------:R-:W-:Y:S05]  /*3110*/  BSYNC B6 ;  /* 0x0000000000067941 */ /* 0x000fea0003800000 */
.L_x_2869:
        /* <DEDUP_REMOVED lines=25> */
.L_x_2975:
[----:B------:R-:W4:Y:S02]  /*32b0*/  LDG.E.U8 R4, desc[UR36][R4.64] ;  /* 0x0000002404047981 */ /* 0x000f24000c1e1100 */
[----:B----4-:R-:W-:-:S04]  /*32c0*/  ISETP.NE.AND P0, PT, R4, RZ, PT ;  /* 0x000000ff0400720c */ /* 0x010fc80003f05270 */
[----:B------:R-:W-:Y:S01]  /*32d0*/  P2R R26, PR, RZ, 0x1 ;  /* 0x00000001ff1a7803 */ /* 0x000fe20000000000 */
[----:B------:R-:W-:Y:S08]  /*32e0*/  BRA `(.L_x_2977) ;  /* 0x0000000c00c47947 */ /* 0x000ff00003800000 */
.L_x_2974:
        /* <DEDUP_REMOVED lines=11> */
.L_x_2979:
[----:B------:R-:W4:Y:S02]  /*33a0*/  LDG.E R4, desc[UR36][R4.64] ;  /* 0x0000002404047981 */ /* 0x000f24000c1e1900 */
[----:B----4-:R-:W-:-:S04]  /*33b0*/  ISETP.NE.AND P0, PT, R4, RZ, PT ;  /* 0x000000ff0400720c */ /* 0x010fc80003f05270 */
[----:B------:R-:W-:Y:S01]  /*33c0*/  P2R R26, PR, RZ, 0x1 ;  /* 0x00000001ff1a7803 */ /* 0x000fe20000000000 */
[----:B------:R-:W-:Y:S08]  /*33d0*/  BRA `(.L_x_2977) ;  /* 0x0000000c00887947 */ /* 0x000ff00003800000 */
.L_x_2978:
[----:B------:R-:W4:Y:S02]  /*33e0*/  LDG.E.U16 R4, desc[UR36][R4.64] ;  /* 0x0000002404047981 */ /* 0x000f24000c1e1500 */
[----:B----4-:R-:W-:-:S04]  /*33f0*/  ISETP.NE.AND P0, PT, R4, RZ, PT ;  /* 0x000000ff0400720c */ /* 0x010fc80003f05270 */
[----:B------:R-:W-:Y:S01]  /*3400*/  P2R R26, PR, RZ, 0x1 ;  /* 0x00000001ff1a7803 */ /* 0x000fe20000000000 */
[----:B------:R-:W-:Y:S08]  /*3410*/  BRA `(.L_x_2977) ;  /* 0x0000000c00787947 */ /* 0x000ff00003800000 */
.L_x_2973:
        /* <DEDUP_REMOVED lines=10> */
.L_x_2981:
[----:B------:R-:W4:Y:S02]  /*34c0*/  LDG.E.U16 R0, desc[UR36][R4.64] ;  /* 0x0000002404007981 */ /* 0x000f24000c1e1500 */
[----:B----4-:R-:W-:-:S05]  /*34d0*/  HADD2.F32 R0, -RZ, R0.H0_H0 ;  /* 0x20000000ff007230 */ /* 0x010fca0000004100 */
[----:B------:R-:W-:-:S04]  /*34e0*/  FSETP.NEU.FTZ.AND P0, PT, R0, RZ, PT ;  /* 0x000000ff0000720b */ /* 0x000fc80003f1d000 */
[----:B------:R-:W-:Y:S01]  /*34f0*/  P2R R26, PR, RZ, 0x1 ;  /* 0x00000001ff1a7803 */ /* 0x000fe20000000000 */
[----:B------:R-:W-:Y:S08]  /*3500*/  BRA `(.L_x_2977) ;  /* 0x0000000c003c7947 */ /* 0x000ff00003800000 */
.L_x_2980:
        /* <DEDUP_REMOVED lines=12> */
.L_x_2983:
        /* <DEDUP_REMOVED lines=11> */
.L_x_2982:
[----:B------:R-:W4:Y:S02]  /*3680*/  LDG.E.64 R4, desc[UR36][R4.64] ;  /* 0x0000002404047981 */ /* 0x000f24000c1e1b00 */
[----:B----4-:R-:W-:-:S06]  /*3690*/  DSETP.NEU.AND P0, PT, R4, RZ, PT ;  /* 0x000000ff0400722a */ /* 0x010fcc0003f0d000 */
[----:B------:R-:W-:Y:S01]  /*36a0*/  P2R R26, PR, RZ, 0x1 ;  /* 0x00000001ff1a7803 */ /* 0x000fe20000000000 */
[----:B------:R-:W-:Y:S07]  /*36b0*/  BRA `(.L_x_2977) ;  /* 0x0000000800d07947 */ /* 0x000fee0003800000 */
.L_x_2972:
        /* <DEDUP_REMOVED lines=12> */
.L_x_2986:
[----:B------:R-:W4:Y:S02]  /*3780*/  LDG.E.128 R4, desc[UR36][R4.64] ;  /* 0x0000002404047981 */ /* 0x000f24000c1e1d00 */
[----:B----4-:R-:W-:-:S06]  /*3790*/  DSETP.NEU.AND P0, PT, R6, RZ, PT ;  /* 0x000000ff0600722a */ /* 0x010fcc0003f0d000 */
[----:B------:R-:W-:-:S06]  /*37a0*/  DSETP.NEU.OR P0, PT, R4, RZ, P0 ;  /* 0x000000ff0400722a */ /* 0x000fcc000070d400 */
[----:B------:R-:W-:Y:S01]  /*37b0*/  P2R R26, PR, RZ, 0x1 ;  /* 0x00000001ff1a7803 */ /* 0x000fe20000000000 */
[----:B------:R-:W-:Y:S07]  /*37c0*/  BRA `(.L_x_2977) ;  /* 0x00000008008c7947 */ /* 0x000fee0003800000 */
.L_x_2985:
        /* <DEDUP_REMOVED lines=28> */
.L_x_2988:
        /* <DEDUP_REMOVED lines=15> */
.L_x_2987:
[----:B------:R-:W4:Y:S02]  /*3a80*/  LDG.E.U16 R0, desc[UR36][R4.64] ;  /* 0x0000002404007981 */ /* 0x000f24000c1e1500 */
[----:B----4-:R-:W-:-:S05]  /*3a90*/  IMAD.U32 R0, R0, 0x10000, RZ ;  /* 0x0001000000007824 */ /* 0x010fca00078e00ff */
[----:B------:R-:W-:-:S04]  /*3aa0*/  FSETP.NEU.FTZ.AND P0, PT, R0, RZ, PT ;  /* 0x000000ff0000720b */ /* 0x000fc80003f1d000 */
[----:B------:R-:W-:Y:S01]  /*3ab0*/  P2R R26, PR, RZ, 0x1 ;  /* 0x00000001ff1a7803 */ /* 0x000fe20000000000 */
[----:B------:R-:W-:Y:S08]  /*3ac0*/  BRA `(.L_x_2977) ;  /* 0x0000000400cc7947 */ /* 0x000ff00003800000 */
.L_x_2984:
        /* <DEDUP_REMOVED lines=12> */
.L_x_2991:
        /* <DEDUP_REMOVED lines=21> */
.L_x_2995:
[----:B------:R-:W-:Y:S05]  /*3ce0*/  BSYNC B1 ;  /* 0x0000000000017941 */ /* 0x000fea0003800000 */
.L_x_2994:
[----:B------:R-:W-:Y:S01]  /*3cf0*/  LEA R5, R0, 0x3b800000, 0x17 ;  /* 0x3b80000000057811 */ /* 0x000fe200078eb8ff */
[----:B------:R-:W-:-:S05]  /*3d00*/  IMAD.SHL.U32 R0, R3, 0x100000, RZ ;  /* 0x0010000003007824 */ /* 0x000fca00078e00ff */
[----:B------:R-:W-:-:S07]  /*3d10*/  LOP3.LUT R0, R5, R0, R6, 0xfe, !PT ;  /* 0x0000000005007212 */ /* 0x000fce00078efe06 */
.L_x_2993:
[----:B------:R-:W-:Y:S05]  /*3d20*/  BSYNC B0 ;  /* 0x0000000000007941 */ /* 0x000fea0003800000 */
.L_x_2992:
[----:B------:R-:W-:-:S04]  /*3d30*/  FSETP.NEU.FTZ.AND P0, PT, R0, RZ, PT ;  /* 0x000000ff0000720b */ /* 0x000fc80003f1d000 */
[----:B------:R-:W-:Y:S01]  /*3d40*/  P2R R26, PR, RZ, 0x1 ;  /* 0x00000001ff1a7803 */ /* 0x000fe20000000000 */
[----:B------:R-:W-:Y:S08]  /*3d50*/  BRA `(.L_x_2977) ;  /* 0x0000000400287947 */ /* 0x000ff00003800000 */
.L_x_2990:
        /* <DEDUP_REMOVED lines=21> */
.L_x_2999:
[----:B------:R-:W-:Y:S05]  /*3eb0*/  BSYNC B1 ;  /* 0x0000000000017941 */ /* 0x000fea0003800000 */
.L_x_2998:
[----:B------:R-:W-:Y:S01]  /*3ec0*/  LEA R5, R0, 0x37800000, 0x17 ;  /* 0x3780000000057811 */ /* 0x000fe200078eb8ff */
[----:B------:R-:W-:-:S05]  /*3ed0*/  IMAD.SHL.U32 R0, R3, 0x200000, RZ ;  /* 0x0020000003007824 */ /* 0x000fca00078e00ff */
[----:B------:R-:W-:-:S07]  /*3ee0*/  LOP3.LUT R0, R5, R0, R6, 0xfe, !PT ;  /* 0x0000000005007212 */ /* 0x000fce00078efe06 */
.L_x_2997:
[----:B------:R-:W-:Y:S05]  /*3ef0*/  BSYNC B0 ;  /* 0x0000000000007941 */ /* 0x000fea0003800000 */
.L_x_2996:
[----:B------:R-:W-:-:S04]  /*3f00*/  FSETP.NEU.FTZ.AND P0, PT, R0, RZ, PT ;  /* 0x000000ff0000720b */ /* 0x000fc80003f1d000 */
[----:B------:R-:W-:Y:S01]  /*3f10*/  P2R R26, PR, RZ, 0x1 ;  /* 0x00000001ff1a7803 */ /* 0x000fe20000000000 */
[----:B------:R-:W-:Y:S08]  /*3f20*/  BRA `(.L_x_2977) ;  /* 0x0000000000b47947 */ /* 0x000ff00003800000 */
.L_x_2989:
        /* <DEDUP_REMOVED lines=14> */
.L_x_3003:
[----:B------:R-:W-:Y:S05]  /*4010*/  BSYNC B0 ;  /* 0x0000000000007941 */ /* 0x000fea0003800000 */
.L_x_3002:
[----:B------:R-:W-:-:S04]  /*4020*/  FSETP.NEU.FTZ.AND P0, PT, R0, RZ, PT ;  /* 0x000000ff0000720b */ /* 0x000fc80003f1d000 */
[----:B------:R-:W-:Y:S01]  /*4030*/  P2R R26, PR, RZ, 0x1 ;  /* 0x00000001ff1a7803 */ /* 0x000fe20000000000 */
[----:B------:R-:W-:Y:S08]  /*4040*/  BRA `(.L_x_2977) ;  /* 0x00000000006c7947 */ /* 0x000ff00003800000 */
.L_x_2976:
        /* <DEDUP_REMOVED lines=16> */
.L_x_3004:
[----:B------:R-:W-:-:S04]  /*4150*/  PLOP3.LUT P0, PT, PT, PT, PT, 0x8, 0x0 ;  /* 0x000000000000781c */ /* 0x000fc80003f0e170 */
[----:B------:R-:W-:Y:S01]  /*4160*/  P2R R26, PR, RZ, 0x1 ;  /* 0x00000001ff1a7803 */ /* 0x000fe20000000000 */
[----:B------:R-:W-:Y:S08]  /*4170*/  BRA `(.L_x_2977) ;  /* 0x0000000000207947 */ /* 0x000ff00003800000 */
.L_x_3001:
[----:B------:R-:W4:Y:S02]  /*4180*/  LDG.E.64 R4, desc[UR36][R4.64] ;  /* 0x0000002404047981 */ /* 0x000f24000c1e1b00 */
[----:B----4-:R-:W-:-:S04]  /*4190*/  ISETP.NE.U32.AND P0, PT, R4, RZ, PT ;  /* 0x000000ff0400720c */ /* 0x010fc80003f05070 */
[----:B------:R-:W-:-:S04]  /*41a0*/  ISETP.NE.AND.EX P0, PT, R5, RZ, PT, P0 ;  /* 0x000000ff0500720c */ /* 0x000fc80003f05300 */
[----:B------:R-:W-:Y:S01]  /*41b0*/  P2R R26, PR, RZ, 0x1 ;  /* 0x00000001ff1a7803 */ /* 0x000fe20000000000 */
[----:B------:R-:W-:Y:S08]  /*41c0*/  BRA `(.L_x_2977) ;  /* 0x00000000000c7947 */ /* 0x000ff00003800000 */
.L_x_3000:
[----:B------:R-:W4:Y:S02]  /*41d0*/  LDG.E R4, desc[UR36][R4.64] ;  /* 0x0000002404047981 */ /* 0x000f24000c1e1900 */
[----:B----4-:R-:W-:-:S04]  /*41e0*/  ISETP.NE.AND P0, PT, R4, RZ, PT ;  /* 0x000000ff0400720c */ /* 0x010fc80003f05270 */
[----:B------:R-:W-:-:S09]  /*41f0*/  P2R R26, PR, RZ, 0x1 ;  /* 0x00000001ff1a7803 */ /* 0x000fd20000000000 */
.L_x_2977:
        /* <DEDUP_REMOVED lines=20> */
.L_x_3008:
[----:B------:R-:W4:Y:S02]  /*4340*/  LDG.E.U8 R4, desc[UR36][R4.64] ;  /* 0x0000002404047981 */ /* 0x000f24000c1e1100 */
[----:B----4-:R-:W-:-:S04]  /*4350*/  ISETP.NE.AND P0, PT, R4, RZ, PT ;  /* 0x000000ff0400720c */ /* 0x010fc80003f05270 */
[----:B------:R-:W-:Y:S01]  /*4360*/  P2R R27, PR, RZ, 0x1 ;  /* 0x00000001ff1b7803 */ /* 0x000fe20000000000 */
[----:B------:R-:W-:Y:S08]  /*4370*/  BRA `(.L_x_3010) ;  /* 0x0000000c00c47947 */ /* 0x000ff00003800000 */
.L_x_3007:
        /* <DEDUP_REMOVED lines=11> */
.L_x_3012:
[----:B------:R-:W4:Y:S02]  /*4430*/  LDG.E R4, desc[UR36][R4.64] ;  /* 0x0000002404047981 */ /* 0x000f24000c1e1900 */
[----:B----4-:R-:W-:-:S04]  /*4440*/  ISETP.NE.AND P0, PT, R4, RZ, PT ;  /* 0x000000ff0400720c */ /* 0x010fc80003f05270 */
[----:B------:R-:W-:Y:S01]  /*4450*/  P2R R27, PR, RZ, 0x1 ;  /* 0x00000001ff1b7803 */ /* 0x000fe20000000000 */
[----:B------:R-:W-:Y:S08]  /*4460*/  BRA `(.L_x_3010) ;  /* 0x0000000c00887947 */ /* 0x000ff00003800000 */
.L_x_3011:
[----:B------:R-:W4:Y:S02]  /*4470*/  LDG.E.U16 R4, desc[UR36][R4.64] ;  /* 0x0000002404047981 */ /* 0x000f24000c1e1500 */
[----:B----4-:R-:W-:-:S04]  /*4480*/  ISETP.NE.AND P0, PT, R4, RZ, PT ;  /* 0x000000ff0400720c */ /* 0x010fc80003f05270 */
[----:B------:R-:W-:Y:S01]  /*4490*/  P2R R27, PR, RZ, 0x1 ;  /* 0x00000001ff1b7803 */ /* 0x000fe20000000000 */
[----:B------:R-:W-:Y:S08]  /*44a0*/  BRA `(.L_x_3010) ;  /* 0x0000000c00787947 */ /* 0x000ff00003800000 */
.L_x_3006:
        /* <DEDUP_REMOVED lines=10> */
.L_x_3014:
[----:B------:R-:W4:Y:S02]  /*4550*/  LDG.E.U16 R0, desc[UR36][R4.64] ;  /* 0x0000002404007981 */ /* 0x000f24000c1e1500 */
[----:B----4-:R-:W-:-:S05]  /*4560*/  HADD2.F32 R0, -RZ, R0.H0_H0 ;  /* 0x20000000ff007230 */ /* 0x010fca0000004100 */
[----:B------:R-:W-:-:S04]  /*4570*/  FSETP.NEU.FTZ.AND P0, PT, R0, RZ, PT ;  /* 0x000000ff0000720b */ /* 0x000fc80003f1d000 */
[----:B------:R-:W-:Y:S01]  /*4580*/  P2R R27, PR, RZ, 0x1 ;  /* 0x00000001ff1b7803 */ /* 0x000fe20000000000 */
[----:B------:R-:W-:Y:S08]  /*4590*/  BRA `(.L_x_3010) ;  /* 0x0000000c003c7947 */ /* 0x000ff00003800000 */
.L_x_3013:
        /* <DEDUP_REMOVED lines=12> */
.L_x_3016:
        /* <DEDUP_REMOVED lines=11> */
.L_x_3015:
[----:B------:R-:W4:Y:S02]  /*4710*/  LDG.E.64 R4, desc[UR36][R4.64] ;  /* 0x0000002404047981 */ /* 0x000f24000c1e1b00 */
[----:B----4-:R-:W-:-:S06]  /*4720*/  DSETP.NEU.AND P0, PT, R4, RZ, PT ;  /* 0x000000ff0400722a */ /* 0x010fcc0003f0d000 */
[----:B------:R-:W-:Y:S01]  /*4730*/  P2R R27, PR, RZ, 0x1 ;  /* 0x00000001ff1b7803 */ /* 0x000fe20000000000 */
[----:B------:R-:W-:Y:S07]  /*4740*/  BRA `(.L_x_3010) ;  /* 0x0000000800d07947 */ /* 0x000fee0003800000 */
.L_x_3005:
        /* <DEDUP_REMOVED lines=12> */
.L_x_3019:
[----:B------:R-:W4:Y:S02]  /*4810*/  LDG.E.128 R4, desc[UR36][R4.64] ;  /* 0x0000002404047981 */ /* 0x000f24000c1e1d00 */
[----:B----4-:R-:W-:-:S06]  /*4820*/  DSETP.NEU.AND P0, PT, R6, RZ, PT ;  /* 0x000000ff0600722a */ /* 0x010fcc0003f0d000 */
[----:B------:R-:W-:-:S06]  /*4830*/  DSETP.NEU.OR P0, PT, R4, RZ, P0 ;  /* 0x000000ff0400722a */ /* 0x000fcc000070d400 */
[----:B------:R-:W-:Y:S01]  /*4840*/  P2R R27, PR, RZ, 0x1 ;  /* 0x00000001ff1b7803 */ /* 0x000fe20000000000 */
[----:B------:R-:W-:Y:S07]  /*4850*/  BRA `(.L_x_3010) ;  /* 0x00000008008c7947 */ /* 0x000fee0003800000 */
.L_x_3018:
        /* <DEDUP_REMOVED lines=28> */
.L_x_3021:
        /* <DEDUP_REMOVED lines=15> */
.L_x_3020:
[----:B------:R-:W4:Y:S02]  /*4b10*/  LDG.E.U16 R0, desc[UR36][R4.64] ;  /* 0x0000002404007981 */ /* 0x000f24000c1e1500 */
[----:B----4-:R-:W-:-:S05]  /*4b20*/  IMAD.U32 R0, R0, 0x10000, RZ ;  /* 0x0001000000007824 */ /* 0x010fca00078e00ff */
[----:B------:R-:W-:-:S04]  /*4b30*/  FSETP.NEU.FTZ.AND P0, PT, R0, RZ, PT ;  /* 0x000000ff0000720b */ /* 0x000fc80003f1d000 */
[----:B------:R-:W-:Y:S01]  /*4b40*/  P2R R27, PR, RZ, 0x1 ;  /* 0x00000001ff1b7803 */ /* 0x000fe20000000000 */
[----:B------:R-:W-:Y:S08]  /*4b50*/  BRA `(.L_x_3010) ;  /* 0x0000000400cc7947 */ /* 0x000ff00003800000 */
.L_x_3017:
        /* <DEDUP_REMOVED lines=12> */
.L_x_3024:
        /* <DEDUP_REMOVED lines=21> */
.L_x_3028:
[----:B------:R-:W-:Y:S05]  /*4d70*/  BSYNC B1 ;  /* 0x0000000000017941 */ /* 0x000fea0003800000 */
.L_x_3027:
[----:B------:R-:W-:Y:S01]  /*4d80*/  LEA R5, R0, 0x3b800000, 0x17 ;  /* 0x3b80000000057811 */ /* 0x000fe200078eb8ff */
[----:B------:R-:W-:-:S05]  /*4d90*/  IMAD.SHL.U32 R0, R3, 0x100000, RZ ;  /* 0x0010000003007824 */ /* 0x000fca00078e00ff */
[----:B------:R-:W-:-:S07]  /*4da0*/  LOP3.LUT R0, R5, R0, R6, 0xfe, !PT ;  /* 0x0000000005007212 */ /* 0x000fce00078efe06 */
.L_x_3026:
[----:B------:R-:W-:Y:S05]  /*4db0*/  BSYNC B0 ;  /* 0x0000000000007941 */ /* 0x000fea0003800000 */
.L_x_3025:
[----:B------:R-:W-:-:S04]  /*4dc0*/  FSETP.NEU.FTZ.AND P0, PT, R0, RZ, PT ;  /* 0x000000ff0000720b */ /* 0x000fc80003f1d000 */
[----:B------:R-:W-:Y:S01]  /*4dd0*/  P2R R27, PR, RZ, 0x1 ;  /* 0x00000001ff1b7803 */ /* 0x000fe20000000000 */
[----:B------:R-:W-:Y:S08]  /*4de0*/  BRA `(.L_x_3010) ;  /* 0x0000000400287947 */ /* 0x000ff00003800000 */
.L_x_3023:
        /* <DEDUP_REMOVED lines=21> */
.L_x_3032:
[----:B------:R-:W-:Y:S05]  /*4f40*/  BSYNC B1 ;  /* 0x0000000000017941 */ /* 0x000fea0003800000 */
.L_x_3031:
[----:B------:R-:W-:Y:S01]  /*4f50*/  LEA R5, R0, 0x37800000, 0x17 ;  /* 0x3780000000057811 */ /* 0x000fe200078eb8ff */
[----:B------:R-:W-:-:S05]  /*4f60*/  IMAD.SHL.U32 R0, R3, 0x200000, RZ ;  /* 0x0020000003007824 */ /* 0x000fca00078e00ff */
[----:B------:R-:W-:-:S07]  /*4f70*/  LOP3.LUT R0, R5, R0, R6, 0xfe, !PT ;  /* 0x0000000005007212 */ /* 0x000fce00078efe06 */
.L_x_3030:
[----:B------:R-:W-:Y:S05]  /*4f80*/  BSYNC B0 ;  /* 0x0000000000007941 */ /* 0x000fea0003800000 */
.L_x_3029:
[----:B------:R-:W-:-:S04]  /*4f90*/  FSETP.NEU.FTZ.AND P0, PT, R0, RZ, PT ;  /* 0x000000ff0000720b */ /* 0x000fc80003f1d000 */
[----:B------:R-:W-:Y:S01]  /*4fa0*/  P2R R27, PR, RZ, 0x1 ;  /* 0x00000001ff1b7803 */ /* 0x000fe20000000000 */
[----:B------:R-:W-:Y:S08]  /*4fb0*/  BRA `(.L_x_3010) ;  /* 0x0000000000b47947 */ /* 0x000ff00003800000 */
.L_x_3022:
        /* <DEDUP_REMOVED lines=14> */
.L_x_3036:
[----:B------:R-:W-:Y:S05]  /*50a0*/  BSYNC B0 ;  /* 0x0000000000007941 */ /* 0x000fea0003800000 */
.L_x_3035:
[----:B------:R-:W-:-:S04]  /*50b0*/  FSETP.NEU.FTZ.AND P0, PT, R0, RZ, PT ;  /* 0x000000ff0000720b */ /* 0x000fc80003f1d000 */
[----:B------:R-:W-:Y:S01]  /*50c0*/  P2R R27, PR, RZ, 0x1 ;  /* 0x00000001ff1b7803 */ /* 0x000fe20000000000 */
[----:B------:R-:W-:Y:S08]  /*50d0*/  BRA `(.L_x_3010) ;  /* 0x00000000006c7947 */ /* 0x000ff00003800000 */
.L_x_3009:
        /* <DEDUP_REMOVED lines=16> */
.L_x_3037:
[----:B------:R-:W-:-:S04]  /*51e0*/  PLOP3.LUT P0, PT, PT, PT, PT, 0x8, 0x0 ;  /* 0x000000000000781c */ /* 0x000fc80003f0e170 */
[----:B------:R-:W-:Y:S01]  /*51f0*/  P2R R27, PR, RZ, 0x1 ;  /* 0x00000001ff1b7803 */ /* 0x000fe20000000000 */
[----:B------:R-:W-:Y:S08]  /*5200*/  BRA `(.L_x_3010) ;  /* 0x0000000000207947 */ /* 0x000ff00003800000 */
.L_x_3034:
[----:B------:R-:W4:Y:S02]  /*5210*/  LDG.E.64 R4, desc[UR36][R4.64] ;  /* 0x0000002404047981 */ /* 0x000f24000c1e1b00 */
[----:B----4-:R-:W-:-:S04]  /*5220*/  ISETP.NE.U32.AND P0, PT, R4, RZ, PT ;  /* 0x000000ff0400720c */ /* 0x010fc80003f05070 */
[----:B------:R-:W-:-:S04]  /*5230*/  ISETP.NE.AND.EX P0, PT, R5, RZ, PT, P0 ;  /* 0x000000ff0500720c */ /* 0x000fc80003f05300 */
[----:B------:R-:W-:Y:S01]  /*5240*/  P2R R27, PR, RZ, 0x1 ;  /* 0x00000001ff1b7803 */ /* 0x000fe20000000000 */
[----:B------:R-:W-:Y:S08]  /*5250*/  BRA `(.L_x_3010) ;  /* 0x00000000000c7947 */ /* 0x000ff00003800000 */
.L_x_3033:
[----:B------:R-:W4:Y:S02]  /*5260*/  LDG.E R4, desc[UR36][R4.64] ;  /* 0x0000002404047981 */ /* 0x000f24000c1e1900 */
[----:B----4-:R-:W-:-:S04]  /*5270*/  ISETP.NE.AND P0, PT, R4, RZ, PT ;  /* 0x000000ff0400720c */ /* 0x010fc80003f05270 */
[----:B------:R-:W-:-:S09]  /*5280*/  P2R R27, PR, RZ, 0x1 ;  /* 0x00000001ff1b7803 */ /* 0x000fd20000000000 */
.L_x_3010:
        /* <DEDUP_REMOVED lines=19> */
.L_x_3041:
[----:B------:R0:W5:Y:S01]  /*53c0*/  LDG.E.U8 R30, desc[UR36][R4.64] ;  /* 0x00000024041e7981 */ /* 0x000162000c1e1100 */
[----:B------:R-:W-:Y:S01]  /*53d0*/  IMAD.MOV.U32 R31, RZ, RZ, RZ ;  /* 0x000000ffff1f7224 */ /* 0x000fe200078e00ff */
[----:B------:R-:W-:Y:S06]  /*53e0*/  BRA `(.L_x_3043) ;  /* 0x0000000c00487947 */ /* 0x000fec0003800000 */
.L_x_3040:
        /* <DEDUP_REMOVED lines=8> */
.L_x_3045:
[----:B------:R-:W4:Y:S02]  /*5470*/  LDG.E R30, desc[UR36][R4.64] ;  /* 0x00000024041e7981 */ /* 0x000f24000c1e1900 */
[----:B----4-:R-:W-:Y:S01]  /*5480*/  SHF.R.S32.HI R31, RZ, 0x1f, R30 ;  /* 0x0000001fff1f7819 */ /* 0x010fe2000001141e */
[----:B------:R-:W-:Y:S06]  /*5490*/  BRA `(.L_x_3043) ;  /* 0x0000000c001c7947 */ /* 0x000fec0003800000 */
.L_x_3044:
[----:B------:R-:W4:Y:S02]  /*54a0*/  LDG.E.S16 R30, desc[UR36][R4.64] ;  /* 0x00000024041e7981 */ /* 0x000f24000c1e1700 */
[----:B----4-:R-:W-:Y:S01]  /*54b0*/  SHF.R.S32.HI R31, RZ, 0x1f, R30 ;  /* 0x0000001fff1f7819 */ /* 0x010fe2000001141e */
[----:B------:R-:W-:Y:S06]  /*54c0*/  BRA `(.L_x_3043) ;  /* 0x0000000c00107947 */ /* 0x000fec0003800000 */
.L_x_3039:
        /* <DEDUP_REMOVED lines=9> */
.L_x_3047:
[----:B------:R-:W4:Y:S02]  /*5560*/  LDG.E.U16 R4, desc[UR36][R4.64] ;  /* 0x0000002404047981 */ /* 0x000f24000c1e1500 */
[----:B----4-:R-:W-:-:S06]  /*5570*/  HADD2.F32 R30, -RZ, R4.H0_H0 ;  /* 0x20000004ff1e7230 */ /* 0x010fcc0000004100 */
[----:B------:R-:W0:Y:S01]  /*5580*/  F2I.S64.TRUNC R30, R30 ;  /* 0x0000001e001e7311 */ /* 0x000e22000020d900 */
[----:B------:R-:W-:Y:S05]  /*5590*/  BRA `(.L_x_3043) ;  /* 0x0000000800dc7947 */ /* 0x000fea0003800000 */
.L_x_3046:
        /* <DEDUP_REMOVED lines=9> */
.L_x_3049:
[----:B------:R-:W4:Y:S02]  /*5630*/  LDG.E.U16 R4, desc[UR36][R4.64] ;  /* 0x0000002404047981 */ /* 0x000f24000c1e1500 */
[----:B----4-:R-:W-:-:S06]  /*5640*/  HADD2.F32 R30, -RZ, R4.H0_H0 ;  /* 0x20000004ff1e7230 */ /* 0x010fcc0000004100 */
[----:B------:R-:W0:Y:S01]  /*5650*/  F2I.S64.TRUNC R30, R30 ;  /* 0x0000001e001e7311 */ /* 0x000e22000020d900 */
[----:B------:R-:W-:Y:S05]  /*5660*/  BRA `(.L_x_3043) ;  /* 0x0000000800a87947 */ /* 0x000fea0003800000 */
.L_x_3048:
[----:B------:R-:W4:Y:S02]  /*5670*/  LDG.E.64 R4, desc[UR36][R4.64] ;  /* 0x0000002404047981 */ /* 0x000f24000c1e1b00 */
[----:B----4-:R0:W1:Y:S01]  /*5680*/  F2I.S64.F64.TRUNC R30, R4 ;  /* 0x00000004001e7311 */ /* 0x010062000030d900 */
[----:B------:R-:W-:Y:S05]  /*5690*/  BRA `(.L_x_3043) ;  /* 0x00000008009c7947 */ /* 0x000fea0003800000 */
.L_x_3038:
        /* <DEDUP_REMOVED lines=13> */
.L_x_3052:
[----:B------:R-:W4:Y:S02]  /*5770*/  LDG.E.64 R4, desc[UR36][R4.64] ;  /* 0x0000002404047981 */ /* 0x000f24000c1e1b00 */
[----:B----4-:R0:W1:Y:S01]  /*5780*/  F2I.S64.F64.TRUNC R30, R4 ;  /* 0x00000004001e7311 */ /* 0x010062000030d900 */
[----:B------:R-:W-:Y:S05]  /*5790*/  BRA `(.L_x_3043) ;  /* 0x00000008005c7947 */ /* 0x000fea0003800000 */
.L_x_3051:
        /* <DEDUP_REMOVED lines=27> */
.L_x_3054:
        /* <DEDUP_REMOVED lines=14> */
.L_x_3053:
[----:B------:R-:W4:Y:S02]  /*5a30*/  LDG.E.U16 R30, desc[UR36][R4.64] ;  /* 0x00000024041e7981 */ /* 0x000f24000c1e1500 */
[----:B----4-:R-:W-:-:S06]  /*5a40*/  IMAD.U32 R30, R30, 0x10000, RZ ;  /* 0x000100001e1e7824 */ /* 0x010fcc00078e00ff */
[----:B------:R-:W0:Y:S01]  /*5a50*/  F2I.S64.TRUNC R30, R30 ;  /* 0x0000001e001e7311 */ /* 0x000e22000020d900 */
[----:B------:R-:W-:Y:S05]  /*5a60*/  BRA `(.L_x_3043) ;  /* 0x0000000400a87947 */ /* 0x000fea0003800000 */
.L_x_3050:
        /* <DEDUP_REMOVED lines=11> */
.L_x_3057:
        /* <DEDUP_REMOVED lines=21> */
.L_x_3061:
[----:B------:R-:W-:Y:S05]  /*5c70*/  BSYNC B1 ;  /* 0x0000000000017941 */ /* 0x000fea0003800000 */
.L_x_3060:
[----:B------:R-:W-:Y:S01]  /*5c80*/  IMAD.SHL.U32 R3, R3, 0x100000, RZ ;  /* 0x0010000003037824 */ /* 0x000fe200078e00ff */
[----:B------:R-:W-:-:S04]  /*5c90*/  LEA R5, R0, 0x3b800000, 0x17 ;  /* 0x3b80000000057811 */ /* 0x000fc800078eb8ff */
[----:B------:R-:W-:-:S07]  /*5ca0*/  LOP3.LUT R30, R5, R3, R30, 0xfe, !PT ;  /* 0x00000003051e7212 */ /* 0x000fce00078efe1e */
.L_x_3059:
[----:B------:R-:W-:Y:S05]  /*5cb0*/  BSYNC B0 ;  /* 0x0000000000007941 */ /* 0x000fea0003800000 */
.L_x_3058:
[----:B------:R-:W0:Y:S01]  /*5cc0*/  F2I.S64.TRUNC R30, R30 ;  /* 0x0000001e001e7311 */ /* 0x000e22000020d900 */
[----:B------:R-:W-:Y:S05]  /*5cd0*/  BRA `(.L_x_3043) ;  /* 0x00000004000c7947 */ /* 0x000fea0003800000 */
.L_x_3056:
        /* <DEDUP_REMOVED lines=21> */
.L_x_3065:
[----:B------:R-:W-:Y:S05]  /*5e30*/  BSYNC B1 ;  /* 0x0000000000017941 */ /* 0x000fea0003800000 */
.L_x_3064:
[----:B------:R-:W-:Y:S01]  /*5e40*/  IMAD.SHL.U32 R3, R3, 0x200000, RZ ;  /* 0x0020000003037824 */ /* 0x000fe200078e00ff */
[----:B------:R-:W-:-:S04]  /*5e50*/  LEA R5, R0, 0x37800000, 0x17 ;  /* 0x3780000000057811 */ /* 0x000fc800078eb8ff */
[----:B------:R-:W-:-:S07]  /*5e60*/  LOP3.LUT R30, R5, R3, R30, 0xfe, !PT ;  /* 0x00000003051e7212 */ /* 0x000fce00078efe1e */
.L_x_3063:
[----:B------:R-:W-:Y:S05]  /*5e70*/  BSYNC B0 ;  /* 0x0000000000007941 */ /* 0x000fea0003800000 */
.L_x_3062:
[----:B------:R-:W0:Y:S01]  /*5e80*/  F2I.S64.TRUNC R30, R30 ;  /* 0x0000001e001e7311 */ /* 0x000e22000020d900 */
[----:B------:R-:W-:Y:S05]  /*5e90*/  BRA `(.L_x_3043) ;  /* 0x00000000009c7947 */ /* 0x000fea0003800000 */
.L_x_3055:
        /* <DEDUP_REMOVED lines=14> */
.L_x_3069:
[----:B------:R-:W-:Y:S05]  /*5f80*/  BSYNC B0 ;  /* 0x0000000000007941 */ /* 0x000fea0003800000 */
.L_x_3068:
[----:B------:R-:W0:Y:S01]  /*5f90*/  F2I.S64.TRUNC R30, R30 ;  /* 0x0000001e001e7311 */ /* 0x000e22000020d900 */
[----:B------:R-:W-:Y:S05]  /*5fa0*/  BRA `(.L_x_3043) ;  /* 0x0000000000587947 */ /* 0x000fea0003800000 */
.L_x_3042:
        /* <DEDUP_REMOVED lines=16> */
.L_x_3070:
[----:B------:R-:W-:Y:S01]  /*60b0*/  CS2R R30, SRZ ;  /* 0x00000000001e7805 */ /* 0x000fe2000001ff00 */
[----:B------:R-:W-:Y:S06]  /*60c0*/  BRA `(.L_x_3043) ;  /* 0x0000000000107947 */ /* 0x000fec0003800000 */
.L_x_3067:
[----:B------:R0:W5:Y:S01]  /*60d0*/  LDG.E.64 R30, desc[UR36][R4.64] ;  /* 0x00000024041e7981 */ /* 0x000162000c1e1b00 */
[----:B------:R-:W-:Y:S05]  /*60e0*/  BRA `(.L_x_3043) ;  /* 0x0000000000087947 */ /* 0x000fea0003800000 */
.L_x_3066:
[----:B------:R0:W5:Y:S01]  /*60f0*/  LDG.E R30, desc[UR36][R4.64] ;  /* 0x00000024041e7981 */ /* 0x000162000c1e1900 */
[----:B------:R-:W-:-:S07]  /*6100*/  IMAD.MOV.U32 R31, RZ, RZ, RZ ;  /* 0x000000ffff1f7224 */ /* 0x000fce00078e00ff */
.L_x_3043:
[----:B------:R-:W-:Y:S01]  /*6110*/  ISETP.NE.AND P1, PT, R26, RZ, PT ;  /* 0x000000ff1a00720c */ /* 0x000fe20003f25270 */
[----:B------:R-:W-:Y:S01]  /*6120*/  VIADD R18, R18, 0x80 ;  /* 0x0000008012127836 */ /* 0x000fe20000000000 */
[----:B------:R-:W-:Y:S02]  /*6130*/  ISETP.NE.AND P0, PT, R27, RZ, PT ;  /* 0x000000ff1b00720c */ /* 0x000fe40003f05270 */
[----:B------:R-:W-:Y:S02]  /*6140*/  SEL R24, RZ, 0x1, !P1 ;  /* 0x00000001ff187807 */ /* 0x000fe40004800000 */
[----:B------:R-:W-:-:S09]  /*6150*/  SEL R26, RZ, 0x1, !P0 ;  /* 0x00000001ff1a7807 */ /* 0x000fd20004000000 */
.L_x_2971:
[----:B------:R-:W-:Y:S05]  /*6160*/  BSYNC B6 ;  /* 0x0000000000067941 */ /* 0x000fea0003800000 */
.L_x_2970:
        /* <DEDUP_REMOVED lines=29> */
.L_x_3076:
[----:B------:R-:W4:Y:S02]  /*6340*/  LDG.E.U8 R4, desc[UR36][R4.64] ;  /* 0x0000002404047981 */ /* 0x000f24000c1e1100 */
[----:B----4-:R-:W-:-:S04]  /*6350*/  ISETP.NE.AND P0, PT, R4, RZ, PT ;  /* 0x000000ff0400720c */ /* 0x010fc80003f05270 */
[----:B------:R-:W-:Y:S01]  /*6360*/  P2R R32, PR, RZ, 0x1 ;  /* 0x00000001ff207803 */ /* 0x000fe20000000000 */
[----:B------:R-:W-:Y:S08]  /*6370*/  BRA `(.L_x_3078) ;  /* 0x0000000c00c47947 */ /* 0x000ff00003800000 */
.L_x_3075:
        /* <DEDUP_REMOVED lines=11> */
.L_x_3080:
[----:B------:R-:W4:Y:S02]  /*6430*/  LDG.E R4, desc[UR36][R4.64] ;  /* 0x0000002404047981 */ /* 0x000f24000c1e1900 */
[----:B----4-:R-:W-:-:S04]  /*6440*/  ISETP.NE.AND P0, PT, R4, RZ, PT ;  /* 0x000000ff0400720c */ /* 0x010fc80003f05270 */
[----:B------:R-:W-:Y:S01]  /*6450*/  P2R R32, PR, RZ, 0x1 ;  /* 0x00000001ff207803 */ /* 0x000fe20000000000 */
[----:B------:R-:W-:Y:S08]  /*6460*/  BRA `(.L_x_3078) ;  /* 0x0000000c00887947 */ /* 0x000ff00003800000 */
.L_x_3079:
[----:B------:R-:W4:Y:S02]  /*6470*/  LDG.E.U16 R4, desc[UR36][R4.64] ;  /* 0x0000002404047981 */ /* 0x000f24000c1e1500 */
[----:B----4-:R-:W-:-:S04]  /*6480*/  ISETP.NE.AND P0, PT, R4, RZ, PT ;  /* 0x000000ff0400720c */ /* 0x010fc80003f05270 */
[----:B------:R-:W-:Y:S01]  /*6490*/  P2R R32, PR, RZ, 0x1 ;  /* 0x00000001ff207803 */ /* 0x000fe20000000000 */
[----:B------:R-:W-:Y:S08]  /*64a0*/  BRA `(.L_x_3078) ;  /* 0x0000000c00787947 */ /* 0x000ff00003800000 */
.L_x_3074:
        /* <DEDUP_REMOVED lines=10> */
.L_x_3082:
[----:B------:R-:W4:Y:S02]  /*6550*/  LDG.E.U16 R0, desc[UR36][R4.64] ;  /* 0x0000002404007981 */ /* 0x000f24000c1e1500 */
[----:B----4-:R-:W-:-:S05]  /*6560*/  HADD2.F32 R0, -RZ, R0.H0_H0 ;  /* 0x20000000ff007230 */ /* 0x010fca0000004100 */
[----:B------:R-:W-:-:S04]  /*6570*/  FSETP.NEU.FTZ.AND P0, PT, R0, RZ, PT ;  /* 0x000000ff0000720b */ /* 0x000fc80003f1d000 */
[----:B------:R-:W-:Y:S01]  /*6580*/  P2R R32, PR, RZ, 0x1 ;  /* 0x00000001ff207803 */ /* 0x000fe20000000000 */
[----:B------:R-:W-:Y:S08]  /*6590*/  BRA `(.L_x_3078) ;  /* 0x0000000c003c7947 */ /* 0x000ff00003800000 */
.L_x_3081:
        /* <DEDUP_REMOVED lines=12> */
.L_x_3084:
        /* <DEDUP_REMOVED lines=11> */
.L_x_3083:
[----:B------:R-:W4:Y:S02]  /*6710*/  LDG.E.64 R4, desc[UR36][R4.64] ;  /* 0x0000002404047981 */ /* 0x000f24000c1e1b00 */
[----:B----4-:R-:W-:-:S06]  /*6720*/  DSETP.NEU.AND P0, PT, R4, RZ, PT ;  /* 0x000000ff0400722a */ /* 0x010fcc0003f0d000 */
[----:B------:R-:W-:Y:S01]  /*6730*/  P2R R32, PR, RZ, 0x1 ;  /* 0x00000001ff207803 */ /* 0x000fe20000000000 */
[----:B------:R-:W-:Y:S07]  /*6740*/  BRA `(.L_x_3078) ;  /* 0x0000000800d07947 */ /* 0x000fee0003800000 */
.L_x_3073:
        /* <DEDUP_REMOVED lines=12> */
.L_x_3087:
[----:B------:R-:W4:Y:S02]  /*6810*/  LDG.E.128 R4, desc[UR36][R4.64] ;  /* 0x0000002404047981 */ /* 0x000f24000c1e1d00 */
[----:B----4-:R-:W-:-:S06]  /*6820*/  DSETP.NEU.AND P0, PT, R6, RZ, PT ;  /* 0x000000ff0600722a */ /* 0x010fcc0003f0d000 */
[----:B------:R-:W-:-:S06]  /*6830*/  DSETP.NEU.OR P0, PT, R4, RZ, P0 ;  /* 0x000000ff0400722a */ /* 0x000fcc000070d400 */
[----:B------:R-:W-:Y:S01]  /*6840*/  P2R R32, PR, RZ, 0x1 ;  /* 0x00000001ff207803 */ /* 0x000fe20000000000 */
[----:B------:R-:W-:Y:S07]  /*6850*/  BRA `(.L_x_3078) ;  /* 0x00000008008c7947 */ /* 0x000fee0003800000 */
.L_x_3086:
        /* <DEDUP_REMOVED lines=28> */
.L_x_3089:
        /* <DEDUP_REMOVED lines=15> */
.L_x_3088:
[----:B------:R-:W4:Y:S02]  /*6b10*/  LDG.E.U16 R0, desc[UR36][R4.64] ;  /* 0x0000002404007981 */ /* 0x000f24000c1e1500 */
[----:B----4-:R-:W-:-:S05]  /*6b20*/  IMAD.U32 R0, R0, 0x10000, RZ ;  /* 0x0001000000007824 */ /* 0x010fca00078e00ff */
[----:B------:R-:W-:-:S04]  /*6b30*/  FSETP.NEU.FTZ.AND P0, PT, R0, RZ, PT ;  /* 0x000000ff0000720b */ /* 0x000fc80003f1d000 */
[----:B------:R-:W-:Y:S01]  /*6b40*/  P2R R32, PR, RZ, 0x1 ;  /* 0x00000001ff207803 */ /* 0x000fe20000000000 */
[----:B------:R-:W-:Y:S08]  /*6b50*/  BRA `(.L_x_3078) ;  /* 0x0000000400cc7947 */ /* 0x000ff00003800000 */
.L_x_3085:
        /* <DEDUP_REMOVED lines=12> */
.L_x_3092:
        /* <DEDUP_REMOVED lines=21> */
.L_x_3096:
[----:B------:R-:W-:Y:S05]  /*6d70*/  BSYNC B1 ;  /* 0x0000000000017941 */ /* 0x000fea0003800000 */
.L_x_3095:
[----:B------:R-:W-:Y:S01]  /*6d80*/  LEA R5, R0, 0x3b800000, 0x17 ;  /* 0x3b80000000057811 */ /* 0x000fe200078eb8ff */
[----:B------:R-:W-:-:S05]  /*6d90*/  IMAD.SHL.U32 R0, R3, 0x100000, RZ ;  /* 0x0010000003007824 */ /* 0x000fca00078e00ff */
[----:B------:R-:W-:-:S07]  /*6da0*/  LOP3.LUT R0, R5, R0, R6, 0xfe, !PT ;  /* 0x0000000005007212 */ /* 0x000fce00078efe06 */
.L_x_3094:
[----:B------:R-:W-:Y:S05]  /*6db0*/  BSYNC B0 ;  /* 0x0000000000007941 */ /* 0x000fea0003800000 */
.L_x_3093:
[----:B------:R-:W-:-:S04]  /*6dc0*/  FSETP.NEU.FTZ.AND P0, PT, R0, RZ, PT ;  /* 0x000000ff0000720b */ /* 0x000fc80003f1d000 */
[----:B------:R-:W-:Y:S01]  /*6dd0*/  P2R R32, PR, RZ, 0x1 ;  /* 0x00000001ff207803 */ /* 0x000fe20000000000 */
[----:B------:R-:W-:Y:S08]  /*6de0*/  BRA `(.L_x_3078) ;  /* 0x0000000400287947 */ /* 0x000ff00003800000 */
.L_x_3091:
        /* <DEDUP_REMOVED lines=21> */
.L_x_3100:
[----:B------:R-:W-:Y:S05]  /*6f40*/  BSYNC B1 ;  /* 0x0000000000017941 */ /* 0x000fea0003800000 */
.L_x_3099:
[----:B------:R-:W-:Y:S01]  /*6f50*/  LEA R5, R0, 0x37800000, 0x17 ;  /* 0x3780000000057811 */ /* 0x000fe200078eb8ff */
[----:B------:R-:W-:-:S05]  /*6f60*/  IMAD.SHL.U32 R0, R3, 0x200000, RZ ;  /* 0x0020000003007824 */ /* 0x000fca00078e00ff */
[----:B------:R-:W-:-:S07]  /*6f70*/  LOP3.LUT R0, R5, R0, R6, 0xfe, !PT ;  /* 0x0000000005007212 */ /* 0x000fce00078efe06 */
.L_x_3098:
[----:B------:R-:W-:Y:S05]  /*6f80*/  BSYNC B0 ;  /* 0x0000000000007941 */ /* 0x000fea0003800000 */
.L_x_3097:
[----:B------:R-:W-:-:S04]  /*6f90*/  FSETP.NEU.FTZ.AND P0, PT, R0, RZ, PT ;  /* 0x000000ff0000720b */ /* 0x000fc80003f1d000 */
[----:B------:R-:W-:Y:S01]  /*6fa0*/  P2R R32, PR, RZ, 0x1 ;  /* 0x00000001ff207803 */ /* 0x000fe20000000000 */
[----:B------:R-:W-:Y:S08]  /*6fb0*/  BRA `(.L_x_3078) ;  /* 0x0000000000b47947 */ /* 0x000ff00003800000 */
.L_x_3090:
        /* <DEDUP_REMOVED lines=14> */
.L_x_3104:
[----:B------:R-:W-:Y:S05]  /*70a0*/  BSYNC B0 ;  /* 0x0000000000007941 */ /* 0x000fea0003800000 */
.L_x_3103:
[----:B------:R-:W-:-:S04]  /*70b0*/  FSETP.NEU.FTZ.AND P0, PT, R0, RZ, PT ;  /* 0x000000ff0000720b */ /* 0x000fc80003f1d000 */
[----:B------:R-:W-:Y:S01]  /*70c0*/  P2R R32, PR, RZ, 0x1 ;  /* 0x00000001ff207803 */ /* 0x000fe20000000000 */
[----:B------:R-:W-:Y:S08]  /*70d0*/  BRA `(.L_x_3078) ;  /* 0x00000000006c7947 */ /* 0x000ff00003800000 */
.L_x_3077:
        /* <DEDUP_REMOVED lines=16> */
.L_x_3105:
[----:B------:R-:W-:-:S04]  /*71e0*/  PLOP3.LUT P0, PT, PT, PT, PT, 0x8, 0x0 ;  /* 0x000000000000781c */ /* 0x000fc80003f0e170 */
[----:B------:R-:W-:Y:S01]  /*71f0*/  P2R R32, PR, RZ, 0x1 ;  /* 0x00000001ff207803 */ /* 0x000fe20000000000 */
[----:B------:R-:W-:Y:S08]  /*7200*/  BRA `(.L_x_3078) ;  /* 0x0000000000207947 */ /* 0x000ff00003800000 */
.L_x_3102:
[----:B------:R-:W4:Y:S02]  /*7210*/  LDG.E.64 R4, desc[UR36][R4.64] ;  /* 0x0000002404047981 */ /* 0x000f24000c1e1b00 */
[----:B----4-:R-:W-:-:S04]  /*7220*/  ISETP.NE.U32.AND P0, PT, R4, RZ, PT ;  /* 0x000000ff0400720c */ /* 0x010fc80003f05070 */
[----:B------:R-:W-:-:S04]  /*7230*/  ISETP.NE.AND.EX P0, PT, R5, RZ, PT, P0 ;  /* 0x000000ff0500720c */ /* 0x000fc80003f05300 */
[----:B------:R-:W-:Y:S01]  /*7240*/  P2R R32, PR, RZ, 0x1 ;  /* 0x00000001ff207803 */ /* 0x000fe20000000000 */
[----:B------:R-:W-:Y:S08]  /*7250*/  BRA `(.L_x_3078) ;  /* 0x00000000000c7947 */ /* 0x000ff00003800000 */
.L_x_3101:
[----:B------:R-:W4:Y:S02]  /*7260*/  LDG.E R4, desc[UR36][R4.64] ;  /* 0x0000002404047981 */ /* 0x000f24000c1e1900 */
[----:B----4-:R-:W-:-:S04]  /*7270*/  ISETP.NE.AND P0, PT, R4, RZ, PT ;  /* 0x000000ff0400720c */ /* 0x010fc80003f05270 */
[----:B------:R-:W-:-:S09]  /*7280*/  P2R R32, PR, RZ, 0x1 ;  /* 0x00000001ff207803 */ /* 0x000fd20000000000 */
.L_x_3078:
        /* <DEDUP_REMOVED lines=20> */
.L_x_3109:
[----:B------:R-:W4:Y:S02]  /*73d0*/  LDG.E.U8 R4, desc[UR36][R4.64] ;  /* 0x0000002404047981 */ /* 0x000f24000c1e1100 */
[----:B----4-:R-:W-:-:S04]  /*73e0*/  ISETP.NE.AND P0, PT, R4, RZ, PT ;  /* 0x000000ff0400720c */ /* 0x010fc80003f05270 */
[----:B------:R-:W-:Y:S01]  /*73f0*/  P2R R16, PR, RZ, 0x1 ;  /* 0x00000001ff107803 */ /* 0x000fe20000000000 */
[----:B------:R-:W-:Y:S08]  /*7400*/  BRA `(.L_x_3111) ;  /* 0x0000000c00c47947 */ /* 0x000ff00003800000 */
.L_x_3108:
        /* <DEDUP_REMOVED lines=11> */
.L_x_3113:
[----:B------:R-:W4:Y:S02]  /*74c0*/  LDG.E R4, desc[UR36][R4.64] ;  /* 0x0000002404047981 */ /* 0x000f24000c1e1900 */
[----:B----4-:R-:W-:-:S04]  /*74d0*/  ISETP.NE.AND P0, PT, R4, RZ, PT ;  /* 0x000000ff0400720c */ /* 0x010fc80003f05270 */
[----:B------:R-:W-:Y:S01]  /*74e0*/  P2R R16, PR, RZ, 0x1 ;  /* 0x00000001ff107803 */ /* 0x000fe20000000000 */
[----:B------:R-:W-:Y:S08]  /*74f0*/  BRA `(.L_x_3111) ;  /* 0x0000000c00887947 */ /* 0x000ff00003800000 */
.L_x_3112:
[----:B------:R-:W4:Y:S02]  /*7500*/  LDG.E.U16 R4, desc[UR36][R4.64] ;  /* 0x0000002404047981 */ /* 0x000f24000c1e1500 */
[----:B----4-:R-:W-:-:S04]  /*7510*/  ISETP.NE.AND P0, PT, R4, RZ, PT ;  /* 0x000000ff0400720c */ /* 0x010fc80003f05270 */
[----:B------:R-:W-:Y:S01]  /*7520*/  P2R R16, PR, RZ, 0x1 ;  /* 0x00000001ff107803 */ /* 0x000fe20000000000 */
[----:B------:R-:W-:Y:S08]  /*7530*/  BRA `(.L_x_3111) ;  /* 0x0000000c00787947 */ /* 0x000ff00003800000 */
.L_x_3107:
        /* <DEDUP_REMOVED lines=10> */
.L_x_3115:
[----:B------:R-:W4:Y:S02]  /*75e0*/  LDG.E.U16 R0, desc[UR36][R4.64] ;  /* 0x0000002404007981 */ /* 0x000f24000c1e1500 */
[----:B----4-:R-:W-:-:S05]  /*75f0*/  HADD2.F32 R0, -RZ, R0.H0_H0 ;  /* 0x20000000ff007230 */ /* 0x010fca0000004100 */
[----:B------:R-:W-:-:S04]  /*7600*/  FSETP.NEU.FTZ.AND P0, PT, R0, RZ, PT ;  /* 0x000000ff0000720b */ /* 0x000fc80003f1d000 */
[----:B------:R-:W-:Y:S01]  /*7610*/  P2R R16, PR, RZ, 0x1 ;  /* 0x00000001ff107803 */ /* 0x000fe20000000000 */
[----:B------:R-:W-:Y:S08]  /*7620*/  BRA `(.L_x_3111) ;  /* 0x0000000c003c7947 */ /* 0x000ff00003800000 */
.L_x_3114:
        /* <DEDUP_REMOVED lines=12> */
.L_x_3117:
        /* <DEDUP_REMOVED lines=11> */
.L_x_3116:
[----:B------:R-:W4:Y:S02]  /*77a0*/  LDG.E.64 R4, desc[UR36][R4.64] ;  /* 0x0000002404047981 */ /* 0x000f24000c1e1b00 */
[----:B----4-:R-:W-:-:S06]  /*77b0*/  DSETP.NEU.AND P0, PT, R4, RZ, PT ;  /* 0x000000ff0400722a */ /* 0x010fcc0003f0d000 */
[----:B------:R-:W-:Y:S01]  /*77c0*/  P2R R16, PR, RZ, 0x1 ;  /* 0x00000001ff107803 */ /* 0x000fe20000000000 */
[----:B------:R-:W-:Y:S07]  /*77d0*/  BRA `(.L_x_3111) ;  /* 0x0000000800d07947 */ /* 0x000fee0003800000 */
.L_x_3106:
        /* <DEDUP_REMOVED lines=12> */
.L_x_3120:
[----:B------:R-:W4:Y:S02]  /*78a0*/  LDG.E.128 R4, desc[UR36][R4.64] ;  /* 0x0000002404047981 */ /* 0x000f24000c1e1d00 */
[----:B----4-:R-:W-:-:S06]  /*78b0*/  DSETP.NEU.AND P0, PT, R6, RZ, PT ;  /* 0x000000ff0600722a */ /* 0x010fcc0003f0d000 */
[----:B------:R-:W-:-:S06]  /*78c0*/  DSETP.NEU.OR P0, PT, R4, RZ, P0 ;  /* 0x000000ff0400722a */ /* 0x000fcc000070d400 */
[----:B------:R-:W-:Y:S01]  /*78d0*/  P2R R16, PR, RZ, 0x1 ;  /* 0x00000001ff107803 */ /* 0x000fe20000000000 */
[----:B------:R-:W-:Y:S07]  /*78e0*/  BRA `(.L_x_3111) ;  /* 0x00000008008c7947 */ /* 0x000fee0003800000 */
.L_x_3119:
        /* <DEDUP_REMOVED lines=28> */
.L_x_3122:
        /* <DEDUP_REMOVED lines=15> */
.L_x_3121:
[----:B------:R-:W4:Y:S02]  /*7ba0*/  LDG.E.U16 R0, desc[UR36][R4.64] ;  /* 0x0000002404007981 */ /* 0x000f24000c1e1500 */
[----:B----4-:R-:W-:-:S05]  /*7bb0*/  IMAD.U32 R0, R0, 0x10000, RZ ;  /* 0x0001000000007824 */ /* 0x010fca00078e00ff */
[----:B------:R-:W-:-:S04]  /*7bc0*/  FSETP.NEU.FTZ.AND P0, PT, R0, RZ, PT ;  /* 0x000000ff0000720b */ /* 0x000fc80003f1d000 */
[----:B------:R-:W-:Y:S01]  /*7bd0*/  P2R R16, PR, RZ, 0x1 ;  /* 0x00000001ff107803 */ /* 0x000fe20000000000 */
[----:B------:R-:W-:Y:S08]  /*7be0*/  BRA `(.L_x_3111) ;  /* 0x0000000400cc7947 */ /* 0x000ff00003800000 */
.L_x_3118:
        /* <DEDUP_REMOVED lines=12> */
.L_x_3125:
        /* <DEDUP_REMOVED lines=21> */
.L_x_3129:
[----:B------:R-:W-:Y:S05]  /*7e00*/  BSYNC B1 ;  /* 0x0000000000017941 */ /* 0x000fea0003800000 */
.L_x_3128:
[----:B------:R-:W-:Y:S01]  /*7e10*/  LEA R5, R0, 0x3b800000, 0x17 ;  /* 0x3b80000000057811 */ /* 0x000fe200078eb8ff */
[----:B------:R-:W-:-:S05]  /*7e20*/  IMAD.SHL.U32 R0, R3, 0x100000, RZ ;  /* 0x0010000003007824 */ /* 0x000fca00078e00ff */
[----:B------:R-:W-:-:S07]  /*7e30*/  LOP3.LUT R0, R5, R0, R6, 0xfe, !PT ;  /* 0x0000000005007212 */ /* 0x000fce00078efe06 */
.L_x_3127:
[----:B------:R-:W-:Y:S05]  /*7e40*/  BSYNC B0 ;  /* 0x0000000000007941 */ /* 0x000fea0003800000 */
.L_x_3126:
[----:B------:R-:W-:-:S04]  /*7e50*/  FSETP.NEU.FTZ.AND P0, PT, R0, RZ, PT ;  /* 0x000000ff0000720b */ /* 0x000fc80003f1d000 */
[----:B------:R-:W-:Y:S01]  /*7e60*/  P2R R16, PR, RZ, 0x1 ;  /* 0x00000001ff107803 */ /* 0x000fe20000000000 */
[----:B------:R-:W-:Y:S08]  /*7e70*/  BRA `(.L_x_3111) ;  /* 0x0000000400287947 */ /* 0x000ff00003800000 */
.L_x_3124:
        /* <DEDUP_REMOVED lines=21> */
.L_x_3133:
[----:B------:R-:W-:Y:S05]  /*7fd0*/  BSYNC B1 ;  /* 0x0000000000017941 */ /* 0x000fea0003800000 */
.L_x_3132:
[----:B------:R-:W-:Y:S01]  /*7fe0*/  LEA R5, R0, 0x37800000, 0x17 ;  /* 0x3780000000057811 */ /* 0x000fe200078eb8ff */
[----:B------:R-:W-:-:S05]  /*7ff0*/  IMAD.SHL.U32 R0, R3, 0x200000, RZ ;  /* 0x0020000003007824 */ /* 0x000fca00078e00ff */
[----:B------:R-:W-:-:S07]  /*8000*/  LOP3.LUT R0, R5, R0, R6, 0xfe, !PT ;  /* 0x0000000005007212 */ /* 0x000fce00078efe06 */
.L_x_3131:
[----:B------:R-:W-:Y:S05]  /*8010*/  BSYNC B0 ;  /* 0x0000000000007941 */ /* 0x000fea0003800000 */
.L_x_3130:
[----:B------:R-:W-:-:S04]  /*8020*/  FSETP.NEU.FTZ.AND P0, PT, R0, RZ, PT ;  /* 0x000000ff0000720b */ /* 0x000fc80003f1d000 */
[----:B------:R-:W-:Y:S01]  /*8030*/  P2R R16, PR, RZ, 0x1 ;  /* 0x00000001ff107803 */ /* 0x000fe20000000000 */
[----:B------:R-:W-:Y:S08]  /*8040*/  BRA `(.L_x_3111) ;  /* 0x0000000000b47947 */ /* 0x000ff00003800000 */
.L_x_3123:
        /* <DEDUP_REMOVED lines=14> */
.L_x_3137:
[----:B------:R-:W-:Y:S05]  /*8130*/  BSYNC B0 ;  /* 0x0000000000007941 */ /* 0x000fea0003800000 */
.L_x_3136:
[----:B------:R-:W-:-:S04]  /*8140*/  FSETP.NEU.FTZ.AND P0, PT, R0, RZ, PT ;  /* 0x000000ff0000720b */ /* 0x000fc80003f1d000 */
[----:B------:R-:W-:Y:S01]  /*8150*/  P2R R16, PR, RZ, 0x1 ;  /* 0x00000001ff107803 */ /* 0x000fe20000000000 */
[----:B------:R-:W-:Y:S08]  /*8160*/  BRA `(.L_x_3111) ;  /* 0x00000000006c7947 */ /* 0x000ff00003800000 */
.L_x_3110:
        /* <DEDUP_REMOVED lines=16> */
.L_x_3138:
[----:B------:R-:W-:-:S04]  /*8270*/  PLOP3.LUT P0, PT, PT, PT, PT, 0x8, 0x0 ;  /* 0x000000000000781c */ /* 0x000fc80003f0e170 */
[----:B------:R-:W-:Y:S01]  /*8280*/  P2R R16, PR, RZ, 0x1 ;  /* 0x00000001ff107803 */ /* 0x000fe20000000000 */
[----:B------:R-:W-:Y:S08]  /*8290*/  BRA `(.L_x_3111) ;  /* 0x0000000000207947 */ /* 0x000ff00003800000 */
.L_x_3135:
[----:B------:R-:W4:Y:S02]  /*82a0*/  LDG.E.64 R4, desc[UR36][R4.64] ;  /* 0x0000002404047981 */ /* 0x000f24000c1e1b00 */
[----:B----4-:R-:W-:-:S04]  /*82b0*/  ISETP.NE.U32.AND P0, PT, R4, RZ, PT ;  /* 0x000000ff0400720c */ /* 0x010fc80003f05070 */
[----:B------:R-:W-:-:S04]  /*82c0*/  ISETP.NE.AND.EX P0, PT, R5, RZ, PT, P0 ;  /* 0x000000ff0500720c */ /* 0x000fc80003f05300 */
[----:B------:R-:W-:Y:S01]  /*82d0*/  P2R R16, PR, RZ, 0x1 ;  /* 0x00000001ff107803 */ /* 0x000fe20000000000 */
[----:B------:R-:W-:Y:S08]  /*82e0*/  BRA `(.L_x_3111) ;  /* 0x00000000000c7947 */ /* 0x000ff00003800000 */
.L_x_3134:
[----:B------:R-:W4:Y:S02]  /*82f0*/  LDG.E R4, desc[UR36][R4.64] ;  /* 0x0000002404047981 */ /* 0x000f24000c1e1900 */
[----:B----4-:R-:W-:-:S04]  /*8300*/  ISETP.NE.AND P0, PT, R4, RZ, PT ;  /* 0x000000ff0400720c */ /* 0x010fc80003f05270 */
[----:B------:R-:W-:-:S09]  /*8310*/  P2R R16, PR, RZ, 0x1 ;  /* 0x00000001ff107803 */ /* 0x000fd20000000000 */
.L_x_3111:
        /* <DEDUP_REMOVED lines=19> */
.L_x_3142:
[----:B------:R0:W5:Y:S01]  /*8450*/  LDG.E.U8 R36, desc[UR36][R4.64] ;  /* 0x0000002404247981 */ /* 0x000162000c1e1100 */
[----:B------:R-:W-:Y:S01]  /*8460*/  IMAD.MOV.U32 R37, RZ, RZ, RZ ;  /* 0x000000ffff257224 */ /* 0x000fe200078e00ff */
[----:B------:R-:W-:Y:S06]  /*8470*/  BRA `(.L_x_3144) ;  /* 0x0000000c00487947 */ /* 0x000fec0003800000 */
.L_x_3141:
        /* <DEDUP_REMOVED lines=8> */
.L_x_3146:
[----:B------:R-:W4:Y:S02]  /*8500*/  LDG.E R36, desc[UR36][R4.64] ;  /* 0x0000002404247981 */ /* 0x000f24000c1e1900 */
[----:B----4-:R-:W-:Y:S01]  /*8510*/  SHF.R.S32.HI R37, RZ, 0x1f, R36 ;  /* 0x0000001fff257819 */ /* 0x010fe20000011424 */
[----:B------:R-:W-:Y:S06]  /*8520*/  BRA `(.L_x_3144) ;  /* 0x0000000c001c7947 */ /* 0x000fec0003800000 */
.L_x_3145:
[----:B------:R-:W4:Y:S02]  /*8530*/  LDG.E.S16 R36, desc[UR36][R4.64] ;  /* 0x0000002404247981 */ /* 0x000f24000c1e1700 */
[----:B----4-:R-:W-:Y:S01]  /*8540*/  SHF.R.S32.HI R37, RZ, 0x1f, R36 ;  /* 0x0000001fff257819 */ /* 0x010fe20000011424 */
[----:B------:R-:W-:Y:S06]  /*8550*/  BRA `(.L_x_3144) ;  /* 0x0000000c00107947 */ /* 0x000fec0003800000 */
.L_x_3140:
        /* <DEDUP_REMOVED lines=9> */
.L_x_3148:
[----:B------:R-:W4:Y:S02]  /*85f0*/  LDG.E.U16 R4, desc[UR36][R4.64] ;  /* 0x0000002404047981 */ /* 0x000f24000c1e1500 */
[----:B----4-:R-:W-:-:S06]  /*8600*/  HADD2.F32 R36, -RZ, R4.H0_H0 ;  /* 0x20000004ff247230 */ /* 0x010fcc0000004100 */
[----:B------:R-:W0:Y:S01]  /*8610*/  F2I.S64.TRUNC R36, R36 ;  /* 0x0000002400247311 */ /* 0x000e22000020d900 */
[----:B------:R-:W-:Y:S05]  /*8620*/  BRA `(.L_x_3144) ;  /* 0x0000000800dc7947 */ /* 0x000fea0003800000 */
.L_x_3147:
        /* <DEDUP_REMOVED lines=9> */
.L_x_3150:
[----:B------:R-:W4:Y:S02]  /*86c0*/  LDG.E.U16 R4, desc[UR36][R4.64] ;  /* 0x0000002404047981 */ /* 0x000f24000c1e1500 */
[----:B----4-:R-:W-:-:S06]  /*86d0*/  HADD2.F32 R36, -RZ, R4.H0_H0 ;  /* 0x20000004ff247230 */ /* 0x010fcc0000004100 */
[----:B------:R-:W0:Y:S01]  /*86e0*/  F2I.S64.TRUNC R36, R36 ;  /* 0x0000002400247311 */ /* 0x000e22000020d900 */
[----:B------:R-:W-:Y:S05]  /*86f0*/  BRA `(.L_x_3144) ;  /* 0x0000000800a87947 */ /* 0x000fea0003800000 */
.L_x_3149:
[----:B------:R-:W4:Y:S02]  /*8700*/  LDG.E.64 R4, desc[UR36][R4.64] ;  /* 0x0000002404047981 */ /* 0x000f24000c1e1b00 */
[----:B----4-:R0:W1:Y:S01]  /*8710*/  F2I.S64.F64.TRUNC R36, R4 ;  /* 0x0000000400247311 */ /* 0x010062000030d900 */
[----:B------:R-:W-:Y:S05]  /*8720*/  BRA `(.L_x_3144) ;  /* 0x00000008009c7947 */ /* 0x000fea0003800000 */
.L_x_3139:
        /* <DEDUP_REMOVED lines=13> */
.L_x_3153:
[----:B------:R-:W4:Y:S02]  /*8800*/  LDG.E.64 R4, desc[UR36][R4.64] ;  /* 0x0000002404047981 */ /* 0x000f24000c1e1b00 */
[----:B----4-:R0:W1:Y:S01]  /*8810*/  F2I.S64.F64.TRUNC R36, R4 ;  /* 0x0000000400247311 */ /* 0x010062000030d900 */
[----:B------:R-:W-:Y:S05]  /*8820*/  BRA `(.L_x_3144) ;  /* 0x00000008005c7947 */ /* 0x000fea0003800000 */
.L_x_3152:
        /* <DEDUP_REMOVED lines=24> */
[----:B------:R-:W-:-:S04]  /*89b0*/  LOP3.LUT R3, R3, 0x80000000, R0, 0xf8, !PT ;  /* 0x8000000003037812 */ /* 0x000fc800078ef800 */
[----:B------:R0:W1:Y:S01]  /*89c0*/  F2I.S64.TRUNC R36, R3 ;  /* 0x0000000300247311 */ /* 0x000062000020d900 */
[----:B------:R-:W-:Y:S05]  /*89d0*/  BRA `(.L_x_3144) ;  /* 0x0000000400f07947 */ /* 0x000fea0003800000 */
.L_x_3155:
[----:B------:R-:W4:Y:S02]  /*89e0*/  LDG.E.U8 R3, desc[UR36][R4.64] ;  /* 0x0000002404037981 */ /* 0x000f24000c1e1100 */
[----:B----4-:R-:W-:-:S05]  /*89f0*/  IMAD.SHL.U32 R0, R3, 0x2000000, RZ ;  /* 0x0200000003007824 */ /* 0x010fca00078e00ff */
        /* <DEDUP_REMOVED lines=9> */
[----:B------:R-:W-:-:S04]  /*8a90*/  LOP3.LUT R2, R2, 0x80000000, R3, 0xf8, !PT ;  /* 0x8000000002027812 */ /* 0x000fc800078ef803 */
[----:B------:R0:W1:Y:S01]  /*8aa0*/  F2I.S64.TRUNC R36, R2 ;  /* 0x0000000200247311 */ /* 0x000062000020d900 */
[----:B------:R-:W-:Y:S05]  /*8ab0*/  BRA `(.L_x_3144) ;  /* 0x0000000400b87947 */ /* 0x000fea0003800000 */
.L_x_3154:
[----:B------:R-:W4:Y:S02]  /*8ac0*/  LDG.E.U16 R36, desc[UR36][R4.64] ;  /* 0x0000002404247981 */ /* 0x000f24000c1e1500 */
[----:B----4-:R-:W-:-:S06]  /*8ad0*/  IMAD.U32 R36, R36, 0x10000, RZ ;  /* 0x0001000024247824 */ /* 0x010fcc00078e00ff */
[----:B------:R-:W0:Y:S01]  /*8ae0*/  F2I.S64.TRUNC R36, R36 ;  /* 0x0000002400247311 */ /* 0x000e22000020d900 */
[----:B------:R-:W-:Y:S05]  /*8af0*/  BRA `(.L_x_3144) ;  /* 0x0000000400a87947 */ /* 0x000fea0003800000 */
.L_x_3151:
        /* <DEDUP_REMOVED lines=11> */
.L_x_3158:
        /* <DEDUP_REMOVED lines=21> */
.L_x_3162:
[----:B------:R-:W-:Y:S05]  /*8d00*/  BSYNC B1 ;  /* 0x0000000000017941 */ /* 0x000fea0003800000 */
.L_x_3161:
[----:B------:R-:W-:Y:S01]  /*8d10*/  IMAD.SHL.U32 R2, R2, 0x100000, RZ ;  /* 0x0010000002027824 */ /* 0x000fe200078e00ff */
[----:B------:R-:W-:-:S04]  /*8d20*/  LEA R3, R0, 0x3b800000, 0x17 ;  /* 0x3b80000000037811 */ /* 0x000fc800078eb8ff */
[----:B------:R-:W-:-:S07]  /*8d30*/  LOP3.LUT R36, R3, R2, R36, 0xfe, !PT ;  /* 0x0000000203247212 */ /* 0x000fce00078efe24 */
.L_x_3160:
[----:B------:R-:W-:Y:S05]  /*8d40*/  BSYNC B0 ;  /* 0x0000000000007941 */ /* 0x000fea0003800000 */
.L_x_3159:
[----:B------:R-:W0:Y:S01]  /*8d50*/  F2I.S64.TRUNC R36, R36 ;  /* 0x0000002400247311 */ /* 0x000e22000020d900 */
[----:B------:R-:W-:Y:S05]  /*8d60*/  BRA `(.L_x_3144) ;  /* 0x00000004000c7947 */ /* 0x000fea0003800000 */
.L_x_3157:
        /* <DEDUP_REMOVED lines=21> */
.L_x_3166:
[----:B------:R-:W-:Y:S05]  /*8ec0*/  BSYNC B1 ;  /* 0x0000000000017941 */ /* 0x000fea0003800000 */
.L_x_3165:
[----:B------:R-:W-:Y:S01]  /*8ed0*/  IMAD.SHL.U32 R2, R2, 0x200000, RZ ;  /* 0x0020000002027824 */ /* 0x000fe200078e00ff */
[----:B------:R-:W-:-:S04]  /*8ee0*/  LEA R3, R0, 0x37800000, 0x17 ;  /* 0x3780000000037811 */ /* 0x000fc800078eb8ff */
[----:B------:R-:W-:-:S07]  /*8ef0*/  LOP3.LUT R36, R3, R2, R36, 0xfe, !PT ;  /* 0x0000000203247212 */ /* 0x000fce00078efe24 */
.L_x_3164:
[----:B------:R-:W-:Y:S05]  /*8f00*/  BSYNC B0 ;  /* 0x0000000000007941 */ /* 0x000fea0003800000 */
.L_x_3163:
[----:B------:R-:W0:Y:S01]  /*8f10*/  F2I.S64.TRUNC R36, R36 ;  /* 0x0000002400247311 */ /* 0x000e22000020d900 */
[----:B------:R-:W-:Y:S05]  /*8f20*/  BRA `(.L_x_3144) ;  /* 0x00000000009c7947 */ /* 0x000fea0003800000 */
.L_x_3156:
        /* <DEDUP_REMOVED lines=14> */
.L_x_3170:
[----:B------:R-:W-:Y:S05]  /*9010*/  BSYNC B0 ;  /* 0x0000000000007941 */ /* 0x000fea0003800000 */
.L_x_3169:
[----:B------:R-:W0:Y:S01]  /*9020*/  F2I.S64.TRUNC R36, R36 ;  /* 0x0000002400247311 */ /* 0x000e22000020d900 */
[----:B------:R-:W-:Y:S05]  /*9030*/  BRA `(.L_x_3144) ;  /* 0x0000000000587947 */ /* 0x000fea0003800000 */
.L_x_3143:
        /* <DEDUP_REMOVED lines=16> */
.L_x_3171:
[----:B------:R-:W-:Y:S01]  /*9140*/  CS2R R36, SRZ ;  /* 0x0000000000247805 */ /* 0x000fe2000001ff00 */
[----:B------:R-:W-:Y:S06]  /*9150*/  BRA `(.L_x_3144) ;  /* 0x0000000000107947 */ /* 0x000fec0003800000 */
.L_x_3168:
[----:B------:R0:W5:Y:S01]  /*9160*/  LDG.E.64 R36, desc[UR36][R4.64] ;  /* 0x0000002404247981 */ /* 0x000162000c1e1b00 */
[----:B------:R-:W-:Y:S05]  /*9170*/  BRA `(.L_x_3144) ;  /* 0x0000000000087947 */ /* 0x000fea0003800000 */
.L_x_3167:
[----:B------:R0:W5:Y:S01]  /*9180*/  LDG.E R36, desc[UR36][R4.64] ;  /* 0x0000002404247981 */ /* 0x000162000c1e1900 */
[----:B------:R-:W-:-:S07]  /*9190*/  IMAD.MOV.U32 R37, RZ, RZ, RZ ;  /* 0x000000ffff257224 */ /* 0x000fce00078e00ff */
.L_x_3144:
[----:B------:R-:W-:Y:S01]  /*91a0*/  ISETP.NE.AND P1, PT, R32, RZ, PT ;  /* 0x000000ff2000720c */ /* 0x000fe20003f25270 */
[----:B------:R-:W-:Y:S01]  /*91b0*/  VIADD R18, R18, 0x80 ;  /* 0x0000008012127836 */ /* 0x000fe20000000000 */
[----:B------:R-:W-:Y:S02]  /*91c0*/  ISETP.NE.AND P0, PT, R16, RZ, PT ;  /* 0x000000ff1000720c */ /* 0x000fe40003f05270 */
[----:B------:R-:W-:Y:S02]  /*91d0*/  SEL R27, RZ, 0x1, !P1 ;  /* 0x00000001ff1b7807 */ /* 0x000fe40004800000 */
[----:B------:R-:W-:-:S09]  /*91e0*/  SEL R32, RZ, 0x1, !P0 ;  /* 0x00000001ff207807 */ /* 0x000fd20004000000 */
.L_x_3072:
[----:B------:R-:W-:Y:S05]  /*91f0*/  BSYNC B6 ;  /* 0x0000000000067941 */ /* 0x000fea0003800000 */
.L_x_3071:
[----:B------:R-:W-:Y:S01]  /*9200*/  ISETP.GE.AND P0, PT, R18, R25, PT ;  /* 0x000000191200720c */ /* 0x000fe20003f06270 */
[----:B------:R-:W-:Y:S01]  /*9210*/  BSSY B6, `(.L_x_3172) ;  /* 0x00002ec000067945 */ /* 0x000fe20003800000 */
[----:B0-----:R-:W-:-:S11]  /*9220*/  PRMT R2, RZ, 0x7610, R2 ;  /* 0x00007610ff027816 */ /* 0x001fd60000000002 */
[----:B------:R-:W-:Y:S05]  /*9230*/  @P0 BRA `(.L_x_3173) ;  /* 0x0000002c00a40947 */ /* 0x000fea0003800000 */
[----:B------:R-:W0:Y:S01]  /*9240*/  LDC.64 R2, c[0x0][0x230] ;  /* 0x00008c00ff027b82 */ /* 0x000e220000000a00 */
[----:B----4-:R-:W-:Y:S01]  /*9250*/  PRMT R0, R17, 0x9910, RZ ;  /* 0x0000991011007816 */ /* 0x010fe200000000ff */
        /* <DEDUP_REMOVED lines=19> */
.L_x_3177:
[----:B------:R-:W4:Y:S02]  /*9390*/  LDG.E.U8 R2, desc[UR36][R2.64] ;  /* 0x0000002402027981 */ /* 0x000f24000c1e1100 */
[----:B----4-:R-:W-:-:S04]  /*93a0*/  ISETP.NE.AND P0, PT, R2, RZ, PT ;  /* 0x000000ff0200720c */ /* 0x010fc80003f05270 */
[----:B------:R-:W-:Y:S01]  /*93b0*/  P2R R2, PR, RZ, 0x1 ;  /* 0x00000001ff027803 */ /* 0x000fe20000000000 */
[----:B------:R-:W-:Y:S08]  /*93c0*/  BRA `(.L_x_3179) ;  /* 0x0000000c00c47947 */ /* 0x000ff00003800000 */
.L_x_3176:
        /* <DEDUP_REMOVED lines=11> */
.L_x_3181:
[----:B------:R-:W4:Y:S02]  /*9480*/  LDG.E R2, desc[UR36][R2.64] ;  /* 0x0000002402027981 */ /* 0x000f24000c1e1900 */
[----:B----4-:R-:W-:-:S04]  /*9490*/  ISETP.NE.AND P0, PT, R2, RZ, PT ;  /* 0x000000ff0200720c */ /* 0x010fc80003f05270 */
[----:B------:R-:W-:Y:S01]  /*94a0*/  P2R R2, PR, RZ, 0x1 ;  /* 0x00000001ff027803 */ /* 0x000fe20000000000 */
[----:B------:R-:W-:Y:S08]  /*94b0*/  BRA `(.L_x_3179) ;  /* 0x0000000c00887947 */ /* 0x000ff00003800000 */
.L_x_3180:
[----:B------:R-:W4:Y:S02]  /*94c0*/  LDG.E.U16 R2, desc[UR36][R2.64] ;  /* 0x0000002402027981 */ /* 0x000f24000c1e1500 */
[----:B----4-:R-:W-:-:S04]  /*94d0*/  ISETP.NE.AND P0, PT, R2, RZ, PT ;  /* 0x000000ff0200720c */ /* 0x010fc80003f05270 */
[----:B------:R-:W-:Y:S01]  /*94e0*/  P2R R2, PR, RZ, 0x1 ;  /* 0x00000001ff027803 */ /* 0x000fe20000000000 */
[----:B------:R-:W-:Y:S08]  /*94f0*/  BRA `(.L_x_3179) ;  /* 0x0000000c00787947 */ /* 0x000ff00003800000 */
.L_x_3175:
        /* <DEDUP_REMOVED lines=10> */
.L_x_3183:
[----:B------:R-:W4:Y:S02]  /*95a0*/  LDG.E.U16 R0, desc[UR36][R2.64] ;  /* 0x0000002402007981 */ /* 0x000f24000c1e1500 */
[----:B----4-:R-:W-:-:S05]  /*95b0*/  HADD2.F32 R0, -RZ, R0.H0_H0 ;  /* 0x20000000ff007230 */ /* 0x010fca0000004100 */
[----:B------:R-:W-:-:S04]  /*95c0*/  FSETP.NEU.FTZ.AND P0, PT, R0, RZ, PT ;  /* 0x000000ff0000720b */ /* 0x000fc80003f1d000 */
[----:B------:R-:W-:Y:S01]  /*95d0*/  P2R R2, PR, RZ, 0x1 ;  /* 0x00000001ff027803 */ /* 0x000fe20000000000 */
[----:B------:R-:W-:Y:S08]  /*95e0*/  BRA `(.L_x_3179) ;  /* 0x0000000c003c7947 */ /* 0x000ff00003800000 */
.L_x_3182:
        /* <DEDUP_REMOVED lines=12> */
.L_x_3185:
[----:B------:R-:W4:Y:S02]  /*96b0*/  LDG.E R2, desc[UR36][R2.64] ;  /* 0x0000002402027981 */ /* 0x000f24000c1e1900 */
[----:B----4-:R-:W-:-:S05]  /*96c0*/  HADD2.F32 R0, -RZ, R2.H0_H0 ;  /* 0x20000002ff007230 */ /* 0x010fca0000004100 */
[----:B------:R-:W-:Y:S01]  /*96d0*/  FSETP.NEU.FTZ.AND P0, PT, R0, RZ, PT ;  /* 0x000000ff0000720b */ /* 0x000fe20003f1d000 */
[----:B------:R-:W-:-:S12]  /*96e0*/  IMAD.MOV.U32 R0, RZ, RZ, 0x1 ;  /* 0x00000001ff007424 */ /* 0x000fd800078e00ff */
[----:B-1----:R-:W-:-:S05]  /*96f0*/  @!P0 HADD2.F32 R4, -RZ, R2.H1_H1 ;  /* 0x30000002ff048230 */ /* 0x002fca0000004100 */
[----:B------:R-:W-:-:S04]  /*9700*/  @!P0 FSETP.NEU.FTZ.AND P1, PT, R4, RZ, PT ;  /* 0x000000ff0400820b */ /* 0x000fc80003f3d000 */
[----:B------:R-:W-:-:S04]  /*9710*/  @!P0 SEL R0, RZ, 0x1, !P1 ;  /* 0x00000001ff008807 */ /* 0x000fc80004800000 */
[----:B------:R-:W-:-:S04]  /*9720*/  PRMT R0, R0, 0x9910, RZ ;  /* 0x0000991000007816 */ /* 0x000fc800000000ff */
[----:B------:R-:W-:-:S04]  /*9730*/  ISETP.NE.AND P0, PT, R0, RZ, PT ;  /* 0x000000ff0000720c */ /* 0x000fc80003f05270 */
[----:B------:R-:W-:Y:S01]  /*9740*/  P2R R2, PR, RZ, 0x1 ;  /* 0x00000001ff027803 */ /* 0x000fe20000000000 */
[----:B------:R-:W-:Y:S08]  /*9750*/  BRA `(.L_x_3179) ;  /* 0x0000000800e07947 */ /* 0x000ff00003800000 */
.L_x_3184:
[----:B------:R-:W4:Y:S02]  /*9760*/  LDG.E.64 R2, desc[UR36][R2.64] ;  /* 0x0000002402027981 */ /* 0x000f24000c1e1b00 */
[----:B----4-:R-:W-:-:S06]  /*9770*/  DSETP.NEU.AND P0, PT, R2, RZ, PT ;  /* 0x000000ff0200722a */ /* 0x010fcc0003f0d000 */
[----:B------:R-:W-:Y:S01]  /*9780*/  P2R R2, PR, RZ, 0x1 ;  /* 0x00000001ff027803 */ /* 0x000fe20000000000 */
[----:B------:R-:W-:Y:S07]  /*9790*/  BRA `(.L_x_3179) ;  /* 0x0000000800d07947 */ /* 0x000fee0003800000 */
.L_x_3174:
        /* <DEDUP_REMOVED lines=12> */
.L_x_3188:
[----:B-1----:R-:W4:Y:S02]  /*9860*/  LDG.E.128 R4, desc[UR36][R2.64] ;  /* 0x0000002402047981 */ /* 0x002f24000c1e1d00 */
[----:B----4-:R-:W-:-:S06]  /*9870*/  DSETP.NEU.AND P0, PT, R6, RZ, PT ;  /* 0x000000ff0600722a */ /* 0x010fcc0003f0d000 */
[----:B------:R-:W-:-:S06]  /*9880*/  DSETP.NEU.OR P0, PT, R4, RZ, P0 ;  /* 0x000000ff0400722a */ /* 0x000fcc000070d400 */
[----:B------:R-:W-:Y:S01]  /*9890*/  P2R R2, PR, RZ, 0x1 ;  /* 0x00000001ff027803 */ /* 0x000fe20000000000 */
[----:B------:R-:W-:Y:S07]  /*98a0*/  BRA `(.L_x_3179) ;  /* 0x00000008008c7947 */ /* 0x000fee0003800000 */
.L_x_3187:
        /* <DEDUP_REMOVED lines=9> */
[----:B-1----:R-:W-:-:S04]  /*9940*/  LOP3.LUT R4, R0, 0x7f000000, RZ, 0xc0, !PT ;  /* 0x7f00000000047812 */ /* 0x002fc800078ec0ff */
        /* <DEDUP_REMOVED lines=18> */
.L_x_3190:
[----:B------:R-:W4:Y:S02]  /*9a70*/  LDG.E.U8 R2, desc[UR36][R2.64] ;  /* 0x0000002402027981 */ /* 0x000f24000c1e1100 */
[C---:B----4-:R-:W-:Y:S02]  /*9a80*/  IMAD.SHL.U32 R0, R2.reuse, 0x2000000, RZ ;  /* 0x0200000002007824 */ /* 0x050fe400078e00ff */
[----:B------:R-:W-:-:S03]  /*9a90*/  IMAD.SHL.U32 R5, R2, 0x1000000, RZ ;  /* 0x0100000002057824 */ /* 0x000fc600078e00ff */
[----:B------:R-:W-:-:S13]  /*9aa0*/  ISETP.GE.U32.AND P0, PT, R0, 0x8000000, PT ;  /* 0x080000000000780c */ /* 0x000fda0003f06070 */
[C---:B------:R-:W-:Y:S02]  /*9ab0*/  @!P0 IMAD.SHL.U32 R0, R2.reuse, 0x100, RZ ;  /* 0x0000010002008824 */ /* 0x040fe400078e00ff */
[----:B-1----:R-:W-:-:S03]  /*9ac0*/  @P0 IMAD.SHL.U32 R4, R2, 0x200000, RZ ;  /* 0x0020000002040824 */ /* 0x002fc600078e00ff */
        /* <DEDUP_REMOVED lines=9> */
.L_x_3189:
[----:B------:R-:W4:Y:S02]  /*9b60*/  LDG.E.U16 R0, desc[UR36][R2.64] ;  /* 0x0000002402007981 */ /* 0x000f24000c1e1500 */
[----:B----4-:R-:W-:-:S05]  /*9b70*/  IMAD.U32 R0, R0, 0x10000, RZ ;  /* 0x0001000000007824 */ /* 0x010fca00078e00ff */
[----:B------:R-:W-:-:S04]  /*9b80*/  FSETP.NEU.FTZ.AND P0, PT, R0, RZ, PT ;  /* 0x000000ff0000720b */ /* 0x000fc80003f1d000 */
[----:B------:R-:W-:Y:S01]  /*9b90*/  P2R R2, PR, RZ, 0x1 ;  /* 0x00000001ff027803 */ /* 0x000fe20000000000 */
[----:B------:R-:W-:Y:S08]  /*9ba0*/  BRA `(.L_x_3179) ;  /* 0x0000000400cc7947 */ /* 0x000ff00003800000 */
.L_x_3186:
        /* <DEDUP_REMOVED lines=12> */
.L_x_3193:
        /* <DEDUP_REMOVED lines=13> */
[----:B-1----:R-:W-:-:S06]  /*9d40*/  IMAD.U32 R4, R3, -0x80000000, RZ ;  /* 0x8000000003047824 */ /* 0x002fcc00078e00ff */
[----:B------:R-:W-:Y:S05]  /*9d50*/  @P0 BRA `(.L_x_3197) ;  /* 0x0000000000180947 */ /* 0x000fea0003800000 */
[----:B------:R-:W0:Y:S02]  /*9d60*/  FLO.U32 R3, R2 ;  /* 0x0000000200037300 */ /* 0x000e2400000e0000 */
[----:B0-----:R-:W-:-:S04]  /*9d70*/  IADD3 R3, -R3, 0x1f, RZ ;  /* 0x0000001f03037810 */ /* 0x001fc80007ffe1ff */
[----:B------:R-:W-:Y:S01]  /*9d80*/  IADD3 R0, R0, 0x1d, -R3 ;  /* 0x0000001d00007810 */ /* 0x000fe20007ffe803 */
[----:B------:R-:W-:-:S05]  /*9d90*/  VIADD R5, R3, 0xffffffe4 ;  /* 0xffffffe403057836 */ /* 0x000fca0000000000 */
[----:B------:R-:W-:-:S04]  /*9da0*/  SHF.L.U32 R5, R2, R5, RZ ;  /* 0x0000000502057219 */ /* 0x000fc800000006ff */
[----:B------:R-:W-:-:S07]  /*9db0*/  LOP3.LUT R2, R5, 0x7, RZ, 0xc0, !PT ;  /* 0x0000000705027812 */ /* 0x000fce00078ec0ff */
.L_x_3197:
[----:B------:R-:W-:Y:S05]  /*9dc0*/  BSYNC B1 ;  /* 0x0000000000017941 */ /* 0x000fea0003800000 */
.L_x_3196:
[----:B------:R-:W-:Y:S01]  /*9dd0*/  LEA R3, R0, 0x3b800000, 0x17 ;  /* 0x3b80000000037811 */ /* 0x000fe200078eb8ff */
[----:B------:R-:W-:-:S05]  /*9de0*/  IMAD.SHL.U32 R0, R2, 0x100000, RZ ;  /* 0x0010000002007824 */ /* 0x000fca00078e00ff */
[----:B------:R-:W-:-:S07]  /*9df0*/  LOP3.LUT R0, R3, R0, R4, 0xfe, !PT ;  /* 0x0000000003007212 */ /* 0x000fce00078efe04 */
.L_x_3195:
[----:B------:R-:W-:Y:S05]  /*9e00*/  BSYNC B0 ;  /* 0x0000000000007941 */ /* 0x000fea0003800000 */
.L_x_3194:
[----:B------:R-:W-:-:S04]  /*9e10*/  FSETP.NEU.FTZ.AND P0, PT, R0, RZ, PT ;  /* 0x000000ff0000720b */ /* 0x000fc80003f1d000 */
[----:B------:R-:W-:Y:S01]  /*9e20*/  P2R R2, PR, RZ, 0x1 ;  /* 0x00000001ff027803 */ /* 0x000fe20000000000 */
[----:B------:R-:W-:Y:S08]  /*9e30*/  BRA `(.L_x_3179) ;  /* 0x0000000400287947 */ /* 0x000ff00003800000 */
.L_x_3192:
        /* <DEDUP_REMOVED lines=21> */
.L_x_3201:
[----:B------:R-:W-:Y:S05]  /*9f90*/  BSYNC B1 ;  /* 0x0000000000017941 */ /* 0x000fea0003800000 */
.L_x_3200:
[----:B------:R-:W-:Y:S01]  /*9fa0*/  LEA R3, R0, 0x37800000, 0x17 ;  /* 0x3780000000037811 */ /* 0x000fe200078eb8ff */
[----:B------:R-:W-:-:S05]  /*9fb0*/  IMAD.SHL.U32 R0, R2, 0x200000, RZ ;  /* 0x0020000002007824 */ /* 0x000fca00078e00ff */
[----:B------:R-:W-:-:S07]  /*9fc0*/  LOP3.LUT R0, R3, R0, R4, 0xfe, !PT ;  /* 0x0000000003007212 */ /* 0x000fce00078efe04 */
.L_x_3199:
[----:B------:R-:W-:Y:S05]  /*9fd0*/  BSYNC B0 ;  /* 0x0000000000007941 */ /* 0x000fea0003800000 */
.L_x_3198:
[----:B------:R-:W-:-:S04]  /*9fe0*/  FSETP.NEU.FTZ.AND P0, PT, R0, RZ, PT ;  /* 0x000000ff0000720b */ /* 0x000fc80003f1d000 */
[----:B------:R-:W-:Y:S01]  /*9ff0*/  P2R R2, PR, RZ, 0x1 ;  /* 0x00000001ff027803 */ /* 0x000fe20000000000 */
[----:B------:R-:W-:Y:S08]  /*a000*/  BRA `(.L_x_3179) ;  /* 0x0000000000b47947 */ /* 0x000ff00003800000 */
.L_x_3191:
        /* <DEDUP_REMOVED lines=14> */
.L_x_3205:
[----:B------:R-:W-:Y:S05]  /*a0f0*/  BSYNC B0 ;  /* 0x0000000000007941 */ /* 0x000fea0003800000 */
.L_x_3204:
[----:B------:R-:W-:-:S04]  /*a100*/  FSETP.NEU.FTZ.AND P0, PT, R0, RZ, PT ;  /* 0x000000ff0000720b */ /* 0x000fc80003f1d000 */
[----:B------:R-:W-:Y:S01]  /*a110*/  P2R R2, PR, RZ, 0x1 ;  /* 0x00000001ff027803 */ /* 0x000fe20000000000 */
[----:B------:R-:W-:Y:S08]  /*a120*/  BRA `(.L_x_3179) ;  /* 0x00000000006c7947 */ /* 0x000ff00003800000 */
.L_x_3178:
[----:B------:R-:W-:Y:S01]  /*a130*/  MOV R2, 0x0 ;  /* 0x0000000000027802 */ /* 0x000fe20000000f00 */
        /* <DEDUP_REMOVED lines=15> */
.L_x_3206:
[----:B------:R-:W-:-:S04]  /*a230*/  PLOP3.LUT P0, PT, PT, PT, PT, 0x8, 0x0 ;  /* 0x000000000000781c */ /* 0x000fc80003f0e170 */
[----:B------:R-:W-:Y:S01]  /*a240*/  P2R R2, PR, RZ, 0x1 ;  /* 0x00000001ff027803 */ /* 0x000fe20000000000 */
[----:B------:R-:W-:Y:S08]  /*a250*/  BRA `(.L_x_3179) ;  /* 0x0000000000207947 */ /* 0x000ff00003800000 */
.L_x_3203:
[----:B------:R-:W4:Y:S02]  /*a260*/  LDG.E.64 R2, desc[UR36][R2.64] ;  /* 0x0000002402027981 */ /* 0x000f24000c1e1b00 */
[----:B----4-:R-:W-:-:S04]  /*a270*/  ISETP.NE.U32.AND P0, PT, R2, RZ, PT ;  /* 0x000000ff0200720c */ /* 0x010fc80003f05070 */
[----:B------:R-:W-:-:S04]  /*a280*/  ISETP.NE.AND.EX P0, PT, R3, RZ, PT, P0 ;  /* 0x000000ff0300720c */ /* 0x000fc80003f05300 */
[----:B------:R-:W-:Y:S01]  /*a290*/  P2R R2, PR, RZ, 0x1 ;  /* 0x00000001ff027803 */ /* 0x000fe20000000000 */
[----:B------:R-:W-:Y:S08]  /*a2a0*/  BRA `(.L_x_3179) ;  /* 0x00000000000c7947 */ /* 0x000ff00003800000 */
.L_x_3202:
[----:B------:R-:W4:Y:S02]  /*a2b0*/  LDG.E R2, desc[UR36][R2.64] ;  /* 0x0000002402027981 */ /* 0x000f24000c1e1900 */
[----:B----4-:R-:W-:-:S04]  /*a2c0*/  ISETP.NE.AND P0, PT, R2, RZ, PT ;  /* 0x000000ff0200720c */ /* 0x010fc80003f05270 */
[----:B------:R-:W-:-:S09]  /*a2d0*/  P2R R2, PR, RZ, 0x1 ;  /* 0x00000001ff027803 */ /* 0x000fd20000000000 */
.L_x_3179:
[----:B------:R-:W0:Y:S01]  /*a2e0*/  LDC.U8 R6, c[0x0][0x24d] ;  /* 0x00009340ff067b82 */ /* 0x000e220000000000 */
[----:B------:R-:W-:Y:S02]  /*a2f0*/  ULDC UR4, c[0x0][0x254] ;  /* 0x0000950000047ab9 */ /* 0x000fe40000000800 */
[----:B------:R-:W-:-:S05]  /*a300*/  IMAD R3, R18, UR4, RZ ;  /* 0x0000000412037c24 */ /* 0x000fca000f8e02ff */
[----:B-1----:R-:W1:Y:S01]  /*a310*/  LDC.64 R4, c[0x0][0x238] ;  /* 0x00008e00ff047b82 */ /* 0x002e620000000a00 */
        /* <DEDUP_REMOVED lines=16> */
.L_x_3210:
[----:B------:R-:W4:Y:S02]  /*a420*/  LDG.E.U8 R4, desc[UR36][R4.64] ;  /* 0x0000002404047981 */ /* 0x000f24000c1e1100 */
[----:B----4-:R-:W-:Y:S01]  /*a430*/  ISETP.NE.AND P0, PT, R4, RZ, PT ;  /* 0x000000ff0400720c */ /* 0x010fe20003f05270 */
[----:B------:R-:W-:-:S12]  /*a440*/  BRA `(.L_x_3212) ;  /* 0x0000000c00747947 */ /* 0x000fd80003800000 */
.L_x_3209:
        /* <DEDUP_REMOVED lines=10> */
.L_x_3214:
[----:B------:R-:W4:Y:S02]  /*a4f0*/  LDG.E R4, desc[UR36][R4.64] ;  /* 0x0000002404047981 */ /* 0x000f24000c1e1900 */
[----:B----4-:R-:W-:Y:S01]  /*a500*/  ISETP.NE.AND P0, PT, R4, RZ, PT ;  /* 0x000000ff0400720c */ /* 0x010fe20003f05270 */
[----:B------:R-:W-:-:S12]  /*a510*/  BRA `(.L_x_3212) ;  /* 0x0000000c00407947 */ /* 0x000fd80003800000 */
.L_x_3213:
[----:B------:R-:W4:Y:S02]  /*a520*/  LDG.E.U16 R4, desc[UR36][R4.64] ;  /* 0x0000002404047981 */ /* 0x000f24000c1e1500 */
[----:B----4-:R-:W-:Y:S01]  /*a530*/  ISETP.NE.AND P0, PT, R4, RZ, PT ;  /* 0x000000ff0400720c */ /* 0x010fe20003f05270 */
[----:B------:R-:W-:-:S12]  /*a540*/  BRA `(.L_x_3212) ;  /* 0x0000000c00347947 */ /* 0x000fd80003800000 */
.L_x_3208:
        /* <DEDUP_REMOVED lines=9> */
.L_x_3216:
[----:B------:R-:W4:Y:S02]  /*a5e0*/  LDG.E.U16 R0, desc[UR36][R4.64] ;  /* 0x0000002404007981 */ /* 0x000f24000c1e1500 */
[----:B----4-:R-:W-:-:S05]  /*a5f0*/  HADD2.F32 R0, -RZ, R0.H0_H0 ;  /* 0x20000000ff007230 */ /* 0x010fca0000004100 */
[----:B------:R-:W-:Y:S01]  /*a600*/  FSETP.NEU.FTZ.AND P0, PT, R0, RZ, PT ;  /* 0x000000ff0000720b */ /* 0x000fe20003f1d000 */
[----:B------:R-:W-:-:S12]  /*a610*/  BRA `(.L_x_3212) ;  /* 0x0000000c00007947 */ /* 0x000fd80003800000 */
.L_x_3215:
        /* <DEDUP_REMOVED lines=11> */
.L_x_3218:
        /* <DEDUP_REMOVED lines=10> */
.L_x_3217:
[----:B------:R-:W4:Y:S02]  /*a770*/  LDG.E.64 R4, desc[UR36][R4.64] ;  /* 0x0000002404047981 */ /* 0x000f24000c1e1b00 */
[----:B----4-:R-:W-:Y:S01]  /*a780*/  DSETP.NEU.AND P0, PT, R4, RZ, PT ;  /* 0x000000ff0400722a */ /* 0x010fe20003f0d000 */
[----:B------:R-:W-:-:S13]  /*a790*/  BRA `(.L_x_3212) ;  /* 0x0000000800a07947 */ /* 0x000fda0003800000 */
.L_x_3207:
        /* <DEDUP_REMOVED lines=11> */
.L_x_3221:
[----:B------:R-:W4:Y:S02]  /*a850*/  LDG.E.128 R4, desc[UR36][R4.64] ;  /* 0x0000002404047981 */ /* 0x000f24000c1e1d00 */
[----:B----4-:R-:W-:-:S06]  /*a860*/  DSETP.NEU.AND P0, PT, R6, RZ, PT ;  /* 0x000000ff0600722a */ /* 0x010fcc0003f0d000 */
[----:B------:R-:W-:Y:S01]  /*a870*/  DSETP.NEU.OR P0, PT, R4, RZ, P0 ;  /* 0x000000ff0400722a */ /* 0x000fe2000070d400 */
[----:B------:R-:W-:-:S13]  /*a880*/  BRA `(.L_x_3212) ;  /* 0x0000000800647947 */ /* 0x000fda0003800000 */
.L_x_3220:
        /* <DEDUP_REMOVED lines=27> */
.L_x_3223:
        /* <DEDUP_REMOVED lines=14> */
.L_x_3222:
[----:B------:R-:W4:Y:S02]  /*ab20*/  LDG.E.U16 R0, desc[UR36][R4.64] ;  /* 0x0000002404007981 */ /* 0x000f24000c1e1500 */
[----:B----4-:R-:W-:-:S05]  /*ab30*/  IMAD.U32 R0, R0, 0x10000, RZ ;  /* 0x0001000000007824 */ /* 0x010fca00078e00ff */
[----:B------:R-:W-:Y:S01]  /*ab40*/  FSETP.NEU.FTZ.AND P0, PT, R0, RZ, PT ;  /* 0x000000ff0000720b */ /* 0x000fe20003f1d000 */
[----:B------:R-:W-:-:S12]  /*ab50*/  BRA `(.L_x_3212) ;  /* 0x0000000400b07947 */ /* 0x000fd80003800000 */
.L_x_3219:
        /* <DEDUP_REMOVED lines=11> */
.L_x_3226:
        /* <DEDUP_REMOVED lines=21> */
.L_x_3230:
[----:B------:R-:W-:Y:S05]  /*ad60*/  BSYNC B1 ;  /* 0x0000000000017941 */ /* 0x000fea0003800000 */
.L_x_3229:
[----:B------:R-:W-:Y:S01]  /*ad70*/  LEA R5, R0, 0x3b800000, 0x17 ;  /* 0x3b80000000057811 */ /* 0x000fe200078eb8ff */
[----:B------:R-:W-:-:S05]  /*ad80*/  IMAD.SHL.U32 R0, R3, 0x100000, RZ ;  /* 0x0010000003007824 */ /* 0x000fca00078e00ff */
[----:B------:R-:W-:-:S07]  /*ad90*/  LOP3.LUT R0, R5, R0, R6, 0xfe, !PT ;  /* 0x0000000005007212 */ /* 0x000fce00078efe06 */
.L_x_3228:
[----:B------:R-:W-:Y:S05]  /*ada0*/  BSYNC B0 ;  /* 0x0000000000007941 */ /* 0x000fea0003800000 */
.L_x_3227:
[----:B------:R-:W-:Y:S01]  /*adb0*/  FSETP.NEU.FTZ.AND P0, PT, R0, RZ, PT ;  /* 0x000000ff0000720b */ /* 0x000fe20003f1d000 */
[----:B------:R-:W-:-:S12]  /*adc0*/  BRA `(.L_x_3212) ;  /* 0x0000000400147947 */ /* 0x000fd80003800000 */
.L_x_3225:
        /* <DEDUP_REMOVED lines=21> */
.L_x_3234:
[----:B------:R-:W-:Y:S05]  /*af20*/  BSYNC B1 ;  /* 0x0000000000017941 */ /* 0x000fea0003800000 */
.L_x_3233:
[----:B------:R-:W-:Y:S01]  /*af30*/  LEA R5, R0, 0x37800000, 0x17 ;  /* 0x3780000000057811 */ /* 0x000fe200078eb8ff */
[----:B------:R-:W-:-:S05]  /*af40*/  IMAD.SHL.U32 R0, R3, 0x200000, RZ ;  /* 0x0020000003007824 */ /* 0x000fca00078e00ff */
[----:B------:R-:W-:-:S07]  /*af50*/  LOP3.LUT R0, R5, R0, R6, 0xfe, !PT ;  /* 0x0000000005007212 */ /* 0x000fce00078efe06 */
.L_x_3232:
[----:B------:R-:W-:Y:S05]  /*af60*/  BSYNC B0 ;  /* 0x0000000000007941 */ /* 0x000fea0003800000 */
.L_x_3231:
[----:B------:R-:W-:Y:S01]  /*af70*/  FSETP.NEU.FTZ.AND P0, PT, R0, RZ, PT ;  /* 0x000000ff0000720b */ /* 0x000fe20003f1d000 */
[----:B------:R-:W-:-:S12]  /*af80*/  BRA `(.L_x_3212) ;  /* 0x0000000000a47947 */ /* 0x000fd80003800000 */
.L_x_3224:
        /* <DEDUP_REMOVED lines=14> */
.L_x_3238:
[----:B------:R-:W-:Y:S05]  /*b070*/  BSYNC B0 ;  /* 0x0000000000007941 */ /* 0x000fea0003800000 */
.L_x_3237:
[----:B------:R-:W-:Y:S01]  /*b080*/  FSETP.NEU.FTZ.AND P0, PT, R0, RZ, PT ;  /* 0x000000ff0000720b */ /* 0x000fe20003f1d000 */
[----:B------:R-:W-:-:S12]  /*b090*/  BRA `(.L_x_3212) ;  /* 0x0000000000607947 */ /* 0x000fd80003800000 */
.L_x_3211:
        /* <DEDUP_REMOVED lines=16> */
.L_x_3239:
[----:B------:R-:W-:Y:S01]  /*b1a0*/  PLOP3.LUT P0, PT, PT, PT, PT, 0x8, 0x0 ;  /* 0x000000000000781c */ /* 0x000fe20003f0e170 */
[----:B------:R-:W-:-:S12]  /*b1b0*/  BRA `(.L_x_3212) ;  /* 0x0000000000187947 */ /* 0x000fd80003800000 */
.L_x_3236:
[----:B------:R-:W4:Y:S02]  /*b1c0*/  LDG.E.64 R4, desc[UR36][R4.64] ;  /* 0x0000002404047981 */ /* 0x000f24000c1e1b00 */
[----:B----4-:R-:W-:-:S04]  /*b1d0*/  ISETP.NE.U32.AND P0, PT, R4, RZ, PT ;  /* 0x000000ff0400720c */ /* 0x010fc80003f05070 */
[----:B------:R-:W-:Y:S01]  /*b1e0*/  ISETP.NE.AND.EX P0, PT, R5, RZ, PT, P0 ;  /* 0x000000ff0500720c */ /* 0x000fe20003f05300 */
[----:B------:R-:W-:-:S12]  /*b1f0*/  BRA `(.L_x_3212) ;  /* 0x0000000000087947 */ /* 0x000fd80003800000 */
.L_x_3235:
[----:B------:R-:W4:Y:S02]  /*b200*/  LDG.E R4, desc[UR36][R4.64] ;  /* 0x0000002404047981 */ /* 0x000f24000c1e1900 */
[----:B----4-:R-:W-:-:S13]  /*b210*/  ISETP.NE.AND P0, PT, R4, RZ, PT ;  /* 0x000000ff0400720c */ /* 0x010fda0003f05270 */
.L_x_3212:
[----:B------:R-:W0:Y:S01]  /*b220*/  LDC.U8 R6, c[0x0][0x24e] ;  /* 0x00009380ff067b82 */ /* 0x000e220000000000 */
[----:B------:R-:W-:Y:S01]  /*b230*/  ULDC UR4, c[0x0][0x258] ;  /* 0x0000960000047ab9 */ /* 0x000fe20000000800 */
[----:B------:R-:W-:Y:S01]  /*b240*/  ISETP.NE.AND P3, PT, R2, RZ, PT ;  /* 0x000000ff0200720c */ /* 0x000fe20003f65270 */
[----:B------:R-:W-:Y:S01]  /*b250*/  IMAD R3, R18, UR4, RZ ;  /* 0x0000000412037c24 */ /* 0x000fe2000f8e02ff */
[----:B------:R-:W-:Y:S02]  /*b260*/  SEL R33, RZ, 0x1, !P0 ;  /* 0x00000001ff217807 */ /* 0x000fe40004000000 */
[----:B------:R-:W-:Y:S02]  /*b270*/  SEL R2, RZ, 0x1, !P3 ;  /* 0x00000001ff027807 */ /* 0x000fe40005800000 */
        /* <DEDUP_REMOVED lines=17> */
.L_x_3243:
[----:B------:R0:W5:Y:S01]  /*b390*/  LDG.E.U8 R34, desc[UR36][R4.64] ;  /* 0x0000002404227981 */ /* 0x000162000c1e1100 */
[----:B------:R-:W-:Y:S01]  /*b3a0*/  IMAD.MOV.U32 R35, RZ, RZ, RZ ;  /* 0x000000ffff237224 */ /* 0x000fe200078e00ff */
[----:B------:R-:W-:Y:S06]  /*b3b0*/  BRA `(.L_x_3173) ;  /* 0x0000000c00447947 */ /* 0x000fec0003800000 */
.L_x_3242:
        /* <DEDUP_REMOVED lines=8> */
.L_x_3246:
[----:B------:R-:W4:Y:S02]  /*b440*/  LDG.E R34, desc[UR36][R4.64] ;  /* 0x0000002404227981 */ /* 0x000f24000c1e1900 */
[----:B----4-:R-:W-:Y:S01]  /*b450*/  SHF.R.S32.HI R35, RZ, 0x1f, R34 ;  /* 0x0000001fff237819 */ /* 0x010fe20000011422 */
[----:B------:R-:W-:Y:S06]  /*b460*/  BRA `(.L_x_3173) ;  /* 0x0000000c00187947 */ /* 0x000fec0003800000 */
.L_x_3245:
[----:B------:R-:W4:Y:S02]  /*b470*/  LDG.E.S16 R34, desc[UR36][R4.64] ;  /* 0x0000002404227981 */ /* 0x000f24000c1e1700 */
[----:B----4-:R-:W-:Y:S01]  /*b480*/  SHF.R.S32.HI R35, RZ, 0x1f, R34 ;  /* 0x0000001fff237819 */ /* 0x010fe20000011422 */
[----:B------:R-:W-:Y:S06]  /*b490*/  BRA `(.L_x_3173) ;  /* 0x0000000c000c7947 */ /* 0x000fec0003800000 */
.L_x_3241:
        /* <DEDUP_REMOVED lines=9> */
.L_x_3248:
[----:B------:R-:W4:Y:S02]  /*b530*/  LDG.E.U16 R4, desc[UR36][R4.64] ;  /* 0x0000002404047981 */ /* 0x000f24000c1e1500 */
[----:B----4-:R-:W-:-:S06]  /*b540*/  HADD2.F32 R34, -RZ, R4.H0_H0 ;  /* 0x20000004ff227230 */ /* 0x010fcc0000004100 */
[----:B------:R-:W0:Y:S01]  /*b550*/  F2I.S64.TRUNC R34, R34 ;  /* 0x0000002200227311 */ /* 0x000e22000020d900 */
[----:B------:R-:W-:Y:S05]  /*b560*/  BRA `(.L_x_3173) ;  /* 0x0000000800d87947 */ /* 0x000fea0003800000 */
.L_x_3247:
        /* <DEDUP_REMOVED lines=9> */
.L_x_3250:
[----:B------:R-:W4:Y:S02]  /*b600*/  LDG.E.U16 R4, desc[UR36][R4.64] ;  /* 0x0000002404047981 */ /* 0x000f24000c1e1500 */
[----:B----4-:R-:W-:-:S06]  /*b610*/  HADD2.F32 R34, -RZ, R4.H0_H0 ;  /* 0x20000004ff227230 */ /* 0x010fcc0000004100 */
[----:B------:R-:W0:Y:S01]  /*b620*/  F2I.S64.TRUNC R34, R34 ;  /* 0x0000002200227311 */ /* 0x000e22000020d900 */
[----:B------:R-:W-:Y:S05]  /*b630*/  BRA `(.L_x_3173) ;  /* 0x0000000800a47947 */ /* 0x000fea0003800000 */
.L_x_3249:
[----:B------:R-:W4:Y:S02]  /*b640*/  LDG.E.64 R4, desc[UR36][R4.64] ;  /* 0x0000002404047981 */ /* 0x000f24000c1e1b00 */
[----:B----4-:R0:W1:Y:S01]  /*b650*/  F2I.S64.F64.TRUNC R34, R4 ;  /* 0x0000000400227311 */ /* 0x010062000030d900 */
[----:B------:R-:W-:Y:S05]  /*b660*/  BRA `(.L_x_3173) ;  /* 0x0000000800987947 */ /* 0x000fea0003800000 */
.L_x_3240:
        /* <DEDUP_REMOVED lines=13> */
.L_x_3253:
[----:B------:R-:W4:Y:S02]  /*b740*/  LDG.E.64 R4, desc[UR36][R4.64] ;  /* 0x0000002404047981 */ /* 0x000f24000c1e1b00 */
[----:B----4-:R0:W1:Y:S01]  /*b750*/  F2I.S64.F64.TRUNC R34, R4 ;  /* 0x0000000400227311 */ /* 0x010062000030d900 */
[----:B------:R-:W-:Y:S05]  /*b760*/  BRA `(.L_x_3173) ;  /* 0x0000000800587947 */ /* 0x000fea0003800000 */
.L_x_3252:
        /* <DEDUP_REMOVED lines=27> */
.L_x_3255:
        /* <DEDUP_REMOVED lines=14> */
.L_x_3254:
[----:B------:R-:W4:Y:S02]  /*ba00*/  LDG.E.U16 R34, desc[UR36][R4.64] ;  /* 0x0000002404227981 */ /* 0x000f24000c1e1500 */
[----:B----4-:R-:W-:-:S06]  /*ba10*/  IMAD.U32 R34, R34, 0x10000, RZ ;  /* 0x0001000022227824 */ /* 0x010fcc00078e00ff */
[----:B------:R-:W0:Y:S01]  /*ba20*/  F2I.S64.TRUNC R34, R34 ;  /* 0x0000002200227311 */ /* 0x000e22000020d900 */
[----:B------:R-:W-:Y:S05]  /*ba30*/  BRA `(.L_x_3173) ;  /* 0x0000000400a47947 */ /* 0x000fea0003800000 */
.L_x_3251:
        /* <DEDUP_REMOVED lines=11> */
.L_x_3258:
        /* <DEDUP_REMOVED lines=21> */
.L_x_3262:
[----:B------:R-:W-:Y:S05]  /*bc40*/  BSYNC B1 ;  /* 0x0000000000017941 */ /* 0x000fea0003800000 */
.L_x_3261:
[----:B------:R-:W-:Y:S01]  /*bc50*/  IMAD.SHL.U32 R3, R3, 0x100000, RZ ;  /* 0x0010000003037824 */ /* 0x000fe200078e00ff */
[----:B------:R-:W-:-:S04]  /*bc60*/  LEA R5, R0, 0x3b800000, 0x17 ;  /* 0x3b80000000057811 */ /* 0x000fc800078eb8ff */
[----:B------:R-:W-:-:S07]  /*bc70*/  LOP3.LUT R34, R5, R3, R34, 0xfe, !PT ;  /* 0x0000000305227212 */ /* 0x000fce00078efe22 */
.L_x_3260:
[----:B------:R-:W-:Y:S05]  /*bc80*/  BSYNC B0 ;  /* 0x0000000000007941 */ /* 0x000fea0003800000 */
.L_x_3259:
[----:B------:R-:W0:Y:S01]  /*bc90*/  F2I.S64.TRUNC R34, R34 ;  /* 0x0000002200227311 */ /* 0x000e22000020d900 */
[----:B------:R-:W-:Y:S05]  /*bca0*/  BRA `(.L_x_3173) ;  /* 0x0000000400087947 */ /* 0x000fea0003800000 */
.L_x_3257:
        /* <DEDUP_REMOVED lines=21> */
.L_x_3266:
[----:B------:R-:W-:Y:S05]  /*be00*/  BSYNC B1 ;  /* 0x0000000000017941 */ /* 0x000fea0003800000 */
.L_x_3265:
[----:B------:R-:W-:Y:S01]  /*be10*/  IMAD.SHL.U32 R3, R3, 0x200000, RZ ;  /* 0x0020000003037824 */ /* 0x000fe200078e00ff */
[----:B------:R-:W-:-:S04]  /*be20*/  LEA R5, R0, 0x37800000, 0x17 ;  /* 0x3780000000057811 */ /* 0x000fc800078eb8ff */
[----:B------:R-:W-:-:S07]  /*be30*/  LOP3.LUT R34, R5, R3, R34, 0xfe, !PT ;  /* 0x0000000305227212 */ /* 0x000fce00078efe22 */
.L_x_3264:
[----:B------:R-:W-:Y:S05]  /*be40*/  BSYNC B0 ;  /* 0x0000000000007941 */ /* 0x000fea0003800000 */
.L_x_3263:
[----:B------:R-:W0:Y:S01]  /*be50*/  F2I.S64.TRUNC R34, R34 ;  /* 0x0000002200227311 */ /* 0x000e22000020d900 */
[----:B------:R-:W-:Y:S05]  /*be60*/  BRA `(.L_x_3173) ;  /* 0x0000000000987947 */ /* 0x000fea0003800000 */
.L_x_3256:
        /* <DEDUP_REMOVED lines=14> */
.L_x_3270:
[----:B------:R-:W-:Y:S05]  /*bf50*/  BSYNC B0 ;  /* 0x0000000000007941 */ /* 0x000fea0003800000 */
.L_x_3269:
[----:B------:R-:W0:Y:S01]  /*bf60*/  F2I.S64.TRUNC R34, R34 ;  /* 0x0000002200227311 */ /* 0x000e22000020d900 */
[----:B------:R-:W-:Y:S05]  /*bf70*/  BRA `(.L_x_3173) ;  /* 0x0000000000547947 */ /* 0x000fea0003800000 */
.L_x_3244:
        /* <DEDUP_REMOVED lines=16> */
.L_x_3271:
[----:B------:R-:W-:Y:S05]  /*c080*/  BRA `(.L_x_3173) ;  /* 0x0000000000107947 */ /* 0x000fea0003800000 */
.L_x_3268:
[----:B------:R0:W5:Y:S01]  /*c090*/  LDG.E.64 R34, desc[UR36][R4.64] ;  /* 0x0000002404227981 */ /* 0x000162000c1e1b00 */
[----:B------:R-:W-:Y:S05]  /*c0a0*/  BRA `(.L_x_3173) ;  /* 0x0000000000087947 */ /* 0x000fea0003800000 */
.L_x_3267:
[----:B------:R0:W5:Y:S01]  /*c0b0*/  LDG.E R34, desc[UR36][R4.64] ;  /* 0x0000002404227981 */ /* 0x000162000c1e1900 */
[----:B------:R-:W-:-:S07]  /*c0c0*/  IMAD.MOV.U32 R35, RZ, RZ, RZ ;  /* 0x000000ffff237224 */ /* 0x000fce00078e00ff */
.L_x_3173:
[----:B------:R-:W-:Y:S05]  /*c0d0*/  BSYNC B6 ;  /* 0x0000000000067941 */ /* 0x000fea0003800000 */
.L_x_3172:
[----:B----4-:R-:W4:Y:S01]  /*c0e0*/  S2R R16, SR_TID.X ;  /* 0x0000000000107919 */ /* 0x010f220000002100 */
[----:B0-----:R-:W-:Y:S01]  /*c0f0*/  PRMT R0, R23, 0x9910, RZ ;  /* 0x0000991017007816 */ /* 0x001fe200000000ff */
[----:B------:R-:W0:Y:S01]  /*c100*/  LDC.U8 R17, c[0x0][0x25c] ;  /* 0x00009700ff117b82 */ /* 0x000e220000000000 */
[----:B------:R-:W-:Y:S02]  /*c110*/  PRMT R3, R32, 0x9910, RZ ;  /* 0x0000991020037816 */ /* 0x000fe400000000ff */
[----:B------:R-:W-:Y:S02]  /*c120*/  PRMT R26, R26, 0x9910, RZ ;  /* 0x000099101a1a7816 */ /* 0x000fe400000000ff */
[----:B-1----:R-:W-:Y:S02]  /*c130*/  PRMT R4, R33, 0x9910, RZ ;  /* 0x0000991021047816 */ /* 0x002fe400000000ff */
[----:B------:R-:W-:Y:S01]  /*c140*/  ISETP.NE.AND P0, PT, R3, RZ, PT ;  /* 0x000000ff0300720c */ /* 0x000fe20003f05270 */
[----:B------:R-:W-:Y:S01]  /*c150*/  IMAD.MOV.U32 R3, RZ, RZ, R26 ;  /* 0x000000ffff037224 */ /* 0x000fe200078e001a */
[----:B------:R-:W-:-:S04]  /*c160*/  ISETP.NE.AND P1, PT, R4, RZ, PT ;  /* 0x000000ff0400720c */ /* 0x000fc80003f25270 */
[----:B------:R-:W-:Y:S02]  /*c170*/  ISETP.NE.AND P2, PT, R3, RZ, PT ;  /* 0x000000ff0300720c */ /* 0x000fe40003f45270 */
[CC--:B----4-:R-:W-:Y:S01]  /*c180*/  ISETP.GE.AND P3, PT, R16.reuse, R25.reuse, PT ;  /* 0x000000191000720c */ /* 0x0d0fe20003f66270 */
[C---:B------:R-:W-:Y:S02]  /*c190*/  VIADD R4, R16.reuse, 0x180 ;  /* 0x0000018010047836 */ /* 0x040fe40000000000 */
[----:B------:R-:W-:Y:S01]  /*c1a0*/  VIADD R18, R16, 0x80 ;  /* 0x0000008010127836 */ /* 0x000fe20000000000 */
[----:B------:R-:W-:Y:S01]  /*c1b0*/  ISETP.EQ.OR P4, PT, R0, RZ, P3 ;  /* 0x000000ff0000720c */ /* 0x000fe20001f82670 */
[----:B------:R-:W-:Y:S01]  /*c1c0*/  VIADD R0, R16, 0x100 ;  /* 0x0000010010007836 */ /* 0x000fe20000000000 */
[-C--:B------:R-:W-:Y:S02]  /*c1d0*/  ISETP.GE.OR P1, PT, R4, R25.reuse, !P1 ;  /* 0x000000190400720c */ /* 0x080fe40004f26670 */
[----:B------:R-:W-:-:S02]  /*c1e0*/  ISETP.GE.OR P2, PT, R18, R25, !P2 ;  /* 0x000000191200720c */ /* 0x000fc40005746670 */
[----:B------:R-:W-:-:S07]  /*c1f0*/  ISETP.GE.OR P0, PT, R0, R25, !P0 ;  /* 0x000000190000720c */ /* 0x000fce0004706670 */
[----:B------:R-:W2:Y:S08]  /*c200*/  @!P4 LDC.64 R8, c[0x0][0x218] ;  /* 0x00008600ff08cb82 */ /* 0x000eb00000000a00 */
[----:B------:R-:W1:Y:S08]  /*c210*/  @!P0 LDC.64 R10, c[0x0][0x218] ;  /* 0x00008600ff0a8b82 */ /* 0x000e700000000a00 */
[----:B------:R-:W4:Y:S08]  /*c220*/  @!P1 LDC.64 R6, c[0x0][0x218] ;  /* 0x00008600ff069b82 */ /* 0x000f300000000a00 */
[----:B------:R-:W0:Y:S01]  /*c230*/  @!P2 LDC.64 R4, c[0x0][0x218] ;  /* 0x00008600ff04ab82 */ /* 0x000e220000000a00 */
[----:B--23-5:R-:W-:-:S05]  /*c240*/  @!P4 IADD3 R8, P5, R28, R8, RZ ;  /* 0x000000081c08c210 */ /* 0x02cfca0007fbe0ff */
[----:B------:R-:W-:Y:S01]  /*c250*/  @!P4 IMAD.X R9, R29, 0x1, R9, P5 ;  /* 0x000000011d09c824 */ /* 0x000fe200028e0609 */
[----:B-1----:R-:W-:-:S04]  /*c260*/  @!P0 IADD3 R10, P6, R36, R10, RZ ;  /* 0x0000000a240a8210 */ /* 0x002fc80007fde0ff */
[----:B------:R1:W5:Y:S01]  /*c270*/  @!P4 LDG.E.U8 R22, desc[UR36][R8.64] ;  /* 0x000000240816c981 */ /* 0x000362000c1e1100 */
[----:B------:R-:W-:Y:S01]  /*c280*/  @!P0 IMAD.X R11, R37, 0x1, R11, P6 ;  /* 0x00000001250b8824 */ /* 0x000fe200030e060b */
[----:B----4-:R-:W-:-:S04]  /*c290*/  @!P1 IADD3 R6, P5, R34, R6, RZ ;  /* 0x0000000622069210 */ /* 0x010fc80007fbe0ff */
[----:B------:R1:W5:Y:S01]  /*c2a0*/  @!P0 LDG.E.U8 R27, desc[UR36][R10.64] ;  /* 0x000000240a1b8981 */ /* 0x000362000c1e1100 */
[----:B------:R-:W-:Y:S01]  /*c2b0*/  @!P1 IMAD.X R7, R35, 0x1, R7, P5 ;  /* 0x0000000123079824 */ /* 0x000fe200028e0607 */
[----:B0-----:R-:W-:-:S04]  /*c2c0*/  @!P2 IADD3 R4, P6, R30, R4, RZ ;  /* 0x000000041e04a210 */ /* 0x001fc80007fde0ff */
[----:B------:R1:W5:Y:S01]  /*c2d0*/  @!P1 LDG.E.U8 R2, desc[UR36][R6.64] ;  /* 0x0000002406029981 */ /* 0x000362000c1e1100 */
[----:B------:R-:W-:-:S05]  /*c2e0*/  @!P2 IMAD.X R5, R31, 0x1, R5, P6 ;  /* 0x000000011f05a824 */ /* 0x000fca00030e0605 */
[----:B------:R1:W5:Y:S01]  /*c2f0*/  @!P2 LDG.E.U8 R24, desc[UR36][R4.64] ;  /* 0x000000240418a981 */ /* 0x000362000c1e1100 */
[----:B------:R-:W-:Y:S04]  /*c300*/  BSSY B6, `(.L_x_3272) ;  /* 0x0000113000067945 */ /* 0x000fe80003800000 */
[----:B------:R-:W-:Y:S05]  /*c310*/  @P3 BRA `(.L_x_3273) ;  /* 0x0000001000443947 */ /* 0x000fea0003800000 */
[----:B-1----:R-:W0:Y:S01]  /*c320*/  LDC.64 R8, c[0x0][0x228] ;  /* 0x00008a00ff087b82 */ /* 0x002e220000000a00 */
        /* <DEDUP_REMOVED lines=17> */
[----:B------:R-:W-:Y:S01]  /*c440*/  IMAD.MOV.U32 R16, RZ, RZ, R18 ;  /* 0x000000ffff107224 */ /* 0x000fe200078e0012 */
[----:B------:R-:W-:Y:S06]  /*c450*/  BRA `(.L_x_3273) ;  /* 0x0000000c00f47947 */ /* 0x000fec0003800000 */
.L_x_3277:
[----:B-----5:R2:W-:Y:S01]  /*c460*/  STG.E.U8 desc[UR36][R8.64], R22 ;  /* 0x0000001608007986 */ /* 0x0205e2000c101124 */
[----:B------:R-:W-:Y:S01]  /*c470*/  IMAD.MOV.U32 R16, RZ, RZ, R18 ;  /* 0x000000ffff107224 */ /* 0x000fe200078e0012 */
[----:B------:R-:W-:Y:S06]  /*c480*/  BRA `(.L_x_3273) ;  /* 0x0000000c00e87947 */ /* 0x000fec0003800000 */
.L_x_3276:
[----:B------:R-:W-:-:S13]  /*c490*/  ISETP.NE.AND P0, PT, R0, 0x2, PT ;  /* 0x000000020000780c */ /* 0x000fda0003f05270 */
[----:B------:R-:W-:Y:S05]  /*c4a0*/  @!P0 BRA `(.L_x_3279) ;  /* 0x0000000000408947 */ /* 0x000fea0003800000 */
[----:B------:R-:W-:-:S13]  /*c4b0*/  ISETP.NE.AND P0, PT, R0, 0x3, PT ;  /* 0x000000030000780c */ /* 0x000fda0003f05270 */
[----:B------:R-:W-:Y:S05]  /*c4c0*/  @!P0 BRA `(.L_x_3280) ;  /* 0x0000000000248947 */ /* 0x000fea0003800000 */
[----:B------:R-:W-:-:S13]  /*c4d0*/  ISETP.NE.AND P0, PT, R0, 0x4, PT ;  /* 0x000000040000780c */ /* 0x000fda0003f05270 */
[----:B------:R-:W-:Y:S05]  /*c4e0*/  @P0 BRA `(.L_x_3278) ;  /* 0x0000000c005c0947 */ /* 0x000fea0003800000 */
[----:B-----5:R-:W-:Y:S01]  /*c4f0*/  LOP3.LUT R22, R22, 0xffff, RZ, 0xc0, !PT ;  /* 0x0000ffff16167812 */ /* 0x020fe200078ec0ff */
[----:B------:R-:W-:-:S03]  /*c500*/  IMAD.MOV.U32 R16, RZ, RZ, R18 ;  /* 0x000000ffff107224 */ /* 0x000fc600078e0012 */
[----:B------:R-:W-:-:S05]  /*c510*/  PRMT R22, R22, 0x8880, RZ ;  /* 0x0000888016167816 */ /* 0x000fca00000000ff */
[----:B------:R-:W-:-:S05]  /*c520*/  IMAD.MOV.U32 R4, RZ, RZ, R22 ;  /* 0x000000ffff047224 */ /* 0x000fca00078e0016 */
[----:B------:R-:W-:-:S05]  /*c530*/  SHF.R.S32.HI R5, RZ, 0x1f, R4 ;  /* 0x0000001fff057819 */ /* 0x000fca0000011404 */
[----:B------:R0:W-:Y:S01]  /*c540*/  STG.E.64 desc[UR36][R8.64], R4 ;  /* 0x0000000408007986 */ /* 0x0001e2000c101b24 */
[----:B------:R-:W-:Y:S05]  /*c550*/  BRA `(.L_x_3273) ;  /* 0x0000000c00b47947 */ /* 0x000fea0003800000 */
.L_x_3280:
[----:B-----5:R-:W-:Y:S01]  /*c560*/  LOP3.LUT R22, R22, 0xffff, RZ, 0xc0, !PT ;  /* 0x0000ffff16167812 */ /* 0x020fe200078ec0ff */
[----:B------:R-:W-:-:S03]  /*c570*/  IMAD.MOV.U32 R16, RZ, RZ, R18 ;  /* 0x000000ffff107224 */ /* 0x000fc600078e0012 */
[----:B------:R-:W-:-:S05]  /*c580*/  PRMT R3, R22, 0x8880, RZ ;  /* 0x0000888016037816 */ /* 0x000fca00000000ff */
[----:B------:R4:W-:Y:S01]  /*c590*/  STG.E desc[UR36][R8.64], R3 ;  /* 0x0000000308007986 */ /* 0x0009e2000c101924 */
[----:B------:R-:W-:Y:S05]  /*c5a0*/  BRA `(.L_x_3273) ;  /* 0x0000000c00a07947 */ /* 0x000fea0003800000 */
.L_x_3279:
[----:B-----5:R-:W-:Y:S01]  /*c5b0*/  PRMT R3, R22, 0x8880, RZ ;  /* 0x0000888016037816 */ /* 0x020fe200000000ff */
[----:B------:R-:W-:-:S03]  /*c5c0*/  IMAD.MOV.U32 R16, RZ, RZ, R18 ;  /* 0x000000ffff107224 */ /* 0x000fc600078e0012 */
[----:B------:R-:W-:-:S05]  /*c5d0*/  PRMT R3, R3, 0x7710, RZ ;  /* 0x0000771003037816 */ /* 0x000fca00000000ff */
[----:B------:R3:W-:Y:S01]  /*c5e0*/  STG.E.U16 desc[UR36][R8.64], R3 ;  /* 0x0000000308007986 */ /* 0x0007e2000c101524 */
[----:B------:R-:W-:Y:S05]  /*c5f0*/  BRA `(.L_x_3273) ;  /* 0x0000000c008c7947 */ /* 0x000fea0003800000 */
.L_x_3275:
[----:B------:R-:W-:-:S13]  /*c600*/  ISETP.GT.AND P0, PT, R0, 0x6, PT ;  /* 0x000000060000780c */ /* 0x000fda0003f04270 */
[----:B------:R-:W-:Y:S05]  /*c610*/  @P0 BRA `(.L_x_3281) ;  /* 0x0000000000340947 */ /* 0x000fea0003800000 */
[----:B------:R-:W-:-:S13]  /*c620*/  ISETP.NE.AND P0, PT, R0, 0x5, PT ;  /* 0x000000050000780c */ /* 0x000fda0003f05270 */
[----:B------:R-:W-:Y:S05]  /*c630*/  @!P0 BRA `(.L_x_3282) ;  /* 0x0000000000188947 */ /* 0x000fea0003800000 */
[----:B------:R-:W-:-:S13]  /*c640*/  ISETP.NE.AND P0, PT, R0, 0x6, PT ;  /* 0x000000060000780c */ /* 0x000fda0003f05270 */
[----:B------:R-:W-:Y:S05]  /*c650*/  @P0 BRA `(.L_x_3278) ;  /* 0x0000000c00000947 */ /* 0x000fea0003800000 */
[----:B-----5:R-:W0:Y:S01]  /*c660*/  I2F.S8 R3, R22 ;  /* 0x0000001600037306 */ /* 0x020e220000001400 */
[----:B------:R-:W-:Y:S01]  /*c670*/  IMAD.MOV.U32 R16, RZ, RZ, R18 ;  /* 0x000000ffff107224 */ /* 0x000fe200078e0012 */
[----:B0-----:R0:W-:Y:S01]  /*c680*/  STG.E desc[UR36][R8.64], R3 ;  /* 0x0000000308007986 */ /* 0x0011e2000c101924 */
[----:B------:R-:W-:Y:S05]  /*c690*/  BRA `(.L_x_3273) ;  /* 0x0000000c00647947 */ /* 0x000fea0003800000 */
.L_x_3282:
[----:B-----5:R-:W0:Y:S01]  /*c6a0*/  I2F.S8 R0, R22 ;  /* 0x0000001600007306 */ /* 0x020e220000001400 */
[----:B------:R-:W-:Y:S01]  /*c6b0*/  IMAD.MOV.U32 R16, RZ, RZ, R18 ;  /* 0x000000ffff107224 */ /* 0x000fe200078e0012 */
[----:B0-----:R-:W-:-:S05]  /*c6c0*/  F2FP.F16.F32.PACK_AB R0, RZ, R0 ;  /* 0x00000000ff00723e */ /* 0x001fca00000000ff */
[----:B------:R0:W-:Y:S01]  /*c6d0*/  STG.E.U16 desc[UR36][R8.64], R0 ;  /* 0x0000000008007986 */ /* 0x0001e2000c101524 */
[----:B------:R-:W-:Y:S05]  /*c6e0*/  BRA `(.L_x_3273) ;  /* 0x0000000c00507947 */ /* 0x000fea0003800000 */
.L_x_3281:
[----:B------:R-:W-:-:S13]  /*c6f0*/  ISETP.NE.AND P0, PT, R0, 0x7, PT ;  /* 0x000000070000780c */ /* 0x000fda0003f05270 */
[----:B------:R-:W-:Y:S05]  /*c700*/  @!P0 BRA `(.L_x_3283) ;  /* 0x00000000003c8947 */ /* 0x000fea0003800000 */
[----:B------:R-:W-:-:S13]  /*c710*/  ISETP.NE.AND P0, PT, R0, 0x8, PT ;  /* 0x000000080000780c */ /* 0x000fda0003f05270 */
[----:B------:R-:W-:Y:S05]  /*c720*/  @!P0 BRA `(.L_x_3284) ;  /* 0x00000000001c8947 */ /* 0x000fea0003800000 */
[----:B------:R-:W-:-:S13]  /*c730*/  ISETP.NE.AND P0, PT, R0, 0x9, PT ;  /* 0x000000090000780c */ /* 0x000fda0003f05270 */
[----:B------:R-:W-:Y:S05]  /*c740*/  @P0 BRA `(.L_x_3278) ;  /* 0x0000000800c40947 */ /* 0x000fea0003800000 */
[----:B-----5:R-:W0:Y:S01]  /*c750*/  I2F.S8 R22, R22 ;  /* 0x0000001600167306 */ /* 0x020e220000001400 */
[----:B------:R-:W-:Y:S02]  /*c760*/  IMAD.MOV.U32 R23, RZ, RZ, RZ ;  /* 0x000000ffff177224 */ /* 0x000fe400078e00ff */
[----:B------:R-:W-:-:S03]  /*c770*/  IMAD.MOV.U32 R16, RZ, RZ, R18 ;  /* 0x000000ffff107224 */ /* 0x000fc600078e0012 */
[----:B0-----:R0:W-:Y:S01]  /*c780*/  STG.E.64 desc[UR36][R8.64], R22 ;  /* 0x0000001608007986 */ /* 0x0011e2000c101b24 */
[----:B------:R-:W-:Y:S05]  /*c790*/  BRA `(.L_x_3273) ;  /* 0x0000000c00247947 */ /* 0x000fea0003800000 */
.L_x_3284:
[----:B-----5:R-:W0:Y:S01]  /*c7a0*/  I2F.S8 R22, R22 ;  /* 0x0000001600167306 */ /* 0x020e220000001400 */
[----:B------:R-:W-:Y:S01]  /*c7b0*/  IMAD.MOV.U32 R16, RZ, RZ, R18 ;  /* 0x000000ffff107224 */ /* 0x000fe200078e0012 */
[----:B0-----:R-:W-:-:S04]  /*c7c0*/  F2FP.F16.F32.PACK_AB R3, RZ, R22 ;  /* 0x00000016ff03723e */ /* 0x001fc800000000ff */
[----:B------:R-:W-:-:S05]  /*c7d0*/  PRMT R3, R3, 0x5410, RZ ;  /* 0x0000541003037816 */ /* 0x000fca00000000ff */
[----:B------:R0:W-:Y:S01]  /*c7e0*/  STG.E desc[UR36][R8.64], R3 ;  /* 0x0000000308007986 */ /* 0x0001e2000c101924 */
[----:B------:R-:W-:Y:S05]  /*c7f0*/  BRA `(.L_x_3273) ;  /* 0x0000000c000c7947 */ /* 0x000fea0003800000 */
.L_x_3283:
[----:B-----5:R-:W-:Y:S01]  /*c800*/  PRMT R4, R22, 0x8880, RZ ;  /* 0x0000888016047816 */ /* 0x020fe200000000ff */
[----:B------:R-:W-:-:S03]  /*c810*/  IMAD.MOV.U32 R16, RZ, RZ, R18 ;  /* 0x000000ffff107224 */ /* 0x000fc600078e0012 */
[----:B------:R-:W-:-:S06]  /*c820*/  PRMT R4, R4, 0x7710, RZ ;  /* 0x0000771004047816 */ /* 0x000fcc00000000ff */
[----:B------:R-:W0:Y:S02]  /*c830*/  I2F.F64.S16 R4, R4 ;  /* 0x0000000400047312 */ /* 0x000e240000101c00 */
[----:B0-----:R0:W-:Y:S01]  /*c840*/  STG.E.64 desc[UR36][R8.64], R4 ;  /* 0x0000000408007986 */ /* 0x0011e2000c101b24 */
[----:B------:R-:W-:Y:S05]  /*c850*/  BRA `(.L_x_3273) ;  /* 0x0000000800f47947 */ /* 0x000fea0003800000 */
.L_x_3274:
        /* <DEDUP_REMOVED lines=8> */
[----:B-----5:R-:W-:Y:S01]  /*c8e0*/  LOP3.LUT P0, RZ, R22, 0xff, RZ, 0xc0, !PT ;  /* 0x000000ff16ff7812 */ /* 0x020fe2000780c0ff */
[----:B------:R-:W-:-:S03]  /*c8f0*/  IMAD.MOV.U32 R16, RZ, RZ, R18 ;  /* 0x000000ffff107224 */ /* 0x000fc600078e0012 */
[----:B------:R-:W-:-:S05]  /*c900*/  SEL R3, RZ, 0x1, !P0 ;  /* 0x00000001ff037807 */ /* 0x000fca0004000000 */
[----:B------:R0:W-:Y:S01]  /*c910*/  STG.E.U8 desc[UR36][R8.64], R3 ;  /* 0x0000000308007986 */ /* 0x0001e2000c101124 */
[----:B------:R-:W-:Y:S05]  /*c920*/  BRA `(.L_x_3273) ;  /* 0x0000000800c07947 */ /* 0x000fea0003800000 */
.L_x_3287:
[----:B-----5:R-:W-:Y:S02]  /*c930*/  PRMT R4, R22, 0x8880, RZ ;  /* 0x0000888016047816 */ /* 0x020fe400000000ff */
[----:B------:R-:W-:Y:S01]  /*c940*/  CS2R R6, SRZ ;  /* 0x0000000000067805 */ /* 0x000fe2000001ff00 */
[----:B------:R-:W-:Y:S01]  /*c950*/  IMAD.MOV.U32 R16, RZ, RZ, R18 ;  /* 0x000000ffff107224 */ /* 0x000fe200078e0012 */
[----:B------:R-:W-:-:S06]  /*c960*/  PRMT R4, R4, 0x7710, RZ ;  /* 0x0000771004047816 */ /* 0x000fcc00000000ff */
[----:B------:R-:W0:Y:S02]  /*c970*/  I2F.F64.S16 R4, R4 ;  /* 0x0000000400047312 */ /* 0x000e240000101c00 */
[----:B0-----:R0:W-:Y:S01]  /*c980*/  STG.E.128 desc[UR36][R8.64], R4 ;  /* 0x0000000408007986 */ /* 0x0011e2000c101d24 */
[----:B------:R-:W-:Y:S05]  /*c990*/  BRA `(.L_x_3273) ;  /* 0x0000000800a47947 */ /* 0x000fea0003800000 */
.L_x_3286:
        /* <DEDUP_REMOVED lines=8> */
[C---:B0-----:R-:W-:Y:S02]  /*ca20*/  LOP3.LUT R3, R7.reuse, 0x7fffffff, RZ, 0xc0, !PT ;  /* 0x7fffffff07037812 */ /* 0x041fe400078ec0ff */
        /* <DEDUP_REMOVED lines=12> */
.L_x_3291:
[----:B------:R-:W-:Y:S05]  /*caf0*/  BSYNC B0 ;  /* 0x0000000000007941 */ /* 0x000fea0003800000 */
.L_x_3290:
[----:B------:R-:W-:Y:S01]  /*cb00*/  LOP3.LUT R5, R0, R5, RZ, 0xfc, !PT ;  /* 0x0000000500057212 */ /* 0x000fe200078efcff */
[----:B------:R-:W-:-:S04]  /*cb10*/  IMAD.MOV.U32 R16, RZ, RZ, R18 ;  /* 0x000000ffff107224 */ /* 0x000fc800078e0012 */
[----:B------:R0:W-:Y:S01]  /*cb20*/  STG.E.U8 desc[UR36][R8.64], R5 ;  /* 0x0000000508007986 */ /* 0x0001e2000c101124 */
[----:B------:R-:W-:Y:S05]  /*cb30*/  BRA `(.L_x_3273) ;  /* 0x00000008003c7947 */ /* 0x000fea0003800000 */
.L_x_3289:
[----:B-----5:R-:W0:Y:S01]  /*cb40*/  I2F.S8 R5, R22 ;  /* 0x0000001600057306 */ /* 0x020e220000001400 */
[----:B------:R-:W-:Y:S01]  /*cb50*/  BSSY B0, `(.L_x_3292) ;  /* 0x000000f000007945 */ /* 0x000fe20003800000 */
[----:B0-----:R-:W-:-:S04]  /*cb60*/  LOP3.LUT R3, R5, 0x7fffffff, RZ, 0xc0, !PT ;  /* 0x7fffffff05037812 */ /* 0x001fc800078ec0ff */
        /* <DEDUP_REMOVED lines=10> */
.L_x_3293:
[----:B------:R-:W-:Y:S01]  /*cc10*/  IMAD.MOV.U32 R0, RZ, RZ, 0x7f ;  /* 0x0000007fff007424 */ /* 0x000fe200078e00ff */
[----:B------:R-:W-:-:S04]  /*cc20*/  ISETP.GT.U32.AND P0, PT, R3, 0x7f800000, PT ;  /* 0x7f8000000300780c */ /* 0x000fc80003f04070 */
[----:B------:R-:W-:-:S09]  /*cc30*/  SEL R0, R0, 0x7c, P0 ;  /* 0x0000007c00007807 */ /* 0x000fd20000000000 */
.L_x_3294:
[----:B------:R-:W-:Y:S05]  /*cc40*/  BSYNC B0 ;  /* 0x0000000000007941 */ /* 0x000fea0003800000 */
.L_x_3292:
[----:B------:R-:W-:Y:S01]  /*cc50*/  LOP3.LUT R3, R5, 0x80000000, RZ, 0xc0, !PT ;  /* 0x8000000005037812 */ /* 0x000fe200078ec0ff */
[----:B------:R-:W-:-:S03]  /*cc60*/  IMAD.MOV.U32 R16, RZ, RZ, R18 ;  /* 0x000000ffff107224 */ /* 0x000fc600078e0012 */
[----:B------:R-:W-:-:S04]  /*cc70*/  SHF.R.U32.HI R3, RZ, 0x18, R3 ;  /* 0x00000018ff037819 */ /* 0x000fc80000011603 */
[----:B------:R-:W-:-:S05]  /*cc80*/  LOP3.LUT R3, R0, R3, RZ, 0xfc, !PT ;  /* 0x0000000300037212 */ /* 0x000fca00078efcff */
[----:B------:R0:W-:Y:S01]  /*cc90*/  STG.E.U8 desc[UR36][R8.64], R3 ;  /* 0x0000000308007986 */ /* 0x0001e2000c101124 */
[----:B------:R-:W-:Y:S05]  /*cca0*/  BRA `(.L_x_3273) ;  /* 0x0000000400e07947 */ /* 0x000fea0003800000 */
.L_x_3288:
[----:B-----5:R-:W0:Y:S01]  /*ccb0*/  I2F.S8 R0, R22 ;  /* 0x0000001600007306 */ /* 0x020e220000001400 */
[----:B------:R-:W-:Y:S01]  /*ccc0*/  IMAD.MOV.U32 R16, RZ, RZ, R18 ;  /* 0x000000ffff107224 */ /* 0x000fe200078e0012 */
[----:B0-----:R-:W-:-:S05]  /*ccd0*/  F2FP.BF16.F32.PACK_AB R0, RZ, R0 ;  /* 0x00000000ff00723e */ /* 0x001fca00000010ff */
[----:B------:R0:W-:Y:S01]  /*cce0*/  STG.E.U16 desc[UR36][R8.64], R0 ;  /* 0x0000000008007986 */ /* 0x0001e2000c101524 */
[----:B------:R-:W-:Y:S05]  /*ccf0*/  BRA `(.L_x_3273) ;  /* 0x0000000400cc7947 */ /* 0x000fea0003800000 */
.L_x_3285:
        /* <DEDUP_REMOVED lines=8> */
[----:B-----5:R-:W-:Y:S01]  /*cd80*/  PRMT R3, R22, 0x8880, RZ ;  /* 0x0000888016037816 */ /* 0x020fe200000000ff */
[----:B------:R-:W-:-:S03]  /*cd90*/  IMAD.MOV.U32 R16, RZ, RZ, R18 ;  /* 0x000000ffff107224 */ /* 0x000fc600078e0012 */
[----:B------:R-:W-:-:S05]  /*cda0*/  PRMT R3, R3, 0x7710, RZ ;  /* 0x0000771003037816 */ /* 0x000fca00000000ff */
[----:B------:R0:W-:Y:S01]  /*cdb0*/  STG.E.U16 desc[UR36][R8.64], R3 ;  /* 0x0000000308007986 */ /* 0x0001e2000c101524 */
[----:B------:R-:W-:Y:S05]  /*cdc0*/  BRA `(.L_x_3273) ;  /* 0x0000000400987947 */ /* 0x000fea0003800000 */
.L_x_3297:
[----:B-----5:R-:W0:Y:S01]  /*cdd0*/  I2F.S8 R5, R22 ;  /* 0x0000001600057306 */ /* 0x020e220000001400 */
[----:B------:R-:W-:Y:S01]  /*cde0*/  BSSY B0, `(.L_x_3298) ;  /* 0x0000014000007945 */ /* 0x000fe20003800000 */
[----:B------:R-:W-:Y:S01]  /*cdf0*/  IMAD.MOV.U32 R4, RZ, RZ, 0x80 ;  /* 0x00000080ff047424 */ /* 0x000fe200078e00ff */
[----:B0-----:R-:W-:-:S04]  /*ce00*/  LOP3.LUT R3, R5, 0x7fffffff, RZ, 0xc0, !PT ;  /* 0x7fffffff05037812 */ /* 0x001fc800078ec0ff */
        /* <DEDUP_REMOVED lines=13> */
.L_x_3300:
[----:B------:R-:W-:-:S04]  /*cee0*/  LOP3.LUT R3, R5, 0x80000000, RZ, 0xc0, !PT ;  /* 0x8000000005037812 */ /* 0x000fc800078ec0ff */
[----:B------:R-:W-:-:S04]  /*cef0*/  SHF.R.U32.HI R3, RZ, 0x18, R3 ;  /* 0x00000018ff037819 */ /* 0x000fc80000011603 */
[----:B------:R-:W-:-:S04]  /*cf00*/  LOP3.LUT R0, R0, R3, RZ, 0xfc, !PT ;  /* 0x0000000300007212 */ /* 0x000fc800078efcff */
[----:B------:R-:W-:-:S07]  /*cf10*/  PRMT R4, R0, 0x7610, R4 ;  /* 0x0000761000047816 */ /* 0x000fce0000000004 */
.L_x_3299:
[----:B------:R-:W-:Y:S05]  /*cf20*/  BSYNC B0 ;  /* 0x0000000000007941 */ /* 0x000fea0003800000 */
.L_x_3298:
[----:B------:R0:W-:Y:S01]  /*cf30*/  STG.E.U8 desc[UR36][R8.64], R4 ;  /* 0x0000000408007986 */ /* 0x0001e2000c101124 */
[----:B------:R-:W-:Y:S01]  /*cf40*/  IMAD.MOV.U32 R16, RZ, RZ, R18 ;  /* 0x000000ffff107224 */ /* 0x000fe200078e0012 */
[----:B------:R-:W-:Y:S06]  /*cf50*/  BRA `(.L_x_3273) ;  /* 0x0000000400347947 */ /* 0x000fec0003800000 */
.L_x_3296:
        /* <DEDUP_REMOVED lines=17> */
.L_x_3303:
[----:B------:R-:W-:-:S04]  /*d070*/  LOP3.LUT R3, R5, 0x80000000, RZ, 0xc0, !PT ;  /* 0x8000000005037812 */ /* 0x000fc800078ec0ff */
[----:B------:R-:W-:-:S04]  /*d080*/  SHF.R.U32.HI R3, RZ, 0x18, R3 ;  /* 0x00000018ff037819 */ /* 0x000fc80000011603 */
[----:B------:R-:W-:-:S04]  /*d090*/  LOP3.LUT R0, R0, R3, RZ, 0xfc, !PT ;  /* 0x0000000300007212 */ /* 0x000fc800078efcff */
[----:B------:R-:W-:-:S07]  /*d0a0*/  PRMT R4, R0, 0x7610, R4 ;  /* 0x0000761000047816 */ /* 0x000fce0000000004 */
.L_x_3302:
[----:B------:R-:W-:Y:S05]  /*d0b0*/  BSYNC B0 ;  /* 0x0000000000007941 */ /* 0x000fea0003800000 */
.L_x_3301:
[----:B------:R0:W-:Y:S01]  /*d0c0*/  STG.E.U8 desc[UR36][R8.64], R4 ;  /* 0x0000000408007986 */ /* 0x0001e2000c101124 */
[----:B------:R-:W-:Y:S01]  /*d0d0*/  IMAD.MOV.U32 R16, RZ, RZ, R18 ;  /* 0x000000ffff107224 */ /* 0x000fe200078e0012 */
[----:B------:R-:W-:Y:S06]  /*d0e0*/  BRA `(.L_x_3273) ;  /* 0x0000000000d07947 */ /* 0x000fec0003800000 */
.L_x_3295:
[----:B------:R-:W-:-:S13]  /*d0f0*/  ISETP.NE.AND P0, PT, R0, 0x1c, PT ;  /* 0x0000001c0000780c */ /* 0x000fda0003f05270 */
[----:B------:R-:W-:Y:S05]  /*d100*/  @!P0 BRA `(.L_x_3304) ;  /* 0x0000000000b88947 */ /* 0x000fea0003800000 */
[----:B------:R-:W-:-:S13]  /*d110*/  ISETP.NE.AND P0, PT, R0, 0x1d, PT ;  /* 0x0000001d0000780c */ /* 0x000fda0003f05270 */
[----:B------:R-:W-:Y:S05]  /*d120*/  @!P0 BRA `(.L_x_3305) ;  /* 0x0000000000948947 */ /* 0x000fea0003800000 */
[----:B------:R-:W-:-:S13]  /*d130*/  ISETP.NE.AND P0, PT, R0, 0x2c, PT ;  /* 0x0000002c0000780c */ /* 0x000fda0003f05270 */
[----:B------:R-:W-:Y:S05]  /*d140*/  @P0 BRA `(.L_x_3278) ;  /* 0x0000000000440947 */ /* 0x000fea0003800000 */
[----:B-----5:R-:W0:Y:S01]  /*d150*/  I2F.S8 R22, R22 ;  /* 0x0000001600167306 */ /* 0x020e220000001400 */
[----:B------:R-:W-:Y:S01]  /*d160*/  IMAD.MOV.U32 R16, RZ, RZ, R18 ;  /* 0x000000ffff107224 */ /* 0x000fe200078e0012 */
[----:B0-----:R-:W-:-:S04]  /*d170*/  SHF.R.U32.HI R4, RZ, 0x17, R22 ;  /* 0x00000017ff047819 */ /* 0x001fc80000011616 */
        /* <DEDUP_REMOVED lines=14> */
.L_x_3278:
        /* <DEDUP_REMOVED lines=16> */
.L_x_3306:
[----:B------:R-:W-:Y:S01]  /*d360*/  IMAD.MOV.U32 R16, RZ, RZ, R18 ;  /* 0x000000ffff107224 */ /* 0x000fe200078e0012 */
[----:B------:R-:W-:Y:S06]  /*d370*/  BRA `(.L_x_3273) ;  /* 0x00000000002c7947 */ /* 0x000fec0003800000 */
.L_x_3305:
[----:B-----5:R-:W-:Y:S01]  /*d380*/  LOP3.LUT R22, R22, 0xffff, RZ, 0xc0, !PT ;  /* 0x0000ffff16167812 */ /* 0x020fe200078ec0ff */
[----:B------:R-:W-:-:S03]  /*d390*/  IMAD.MOV.U32 R16, RZ, RZ, R18 ;  /* 0x000000ffff107224 */ /* 0x000fc600078e0012 */
[----:B------:R-:W-:-:S05]  /*d3a0*/  PRMT R22, R22, 0x8880, RZ ;  /* 0x0000888016167816 */ /* 0x000fca00000000ff */
[----:B------:R-:W-:-:S05]  /*d3b0*/  IMAD.MOV.U32 R4, RZ, RZ, R22 ;  /* 0x000000ffff047224 */ /* 0x000fca00078e0016 */
[----:B------:R-:W-:-:S05]  /*d3c0*/  SHF.R.S32.HI R5, RZ, 0x1f, R4 ;  /* 0x0000001fff057819 */ /* 0x000fca0000011404 */
[----:B------:R0:W-:Y:S01]  /*d3d0*/  STG.E.64 desc[UR36][R8.64], R4 ;  /* 0x0000000408007986 */ /* 0x0001e2000c101b24 */
[----:B------:R-:W-:Y:S05]  /*d3e0*/  BRA `(.L_x_3273) ;  /* 0x0000000000107947 */ /* 0x000fea0003800000 */
.L_x_3304:
[----:B-----5:R-:W-:Y:S01]  /*d3f0*/  LOP3.LUT R22, R22, 0xffff, RZ, 0xc0, !PT ;  /* 0x0000ffff16167812 */ /* 0x020fe200078ec0ff */
[----:B------:R-:W-:-:S03]  /*d400*/  IMAD.MOV.U32 R16, RZ, RZ, R18 ;  /* 0x000000ffff107224 */ /* 0x000fc600078e0012 */
[----:B------:R-:W-:-:S05]  /*d410*/  PRMT R3, R22, 0x8880, RZ ;  /* 0x0000888016037816 */ /* 0x000fca00000000ff */
[----:B------:R0:W-:Y:S02]  /*d420*/  STG.E desc[UR36][R8.64], R3 ;  /* 0x0000000308007986 */ /* 0x0001e4000c101924 */
.L_x_3273:
[----:B------:R-:W-:Y:S05]  /*d430*/  BSYNC B6 ;  /* 0x0000000000067941 */ /* 0x000fea0003800000 */
.L_x_3272:
[----:B------:R-:W-:Y:S01]  /*d440*/  ISETP.GE.AND P0, PT, R16, R25, PT ;  /* 0x000000191000720c */ /* 0x000fe20003f06270 */
[----:B------:R-:W-:-:S12]  /*d450*/  BSSY B6, `(.L_x_3307) ;  /* 0x00001fa000067945 */ /* 0x000fd80003800000 */
[----:B------:R-:W-:Y:S05]  /*d460*/  @P0 BRA `(.L_x_3308) ;  /* 0x0000001c00e00947 */ /* 0x000fea0003800000 */
[----:B01----:R-:W0:Y:S01]  /*d470*/  LDC.64 R4, c[0x0][0x228] ;  /* 0x00008a00ff047b82 */ /* 0x003e220000000a00 */
[----:B------:R-:W-:Y:S01]  /*d480*/  IMAD R0, R19, 0x200, R16 ;  /* 0x0000020013007824 */ /* 0x000fe200078e0210 */
[----:B------:R-:W-:Y:S01]  /*d490*/  PRMT R6, R17, 0x9910, RZ ;  /* 0x0000991011067816 */ /* 0x000fe200000000ff */
[----:B------:R-:W-:Y:S02]  /*d4a0*/  ULDC UR4, c[0x0][0x260] ;  /* 0x0000980000047ab9 */ /* 0x000fe40000000800 */
[----:B---34-:R-:W-:Y:S02]  /*d4b0*/  IMAD R3, R0, UR4, RZ ;  /* 0x0000000400037c24 */ /* 0x018fe4000f8e02ff */
        /* <DEDUP_REMOVED lines=15> */
.L_x_3312:
[----:B-----5:R1:W-:Y:S01]  /*d5b0*/  STG.E.U8 desc[UR36][R4.64], R24 ;  /* 0x0000001804007986 */ /* 0x0203e2000c101124 */
[----:B------:R-:W-:Y:S05]  /*d5c0*/  BRA `(.L_x_3314) ;  /* 0x0000000c00907947 */ /* 0x000fea0003800000 */
.L_x_3311:
        /* <DEDUP_REMOVED lines=8> */
[----:B------:R-:W-:-:S05]  /*d650*/  IMAD.MOV.U32 R6, RZ, RZ, R24 ;  /* 0x000000ffff067224 */ /* 0x000fca00078e0018 */
[----:B------:R-:W-:-:S05]  /*d660*/  SHF.R.S32.HI R7, RZ, 0x1f, R6 ;  /* 0x0000001fff077819 */ /* 0x000fca0000011406 */
[----:B------:R0:W-:Y:S01]  /*d670*/  STG.E.64 desc[UR36][R4.64], R6 ;  /* 0x0000000604007986 */ /* 0x0001e2000c101b24 */
[----:B------:R-:W-:Y:S05]  /*d680*/  BRA `(.L_x_3314) ;  /* 0x0000000c00607947 */ /* 0x000fea0003800000 */
.L_x_3316:
[----:B-----5:R-:W-:-:S04]  /*d690*/  LOP3.LUT R24, R24, 0xffff, RZ, 0xc0, !PT ;  /* 0x0000ffff18187812 */ /* 0x020fc800078ec0ff */
[----:B------:R-:W-:-:S05]  /*d6a0*/  PRMT R3, R24, 0x8880, RZ ;  /* 0x0000888018037816 */ /* 0x000fca00000000ff */
[----:B------:R4:W-:Y:S01]  /*d6b0*/  STG.E desc[UR36][R4.64], R3 ;  /* 0x0000000304007986 */ /* 0x0009e2000c101924 */
[----:B------:R-:W-:Y:S05]  /*d6c0*/  BRA `(.L_x_3314) ;  /* 0x0000000c00507947 */ /* 0x000fea0003800000 */
.L_x_3315:
[----:B-----5:R-:W-:-:S04]  /*d6d0*/  PRMT R3, R24, 0x8880, RZ ;  /* 0x0000888018037816 */ /* 0x020fc800000000ff */
[----:B------:R-:W-:-:S05]  /*d6e0*/  PRMT R3, R3, 0x7710, RZ ;  /* 0x0000771003037816 */ /* 0x000fca00000000ff */
[----:B------:R3:W-:Y:S01]  /*d6f0*/  STG.E.U16 desc[UR36][R4.64], R3 ;  /* 0x0000000304007986 */ /* 0x0007e2000c101524 */
[----:B------:R-:W-:Y:S05]  /*d700*/  BRA `(.L_x_3314) ;  /* 0x0000000c00407947 */ /* 0x000fea0003800000 */
.L_x_3310:
[----:B------:R-:W-:-:S13]  /*d710*/  ISETP.GT.AND P0, PT, R0, 0x6, PT ;  /* 0x000000060000780c */ /* 0x000fda0003f04270 */
[----:B------:R-:W-:Y:S05]  /*d720*/  @P0 BRA `(.L_x_3317) ;  /* 0x00000000002c0947 */ /* 0x000fea0003800000 */
[----:B------:R-:W-:-:S13]  /*d730*/  ISETP.NE.AND P0, PT, R0, 0x5, PT ;  /* 0x000000050000780c */ /* 0x000fda0003f05270 */
[----:B------:R-:W-:Y:S05]  /*d740*/  @!P0 BRA `(.L_x_3318) ;  /* 0x0000000000148947 */ /* 0x000fea0003800000 */
[----:B------:R-:W-:-:S13]  /*d750*/  ISETP.NE.AND P0, PT, R0, 0x6, PT ;  /* 0x000000060000780c */ /* 0x000fda0003f05270 */
[----:B------:R-:W-:Y:S05]  /*d760*/  @P0 BRA `(.L_x_3313) ;  /* 0x0000000800c00947 */ /* 0x000fea0003800000 */
[----:B-----5:R-:W0:Y:S02]  /*d770*/  I2F.S8 R3, R24 ;  /* 0x0000001800037306 */ /* 0x020e240000001400 */
[----:B0-----:R0:W-:Y:S01]  /*d780*/  STG.E desc[UR36][R4.64], R3 ;  /* 0x0000000304007986 */ /* 0x0011e2000c101924 */
[----:B------:R-:W-:Y:S05]  /*d790*/  BRA `(.L_x_3314) ;  /* 0x0000000c001c7947 */ /* 0x000fea0003800000 */
.L_x_3318:
[----:B-----5:R-:W0:Y:S02]  /*d7a0*/  I2F.S8 R0, R24 ;  /* 0x0000001800007306 */ /* 0x020e240000001400 */
[----:B0-----:R-:W-:-:S05]  /*d7b0*/  F2FP.F16.F32.PACK_AB R0, RZ, R0 ;  /* 0x00000000ff00723e */ /* 0x001fca00000000ff */
[----:B------:R0:W-:Y:S01]  /*d7c0*/  STG.E.U16 desc[UR36][R4.64], R0 ;  /* 0x0000000004007986 */ /* 0x0001e2000c101524 */
[----:B------:R-:W-:Y:S05]  /*d7d0*/  BRA `(.L_x_3314) ;  /* 0x0000000c000c7947 */ /* 0x000fea0003800000 */
.L_x_3317:
[----:B------:R-:W-:-:S13]  /*d7e0*/  ISETP.NE.AND P0, PT, R0, 0x7, PT ;  /* 0x000000070000780c */ /* 0x000fda0003f05270 */
[----:B------:R-:W-:Y:S05]  /*d7f0*/  @!P0 BRA `(.L_x_3319) ;  /* 0x0000000000348947 */ /* 0x000fea0003800000 */
[----:B------:R-:W-:-:S13]  /*d800*/  ISETP.NE.AND P0, PT, R0, 0x8, PT ;  /* 0x000000080000780c */ /* 0x000fda0003f05270 */
[----:B------:R-:W-:Y:S05]  /*d810*/  @!P0 BRA `(.L_x_3320) ;  /* 0x0000000000188947 */ /* 0x000fea0003800000 */
[----:B------:R-:W-:-:S13]  /*d820*/  ISETP.NE.AND P0, PT, R0, 0x9, PT ;  /* 0x000000090000780c */ /* 0x000fda0003f05270 */
[----:B------:R-:W-:Y:S05]  /*d830*/  @P0 BRA `(.L_x_3313) ;  /* 0x00000008008c0947 */ /* 0x000fea0003800000 */
[----:B-----5:R-:W0:Y:S01]  /*d840*/  I2F.S8 R6, R24 ;  /* 0x0000001800067306 */ /* 0x020e220000001400 */
[----:B------:R-:W-:-:S05]  /*d850*/  IMAD.MOV.U32 R7, RZ, RZ, RZ ;  /* 0x000000ffff077224 */ /* 0x000fca00078e00ff */
[----:B0-----:R0:W-:Y:S01]  /*d860*/  STG.E.64 desc[UR36][R4.64], R6 ;  /* 0x0000000604007986 */ /* 0x0011e2000c101b24 */
[----:B------:R-:W-:Y:S05]  /*d870*/  BRA `(.L_x_3314) ;  /* 0x0000000800e47947 */ /* 0x000fea0003800000 */
.L_x_3320:
[----:B-----5:R-:W0:Y:S02]  /*d880*/  I2F.S8 R24, R24 ;  /* 0x0000001800187306 */ /* 0x020e240000001400 */
[----:B0-----:R-:W-:-:S04]  /*d890*/  F2FP.F16.F32.PACK_AB R3, RZ, R24 ;  /* 0x00000018ff03723e */ /* 0x001fc800000000ff */
[----:B------:R-:W-:-:S05]  /*d8a0*/  PRMT R3, R3, 0x5410, RZ ;  /* 0x0000541003037816 */ /* 0x000fca00000000ff */
[----:B------:R0:W-:Y:S01]  /*d8b0*/  STG.E desc[UR36][R4.64], R3 ;  /* 0x0000000304007986 */ /* 0x0001e2000c101924 */
[----:B------:R-:W-:Y:S05]  /*d8c0*/  BRA `(.L_x_3314) ;  /* 0x0000000800d07947 */ /* 0x000fea0003800000 */
.L_x_3319:
[----:B-----5:R-:W-:-:S04]  /*d8d0*/  PRMT R6, R24, 0x8880, RZ ;  /* 0x0000888018067816 */ /* 0x020fc800000000ff */
[----:B------:R-:W-:-:S06]  /*d8e0*/  PRMT R6, R6, 0x7710, RZ ;  /* 0x0000771006067816 */ /* 0x000fcc00000000ff */
[----:B------:R-:W0:Y:S02]  /*d8f0*/  I2F.F64.S16 R6, R6 ;  /* 0x0000000600067312 */ /* 0x000e240000101c00 */
[----:B0-----:R0:W-:Y:S01]  /*d900*/  STG.E.64 desc[UR36][R4.64], R6 ;  /* 0x0000000604007986 */ /* 0x0011e2000c101b24 */
[----:B------:R-:W-:Y:S05]  /*d910*/  BRA `(.L_x_3314) ;  /* 0x0000000800bc7947 */ /* 0x000fea0003800000 */
.L_x_3309:
        /* <DEDUP_REMOVED lines=9> */
[----:B------:R-:W-:-:S05]  /*d9b0*/  SEL R3, RZ, 0x1, !P0 ;  /* 0x00000001ff037807 */ /* 0x000fca0004000000 */
[----:B------:R0:W-:Y:S01]  /*d9c0*/  STG.E.U8 desc[UR36][R4.64], R3 ;  /* 0x0000000304007986 */ /* 0x0001e2000c101124 */
[----:B------:R-:W-:Y:S05]  /*d9d0*/  BRA `(.L_x_3314) ;  /* 0x00000008008c7947 */ /* 0x000fea0003800000 */
.L_x_3323:
[----:B--2--5:R-:W-:Y:S02]  /*d9e0*/  PRMT R8, R24, 0x8880, RZ ;  /* 0x0000888018087816 */ /* 0x024fe400000000ff */
[----:B------:R-:W-:Y:S02]  /*d9f0*/  CS2R R10, SRZ ;  /* 0x00000000000a7805 */ /* 0x000fe4000001ff00 */
[----:B------:R-:W-:-:S06]  /*da00*/  PRMT R8, R8, 0x7710, RZ ;  /* 0x0000771008087816 */ /* 0x000fcc00000000ff */
[----:B------:R-:W0:Y:S02]  /*da10*/  I2F.F64.S16 R8, R8 ;  /* 0x0000000800087312 */ /* 0x000e240000101c00 */
[----:B0-----:R0:W-:Y:S01]  /*da20*/  STG.E.128 desc[UR36][R4.64], R8 ;  /* 0x0000000804007986 */ /* 0x0011e2000c101d24 */
[----:B------:R-:W-:Y:S05]  /*da30*/  BRA `(.L_x_3314) ;  /* 0x0000000800747947 */ /* 0x000fea0003800000 */
.L_x_3322:
[----:B------:R-:W-:-:S13]  /*da40*/  ISETP.NE.AND P0, PT, R0, 0xf, PT ;  /* 0x0000000f0000780c */ /* 0x000fda0003f05270 */
[----:B------:R-:W-:Y:S05]  /*da50*/  @!P0 BRA `(.L_x_3324) ;  /* 0x0000000000b48947 */ /* 0x000fea0003800000 */
[----:B------:R-:W-:-:S13]  /*da60*/  ISETP.NE.AND P0, PT, R0, 0x17, PT ;  /* 0x000000170000780c */ /* 0x000fda0003f05270 */
[----:B------:R-:W-:Y:S05]  /*da70*/  @!P0 BRA `(.L_x_3325) ;  /* 0x0000000000548947 */ /* 0x000fea0003800000 */
[----:B------:R-:W-:-:S13]  /*da80*/  ISETP.NE.AND P0, PT, R0, 0x18, PT ;  /* 0x000000180000780c */ /* 0x000fda0003f05270 */
[----:B------:R-:W-:Y:S05]  /*da90*/  @P0 BRA `(.L_x_3313) ;  /* 0x0000000400f40947 */ /* 0x000fea0003800000 */
[----:B--2--5:R-:W0:Y:S01]  /*daa0*/  I2F.S8 R9, R24 ;  /* 0x0000001800097306 */ /* 0x024e220000001400 */
        /* <DEDUP_REMOVED lines=14> */
.L_x_3327:
[----:B------:R-:W-:Y:S05]  /*db90*/  BSYNC B0 ;  /* 0x0000000000007941 */ /* 0x000fea0003800000 */
.L_x_3326:
[----:B------:R-:W-:-:S05]  /*dba0*/  LOP3.LUT R7, R0, R7, RZ, 0xfc, !PT ;  /* 0x0000000700077212 */ /* 0x000fca00078efcff */
[----:B------:R0:W-:Y:S01]  /*dbb0*/  STG.E.U8 desc[UR36][R4.64], R7 ;  /* 0x0000000704007986 */ /* 0x0001e2000c101124 */
[----:B------:R-:W-:Y:S05]  /*dbc0*/  BRA `(.L_x_3314) ;  /* 0x0000000800107947 */ /* 0x000fea0003800000 */
.L_x_3325:
        /* <DEDUP_REMOVED lines=13> */
.L_x_3329:
[----:B------:R-:W-:Y:S01]  /*dca0*/  IMAD.MOV.U32 R0, RZ, RZ, 0x7f ;  /* 0x0000007fff007424 */ /* 0x000fe200078e00ff */
[----:B------:R-:W-:-:S04]  /*dcb0*/  ISETP.GT.U32.AND P0, PT, R3, 0x7f800000, PT ;  /* 0x7f8000000300780c */ /* 0x000fc80003f04070 */
[----:B------:R-:W-:-:S09]  /*dcc0*/  SEL R0, R0, 0x7c, P0 ;  /* 0x0000007c00007807 */ /* 0x000fd20000000000 */
.L_x_3330:
[----:B------:R-:W-:Y:S05]  /*dcd0*/  BSYNC B0 ;  /* 0x0000000000007941 */ /* 0x000fea0003800000 */
.L_x_3328:
[----:B------:R-:W-:-:S04]  /*dce0*/  LOP3.LUT R3, R7, 0x80000000, RZ, 0xc0, !PT ;  /* 0x8000000007037812 */ /* 0x000fc800078ec0ff */
[----:B------:R-:W-:-:S04]  /*dcf0*/  SHF.R.U32.HI R3, RZ, 0x18, R3 ;  /* 0x00000018ff037819 */ /* 0x000fc80000011603 */
[----:B------:R-:W-:-:S05]  /*dd00*/  LOP3.LUT R3, R0, R3, RZ, 0xfc, !PT ;  /* 0x0000000300037212 */ /* 0x000fca00078efcff */
[----:B------:R0:W-:Y:S01]  /*dd10*/  STG.E.U8 desc[UR36][R4.64], R3 ;  /* 0x0000000304007986 */ /* 0x0001e2000c101124 */
[----:B------:R-:W-:Y:S05]  /*dd20*/  BRA `(.L_x_3314) ;  /* 0x0000000400b87947 */ /* 0x000fea0003800000 */
.L_x_3324:
[----:B-----5:R-:W0:Y:S02]  /*dd30*/  I2F.S8 R0, R24 ;  /* 0x0000001800007306 */ /* 0x020e240000001400 */
[----:B0-----:R-:W-:-:S05]  /*dd40*/  F2FP.BF16.F32.PACK_AB R0, RZ, R0 ;  /* 0x00000000ff00723e */ /* 0x001fca00000010ff */
[----:B------:R0:W-:Y:S01]  /*dd50*/  STG.E.U16 desc[UR36][R4.64], R0 ;  /* 0x0000000004007986 */ /* 0x0001e2000c101524 */
[----:B------:R-:W-:Y:S05]  /*dd60*/  BRA `(.L_x_3314) ;  /* 0x0000000400a87947 */ /* 0x000fea0003800000 */
.L_x_3321:
        /* <DEDUP_REMOVED lines=8> */
[----:B-----5:R-:W-:-:S04]  /*ddf0*/  PRMT R3, R24, 0x8880, RZ ;  /* 0x0000888018037816 */ /* 0x020fc800000000ff */
[----:B------:R-:W-:-:S05]  /*de00*/  PRMT R3, R3, 0x7710, RZ ;  /* 0x0000771003037816 */ /* 0x000fca00000000ff */
[----:B------:R0:W-:Y:S01]  /*de10*/  STG.E.U16 desc[UR36][R4.64], R3 ;  /* 0x0000000304007986 */ /* 0x0001e2000c101524 */
[----:B------:R-:W-:Y:S05]  /*de20*/  BRA `(.L_x_3314) ;  /* 0x0000000400787947 */ /* 0x000fea0003800000 */
.L_x_3333:
        /* <DEDUP_REMOVED lines=17> */
.L_x_3336:
[----:B------:R-:W-:-:S04]  /*df40*/  LOP3.LUT R0, R7, 0x80000000, RZ, 0xc0, !PT ;  /* 0x8000000007007812 */ /* 0x000fc800078ec0ff */
[----:B------:R-:W-:-:S04]  /*df50*/  SHF.R.U32.HI R0, RZ, 0x18, R0 ;  /* 0x00000018ff007819 */ /* 0x000fc80000011600 */
[----:B------:R-:W-:-:S07]  /*df60*/  LOP3.LUT R0, R3, R0, RZ, 0xfc, !PT ;  /* 0x0000000003007212 */ /* 0x000fce00078efcff */
.L_x_3335:
[----:B------:R-:W-:Y:S05]  /*df70*/  BSYNC B0 ;  /* 0x0000000000007941 */ /* 0x000fea0003800000 */
.L_x_3334:
[----:B------:R0:W-:Y:S01]  /*df80*/  STG.E.U8 desc[UR36][R4.64], R0 ;  /* 0x0000000004007986 */ /* 0x0001e2000c101124 */
[----:B------:R-:W-:Y:S05]  /*df90*/  BRA `(.L_x_3314) ;  /* 0x00000004001c7947 */ /* 0x000fea0003800000 */
.L_x_3332:
        /* <DEDUP_REMOVED lines=17> */
.L_x_3339:
[----:B------:R-:W-:-:S04]  /*e0b0*/  LOP3.LUT R0, R7, 0x80000000, RZ, 0xc0, !PT ;  /* 0x8000000007007812 */ /* 0x000fc800078ec0ff */
[----:B------:R-:W-:-:S04]  /*e0c0*/  SHF.R.U32.HI R0, RZ, 0x18, R0 ;  /* 0x00000018ff007819 */ /* 0x000fc80000011600 */
[----:B------:R-:W-:-:S07]  /*e0d0*/  LOP3.LUT R0, R3, R0, RZ, 0xfc, !PT ;  /* 0x0000000003007212 */ /* 0x000fce00078efcff */
.L_x_3338:
[----:B------:R-:W-:Y:S05]  /*e0e0*/  BSYNC B0 ;  /* 0x0000000000007941 */ /* 0x000fea0003800000 */
.L_x_3337:
[----:B------:R0:W-:Y:S01]  /*e0f0*/  STG.E.U8 desc[UR36][R4.64], R0 ;  /* 0x0000000004007986 */ /* 0x0001e2000c101124 */
[----:B------:R-:W-:Y:S05]  /*e100*/  BRA `(.L_x_3314) ;  /* 0x0000000000c07947 */ /* 0x000fea0003800000 */
.L_x_3331:
[----:B------:R-:W-:-:S13]  /*e110*/  ISETP.NE.AND P0, PT, R0, 0x1c, PT ;  /* 0x0000001c0000780c */ /* 0x000fda0003f05270 */
[----:B------:R-:W-:Y:S05]  /*e120*/  @!P0 BRA `(.L_x_3340) ;  /* 0x0000000000ac8947 */ /* 0x000fea0003800000 */
[----:B------:R-:W-:-:S13]  /*e130*/  ISETP.NE.AND P0, PT, R0, 0x1d, PT ;  /* 0x0000001d0000780c */ /* 0x000fda0003f05270 */
[----:B------:R-:W-:Y:S05]  /*e140*/  @!P0 BRA `(.L_x_3341) ;  /* 0x00000000008c8947 */ /* 0x000fea0003800000 */
[----:B------:R-:W-:-:S13]  /*e150*/  ISETP.NE.AND P0, PT, R0, 0x2c, PT ;  /* 0x0000002c0000780c */ /* 0x000fda0003f05270 */
[----:B------:R-:W-:Y:S05]  /*e160*/  @P0 BRA `(.L_x_3313) ;  /* 0x0000000000400947 */ /* 0x000fea0003800000 */
[----:B-----5:R-:W0:Y:S02]  /*e170*/  I2F.S8 R24, R24 ;  /* 0x0000001800187306 */ /* 0x020e240000001400 */
        /* <DEDUP_REMOVED lines=15> */
.L_x_3313:
        /* <DEDUP_REMOVED lines=11> */
[----:B--2---:R-:W-:Y:S02]  /*e320*/  IMAD.MOV.U32 R8, RZ, RZ, 0x65 ;  /* 0x00000065ff087424 */ /* 0x004fe400078e00ff */
[----:B------:R-:W-:Y:S02]  /*e330*/  IMAD.MOV.U32 R12, RZ, RZ, 0x1 ;  /* 0x00000001ff0c7424 */ /* 0x000fe400078e00ff */
[----:B------:R-:W-:-:S07]  /*e340*/  IMAD.MOV.U32 R13, RZ, RZ, RZ ;  /* 0x000000ffff0d7224 */ /* 0x000fce00078e00ff */
[----:B------:R-:W-:-:S07]  /*e350*/  LEPC R20, `(.L_x_3342) ;  /* 0x000000001014794e */ /* 0x000fce0000000000 */
[----:B0----5:R-:W-:Y:S05]  /*e360*/  CALL.ABS.NOINC R14 ;  /* 0x000000000e007343 */ /* 0x021fea0003c00000 */
.L_x_3342:
[----:B------:R-:W-:Y:S05]  /*e370*/  BRA `(.L_x_3314) ;  /* 0x0000000000247947 */ /* 0x000fea0003800000 */
.L_x_3341:
[----:B-----5:R-:W-:-:S04]  /*e380*/  LOP3.LUT R24, R24, 0xffff, RZ, 0xc0, !PT ;  /* 0x0000ffff18187812 */ /* 0x020fc800078ec0ff */
[----:B------:R-:W-:-:S05]  /*e390*/  PRMT R24, R24, 0x8880, RZ ;  /* 0x0000888018187816 */ /* 0x000fca00000000ff */
[----:B------:R-:W-:-:S05]  /*e3a0*/  IMAD.MOV.U32 R6, RZ, RZ, R24 ;  /* 0x000000ffff067224 */ /* 0x000fca00078e0018 */
[----:B------:R-:W-:-:S05]  /*e3b0*/  SHF.R.S32.HI R7, RZ, 0x1f, R6 ;  /* 0x0000001fff077819 */ /* 0x000fca0000011406 */
[----:B------:R0:W-:Y:S01]  /*e3c0*/  STG.E.64 desc[UR36][R4.64], R6 ;  /* 0x0000000604007986 */ /* 0x0001e2000c101b24 */
[----:B------:R-:W-:Y:S05]  /*e3d0*/  BRA `(.L_x_3314) ;  /* 0x00000000000c7947 */ /* 0x000fea0003800000 */
.L_x_3340:
[----:B-----5:R-:W-:-:S04]  /*e3e0*/  LOP3.LUT R24, R24, 0xffff, RZ, 0xc0, !PT ;  /* 0x0000ffff18187812 */ /* 0x020fc800078ec0ff */
[----:B------:R-:W-:-:S05]  /*e3f0*/  PRMT R3, R24, 0x8880, RZ ;  /* 0x0000888018037816 */ /* 0x000fca00000000ff */
[----:B------:R0:W-:Y:S02]  /*e400*/  STG.E desc[UR36][R4.64], R3 ;  /* 0x0000000304007986 */ /* 0x0001e4000c101924 */
.L_x_3314:
[----:B------:R-:W-:-:S05]  /*e410*/  VIADD R16, R16, 0x80 ;  /* 0x0000008010107836 */ /* 0x000fca0000000000 */
[----:B------:R-:W-:-:S13]  /*e420*/  ISETP.GE.AND P0, PT, R16, R25, PT ;  /* 0x000000191000720c */ /* 0x000fda0003f06270 */
[----:B------:R-:W-:Y:S05]  /*e430*/  @P0 BRA `(.L_x_3308) ;  /* 0x0000000c00ec0947 */ /* 0x000fea0003800000 */
[----:B01-34-:R-:W0:Y:S01]  /*e440*/  LDC.64 R4, c[0x0][0x228] ;  /* 0x00008a00ff047b82 */ /* 0x01be220000000a00 */
        /* <DEDUP_REMOVED lines=17> */
[----:B------:R0:W-:Y:S01]  /*e560*/  STG.E.U8 desc[UR36][R4.64], R27 ;  /* 0x0000001b04007986 */ /* 0x0001e2000c101124 */
[----:B------:R-:W-:Y:S05]  /*e570*/  BRA `(.L_x_3348) ;  /* 0x0000000c00987947 */ /* 0x000fea0003800000 */
.L_x_3346:
[----:B------:R0:W-:Y:S01]  /*e580*/  STG.E.U8 desc[UR36][R4.64], R27 ;  /* 0x0000001b04007986 */ /* 0x0001e2000c101124 */
[----:B------:R-:W-:Y:S05]  /*e590*/  BRA `(.L_x_3348) ;  /* 0x0000000c00907947 */ /* 0x000fea0003800000 */
.L_x_3345:
[----:B------:R-:W-:-:S13]  /*e5a0*/  ISETP.NE.AND P0, PT, R0, 0x2, PT ;  /* 0x000000020000780c */ /* 0x000fda0003f05270 */
[----:B------:R-:W-:Y:S05]  /*e5b0*/  @!P0 BRA `(.L_x_3349) ;  /* 0x0000000000388947 */ /* 0x000fea0003800000 */
[----:B------:R-:W-:-:S13]  /*e5c0*/  ISETP.NE.AND P0, PT, R0, 0x3, PT ;  /* 0x000000030000780c */ /* 0x000fda0003f05270 */
[----:B------:R-:W-:Y:S05]  /*e5d0*/  @!P0 BRA `(.L_x_3350) ;  /* 0x0000000000208947 */ /* 0x000fea0003800000 */
[----:B------:R-:W-:-:S13]  /*e5e0*/  ISETP.NE.AND P0, PT, R0, 0x4, PT ;  /* 0x000000040000780c */ /* 0x000fda0003f05270 */
[----:B------:R-:W-:Y:S05]  /*e5f0*/  @P0 BRA `(.L_x_3347) ;  /* 0x0000000c00100947 */ /* 0x000fea0003800000 */
[----:B------:R-:W-:-:S04]  /*e600*/  LOP3.LUT R27, R27, 0xffff, RZ, 0xc0, !PT ;  /* 0x0000ffff1b1b7812 */ /* 0x000fc800078ec0ff */
[----:B------:R-:W-:-:S05]  /*e610*/  PRMT R27, R27, 0x8880, RZ ;  /* 0x000088801b1b7816 */ /* 0x000fca00000000ff */
[----:B------:R-:W-:-:S05]  /*e620*/  IMAD.MOV.U32 R6, RZ, RZ, R27 ;  /* 0x000000ffff067224 */ /* 0x000fca00078e001b */
[----:B------:R-:W-:-:S05]  /*e630*/  SHF.R.S32.HI R7, RZ, 0x1f, R6 ;  /* 0x0000001fff077819 */ /* 0x000fca0000011406 */
[----:B------:R0:W-:Y:S01]  /*e640*/  STG.E.64 desc[UR36][R4.64], R6 ;  /* 0x0000000604007986 */ /* 0x0001e2000c101b24 */
[----:B------:R-:W-:Y:S05]  /*e650*/  BRA `(.L_x_3348) ;  /* 0x0000000c00607947 */ /* 0x000fea0003800000 */
.L_x_3350:
[----:B------:R-:W-:-:S04]  /*e660*/  LOP3.LUT R27, R27, 0xffff, RZ, 0xc0, !PT ;  /* 0x0000ffff1b1b7812 */ /* 0x000fc800078ec0ff */
[----:B------:R-:W-:-:S05]  /*e670*/  PRMT R3, R27, 0x8880, RZ ;  /* 0x000088801b037816 */ /* 0x000fca00000000ff */
[----:B------:R0:W-:Y:S01]  /*e680*/  STG.E desc[UR36][R4.64], R3 ;  /* 0x0000000304007986 */ /* 0x0001e2000c101924 */
[----:B------:R-:W-:Y:S05]  /*e690*/  BRA `(.L_x_3348) ;  /* 0x0000000c00507947 */ /* 0x000fea0003800000 */
.L_x_3349:
[----:B------:R-:W-:-:S04]  /*e6a0*/  PRMT R3, R27, 0x8880, RZ ;  /* 0x000088801b037816 */ /* 0x000fc800000000ff */
[----:B------:R-:W-:-:S05]  /*e6b0*/  PRMT R3, R3, 0x7710, RZ ;  /* 0x0000771003037816 */ /* 0x000fca00000000ff */
[----:B------:R0:W-:Y:S01]  /*e6c0*/  STG.E.U16 desc[UR36][R4.64], R3 ;  /* 0x0000000304007986 */ /* 0x0001e2000c101524 */
[----:B------:R-:W-:Y:S05]  /*e6d0*/  BRA `(.L_x_3348) ;  /* 0x0000000c00407947 */ /* 0x000fea0003800000 */
.L_x_3344:
[----:B------:R-:W-:-:S13]  /*e6e0*/  ISETP.GT.AND P0, PT, R0, 0x6, PT ;  /* 0x000000060000780c */ /* 0x000fda0003f04270 */
[----:B------:R-:W-:Y:S05]  /*e6f0*/  @P0 BRA `(.L_x_3351) ;  /* 0x00000000002c0947 */ /* 0x000fea0003800000 */
[----:B------:R-:W-:-:S13]  /*e700*/  ISETP.NE.AND P0, PT, R0, 0x5, PT ;  /* 0x000000050000780c */ /* 0x000fda0003f05270 */
[----:B------:R-:W-:Y:S05]  /*e710*/  @!P0 BRA `(.L_x_3352) ;  /* 0x0000000000148947 */ /* 0x000fea0003800000 */
[----:B------:R-:W-:-:S13]  /*e720*/  ISETP.NE.AND P0, PT, R0, 0x6, PT ;  /* 0x000000060000780c */ /* 0x000fda0003f05270 */
[----:B------:R-:W-:Y:S05]  /*e730*/  @P0 BRA `(.L_x_3347) ;  /* 0x0000000800c00947 */ /* 0x000fea0003800000 */
[----:B------:R-:W0:Y:S02]  /*e740*/  I2F.S8 R27, R27 ;  /* 0x0000001b001b7306 */ /* 0x000e240000001400 */
[----:B0-----:R0:W-:Y:S01]  /*e750*/  STG.E desc[UR36][R4.64], R27 ;  /* 0x0000001b04007986 */ /* 0x0011e2000c101924 */
[----:B------:R-:W-:Y:S05]  /*e760*/  BRA `(.L_x_3348) ;  /* 0x0000000c001c7947 */ /* 0x000fea0003800000 */
.L_x_3352:
[----:B------:R-:W0:Y:S02]  /*e770*/  I2F.S8 R0, R27 ;  /* 0x0000001b00007306 */ /* 0x000e240000001400 */
[----:B0-----:R-:W-:-:S05]  /*e780*/  F2FP.F16.F32.PACK_AB R0, RZ, R0 ;  /* 0x00000000ff00723e */ /* 0x001fca00000000ff */
[----:B------:R0:W-:Y:S01]  /*e790*/  STG.E.U16 desc[UR36][R4.64], R0 ;  /* 0x0000000004007986 */ /* 0x0001e2000c101524 */
[----:B------:R-:W-:Y:S05]  /*e7a0*/  BRA `(.L_x_3348) ;  /* 0x0000000c000c7947 */ /* 0x000fea0003800000 */
.L_x_3351:
[----:B------:R-:W-:-:S13]  /*e7b0*/  ISETP.NE.AND P0, PT, R0, 0x7, PT ;  /* 0x000000070000780c */ /* 0x000fda0003f05270 */
[----:B------:R-:W-:Y:S05]  /*e7c0*/  @!P0 BRA `(.L_x_3353) ;  /* 0x0000000000348947 */ /* 0x000fea0003800000 */
[----:B------:R-:W-:-:S13]  /*e7d0*/  ISETP.NE.AND P0, PT, R0, 0x8, PT ;  /* 0x000000080000780c */ /* 0x000fda0003f05270 */
[----:B------:R-:W-:Y:S05]  /*e7e0*/  @!P0 BRA `(.L_x_3354) ;  /* 0x0000000000188947 */ /* 0x000fea0003800000 */
[----:B------:R-:W-:-:S13]  /*e7f0*/  ISETP.NE.AND P0, PT, R0, 0x9, PT ;  /* 0x000000090000780c */ /* 0x000fda0003f05270 */
[----:B------:R-:W-:Y:S05]  /*e800*/  @P0 BRA `(.L_x_3347) ;  /* 0x00000008008c0947 */ /* 0x000fea0003800000 */
[----:B------:R-:W0:Y:S01]  /*e810*/  I2F.S8 R6, R27 ;  /* 0x0000001b00067306 */ /* 0x000e220000001400 */
[----:B------:R-:W-:-:S05]  /*e820*/  IMAD.MOV.U32 R7, RZ, RZ, RZ ;  /* 0x000000ffff077224 */ /* 0x000fca00078e00ff */
[----:B0-----:R0:W-:Y:S01]  /*e830*/  STG.E.64 desc[UR36][R4.64], R6 ;  /* 0x0000000604007986 */ /* 0x0011e2000c101b24 */
[----:B------:R-:W-:Y:S05]  /*e840*/  BRA `(.L_x_3348) ;  /* 0x0000000800e47947 */ /* 0x000fea0003800000 */
.L_x_3354:
[----:B------:R-:W0:Y:S02]  /*e850*/  I2F.S8 R27, R27 ;  /* 0x0000001b001b7306 */ /* 0x000e240000001400 */
[----:B0-----:R-:W-:-:S04]  /*e860*/  F2FP.F16.F32.PACK_AB R3, RZ, R27 ;  /* 0x0000001bff03723e */ /* 0x001fc800000000ff */
[----:B------:R-:W-:-:S05]  /*e870*/  PRMT R3, R3, 0x5410, RZ ;  /* 0x0000541003037816 */ /* 0x000fca00000000ff */
[----:B------:R0:W-:Y:S01]  /*e880*/  STG.E desc[UR36][R4.64], R3 ;  /* 0x0000000304007986 */ /* 0x0001e2000c101924 */
[----:B------:R-:W-:Y:S05]  /*e890*/  BRA `(.L_x_3348) ;  /* 0x0000000800d07947 */ /* 0x000fea0003800000 */
.L_x_3353:
[----:B------:R-:W-:-:S04]  /*e8a0*/  PRMT R6, R27, 0x8880, RZ ;  /* 0x000088801b067816 */ /* 0x000fc800000000ff */
[----:B------:R-:W-:-:S06]  /*e8b0*/  PRMT R6, R6, 0x7710, RZ ;  /* 0x0000771006067816 */ /* 0x000fcc00000000ff */
[----:B------:R-:W0:Y:S02]  /*e8c0*/  I2F.F64.S16 R6, R6 ;  /* 0x0000000600067312 */ /* 0x000e240000101c00 */
[----:B0-----:R0:W-:Y:S01]  /*e8d0*/  STG.E.64 desc[UR36][R4.64], R6 ;  /* 0x0000000604007986 */ /* 0x0011e2000c101b24 */
[----:B------:R-:W-:Y:S05]  /*e8e0*/  BRA `(.L_x_3348) ;  /* 0x0000000800bc7947 */ /* 0x000fea0003800000 */
.L_x_3343:
        /* <DEDUP_REMOVED lines=8> */
[----:B------:R-:W-:-:S04]  /*e970*/  LOP3.LUT P0, RZ, R27, 0xff, RZ, 0xc0, !PT ;  /* 0x000000ff1bff7812 */ /* 0x000fc8000780c0ff */
[----:B------:R-:W-:-:S05]  /*e980*/  SEL R3, RZ, 0x1, !P0 ;  /* 0x00000001ff037807 */ /* 0x000fca0004000000 */
[----:B------:R0:W-:Y:S01]  /*e990*/  STG.E.U8 desc[UR36][R4.64], R3 ;  /* 0x0000000304007986 */ /* 0x0001e2000c101124 */
[----:B------:R-:W-:Y:S05]  /*e9a0*/  BRA `(.L_x_3348) ;  /* 0x00000008008c7947 */ /* 0x000fea0003800000 */
.L_x_3357:
[----:B--2---:R-:W-:Y:S02]  /*e9b0*/  PRMT R8, R27, 0x8880, RZ ;  /* 0x000088801b087816 */ /* 0x004fe400000000ff */
[----:B------:R-:W-:Y:S02]  /*e9c0*/  CS2R R10, SRZ ;  /* 0x00000000000a7805 */ /* 0x000fe4000001ff00 */
[----:B------:R-:W-:-:S06]  /*e9d0*/  PRMT R8, R8, 0x7710, RZ ;  /* 0x0000771008087816 */ /* 0x000fcc00000000ff */
[----:B------:R-:W0:Y:S02]  /*e9e0*/  I2F.F64.S16 R8, R8 ;  /* 0x0000000800087312 */ /* 0x000e240000101c00 */
[----:B0-----:R0:W-:Y:S01]  /*e9f0*/  STG.E.128 desc[UR36][R4.64], R8 ;  /* 0x0000000804007986 */ /* 0x0011e2000c101d24 */
[----:B------:R-:W-:Y:S05]  /*ea00*/  BRA `(.L_x_3348) ;  /* 0x0000000800747947 */ /* 0x000fea0003800000 */
.L_x_3356:
[----:B------:R-:W-:-:S13]  /*ea10*/  ISETP.NE.AND P0, PT, R0, 0xf, PT ;  /* 0x0000000f0000780c */ /* 0x000fda0003f05270 */
[----:B------:R-:W-:Y:S05]  /*ea20*/  @!P0 BRA `(.L_x_3358) ;  /* 0x0000000000b48947 */ /* 0x000fea0003800000 */
[----:B------:R-:W-:-:S13]  /*ea30*/  ISETP.NE.AND P0, PT, R0, 0x17, PT ;  /* 0x000000170000780c */ /* 0x000fda0003f05270 */
[----:B------:R-:W-:Y:S05]  /*ea40*/  @!P0 BRA `(.L_x_3359) ;  /* 0x0000000000548947 */ /* 0x000fea0003800000 */
[----:B------:R-:W-:-:S13]  /*ea50*/  ISETP.NE.AND P0, PT, R0, 0x18, PT ;  /* 0x000000180000780c */ /* 0x000fda0003f05270 */
[----:B------:R-:W-:Y:S05]  /*ea60*/  @P0 BRA `(.L_x_3347) ;  /* 0x0000000400f40947 */ /* 0x000fea0003800000 */
[----:B------:R-:W0:Y:S01]  /*ea70*/  I2F.S8 R27, R27 ;  /* 0x0000001b001b7306 */ /* 0x000e220000001400 */
        /* <DEDUP_REMOVED lines=14> */
.L_x_3361:
[----:B------:R-:W-:Y:S05]  /*eb60*/  BSYNC B0 ;  /* 0x0000000000007941 */ /* 0x000fea0003800000 */
.L_x_3360:
[----:B------:R-:W-:-:S05]  /*eb70*/  LOP3.LUT R7, R0, R7, RZ, 0xfc, !PT ;  /* 0x0000000700077212 */ /* 0x000fca00078efcff */
[----:B------:R0:W-:Y:S01]  /*eb80*/  STG.E.U8 desc[UR36][R4.64], R7 ;  /* 0x0000000704007986 */ /* 0x0001e2000c101124 */
[----:B------:R-:W-:Y:S05]  /*eb90*/  BRA `(.L_x_3348) ;  /* 0x0000000800107947 */ /* 0x000fea0003800000 */
.L_x_3359:
[----:B------:R-:W0:Y:S01]  /*eba0*/  I2F.S8 R27, R27 ;  /* 0x0000001b001b7306 */ /* 0x000e220000001400 */
        /* <DEDUP_REMOVED lines=12> */
.L_x_3363:
[----:B------:R-:W-:Y:S01]  /*ec70*/  IMAD.MOV.U32 R0, RZ, RZ, 0x7f ;  /* 0x0000007fff007424 */ /* 0x000fe200078e00ff */
[----:B------:R-:W-:-:S04]  /*ec80*/  ISETP.GT.U32.AND P0, PT, R3, 0x7f800000, PT ;  /* 0x7f8000000300780c */ /* 0x000fc80003f04070 */
[----:B------:R-:W-:-:S09]  /*ec90*/  SEL R0, R0, 0x7c, P0 ;  /* 0x0000007c00007807 */ /* 0x000fd20000000000 */
.L_x_3364:
[----:B------:R-:W-:Y:S05]  /*eca0*/  BSYNC B0 ;  /* 0x0000000000007941 */ /* 0x000fea0003800000 */
.L_x_3362:
[----:B------:R-:W-:-:S04]  /*ecb0*/  LOP3.LUT R3, R27, 0x80000000, RZ, 0xc0, !PT ;  /* 0x800000001b037812 */ /* 0x000fc800078ec0ff */
[----:B------:R-:W-:-:S04]  /*ecc0*/  SHF.R.U32.HI R3, RZ, 0x18, R3 ;  /* 0x00000018ff037819 */ /* 0x000fc80000011603 */
[----:B------:R-:W-:-:S05]  /*ecd0*/  LOP3.LUT R3, R0, R3, RZ, 0xfc, !PT ;  /* 0x0000000300037212 */ /* 0x000fca00078efcff */
[----:B------:R0:W-:Y:S01]  /*ece0*/  STG.E.U8 desc[UR36][R4.64], R3 ;  /* 0x0000000304007986 */ /* 0x0001e2000c101124 */
[----:B------:R-:W-:Y:S05]  /*ecf0*/  BRA `(.L_x_3348) ;  /* 0x0000000400b87947 */ /* 0x000fea0003800000 */
.L_x_3358:
[----:B------:R-:W0:Y:S02]  /*ed00*/  I2F.S8 R0, R27 ;  /* 0x0000001b00007306 */ /* 0x000e240000001400 */
[----:B0-----:R-:W-:-:S05]  /*ed10*/  F2FP.BF16.F32.PACK_AB R0, RZ, R0 ;  /* 0x00000000ff00723e */ /* 0x001fca00000010ff */
[----:B------:R0:W-:Y:S01]  /*ed20*/  STG.E.U16 desc[UR36][R4.64], R0 ;  /* 0x0000000004007986 */ /* 0x0001e2000c101524 */
[----:B------:R-:W-:Y:S05]  /*ed30*/  BRA `(.L_x_3348) ;  /* 0x0000000400a87947 */ /* 0x000fea0003800000 */
.L_x_3355:
        /* <DEDUP_REMOVED lines=8> */
[----:B------:R-:W-:-:S04]  /*edc0*/  PRMT R3, R27, 0x8880, RZ ;  /* 0x000088801b037816 */ /* 0x000fc800000000ff */
[----:B------:R-:W-:-:S05]  /*edd0*/  PRMT R3, R3, 0x7710, RZ ;  /* 0x0000771003037816 */ /* 0x000fca00000000ff */
[----:B------:R0:W-:Y:S01]  /*ede0*/  STG.E.U16 desc[UR36][R4.64], R3 ;  /* 0x0000000304007986 */ /* 0x0001e2000c101524 */
[----:B------:R-:W-:Y:S05]  /*edf0*/  BRA `(.L_x_3348) ;  /* 0x0000000400787947 */ /* 0x000fea0003800000 */
.L_x_3367:
[----:B------:R-:W0:Y:S01]  /*ee00*/  I2F.S8 R27, R27 ;  /* 0x0000001b001b7306 */ /* 0x000e220000001400 */
        /* <DEDUP_REMOVED lines=16> */
.L_x_3370:
[----:B------:R-:W-:-:S04]  /*ef10*/  LOP3.LUT R0, R27, 0x80000000, RZ, 0xc0, !PT ;  /* 0x800000001b007812 */ /* 0x000fc800078ec0ff */
[----:B------:R-:W-:-:S04]  /*ef20*/  SHF.R.U32.HI R0, RZ, 0x18, R0 ;  /* 0x00000018ff007819 */ /* 0x000fc80000011600 */
[----:B------:R-:W-:-:S07]  /*ef30*/  LOP3.LUT R0, R3, R0, RZ, 0xfc, !PT ;  /* 0x0000000003007212 */ /* 0x000fce00078efcff */
.L_x_3369:
[----:B------:R-:W-:Y:S05]  /*ef40*/  BSYNC B0 ;  /* 0x0000000000007941 */ /* 0x000fea0003800000 */
.L_x_3368:
[----:B------:R4:W-:Y:S01]  /*ef50*/  STG.E.U8 desc[UR36][R4.64], R0 ;  /* 0x0000000004007986 */ /* 0x0009e2000c101124 */
[----:B------:R-:W-:Y:S05]  /*ef60*/  BRA `(.L_x_3348) ;  /* 0x00000004001c7947 */ /* 0x000fea0003800000 */
.L_x_3366:
        /* <DEDUP_REMOVED lines=17> */
.L_x_3373:
[----:B------:R-:W-:-:S04]  /*f080*/  LOP3.LUT R0, R27, 0x80000000, RZ, 0xc0, !PT ;  /* 0x800000001b007812 */ /* 0x000fc800078ec0ff */
[----:B------:R-:W-:-:S04]  /*f090*/  SHF.R.U32.HI R0, RZ, 0x18, R0 ;  /* 0x00000018ff007819 */ /* 0x000fc80000011600 */
[----:B------:R-:W-:-:S07]  /*f0a0*/  LOP3.LUT R0, R3, R0, RZ, 0xfc, !PT ;  /* 0x0000000003007212 */ /* 0x000fce00078efcff */
.L_x_3372:
[----:B------:R-:W-:Y:S05]  /*f0b0*/  BSYNC B0 ;  /* 0x0000000000007941 */ /* 0x000fea0003800000 */
.L_x_3371:
[----:B------:R0:W-:Y:S01]  /*f0c0*/  STG.E.U8 desc[UR36][R4.64], R0 ;  /* 0x0000000004007986 */ /* 0x0001e2000c101124 */
[----:B------:R-:W-:Y:S05]  /*f0d0*/  BRA `(.L_x_3348) ;  /* 0x0000000000c07947 */ /* 0x000fea0003800000 */
.L_x_3365:
[----:B------:R-:W-:-:S13]  /*f0e0*/  ISETP.NE.AND P0, PT, R0, 0x1c, PT ;  /* 0x0000001c0000780c */ /* 0x000fda0003f05270 */
[----:B------:R-:W-:Y:S05]  /*f0f0*/  @!P0 BRA `(.L_x_3374) ;  /* 0x0000000000ac8947 */ /* 0x000fea0003800000 */
[----:B------:R-:W-:-:S13]  /*f100*/  ISETP.NE.AND P0, PT, R0, 0x1d, PT ;  /* 0x0000001d0000780c */ /* 0x000fda0003f05270 */
[----:B------:R-:W-:Y:S05]  /*f110*/  @!P0 BRA `(.L_x_3375) ;  /* 0x00000000008c8947 */ /* 0x000fea0003800000 */
[----:B------:R-:W-:-:S13]  /*f120*/  ISETP.NE.AND P0, PT, R0, 0x2c, PT ;  /* 0x0000002c0000780c */ /* 0x000fda0003f05270 */
[----:B------:R-:W-:Y:S05]  /*f130*/  @P0 BRA `(.L_x_3347) ;  /* 0x0000000000400947 */ /* 0x000fea0003800000 */
[----:B--2---:R-:W0:Y:S02]  /*f140*/  I2F.S8 R8, R27 ;  /* 0x0000001b00087306 */ /* 0x004e240000001400 */
        /* <DEDUP_REMOVED lines=15> */
.L_x_3347:
[----:B------:R-:W-:Y:S01]  /*f240*/  MOV R0, 0x0 ;  /* 0x0000000000007802 */ /* 0x000fe20000000f00 */
[----:B------:R-:W-:Y:S01]  /*f250*/  ULDC.64 UR4, c[0x4][0x4e8] ;  /* 0x01013a0000047ab9 */ /* 0x000fe20000000a00 */
[----:B------:R-:W-:Y:S01]  /*f260*/  ULDC.64 UR6, c[0x4][0x3b0] ;  /* 0x0100ec0000067ab9 */ /* 0x000fe20000000a00 */
[----:B------:R-:W-:Y:S01]  /*f270*/  IMAD.U32 R4, RZ, RZ, UR4 ;  /* 0x00000004ff047e24 */ /* 0x000fe2000f8e00ff */
[----:B------:R0:W1:Y:S01]  /*f280*/  LDC.64 R14, c[0x4][R0] ;  /* 0x01000000000e7b82 */ /* 0x0000620000000a00 */
[----:B------:R-:W-:Y:S01]  /*f290*/  IMAD.U32 R5, RZ, RZ, UR5 ;  /* 0x00000005ff057e24 */ /* 0x000fe2000f8e00ff */
[----:B------:R-:W-:Y:S01]  /*f2a0*/  ULDC.64 UR4, c[0x4][0x4f0] ;  /* 0x01013c0000047ab9 */ /* 0x000fe20000000a00 */
[----:B------:R-:W-:Y:S02]  /*f2b0*/  IMAD.U32 R10, RZ, RZ, UR6 ;  /* 0x00000006ff0a7e24 */ /* 0x000fe4000f8e00ff */
[----:B------:R-:W-:Y:S02]  /*f2c0*/  IMAD.U32 R6, RZ, RZ, UR4 ;  /* 0x00000004ff067e24 */ /* 0x000fe4000f8e00ff */
[----:B------:R-:W-:-:S02]  /*f2d0*/  IMAD.U32 R7, RZ, RZ, UR5 ;  /* 0x00000005ff077e24 */ /* 0x000fc4000f8e00ff */
[----:B------:R-:W-:Y:S02]  /*f2e0*/  IMAD.U32 R11, RZ, RZ, UR7 ;  /* 0x00000007ff0b7e24 */ /* 0x000fe4000f8e00ff */
[----:B--2---:R-:W-:Y:S02]  /*f2f0*/  IMAD.MOV.U32 R8, RZ, RZ, 0x65 ;  /* 0x00000065ff087424 */ /* 0x004fe400078e00ff */
[----:B------:R-:W-:Y:S02]  /*f300*/  IMAD.MOV.U32 R12, RZ, RZ, 0x1 ;  /* 0x00000001ff0c7424 */ /* 0x000fe400078e00ff */
[----:B0-----:R-:W-:-:S07]  /*f310*/  IMAD.MOV.U32 R13, RZ, RZ, RZ ;  /* 0x000000ffff0d7224 */ /* 0x001fce00078e00ff */
[----:B------:R-:W-:-:S07]  /*f320*/  LEPC R20, `(.L_x_3376) ;  /* 0x000000001014794e */ /* 0x000fce0000000000 */
[----:B-1----:R-:W-:Y:S05]  /*f330*/  CALL.ABS.NOINC R14 ;  /* 0x000000000e007343 */ /* 0x002fea0003c00000 */
.L_x_3376:
[----:B------:R-:W-:Y:S05]  /*f340*/  BRA `(.L_x_3348) ;  /* 0x0000000000247947 */ /* 0x000fea0003800000 */
.L_x_3375:
[----:B------:R-:W-:-:S04]  /*f350*/  LOP3.LUT R27, R27, 0xffff, RZ, 0xc0, !PT ;  /* 0x0000ffff1b1b7812 */ /* 0x000fc800078ec0ff */
[----:B------:R-:W-:-:S05]  /*f360*/  PRMT R27, R27, 0x8880, RZ ;  /* 0x000088801b1b7816 */ /* 0x000fca00000000ff */
[----:B------:R-:W-:-:S05]  /*f370*/  IMAD.MOV.U32 R6, RZ, RZ, R27 ;  /* 0x000000ffff067224 */ /* 0x000fca00078e001b */
[----:B------:R-:W-:-:S05]  /*f380*/  SHF.R.S32.HI R7, RZ, 0x1f, R6 ;  /* 0x0000001fff077819 */ /* 0x000fca0000011406 */
[----:B------:R1:W-:Y:S01]  /*f390*/  STG.E.64 desc[UR36][R4.64], R6 ;  /* 0x0000000604007986 */ /* 0x0003e2000c101b24 */
[----:B------:R-:W-:Y:S05]  /*f3a0*/  BRA `(.L_x_3348) ;  /* 0x00000000000c7947 */ /* 0x000fea0003800000 */
.L_x_3374:
[----:B------:R-:W-:-:S04]  /*f3b0*/  LOP3.LUT R27, R27, 0xffff, RZ, 0xc0, !PT ;  /* 0x0000ffff1b1b7812 */ /* 0x000fc800078ec0ff */
[----:B------:R-:W-:-:S05]  /*f3c0*/  PRMT R3, R27, 0x8880, RZ ;  /* 0x000088801b037816 */ /* 0x000fca00000000ff */
[----:B------:R0:W-:Y:S02]  /*f3d0*/  STG.E desc[UR36][R4.64], R3 ;  /* 0x0000000304007986 */ /* 0x0001e4000c101924 */
.L_x_3348:
[----:B------:R-:W-:-:S07]  /*f3e0*/  VIADD R16, R16, 0x80 ;  /* 0x0000008010107836 */ /* 0x000fce0000000000 */
.L_x_3308:
[----:B------:R-:W-:Y:S05]  /*f3f0*/  BSYNC B6 ;  /* 0x0000000000067941 */ /* 0x000fea0003800000 */
.L_x_3307:
[----:B------:R-:W-:-:S13]  /*f400*/  ISETP.GE.AND P0, PT, R16, R25, PT ;  /* 0x000000191000720c */ /* 0x000fda0003f06270 */
[----:B------:R-:W-:Y:S05]  /*f410*/  @P0 EXIT ;  /* 0x000000000000094d */ /* 0x000fea0003800000 */
[----:B01-34-:R-:W0:Y:S01]  /*f420*/  LDC.64 R4, c[0x0][0x228] ;  /* 0x00008a00ff047b82 */ /* 0x01be220000000a00 */
        /* <DEDUP_REMOVED lines=18> */
.L_x_3380:
[----:B-----5:R-:W-:Y:S01]  /*f550*/  STG.E.U8 desc[UR36][R4.64], R2 ;  /* 0x0000000204007986 */ /* 0x020fe2000c101124 */
[----:B------:R-:W-:Y:S05]  /*f560*/  EXIT ;  /* 0x000000000000794d */ /* 0x000fea0003800000 */
.L_x_3379:
[----:B------:R-:W-:-:S13]  /*f570*/  ISETP.NE.AND P0, PT, R0, 0x2, PT ;  /* 0x000000020000780c */ /* 0x000fda0003f05270 */
[----:B------:R-:W-:Y:S05]  /*f580*/  @!P0 BRA `(.L_x_3382) ;  /* 0x0000000000348947 */ /* 0x000fea0003800000 */
[----:B------:R-:W-:-:S13]  /*f590*/  ISETP.NE.AND P0, PT, R0, 0x3, PT ;  /* 0x000000030000780c */ /* 0x000fda0003f05270 */
[----:B------:R-:W-:Y:S05]  /*f5a0*/  @!P0 BRA `(.L_x_3383) ;  /* 0x00000000001c8947 */ /* 0x000fea0003800000 */
[----:B------:R-:W-:-:S13]  /*f5b0*/  ISETP.NE.AND P0, PT, R0, 0x4, PT ;  /* 0x000000040000780c */ /* 0x000fda0003f05270 */
[----:B------:R-:W-:Y:S05]  /*f5c0*/  @P0 BRA `(.L_x_3381) ;  /* 0x0000000c00140947 */ /* 0x000fea0003800000 */
[----:B-----5:R-:W-:-:S04]  /*f5d0*/  LOP3.LUT R2, R2, 0xffff, RZ, 0xc0, !PT ;  /* 0x0000ffff02027812 */ /* 0x020fc800078ec0ff */
[----:B------:R-:W-:-:S04]  /*f5e0*/  PRMT R2, R2, 0x8880, RZ ;  /* 0x0000888002027816 */ /* 0x000fc800000000ff */
[----:B------:R-:W-:-:S05]  /*f5f0*/  SHF.R.S32.HI R3, RZ, 0x1f, R2 ;  /* 0x0000001fff037819 */ /* 0x000fca0000011402 */
[----:B------:R-:W-:Y:S01]  /*f600*/  STG.E.64 desc[UR36][R4.64], R2 ;  /* 0x0000000204007986 */ /* 0x000fe2000c101b24 */
[----:B------:R-:W-:Y:S05]  /*f610*/  EXIT ;  /* 0x000000000000794d */ /* 0x000fea0003800000 */
.L_x_3383:
[----:B-----5:R-:W-:-:S04]  /*f620*/  LOP3.LUT R2, R2, 0xffff, RZ, 0xc0, !PT ;  /* 0x0000ffff02027812 */ /* 0x020fc800078ec0ff */
[----:B------:R-:W-:-:S05]  /*f630*/  PRMT R3, R2, 0x8880, RZ ;  /* 0x0000888002037816 */ /* 0x000fca00000000ff */
[----:B------:R-:W-:Y:S01]  /*f640*/  STG.E desc[UR36][R4.64], R3 ;  /* 0x0000000304007986 */ /* 0x000fe2000c101924 */
[----:B------:R-:W-:Y:S05]  /*f650*/  EXIT ;  /* 0x000000000000794d */ /* 0x000fea0003800000 */
.L_x_3382:
[----:B-----5:R-:W-:-:S04]  /*f660*/  PRMT R3, R2, 0x8880, RZ ;  /* 0x0000888002037816 */ /* 0x020fc800000000ff */
[----:B------:R-:W-:-:S05]  /*f670*/  PRMT R3, R3, 0x7710, RZ ;  /* 0x0000771003037816 */ /* 0x000fca00000000ff */
[----:B------:R-:W-:Y:S01]  /*f680*/  STG.E.U16 desc[UR36][R4.64], R3 ;  /* 0x0000000304007986 */ /* 0x000fe2000c101524 */
[----:B------:R-:W-:Y:S05]  /*f690*/  EXIT ;  /* 0x000000000000794d */ /* 0x000fea0003800000 */
.L_x_3378:
[----:B------:R-:W-:-:S13]  /*f6a0*/  ISETP.GT.AND P0, PT, R0, 0x6, PT ;  /* 0x000000060000780c */ /* 0x000fda0003f04270 */
[----:B------:R-:W-:Y:S05]  /*f6b0*/  @P0 BRA `(.L_x_3384) ;  /* 0x00000000002c0947 */ /* 0x000fea0003800000 */
[----:B------:R-:W-:-:S13]  /*f6c0*/  ISETP.NE.AND P0, PT, R0, 0x5, PT ;  /* 0x000000050000780c */ /* 0x000fda0003f05270 */
[----:B------:R-:W-:Y:S05]  /*f6d0*/  @!P0 BRA `(.L_x_3385) ;  /* 0x0000000000148947 */ /* 0x000fea0003800000 */
[----:B------:R-:W-:-:S13]  /*f6e0*/  ISETP.NE.AND P0, PT, R0, 0x6, PT ;  /* 0x000000060000780c */ /* 0x000fda0003f05270 */
[----:B------:R-:W-:Y:S05]  /*f6f0*/  @P0 BRA `(.L_x_3381) ;  /* 0x0000000800c80947 */ /* 0x000fea0003800000 */
[----:B-----5:R-:W0:Y:S02]  /*f700*/  I2F.S8 R3, R2 ;  /* 0x0000000200037306 */ /* 0x020e240000001400 */
[----:B0-----:R-:W-:Y:S01]  /*f710*/  STG.E desc[UR36][R4.64], R3 ;  /* 0x0000000304007986 */ /* 0x001fe2000c101924 */
[----:B------:R-:W-:Y:S05]  /*f720*/  EXIT ;  /* 0x000000000000794d */ /* 0x000fea0003800000 */
.L_x_3385:
[----:B-----5:R-:W0:Y:S02]  /*f730*/  I2F.S8 R0, R2 ;  /* 0x0000000200007306 */ /* 0x020e240000001400 */
[----:B0-----:R-:W-:-:S05]  /*f740*/  F2FP.F16.F32.PACK_AB R0, RZ, R0 ;  /* 0x00000000ff00723e */ /* 0x001fca00000000ff */
[----:B------:R-:W-:Y:S01]  /*f750*/  STG.E.U16 desc[UR36][R4.64], R0 ;  /* 0x0000000004007986 */ /* 0x000fe2000c101524 */
[----:B------:R-:W-:Y:S05]  /*f760*/  EXIT ;  /* 0x000000000000794d */ /* 0x000fea0003800000 */
.L_x_3384:
        /* <DEDUP_REMOVED lines=8> */
[----:B0-----:R-:W-:Y:S01]  /*f7f0*/  STG.E.64 desc[UR36][R4.64], R2 ;  /* 0x0000000204007986 */ /* 0x001fe2000c101b24 */
[----:B------:R-:W-:Y:S05]  /*f800*/  EXIT ;  /* 0x000000000000794d */ /* 0x000fea0003800000 */
.L_x_3387:
[----:B-----5:R-:W0:Y:S02]  /*f810*/  I2F.S8 R2, R2 ;  /* 0x0000000200027306 */ /* 0x020e240000001400 */
[----:B0-----:R-:W-:-:S04]  /*f820*/  F2FP.F16.F32.PACK_AB R3, RZ, R2 ;  /* 0x00000002ff03723e */ /* 0x001fc800000000ff */
[----:B------:R-:W-:-:S05]  /*f830*/  PRMT R3, R3, 0x5410, RZ ;  /* 0x0000541003037816 */ /* 0x000fca00000000ff */
[----:B------:R-:W-:Y:S01]  /*f840*/  STG.E desc[UR36][R4.64], R3 ;  /* 0x0000000304007986 */ /* 0x000fe2000c101924 */
[----:B------:R-:W-:Y:S05]  /*f850*/  EXIT ;  /* 0x000000000000794d */ /* 0x000fea0003800000 */
.L_x_3386:
[----:B-----5:R-:W-:-:S04]  /*f860*/  PRMT R2, R2, 0x8880, RZ ;  /* 0x0000888002027816 */ /* 0x020fc800000000ff */
[----:B------:R-:W-:-:S06]  /*f870*/  PRMT R2, R2, 0x7710, RZ ;  /* 0x0000771002027816 */ /* 0x000fcc00000000ff */
[----:B------:R-:W0:Y:S02]  /*f880*/  I2F.F64.S16 R2, R2 ;  /* 0x0000000200027312 */ /* 0x000e240000101c00 */
[----:B0-----:R-:W-:Y:S01]  /*f890*/  STG.E.64 desc[UR36][R4.64], R2 ;  /* 0x0000000204007986 */ /* 0x001fe2000c101b24 */
[----:B------:R-:W-:Y:S05]  /*f8a0*/  EXIT ;  /* 0x000000000000794d */ /* 0x000fea0003800000 */
.L_x_3377:
        /* <DEDUP_REMOVED lines=10> */
[----:B------:R-:W-:Y:S01]  /*f950*/  STG.E.U8 desc[UR36][R4.64], R3 ;  /* 0x0000000304007986 */ /* 0x000fe2000c101124 */
[----:B------:R-:W-:Y:S05]  /*f960*/  EXIT ;  /* 0x000000000000794d */ /* 0x000fea0003800000 */
.L_x_3390:
[----:B--2--5:R-:W-:Y:S02]  /*f970*/  PRMT R8, R2, 0x8880, RZ ;  /* 0x0000888002087816 */ /* 0x024fe400000000ff */
[----:B------:R-:W-:Y:S02]  /*f980*/  CS2R R10, SRZ ;  /* 0x00000000000a7805 */ /* 0x000fe4000001ff00 */
[----:B------:R-:W-:-:S06]  /*f990*/  PRMT R8, R8, 0x7710, RZ ;  /* 0x0000771008087816 */ /* 0x000fcc00000000ff */
[----:B------:R-:W0:Y:S02]  /*f9a0*/  I2F.F64.S16 R8, R8 ;  /* 0x0000000800087312 */ /* 0x000e240000101c00 */
[----:B0-----:R-:W-:Y:S01]  /*f9b0*/  STG.E.128 desc[UR36][R4.64], R8 ;  /* 0x0000000804007986 */ /* 0x001fe2000c101d24 */
[----:B------:R-:W-:Y:S05]  /*f9c0*/  EXIT ;  /* 0x000000000000794d */ /* 0x000fea0003800000 */
.L_x_3389:
        /* <DEDUP_REMOVED lines=21> */
.L_x_3394:
[----:B------:R-:W-:Y:S05]  /*fb20*/  BSYNC B0 ;  /* 0x0000000000007941 */ /* 0x000fea0003800000 */
.L_x_3393:
[----:B------:R-:W-:-:S05]  /*fb30*/  LOP3.LUT R3, R0, R3, RZ, 0xfc, !PT ;  /* 0x0000000300037212 */ /* 0x000fca00078efcff */
[----:B------:R-:W-:Y:S01]  /*fb40*/  STG.E.U8 desc[UR36][R4.64], R3 ;  /* 0x0000000304007986 */ /* 0x000fe2000c101124 */
[----:B------:R-:W-:Y:S05]  /*fb50*/  EXIT ;  /* 0x000000000000794d */ /* 0x000fea0003800000 */
.L_x_3392:
        /* <DEDUP_REMOVED lines=13> */
.L_x_3396:
[----:B------:R-:W-:Y:S01]  /*fc30*/  IMAD.MOV.U32 R0, RZ, RZ, 0x7f ;  /* 0x0000007fff007424 */ /* 0x000fe200078e00ff */
[----:B------:R-:W-:-:S04]  /*fc40*/  ISETP.GT.U32.AND P0, PT, R3, 0x7f800000, PT ;  /* 0x7f8000000300780c */ /* 0x000fc80003f04070 */
[----:B------:R-:W-:-:S09]  /*fc50*/  SEL R0, R0, 0x7c, P0 ;  /* 0x0000007c00007807 */ /* 0x000fd20000000000 */
.L_x_3397:
[----:B------:R-:W-:Y:S05]  /*fc60*/  BSYNC B0 ;  /* 0x0000000000007941 */ /* 0x000fea0003800000 */
.L_x_3395:
[----:B------:R-:W-:-:S04]  /*fc70*/  LOP3.LUT R2, R7, 0x80000000, RZ, 0xc0, !PT ;  /* 0x8000000007027812 */ /* 0x000fc800078ec0ff */
[----:B------:R-:W-:-:S04]  /*fc80*/  SHF.R.U32.HI R3, RZ, 0x18, R2 ;  /* 0x00000018ff037819 */ /* 0x000fc80000011602 */
[----:B------:R-:W-:-:S05]  /*fc90*/  LOP3.LUT R3, R0, R3, RZ, 0xfc, !PT ;  /* 0x0000000300037212 */ /* 0x000fca00078efcff */
[----:B------:R-:W-:Y:S01]  /*fca0*/  STG.E.U8 desc[UR36][R4.64], R3 ;  /* 0x0000000304007986 */ /* 0x000fe2000c101124 */
[----:B------:R-:W-:Y:S05]  /*fcb0*/  EXIT ;  /* 0x000000000000794d */ /* 0x000fea0003800000 */
.L_x_3391:
[----:B-----5:R-:W0:Y:S02]  /*fcc0*/  I2F.S8 R0, R2 ;  /* 0x0000000200007306 */ /* 0x020e240000001400 */
[----:B0-----:R-:W-:-:S05]  /*fcd0*/  F2FP.BF16.F32.PACK_AB R0, RZ, R0 ;  /* 0x00000000ff00723e */ /* 0x001fca00000010ff */
[----:B------:R-:W-:Y:S01]  /*fce0*/  STG.E.U16 desc[UR36][R4.64], R0 ;  /* 0x0000000004007986 */ /* 0x000fe2000c101524 */
[----:B------:R-:W-:Y:S05]  /*fcf0*/  EXIT ;  /* 0x000000000000794d */ /* 0x000fea0003800000 */
.L_x_3388:
        /* <DEDUP_REMOVED lines=10> */
[----:B------:R-:W-:Y:S01]  /*fda0*/  STG.E.U16 desc[UR36][R4.64], R3 ;  /* 0x0000000304007986 */ /* 0x000fe2000c101524 */
[----:B------:R-:W-:Y:S05]  /*fdb0*/  EXIT ;  /* 0x000000000000794d */ /* 0x000fea0003800000 */
.L_x_3400:
        /* <DEDUP_REMOVED lines=17> */
.L_x_3403:
[----:B------:R-:W-:-:S04]  /*fed0*/  LOP3.LUT R0, R7, 0x80000000, RZ, 0xc0, !PT ;  /* 0x8000000007007812 */ /* 0x000fc800078ec0ff */
[----:B------:R-:W-:-:S04]  /*fee0*/  SHF.R.U32.HI R3, RZ, 0x18, R0 ;  /* 0x00000018ff037819 */ /* 0x000fc80000011600 */
[----:B------:R-:W-:-:S04]  /*fef0*/  LOP3.LUT R2, R2, R3, RZ, 0xfc, !PT ;  /* 0x0000000302027212 */ /* 0x000fc800078efcff */
[----:B------:R-:W-:-:S07]  /*ff00*/  PRMT R0, R2, 0x7610, R0 ;  /* 0x0000761002007816 */ /* 0x000fce0000000000 */
.L_x_3402:
[----:B------:R-:W-:Y:S05]  /*ff10*/  BSYNC B0 ;  /* 0x0000000000007941 */ /* 0x000fea0003800000 */
.L_x_3401:
[----:B------:R-:W-:Y:S01]  /*ff20*/  STG.E.U8 desc[UR36][R4.64], R0 ;  /* 0x0000000004007986 */ /* 0x000fe2000c101124 */
[----:B------:R-:W-:Y:S05]  /*ff30*/  EXIT ;  /* 0x000000000000794d */ /* 0x000fea0003800000 */
.L_x_3399:
        /* <DEDUP_REMOVED lines=17> */
.L_x_3406:
[----:B------:R-:W-:-:S04]  /*10050*/  LOP3.LUT R0, R7, 0x80000000, RZ, 0xc0, !PT ;  /* 0x8000000007007812 */ /* 0x000fc800078ec0ff */
[----:B------:R-:W-:-:S04]  /*10060*/  SHF.R.U32.HI R3, RZ, 0x18, R0 ;  /* 0x00000018ff037819 */ /* 0x000fc80000011600 */
[----:B------:R-:W-:-:S04]  /*10070*/  LOP3.LUT R2, R2, R3, RZ, 0xfc, !PT ;  /* 0x0000000302027212 */ /* 0x000fc800078efcff */
[----:B------:R-:W-:-:S07]  /*10080*/  PRMT R0, R2, 0x7610, R0 ;  /* 0x0000761002007816 */ /* 0x000fce0000000000 */
.L_x_3405:
[----:B------:R-:W-:Y:S05]  /*10090*/  BSYNC B0 ;  /* 0x0000000000007941 */ /* 0x000fea0003800000 */
.L_x_3404:
[----:B------:R-:W-:Y:S01]  /*100a0*/  STG.E.U8 desc[UR36][R4.64], R0 ;  /* 0x0000000004007986 */ /* 0x000fe2000c101124 */
[----:B------:R-:W-:Y:S05]  /*100b0*/  EXIT ;  /* 0x000000000000794d */ /* 0x000fea0003800000 */
.L_x_3398:
        /* <DEDUP_REMOVED lines=22> */
.L_x_3381:
[----:B------:R-:W-:Y:S01]  /*10220*/  MOV R0, 0x0 ;  /* 0x0000000000007802 */ /* 0x000fe20000000f00 */
[----:B------:R-:W-:Y:S01]  /*10230*/  ULDC.64 UR4, c[0x4][0x4e8] ;  /* 0x01013a0000047ab9 */ /* 0x000fe20000000a00 */
[----:B------:R-:W-:Y:S01]  /*10240*/  ULDC.64 UR6, c[0x4][0x3b0] ;  /* 0x0100ec0000067ab9 */ /* 0x000fe20000000a00 */
[----:B------:R-:W-:Y:S01]  /*10250*/  IMAD.U32 R4, RZ, RZ, UR4 ;  /* 0x00000004ff047e24 */ /* 0x000fe2000f8e00ff */
[----:B-----5:R0:W1:Y:S01]  /*10260*/  LDC.64 R2, c[0x4][R0] ;  /* 0x0100000000027b82 */ /* 0x0200620000000a00 */
        /* <DEDUP_REMOVED lines=11> */
.L_x_3409:
[----:B------:R-:W-:Y:S05]  /*10320*/  EXIT ;  /* 0x000000000000794d */ /* 0x000fea0003800000 */
.L_x_3408:
[----:B-----5:R-:W-:-:S04]  /*10330*/  LOP3.LUT R2, R2, 0xffff, RZ, 0xc0, !PT ;  /* 0x0000ffff02027812 */ /* 0x020fc800078ec0ff */
[----:B------:R-:W-:-:S04]  /*10340*/  PRMT R2, R2, 0x8880, RZ ;  /* 0x0000888002027816 */ /* 0x000fc800000000ff */
[----:B------:R-:W-:-:S05]  /*10350*/  SHF.R.S32.HI R3, RZ, 0x1f, R2 ;  /* 0x0000001fff037819 */ /* 0x000fca0000011402 */
[----:B------:R-:W-:Y:S01]  /*10360*/  STG.E.64 desc[UR36][R4.64], R2 ;  /* 0x0000000204007986 */ /* 0x000fe2000c101b24 */
[----:B------:R-:W-:Y:S05]  /*10370*/  EXIT ;  /* 0x000000000000794d */ /* 0x000fea0003800000 */
.L_x_3407:
[----:B-----5:R-:W-:-:S04]  /*10380*/  LOP3.LUT R2, R2, 0xffff, RZ, 0xc0, !PT ;  /* 0x0000ffff02027812 */ /* 0x020fc800078ec0ff */
[----:B------:R-:W-:-:S05]  /*10390*/  PRMT R3, R2, 0x8880, RZ ;  /* 0x0000888002037816 */ /* 0x000fca00000000ff */
[----:B------:R-:W-:Y:S01]  /*103a0*/  STG.E desc[UR36][R4.64], R3 ;  /* 0x0000000304007986 */ /* 0x000fe2000c101924 */
[----:B------:R-:W-:Y:S05]  /*103b0*/  EXIT ;  /* 0x000000000000794d */ /* 0x000fea0003800000 */
.L_x_3410:
        /* <DEDUP_REMOVED lines=12> */
.L_x_28009:


//--------------------- .text._ZN2at6native18elementwise_kernelILi128ELi4EZNS0_22gpu_kernel_impl_nocastIZZZNS0_28launch_masked_scatter_kernelERKNS_10TensorBaseES5_S5_S5_ENKUlvE_clEvENKUlvE8_clEvEUlbblE_EEvRNS_18TensorIteratorBaseERKT_EUliE_EEviT1_ --------------------------
	.section	.text._ZN2at6native18elementwise_kernelILi128ELi4EZNS0_22gpu_kernel_impl_nocastIZZZNS0_28launch_masked_scatter_kernelERKNS_10TensorBaseES5_S5_S5_ENKUlvE_clEvENKUlvE8_clEvEUlbblE_EEvRNS_18TensorIteratorBaseERKT_EUliE_EEviT1_,"ax",@progbits
	.align	128
        .global         _ZN2at6native18elementwise_kernelILi128ELi4EZNS0_22gpu_kernel_impl_nocastIZZZNS0_28launch_masked_scatter_kernelERKNS_10TensorBaseES5_S5_S5_ENKUlvE_clEvENKUlvE8_clEvEUlbblE_EEvRNS_18TensorIteratorBaseERKT_EUliE_EEviT1_
        .type           _ZN2at6native18elementwise_kernelILi128ELi4EZNS0_22gpu_kernel_impl_nocastIZZZNS0_28launch_masked_scatter_kernelERKNS_10TensorBaseES5_S5_S5_ENKUlvE_clEvENKUlvE8_clEvEUlbblE_EEvRNS_18TensorIteratorBaseERKT_EUliE_EEviT1_,@function
        .size           _ZN2at6native18elementwise_kernelILi128ELi4EZNS0_22gpu_kernel_impl_nocastIZZZNS0_28launch_masked_scatter_kernelERKNS_10TensorBaseES5_S5_S5_ENKUlvE_clEvENKUlvE8_clEvEUlbblE_EEvRNS_18TensorIteratorBaseERKT_EUliE_EEviT1_,(.L_x_28010 - _ZN2at6native18elementwise_kernelILi128ELi4EZNS0_22gpu_kernel_impl_nocastIZZZNS0_28launch_masked_scatter_kernelERKNS_10TensorBaseES5_S5_S5_ENKUlvE_clEvENKUlvE8_clEvEUlbblE_EEvRNS_18TensorIteratorBaseERKT_EUliE_EEviT1_)
        .other          _ZN2at6native18elementwise_kernelILi128ELi4EZNS0_22gpu_kernel_impl_nocastIZZZNS0_28launch_masked_scatter_kernelERKNS_10TensorBaseES5_S5_S5_ENKUlvE_clEvENKUlvE8_clEvEUlbblE_EEvRNS_18TensorIteratorBaseERKT_EUliE_EEviT1_,@"STO_CUDA_ENTRY STV_DEFAULT"
_ZN2at6native18elementwise_kernelILi128ELi4EZNS0_22gpu_kernel_impl_nocastIZZZNS0_28launch_masked_scatter_kernelERKNS_10TensorBaseES5_S5_S5_ENKUlvE_clEvENKUlvE8_clEvEUlbblE_EEvRNS_18TensorIteratorBaseERKT_EUliE_EEviT1_:
.text._ZN2at6native18elementwise_kernelILi128ELi4EZNS0_22gpu_kernel_impl_nocastIZZZNS0_28launch_masked_scatter_kernelERKNS_10TensorBaseES5_S5_S5_ENKUlvE_clEvENKUlvE8_clEvEUlbblE_EEvRNS_18TensorIteratorBaseERKT_EUliE_EEviT1_:
        /* <DEDUP_REMOVED lines=389> */
.L_x_3413:
[----:B------:R-:W-:Y:S01]  /*1850*/  ULDC.64 UR8, c[0x0][0x4e8] ;  /* 0x00013a0000087ab9 */ /* 0x000fe20000000a00 */
[----:B------:R-:W-:Y:S01]  /*1860*/  ULDC.64 UR10, c[0x0][0x4f0] ;  /* 0x00013c00000a7ab9 */ /* 0x000fe20000000a00 */
[----:B------:R-:W-:-:S04]  /*1870*/  IADD3 R10, P0, R7, UR8, RZ ;  /* 0x00000008070a7c10 */ /* 0x000fc8000ff1e0ff */
[----:B------:R-:W-:Y:S01]  /*1880*/  IADD3.X R11, RZ, UR9, RZ, P0, !PT ;  /* 0x00000009ff0b7c10 */ /* 0x000fe200087fe4ff */
[----:B------:R-:W-:-:S04]  /*1890*/  ULDC.64 UR8, c[0x0][0x4e0] ;  /* 0x0001380000087ab9 */ /* 0x000fc80000000a00 */
[----:B------:R-:W2:Y:S01]  /*18a0*/  LDG.E.U8 R10, desc[UR4][R10.64] ;  /* 0x000000040a0a7981 */ /* 0x000ea2000c1e1100 */
[----:B------:R-:W-:Y:S02]  /*18b0*/  IADD3 R6, P2, R0, UR10, RZ ;  /* 0x0000000a00067c10 */ /* 0x000fe4000ff5e0ff */
[----:B------:R-:W-:Y:S02]  /*18c0*/  IADD3 R8, P1, R2, UR8, RZ ;  /* 0x0000000802087c10 */ /* 0x000fe4000ff3e0ff */
[----:B------:R-:W-:Y:S02]  /*18d0*/  IADD3.X R7, RZ, UR11, RZ, P2, !PT ;  /* 0x0000000bff077c10 */ /* 0x000fe400097fe4ff */
[----:B------:R-:W-:Y:S01]  /*18e0*/  IADD3.X R9, RZ, UR9, RZ, P1, !PT ;  /* 0x00000009ff097c10 */ /* 0x000fe20008ffe4ff */
[----:B------:R-:W-:-:S04]  /*18f0*/  ULDC.64 UR8, c[0x0][0x4d8] ;  /* 0x0001360000087ab9 */ /* 0x000fc80000000a00 */
[----:B------:R-:W3:Y:S01]  /*1900*/  LDG.E.U8 R8, desc[UR4][R8.64] ;  /* 0x0000000408087981 */ /* 0x000ee2000c1e1100 */
[----:B--2---:R-:W-:-:S13]  /*1910*/  ISETP.NE.AND P0, PT, R10, RZ, PT ;  /* 0x000000ff0a00720c */ /* 0x004fda0003f05270 */
[----:B------:R-:W2:Y:S01]  /*1920*/  @P0 LDG.E.64 R6, desc[UR4][R6.64] ;  /* 0x0000000406060981 */ /* 0x000ea2000c1e1b00 */
[----:B------:R-:W2:Y:S01]  /*1930*/  @P0 LDC.64 R12, c[0x0][0x4f8] ;  /* 0x00013e00ff0c0b82 */ /* 0x000ea20000000a00 */
[----:B---3--:R-:W-:Y:S02]  /*1940*/  ISETP.NE.AND P1, PT, R8, RZ, PT ;  /* 0x000000ff0800720c */ /* 0x008fe40003f25270 */
[----:B--2---:R-:W-:-:S04]  /*1950*/  @P0 IADD3 R10, P2, R6, R12, RZ ;  /* 0x0000000c060a0210 */ /* 0x004fc80007f5e0ff */
[----:B------:R-:W-:Y:S02]  /*1960*/  @P0 IADD3.X R11, R7, R13, RZ, P2, !PT ;  /* 0x0000000d070b0210 */ /* 0x000fe400017fe4ff */
[----:B------:R-:W-:-:S06]  /*1970*/  SEL R13, RZ, 0x1, !P1 ;  /* 0x00000001ff0d7807 */ /* 0x000fcc0004800000 */
[----:B------:R-:W2:Y:S01]  /*1980*/  @P0 LDG.E.U8 R13, desc[UR4][R10.64] ;  /* 0x000000040a0d0981 */ /* 0x000ea2000c1e1100 */
[----:B------:R-:W-:-:S04]  /*1990*/  IADD3 R4, P0, R5, UR8, RZ ;  /* 0x0000000805047c10 */ /* 0x000fc8000ff1e0ff */
[----:B------:R-:W-:Y:S02]  /*19a0*/  IADD3.X R5, RZ, UR9, RZ, P0, !PT ;  /* 0x00000009ff057c10 */ /* 0x000fe400087fe4ff */
[----:B------:R-:W-:-:S03]  /*19b0*/  IADD3 R3, R3, 0x80, RZ ;  /* 0x0000008003037810 */ /* 0x000fc60007ffe0ff */
[----:B--2---:R0:W-:Y:S04]  /*19c0*/  STG.E.U8 desc[UR4][R4.64], R13 ;  /* 0x0000000d04007986 */ /* 0x0041e8000c101104 */
.L_x_3412:
[----:B------:R-:W-:Y:S05]  /*19d0*/  BSYNC B0 ;  /* 0x0000000000007941 */ /* 0x000fea0003800000 */
.L_x_3411:
        /* <DEDUP_REMOVED lines=382> */
.L_x_3416:
        /* <DEDUP_REMOVED lines=22> */
[----:B------:R-:W-:-:S04]  /*3320*/  IADD3 R3, R3, 0x80, RZ ;  /* 0x0000008003037810 */ /* 0x000fc80007ffe0ff */
[----:B------:R-:W-:Y:S01]  /*3330*/  ISETP.GE.AND P0, PT, R3, UR6, PT ;  /* 0x0000000603007c0c */ /* 0x000fe2000bf06270 */
[----:B--2---:R1:W-:-:S12]  /*3340*/  STG.E.U8 desc[UR4][R4.64], R13 ;  /* 0x0000000d04007986 */ /* 0x0043d8000c101104 */
        /* <DEDUP_REMOVED lines=380> */
.L_x_3417:
        /* <DEDUP_REMOVED lines=24> */
.L_x_3415:
[----:B------:R-:W-:Y:S05]  /*4c90*/  BSYNC B0 ;  /* 0x0000000000007941 */ /* 0x000fea0003800000 */
.L_x_3414:
[----:B------:R-:W-:-:S13]  /*4ca0*/  ISETP.GE.AND P0, PT, R3, UR6, PT ;  /* 0x0000000603007c0c */ /* 0x000fda000bf06270 */
[----:B------:R-:W-:Y:S05]  /*4cb0*/  @P0 EXIT ;  /* 0x000000000000094d */ /* 0x000fea0003800000 */
[----:B012---:R-:W0:Y:S01]  /*4cc0*/  LDC R4, c[0x0][0x218] ;  /* 0x00008600ff047b82 */ /* 0x007e220000000800 */
        /* <DEDUP_REMOVED lines=378> */
.L_x_3418:
        /* <DEDUP_REMOVED lines=8> */
[----:B------:R-:W-:Y:S01]  /*64f0*/  IADD3.X R7, RZ, UR7, RZ, P1, !PT ;  /* 0x00000007ff077c10 */ /* 0x000fe20008ffe4ff */
[----:B------:R-:W-:Y:S01]  /*6500*/  ULDC.64 UR6, c[0x0][0x4d8] ;  /* 0x0001360000067ab9 */ /* 0x000fe20000000a00 */
[----:B------:R-:W-:-:S03]  /*6510*/  IADD3.X R3, RZ, UR9, RZ, P2, !PT ;  /* 0x00000009ff037c10 */ /* 0x000fc600097fe4ff */
        /* <DEDUP_REMOVED lines=10> */
[----:B------:R-:W-:-:S05]  /*65c0*/  IADD3.X R5, RZ, UR7, RZ, P0, !PT ;  /* 0x00000007ff057c10 */ /* 0x000fca00087fe4ff */
[----:B--2---:R-:W-:Y:S01]  /*65d0*/  STG.E.U8 desc[UR4][R4.64], R11 ;  /* 0x0000000b04007986 */ /* 0x004fe2000c101104 */
[----:B------:R-:W-:Y:S05]  /*65e0*/  EXIT ;  /* 0x000000000000794d */ /* 0x000fea0003800000 */
.L_x_3419:
        /* <DEDUP_REMOVED lines=9> */
.L_x_28010:


//--------------------- .text._ZN2at6native27unrolled_elementwise_kernelIZZZNS0_28launch_masked_scatter_kernelERKNS_10TensorBaseES4_S4_S4_ENKUlvE_clEvENKUlvE8_clEvEUlbblE_St5arrayIPcLm4EELi4E23TrivialOffsetCalculatorILi3EjESB_ILi1EjENS0_6memory15LoadWithoutCastENSE_16StoreWithoutCastEEEviT_T0_T2_T3_T4_T5_ --------------------------
	.section	.text._ZN2at6native27unrolled_elementwise_kernelIZZZNS0_28launch_masked_scatter_kernelERKNS_10TensorBaseES4_S4_S4_ENKUlvE_clEvENKUlvE8_clEvEUlbblE_St5arrayIPcLm4EELi4E23TrivialOffsetCalculatorILi3EjESB_ILi1EjENS0_6memory15LoadWithoutCastENSE_16StoreWithoutCastEEEviT_T0_T2_T3_T4_T5_,"ax",@progbits
	.align	128
        .global         _ZN2at6native27unrolled_elementwise_kernelIZZZNS0_28launch_masked_scatter_kernelERKNS_10TensorBaseES4_S4_S4_ENKUlvE_clEvENKUlvE8_clEvEUlbblE_St5arrayIPcLm4EELi4E23TrivialOffsetCalculatorILi3EjESB_ILi1EjENS0_6memory15LoadWithoutCastENSE_16StoreWithoutCastEEEviT_T0_T2_T3_T4_T5_
        .type           _ZN2at6native27unrolled_elementwise_kernelIZZZNS0_28launch_masked_scatter_kernelERKNS_10TensorBaseES4_S4_S4_ENKUlvE_clEvENKUlvE8_clEvEUlbblE_St5arrayIPcLm4EELi4E23TrivialOffsetCalculatorILi3EjESB_ILi1EjENS0_6memory15LoadWithoutCastENSE_16StoreWithoutCastEEEviT_T0_T2_T3_T4_T5_,@function
        .size           _ZN2at6native27unrolled_elementwise_kernelIZZZNS0_28launch_masked_scatter_kernelERKNS_10TensorBaseES4_S4_S4_ENKUlvE_clEvENKUlvE8_clEvEUlbblE_St5arrayIPcLm4EELi4E23TrivialOffsetCalculatorILi3EjESB_ILi1EjENS0_6memory15LoadWithoutCastENSE_16StoreWithoutCastEEEviT_T0_T2_T3_T4_T5_,(.L_x_28011 - _ZN2at6native27unrolled_elementwise_kernelIZZZNS0_28launch_masked_scatter_kernelERKNS_10TensorBaseES4_S4_S4_ENKUlvE_clEvENKUlvE8_clEvEUlbblE_St5arrayIPcLm4EELi4E23TrivialOffsetCalculatorILi3EjESB_ILi1EjENS0_6memory15LoadWithoutCastENSE_16StoreWithoutCastEEEviT_T0_T2_T3_T4_T5_)
        .other          _ZN2at6native27unrolled_elementwise_kernelIZZZNS0_28launch_masked_scatter_kernelERKNS_10TensorBaseES4_S4_S4_ENKUlvE_clEvENKUlvE8_clEvEUlbblE_St5arrayIPcLm4EELi4E23TrivialOffsetCalculatorILi3EjESB_ILi1EjENS0_6memory15LoadWithoutCastENSE_16StoreWithoutCastEEEviT_T0_T2_T3_T4_T5_,@"STO_CUDA_ENTRY STV_DEFAULT"
_ZN2at6native27unrolled_elementwise_kernelIZZZNS0_28launch_masked_scatter_kernelERKNS_10TensorBaseES4_S4_S4_ENKUlvE_clEvENKUlvE8_clEvEUlbblE_St5arrayIPcLm4EELi4E23TrivialOffsetCalculatorILi3EjESB_ILi1EjENS0_6memory15LoadWithoutCastENSE_16StoreWithoutCastEEEviT_T0_T2_T3_T4_T5_:
.text._ZN2at6native27unrolled_elementwise_kernelIZZZNS0_28launch_masked_scatter_kernelERKNS_10TensorBaseES4_S4_S4_ENKUlvE_clEvENKUlvE8_clEvEUlbblE_St5arrayIPcLm4EELi4E23TrivialOffsetCalculatorILi3EjESB_ILi1EjENS0_6memory15LoadWithoutCastENSE_16StoreWithoutCastEEEviT_T0_T2_T3_T4_T5_:
        /* <DEDUP_REMOVED lines=19> */
[----:B------:R-:W-:-:S05]  /*0130*/  @!P3 IMAD.X R23, RZ, RZ, R23, P0 ;  /* 0x000000ffff17b224 */ /* 0x000fca00000e0617 */
[----:B------:R-:W3:Y:S07]  /*0140*/  @!P3 LDG.E.U8 R4, desc[UR4][R22.64] ;  /* 0x000000041604b981 */ /* 0x000eee000c1e1100 */
[----:B------:R-:W-:Y:S01]  /*0150*/  @!P5 IMAD R25, R0, 0x200, R3 ;  /* 0x000002000019d824 */ /* 0x000fe200078e0203 */
[----:B------:R-:W-:Y:S01]  /*0160*/  CS2R R14, SRZ ;  /* 0x00000000000e7805 */ /* 0x000fe2000001ff00 */
[----:B------:R-:W-:Y:S01]  /*0170*/  @!P5 VIADD R3, R3, 0x80 ;  /* 0x000000800303d836 */ /* 0x000fe20000000000 */
[----:B------:R-:W4:Y:S04]  /*0180*/  @!P5 LDC.64 R16, c[0x0][0x238] ;  /* 0x00008e00ff10db82 */ /* 0x000f280000000a00 */
[----:B------:R-:W-:-:S13]  /*0190*/  ISETP.GE.AND P4, PT, R3, R2, PT ;  /* 0x000000020300720c */ /* 0x000fda0003f86270 */
[----:B------:R-:W2:Y:S01]  /*01a0*/  @!P4 LDC.64 R12, c[0x0][0x238] ;  /* 0x00008e00ff0ccb82 */ /* 0x000ea20000000a00 */
[----:B------:R-:W-:Y:S01]  /*01b0*/  @!P4 IMAD R11, R0, 0x200, R3 ;  /* 0x00000200000bc824 */ /* 0x000fe200078e0203 */
[----:B0-----:R-:W-:-:S05]  /*01c0*/  @!P6 IADD3 R18, P1, R9, R18, RZ ;  /* 0x000000120912e210 */ /* 0x001fca0007f3e0ff */
[----:B------:R-:W-:Y:S02]  /*01d0*/  @!P6 IMAD.X R19, RZ, RZ, R19, P1 ;  /* 0x000000ffff13e224 */ /* 0x000fe400008e0613 */
[----:B-1----:R-:W-:-:S03]  /*01e0*/  @!P3 IMAD.WIDE.U32 R20, R5, 0x8, R20 ;  /* 0x000000080514b825 */ /* 0x002fc600078e0014 */
[----:B------:R0:W3:Y:S04]  /*01f0*/  @!P6 LDG.E.U8 R22, desc[UR4][R18.64] ;  /* 0x000000041216e981 */ /* 0x0000e8000c1e1100 */
[----:B------:R1:W3:Y:S01]  /*0200*/  @!P3 LDG.E.64 R14, desc[UR4][R20.64] ;  /* 0x00000004140eb981 */ /* 0x0002e2000c1e1b00 */
[----:B0-----:R-:W0:Y:S01]  /*0210*/  @!P5 LDC.64 R18, c[0x0][0x230] ;  /* 0x00008c00ff12db82 */ /* 0x001e220000000a00 */
[----:B--2---:R-:W-:-:S05]  /*0220*/  @!P4 IADD3 R26, P0, R11, R12, RZ ;  /* 0x0000000c0b1ac210 */ /* 0x004fca0007f1e0ff */
[----:B------:R-:W-:Y:S02]  /*0230*/  @!P4 IMAD.X R27, RZ, RZ, R13, P0 ;  /* 0x000000ffff1bc224 */ /* 0x000fe400000e060d */
[----:B-1----:R-:W1:Y:S03]  /*0240*/  @!P6 LDC.64 R20, c[0x0][0x240] ;  /* 0x00009000ff14eb82 */ /* 0x002e660000000a00 */
[----:B------:R2:W3:Y:S01]  /*0250*/  @!P4 LDG.E.U8 R3, desc[UR4][R26.64] ;  /* 0x000000041a03c981 */ /* 0x0004e2000c1e1100 */
[----:B------:R-:W-:-:S04]  /*0260*/  @!P3 IADD3 R28, P0, R5, R28, RZ ;  /* 0x0000001c051cb210 */ /* 0x000fc80007f1e0ff */
[----:B------:R-:W0:Y:S01]  /*0270*/  @!P4 LDC.64 R12, c[0x0][0x230] ;  /* 0x00008c00ff0ccb82 */ /* 0x000e220000000a00 */
[----:B------:R-:W-:-:S05]  /*0280*/  @!P3 IMAD.X R29, RZ, RZ, R29, P0 ;  /* 0x000000ffff1db224 */ /* 0x000fca00000e061d */
[----:B------:R-:W3:Y:S01]  /*0290*/  @!P3 LDG.E.U8 R23, desc[UR4][R28.64] ;  /* 0x000000041c17b981 */ /* 0x000ee2000c1e1100 */
[----:B----4-:R-:W-:Y:S01]  /*02a0*/  @!P5 IADD3 R16, P0, R25, R16, RZ ;  /* 0x000000101910d210 */ /* 0x010fe20007f1e0ff */
[----:B--2---:R-:W2:Y:S04]  /*02b0*/  @!P4 LDC.64 R26, c[0x0][0x240] ;  /* 0x00009000ff1acb82 */ /* 0x004ea80000000a00 */
[----:B------:R-:W-:-:S05]  /*02c0*/  @!P5 IMAD.X R17, RZ, RZ, R17, P0 ;  /* 0x000000ffff11d224 */ /* 0x000fca00000e0611 */
[----:B------:R4:W3:Y:S02]  /*02d0*/  @!P5 LDG.E.U8 R5, desc[UR4][R16.64] ;  /* 0x000000041005d981 */ /* 0x0008e4000c1e1100 */
[----:B----4-:R-:W4:Y:S01]  /*02e0*/  @!P6 LDC.64 R16, c[0x0][0x230] ;  /* 0x00008c00ff10eb82 */ /* 0x010f220000000a00 */
[----:B0-----:R-:W-:-:S05]  /*02f0*/  @!P4 IADD3 R12, P0, R11, R12, RZ ;  /* 0x0000000c0b0cc210 */ /* 0x001fca0007f1e0ff */
[----:B------:R-:W-:-:S05]  /*0300*/  @!P4 IMAD.X R13, RZ, RZ, R13, P0 ;  /* 0x000000ffff0dc224 */ /* 0x000fca00000e060d */
[----:B------:R0:W3:Y:S01]  /*0310*/  @!P4 LDG.E.U8 R6, desc[UR4][R12.64] ;  /* 0x000000040c06c981 */ /* 0x0000e2000c1e1100 */
[----:B--2---:R-:W-:Y:S01]  /*0320*/  @!P4 IMAD.WIDE.U32 R26, R11, 0x8, R26 ;  /* 0x000000080b1ac825 */ /* 0x004fe200078e001a */
[----:B------:R-:W-:Y:S01]  /*0330*/  @!P5 IADD3 R18, P1, R25, R18, RZ ;  /* 0x000000121912d210 */ /* 0x000fe20007f3e0ff */
[----:B------:R-:W2:Y:S01]  /*0340*/  @!P5 LDC.64 R10, c[0x0][0x240] ;  /* 0x00009000ff0adb82 */ /* 0x000ea20000000a00 */
[----:B----4-:R-:W-:Y:S02]  /*0350*/  @!P6 IADD3 R16, P0, R9, R16, RZ ;  /* 0x000000100910e210 */ /* 0x010fe40007f1e0ff */
[----:B0-----:R-:W-:-:S03]  /*0360*/  CS2R R12, SRZ ;  /* 0x00000000000c7805 */ /* 0x001fc6000001ff00 */
[----:B------:R-:W-:-:S03]  /*0370*/  @!P6 IMAD.X R17, RZ, RZ, R17, P0 ;  /* 0x000000ffff11e224 */ /* 0x000fc600000e0611 */
[----:B------:R-:W4:Y:S01]  /*0380*/  @!P4 LDG.E.64 R12, desc[UR4][R26.64] ;  /* 0x000000041a0cc981 */ /* 0x000f22000c1e1b00 */
[----:B-1----:R-:W-:Y:S01]  /*0390*/  @!P6 IMAD.WIDE.U32 R20, R9, 0x8, R20 ;  /* 0x000000080914e825 */ /* 0x002fe200078e0014 */
[----:B------:R-:W-:Y:S02]  /*03a0*/  CS2R R8, SRZ ;  /* 0x0000000000087805 */ /* 0x000fe4000001ff00 */
[----:B------:R0:W4:Y:S01]  /*03b0*/  @!P6 LDG.E.U8 R28, desc[UR4][R16.64] ;  /* 0x00000004101ce981 */ /* 0x000122000c1e1100 */
[----:B------:R-:W-:-:S03]  /*03c0*/  @!P5 IMAD.X R19, RZ, RZ, R19, P1 ;  /* 0x000000ffff13d224 */ /* 0x000fc600008e0613 */
[----:B------:R-:W4:Y:S04]  /*03d0*/  @!P6 LDG.E.64 R8, desc[UR4][R20.64] ;  /* 0x000000041408e981 */ /* 0x000f28000c1e1b00 */
[----:B------:R1:W4:Y:S01]  /*03e0*/  @!P5 LDG.E.U8 R18, desc[UR4][R18.64] ;  /* 0x000000041212d981 */ /* 0x000322000c1e1100 */
[----:B--2---:R-:W-:Y:S01]  /*03f0*/  @!P5 IMAD.WIDE.U32 R24, R25, 0x8, R10 ;  /* 0x000000081918d825 */ /* 0x004fe200078e000a */
[----:B------:R-:W-:-:S06]  /*0400*/  CS2R R10, SRZ ;  /* 0x00000000000a7805 */ /* 0x000fcc000001ff00 */
[----:B------:R-:W2:Y:S01]  /*0410*/  @!P5 LDG.E.64 R10, desc[UR4][R24.64] ;  /* 0x00000004180ad981 */ /* 0x000ea2000c1e1b00 */
[----:B---3--:R-:W-:Y:S02]  /*0420*/  @!P3 ISETP.NE.AND P0, PT, R4, RZ, PT ;  /* 0x000000ff0400b20c */ /* 0x008fe40003f05270 */
[----:B------:R-:W-:Y:S02]  /*0430*/  PRMT R4, RZ, 0x7610, R4 ;  /* 0x00007610ff047816 */ /* 0x000fe40000000004 */
[----:B------:R-:W-:-:S04]  /*0440*/  @!P3 SEL R4, RZ, 0x1, !P0 ;  /* 0x00000001ff04b807 */ /* 0x000fc80004000000 */
[----:B------:R-:W-:-:S04]  /*0450*/  PRMT R4, R4, 0x9910, RZ ;  /* 0x0000991004047816 */ /* 0x000fc800000000ff */
[----:B------:R-:W-:-:S13]  /*0460*/  ISETP.EQ.OR P2, PT, R4, RZ, P3 ;  /* 0x000000ff0400720c */ /* 0x000fda0001f42670 */
[----:B0-----:R-:W0:Y:S01]  /*0470*/  @!P2 LDC.64 R16, c[0x0][0x218] ;  /* 0x00008600ff10ab82 */ /* 0x001e220000000a00 */
[----:B------:R-:W-:Y:S02]  /*0480*/  @!P4 ISETP.NE.AND P0, PT, R3, RZ, PT ;  /* 0x000000ff0300c20c */ /* 0x000fe40003f05270 */
[----:B------:R-:W-:Y:S02]  /*0490*/  PRMT R3, RZ, 0x7610, R3 ;  /* 0x00007610ff037816 */ /* 0x000fe40000000003 */
[----:B------:R-:W-:Y:S02]  /*04a0*/  @!P4 SEL R3, RZ, 0x1, !P0 ;  /* 0x00000001ff03c807 */ /* 0x000fe40004000000 */
[----:B------:R-:W-:Y:S02]  /*04b0*/  @!P6 ISETP.NE.AND P0, PT, R22, RZ, PT ;  /* 0x000000ff1600e20c */ /* 0x000fe40003f05270 */
[----:B------:R-:W-:Y:S02]  /*04c0*/  PRMT R4, R3, 0x9910, RZ ;  /* 0x0000991003047816 */ /* 0x000fe400000000ff */
[----:B------:R-:W-:-:S02]  /*04d0*/  PRMT R3, RZ, 0x7610, R3 ;  /* 0x00007610ff037816 */ /* 0x000fc40000000003 */
[----:B------:R-:W-:Y:S02]  /*04e0*/  @!P6 SEL R3, RZ, 0x1, !P0 ;  /* 0x00000001ff03e807 */ /* 0x000fe40004000000 */
[----:B0-----:R-:W-:Y:S02]  /*04f0*/  @!P2 IADD3 R16, P1, R14, R16, RZ ;  /* 0x000000100e10a210 */ /* 0x001fe40007f3e0ff */
[----:B------:R-:W-:Y:S01]  /*0500*/  PRMT R14, R3, 0x9910, RZ ;  /* 0x00009910030e7816 */ /* 0x000fe200000000ff */
[----:B------:R-:W-:Y:S01]  /*0510*/  VIADD R3, R7, 0x180 ;  /* 0x0000018007037836 */ /* 0x000fe20000000000 */
[----:B------:R-:W-:Y:S01]  /*0520*/  ISETP.NE.AND P0, PT, R4, RZ, PT ;  /* 0x000000ff0400720c */ /* 0x000fe20003f05270 */
[----:B------:R-:W-:Y:S01]  /*0530*/  @!P2 IMAD.X R17, R15, 0x1, R17, P1 ;  /* 0x000000010f11a824 */ /* 0x000fe200008e0611 */
[----:B------:R-:W-:Y:S02]  /*0540*/  @!P3 ISETP.NE.AND P1, PT, R23, RZ, PT ;  /* 0x000000ff1700b20c */ /* 0x000fe40003f25270 */
[----:B------:R-:W-:-:S02]  /*0550*/  ISETP.GE.OR P0, PT, R3, R2, !P0 ;  /* 0x000000020300720c */ /* 0x000fc40004706670 */
[----:B------:R-:W-:Y:S02]  /*0560*/  @!P3 SEL R15, RZ, 0x1, !P1 ;  /* 0x00000001ff0fb807 */ /* 0x000fe40004800000 */
[----:B------:R-:W-:-:S04]  /*0570*/  PRMT R3, RZ, 0x7610, R3 ;  /* 0x00007610ff037816 */ /* 0x000fc80000000003 */
[----:B------:R-:W-:Y:S01]  /*0580*/  @!P3 PRMT R3, R15, 0x7610, R3 ;  /* 0x000076100f03b816 */ /* 0x000fe20000000003 */
[----:B-1----:R-:W-:Y:S01]  /*0590*/  VIADD R19, R7, 0x80 ;  /* 0x0000008007137836 */ /* 0x002fe20000000000 */
[----:B------:R-:W-:-:S03]  /*05a0*/  PRMT R4, RZ, 0x7610, R4 ;  /* 0x00007610ff047816 */ /* 0x000fc60000000004 */
[----:B------:R-:W4:Y:S01]  /*05b0*/  @!P0 LDC.64 R20, c[0x0][0x218] ;  /* 0x00008600ff148b82 */ /* 0x000f220000000a00 */
[----:B------:R-:W3:Y:S01]  /*05c0*/  @!P2 LDG.E.U8 R3, desc[UR4][R16.64] ;  /* 0x000000041003a981 */ /* 0x000ee2000c1e1100 */
[----:B------:R-:W-:Y:S01]  /*05d0*/  @!P5 ISETP.NE.AND P1, PT, R5, RZ, PT ;  /* 0x000000ff0500d20c */ /* 0x000fe20003f25270 */
[----:B------:R-:W-:-:S03]  /*05e0*/  IMAD.MOV.U32 R5, RZ, RZ, R14 ;  /* 0x000000ffff057224 */ /* 0x000fc600078e000e */
[----:B------:R-:W-:Y:S02]  /*05f0*/  @!P5 SEL R4, RZ, 0x1, !P1 ;  /* 0x00000001ff04d807 */ /* 0x000fe40004800000 */
[----:B------:R-:W-:-:S04]  /*0600*/  ISETP.NE.AND P1, PT, R5, RZ, PT ;  /* 0x000000ff0500720c */ /* 0x000fc80003f25270 */
[----:B------:R-:W-:Y:S02]  /*0610*/  ISETP.GE.OR P1, PT, R19, R2, !P1 ;  /* 0x000000021300720c */ /* 0x000fe40004f26670 */
[----:B------:R-:W-:Y:S02]  /*0620*/  PRMT R4, R4, 0x9910, RZ ;  /* 0x0000991004047816 */ /* 0x000fe400000000ff */
[----:B------:R-:W-:-:S04]  /*0630*/  @!P4 ISETP.NE.AND P2, PT, R6, RZ, PT ;  /* 0x000000ff0600c20c */ /* 0x000fc80003f45270 */
[----:B------:R-:W-:Y:S02]  /*0640*/  @!P4 SEL R14, RZ, 0x1, !P2 ;  /* 0x00000001ff0ec807 */ /* 0x000fe40005000000 */
[----:B------:R-:W-:-:S03]  /*0650*/  ISETP.NE.AND P2, PT, R4, RZ, PT ;  /* 0x000000ff0400720c */ /* 0x000fc60003f45270 */
[----:B------:R-:W0:Y:S01]  /*0660*/  @!P1 LDC.64 R4, c[0x0][0x218] ;  /* 0x00008600ff049b82 */ /* 0x000e220000000a00 */
[----:B------:R-:W-:Y:S01]  /*0670*/  PRMT R6, RZ, 0x7610, R6 ;  /* 0x00007610ff067816 */ /* 0x000fe20000000006 */
[----:B------:R-:W-:-:S03]  /*0680*/  VIADD R15, R7, 0x100 ;  /* 0x00000100070f7836 */ /* 0x000fc60000000000 */
[----:B------:R-:W-:Y:S02]  /*0690*/  @!P4 PRMT R6, R14, 0x7610, R6 ;  /* 0x000076100e06c816 */ /* 0x000fe40000000006 */
[----:B----4-:R-:W-:Y:S02]  /*06a0*/  @!P0 IADD3 R20, P4, R12, R20, RZ ;  /* 0x000000140c148210 */ /* 0x010fe40007f9e0ff */
[----:B------:R-:W-:-:S03]  /*06b0*/  ISETP.GE.OR P2, PT, R15, R2, !P2 ;  /* 0x000000020f00720c */ /* 0x000fc60005746670 */
[----:B------:R-:W-:-:S05]  /*06c0*/  @!P0 IMAD.X R21, R13, 0x1, R21, P4 ;  /* 0x000000010d158824 */ /* 0x000fca00020e0615 */
[----:B------:R1:W5:Y:S01]  /*06d0*/  @!P0 LDG.E.U8 R6, desc[UR4][R20.64] ;  /* 0x0000000414068981 */ /* 0x000362000c1e1100 */
[----:B------:R-:W-:-:S04]  /*06e0*/  @!P6 ISETP.NE.AND P0, PT, R28, RZ, PT ;  /* 0x000000ff1c00e20c */ /* 0x000fc80003f05270 */
[----:B------:R-:W2:Y:S01]  /*06f0*/  @!P2 LDC.64 R14, c[0x0][0x218] ;  /* 0x00008600ff0eab82 */ /* 0x000ea20000000a00 */
[----:B------:R-:W-:Y:S02]  /*0700*/  @!P6 SEL R12, RZ, 0x1, !P0 ;  /* 0x00000001ff0ce807 */ /* 0x000fe40004000000 */
[----:B0-----:R-:W-:Y:S02]  /*0710*/  @!P1 IADD3 R4, P4, R8, R4, RZ ;  /* 0x0000000408049210 */ /* 0x001fe40007f9e0ff */
[----:B------:R-:W-:Y:S02]  /*0720*/  @!P5 ISETP.NE.AND P0, PT, R18, RZ, PT ;  /* 0x000000ff1200d20c */ /* 0x000fe40003f05270 */
[----:B------:R-:W-:Y:S01]  /*0730*/  PRMT R8, RZ, 0x7610, R8 ;  /* 0x00007610ff087816 */ /* 0x000fe20000000008 */
[----:B------:R-:W-:Y:S01]  /*0740*/  @!P1 IMAD.X R5, R9, 0x1, R5, P4 ;  /* 0x0000000109059824 */ /* 0x000fe200020e0605 */
[----:B------:R-:W-:Y:S02]  /*0750*/  @!P5 SEL R13, RZ, 0x1, !P0 ;  /* 0x00000001ff0dd807 */ /* 0x000fe40004000000 */
[----:B------:R-:W-:-:S02]  /*0760*/  PRMT R9, RZ, 0x7610, R9 ;  /* 0x00007610ff097816 */ /* 0x000fc40000000009 */
[----:B------:R-:W-:Y:S02]  /*0770*/  @!P6 PRMT R8, R12, 0x7610, R8 ;  /* 0x000076100c08e816 */ /* 0x000fe40000000008 */
[----:B------:R-:W-:Y:S02]  /*0780*/  @!P5 PRMT R9, R13, 0x7610, R9 ;  /* 0x000076100d09d816 */ /* 0x000fe40000000009 */
[----:B------:R-:W0:Y:S02]  /*0790*/  @!P3 LDC.64 R12, c[0x0][0x228] ;  /* 0x00008a00ff0cbb82 */ /* 0x000e240000000a00 */
[----:B------:R1:W5:Y:S01]  /*07a0*/  @!P1 LDG.E.U8 R8, desc[UR4][R4.64] ;  /* 0x0000000404089981 */ /* 0x000362000c1e1100 */
[----:B--2---:R-:W-:-:S05]  /*07b0*/  @!P2 IADD3 R14, P0, R10, R14, RZ ;  /* 0x0000000e0a0ea210 */ /* 0x004fca0007f1e0ff */
[----:B------:R-:W-:Y:S02]  /*07c0*/  @!P2 IMAD.X R15, R11, 0x1, R15, P0 ;  /* 0x000000010b0fa824 */ /* 0x000fe400000e060f */
[----:B------:R-:W-:-:S03]  /*07d0*/  @!P3 IMAD R11, R0, 0x200, R7 ;  /* 0x00000200000bb824 */ /* 0x000fc600078e0207 */
[----:B------:R1:W5:Y:S02]  /*07e0*/  @!P2 LDG.E.U8 R9, desc[UR4][R14.64] ;  /* 0x000000040e09a981 */ /* 0x000364000c1e1100 */
[----:B0-----:R-:W-:-:S05]  /*07f0*/  @!P3 IADD3 R10, P1, R11, R12, RZ ;  /* 0x0000000c0b0ab210 */ /* 0x001fca0007f3e0ff */
[----:B------:R-:W-:Y:S02]  /*0800*/  @!P3 IMAD.X R11, RZ, RZ, R13, P1 ;  /* 0x000000ffff0bb224 */ /* 0x000fe400008e060d */
[----:B------:R-:W-:-:S05]  /*0810*/  @!P3 IMAD.MOV.U32 R7, RZ, RZ, R19 ;  /* 0x000000ffff07b224 */ /* 0x000fca00078e0013 */
[----:B------:R-:W-:Y:S01]  /*0820*/  ISETP.GE.AND P0, PT, R7, R2, PT ;  /* 0x000000020700720c */ /* 0x000fe20003f06270 */
[----:B------:R-:W-:Y:S01]  /*0830*/  BSSY B0, `(.L_x_3420) ;  /* 0x000000f000007945 */ /* 0x000fe20003800000 */
[----:B---3--:R1:W-:Y:S11]  /*0840*/  @!P3 STG.E.U8 desc[UR4][R10.64], R3 ;  /* 0x000000030a00b986 */ /* 0x0083f6000c101104 */
[----:B------:R-:W-:Y:S05]  /*0850*/  @P0 BRA `(.L_x_3421) ;  /* 0x0000000000300947 */ /* 0x000fea0003800000 */
[----:B-1----:R-:W-:Y:S01]  /*0860*/  IMAD R4, R0, 0x200, R7 ;  /* 0x0000020000047824 */ /* 0x002fe200078e0207 */
[----:B------:R-:W-:Y:S01]  /*0870*/  ULDC.64 UR6, c[0x0][0x228] ;  /* 0x00008a0000067ab9 */ /* 0x000fe20000000a00 */
[----:B------:R-:W-:-:S03]  /*0880*/  VIADD R7, R7, 0x80 ;  /* 0x0000008007077836 */ /* 0x000fc60000000000 */
[----:B------:R-:W-:Y:S02]  /*0890*/  IADD3 R4, P0, R4, UR6, RZ ;  /* 0x0000000604047c10 */ /* 0x000fe4000ff1e0ff */
[----:B------:R-:W-:-:S03]  /*08a0*/  ISETP.GE.AND P1, PT, R7, R2, PT ;  /* 0x000000020700720c */ /* 0x000fc60003f26270 */
[----:B------:R-:W-:-:S05]  /*08b0*/  IMAD.X R5, RZ, RZ, UR7, P0 ;  /* 0x00000007ff057e24 */ /* 0x000fca00080e06ff */
[----:B-----5:R0:W-:Y:S05]  /*08c0*/  STG.E.U8 desc[UR4][R4.64], R8 ;  /* 0x0000000804007986 */ /* 0x0201ea000c101104 */
[----:B------:R-:W-:Y:S02]  /*08d0*/  @!P1 IMAD R10, R0, 0x200, R7 ;  /* 0x00000200000a9824 */ /* 0x000fe400078e0207 */
[----:B------:R-:W-:-:S03]  /*08e0*/  @!P1 VIADD R7, R7, 0x80 ;  /* 0x0000008007079836 */ /* 0x000fc60000000000 */
[----:B------:R-:W-:-:S05]  /*08f0*/  @!P1 IADD3 R10, P2, R10, UR6, RZ ;  /* 0x000000060a0a9c10 */ /* 0x000fca000ff5e0ff */
[----:B------:R-:W-:-:S05]  /*0900*/  @!P1 IMAD.X R11, RZ, RZ, UR7, P2 ;  /* 0x00000007ff0b9e24 */ /* 0x000fca00090e06ff */
[----:B------:R0:W-:Y:S03]  /*0910*/  @!P1 STG.E.U8 desc[UR4][R10.64], R9 ;  /* 0x000000090a009986 */ /* 0x0001e6000c101104 */
.L_x_3421:
[----:B------:R-:W-:Y:S05]  /*0920*/  BSYNC B0 ;  /* 0x0000000000007941 */ /* 0x000fea0003800000 */
.L_x_3420:
[----:B------:R-:W-:-:S13]  /*0930*/  ISETP.GE.AND P0, PT, R7, R2, PT ;  /* 0x000000020700720c */ /* 0x000fda0003f06270 */
[----:B------:R-:W-:Y:S05]  /*0940*/  @P0 EXIT ;  /* 0x000000000000094d */ /* 0x000fea0003800000 */
[----:B------:R-:W-:Y:S01]  /*0950*/  IMAD R0, R0, 0x200, R7 ;  /* 0x0000020000007824 */ /* 0x000fe200078e0207 */
[----:B------:R-:W-:-:S04]  /*0960*/  ULDC.64 UR6, c[0x0][0x228] ;  /* 0x00008a0000067ab9 */ /* 0x000fc80000000a00 */
[----:B------:R-:W-:-:S05]  /*0970*/  IADD3 R2, P0, R0, UR6, RZ ;  /* 0x0000000600027c10 */ /* 0x000fca000ff1e0ff */
[----:B-1----:R-:W-:-:S05]  /*0980*/  IMAD.X R3, RZ, RZ, UR7, P0 ;  /* 0x00000007ff037e24 */ /* 0x002fca00080e06ff */
[----:B-----5:R-:W-:Y:S01]  /*0990*/  STG.E.U8 desc[UR4][R2.64], R6 ;  /* 0x0000000602007986 */ /* 0x020fe2000c101104 */
[----:B------:R-:W-:Y:S05]  /*09a0*/  EXIT ;  /* 0x000000000000794d */ /* 0x000fea0003800000 */
.L_x_3422:
        /* <DEDUP_REMOVED lines=13> */
.L_x_28011:


//--------------------- .text._ZN2at6native29vectorized_elementwise_kernelILi2EZZZNS0_28launch_masked_scatter_kernelERKNS_10TensorBaseES4_S4_S4_ENKUlvE_clEvENKUlvE8_clEvEUlbblE_St5arrayIPcLm4EEEEviT0_T1_ --------------------------
	.section	.text._ZN2at6native29vectorized_elementwise_kernelILi2EZZZNS0_28launch_masked_scatter_kernelERKNS_10TensorBaseES4_S4_S4_ENKUlvE_clEvENKUlvE8_clEvEUlbblE_St5arrayIPcLm4EEEEviT0_T1_,"ax",@progbits
	.align	128
        .global         _ZN2at6native29vectorized_elementwise_kernelILi2EZZZNS0_28launch_masked_scatter_kernelERKNS_10TensorBaseES4_S4_S4_ENKUlvE_clEvENKUlvE8_clEvEUlbblE_St5arrayIPcLm4EEEEviT0_T1_
        .type           _ZN2at6native29vectorized_elementwise_kernelILi2EZZZNS0_28launch_masked_scatter_kernelERKNS_10TensorBaseES4_S4_S4_ENKUlvE_clEvENKUlvE8_clEvEUlbblE_St5arrayIPcLm4EEEEviT0_T1_,@function
        .size           _ZN2at6native29vectorized_elementwise_kernelILi2EZZZNS0_28launch_masked_scatter_kernelERKNS_10TensorBaseES4_S4_S4_ENKUlvE_clEvENKUlvE8_clEvEUlbblE_St5arrayIPcLm4EEEEviT0_T1_,(.L_x_28012 - _ZN2at6native29vectorized_elementwise_kernelILi2EZZZNS0_28launch_masked_scatter_kernelERKNS_10TensorBaseES4_S4_S4_ENKUlvE_clEvENKUlvE8_clEvEUlbblE_St5arrayIPcLm4EEEEviT0_T1_)
        .other          _ZN2at6native29vectorized_elementwise_kernelILi2EZZZNS0_28launch_masked_scatter_kernelERKNS_10TensorBaseES4_S4_S4_ENKUlvE_clEvENKUlvE8_clEvEUlbblE_St5arrayIPcLm4EEEEviT0_T1_,@"STO_CUDA_ENTRY STV_DEFAULT"
_ZN2at6native29vectorized_elementwise_kernelILi2EZZZNS0_28launch_masked_scatter_kernelERKNS_10TensorBaseES4_S4_S4_ENKUlvE_clEvENKUlvE8_clEvEUlbblE_St5arrayIPcLm4EEEEviT0_T1_:
.text._ZN2at6native29vectorized_elementwise_kernelILi2EZZZNS0_28launch_masked_scatter_kernelERKNS_10TensorBaseES4_S4_S4_ENKUlvE_clEvENKUlvE8_clEvEUlbblE_St5arrayIPcLm4EEEEviT0_T1_:
        /* <DEDUP_REMOVED lines=8> */
[----:B------:R-:W0:Y:S01]  /*0080*/  S2R R3, SR_TID.X ;  /* 0x0000000000037919 */ /* 0x000e220000002100 */
[----:B------:R-:W-:Y:S01]  /*0090*/  ULDC.64 UR6, c[0x0][0x238] ;  /* 0x00008e0000067ab9 */ /* 0x000fe20000000a00 */
[----:B------:R-:W-:Y:S01]  /*00a0*/  SHF.R.S32.HI R0, RZ, 0x1f, R2 ;  /* 0x0000001fff007819 */ /* 0x000fe20000011402 */
[----:B------:R-:W1:Y:S01]  /*00b0*/  LDC.64 R30, c[0x0][0x240] ;  /* 0x00009000ff1e7b82 */ /* 0x000e620000000a00 */
[----:B------:R-:W-:-:S04]  /*00c0*/  IADD3 R24, P0, R2, UR6, RZ ;  /* 0x0000000602187c10 */ /* 0x000fc8000ff1e0ff */
[----:B------:R-:W-:Y:S01]  /*00d0*/  IADD3.X R25, R0, UR7, RZ, P0, !PT ;  /* 0x0000000700197c10 */ /* 0x000fe200087fe4ff */
[----:B------:R-:W-:Y:S02]  /*00e0*/  ULDC.64 UR6, c[0x0][0x230] ;  /* 0x00008c0000067ab9 */ /* 0x000fe40000000a00 */
[----:B0-----:R-:W-:-:S05]  /*00f0*/  IMAD.WIDE.U32 R24, R3, 0x2, R24 ;  /* 0x0000000203187825 */ /* 0x001fca00078e0018 */
[----:B------:R-:W2:Y:S01]  /*0100*/  LDG.E.U16 R20, desc[UR4][R24.64] ;  /* 0x0000000418147981 */ /* 0x000ea2000c1e1500 */
[C---:B------:R-:W-:Y:S01]  /*0110*/  IADD3 R32, P0, R2.reuse, UR6, RZ ;  /* 0x0000000602207c10 */ /* 0x040fe2000ff1e0ff */
[----:B-1----:R-:W-:Y:S02]  /*0120*/  IMAD.WIDE R30, R2, 0x8, R30 ;  /* 0x00000008021e7825 */ /* 0x002fe400078e021e */
[----:B------:R-:W3:Y:S01]  /*0130*/  LDG.E.U16 R26, desc[UR4][R24.64+0x100] ;  /* 0x00010004181a7981 */ /* 0x000ee2000c1e1500 */
[----:B------:R-:W-:Y:S01]  /*0140*/  IADD3.X R33, R0, UR7, RZ, P0, !PT ;  /* 0x0000000700217c10 */ /* 0x000fe200087fe4ff */
[----:B------:R-:W-:Y:S01]  /*0150*/  ULDC.64 UR6, c[0x0][0x228] ;  /* 0x00008a0000067ab9 */ /* 0x000fe20000000a00 */
[C---:B------:R-:W-:Y:S01]  /*0160*/  IMAD.WIDE.U32 R30, R3.reuse, 0x10, R30 ;  /* 0x00000010031e7825 */ /* 0x040fe200078e001e */
[----:B------:R-:W4:Y:S03]  /*0170*/  LDG.E.U16 R29, desc[UR4][R24.64+0x200] ;  /* 0x00020004181d7981 */ /* 0x000f26000c1e1500 */
[----:B------:R-:W-:Y:S01]  /*0180*/  IMAD.WIDE.U32 R32, R3, 0x2, R32 ;  /* 0x0000000203207825 */ /* 0x000fe200078e0020 */
[----:B------:R-:W5:Y:S04]  /*0190*/  LDG.E.128 R4, desc[UR4][R30.64] ;  /* 0x000000041e047981 */ /* 0x000f68000c1e1d00 */
[----:B------:R-:W4:Y:S04]  /*01a0*/  LDG.E.U16 R27, desc[UR4][R32.64] ;  /* 0x00000004201b7981 */ /* 0x000f28000c1e1500 */
[----:B------:R-:W5:Y:S04]  /*01b0*/  LDG.E.U16 R0, desc[UR4][R32.64+0x100] ;  /* 0x0001000420007981 */ /* 0x000f68000c1e1500 */
[----:B------:R0:W5:Y:S04]  /*01c0*/  LDG.E.U16 R28, desc[UR4][R24.64+0x300] ;  /* 0x00030004181c7981 */ /* 0x000168000c1e1500 */
[----:B------:R-:W5:Y:S04]  /*01d0*/  LDG.E.128 R8, desc[UR4][R30.64+0x800] ;  /* 0x000800041e087981 */ /* 0x000f68000c1e1d00 */
[----:B------:R-:W5:Y:S04]  /*01e0*/  LDG.E.U16 R22, desc[UR4][R32.64+0x200] ;  /* 0x0002000420167981 */ /* 0x000f68000c1e1500 */
[----:B------:R-:W5:Y:S04]  /*01f0*/  LDG.E.128 R12, desc[UR4][R30.64+0x1000] ;  /* 0x001000041e0c7981 */ /* 0x000f68000c1e1d00 */
[----:B------:R-:W5:Y:S04]  /*0200*/  LDG.E.U16 R23, desc[UR4][R32.64+0x300] ;  /* 0x0003000420177981 */ /* 0x000f68000c1e1500 */
[----:B------:R1:W5:Y:S01]  /*0210*/  LDG.E.128 R16, desc[UR4][R30.64+0x1800] ;  /* 0x001800041e107981 */ /* 0x000362000c1e1d00 */
[----:B--2---:R-:W-:-:S04]  /*0220*/  PRMT R21, R20, 0x7770, RZ ;  /* 0x0000777014157816 */ /* 0x004fc800000000ff */
[----:B------:R-:W-:Y:S02]  /*0230*/  ISETP.NE.AND P0, PT, R21, RZ, PT ;  /* 0x000000ff1500720c */ /* 0x000fe40003f05270 */
[----:B------:R-:W-:-:S04]  /*0240*/  PRMT R20, R20, 0x7771, RZ ;  /* 0x0000777114147816 */ /* 0x000fc800000000ff */
[----:B------:R-:W-:-:S07]  /*0250*/  ISETP.NE.AND P1, PT, R20, RZ, PT ;  /* 0x000000ff1400720c */ /* 0x000fce0003f25270 */
[----:B------:R-:W5:Y:S01]  /*0260*/  @P0 LDC.64 R20, c[0x0][0x218] ;  /* 0x00008600ff140b82 */ /* 0x000f620000000a00 */
[----:B---3--:R-:W-:-:S07]  /*0270*/  PRMT R34, R26, 0x7770, RZ ;  /* 0x000077701a227816 */ /* 0x008fce00000000ff */
[----:B0-----:R-:W1:Y:S01]  /*0280*/  @P1 LDC.64 R24, c[0x0][0x218] ;  /* 0x00008600ff181b82 */ /* 0x001e620000000a00 */
[----:B------:R-:W-:Y:S02]  /*0290*/  ISETP.NE.AND P3, PT, R34, RZ, PT ;  /* 0x000000ff2200720c */ /* 0x000fe40003f65270 */
[C---:B----4-:R-:W-:Y:S02]  /*02a0*/  PRMT R34, R27.reuse, 0x7770, RZ ;  /* 0x000077701b227816 */ /* 0x050fe400000000ff */
[----:B------:R-:W-:Y:S02]  /*02b0*/  PRMT R26, R26, 0x7771, RZ ;  /* 0x000077711a1a7816 */ /* 0x000fe400000000ff */
[----:B------:R-:W-:Y:S02]  /*02c0*/  PRMT R27, R27, 0x7771, RZ ;  /* 0x000077711b1b7816 */ /* 0x000fe400000000ff */
[----:B------:R-:W-:Y:S02]  /*02d0*/  ISETP.NE.AND P4, PT, R34, RZ, PT ;  /* 0x000000ff2200720c */ /* 0x000fe40003f85270 */
[----:B-----5:R-:W-:-:S02]  /*02e0*/  @P0 IADD3 R20, P5, R4, R20, RZ ;  /* 0x0000001404140210 */ /* 0x020fc40007fbe0ff */
[----:B------:R-:W-:-:S03]  /*02f0*/  ISETP.NE.AND P2, PT, R27, RZ, PT ;  /* 0x000000ff1b00720c */ /* 0x000fc60003f45270 */
[----:B------:R-:W-:Y:S01]  /*0300*/  @P0 IMAD.X R21, R5, 0x1, R21, P5 ;  /* 0x0000000105150824 */ /* 0x000fe200028e0615 */
[----:B------:R-:W-:Y:S01]  /*0310*/  ISETP.NE.AND P5, PT, R26, RZ, PT ;  /* 0x000000ff1a00720c */ /* 0x000fe20003fa5270 */
[----:B------:R-:W0:Y:S01]  /*0320*/  @P3 LDC.64 R4, c[0x0][0x218] ;  /* 0x00008600ff043b82 */ /* 0x000e220000000a00 */
[----:B------:R-:W-:Y:S02]  /*0330*/  PRMT R27, R29, 0x7770, RZ ;  /* 0x000077701d1b7816 */ /* 0x000fe400000000ff */
[----:B------:R-:W-:Y:S02]  /*0340*/  SEL R26, RZ, 0x1, !P4 ;  /* 0x00000001ff1a7807 */ /* 0x000fe40006000000 */
[----:B------:R-:W-:Y:S02]  /*0350*/  ISETP.NE.AND P4, PT, R27, RZ, PT ;  /* 0x000000ff1b00720c */ /* 0x000fe40003f85270 */
[----:B-1----:R-:W-:Y:S02]  /*0360*/  @P1 IADD3 R30, P6, R6, R24, RZ ;  /* 0x00000018061e1210 */ /* 0x002fe40007fde0ff */
[----:B------:R-:W-:Y:S01]  /*0370*/  PRMT R29, R29, 0x7771, RZ ;  /* 0x000077711d1d7816 */ /* 0x000fe200000000ff */
[----:B------:R-:W2:Y:S02]  /*0380*/  @P0 LDG.E.U8 R26, desc[UR4][R20.64] ;  /* 0x00000004141a0981 */ /* 0x000ea4000c1e1100 */
[----:B------:R-:W-:-:S02]  /*0390*/  @P1 IMAD.X R31, R7, 0x1, R25, P6 ;  /* 0x00000001071f1824 */ /* 0x000fc400030e0619 */
[----:B------:R-:W1:Y:S01]  /*03a0*/  @P5 LDC.64 R6, c[0x0][0x218] ;  /* 0x00008600ff065b82 */ /* 0x000e620000000a00 */
[----:B------:R-:W-:Y:S02]  /*03b0*/  SEL R27, RZ, 0x1, !P2 ;  /* 0x00000001ff1b7807 */ /* 0x000fe40005000000 */
[----:B------:R-:W-:Y:S02]  /*03c0*/  PRMT R32, R0, 0x7770, RZ ;  /* 0x0000777000207816 */ /* 0x000fe400000000ff */
[----:B------:R-:W-:Y:S02]  /*03d0*/  ISETP.NE.AND P2, PT, R29, RZ, PT ;  /* 0x000000ff1d00720c */ /* 0x000fe40003f45270 */
[C---:B------:R-:W-:Y:S01]  /*03e0*/  PRMT R33, R28.reuse, 0x7770, RZ ;  /* 0x000077701c217816 */ /* 0x040fe200000000ff */
[----:B------:R-:W3:Y:S01]  /*03f0*/  @P4 LDC.64 R24, c[0x0][0x218] ;  /* 0x00008600ff184b82 */ /* 0x000ee20000000a00 */
[----:B------:R-:W-:Y:S01]  /*0400*/  PRMT R28, R28, 0x7771, RZ ;  /* 0x000077711c1c7816 */ /* 0x000fe200000000ff */
[----:B------:R4:W2:Y:S01]  /*0410*/  @P1 LDG.E.U8 R27, desc[UR4][R30.64] ;  /* 0x000000041e1b1981 */ /* 0x0008a2000c1e1100 */
[----:B------:R-:W-:-:S02]  /*0420*/  ISETP.NE.AND P6, PT, R32, RZ, PT ;  /* 0x000000ff2000720c */ /* 0x000fc40003fc5270 */
[----:B------:R-:W-:Y:S02]  /*0430*/  ISETP.NE.AND P1, PT, R33, RZ, PT ;  /* 0x000000ff2100720c */ /* 0x000fe40003f25270 */
[----:B------:R-:W-:Y:S02]  /*0440*/  ISETP.NE.AND P0, PT, R28, RZ, PT ;  /* 0x000000ff1c00720c */ /* 0x000fe40003f05270 */
[----:B------:R-:W-:Y:S01]  /*0450*/  PRMT R0, R0, 0x7771, RZ ;  /* 0x0000777100007816 */ /* 0x000fe200000000ff */
[----:B------:R-:W5:Y:S01]  /*0460*/  @P2 LDC.64 R28, c[0x0][0x218] ;  /* 0x00008600ff1c2b82 */ /* 0x000f620000000a00 */
[----:B----4-:R-:W-:Y:S02]  /*0470*/  SEL R30, RZ, 0x1, !P6 ;  /* 0x00000001ff1e7807 */ /* 0x010fe40007000000 */
[----:B0-----:R-:W-:-:S05]  /*0480*/  @P3 IADD3 R4, P6, R8, R4, RZ ;  /* 0x0000000408043210 */ /* 0x001fca0007fde0ff */
[----:B------:R-:W0:Y:S01]  /*0490*/  @P1 LDC.64 R20, c[0x0][0x218] ;  /* 0x00008600ff141b82 */ /* 0x000e220000000a00 */
[----:B------:R-:W-:Y:S01]  /*04a0*/  @P3 IMAD.X R5, R9, 0x1, R5, P6 ;  /* 0x0000000109053824 */ /* 0x000fe200030e0605 */
[----:B------:R-:W-:-:S04]  /*04b0*/  ISETP.NE.AND P6, PT, R0, RZ, PT ;  /* 0x000000ff0000720c */ /* 0x000fc80003fc5270 */
[----:B------:R-:W-:Y:S01]  /*04c0*/  SEL R31, RZ, 0x1, !P6 ;  /* 0x00000001ff1f7807 */ /* 0x000fe20007000000 */
[----:B------:R-:W4:Y:S01]  /*04d0*/  @P3 LDG.E.U8 R30, desc[UR4][R4.64] ;  /* 0x00000004041e3981 */ /* 0x000f22000c1e1100 */
[----:B------:R-:W0:Y:S01]  /*04e0*/  @P0 LDC.64 R8, c[0x0][0x218] ;  /* 0x00008600ff080b82 */ /* 0x000e220000000a00 */
[----:B-1----:R-:W-:Y:S02]  /*04f0*/  @P5 IADD3 R6, P6, R10, R6, RZ ;  /* 0x000000060a065210 */ /* 0x002fe40007fde0ff */
[----:B------:R-:W-:Y:S02]  /*0500*/  PRMT R0, R22, 0x7770, RZ ;  /* 0x0000777016007816 */ /* 0x000fe400000000ff */
[----:B---3--:R-:W-:Y:S01]  /*0510*/  @P4 IADD3 R24, P3, R12, R24, RZ ;  /* 0x000000180c184210 */ /* 0x008fe20007f7e0ff */
[----:B------:R-:W-:Y:S01]  /*0520*/  @P5 IMAD.X R7, R11, 0x1, R7, P6 ;  /* 0x000000010b075824 */ /* 0x000fe200030e0607 */
[----:B------:R-:W-:-:S03]  /*0530*/  ISETP.NE.AND P6, PT, R0, RZ, PT ;  /* 0x000000ff0000720c */ /* 0x000fc60003fc5270 */
[----:B------:R-:W-:Y:S01]  /*0540*/  @P4 IMAD.X R25, R13, 0x1, R25, P3 ;  /* 0x000000010d194824 */ /* 0x000fe200018e0619 */
[----:B------:R-:W-:Y:S01]  /*0550*/  SEL R0, RZ, 0x1, !P6 ;  /* 0x00000001ff007807 */ /* 0x000fe20007000000 */
[----:B------:R1:W4:Y:S01]  /*0560*/  @P5 LDG.E.U8 R31, desc[UR4][R6.64] ;  /* 0x00000004061f5981 */ /* 0x000322000c1e1100 */
[----:B------:R-:W-:Y:S02]  /*0570*/  PRMT R22, R22, 0x7771, RZ ;  /* 0x0000777116167816 */ /* 0x000fe400000000ff */
[----:B------:R-:W-:Y:S02]  /*0580*/  PRMT R10, R23, 0x7770, RZ ;  /* 0x00007770170a7816 */ /* 0x000fe400000000ff */
[----:B------:R-:W3:Y:S01]  /*0590*/  @P4 LDG.E.U8 R0, desc[UR4][R24.64] ;  /* 0x0000000418004981 */ /* 0x000ee2000c1e1100 */
[----:B-----5:R-:W-:Y:S02]  /*05a0*/  @P2 IADD3 R28, P4, R14, R28, RZ ;  /* 0x0000001c0e1c2210 */ /* 0x020fe40007f9e0ff */
[----:B------:R-:W-:-:S02]  /*05b0*/  ISETP.NE.AND P5, PT, R22, RZ, PT ;  /* 0x000000ff1600720c */ /* 0x000fc40003fa5270 */
[----:B------:R-:W-:Y:S01]  /*05c0*/  PRMT R23, R23, 0x7771, RZ ;  /* 0x0000777117177816 */ /* 0x000fe200000000ff */
[----:B------:R-:W-:Y:S01]  /*05d0*/  @P2 IMAD.X R29, R15, 0x1, R29, P4 ;  /* 0x000000010f1d2824 */ /* 0x000fe200020e061d */
[----:B------:R-:W-:Y:S02]  /*05e0*/  SEL R11, RZ, 0x1, !P5 ;  /* 0x00000001ff0b7807 */ /* 0x000fe40006800000 */
[----:B------:R-:W-:Y:S02]  /*05f0*/  ISETP.NE.AND P3, PT, R10, RZ, PT ;  /* 0x000000ff0a00720c */ /* 0x000fe40003f65270 */
[----:B0-----:R-:W-:Y:S02]  /*0600*/  @P1 IADD3 R20, P6, R16, R20, RZ ;  /* 0x0000001410141210 */ /* 0x001fe40007fde0ff */
[----:B------:R-:W-:Y:S01]  /*0610*/  @P0 IADD3 R8, P5, R18, R8, RZ ;  /* 0x0000000812080210 */ /* 0x000fe20007fbe0ff */
[----:B------:R-:W3:Y:S01]  /*0620*/  @P2 LDG.E.U8 R11, desc[UR4][R28.64] ;  /* 0x000000041c0b2981 */ /* 0x000ee2000c1e1100 */
[----:B------:R-:W-:Y:S01]  /*0630*/  ISETP.NE.AND P4, PT, R23, RZ, PT ;  /* 0x000000ff1700720c */ /* 0x000fe20003f85270 */
[----:B------:R-:W-:Y:S01]  /*0640*/  @P1 IMAD.X R21, R17, 0x1, R21, P6 ;  /* 0x0000000111151824 */ /* 0x000fe200030e0615 */
[----:B-1----:R-:W-:Y:S01]  /*0650*/  SEL R6, RZ, 0x1, !P3 ;  /* 0x00000001ff067807 */ /* 0x002fe20005800000 */
[----:B------:R-:W-:Y:S01]  /*0660*/  @P0 IMAD.X R9, R19, 0x1, R9, P5 ;  /* 0x0000000113090824 */ /* 0x000fe200028e0609 */
[----:B------:R-:W-:-:S04]  /*0670*/  SEL R7, RZ, 0x1, !P4 ;  /* 0x00000001ff077807 */ /* 0x000fc80006000000 */
[----:B------:R-:W5:Y:S04]  /*0680*/  @P1 LDG.E.U8 R6, desc[UR4][R20.64] ;  /* 0x0000000414061981 */ /* 0x000f68000c1e1100 */
[----:B------:R-:W5:Y:S01]  /*0690*/  @P0 LDG.E.U8 R7, desc[UR4][R8.64] ;  /* 0x0000000408070981 */ /* 0x000f62000c1e1100 */
[----:B------:R-:W-:-:S05]  /*06a0*/  IADD3 R4, P0, R2, UR6, RZ ;  /* 0x0000000602047c10 */ /* 0x000fca000ff1e0ff */
[----:B------:R-:W-:Y:S02]  /*06b0*/  IMAD.X R5, RZ, RZ, UR7, P0 ;  /* 0x00000007ff057e24 */ /* 0x000fe400080e06ff */
[----:B------:R-:W-:Y:S01]  /*06c0*/  IMAD.WIDE R2, R3, 0x2, R4 ;  /* 0x0000000203027825 */ /* 0x000fe200078e0204 */
[----:B--2---:R-:W-:-:S05]  /*06d0*/  PRMT R27, R27, 0x7604, R26 ;  /* 0x000076041b1b7816 */ /* 0x004fca000000001a */
[----:B------:R-:W-:Y:S01]  /*06e0*/  STG.E.U16 desc[UR4][R2.64], R27 ;  /* 0x0000001b02007986 */ /* 0x000fe2000c101504 */
[----:B----4-:R-:W-:-:S05]  /*06f0*/  PRMT R31, R31, 0x7604, R30 ;  /* 0x000076041f1f7816 */ /* 0x010fca000000001e */
[----:B------:R-:W-:Y:S01]  /*0700*/  STG.E.U16 desc[UR4][R2.64+0x100], R31 ;  /* 0x0001001f02007986 */ /* 0x000fe2000c101504 */
[----:B---3--:R-:W-:-:S05]  /*0710*/  PRMT R11, R11, 0x7604, R0 ;  /* 0x000076040b0b7816 */ /* 0x008fca0000000000 */
[----:B------:R-:W-:Y:S01]  /*0720*/  STG.E.U16 desc[UR4][R2.64+0x200], R11 ;  /* 0x0002000b02007986 */ /* 0x000fe2000c101504 */
[----:B-----5:R-:W-:-:S05]  /*0730*/  PRMT R7, R7, 0x7604, R6 ;  /* 0x0000760407077816 */ /* 0x020fca0000000006 */
[----:B------:R-:W-:Y:S01]  /*0740*/  STG.E.U16 desc[UR4][R2.64+0x300], R7 ;  /* 0x0003000702007986 */ /* 0x000fe2000c101504 */
[----:B------:R-:W-:Y:S05]  /*0750*/  EXIT ;  /* 0x000000000000794d */ /* 0x000fea0003800000 */
.L_x_3423:
[----:B------:R-:W0:Y:S02]  /*0760*/  S2R R31, SR_TID.X ;  /* 0x00000000001f7919 */ /* 0x000e240000002100 */
[----:B0-----:R-:W-:-:S13]  /*0770*/  ISETP.GE.AND P0, PT, R31, R3, PT ;  /* 0x000000031f00720c */ /* 0x001fda0003f06270 */
[----:B------:R-:W0:Y:S01]  /*0780*/  @!P0 LDC.64 R10, c[0x0][0x238] ;  /* 0x00008e00ff0a8b82 */ /* 0x000e220000000a00 */
[----:B------:R-:W-:-:S07]  /*0790*/  @!P0 IMAD.IADD R7, R2, 0x1, R31 ;  /* 0x0000000102078824 */ /* 0x000fce00078e021f */
[----:B------:R-:W1:Y:S08]  /*07a0*/  @!P0 LDC.64 R8, c[0x0][0x230] ;  /* 0x00008c00ff088b82 */ /* 0x000e700000000a00 */
[----:B------:R-:W2:Y:S01]  /*07b0*/  @!P0 LDC.64 R4, c[0x0][0x240] ;  /* 0x00009000ff048b82 */ /* 0x000ea20000000a00 */
[----:B0-----:R-:W-:-:S05]  /*07c0*/  @!P0 IADD3 R10, P1, R7, R10, RZ ;  /* 0x0000000a070a8210 */ /* 0x001fca0007f3e0ff */
[----:B------:R-:W-:-:S05]  /*07d0*/  @!P0 IMAD.X R11, RZ, RZ, R11, P1 ;  /* 0x000000ffff0b8224 */ /* 0x000fca00008e060b */
[----:B------:R-:W3:Y:S01]  /*07e0*/  @!P0 LDG.E.U8 R10, desc[UR4][R10.64] ;  /* 0x000000040a0a8981 */ /* 0x000ee2000c1e1100 */
[----:B-1----:R-:W-:-:S05]  /*07f0*/  @!P0 IADD3 R8, P1, R7, R8, RZ ;  /* 0x0000000807088210 */ /* 0x002fca0007f3e0ff */
[----:B------:R-:W-:Y:S02]  /*0800*/  @!P0 IMAD.X R9, RZ, RZ, R9, P1 ;  /* 0x000000ffff098224 */ /* 0x000fe400008e0609 */
[----:B--2---:R-:W-:Y:S01]  /*0810*/  @!P0 IMAD.WIDE.U32 R4, R7, 0x8, R4 ;  /* 0x0000000807048825 */ /* 0x004fe200078e0004 */
[----:B------:R-:W-:Y:S02]  /*0820*/  CS2R R6, SRZ ;  /* 0x0000000000067805 */ /* 0x000fe4000001ff00 */
[----:B------:R-:W2:Y:S04]  /*0830*/  @!P0 LDG.E.U8 R8, desc[UR4][R8.64] ;  /* 0x0000000408088981 */ /* 0x000ea8000c1e1100 */
[----:B------:R0:W4:Y:S01]  /*0840*/  @!P0 LDG.E.64 R6, desc[UR4][R4.64] ;  /* 0x0000000404068981 */ /* 0x000122000c1e1b00 */
[----:B------:R-:W-:Y:S01]  /*0850*/  PRMT R0, RZ, 0x7610, R0 ;  /* 0x00007610ff007816 */ /* 0x000fe20000000000 */
[----:B------:R-:W-:-:S05]  /*0860*/  @!P0 VIADD R31, R31, 0x80 ;  /* 0x000000801f1f8836 */ /* 0x000fca0000000000 */
[----:B------:R-:W-:Y:S02]  /*0870*/  ISETP.GE.AND P6, PT, R31, R3, PT ;  /* 0x000000031f00720c */ /* 0x000fe40003fc6270 */
[----:B0-----:R-:W-:-:S11]  /*0880*/  PRMT R5, RZ, 0x7610, R5 ;  /* 0x00007610ff057816 */ /* 0x001fd60000000005 */
[----:B------:R-:W0:Y:S01]  /*0890*/  @!P6 LDC.64 R36, c[0x0][0x230] ;  /* 0x00008c00ff24eb82 */ /* 0x000e220000000a00 */
[----:B------:R-:W-:Y:S02]  /*08a0*/  @!P6 IMAD.IADD R26, R2, 0x1, R31 ;  /* 0x00000001021ae824 */ /* 0x000fe400078e021f */
[----:B------:R-:W-:-:S05]  /*08b0*/  @!P6 VIADD R31, R31, 0x80 ;  /* 0x000000801f1fe836 */ /* 0x000fca0000000000 */
[----:B------:R-:W1:Y:S01]  /*08c0*/  @!P6 LDC.64 R32, c[0x0][0x238] ;  /* 0x00008e00ff20eb82 */ /* 0x000e620000000a00 */
[----:B------:R-:W-:-:S13]  /*08d0*/  ISETP.GE.AND P4, PT, R31, R3, PT ;  /* 0x000000031f00720c */ /* 0x000fda0003f86270 */
[----:B------:R-:W-:Y:S01]  /*08e0*/  @!P4 IMAD.IADD R4, R2, 0x1, R31 ;  /* 0x000000010204c824 */ /* 0x000fe200078e021f */
[----:B------:R-:W1:Y:S01]  /*08f0*/  @!P4 LDC.64 R34, c[0x0][0x230] ;  /* 0x00008c00ff22cb82 */ /* 0x000e620000000a00 */
[----:B------:R-:W-:-:S05]  /*0900*/  @!P4 VIADD R31, R31, 0x80 ;  /* 0x000000801f1fc836 */ /* 0x000fca0000000000 */
[----:B------:R-:W-:Y:S02]  /*0910*/  ISETP.GE.AND P3, PT, R31, R3, PT ;  /* 0x000000031f00720c */ /* 0x000fe40003f66270 */
[----:B------:R-:W1:Y:S11]  /*0920*/  @!P4 LDC.64 R22, c[0x0][0x238] ;  /* 0x00008e00ff16cb82 */ /* 0x000e760000000a00 */
[----:B------:R-:W1:Y:S01]  /*0930*/  @!P3 LDC.64 R20, c[0x0][0x238] ;  /* 0x00008e00ff14bb82 */ /* 0x000e620000000a00 */
[----:B---3--:R-:W-:Y:S01]  /*0940*/  @!P0 ISETP.NE.AND P1, PT, R10, RZ, PT ;  /* 0x000000ff0a00820c */ /* 0x008fe20003f25270 */
[----:B------:R-:W-:-:S02]  /*0950*/  @!P3 IMAD.IADD R10, R2, 0x1, R31 ;  /* 0x00000001020ab824 */ /* 0x000fc400078e021f */
[----:B------:R-:W-:Y:S01]  /*0960*/  @!P3 VIADD R31, R31, 0x80 ;  /* 0x000000801f1fb836 */ /* 0x000fe20000000000 */
[----:B------:R-:W-:-:S04]  /*0970*/  @!P0 SEL R0, RZ, 0x1, !P1 ;  /* 0x00000001ff008807 */ /* 0x000fc80004800000 */
[----:B------:R-:W-:Y:S02]  /*0980*/  PRMT R0, R0, 0x9910, RZ ;  /* 0x0000991000007816 */ /* 0x000fe400000000ff */
[----:B------:R-:W-:Y:S02]  /*0990*/  ISETP.GE.AND P5, PT, R31, R3, PT ;  /* 0x000000031f00720c */ /* 0x000fe40003fa6270 */
[----:B------:R-:W-:Y:S02]  /*09a0*/  ISETP.EQ.OR P1, PT, R0, RZ, P0 ;  /* 0x000000ff0000720c */ /* 0x000fe40000722670 */
[----:B--2---:R-:W-:Y:S02]  /*09b0*/  @!P0 ISETP.NE.AND P2, PT, R8, RZ, PT ;  /* 0x000000ff0800820c */ /* 0x004fe40003f45270 */
[----:B------:R-:W2:Y:S02]  /*09c0*/  @!P3 LDC.64 R8, c[0x0][0x230] ;  /* 0x00008c00ff08bb82 */ /* 0x000ea40000000a00 */
[----:B------:R-:W-:-:S04]  /*09d0*/  @!P0 SEL R0, RZ, 0x1, !P2 ;  /* 0x00000001ff008807 */ /* 0x000fc80005000000 */
[----:B------:R-:W-:Y:S02]  /*09e0*/  @!P0 PRMT R5, R0, 0x7610, R5 ;  /* 0x0000761000058816 */ /* 0x000fe40000000005 */
[----:B------:R-:W3:Y:S08]  /*09f0*/  @!P5 LDC.64 R18, c[0x0][0x230] ;  /* 0x00008c00ff12db82 */ /* 0x000ef00000000a00 */
[----:B------:R-:W4:Y:S08]  /*0a00*/  @!P1 LDC.64 R12, c[0x0][0x218] ;  /* 0x00008600ff0c9b82 */ /* 0x000f300000000a00 */
[----:B------:R-:W3:Y:S01]  /*0a10*/  @!P5 LDC.64 R28, c[0x0][0x238] ;  /* 0x00008e00ff1cdb82 */ /* 0x000ee20000000a00 */
[----:B----4-:R-:W-:-:S02]  /*0a20*/  @!P1 IADD3 R12, P2, R6, R12, RZ ;  /* 0x0000000c060c9210 */ /* 0x010fc40007f5e0ff */
[----:B------:R-:W-:-:S03]  /*0a30*/  P2R R6, PR, RZ, 0x1 ;  /* 0x00000001ff067803 */ /* 0x000fc60000000000 */
[----:B------:R-:W-:Y:S01]  /*0a40*/  @!P1 IMAD.X R13, R7, 0x1, R13, P2 ;  /* 0x00000001070d9824 */ /* 0x000fe200010e060d */
[----:B0-----:R-:W-:Y:S01]  /*0a50*/  @!P6 IADD3 R36, P2, R26, R36, RZ ;  /* 0x000000241a24e210 */ /* 0x001fe20007f5e0ff */
[----:B------:R-:W-:Y:S02]  /*0a60*/  @!P5 IMAD.IADD R7, R2, 0x1, R31 ;  /* 0x000000010207d824 */ /* 0x000fe400078e021f */
[----:B------:R-:W-:Y:S01]  /*0a70*/  @!P5 VIADD R31, R31, 0x80 ;  /* 0x000000801f1fd836 */ /* 0x000fe20000000000 */
[----:B------:R-:W4:Y:S01]  /*0a80*/  @!P1 LDG.E.U8 R5, desc[UR4][R12.64] ;  /* 0x000000040c059981 */ /* 0x000f22000c1e1100 */
[----:B------:R-:W-:Y:S01]  /*0a90*/  @!P6 IMAD.X R37, RZ, RZ, R37, P2 ;  /* 0x000000ffff25e224 */ /* 0x000fe200010e0625 */
[----:B-1----:R-:W-:Y:S02]  /*0aa0*/  @!P6 IADD3 R32, P2, R26, R32, RZ ;  /* 0x000000201a20e210 */ /* 0x002fe40007f5e0ff */
[----:B------:R-:W-:Y:S02]  /*0ab0*/  ISETP.GE.AND P1, PT, R31, R3, PT ;  /* 0x000000031f00720c */ /* 0x000fe40003f26270 */
[----:B------:R-:W4:Y:S01]  /*0ac0*/  @!P6 LDG.E.U8 R36, desc[UR4][R36.64] ;  /* 0x000000042424e981 */ /* 0x000f22000c1e1100 */
[----:B------:R-:W-:Y:S01]  /*0ad0*/  @!P6 IMAD.X R33, RZ, RZ, R33, P2 ;  /* 0x000000ffff21e224 */ /* 0x000fe200010e0621 */
[----:B------:R-:W-:-:S04]  /*0ae0*/  @!P4 IADD3 R34, P2, R4, R34, RZ ;  /* 0x000000220422c210 */ /* 0x000fc80007f5e0ff */
[----:B------:R0:W4:Y:S01]  /*0af0*/  @!P6 LDG.E.U8 R32, desc[UR4][R32.64] ;  /* 0x000000042020e981 */ /* 0x000122000c1e1100 */
[----:B------:R-:W-:Y:S01]  /*0b00*/  @!P4 IMAD.X R35, RZ, RZ, R35, P2 ;  /* 0x000000ffff23c224 */ /* 0x000fe200010e0623 */
[----:B------:R-:W-:-:S03]  /*0b10*/  @!P4 IADD3 R22, P2, R4, R22, RZ ;  /* 0x000000160416c210 */ /* 0x000fc60007f5e0ff */
[----:B------:R-:W1:Y:S01]  /*0b20*/  @!P1 LDC.64 R16, c[0x0][0x230] ;  /* 0x00008c00ff109b82 */ /* 0x000e620000000a00 */
[----:B------:R-:W-:Y:S01]  /*0b30*/  @!P1 IMAD.IADD R0, R2, 0x1, R31 ;  /* 0x0000000102009824 */ /* 0x000fe200078e021f */
[----:B------:R-:W4:Y:S01]  /*0b40*/  @!P4 LDG.E.U8 R25, desc[UR4][R34.64] ;  /* 0x000000042219c981 */ /* 0x000f22000c1e1100 */
[----:B------:R-:W-:Y:S01]  /*0b50*/  @!P4 IMAD.X R23, RZ, RZ, R23, P2 ;  /* 0x000000ffff17c224 */ /* 0x000fe200010e0617 */
[----:B--2---:R-:W-:Y:S01]  /*0b60*/  @!P3 IADD3 R8, P2, R10, R8, RZ ;  /* 0x000000080a08b210 */ /* 0x004fe20007f5e0ff */
[----:B------:R-:W-:-:S03]  /*0b70*/  @!P1 VIADD R31, R31, 0x80 ;  /* 0x000000801f1f9836 */ /* 0x000fc60000000000 */
[----:B------:R-:W2:Y:S01]  /*0b80*/  @!P1 LDC.64 R14, c[0x0][0x238] ;  /* 0x00008e00ff0e9b82 */ /* 0x000ea20000000a00 */
[----:B------:R-:W-:Y:S01]  /*0b90*/  @!P3 IMAD.X R9, RZ, RZ, R9, P2 ;  /* 0x000000ffff09b224 */ /* 0x000fe200010e0609 */
[----:B------:R-:W-:-:S05]  /*0ba0*/  @!P3 IADD3 R20, P2, R10, R20, RZ ;  /* 0x000000140a14b210 */ /* 0x000fca0007f5e0ff */
[----:B------:R-:W-:Y:S01]  /*0bb0*/  @!P3 IMAD.X R21, RZ, RZ, R21, P2 ;  /* 0x000000ffff15b224 */ /* 0x000fe200010e0615 */
[C---:B---3--:R-:W-:Y:S01]  /*0bc0*/  @!P5 IADD3 R18, P2, R7.reuse, R18, RZ ;  /* 0x000000120712d210 */ /* 0x048fe20007f5e0ff */
[----:B------:R-:W3:Y:S04]  /*0bd0*/  @!P3 LDG.E.U8 R9, desc[UR4][R8.64] ;  /* 0x000000040809b981 */ /* 0x000ee8000c1e1100 */
[----:B------:R-:W-:Y:S01]  /*0be0*/  @!P5 IMAD.X R19, RZ, RZ, R19, P2 ;  /* 0x000000ffff13d224 */ /* 0x000fe200010e0613 */
[----:B------:R-:W-:Y:S02]  /*0bf0*/  @!P5 IADD3 R28, P2, R7, R28, RZ ;  /* 0x0000001c071cd210 */ /* 0x000fe40007f5e0ff */
[----:B0-----:R-:W-:Y:S02]  /*0c00*/  PRMT R33, RZ, 0x7610, R33 ;  /* 0x00007610ff217816 */ /* 0x001fe40000000021 */
[----:B------:R-:W3:Y:S01]  /*0c10*/  @!P5 LDG.E.U8 R30, desc[UR4][R18.64] ;  /* 0x00000004121ed981 */ /* 0x000ee2000c1e1100 */
[----:B------:R-:W-:Y:S01]  /*0c20*/  @!P5 IMAD.X R29, RZ, RZ, R29, P2 ;  /* 0x000000ffff1dd224 */ /* 0x000fe200010e061d */
[----:B-1----:R-:W-:-:S02]  /*0c30*/  @!P1 IADD3 R16, P2, R0, R16, RZ ;  /* 0x0000001000109210 */ /* 0x002fc40007f5e0ff */
[----:B------:R0:W3:Y:S03]  /*0c40*/  @!P3 LDG.E.U8 R8, desc[UR4][R20.64] ;  /* 0x000000041408b981 */ /* 0x0000e6000c1e1100 */
[----:B------:R-:W-:Y:S01]  /*0c50*/  @!P1 IMAD.X R17, RZ, RZ, R17, P2 ;  /* 0x000000ffff119224 */ /* 0x000fe200010e0611 */
[----:B--2---:R-:W-:Y:S01]  /*0c60*/  @!P1 IADD3 R14, P2, R0, R14, RZ ;  /* 0x0000000e000e9210 */ /* 0x004fe20007f5e0ff */
[----:B------:R-:W2:Y:S04]  /*0c70*/  @!P5 LDG.E.U8 R28, desc[UR4][R28.64] ;  /* 0x000000041c1cd981 */ /* 0x000ea8000c1e1100 */
[----:B------:R-:W-:Y:S01]  /*0c80*/  @!P1 IMAD.X R15, RZ, RZ, R15, P2 ;  /* 0x000000ffff0f9224 */ /* 0x000fe200010e060f */
[----:B------:R-:W-:Y:S01]  /*0c90*/  ISETP.GE.AND P2, PT, R31, R3, PT ;  /* 0x000000031f00720c */ /* 0x000fe20003f46270 */
[----:B0-----:R-:W0:Y:S03]  /*0ca0*/  @!P6 LDC.64 R20, c[0x0][0x240] ;  /* 0x00009000ff14eb82 */ /* 0x001e260000000a00 */
[----:B------:R-:W2:Y:S04]  /*0cb0*/  @!P1 LDG.E.U8 R19, desc[UR4][R14.64] ;  /* 0x000000040e139981 */ /* 0x000ea8000c1e1100 */
[----:B------:R1:W2:Y:S05]  /*0cc0*/  @!P1 LDG.E.U8 R29, desc[UR4][R16.64] ;  /* 0x00000004101d9981 */ /* 0x0002aa000c1e1100 */
[----:B------:R-:W0:Y:S01]  /*0cd0*/  @!P2 LDC.64 R12, c[0x0][0x230] ;  /* 0x00008c00ff0cab82 */ /* 0x000e220000000a00 */
[----:B------:R-:W-:-:S07]  /*0ce0*/  @!P2 IMAD.IADD R24, R2, 0x1, R31 ;  /* 0x000000010218a824 */ /* 0x000fce00078e021f */
[----:B-1----:R-:W1:Y:S01]  /*0cf0*/  @!P3 LDC.64 R16, c[0x0][0x240] ;  /* 0x00009000ff10bb82 */ /* 0x002e620000000a00 */
[----:B0-----:R-:W-:-:S07]  /*0d00*/  @!P6 IMAD.WIDE.U32 R26, R26, 0x8, R20 ;  /* 0x000000081a1ae825 */ /* 0x001fce00078e0014 */
[----:B------:R-:W0:Y:S01]  /*0d10*/  @!P1 LDC.64 R14, c[0x0][0x240] ;  /* 0x00009000ff0e9b82 */ /* 0x000e220000000a00 */
[----:B------:R-:W-:-:S07]  /*0d20*/  @!P2 IADD3 R12, P0, R24, R12, RZ ;  /* 0x0000000c180ca210 */ /* 0x000fce0007f1e0ff */
[----:B------:R-:W0:Y:S01]  /*0d30*/  @!P2 LDC.64 R34, c[0x0][0x240] ;  /* 0x00009000ff22ab82 */ /* 0x000e220000000a00 */
[----:B------:R-:W-:Y:S01]  /*0d40*/  @!P2 IMAD.X R13, RZ, RZ, R13, P0 ;  /* 0x000000ffff0da224 */ /* 0x000fe200000e060d */
[----:B------:R-:W-:-:S04]  /*0d50*/  CS2R R20, SRZ ;  /* 0x0000000000147805 */ /* 0x000fc8000001ff00 */
[----:B------:R1:W2:Y:S04]  /*0d60*/  @!P2 LDG.E.U8 R18, desc[UR4][R12.64] ;  /* 0x000000040c12a981 */ /* 0x0002a8000c1e1100 */
[----:B------:R1:W2:Y:S02]  /*0d70*/  @!P6 LDG.E.64 R20, desc[UR4][R26.64] ;  /* 0x000000041a14e981 */ /* 0x0002a4000c1e1b00 */
[----:B-1----:R-:W1:Y:S08]  /*0d80*/  @!P5 LDC.64 R12, c[0x0][0x240] ;  /* 0x00009000ff0cdb82 */ /* 0x002e700000000a00 */
[----:B------:R-:W0:Y:S01]  /*0d90*/  @!P4 LDC.64 R26, c[0x0][0x240] ;  /* 0x00009000ff1acb82 */ /* 0x000e220000000a00 */
[----:B----4-:R-:W-:-:S04]  /*0da0*/  @!P6 ISETP.NE.AND P0, PT, R36, RZ, PT ;  /* 0x000000ff2400e20c */ /* 0x010fc80003f05270 */
[----:B------:R-:W-:Y:S02]  /*0db0*/  @!P6 SEL R11, RZ, 0x1, !P0 ;  /* 0x00000001ff0be807 */ /* 0x000fe40004000000 */
[----:B------:R-:W-:-:S04]  /*0dc0*/  @!P6 ISETP.NE.AND P0, PT, R32, RZ, PT ;  /* 0x000000ff2000e20c */ /* 0x000fc80003f05270 */
[----:B------:R-:W-:Y:S02]  /*0dd0*/  @!P6 SEL R33, RZ, 0x1, !P0 ;  /* 0x00000001ff21e807 */ /* 0x000fe40004000000 */
[----:B------:R-:W-:Y:S02]  /*0de0*/  ISETP.NE.AND P0, PT, R6, RZ, PT ;  /* 0x000000ff0600720c */ /* 0x000fe40003f05270 */
[----:B------:R4:W3:Y:S01]  /*0df0*/  @!P4 LDG.E.U8 R6, desc[UR4][R22.64] ;  /* 0x000000041606c981 */ /* 0x0008e2000c1e1100 */
[----:B0-----:R-:W-:Y:S01]  /*0e00*/  @!P4 IMAD.WIDE.U32 R26, R4, 0x8, R26 ;  /* 0x00000008041ac825 */ /* 0x001fe200078e001a */
[----:B------:R-:W-:Y:S02]  /*0e10*/  PRMT R4, RZ, 0x7610, R4 ;  /* 0x00007610ff047816 */ /* 0x000fe40000000004 */
[----:B----4-:R-:W-:Y:S02]  /*0e20*/  CS2R R22, SRZ ;  /* 0x0000000000167805 */ /* 0x010fe4000001ff00 */
[----:B------:R-:W-:-:S02]  /*0e30*/  @!P6 PRMT R4, R11, 0x7610, R4 ;  /* 0x000076100b04e816 */ /* 0x000fc40000000004 */
[----:B------:R-:W-:Y:S02]  /*0e40*/  @!P4 ISETP.NE.AND P6, PT, R25, RZ, PT ;  /* 0x000000ff1900c20c */ /* 0x000fe40003fc5270 */
[----:B------:R1:W4:Y:S01]  /*0e50*/  @!P4 LDG.E.64 R22, desc[UR4][R26.64] ;  /* 0x000000041a16c981 */ /* 0x000322000c1e1b00 */
[----:B------:R-:W-:Y:S01]  /*0e60*/  @!P3 IMAD.WIDE.U32 R16, R10, 0x8, R16 ;  /* 0x000000080a10b825 */ /* 0x000fe200078e0010 */
[----:B------:R-:W-:Y:S02]  /*0e70*/  CS2R R10, SRZ ;  /* 0x00000000000a7805 */ /* 0x000fe4000001ff00 */
[----:B------:R-:W-:Y:S01]  /*0e80*/  @!P4 SEL R25, RZ, 0x1, !P6 ;  /* 0x00000001ff19c807 */ /* 0x000fe20007000000 */
[----:B------:R-:W-:-:S03]  /*0e90*/  @!P2 VIADD R31, R31, 0x80 ;  /* 0x000000801f1fa836 */ /* 0x000fc60000000000 */
[----:B------:R0:W4:Y:S01]  /*0ea0*/  @!P3 LDG.E.64 R10, desc[UR4][R16.64] ;  /* 0x00000004100ab981 */ /* 0x000122000c1e1b00 */
[----:B-1----:R-:W-:Y:S01]  /*0eb0*/  @!P5 IMAD.WIDE.U32 R26, R7, 0x8, R12 ;  /* 0x00000008071ad825 */ /* 0x002fe200078e000c */
[----:B------:R-:W-:-:S06]  /*0ec0*/  CS2R R12, SRZ ;  /* 0x00000000000c7805 */ /* 0x000fcc000001ff00 */
[----:B------:R1:W4:Y:S01]  /*0ed0*/  @!P5 LDG.E.64 R12, desc[UR4][R26.64] ;  /* 0x000000041a0cd981 */ /* 0x000322000c1e1b00 */
[----:B0-----:R-:W-:Y:S01]  /*0ee0*/  @!P1 IMAD.WIDE.U32 R16, R0, 0x8, R14 ;  /* 0x0000000800109825 */ /* 0x001fe200078e000e */
[----:B------:R-:W-:Y:S02]  /*0ef0*/  PRMT R0, RZ, 0x7610, R0 ;  /* 0x00007610ff007816 */ /* 0x000fe40000000000 */
[----:B-1----:R-:W-:Y:S02]  /*0f00*/  PRMT R26, RZ, 0x7610, R26 ;  /* 0x00007610ff1a7816 */ /* 0x002fe4000000001a */
[----:B------:R-:W-:Y:S02]  /*0f10*/  @!P4 PRMT R0, R25, 0x7610, R0 ;  /* 0x000076101900c816 */ /* 0x000fe40000000000 */
[----:B------:R-:W-:Y:S01]  /*0f20*/  CS2R R14, SRZ ;  /* 0x00000000000e7805 */ /* 0x000fe2000001ff00 */
[----:B------:R-:W-:-:S05]  /*0f30*/  @!P2 IMAD.WIDE.U32 R34, R24, 0x8, R34 ;  /* 0x000000081822a825 */ /* 0x000fca00078e0022 */
[----:B------:R0:W4:Y:S01]  /*0f40*/  @!P1 LDG.E.64 R14, desc[UR4][R16.64] ;  /* 0x00000004100e9981 */ /* 0x000122000c1e1b00 */
[----:B------:R-:W-:Y:S02]  /*0f50*/  PRMT R27, RZ, 0x7610, R27 ;  /* 0x00007610ff1b7816 */ /* 0x000fe4000000001b */
[----:B0-----:R-:W-:-:S06]  /*0f60*/  CS2R R16, SRZ ;  /* 0x0000000000107805 */ /* 0x001fcc000001ff00 */
[----:B------:R0:W4:Y:S01]  /*0f70*/  @!P2 LDG.E.64 R16, desc[UR4][R34.64] ;  /* 0x000000042210a981 */ /* 0x000122000c1e1b00 */
[----:B------:R-:W-:Y:S02]  /*0f80*/  CS2R R36, SRZ ;  /* 0x0000000000247805 */ /* 0x000fe4000001ff00 */
[----:B---3--:R-:W-:Y:S02]  /*0f90*/  @!P4 ISETP.NE.AND P6, PT, R6, RZ, PT ;  /* 0x000000ff0600c20c */ /* 0x008fe40003fc5270 */
[----:B------:R-:W0:Y:S02]  /*0fa0*/  @!P2 LDC.64 R6, c[0x0][0x238] ;  /* 0x00008e00ff06ab82 */ /* 0x000e240000000a00 */
[----:B------:R-:W-:Y:S02]  /*0fb0*/  @!P4 SEL R26, RZ, 0x1, !P6 ;  /* 0x00000001ff1ac807 */ /* 0x000fe40007000000 */
[----:B------:R-:W-:Y:S02]  /*0fc0*/  ISETP.GE.AND P6, PT, R31, R3, PT ;  /* 0x000000031f00720c */ /* 0x000fe40003fc6270 */
[----:B------:R-:W-:-:S04]  /*0fd0*/  @!P3 ISETP.NE.AND P4, PT, R9, RZ, PT ;  /* 0x000000ff0900b20c */ /* 0x000fc80003f85270 */
[----:B------:R-:W-:Y:S02]  /*0fe0*/  @!P3 SEL R32, RZ, 0x1, !P4 ;  /* 0x00000001ff20b807 */ /* 0x000fe40006000000 */
[----:B------:R-:W-:-:S05]  /*0ff0*/  @!P3 ISETP.NE.AND P4, PT, R8, RZ, PT ;  /* 0x000000ff0800b20c */ /* 0x000fca0003f85270 */
[----:B------:R-:W1:Y:S01]  /*1000*/  @!P6 LDC.64 R8, c[0x0][0x230] ;  /* 0x00008c00ff08eb82 */ /* 0x000e620000000a00 */
[----:B------:R-:W-:Y:S02]  /*1010*/  @!P3 SEL R27, RZ, 0x1, !P4 ;  /* 0x00000001ff1bb807 */ /* 0x000fe40006000000 */
[----:B0-----:R-:W-:-:S05]  /*1020*/  @!P2 IADD3 R34, P4, R24, R6, RZ ;  /* 0x000000061822a210 */ /* 0x001fca0007f9e0ff */
[----:B------:R-:W0:Y:S01]  /*1030*/  @!P6 LDC.64 R24, c[0x0][0x238] ;  /* 0x00008e00ff18eb82 */ /* 0x000e220000000a00 */
[----:B------:R-:W-:Y:S01]  /*1040*/  @!P6 IMAD.IADD R31, R2, 0x1, R31 ;  /* 0x00000001021fe824 */ /* 0x000fe200078e021f */
[----:B------:R-:W3:Y:S01]  /*1050*/  S2R R6, SR_TID.X ;  /* 0x0000000000067919 */ /* 0x000ee20000002100 */
[----:B------:R-:W-:-:S06]  /*1060*/  @!P2 IMAD.X R35, RZ, RZ, R7, P4 ;  /* 0x000000ffff23a224 */ /* 0x000fcc00020e0607 */
[----:B------:R-:W4:Y:S01]  /*1070*/  @!P2 LDG.E.U8 R35, desc[UR4][R34.64] ;  /* 0x000000042223a981 */ /* 0x000f22000c1e1100 */
[----:B-1----:R-:W-:-:S05]  /*1080*/  @!P6 IADD3 R8, P4, R31, R8, RZ ;  /* 0x000000081f08e210 */ /* 0x002fca0007f9e0ff */
[----:B------:R-:W-:-:S05]  /*1090*/  @!P6 IMAD.X R9, RZ, RZ, R9, P4 ;  /* 0x000000ffff09e224 */ /* 0x000fca00020e0609 */
[----:B------:R3:W4:Y:S01]  /*10a0*/  @!P6 LDG.E.U8 R34, desc[UR4][R8.64] ;  /* 0x000000040822e981 */ /* 0x000722000c1e1100 */
[----:B0-----:R-:W-:-:S05]  /*10b0*/  @!P6 IADD3 R24, P4, R31, R24, RZ ;  /* 0x000000181f18e210 */ /* 0x001fca0007f9e0ff */
[----:B------:R-:W-:Y:S01]  /*10c0*/  @!P6 IMAD.X R25, RZ, RZ, R25, P4 ;  /* 0x000000ffff19e224 */ /* 0x000fe200020e0619 */
[----:B------:R-:W-:-:S04]  /*10d0*/  PRMT R7, R33, 0x9910, RZ ;  /* 0x0000991021077816 */ /* 0x000fc800000000ff */
[----:B------:R0:W4:Y:S01]  /*10e0*/  @!P6 LDG.E.U8 R33, desc[UR4][R24.64] ;  /* 0x000000041821e981 */ /* 0x000122000c1e1100 */
[----:B---3--:R-:W-:Y:S01]  /*10f0*/  VIADD R9, R6, 0x80 ;  /* 0x0000008006097836 */ /* 0x008fe20000000000 */
[----:B------:R-:W-:-:S04]  /*1100*/  ISETP.NE.AND P4, PT, R7, RZ, PT ;  /* 0x000000ff0700720c */ /* 0x000fc80003f85270 */
[----:B------:R-:W-:Y:S02]  /*1110*/  ISETP.GE.OR P4, PT, R9, R3, !P4 ;  /* 0x000000030900720c */ /* 0x000fe40006786670 */
[----:B------:R-:W-:-:S11]  /*1120*/  PRMT R8, RZ, 0x7610, R8 ;  /* 0x00007610ff087816 */ /* 0x000fd60000000008 */
[----:B0-----:R-:W0:Y:S01]  /*1130*/  @!P4 LDC.64 R24, c[0x0][0x218] ;  /* 0x00008600ff18cb82 */ /* 0x001e220000000a00 */
[----:B------:R-:W-:Y:S02]  /*1140*/  @!P3 PRMT R8, R32, 0x7610, R8 ;  /* 0x000076102008b816 */ /* 0x000fe40000000008 */
[----:B------:R-:W-:Y:S02]  /*1150*/  @!P5 ISETP.NE.AND P3, PT, R30, RZ, PT ;  /* 0x000000ff1e00d20c */ /* 0x000fe40003f65270 */
[----:B------:R-:W-:Y:S02]  /*1160*/  PRMT R7, RZ, 0x7610, R7 ;  /* 0x00007610ff077816 */ /* 0x000fe40000000007 */
[----:B------:R-:W-:Y:S02]  /*1170*/  @!P5 SEL R32, RZ, 0x1, !P3 ;  /* 0x00000001ff20d807 */ /* 0x000fe40005800000 */
[----:B--2---:R-:W-:Y:S02]  /*1180*/  @!P5 ISETP.NE.AND P3, PT, R28, RZ, PT ;  /* 0x000000ff1c00d20c */ /* 0x004fe40003f65270 */
[----:B------:R-:W-:-:S02]  /*1190*/  PRMT R30, RZ, 0x7610, R30 ;  /* 0x00007610ff1e7816 */ /* 0x000fc4000000001e */
[----:B------:R-:W-:Y:S02]  /*11a0*/  @!P5 SEL R30, RZ, 0x1, !P3 ;  /* 0x00000001ff1ed807 */ /* 0x000fe40005800000 */
[----:B------:R-:W-:Y:S02]  /*11b0*/  @!P5 PRMT R7, R32, 0x7610, R7 ;  /* 0x000076102007d816 */ /* 0x000fe40000000007 */
[----:B------:R-:W-:Y:S02]  /*11c0*/  @!P1 ISETP.NE.AND P3, PT, R29, RZ, PT ;  /* 0x000000ff1d00920c */ /* 0x000fe40003f65270 */
[----:B0-----:R-:W-:Y:S02]  /*11d0*/  @!P4 IADD3 R24, P5, R20, R24, RZ ;  /* 0x000000181418c210 */ /* 0x001fe40007fbe0ff */
[----:B------:R-:W-:Y:S02]  /*11e0*/  @!P1 SEL R20, RZ, 0x1, !P3 ;  /* 0x00000001ff149807 */ /* 0x000fe40005800000 */
[----:B------:R-:W-:Y:S01]  /*11f0*/  @!P2 ISETP.NE.AND P3, PT, R18, RZ, PT ;  /* 0x000000ff1200a20c */ /* 0x000fe20003f65270 */
[----:B------:R-:W-:Y:S01]  /*1200*/  @!P4 IMAD.X R25, R21, 0x1, R25, P5 ;  /* 0x000000011519c824 */ /* 0x000fe200028e0619 */
[----:B------:R-:W-:-:S02]  /*1210*/  @!P1 ISETP.NE.AND P5, PT, R19, RZ, PT ;  /* 0x000000ff1300920c */ /* 0x000fc40003fa5270 */
[----:B------:R-:W0:Y:S01]  /*1220*/  @!P6 LDC.64 R18, c[0x0][0x240] ;  /* 0x00009000ff12eb82 */ /* 0x000e220000000a00 */
[----:B------:R-:W-:Y:S01]  /*1230*/  PRMT R28, RZ, 0x7610, R28 ;  /* 0x00007610ff1c7816 */ /* 0x000fe2000000001c */
[----:B------:R-:W-:Y:S01]  /*1240*/  VIADD R32, R6, 0x100 ;  /* 0x0000010006207836 */ /* 0x000fe20000000000 */
[----:B------:R-:W-:Y:S01]  /*1250*/  PRMT R21, R26, 0x9910, RZ ;  /* 0x000099101a157816 */ /* 0x000fe200000000ff */
[----:B------:R-:W5:Y:S01]  /*1260*/  @!P4 LDG.E.U8 R4, desc[UR4][R24.64] ;  /* 0x000000041804c981 */ /* 0x000f62000c1e1100 */
[----:B0-----:R-:W-:-:S05]  /*1270*/  @!P6 IMAD.WIDE.U32 R18, R31, 0x8, R18 ;  /* 0x000000081f12e825 */ /* 0x001fca00078e0012 */
[----:B------:R0:W2:Y:S01]  /*1280*/  @!P6 LDG.E.64 R36, desc[UR4][R18.64] ;  /* 0x000000041224e981 */ /* 0x0000a2000c1e1b00 */
[----:B------:R-:W-:Y:S02]  /*1290*/  @!P1 PRMT R28, R20, 0x7610, R28 ;  /* 0x00007610141c9816 */ /* 0x000fe4000000001c */
[----:B------:R-:W-:Y:S02]  /*12a0*/  PRMT R20, RZ, 0x7610, R20 ;  /* 0x00007610ff147816 */ /* 0x000fe40000000014 */
[----:B------:R-:W-:Y:S02]  /*12b0*/  @!P1 SEL R20, RZ, 0x1, !P5 ;  /* 0x00000001ff149807 */ /* 0x000fe40006800000 */
[----:B------:R-:W-:-:S04]  /*12c0*/  ISETP.NE.AND P1, PT, R21, RZ, PT ;  /* 0x000000ff1500720c */ /* 0x000fc80003f25270 */
[----:B------:R-:W-:Y:S02]  /*12d0*/  ISETP.GE.OR P1, PT, R32, R3, !P1 ;  /* 0x000000032000720c */ /* 0x000fe40004f26670 */
[----:B------:R-:W-:Y:S02]  /*12e0*/  @!P2 SEL R26, RZ, 0x1, !P3 ;  /* 0x00000001ff1aa807 */ /* 0x000fe40005800000 */
[----:B0-----:R-:W-:Y:S02]  /*12f0*/  PRMT R18, R27, 0x9910, RZ ;  /* 0x000099101b127816 */ /* 0x001fe400000000ff */
[----:B------:R-:W-:Y:S02]  /*1300*/  PRMT R19, R30, 0x9910, RZ ;  /* 0x000099101e137816 */ /* 0x000fe400000000ff */
[----:B------:R-:W-:Y:S02]  /*1310*/  PRMT R21, RZ, 0x7610, R21 ;  /* 0x00007610ff157816 */ /* 0x000fe40000000015 */
[----:B------:R-:W-:-:S02]  /*1320*/  PRMT R29, RZ, 0x7610, R29 ;  /* 0x00007610ff1d7816 */ /* 0x000fc4000000001d */
[----:B------:R-:W-:Y:S02]  /*1330*/  PRMT R30, RZ, 0x7610, R30 ;  /* 0x00007610ff1e7816 */ /* 0x000fe4000000001e */
[----:B------:R-:W-:Y:S02]  /*1340*/  @!P2 PRMT R29, R26, 0x7610, R29 ;  /* 0x000076101a1da816 */ /* 0x000fe4000000001d */
[----:B------:R-:W-:Y:S02]  /*1350*/  PRMT R26, R20, 0x9910, RZ ;  /* 0x00009910141a7816 */ /* 0x000fe400000000ff */
[----:B------:R-:W-:Y:S01]  /*1360*/  PRMT R20, RZ, 0x7610, R20 ;  /* 0x00007610ff147816 */ /* 0x000fe20000000014 */
[----:B------:R-:W-:Y:S01]  /*1370*/  VIADD R32, R6, 0x200 ;  /* 0x0000020006207836 */ /* 0x000fe20000000000 */
[----:B------:R-:W-:Y:S04]  /*1380*/  BSSY B0, `(.L_x_3424) ;  /* 0x0000069000007945 */ /* 0x000fe80003800000 */
[----:B------:R-:W-:Y:S01]  /*1390*/  BSSY B1, `(.L_x_3425) ;  /* 0x0000060000017945 */ /* 0x000fe20003800000 */
[----:B----4-:R-:W-:-:S04]  /*13a0*/  @!P2 ISETP.NE.AND P3, PT, R35, RZ, PT ;  /* 0x000000ff2300a20c */ /* 0x010fc80003f65270 */
[----:B------:R-:W-:Y:S02]  /*13b0*/  @!P2 SEL R21, RZ, 0x1, !P3 ;  /* 0x00000001ff15a807 */ /* 0x000fe40005800000 */
[----:B------:R-:W-:Y:S02]  /*13c0*/  ISETP.NE.AND P3, PT, R18, RZ, PT ;  /* 0x000000ff1200720c */ /* 0x000fe40003f65270 */
[----:B------:R-:W-:-:S04]  /*13d0*/  @!P6 ISETP.NE.AND P5, PT, R34, RZ, PT ;  /* 0x000000ff2200e20c */ /* 0x000fc80003fa5270 */
[----:B------:R-:W-:Y:S02]  /*13e0*/  @!P6 SEL R27, RZ, 0x1, !P5 ;  /* 0x00000001ff1be807 */ /* 0x000fe40006800000 */
[----:B------:R-:W-:Y:S02]  /*13f0*/  ISETP.NE.AND P5, PT, R19, RZ, PT ;  /* 0x000000ff1300720c */ /* 0x000fe40003fa5270 */
[----:B------:R-:W0:Y:S01]  /*1400*/  @!P1 LDC.64 R18, c[0x0][0x218] ;  /* 0x00008600ff129b82 */ /* 0x000e220000000a00 */
[----:B------:R-:W-:Y:S02]  /*1410*/  @!P6 ISETP.NE.AND P2, PT, R33, RZ, PT ;  /* 0x000000ff2100e20c */ /* 0x000fe40003f45270 */
[----:B------:R-:W-:Y:S02]  /*1420*/  @!P6 PRMT R30, R27, 0x7610, R30 ;  /* 0x000076101b1ee816 */ /* 0x000fe4000000001e */
[----:B------:R-:W-:Y:S02]  /*1430*/  @!P6 SEL R20, RZ, 0x1, !P2 ;  /* 0x00000001ff14e807 */ /* 0x000fe40005000000 */
[----:B------:R-:W-:Y:S01]  /*1440*/  ISETP.NE.AND P6, PT, R26, RZ, PT ;  /* 0x000000ff1a00720c */ /* 0x000fe20003fc5270 */
[----:B------:R-:W-:Y:S01]  /*1450*/  VIADD R26, R6, 0x180 ;  /* 0x00000180061a7836 */ /* 0x000fe20000000000 */
[----:B------:R-:W-:-:S04]  /*1460*/  PRMT R21, R21, 0x9910, RZ ;  /* 0x0000991015157816 */ /* 0x000fc800000000ff */
[-C--:B------:R-:W-:Y:S02]  /*1470*/  ISETP.GE.OR P3, PT, R26, R3.reuse, !P3 ;  /* 0x000000031a00720c */ /* 0x080fe40005f66670 */
[----:B------:R-:W-:Y:S02]  /*1480*/  ISETP.NE.AND P2, PT, R21, RZ, PT ;  /* 0x000000ff1500720c */ /* 0x000fe40003f45270 */
[----:B------:R-:W-:Y:S01]  /*1490*/  PRMT R21, R20, 0x9910, RZ ;  /* 0x0000991014157816 */ /* 0x000fe200000000ff */
[----:B------:R-:W-:Y:S01]  /*14a0*/  VIADD R20, R6, 0x280 ;  /* 0x0000028006147836 */ /* 0x000fe20000000000 */
[-C--:B------:R-:W-:Y:S02]  /*14b0*/  ISETP.GE.OR P5, PT, R32, R3.reuse, !P5 ;  /* 0x000000032000720c */ /* 0x080fe40006fa6670 */
[----:B0-----:R-:W-:Y:S01]  /*14c0*/  @!P1 IADD3 R24, P4, R22, R18, RZ ;  /* 0x0000001216189210 */ /* 0x001fe20007f9e0ff */
[----:B------:R-:W-:Y:S01]  /*14d0*/  IMAD.MOV.U32 R18, RZ, RZ, R21 ;  /* 0x000000ffff127224 */ /* 0x000fe200078e0015 */
[----:B------:R-:W-:Y:S01]  /*14e0*/  ISETP.GE.OR P6, PT, R20, R3, !P6 ;  /* 0x000000031400720c */ /* 0x000fe200077c6670 */
[----:B------:R-:W-:-:S02]  /*14f0*/  VIADD R20, R6, 0x380 ;  /* 0x0000038006147836 */ /* 0x000fc40000000000 */
[----:B------:R-:W-:Y:S01]  /*1500*/  @!P1 IMAD.X R25, R23, 0x1, R19, P4 ;  /* 0x0000000117199824 */ /* 0x000fe200020e0613 */
[----:B------:R-:W-:Y:S02]  /*1510*/  ISETP.NE.AND P4, PT, R18, RZ, PT ;  /* 0x000000ff1200720c */ /* 0x000fe40003f85270 */
[----:B------:R-:W0:Y:S02]  /*1520*/  @!P3 LDC.64 R18, c[0x0][0x218] ;  /* 0x00008600ff12bb82 */ /* 0x000e240000000a00 */
[-C--:B------:R-:W-:Y:S01]  /*1530*/  ISETP.GE.OR P4, PT, R20, R3.reuse, !P4 ;  /* 0x000000031400720c */ /* 0x080fe20006786670 */
[----:B------:R-:W-:Y:S01]  /*1540*/  VIADD R26, R6, 0x300 ;  /* 0x00000300061a7836 */ /* 0x000fe20000000000 */
[----:B------:R1:W5:Y:S04]  /*1550*/  @!P1 LDG.E.U8 R0, desc[UR4][R24.64] ;  /* 0x0000000418009981 */ /* 0x000368000c1e1100 */
[----:B------:R-:W3:Y:S01]  /*1560*/  @!P5 LDC.64 R20, c[0x0][0x218] ;  /* 0x00008600ff14db82 */ /* 0x000ee20000000a00 */
[----:B------:R-:W-:-:S07]  /*1570*/  ISETP.GE.OR P2, PT, R26, R3, !P2 ;  /* 0x000000031a00720c */ /* 0x000fce0005746670 */
[----:B------:R-:W4:Y:S01]  /*1580*/  @!P6 LDC.64 R22, c[0x0][0x218] ;  /* 0x00008600ff16eb82 */ /* 0x000f220000000a00 */
[----:B0-----:R-:W-:-:S07]  /*1590*/  @!P3 IADD3 R18, P1, R10, R18, RZ ;  /* 0x000000120a12b210 */ /* 0x001fce0007f3e0ff */
[----:B-1----:R-:W0:Y:S01]  /*15a0*/  @!P2 LDC.64 R24, c[0x0][0x218] ;  /* 0x00008600ff18ab82 */ /* 0x002e220000000a00 */
[----:B------:R-:W-:Y:S01]  /*15b0*/  @!P3 IMAD.X R19, R11, 0x1, R19, P1 ;  /* 0x000000010b13b824 */ /* 0x000fe200008e0613 */
[----:B---3--:R-:W-:-:S06]  /*15c0*/  @!P5 IADD3 R20, P1, R12, R20, RZ ;  /* 0x000000140c14d210 */ /* 0x008fcc0007f3e0ff */
[----:B------:R-:W2:Y:S01]  /*15d0*/  @!P4 LDC.64 R26, c[0x0][0x218] ;  /* 0x00008600ff1acb82 */ /* 0x000ea20000000a00 */
[----:B------:R1:W5:Y:S01]  /*15e0*/  @!P3 LDG.E.U8 R8, desc[UR4][R18.64] ;  /* 0x000000041208b981 */ /* 0x000362000c1e1100 */
[----:B------:R-:W-:-:S06]  /*15f0*/  @!P5 IMAD.X R21, R13, 0x1, R21, P1 ;  /* 0x000000010d15d824 */ /* 0x000fcc00008e0615 */
[----:B------:R-:W3:Y:S01]  /*1600*/  @!P0 LDC.64 R12, c[0x0][0x228] ;  /* 0x00008a00ff0c8b82 */ /* 0x000ee20000000a00 */
[----:B----4-:R-:W-:Y:S01]  /*1610*/  @!P6 IADD3 R22, P3, R14, R22, RZ ;  /* 0x000000160e16e210 */ /* 0x010fe20007f7e0ff */
[----:B------:R-:W-:Y:S01]  /*1620*/  @!P0 IMAD.IADD R11, R2, 0x1, R6 ;  /* 0x00000001020b8824 */ /* 0x000fe200078e0206 */
[----:B------:R1:W5:Y:S01]  /*1630*/  @!P5 LDG.E.U8 R7, desc[UR4][R20.64] ;  /* 0x000000041407d981 */ /* 0x000362000c1e1100 */
[----:B0-----:R-:W-:Y:S02]  /*1640*/  @!P2 IADD3 R24, P1, R16, R24, RZ ;  /* 0x000000181018a210 */ /* 0x001fe40007f3e0ff */
[----:B------:R-:W-:-:S03]  /*1650*/  @!P6 IMAD.X R23, R15, 0x1, R23, P3 ;  /* 0x000000010f17e824 */ /* 0x000fc600018e0617 */
[----:B------:R-:W-:Y:S02]  /*1660*/  @!P2 IMAD.X R25, R17, 0x1, R25, P1 ;  /* 0x000000011119a824 */ /* 0x000fe400008e0619 */
[----:B------:R1:W5:Y:S01]  /*1670*/  @!P6 LDG.E.U8 R28, desc[UR4][R22.64] ;  /* 0x00000004161ce981 */ /* 0x000362000c1e1100 */
[----:B--2---:R-:W-:Y:S01]  /*1680*/  @!P4 IADD3 R26, P3, R36, R26, RZ ;  /* 0x0000001a241ac210 */ /* 0x004fe20007f7e0ff */
[----:B------:R-:W-:Y:S02]  /*1690*/  @!P0 IMAD.MOV.U32 R6, RZ, RZ, R9 ;  /* 0x000000ffff068224 */ /* 0x000fe400078e0009 */
[----:B------:R1:W5:Y:S01]  /*16a0*/  @!P2 LDG.E.U8 R29, desc[UR4][R24.64] ;  /* 0x00000004181da981 */ /* 0x000362000c1e1100 */
[----:B---3--:R-:W-:Y:S01]  /*16b0*/  @!P0 IADD3 R10, P1, R11, R12, RZ ;  /* 0x0000000c0b0a8210 */ /* 0x008fe20007f3e0ff */
[----:B------:R-:W-:-:S04]  /*16c0*/  @!P4 IMAD.X R27, R37, 0x1, R27, P3 ;  /* 0x00000001251bc824 */ /* 0x000fc800018e061b */
[----:B------:R-:W-:Y:S01]  /*16d0*/  @!P0 IMAD.X R11, RZ, RZ, R13, P1 ;  /* 0x000000ffff0b8224 */ /* 0x000fe200008e060d */
[----:B------:R1:W5:Y:S04]  /*16e0*/  @!P4 LDG.E.U8 R30, desc[UR4][R26.64] ;  /* 0x000000041a1ec981 */ /* 0x000368000c1e1100 */
[----:B------:R1:W-:Y:S01]  /*16f0*/  @!P0 STG.E.U8 desc[UR4][R10.64], R5 ;  /* 0x000000050a008986 */ /* 0x0003e2000c101104 */
[----:B------:R-:W-:-:S13]  /*1700*/  ISETP.GE.AND P0, PT, R6, R3, PT ;  /* 0x000000030600720c */ /* 0x000fda0003f06270 */
[----:B-1----:R-:W-:Y:S05]  /*1710*/  @P0 BRA `(.L_x_3426) ;  /* 0x0000000000380947 */ /* 0x002fea0003800000 */
[----:B------:R-:W-:Y:S01]  /*1720*/  IMAD.IADD R10, R2, 0x1, R6 ;  /* 0x00000001020a7824 */ /* 0x000fe200078e0206 */
[----:B------:R-:W-:Y:S01]  /*1730*/  ULDC.64 UR6, c[0x0][0x228] ;  /* 0x00008a0000067ab9 */ /* 0x000fe20000000a00 */
[----:B------:R-:W-:-:S03]  /*1740*/  VIADD R6, R6, 0x80 ;  /* 0x0000008006067836 */ /* 0x000fc60000000000 */
[----:B------:R-:W-:-:S05]  /*1750*/  IADD3 R10, P0, R10, UR6, RZ ;  /* 0x000000060a0a7c10 */ /* 0x000fca000ff1e0ff */
[----:B------:R-:W-:Y:S01]  /*1760*/  IMAD.X R11, RZ, RZ, UR7, P0 ;  /* 0x00000007ff0b7e24 */ /* 0x000fe200080e06ff */
[----:B------:R-:W-:-:S04]  /*1770*/  ISETP.GE.AND P0, PT, R6, R3, PT ;  /* 0x000000030600720c */ /* 0x000fc80003f06270 */
[----:B-----5:R0:W-:Y:S09]  /*1780*/  STG.E.U8 desc[UR4][R10.64], R4 ;  /* 0x000000040a007986 */ /* 0x0201f2000c101104 */
[----:B------:R-:W-:Y:S05]  /*1790*/  @P0 BRA `(.L_x_3427) ;  /* 0x0000000000380947 */ /* 0x000fea0003800000 */
[----:B0-----:R-:W-:Y:S01]  /*17a0*/  IMAD.IADD R4, R2, 0x1, R6 ;  /* 0x0000000102047824 */ /* 0x001fe200078e0206 */
[----:B------:R-:W-:Y:S01]  /*17b0*/  ULDC.64 UR6, c[0x0][0x228] ;  /* 0x00008a0000067ab9 */ /* 0x000fe20000000a00 */
[----:B------:R-:W-:-:S03]  /*17c0*/  VIADD R6, R6, 0x80 ;  /* 0x0000008006067836 */ /* 0x000fc60000000000 */
[----:B------:R-:W-:-:S05]  /*17d0*/  IADD3 R4, P0, R4, UR6, RZ ;  /* 0x0000000604047c10 */ /* 0x000fca000ff1e0ff */
[----:B------:R-:W-:-:S05]  /*17e0*/  IMAD.X R5, RZ, RZ, UR7, P0 ;  /* 0x00000007ff057e24 */ /* 0x000fca00080e06ff */
[----:B------:R0:W-:Y:S03]  /*17f0*/  STG.E.U8 desc[UR4][R4.64], R0 ;  /* 0x0000000004007986 */ /* 0x0001e6000c101104 */
.L_x_3426:
[----:B------:R-:W-:-:S13]  /*1800*/  ISETP.GE.AND P0, PT, R6, R3, PT ;  /* 0x000000030600720c */ /* 0x000fda0003f06270 */
[----:B------:R-:W-:Y:S05]  /*1810*/  @P0 BRA `(.L_x_3428) ;  /* 0x0000000000380947 */ /* 0x000fea0003800000 */
[----:B0----5:R-:W-:Y:S01]  /*1820*/  IMAD.IADD R4, R2, 0x1, R6 ;  /* 0x0000000102047824 */ /* 0x021fe200078e0206 */
[----:B------:R-:W-:Y:S01]  /*1830*/  ULDC.64 UR6, c[0x0][0x228] ;  /* 0x00008a0000067ab9 */ /* 0x000fe20000000a00 */
[----:B------:R-:W-:-:S03]  /*1840*/  VIADD R6, R6, 0x80 ;  /* 0x0000008006067836 */ /* 0x000fc60000000000 */
[----:B------:R-:W-:-:S05]  /*1850*/  IADD3 R4, P0, R4, UR6, RZ ;  /* 0x0000000604047c10 */ /* 0x000fca000ff1e0ff */
[----:B------:R-:W-:-:S05]  /*1860*/  IMAD.X R5, RZ, RZ, UR7, P0 ;  /* 0x00000007ff057e24 */ /* 0x000fca00080e06ff */
[----:B------:R1:W-:Y:S03]  /*1870*/  STG.E.U8 desc[UR4][R4.64], R8 ;  /* 0x0000000804007986 */ /* 0x0003e6000c101104 */
.L_x_3427:
[----:B------:R-:W-:-:S13]  /*1880*/  ISETP.GE.AND P0, PT, R6, R3, PT ;  /* 0x000000030600720c */ /* 0x000fda0003f06270 */
[----:B------:R-:W-:Y:S05]  /*1890*/  @P0 BRA `(.L_x_3429) ;  /* 0x00000000003c0947 */ /* 0x000fea0003800000 */
[----:B01----:R-:W-:Y:S01]  /*18a0*/  IMAD.IADD R4, R2, 0x1, R6 ;  /* 0x0000000102047824 */ /* 0x003fe200078e0206 */
[----:B------:R-:W-:Y:S01]  /*18b0*/  ULDC.64 UR6, c[0x0][0x228] ;  /* 0x00008a0000067ab9 */ /* 0x000fe20000000a00 */
[----:B------:R-:W-:-:S03]  /*18c0*/  VIADD R6, R6, 0x80 ;  /* 0x0000008006067836 */ /* 0x000fc60000000000 */
[----:B------:R-:W-:-:S05]  /*18d0*/  IADD3 R4, P0, R4, UR6, RZ ;  /* 0x0000000604047c10 */ /* 0x000fca000ff1e0ff */
[----:B------:R-:W-:-:S05]  /*18e0*/  IMAD.X R5, RZ, RZ, UR7, P0 ;  /* 0x00000007ff057e24 */ /* 0x000fca00080e06ff */
[----:B------:R1:W-:Y:S03]  /*18f0*/  STG.E.U8 desc[UR4][R4.64], R7 ;  /* 0x0000000704007986 */ /* 0x0003e6000c101104 */
.L_x_3428:
[----:B------:R-:W-:-:S13]  /*1900*/  ISETP.GE.AND P0, PT, R6, R3, PT ;  /* 0x000000030600720c */ /* 0x000fda0003f06270 */
[----:B------:R-:W-:Y:S05]  /*1910*/  @P0 BREAK B1 ;  /* 0x0000000000010942 */ /* 0x000fea0003800000 */
[----:B------:R-:W-:Y:S05]  /*1920*/  @P0 BRA `(.L_x_3430) ;  /* 0x0000000000380947 */ /* 0x000fea0003800000 */
[----:B01---5:R-:W-:Y:S01]  /*1930*/  IMAD.IADD R4, R2, 0x1, R6 ;  /* 0x0000000102047824 */ /* 0x023fe200078e0206 */
[----:B------:R-:W-:Y:S01]  /*1940*/  ULDC.64 UR6, c[0x0][0x228] ;  /* 0x00008a0000067ab9 */ /* 0x000fe20000000a00 */
[----:B------:R-:W-:-:S03]  /*1950*/  VIADD R6, R6, 0x80 ;  /* 0x0000008006067836 */ /* 0x000fc60000000000 */
[----:B------:R-:W-:-:S05]  /*1960*/  IADD3 R4, P0, R4, UR6, RZ ;  /* 0x0000000604047c10 */ /* 0x000fca000ff1e0ff */
[----:B------:R-:W-:-:S05]  /*1970*/  IMAD.X R5, RZ, RZ, UR7, P0 ;  /* 0x00000007ff057e24 */ /* 0x000fca00080e06ff */
[----:B------:R2:W-:Y:S03]  /*1980*/  STG.E.U8 desc[UR4][R4.64], R28 ;  /* 0x0000001c04007986 */ /* 0x0005e6000c101104 */
.L_x_3429:
[----:B------:R-:W-:Y:S05]  /*1990*/  BSYNC B1 ;  /* 0x0000000000017941 */ /* 0x000fea0003800000 */
.L_x_3425:
[----:B------:R-:W-:-:S13]  /*19a0*/  ISETP.GE.AND P0, PT, R6, R3, PT ;  /* 0x000000030600720c */ /* 0x000fda0003f06270 */
[----:B-1----:R-:W0:Y:S01]  /*19b0*/  @!P0 LDC.64 R8, c[0x0][0x228] ;  /* 0x00008a00ff088b82 */ /* 0x002e220000000a00 */
[----:B--2---:R-:W-:Y:S02]  /*19c0*/  @!P0 IMAD.IADD R5, R2, 0x1, R6 ;  /* 0x0000000102058824 */ /* 0x004fe400078e0206 */
[----:B------:R-:W-:-:S03]  /*19d0*/  @!P0 VIADD R6, R6, 0x80 ;  /* 0x0000008006068836 */ /* 0x000fc60000000000 */
[----:B0-----:R-:W-:-:S05]  /*19e0*/  @!P0 IADD3 R4, P1, R5, R8, RZ ;  /* 0x0000000805048210 */ /* 0x001fca0007f3e0ff */
[----:B------:R-:W-:-:S05]  /*19f0*/  @!P0 IMAD.X R5, RZ, RZ, R9, P1 ;  /* 0x000000ffff058224 */ /* 0x000fca00008e0609 */
[----:B------:R2:W-:Y:S03]  /*1a00*/  @!P0 STG.E.U8 desc[UR4][R4.64], R29 ;  /* 0x0000001d04008986 */ /* 0x0005e6000c101104 */
.L_x_3430:
[----:B------:R-:W-:Y:S05]  /*1a10*/  BSYNC B0 ;  /* 0x0000000000007941 */ /* 0x000fea0003800000 */
.L_x_3424:
[----:B------:R-:W-:Y:S05]  /*1a20*/  WARPSYNC.ALL ;  /* 0x0000000000007948 */ /* 0x000fea0003800000 */
[----:B------:R-:W-:-:S13]  /*1a30*/  ISETP.GE.AND P0, PT, R6, R3, PT ;  /* 0x000000030600720c */ /* 0x000fda0003f06270 */
[----:B------:R-:W-:Y:S05]  /*1a40*/  @P0 EXIT ;  /* 0x000000000000094d */ /* 0x000fea0003800000 */
[----:B------:R-:W-:Y:S01]  /*1a50*/  IMAD.IADD R2, R2, 0x1, R6 ;  /* 0x0000000102027824 */ /* 0x000fe200078e0206 */
[----:B------:R-:W-:-:S04]  /*1a60*/  ULDC.64 UR6, c[0x0][0x228] ;  /* 0x00008a0000067ab9 */ /* 0x000fc80000000a00 */
[----:B------:R-:W-:-:S05]  /*1a70*/  IADD3 R2, P0, R2, UR6, RZ ;  /* 0x0000000602027c10 */ /* 0x000fca000ff1e0ff */
[----:B------:R-:W-:-:S05]  /*1a80*/  IMAD.X R3, RZ, RZ, UR7, P0 ;  /* 0x00000007ff037e24 */ /* 0x000fca00080e06ff */
[----:B-----5:R-:W-:Y:S01]  /*1a90*/  STG.E.U8 desc[UR4][R2.64], R30 ;  /* 0x0000001e02007986 */ /* 0x020fe2000c101104 */
[----:B------:R-:W-:Y:S05]  /*1aa0*/  EXIT ;  /* 0x000000000000794d */ /* 0x000fea0003800000 */
.L_x_3431:
        /* <DEDUP_REMOVED lines=13> */
.L_x_28012:


//--------------------- .text._ZN2at6native29vectorized_elementwise_kernelILi4EZZZNS0_28launch_masked_scatter_kernelERKNS_10TensorBaseES4_S4_S4_ENKUlvE_clEvENKUlvE8_clEvEUlbblE_St5arrayIPcLm4EEEEviT0_T1_ --------------------------
	.section	.text._ZN2at6native29vectorized_elementwise_kernelILi4EZZZNS0_28launch_masked_scatter_kernelERKNS_10TensorBaseES4_S4_S4_ENKUlvE_clEvENKUlvE8_clEvEUlbblE_St5arrayIPcLm4EEEEviT0_T1_,"ax",@progbits
	.align	128
        .global         _ZN2at6native29vectorized_elementwise_kernelILi4EZZZNS0_28launch_masked_scatter_kernelERKNS_10TensorBaseES4_S4_S4_ENKUlvE_clEvENKUlvE8_clEvEUlbblE_St5arrayIPcLm4EEEEviT0_T1_
        .type           _ZN2at6native29vectorized_elementwise_kernelILi4EZZZNS0_28launch_masked_scatter_kernelERKNS_10TensorBaseES4_S4_S4_ENKUlvE_clEvENKUlvE8_clEvEUlbblE_St5arrayIPcLm4EEEEviT0_T1_,@function
        .size           _ZN2at6native29vectorized_elementwise_kernelILi4EZZZNS0_28launch_masked_scatter_kernelERKNS_10TensorBaseES4_S4_S4_ENKUlvE_clEvENKUlvE8_clEvEUlbblE_St5arrayIPcLm4EEEEviT0_T1_,(.L_x_28013 - _ZN2at6native29vectorized_elementwise_kernelILi4EZZZNS0_28launch_masked_scatter_kernelERKNS_10TensorBaseES4_S4_S4_ENKUlvE_clEvENKUlvE8_clEvEUlbblE_St5arrayIPcLm4EEEEviT0_T1_)
        .other          _ZN2at6native29vectorized_elementwise_kernelILi4EZZZNS0_28launch_masked_scatter_kernelERKNS_10TensorBaseES4_S4_S4_ENKUlvE_clEvENKUlvE8_clEvEUlbblE_St5arrayIPcLm4EEEEviT0_T1_,@"STO_CUDA_ENTRY STV_DEFAULT"
_ZN2at6native29vectorized_elementwise_kernelILi4EZZZNS0_28launch_masked_scatter_kernelERKNS_10TensorBaseES4_S4_S4_ENKUlvE_clEvENKUlvE8_clEvEUlbblE_St5arrayIPcLm4EEEEviT0_T1_:
.text._ZN2at6native29vectorized_elementwise_kernelILi4EZZZNS0_28launch_masked_scatter_kernelERKNS_10TensorBaseES4_S4_S4_ENKUlvE_clEvENKUlvE8_clEvEUlbblE_St5arrayIPcLm4EEEEviT0_T1_:
        /* <DEDUP_REMOVED lines=16> */
[----:B------:R-:W2:Y:S01]  /*0100*/  LDG.E R23, desc[UR4][R20.64] ;  /* 0x0000000414177981 */ /* 0x000ea2000c1e1900 */
[C---:B------:R-:W-:Y:S01]  /*0110*/  IADD3 R24, P0, R2.reuse, UR6, RZ ;  /* 0x0000000602187c10 */ /* 0x040fe2000ff1e0ff */
[----:B-1----:R-:W-:Y:S02]  /*0120*/  IMAD.WIDE R4, R2, 0x8, R4 ;  /* 0x0000000802047825 */ /* 0x002fe400078e0204 */
[----:B------:R0:W3:Y:S01]  /*0130*/  LDG.E R26, desc[UR4][R20.64+0x200] ;  /* 0x00020004141a7981 */ /* 0x0000e2000c1e1900 */
[----:B------:R-:W-:Y:S01]  /*0140*/  IADD3.X R25, R3, UR7, RZ, P0, !PT ;  /* 0x0000000703197c10 */ /* 0x000fe200087fe4ff */
[----:B------:R-:W-:Y:S01]  /*0150*/  ULDC.64 UR6, c[0x0][0x228] ;  /* 0x00008a0000067ab9 */ /* 0x000fe20000000a00 */
[----:B------:R-:W-:-:S04]  /*0160*/  IMAD.WIDE.U32 R28, R0, 0x20, R4 ;  /* 0x00000020001c7825 */ /* 0x000fc800078e0004 */
[----:B------:R-:W-:Y:S01]  /*0170*/  IMAD.WIDE.U32 R24, R0, 0x4, R24 ;  /* 0x0000000400187825 */ /* 0x000fe200078e0018 */
[----:B------:R-:W4:Y:S04]  /*0180*/  LDG.E.128 R16, desc[UR4][R28.64] ;  /* 0x000000041c107981 */ /* 0x000f28000c1e1d00 */
[----:B------:R-:W5:Y:S04]  /*0190*/  LDG.E R3, desc[UR4][R24.64] ;  /* 0x0000000418037981 */ /* 0x000f68000c1e1900 */
[----:B------:R-:W4:Y:S04]  /*01a0*/  LDG.E.128 R4, desc[UR4][R28.64+0x10] ;  /* 0x000010041c047981 */ /* 0x000f28000c1e1d00 */
[----:B------:R1:W4:Y:S04]  /*01b0*/  LDG.E R22, desc[UR4][R24.64+0x200] ;  /* 0x0002000418167981 */ /* 0x000328000c1e1900 */
[----:B------:R-:W4:Y:S04]  /*01c0*/  LDG.E.128 R8, desc[UR4][R28.64+0x1000] ;  /* 0x001000041c087981 */ /* 0x000f28000c1e1d00 */
[----:B------:R4:W4:Y:S01]  /*01d0*/  LDG.E.128 R12, desc[UR4][R28.64+0x1010] ;  /* 0x001010041c0c7981 */ /* 0x000922000c1e1d00 */
[----:B--2---:R-:W-:-:S04]  /*01e0*/  PRMT R27, R23, 0x7770, RZ ;  /* 0x00007770171b7816 */ /* 0x004fc800000000ff */
[----:B------:R-:W-:Y:S02]  /*01f0*/  ISETP.NE.AND P3, PT, R27, RZ, PT ;  /* 0x000000ff1b00720c */ /* 0x000fe40003f65270 */
[----:B------:R-:W-:-:S04]  /*0200*/  PRMT R27, R23, 0x7771, RZ ;  /* 0x00007771171b7816 */ /* 0x000fc800000000ff */
[----:B------:R-:W-:-:S07]  /*0210*/  ISETP.NE.AND P4, PT, R27, RZ, PT ;  /* 0x000000ff1b00720c */ /* 0x000fce0003f85270 */
[----:B------:R-:W4:Y:S01]  /*0220*/  @P3 LDC.64 R32, c[0x0][0x218] ;  /* 0x00008600ff203b82 */ /* 0x000f220000000a00 */
[----:B------:R-:W-:-:S07]  /*0230*/  PRMT R27, R23, 0x7772, RZ ;  /* 0x00007772171b7816 */ /* 0x000fce00000000ff */
[----:B0-----:R-:W0:Y:S01]  /*0240*/  @P4 LDC.64 R20, c[0x0][0x218] ;  /* 0x00008600ff144b82 */ /* 0x001e220000000a00 */
[----:B------:R-:W-:Y:S02]  /*0250*/  ISETP.NE.AND P5, PT, R27, RZ, PT ;  /* 0x000000ff1b00720c */ /* 0x000fe40003fa5270 */
[----:B-1----:R-:W-:Y:S02]  /*0260*/  PRMT R24, R23, 0x7773, RZ ;  /* 0x0000777317187816 */ /* 0x002fe400000000ff */
[----:B---3--:R-:W-:Y:S02]  /*0270*/  PRMT R25, R26, 0x7770, RZ ;  /* 0x000077701a197816 */ /* 0x008fe400000000ff */
[----:B-----5:R-:W-:Y:S02]  /*0280*/  PRMT R23, R3, 0x7770, RZ ;  /* 0x0000777003177816 */ /* 0x020fe400000000ff */
[----:B------:R-:W-:Y:S02]  /*0290*/  ISETP.NE.AND P0, PT, R24, RZ, PT ;  /* 0x000000ff1800720c */ /* 0x000fe40003f05270 */
[----:B------:R-:W-:-:S02]  /*02a0*/  ISETP.NE.AND P1, PT, R25, RZ, PT ;  /* 0x000000ff1900720c */ /* 0x000fc40003f25270 */
[----:B------:R-:W-:Y:S01]  /*02b0*/  ISETP.NE.AND P2, PT, R23, RZ, PT ;  /* 0x000000ff1700720c */ /* 0x000fe20003f45270 */
[----:B------:R-:W1:Y:S01]  /*02c0*/  @P5 LDC.64 R24, c[0x0][0x218] ;  /* 0x00008600ff185b82 */ /* 0x000e620000000a00 */
[----:B----4-:R-:W-:Y:S02]  /*02d0*/  @P3 IADD3 R32, P6, R16, R32, RZ ;  /* 0x0000002010203210 */ /* 0x010fe40007fde0ff */
[----:B------:R-:W-:Y:S02]  /*02e0*/  PRMT R16, R26, 0x7771, RZ ;  /* 0x000077711a107816 */ /* 0x000fe400000000ff */
[----:B------:R-:W-:Y:S01]  /*02f0*/  SEL R23, RZ, 0x1, !P2 ;  /* 0x00000001ff177807 */ /* 0x000fe20005000000 */
[----:B------:R-:W-:Y:S01]  /*0300*/  @P3 IMAD.X R33, R17, 0x1, R33, P6 ;  /* 0x0000000111213824 */ /* 0x000fe200030e0621 */
[----:B------:R-:W-:Y:S02]  /*0310*/  PRMT R27, R3, 0x7771, RZ ;  /* 0x00007771031b7816 */ /* 0x000fe400000000ff */
[----:B0-----:R-:W-:-:S02]  /*0320*/  @P4 IADD3 R30, P6, R18, R20, RZ ;  /* 0x00000014121e4210 */ /* 0x001fc40007fde0ff */
[----:B------:R-:W-:Y:S01]  /*0330*/  ISETP.NE.AND P2, PT, R16, RZ, PT ;  /* 0x000000ff1000720c */ /* 0x000fe20003f45270 */
[----:B------:R0:W2:Y:S01]  /*0340*/  @P3 LDG.E.U8 R23, desc[UR4][R32.64] ;  /* 0x0000000420173981 */ /* 0x0000a2000c1e1100 */
[----:B------:R-:W3:Y:S01]  /*0350*/  @P0 LDC.64 R16, c[0x0][0x218] ;  /* 0x00008600ff100b82 */ /* 0x000ee20000000a00 */
[----:B------:R-:W-:Y:S01]  /*0360*/  ISETP.NE.AND P3, PT, R27, RZ, PT ;  /* 0x000000ff1b00720c */ /* 0x000fe20003f65270 */
[----:B------:R-:W-:Y:S01]  /*0370*/  @P4 IMAD.X R31, R19, 0x1, R21, P6 ;  /* 0x00000001131f4824 */ /* 0x000fe200030e0615 */
[----:B------:R-:W-:Y:S02]  /*0380*/  PRMT R21, R26, 0x7772, RZ ;  /* 0x000077721a157816 */ /* 0x000fe400000000ff */
[----:B------:R-:W-:Y:S02]  /*0390*/  PRMT R20, R3, 0x7772, RZ ;  /* 0x0000777203147816 */ /* 0x000fe400000000ff */
[----:B------:R-:W-:Y:S01]  /*03a0*/  SEL R28, RZ, 0x1, !P3 ;  /* 0x00000001ff1c7807 */ /* 0x000fe20005800000 */
[----:B------:R-:W4:Y:S01]  /*03b0*/  @P1 LDC.64 R18, c[0x0][0x218] ;  /* 0x00008600ff121b82 */ /* 0x000f220000000a00 */
[----:B------:R-:W-:-:S02]  /*03c0*/  ISETP.NE.AND P3, PT, R21, RZ, PT ;  /* 0x000000ff1500720c */ /* 0x000fc40003f65270 */
[----:B------:R-:W-:Y:S02]  /*03d0*/  ISETP.NE.AND P6, PT, R20, RZ, PT ;  /* 0x000000ff1400720c */ /* 0x000fe40003fc5270 */
[----:B------:R-:W-:Y:S01]  /*03e0*/  PRMT R26, R26, 0x7773, RZ ;  /* 0x000077731a1a7816 */ /* 0x000fe200000000ff */
[----:B------:R-:W2:Y:S01]  /*03f0*/  @P4 LDG.E.U8 R28, desc[UR4][R30.64] ;  /* 0x000000041e1c4981 */ /* 0x000ea2000c1e1100 */
[----:B------:R-:W-:Y:S01]  /*0400*/  SEL R29, RZ, 0x1, !P6 ;  /* 0x00000001ff1d7807 */ /* 0x000fe20007000000 */
[----:B------:R-:W5:Y:S01]  /*0410*/  @P2 LDC.64 R20, c[0x0][0x218] ;  /* 0x00008600ff142b82 */ /* 0x000f620000000a00 */
[----:B------:R-:W-:Y:S02]  /*0420*/  ISETP.NE.AND P4, PT, R26, RZ, PT ;  /* 0x000000ff1a00720c */ /* 0x000fe40003f85270 */
[----:B-1----:R-:W-:-:S05]  /*0430*/  @P5 IADD3 R24, P6, R4, R24, RZ ;  /* 0x0000001804185210 */ /* 0x002fca0007fde0ff */
[----:B------:R-:W-:Y:S02]  /*0440*/  @P5 IMAD.X R25, R5, 0x1, R25, P6 ;  /* 0x0000000105195824 */ /* 0x000fe400030e0619 */
[----:B------:R-:W1:Y:S01]  /*0450*/  @P3 LDC.64 R4, c[0x0][0x218] ;  /* 0x00008600ff043b82 */ /* 0x000e620000000a00 */
[----:B---3--:R-:W-:Y:S02]  /*0460*/  @P0 IADD3 R16, P6, R6, R16, RZ ;  /* 0x0000001006100210 */ /* 0x008fe40007fde0ff */
[----:B0-----:R-:W-:Y:S01]  /*0470*/  PRMT R32, R22, 0x7770, RZ ;  /* 0x0000777016207816 */ /* 0x001fe200000000ff */
[----:B------:R-:W3:Y:S04]  /*0480*/  @P5 LDG.E.U8 R29, desc[UR4][R24.64] ;  /* 0x00000004181d5981 */ /* 0x000ee8000c1e1100 */
[----:B------:R-:W0:Y:S01]  /*0490*/  @P4 LDC.64 R26, c[0x0][0x218] ;  /* 0x00008600ff1a4b82 */ /* 0x000e220000000a00 */
[----:B------:R-:W-:Y:S01]  /*04a0*/  @P0 IMAD.X R17, R7, 0x1, R17, P6 ;  /* 0x0000000107110824 */ /* 0x000fe200030e0611 */
[----:B----4-:R-:W-:-:S02]  /*04b0*/  @P1 IADD3 R18, P6, R8, R18, RZ ;  /* 0x0000001208121210 */ /* 0x010fc40007fde0ff */
[----:B------:R-:W-:Y:S02]  /*04c0*/  ISETP.NE.AND P5, PT, R32, RZ, PT ;  /* 0x000000ff2000720c */ /* 0x000fe40003fa5270 */
[----:B------:R-:W-:Y:S01]  /*04d0*/  PRMT R7, R22, 0x7771, RZ ;  /* 0x0000777116077816 */ /* 0x000fe200000000ff */
[----:B------:R-:W-:Y:S01]  /*04e0*/  @P1 IMAD.X R19, R9, 0x1, R19, P6 ;  /* 0x0000000109131824 */ /* 0x000fe200030e0613 */
[----:B------:R-:W-:Y:S02]  /*04f0*/  SEL R6, RZ, 0x1, !P5 ;  /* 0x00000001ff067807 */ /* 0x000fe40006800000 */
[----:B------:R-:W-:Y:S02]  /*0500*/  PRMT R3, R3, 0x7773, RZ ;  /* 0x0000777303037816 */ /* 0x000fe400000000ff */
[----:B-----5:R-:W-:Y:S02]  /*0510*/  @P2 IADD3 R20, P6, R10, R20, RZ ;  /* 0x000000140a142210 */ /* 0x020fe40007fde0ff */
[----:B------:R-:W-:Y:S01]  /*0520*/  ISETP.NE.AND P5, PT, R7, RZ, PT ;  /* 0x000000ff0700720c */ /* 0x000fe20003fa5270 */
[----:B------:R-:W4:Y:S01]  /*0530*/  @P1 LDG.E.U8 R6, desc[UR4][R18.64] ;  /* 0x0000000412061981 */ /* 0x000f22000c1e1100 */
[----:B------:R-:W-:Y:S01]  /*0540*/  PRMT R7, R22, 0x7772, RZ ;  /* 0x0000777216077816 */ /* 0x000fe200000000ff */
[----:B------:R-:W-:Y:S01]  /*0550*/  @P2 IMAD.X R21, R11, 0x1, R21, P6 ;  /* 0x000000010b152824 */ /* 0x000fe200030e0615 */
[----:B------:R-:W-:-:S02]  /*0560*/  ISETP.NE.AND P1, PT, R3, RZ, PT ;  /* 0x000000ff0300720c */ /* 0x000fc40003f25270 */
[----:B------:R-:W-:Y:S02]  /*0570*/  SEL R3, RZ, 0x1, !P5 ;  /* 0x00000001ff037807 */ /* 0x000fe40006800000 */
[----:B-1----:R-:W-:Y:S02]  /*0580*/  @P3 IADD3 R4, P6, R12, R4, RZ ;  /* 0x000000040c043210 */ /* 0x002fe40007fde0ff */
[----:B------:R-:W-:Y:S02]  /*0590*/  ISETP.NE.AND P5, PT, R7, RZ, PT ;  /* 0x000000ff0700720c */ /* 0x000fe40003fa5270 */
[----:B------:R-:W-:Y:S01]  /*05a0*/  PRMT R22, R22, 0x7773, RZ ;  /* 0x0000777316167816 */ /* 0x000fe200000000ff */
[----:B------:R-:W4:Y:S01]  /*05b0*/  @P2 LDG.E.U8 R3, desc[UR4][R20.64] ;  /* 0x0000000414032981 */ /* 0x000f22000c1e1100 */
[----:B------:R-:W-:Y:S01]  /*05c0*/  @P3 IMAD.X R5, R13, 0x1, R5, P6 ;  /* 0x000000010d053824 */ /* 0x000fe200030e0605 */
[----:B0-----:R-:W-:Y:S02]  /*05d0*/  @P4 IADD3 R26, P2, R14, R26, RZ ;  /* 0x0000001a0e1a4210 */ /* 0x001fe40007f5e0ff */
[----:B------:R-:W-:-:S02]  /*05e0*/  ISETP.NE.AND P6, PT, R22, RZ, PT ;  /* 0x000000ff1600720c */ /* 0x000fc40003fc5270 */
[----:B------:R-:W-:Y:S01]  /*05f0*/  SEL R8, RZ, 0x1, !P5 ;  /* 0x00000001ff087807 */ /* 0x000fe20006800000 */
[----:B------:R-:W-:Y:S01]  /*0600*/  @P4 IMAD.X R27, R15, 0x1, R27, P2 ;  /* 0x000000010f1b4824 */ /* 0x000fe200010e061b */
[----:B------:R-:W-:Y:S02]  /*0610*/  SEL R7, RZ, 0x1, !P1 ;  /* 0x00000001ff077807 */ /* 0x000fe40004800000 */
[----:B------:R-:W-:Y:S02]  /*0620*/  SEL R9, RZ, 0x1, !P6 ;  /* 0x00000001ff097807 */ /* 0x000fe40007000000 */
[----:B------:R-:W5:Y:S04]  /*0630*/  @P3 LDG.E.U8 R8, desc[UR4][R4.64] ;  /* 0x0000000404083981 */ /* 0x000f68000c1e1100 */
[----:B------:R-:W5:Y:S04]  /*0640*/  @P0 LDG.E.U8 R7, desc[UR4][R16.64] ;  /* 0x0000000410070981 */ /* 0x000f68000c1e1100 */
[----:B------:R-:W5:Y:S01]  /*0650*/  @P4 LDG.E.U8 R9, desc[UR4][R26.64] ;  /* 0x000000041a094981 */ /* 0x000f62000c1e1100 */
[----:B------:R-:W-:-:S02]  /*0660*/  IADD3 R2, P0, R2, UR6, RZ ;  /* 0x0000000602027c10 */ /* 0x000fc4000ff1e0ff */
[----:B--2---:R-:W-:-:S04]  /*0670*/  PRMT R28, R28, 0x7604, R23 ;  /* 0x000076041c1c7816 */ /* 0x004fc80000000017 */
[----:B---3--:R-:W-:Y:S02]  /*0680*/  PRMT R28, R29, 0x7054, R28 ;  /* 0x000070541d1c7816 */ /* 0x008fe4000000001c */
[----:B----4-:R-:W-:Y:S01]  /*0690*/  PRMT R11, R3, 0x7604, R6 ;  /* 0x00007604030b7816 */ /* 0x010fe20000000006 */
[----:B------:R-:W-:Y:S02]  /*06a0*/  IMAD.X R3, RZ, RZ, UR7, P0 ;  /* 0x00000007ff037e24 */ /* 0x000fe400080e06ff */
[----:B------:R-:W-:Y:S01]  /*06b0*/  IMAD.WIDE R2, R0, 0x4, R2 ;  /* 0x0000000400027825 */ /* 0x000fe200078e0202 */
[----:B-----5:R-:W-:Y:S02]  /*06c0*/  PRMT R8, R8, 0x7054, R11 ;  /* 0x0000705408087816 */ /* 0x020fe4000000000b */
[----:B------:R-:W-:Y:S02]  /*06d0*/  PRMT R7, R7, 0x654, R28 ;  /* 0x0000065407077816 */ /* 0x000fe4000000001c */
[----:B------:R-:W-:-:S03]  /*06e0*/  PRMT R9, R9, 0x654, R8 ;  /* 0x0000065409097816 */ /* 0x000fc60000000008 */
[----:B------:R-:W-:Y:S04]  /*06f0*/  STG.E desc[UR4][R2.64], R7 ;  /* 0x0000000702007986 */ /* 0x000fe8000c101904 */
[----:B------:R-:W-:Y:S01]  /*0700*/  STG.E desc[UR4][R2.64+0x200], R9 ;  /* 0x0002000902007986 */ /* 0x000fe2000c101904 */
[----:B------:R-:W-:Y:S05]  /*0710*/  EXIT ;  /* 0x000000000000794d */ /* 0x000fea0003800000 */
.L_x_3432:
        /* <DEDUP_REMOVED lines=266> */
.L_x_3435:
        /* <DEDUP_REMOVED lines=8> */
.L_x_3436:
        /* <DEDUP_REMOVED lines=8> */
.L_x_3437:
        /* <DEDUP_REMOVED lines=9> */
.L_x_3438:
[----:B------:R-:W-:Y:S05]  /*1950*/  BSYNC B1 ;  /* 0x0000000000017941 */ /* 0x000fea0003800000 */
.L_x_3434:
[----:B------:R-:W-:-:S13]  /*1960*/  ISETP.GE.AND P0, PT, R6, R3, PT ;  /* 0x000000030600720c */ /* 0x000fda0003f06270 */
[----:B-1----:R-:W0:Y:S01]  /*1970*/  @!P0 LDC.64 R8, c[0x0][0x228] ;  /* 0x00008a00ff088b82 */ /* 0x002e220000000a00 */
[----:B--2---:R-:W-:Y:S02]  /*1980*/  @!P0 IMAD.IADD R5, R2, 0x1, R6 ;  /* 0x0000000102058824 */ /* 0x004fe400078e0206 */
[----:B------:R-:W-:-:S03]  /*1990*/  @!P0 VIADD R6, R6, 0x80 ;  /* 0x0000008006068836 */ /* 0x000fc60000000000 */
[----:B0-----:R-:W-:-:S05]  /*19a0*/  @!P0 IADD3 R4, P1, R5, R8, RZ ;  /* 0x0000000805048210 */ /* 0x001fca0007f3e0ff */
[----:B------:R-:W-:-:S05]  /*19b0*/  @!P0 IMAD.X R5, RZ, RZ, R9, P1 ;  /* 0x000000ffff058224 */ /* 0x000fca00008e0609 */
[----:B------:R2:W-:Y:S03]  /*19c0*/  @!P0 STG.E.U8 desc[UR4][R4.64], R29 ;  /* 0x0000001d04008986 */ /* 0x0005e6000c101104 */
.L_x_3439:
[----:B------:R-:W-:Y:S05]  /*19d0*/  BSYNC B0 ;  /* 0x0000000000007941 */ /* 0x000fea0003800000 */
.L_x_3433:
        /* <DEDUP_REMOVED lines=9> */
.L_x_3440:
        /* <DEDUP_REMOVED lines=9> */
.L_x_28013:


//--------------------- .text._ZN2at6native29vectorized_elementwise_kernelILi8EZZZNS0_28launch_masked_scatter_kernelERKNS_10TensorBaseES4_S4_S4_ENKUlvE_clEvENKUlvE8_clEvEUlbblE_St5arrayIPcLm4EEEEviT0_T1_ --------------------------
	.section	.text._ZN2at6native29vectorized_elementwise_kernelILi8EZZZNS0_28launch_masked_scatter_kernelERKNS_10TensorBaseES4_S4_S4_ENKUlvE_clEvENKUlvE8_clEvEUlbblE_St5arrayIPcLm4EEEEviT0_T1_,"ax",@progbits
	.align	128
        .global         _ZN2at6native29vectorized_elementwise_kernelILi8EZZZNS0_28launch_masked_scatter_kernelERKNS_10TensorBaseES4_S4_S4_ENKUlvE_clEvENKUlvE8_clEvEUlbblE_St5arrayIPcLm4EEEEviT0_T1_
        .type           _ZN2at6native29vectorized_elementwise_kernelILi8EZZZNS0_28launch_masked_scatter_kernelERKNS_10TensorBaseES4_S4_S4_ENKUlvE_clEvENKUlvE8_clEvEUlbblE_St5arrayIPcLm4EEEEviT0_T1_,@function
        .size           _ZN2at6native29vectorized_elementwise_kernelILi8EZZZNS0_28launch_masked_scatter_kernelERKNS_10TensorBaseES4_S4_S4_ENKUlvE_clEvENKUlvE8_clEvEUlbblE_St5arrayIPcLm4EEEEviT0_T1_,(.L_x_28014 - _ZN2at6native29vectorized_elementwise_kernelILi8EZZZNS0_28launch_masked_scatter_kernelERKNS_10TensorBaseES4_S4_S4_ENKUlvE_clEvENKUlvE8_clEvEUlbblE_St5arrayIPcLm4EEEEviT0_T1_)
        .other          _ZN2at6native29vectorized_elementwise_kernelILi8EZZZNS0_28launch_masked_scatter_kernelERKNS_10TensorBaseES4_S4_S4_ENKUlvE_clEvENKUlvE8_clEvEUlbblE_St5arrayIPcLm4EEEEviT0_T1_,@"STO_CUDA_ENTRY STV_DEFAULT"
_ZN2at6native29vectorized_elementwise_kernelILi8EZZZNS0_28launch_masked_scatter_kernelERKNS_10TensorBaseES4_S4_S4_ENKUlvE_clEvENKUlvE8_clEvEUlbblE_St5arrayIPcLm4EEEEviT0_T1_:
.text._ZN2at6native29vectorized_elementwise_kernelILi8EZZZNS0_28launch_masked_scatter_kernelERKNS_10TensorBaseES4_S4_S4_ENKUlvE_clEvENKUlvE8_clEvEUlbblE_St5arrayIPcLm4EEEEviT0_T1_:
        /* <DEDUP_REMOVED lines=15> */
[----:B0-----:R-:W-:-:S06]  /*00f0*/  IMAD.WIDE.U32 R24, R0, 0x8, R24 ;  /* 0x0000000800187825 */ /* 0x001fcc00078e0018 */
[----:B------:R-:W2:Y:S01]  /*0100*/  LDG.E.64 R24, desc[UR4][R24.64] ;  /* 0x0000000418187981 */ /* 0x000ea2000c1e1b00 */
[C---:B------:R-:W-:Y:S01]  /*0110*/  IADD3 R16, P0, R2.reuse, UR6, RZ ;  /* 0x0000000602107c10 */ /* 0x040fe2000ff1e0ff */
[----:B-1----:R-:W-:-:S03]  /*0120*/  IMAD.WIDE R4, R2, 0x8, R4 ;  /* 0x0000000802047825 */ /* 0x002fc600078e0204 */
[----:B------:R-:W-:Y:S01]  /*0130*/  IADD3.X R17, R3, UR7, RZ, P0, !PT ;  /* 0x0000000703117c10 */ /* 0x000fe200087fe4ff */
[----:B------:R-:W-:Y:S02]  /*0140*/  ULDC.64 UR6, c[0x0][0x228] ;  /* 0x00008a0000067ab9 */ /* 0x000fe40000000a00 */
[----:B------:R-:W-:-:S06]  /*0150*/  IMAD.WIDE.U32 R16, R0, 0x8, R16 ;  /* 0x0000000800107825 */ /* 0x000fcc00078e0010 */
[----:B------:R-:W3:Y:S01]  /*0160*/  LDG.E.64 R16, desc[UR4][R16.64] ;  /* 0x0000000410107981 */ /* 0x000ee2000c1e1b00 */
[----:B------:R-:W-:-:S05]  /*0170*/  IMAD.WIDE.U32 R28, R0, 0x40, R4 ;  /* 0x00000040001c7825 */ /* 0x000fca00078e0004 */
[----:B------:R-:W4:Y:S04]  /*0180*/  LDG.E.128 R20, desc[UR4][R28.64] ;  /* 0x000000041c147981 */ /* 0x000f28000c1e1d00 */
[----:B------:R-:W5:Y:S04]  /*0190*/  LDG.E.128 R12, desc[UR4][R28.64+0x10] ;  /* 0x000010041c0c7981 */ /* 0x000f68000c1e1d00 */
[----:B------:R-:W5:Y:S04]  /*01a0*/  LDG.E.128 R8, desc[UR4][R28.64+0x20] ;  /* 0x000020041c087981 */ /* 0x000f68000c1e1d00 */
[----:B------:R3:W5:Y:S01]  /*01b0*/  LDG.E.128 R4, desc[UR4][R28.64+0x30] ;  /* 0x000030041c047981 */ /* 0x000762000c1e1d00 */
[----:B--2---:R-:W-:-:S02]  /*01c0*/  LOP3.LUT R3, R24, 0xffff, RZ, 0xc0, !PT ;  /* 0x0000ffff18037812 */ /* 0x004fc400078ec0ff */
[----:B------:R-:W-:Y:S02]  /*01d0*/  LOP3.LUT P2, RZ, R24, 0xff, RZ, 0xc0, !PT ;  /* 0x000000ff18ff7812 */ /* 0x000fe4000784c0ff */
[----:B------:R-:W-:-:S04]  /*01e0*/  SHF.R.U32.HI R3, RZ, 0x8, R3 ;  /* 0x00000008ff037819 */ /* 0x000fc80000011603 */
[----:B------:R-:W-:-:S04]  /*01f0*/  PRMT R3, R3, 0x9910, RZ ;  /* 0x0000991003037816 */ /* 0x000fc800000000ff */
[----:B------:R-:W-:Y:S02]  /*0200*/  ISETP.NE.AND P5, PT, R3, RZ, PT ;  /* 0x000000ff0300720c */ /* 0x000fe40003fa5270 */
[----:B------:R-:W-:Y:S01]  /*0210*/  PRMT R3, R24, 0x7732, RZ ;  /* 0x0000773218037816 */ /* 0x000fe200000000ff */
[----:B------:R-:W4:Y:S01]  /*0220*/  @P2 LDC.64 R26, c[0x0][0x218] ;  /* 0x00008600ff1a2b82 */ /* 0x000f220000000a00 */
[C---:B---3--:R-:W-:Y:S02]  /*0230*/  PRMT R29, R16.reuse, 0x7632, R29 ;  /* 0x00007632101d7816 */ /* 0x048fe4000000001d */
[----:B------:R-:W-:Y:S02]  /*0240*/  SHF.R.U32.HI R3, RZ, 0x8, R3 ;  /* 0x00000008ff037819 */ /* 0x000fe40000011603 */
[----:B------:R-:W-:Y:S02]  /*0250*/  LOP3.LUT R28, R16, 0xffff, RZ, 0xc0, !PT ;  /* 0x0000ffff101c7812 */ /* 0x000fe400078ec0ff */
[----:B------:R-:W-:-:S02]  /*0260*/  LOP3.LUT P6, RZ, R29, 0xff, RZ, 0xc0, !PT ;  /* 0x000000ff1dff7812 */ /* 0x000fc400078cc0ff */
[----:B------:R-:W-:Y:S01]  /*0270*/  PRMT R24, R24, 0x7632, R24 ;  /* 0x0000763218187816 */ /* 0x000fe20000000018 */
[----:B------:R-:W0:Y:S01]  /*0280*/  @P5 LDC.64 R18, c[0x0][0x218] ;  /* 0x00008600ff125b82 */ /* 0x000e220000000a00 */
[----:B------:R-:W-:Y:S02]  /*0290*/  PRMT R29, R3, 0x9910, RZ ;  /* 0x00009910031d7816 */ /* 0x000fe400000000ff */
[----:B------:R-:W-:Y:S02]  /*02a0*/  SHF.R.U32.HI R3, RZ, 0x8, R28 ;  /* 0x00000008ff037819 */ /* 0x000fe4000001161c */
[----:B------:R-:W-:Y:S01]  /*02b0*/  LOP3.LUT P0, RZ, R24, 0xff, RZ, 0xc0, !PT ;  /* 0x000000ff18ff7812 */ /* 0x000fe2000780c0ff */
[----:B------:R-:W-:Y:S01]  /*02c0*/  IMAD.MOV.U32 R24, RZ, RZ, R29 ;  /* 0x000000ffff187224 */ /* 0x000fe200078e001d */
[----:B------:R-:W-:Y:S02]  /*02d0*/  PRMT R3, R3, 0x9910, RZ ;  /* 0x0000991003037816 */ /* 0x000fe400000000ff */
[----:B------:R-:W-:-:S02]  /*02e0*/  LOP3.LUT P3, RZ, R16, 0xff, RZ, 0xc0, !PT ;  /* 0x000000ff10ff7812 */ /* 0x000fc4000786c0ff */
[----:B------:R-:W-:Y:S02]  /*02f0*/  ISETP.NE.AND P1, PT, R24, RZ, PT ;  /* 0x000000ff1800720c */ /* 0x000fe40003f25270 */
[----:B----4-:R-:W-:Y:S02]  /*0300*/  @P2 IADD3 R20, P4, R20, R26, RZ ;  /* 0x0000001a14142210 */ /* 0x010fe40007f9e0ff */
[----:B------:R-:W-:Y:S01]  /*0310*/  PRMT R26, R16, 0x7732, RZ ;  /* 0x00007732101a7816 */ /* 0x000fe200000000ff */
[----:B------:R-:W-:Y:S01]  /*0320*/  IMAD.MOV.U32 R16, RZ, RZ, R3 ;  /* 0x000000ffff107224 */ /* 0x000fe200078e0003 */
[----:B------:R-:W-:Y:S01]  /*0330*/  SEL R3, RZ, 0x1, !P3 ;  /* 0x00000001ff037807 */ /* 0x000fe20005800000 */
[----:B------:R-:W-:Y:S02]  /*0340*/  @P2 IMAD.X R21, R21, 0x1, R27, P4 ;  /* 0x0000000115152824 */ /* 0x000fe400020e061b */
[----:B------:R-:W-:Y:S01]  /*0350*/  IMAD.MOV.U32 R24, RZ, RZ, R26 ;  /* 0x000000ffff187224 */ /* 0x000fe200078e001a */
[----:B------:R-:W-:-:S02]  /*0360*/  ISETP.NE.AND P4, PT, R16, RZ, PT ;  /* 0x000000ff1000720c */ /* 0x000fc40003f85270 */
[----:B0-----:R-:W-:Y:S01]  /*0370*/  @P5 IADD3 R26, P3, R22, R18, RZ ;  /* 0x00000012161a5210 */ /* 0x001fe20007f7e0ff */
[----:B------:R0:W2:Y:S01]  /*0380*/  @P2 LDG.E.U8 R3, desc[UR4][R20.64] ;  /* 0x0000000414032981 */ /* 0x0000a2000c1e1100 */
[----:B------:R-:W-:-:S03]  /*0390*/  SHF.R.U32.HI R16, RZ, 0x8, R24 ;  /* 0x00000008ff107819 */ /* 0x000fc60000011618 */
[----:B------:R-:W-:Y:S02]  /*03a0*/  @P5 IMAD.X R27, R23, 0x1, R19, P3 ;  /* 0x00000001171b5824 */ /* 0x000fe400018e0613 */
[----:B------:R-:W5:Y:S01]  /*03b0*/  @P0 LDC.64 R22, c[0x0][0x218] ;  /* 0x00008600ff160b82 */ /* 0x000f620000000a00 */
[----:B------:R-:W-:Y:S02]  /*03c0*/  PRMT R24, R16, 0x9910, RZ ;  /* 0x0000991010187816 */ /* 0x000fe400000000ff */
[C---:B------:R-:W-:Y:S02]  /*03d0*/  LOP3.LUT R16, R25.reuse, 0xffff, RZ, 0xc0, !PT ;  /* 0x0000ffff19107812 */ /* 0x040fe400078ec0ff */
[C---:B------:R-:W-:Y:S02]  /*03e0*/  PRMT R28, R25.reuse, 0x7732, RZ ;  /* 0x00007732191c7816 */ /* 0x040fe400000000ff */
[----:B------:R-:W-:Y:S01]  /*03f0*/  SHF.R.U32.HI R16, RZ, 0x8, R16 ;  /* 0x00000008ff107819 */ /* 0x000fe20000011610 */
[----:B------:R-:W1:Y:S01]  /*0400*/  @P1 LDC.64 R18, c[0x0][0x218] ;  /* 0x00008600ff121b82 */ /* 0x000e620000000a00 */
[----:B------:R-:W-:-:S02]  /*0410*/  LOP3.LUT P2, RZ, R25, 0xff, RZ, 0xc0, !PT ;  /* 0x000000ff19ff7812 */ /* 0x000fc4000784c0ff */
[----:B------:R-:W-:Y:S02]  /*0420*/  PRMT R25, R25, 0x7632, R25 ;  /* 0x0000763219197816 */ /* 0x000fe40000000019 */
[----:B0-----:R-:W-:Y:S02]  /*0430*/  SHF.R.U32.HI R20, RZ, 0x8, R28 ;  /* 0x00000008ff147819 */ /* 0x001fe4000001161c */
[----:B------:R-:W-:Y:S02]  /*0440*/  PRMT R21, R16, 0x9910, RZ ;  /* 0x0000991010157816 */ /* 0x000fe400000000ff */
[----:B------:R-:W-:Y:S02]  /*0450*/  SEL R16, RZ, 0x1, !P4 ;  /* 0x00000001ff107807 */ /* 0x000fe40006000000 */
[----:B------:R-:W-:Y:S02]  /*0460*/  LOP3.LUT P4, RZ, R25, 0xff, RZ, 0xc0, !PT ;  /* 0x000000ff19ff7812 */ /* 0x000fe4000788c0ff */
[----:B------:R-:W-:Y:S01]  /*0470*/  PRMT R25, R20, 0x9910, RZ ;  /* 0x0000991014197816 */ /* 0x000fe200000000ff */
[----:B------:R-:W-:Y:S01]  /*0480*/  IMAD.MOV.U32 R20, RZ, RZ, R21 ;  /* 0x000000ffff147224 */ /* 0x000fe200078e0015 */
[----:B------:R-:W-:Y:S01]  /*0490*/  ISETP.NE.AND P3, PT, R24, RZ, PT ;  /* 0x000000ff1800720c */ /* 0x000fe20003f65270 */
[----:B------:R0:W3:Y:S01]  /*04a0*/  @P5 LDG.E.U8 R16, desc[UR4][R26.64] ;  /* 0x000000041a105981 */ /* 0x0000e2000c1e1100 */
[----:B------:R-:W-:-:S02]  /*04b0*/  SEL R24, RZ, 0x1, !P6 ;  /* 0x00000001ff187807 */ /* 0x000fc40007000000 */
[----:B------:R-:W-:Y:S02]  /*04c0*/  ISETP.NE.AND P5, PT, R20, RZ, PT ;  /* 0x000000ff1400720c */ /* 0x000fe40003fa5270 */
[----:B------:R-:W4:Y:S01]  /*04d0*/  @P2 LDC.64 R20, c[0x0][0x218] ;  /* 0x00008600ff142b82 */ /* 0x000f220000000a00 */
[----:B------:R-:W-:Y:S02]  /*04e0*/  ISETP.NE.AND P6, PT, R25, RZ, PT ;  /* 0x000000ff1900720c */ /* 0x000fe40003fc5270 */
[----:B------:R-:W-:Y:S02]  /*04f0*/  SEL R25, RZ, 0x1, !P3 ;  /* 0x00000001ff197807 */ /* 0x000fe40005800000 */
[----:B-----5:R-:W-:-:S05]  /*0500*/  @P0 IADD3 R12, P3, R12, R22, RZ ;  /* 0x000000160c0c0210 */ /* 0x020fca0007f7e0ff */
[----:B------:R-:W-:Y:S01]  /*0510*/  @P0 IMAD.X R13, R13, 0x1, R23, P3 ;  /* 0x000000010d0d0824 */ /* 0x000fe200018e0617 */
[----:B-1----:R-:W-:Y:S01]  /*0520*/  @P1 IADD3 R28, P3, R14, R18, RZ ;  /* 0x000000120e1c1210 */ /* 0x002fe20007f7e0ff */
[----:B------:R-:W1:Y:S01]  /*0530*/  @P5 LDC.64 R22, c[0x0][0x218] ;  /* 0x00008600ff165b82 */ /* 0x000e620000000a00 */
[----:B------:R-:W-:Y:S02]  /*0540*/  PRMT R30, R17, 0x7732, RZ ;  /* 0x00007732111e7816 */ /* 0x000fe400000000ff */
[----:B------:R-:W5:Y:S01]  /*0550*/  @P0 LDG.E.U8 R24, desc[UR4][R12.64] ;  /* 0x000000040c180981 */ /* 0x000f62000c1e1100 */
[----:B------:R-:W-:-:S04]  /*0560*/  @P1 IMAD.X R29, R15, 0x1, R19, P3 ;  /* 0x000000010f1d1824 */ /* 0x000fc800018e0613 */
[----:B------:R-:W1:Y:S01]  /*0570*/  @P4 LDC.64 R14, c[0x0][0x218] ;  /* 0x00008600ff0e4b82 */ /* 0x000e620000000a00 */
[C---:B0-----:R-:W-:Y:S01]  /*0580*/  LOP3.LUT R26, R17.reuse, 0xffff, RZ, 0xc0, !PT ;  /* 0x0000ffff111a7812 */ /* 0x041fe200078ec0ff */
[----:B------:R-:W5:Y:S06]  /*0590*/  @P1 LDG.E.U8 R25, desc[UR4][R28.64] ;  /* 0x000000041c191981 */ /* 0x000f6c000c1e1100 */
[----:B------:R-:W0:Y:S01]  /*05a0*/  @P6 LDC.64 R18, c[0x0][0x218] ;  /* 0x00008600ff126b82 */ /* 0x000e220000000a00 */
[----:B----4-:R-:W-:Y:S01]  /*05b0*/  @P2 IADD3 R20, P0, R8, R20, RZ ;  /* 0x0000001408142210 */ /* 0x010fe20007f1e0ff */
[----:B------:R-:W-:Y:S01]  /*05c0*/  IMAD.MOV.U32 R8, RZ, RZ, R30 ;  /* 0x000000ffff087224 */ /* 0x000fe200078e001e */
[----:B------:R-:W-:-:S02]  /*05d0*/  LOP3.LUT P1, RZ, R17, 0xff, RZ, 0xc0, !PT ;  /* 0x000000ff11ff7812 */ /* 0x000fc4000782c0ff */
[----:B------:R-:W-:Y:S01]  /*05e0*/  SHF.R.U32.HI R26, RZ, 0x8, R26 ;  /* 0x00000008ff1a7819 */ /* 0x000fe2000001161a */
[----:B------:R-:W-:Y:S01]  /*05f0*/  @P2 IMAD.X R21, R9, 0x1, R21, P0 ;  /* 0x0000000109152824 */ /* 0x000fe200000e0615 */
[----:B------:R-:W-:Y:S02]  /*0600*/  SHF.R.U32.HI R9, RZ, 0x8, R8 ;  /* 0x00000008ff097819 */ /* 0x000fe40000011608 */
[----:B------:R-:W-:Y:S02]  /*0610*/  SEL R8, RZ, 0x1, !P1 ;  /* 0x00000001ff087807 */ /* 0x000fe40004800000 */
[----:B------:R-:W-:Y:S02]  /*0620*/  PRMT R27, R26, 0x9910, RZ ;  /* 0x000099101a1b7816 */ /* 0x000fe400000000ff */
[----:B------:R-:W-:Y:S02]  /*0630*/  PRMT R9, R9, 0x9910, RZ ;  /* 0x0000991009097816 */ /* 0x000fe400000000ff */
[----:B-1----:R-:W-:Y:S01]  /*0640*/  @P5 IADD3 R22, P3, R10, R22, RZ ;  /* 0x000000160a165210 */ /* 0x002fe20007f7e0ff */
[----:B------:R-:W4:Y:S01]  /*0650*/  @P2 LDG.E.U8 R8, desc[UR4][R20.64] ;  /* 0x0000000414082981 */ /* 0x000f22000c1e1100 */
[----:B------:R-:W-:Y:S01]  /*0660*/  PRMT R26, R17, 0x7632, R26 ;  /* 0x00007632111a7816 */ /* 0x000fe2000000001a */
[----:B------:R-:W-:Y:S01]  /*0670*/  IMAD.MOV.U32 R17, RZ, RZ, R27 ;  /* 0x000000ffff117224 */ /* 0x000fe200078e001b */
[----:B------:R-:W-:Y:S01]  /*0680*/  @P4 IADD3 R14, P2, R4, R14, RZ ;  /* 0x0000000e040e4210 */ /* 0x000fe20007f5e0ff */
[----:B------:R-:W-:-:S02]  /*0690*/  IMAD.MOV.U32 R4, RZ, RZ, R9 ;  /* 0x000000ffff047224 */ /* 0x000fc400078e0009 */
[----:B------:R-:W-:Y:S01]  /*06a0*/  @P5 IMAD.X R23, R11, 0x1, R23, P3 ;  /* 0x000000010b175824 */ /* 0x000fe200018e0617 */
[----:B0-----:R-:W-:Y:S01]  /*06b0*/  @P6 IADD3 R18, P3, R6, R18, RZ ;  /* 0x0000001206126210 */ /* 0x001fe20007f7e0ff */
[----:B------:R-:W-:Y:S01]  /*06c0*/  @P4 IMAD.X R15, R5, 0x1, R15, P2 ;  /* 0x00000001050f4824 */ /* 0x000fe200010e060f */
[----:B------:R-:W-:Y:S02]  /*06d0*/  LOP3.LUT P0, RZ, R26, 0xff, RZ, 0xc0, !PT ;  /* 0x000000ff1aff7812 */ /* 0x000fe4000780c0ff */
[----:B------:R-:W-:Y:S02]  /*06e0*/  ISETP.NE.AND P1, PT, R17, RZ, PT ;  /* 0x000000ff1100720c */ /* 0x000fe40003f25270 */
[----:B------:R-:W-:Y:S01]  /*06f0*/  ISETP.NE.AND P2, PT, R4, RZ, PT ;  /* 0x000000ff0400720c */ /* 0x000fe20003f45270 */
[----:B------:R-:W-:Y:S01]  /*0700*/  @P6 IMAD.X R19, R7, 0x1, R19, P3 ;  /* 0x0000000107136824 */ /* 0x000fe200018e0613 */
[----:B------:R-:W-:Y:S02]  /*0710*/  SEL R9, RZ, 0x1, !P0 ;  /* 0x00000001ff097807 */ /* 0x000fe40004000000 */
[----:B------:R-:W-:-:S02]  /*0720*/  SEL R6, RZ, 0x1, !P1 ;  /* 0x00000001ff067807 */ /* 0x000fc40004800000 */
[----:B------:R-:W-:Y:S02]  /*0730*/  SEL R7, RZ, 0x1, !P2 ;  /* 0x00000001ff077807 */ /* 0x000fe40005000000 */
[----:B------:R-:W4:Y:S04]  /*0740*/  @P4 LDG.E.U8 R9, desc[UR4][R14.64] ;  /* 0x000000040e094981 */ /* 0x000f28000c1e1100 */
[----:B------:R-:W4:Y:S04]  /*0750*/  @P5 LDG.E.U8 R6, desc[UR4][R22.64] ;  /* 0x0000000416065981 */ /* 0x000f28000c1e1100 */
[----:B------:R-:W4:Y:S01]  /*0760*/  @P6 LDG.E.U8 R7, desc[UR4][R18.64] ;  /* 0x0000000412076981 */ /* 0x000f22000c1e1100 */
[----:B------:R-:W-:-:S05]  /*0770*/  IADD3 R4, P0, R2, UR6, RZ ;  /* 0x0000000602047c10 */ /* 0x000fca000ff1e0ff */
[----:B------:R-:W-:Y:S02]  /*0780*/  IMAD.X R5, RZ, RZ, UR7, P0 ;  /* 0x00000007ff057e24 */ /* 0x000fe400080e06ff */
[----:B------:R-:W-:Y:S01]  /*0790*/  IMAD.WIDE R4, R0, 0x8, R4 ;  /* 0x0000000800047825 */ /* 0x000fe200078e0204 */
[----:B--2---:R-:W-:Y:S02]  /*07a0*/  LOP3.LUT R3, R3, 0xff, RZ, 0xc0, !PT ;  /* 0x000000ff03037812 */ /* 0x004fe400078ec0ff */
[----:B---3--:R-:W-:-:S04]  /*07b0*/  LOP3.LUT R16, R16, 0xffff, RZ, 0xc0, !PT ;  /* 0x0000ffff10107812 */ /* 0x008fc800078ec0ff */
[----:B------:R-:W-:Y:S02]  /*07c0*/  PRMT R3, R16, 0x7604, R3 ;  /* 0x0000760410037816 */ /* 0x000fe40000000003 */
[----:B-----5:R-:W-:Y:S02]  /*07d0*/  LOP3.LUT R24, R24, 0xff, RZ, 0xc0, !PT ;  /* 0x000000ff18187812 */ /* 0x020fe400078ec0ff */
[----:B------:R-:W-:-:S04]  /*07e0*/  LOP3.LUT R25, R25, 0xffff, RZ, 0xc0, !PT ;  /* 0x0000ffff19197812 */ /* 0x000fc800078ec0ff */
[----:B------:R-:W-:-:S04]  /*07f0*/  PRMT R24, R25, 0x7604, R24 ;  /* 0x0000760419187816 */ /* 0x000fc80000000018 */
[----:B------:R-:W-:Y:S02]  /*0800*/  PRMT R10, R3, 0x5410, R24 ;  /* 0x00005410030a7816 */ /* 0x000fe40000000018 */
[----:B----4-:R-:W-:Y:S02]  /*0810*/  LOP3.LUT R8, R8, 0xff, RZ, 0xc0, !PT ;  /* 0x000000ff08087812 */ /* 0x010fe400078ec0ff */
[----:B------:R-:W-:Y:S02]  /*0820*/  LOP3.LUT R9, R9, 0xff, RZ, 0xc0, !PT ;  /* 0x000000ff09097812 */ /* 0x000fe400078ec0ff */
[----:B------:R-:W-:Y:S02]  /*0830*/  LOP3.LUT R11, R6, 0xffff, RZ, 0xc0, !PT ;  /* 0x0000ffff060b7812 */ /* 0x000fe400078ec0ff */
[----:B------:R-:W-:Y:S02]  /*0840*/  LOP3.LUT R2, R7, 0xffff, RZ, 0xc0, !PT ;  /* 0x0000ffff07027812 */ /* 0x000fe400078ec0ff */
[----:B------:R-:W-:-:S02]  /*0850*/  PRMT R11, R11, 0x7604, R8 ;  /* 0x000076040b0b7816 */ /* 0x000fc40000000008 */
[----:B------:R-:W-:-:S04]  /*0860*/  PRMT R2, R2, 0x7604, R9 ;  /* 0x0000760402027816 */ /* 0x000fc80000000009 */
[----:B------:R-:W-:-:S05]  /*0870*/  PRMT R11, R11, 0x5410, R2 ;  /* 0x000054100b0b7816 */ /* 0x000fca0000000002 */
[----:B------:R-:W-:Y:S01]  /*0880*/  STG.E.64 desc[UR4][R4.64], R10 ;  /* 0x0000000a04007986 */ /* 0x000fe2000c101b04 */
[----:B------:R-:W-:Y:S05]  /*0890*/  EXIT ;  /* 0x000000000000794d */ /* 0x000fea0003800000 */
.L_x_3441:
        /* <DEDUP_REMOVED lines=266> */
.L_x_3444:
        /* <DEDUP_REMOVED lines=8> */
.L_x_3445:
        /* <DEDUP_REMOVED lines=8> */
.L_x_3446:
        /* <DEDUP_REMOVED lines=9> */
.L_x_3447:
[----:B------:R-:W-:Y:S05]  /*1ad0*/  BSYNC B1 ;  /* 0x0000000000017941 */ /* 0x000fea0003800000 */
.L_x_3443:
[----:B------:R-:W-:-:S13]  /*1ae0*/  ISETP.GE.AND P0, PT, R6, R3, PT ;  /* 0x000000030600720c */ /* 0x000fda0003f06270 */
[----:B-1----:R-:W0:Y:S01]  /*1af0*/  @!P0 LDC.64 R8, c[0x0][0x228] ;  /* 0x00008a00ff088b82 */ /* 0x002e220000000a00 */
[----:B--2---:R-:W-:Y:S02]  /*1b00*/  @!P0 IMAD.IADD R5, R2, 0x1, R6 ;  /* 0x0000000102058824 */ /* 0x004fe400078e0206 */
[----:B------:R-:W-:-:S03]  /*1b10*/  @!P0 VIADD R6, R6, 0x80 ;  /* 0x0000008006068836 */ /* 0x000fc60000000000 */
[----:B0-----:R-:W-:-:S05]  /*1b20*/  @!P0 IADD3 R4, P1, R5, R8, RZ ;  /* 0x0000000805048210 */ /* 0x001fca0007f3e0ff */
[----:B------:R-:W-:-:S05]  /*1b30*/  @!P0 IMAD.X R5, RZ, RZ, R9, P1 ;  /* 0x000000ffff058224 */ /* 0x000fca00008e0609 */
[----:B------:R2:W-:Y:S03]  /*1b40*/  @!P0 STG.E.U8 desc[UR4][R4.64], R29 ;  /* 0x0000001d04008986 */ /* 0x0005e6000c101104 */
.L_x_3448:
[----:B------:R-:W-:Y:S05]  /*1b50*/  BSYNC B0 ;  /* 0x0000000000007941 */ /* 0x000fea0003800000 */
.L_x_3442:
        /* <DEDUP_REMOVED lines=9> */
.L_x_3449:
        /* <DEDUP_REMOVED lines=9> */
.L_x_28014:


//--------------------- .text._ZN2at6native18elementwise_kernelILi128ELi4EZNS0_15gpu_kernel_implIZZZNS0_28launch_masked_scatter_kernelERKNS_10TensorBaseES5_S5_S5_ENKUlvE_clEvENKUlvE7_clEvEUlN3c107complexIfEEblE_EEvRNS_18TensorIteratorBaseERKT_EUliE_EEviT1_ --------------------------
	.section	.text._ZN2at6native18elementwise_kernelILi128ELi4EZNS0_15gpu_kernel_implIZZZNS0_28launch_masked_scatter_kernelERKNS_10TensorBaseES5_S5_S5_ENKUlvE_clEvENKUlvE7_clEvEUlN3c107complexIfEEblE_EEvRNS_18TensorIteratorBaseERKT_EUliE_EEviT1_,"ax",@progbits
	.align	128
        .global         _ZN2at6native18elementwise_kernelILi128ELi4EZNS0_15gpu_kernel_implIZZZNS0_28launch_masked_scatter_kernelERKNS_10TensorBaseES5_S5_S5_ENKUlvE_clEvENKUlvE7_clEvEUlN3c107complexIfEEblE_EEvRNS_18TensorIteratorBaseERKT_EUliE_EEviT1_
        .type           _ZN2at6native18elementwise_kernelILi128ELi4EZNS0_15gpu_kernel_implIZZZNS0_28launch_masked_scatter_kernelERKNS_10TensorBaseES5_S5_S5_ENKUlvE_clEvENKUlvE7_clEvEUlN3c107complexIfEEblE_EEvRNS_18TensorIteratorBaseERKT_EUliE_EEviT1_,@function
        .size           _ZN2at6native18elementwise_kernelILi128ELi4EZNS0_15gpu_kernel_implIZZZNS0_28launch_masked_scatter_kernelERKNS_10TensorBaseES5_S5_S5_ENKUlvE_clEvENKUlvE7_clEvEUlN3c107complexIfEEblE_EEvRNS_18TensorIteratorBaseERKT_EUliE_EEviT1_,(.L_x_28015 - _ZN2at6native18elementwise_kernelILi128ELi4EZNS0_15gpu_kernel_implIZZZNS0_28launch_masked_scatter_kernelERKNS_10TensorBaseES5_S5_S5_ENKUlvE_clEvENKUlvE7_clEvEUlN3c107complexIfEEblE_EEvRNS_18TensorIteratorBaseERKT_EUliE_EEviT1_)
        .other          _ZN2at6native18elementwise_kernelILi128ELi4EZNS0_15gpu_kernel_implIZZZNS0_28launch_masked_scatter_kernelERKNS_10TensorBaseES5_S5_S5_ENKUlvE_clEvENKUlvE7_clEvEUlN3c107complexIfEEblE_EEvRNS_18TensorIteratorBaseERKT_EUliE_EEviT1_,@"STO_CUDA_ENTRY STV_DEFAULT"
_ZN2at6native18elementwise_kernelILi128ELi4EZNS0_15gpu_kernel_implIZZZNS0_28launch_masked_scatter_kernelERKNS_10TensorBaseES5_S5_S5_ENKUlvE_clEvENKUlvE7_clEvEUlN3c107complexIfEEblE_EEvRNS_18TensorIteratorBaseERKT_EUliE_EEviT1_:
.text._ZN2at6native18elementwise_kernelILi128ELi4EZNS0_15gpu_kernel_implIZZZNS0_28launch_masked_scatter_kernelERKNS_10TensorBaseES5_S5_S5_ENKUlvE_clEvENKUlvE7_clEvEUlN3c107complexIfEEblE_EEvRNS_18TensorIteratorBaseERKT_EUliE_EEviT1_:
        /* <DEDUP_REMOVED lines=391> */
.L_x_3452:
[----:B------:R-:W0:Y:S01]  /*1870*/  LDC.U8 R6, c[0x0][0x509] ;  /* 0x00014240ff067b82 */ /* 0x000e220000000000 */
[----:B------:R-:W-:Y:S01]  /*1880*/  ULDC.64 UR4, c[0x0][0x4d8] ;  /* 0x0001360000047ab9 */ /* 0x000fe20000000a00 */
[----:B------:R-:W-:Y:S01]  /*1890*/  ULDC.64 UR6, c[0x0][0x4e0] ;  /* 0x0001380000067ab9 */ /* 0x000fe20000000a00 */
[----:B------:R-:W-:Y:S01]  /*18a0*/  IADD3 R24, P1, R24, UR4, RZ ;  /* 0x0000000418187c10 */ /* 0x000fe2000ff3e0ff */
[----:B------:R-:W-:Y:S01]  /*18b0*/  BSSY B6, `(.L_x_3453) ;  /* 0x00000f6000067945 */ /* 0x000fe20003800000 */
        /* <DEDUP_REMOVED lines=14> */
[----:B------:R-:W2:Y:S01]  /*19a0*/  LDG.E.S8 R4, desc[UR36][R4.64] ;  /* 0x0000002404047981 */ /* 0x000ea2000c1e1300 */
[----:B------:R-:W-:Y:S01]  /*19b0*/  IMAD.MOV.U32 R23, RZ, RZ, RZ ;  /* 0x000000ffff177224 */ /* 0x000fe200078e00ff */
[----:B--2---:R0:W1:Y:S01]  /*19c0*/  I2F.S16 R22, R4 ;  /* 0x0000000400167306 */ /* 0x0040620000101400 */
[----:B------:R-:W-:Y:S05]  /*19d0*/  BRA `(.L_x_3459) ;  /* 0x0000000c008c7947 */ /* 0x000fea0003800000 */
.L_x_3457:
[----:B------:R-:W2:Y:S01]  /*19e0*/  LDG.E.U8 R4, desc[UR36][R4.64] ;  /* 0x0000002404047981 */ /* 0x000ea2000c1e1100 */
[----:B------:R-:W-:Y:S01]  /*19f0*/  IMAD.MOV.U32 R23, RZ, RZ, RZ ;  /* 0x000000ffff177224 */ /* 0x000fe200078e00ff */
[----:B--2---:R-:W-:Y:S01]  /*1a00*/  I2FP.F32.U32 R22, R4 ;  /* 0x0000000400167245 */ /* 0x004fe20000201000 */
[----:B------:R-:W-:Y:S06]  /*1a10*/  BRA `(.L_x_3459) ;  /* 0x0000000c007c7947 */ /* 0x000fec0003800000 */
.L_x_3456:
[----:B------:R-:W-:-:S13]  /*1a20*/  ISETP.NE.AND P0, PT, R3, 0x2, PT ;  /* 0x000000020300780c */ /* 0x000fda0003f05270 */
[----:B------:R-:W-:Y:S05]  /*1a30*/  @!P0 BRA `(.L_x_3460) ;  /* 0x0000000000308947 */ /* 0x000fea0003800000 */
[----:B------:R-:W-:-:S13]  /*1a40*/  ISETP.NE.AND P0, PT, R3, 0x3, PT ;  /* 0x000000030300780c */ /* 0x000fda0003f05270 */
[----:B------:R-:W-:Y:S05]  /*1a50*/  @!P0 BRA `(.L_x_3461) ;  /* 0x0000000000188947 */ /* 0x000fea0003800000 */
[----:B------:R-:W-:-:S13]  /*1a60*/  ISETP.NE.AND P0, PT, R3, 0x4, PT ;  /* 0x000000040300780c */ /* 0x000fda0003f05270 */
[----:B------:R-:W-:Y:S05]  /*1a70*/  @P0 BRA `(.L_x_3458) ;  /* 0x0000000c00000947 */ /* 0x000fea0003800000 */
[----:B------:R-:W2:Y:S01]  /*1a80*/  LDG.E.64 R4, desc[UR36][R4.64] ;  /* 0x0000002404047981 */ /* 0x000ea2000c1e1b00 */
[----:B------:R-:W-:Y:S01]  /*1a90*/  IMAD.MOV.U32 R23, RZ, RZ, RZ ;  /* 0x000000ffff177224 */ /* 0x000fe200078e00ff */
[----:B--2---:R4:W0:Y:S01]  /*1aa0*/  I2F.S64 R22, R4 ;  /* 0x0000000400167312 */ /* 0x0048220000301400 */
[----:B------:R-:W-:Y:S05]  /*1ab0*/  BRA `(.L_x_3459) ;  /* 0x0000000c00547947 */ /* 0x000fea0003800000 */
.L_x_3461:
[----:B------:R-:W2:Y:S01]  /*1ac0*/  LDG.E R4, desc[UR36][R4.64] ;  /* 0x0000002404047981 */ /* 0x000ea2000c1e1900 */
[----:B------:R-:W-:Y:S01]  /*1ad0*/  IMAD.MOV.U32 R23, RZ, RZ, RZ ;  /* 0x000000ffff177224 */ /* 0x000fe200078e00ff */
[----:B--2---:R-:W-:Y:S01]  /*1ae0*/  I2FP.F32.S32 R22, R4 ;  /* 0x0000000400167245 */ /* 0x004fe20000201400 */
[----:B------:R-:W-:Y:S06]  /*1af0*/  BRA `(.L_x_3459) ;  /* 0x0000000c00447947 */ /* 0x000fec0003800000 */
.L_x_3460:
[----:B------:R-:W2:Y:S01]  /*1b00*/  LDG.E.U16 R4, desc[UR36][R4.64] ;  /* 0x0000002404047981 */ /* 0x000ea2000c1e1500 */
[----:B------:R-:W-:Y:S01]  /*1b10*/  IMAD.MOV.U32 R23, RZ, RZ, RZ ;  /* 0x000000ffff177224 */ /* 0x000fe200078e00ff */
[----:B--2---:R0:W1:Y:S01]  /*1b20*/  I2F.S16 R22, R4 ;  /* 0x0000000400167306 */ /* 0x0040620000101400 */
[----:B------:R-:W-:Y:S05]  /*1b30*/  BRA `(.L_x_3459) ;  /* 0x0000000c00347947 */ /* 0x000fea0003800000 */
.L_x_3455:
[----:B------:R-:W-:-:S13]  /*1b40*/  ISETP.GT.AND P0, PT, R3, 0x6, PT ;  /* 0x000000060300780c */ /* 0x000fda0003f04270 */
[----:B------:R-:W-:Y:S05]  /*1b50*/  @P0 BRA `(.L_x_3462) ;  /* 0x00000000002c0947 */ /* 0x000fea0003800000 */
[----:B------:R-:W-:-:S13]  /*1b60*/  ISETP.NE.AND P0, PT, R3, 0x5, PT ;  /* 0x000000050300780c */ /* 0x000fda0003f05270 */
[----:B------:R-:W-:Y:S05]  /*1b70*/  @!P0 BRA `(.L_x_3463) ;  /* 0x0000000000148947 */ /* 0x000fea0003800000 */
[----:B------:R-:W-:-:S13]  /*1b80*/  ISETP.NE.AND P0, PT, R3, 0x6, PT ;  /* 0x000000060300780c */ /* 0x000fda0003f05270 */
[----:B------:R-:W-:Y:S05]  /*1b90*/  @P0 BRA `(.L_x_3458) ;  /* 0x0000000800b80947 */ /* 0x000fea0003800000 */
[----:B------:R2:W5:Y:S01]  /*1ba0*/  LDG.E R22, desc[UR36][R4.64] ;  /* 0x0000002404167981 */ /* 0x000562000c1e1900 */
[----:B------:R-:W-:Y:S01]  /*1bb0*/  IMAD.MOV.U32 R23, RZ, RZ, RZ ;  /* 0x000000ffff177224 */ /* 0x000fe200078e00ff */
[----:B------:R-:W-:Y:S06]  /*1bc0*/  BRA `(.L_x_3459) ;  /* 0x0000000c00107947 */ /* 0x000fec0003800000 */
.L_x_3463:
[----:B------:R-:W2:Y:S01]  /*1bd0*/  LDG.E.U16 R4, desc[UR36][R4.64] ;  /* 0x0000002404047981 */ /* 0x000ea2000c1e1500 */
[----:B------:R-:W-:Y:S02]  /*1be0*/  IMAD.MOV.U32 R23, RZ, RZ, RZ ;  /* 0x000000ffff177224 */ /* 0x000fe400078e00ff */
[----:B--2---:R-:W-:Y:S01]  /*1bf0*/  HADD2.F32 R22, -RZ, R4.H0_H0 ;  /* 0x20000004ff167230 */ /* 0x004fe20000004100 */
[----:B------:R-:W-:Y:S06]  /*1c00*/  BRA `(.L_x_3459) ;  /* 0x0000000c00007947 */ /* 0x000fec0003800000 */
.L_x_3462:
        /* <DEDUP_REMOVED lines=8> */
.L_x_3465:
[----:B------:R-:W2:Y:S02]  /*1c90*/  LDG.E R4, desc[UR36][R4.64] ;  /* 0x0000002404047981 */ /* 0x000ea4000c1e1900 */
[--C-:B--2---:R-:W-:Y:S02]  /*1ca0*/  HADD2.F32 R23, -RZ, R4.reuse.H1_H1 ;  /* 0x30000004ff177230 */ /* 0x104fe40000004100 */
[----:B------:R-:W-:Y:S01]  /*1cb0*/  HADD2.F32 R22, -RZ, R4.H0_H0 ;  /* 0x20000004ff167230 */ /* 0x000fe20000004100 */
[----:B------:R-:W-:Y:S06]  /*1cc0*/  BRA `(.L_x_3459) ;  /* 0x0000000800d07947 */ /* 0x000fec0003800000 */
.L_x_3464:
[----:B------:R-:W2:Y:S01]  /*1cd0*/  LDG.E.64 R4, desc[UR36][R4.64] ;  /* 0x0000002404047981 */ /* 0x000ea2000c1e1b00 */
[----:B------:R-:W-:Y:S01]  /*1ce0*/  UMOV UR4, 0xf0000000 ;  /* 0xf000000000047882 */ /* 0x000fe20000000000 */
[----:B------:R-:W-:Y:S01]  /*1cf0*/  UMOV UR5, 0x380fffff ;  /* 0x380fffff00057882 */ /* 0x000fe20000000000 */
[----:B------:R-:W-:Y:S01]  /*1d00*/  IMAD.MOV.U32 R23, RZ, RZ, RZ ;  /* 0x000000ffff177224 */ /* 0x000fe200078e00ff */
[----:B--2---:R-:W0:Y:S01]  /*1d10*/  F2F.F32.F64 R22, R4 ;  /* 0x0000000400167310 */ /* 0x004e220000301000 */
[----:B------:R-:W-:-:S14]  /*1d20*/  DSETP.GEU.AND P0, PT, |R4|, UR4, PT ;  /* 0x0000000404007e2a */ /* 0x000fdc000bf0e200 */
[----:B0-----:R-:W-:Y:S01]  /*1d30*/  @!P0 FMUL R22, R22, 1.175494350822287508e-38 ;  /* 0x0080000016168820 */ /* 0x001fe20000400000 */
[----:B------:R-:W-:Y:S06]  /*1d40*/  BRA `(.L_x_3459) ;  /* 0x0000000800b07947 */ /* 0x000fec0003800000 */
.L_x_3454:
        /* <DEDUP_REMOVED lines=11> */
[----:B------:R-:W-:Y:S01]  /*1e00*/  FSEL R22, RZ, 1, !P0 ;  /* 0x3f800000ff167808 */ /* 0x000fe20004000000 */
[----:B------:R-:W-:Y:S08]  /*1e10*/  BRA `(.L_x_3459) ;  /* 0x00000008007c7947 */ /* 0x000ff00003800000 */
.L_x_3468:
[----:B------:R-:W2:Y:S01]  /*1e20*/  LDG.E.128 R4, desc[UR36][R4.64] ;  /* 0x0000002404047981 */ /* 0x000ea2000c1e1d00 */
[----:B------:R-:W-:Y:S01]  /*1e30*/  UMOV UR4, 0xf0000000 ;  /* 0xf000000000047882 */ /* 0x000fe20000000000 */
[----:B------:R-:W-:Y:S01]  /*1e40*/  UMOV UR5, 0x380fffff ;  /* 0x380fffff00057882 */ /* 0x000fe20000000000 */
[----:B--2---:R-:W0:Y:S01]  /*1e50*/  F2F.F32.F64 R23, R6 ;  /* 0x0000000600177310 */ /* 0x004e220000301000 */
[----:B------:R-:W-:Y:S02]  /*1e60*/  DSETP.GEU.AND P0, PT, |R6|, UR4, PT ;  /* 0x0000000406007e2a */ /* 0x000fe4000bf0e200 */
[----:B------:R-:W-:-:S05]  /*1e70*/  DSETP.GEU.AND P1, PT, |R4|, UR4, PT ;  /* 0x0000000404007e2a */ /* 0x000fca000bf2e200 */
[----:B------:R-:W1:Y:S07]  /*1e80*/  F2F.F32.F64 R22, R4 ;  /* 0x0000000400167310 */ /* 0x000e6e0000301000 */
[----:B0-----:R-:W-:Y:S02]  /*1e90*/  @!P0 FMUL R23, R23, 1.175494350822287508e-38 ;  /* 0x0080000017178820 */ /* 0x001fe40000400000 */
[----:B-1----:R-:W-:Y:S01]  /*1ea0*/  @!P1 FMUL R22, R22, 1.175494350822287508e-38 ;  /* 0x0080000016169820 */ /* 0x002fe20000400000 */
[----:B------:R-:W-:Y:S06]  /*1eb0*/  BRA `(.L_x_3459) ;  /* 0x0000000800547947 */ /* 0x000fec0003800000 */
.L_x_3467:
        /* <DEDUP_REMOVED lines=8> */
[----:B------:R-:W-:Y:S02]  /*1f40*/  IMAD.MOV.U32 R23, RZ, RZ, RZ ;  /* 0x000000ffff177224 */ /* 0x000fe400078e00ff */
        /* <DEDUP_REMOVED lines=16> */
[----:B------:R-:W-:Y:S01]  /*2050*/  LOP3.LUT R22, R3, 0x80000000, R22, 0xf8, !PT ;  /* 0x8000000003167812 */ /* 0x000fe200078ef816 */
[----:B------:R-:W-:Y:S06]  /*2060*/  BRA `(.L_x_3459) ;  /* 0x0000000400e87947 */ /* 0x000fec0003800000 */
.L_x_3470:
[----:B------:R-:W2:Y:S01]  /*2070*/  LDG.E.U8 R4, desc[UR36][R4.64] ;  /* 0x0000002404047981 */ /* 0x000ea2000c1e1100 */
[----:B------:R-:W-:Y:S02]  /*2080*/  IMAD.MOV.U32 R23, RZ, RZ, RZ ;  /* 0x000000ffff177224 */ /* 0x000fe400078e00ff */
[----:B--2---:R-:W-:-:S05]  /*2090*/  IMAD.SHL.U32 R0, R4, 0x2000000, RZ ;  /* 0x0200000004007824 */ /* 0x004fca00078e00ff */
[----:B------:R-:W-:-:S13]  /*20a0*/  ISETP.GE.U32.AND P0, PT, R0, 0x8000000, PT ;  /* 0x080000000000780c */ /* 0x000fda0003f06070 */
[C---:B------:R-:W-:Y:S02]  /*20b0*/  @!P0 IMAD.SHL.U32 R0, R4.reuse, 0x100, RZ ;  /* 0x0000010004008824 */ /* 0x040fe400078e00ff */
[----:B------:R-:W-:-:S03]  /*20c0*/  @P0 IMAD.SHL.U32 R3, R4, 0x200000, RZ ;  /* 0x0020000004030824 */ /* 0x000fc600078e00ff */
[----:B------:R-:W-:Y:S02]  /*20d0*/  @!P0 LOP3.LUT R0, R0, 0x7f00, RZ, 0xc0, !PT ;  /* 0x00007f0000008812 */ /* 0x000fe400078ec0ff */
[----:B------:R-:W-:Y:S02]  /*20e0*/  @P0 LOP3.LUT R3, R3, 0x70000000, RZ, 0xfc, !PT ;  /* 0x7000000003030812 */ /* 0x000fe400078efcff */
[----:B------:R-:W-:-:S03]  /*20f0*/  @!P0 LOP3.LUT R0, R0, 0x3f000000, RZ, 0xfc, !PT ;  /* 0x3f00000000008812 */ /* 0x000fc600078efcff */
[----:B------:R-:W-:Y:S01]  /*2100*/  @P0 FMUL.FTZ R22, R3, 1.9259299443872358531e-34 ;  /* 0x0780000003160820 */ /* 0x000fe20000410000 */
[----:B------:R-:W-:Y:S02]  /*2110*/  IMAD.SHL.U32 R3, R4, 0x1000000, RZ ;  /* 0x0100000004037824 */ /* 0x000fe400078e00ff */
[----:B------:R-:W-:-:S05]  /*2120*/  @!P0 FADD.FTZ R22, R0, -0.5 ;  /* 0xbf00000000168421 */ /* 0x000fca0000010000 */
[----:B------:R-:W-:Y:S01]  /*2130*/  LOP3.LUT R22, R22, 0x80000000, R3, 0xf8, !PT ;  /* 0x8000000016167812 */ /* 0x000fe200078ef803 */
[----:B------:R-:W-:Y:S06]  /*2140*/  BRA `(.L_x_3459) ;  /* 0x0000000400b07947 */ /* 0x000fec0003800000 */
.L_x_3469:
[----:B------:R-:W2:Y:S01]  /*2150*/  LDG.E.U16 R4, desc[UR36][R4.64] ;  /* 0x0000002404047981 */ /* 0x000ea2000c1e1500 */
[----:B------:R-:W-:Y:S02]  /*2160*/  IMAD.MOV.U32 R23, RZ, RZ, RZ ;  /* 0x000000ffff177224 */ /* 0x000fe400078e00ff */
[----:B--2---:R-:W-:Y:S01]  /*2170*/  IMAD.U32 R22, R4, 0x10000, RZ ;  /* 0x0001000004167824 */ /* 0x004fe200078e00ff */
[----:B------:R-:W-:Y:S06]  /*2180*/  BRA `(.L_x_3459) ;  /* 0x0000000400a07947 */ /* 0x000fec0003800000 */
.L_x_3466:
        /* <DEDUP_REMOVED lines=8> */
[----:B------:R-:W2:Y:S01]  /*2210*/  LDG.E.U16 R4, desc[UR36][R4.64] ;  /* 0x0000002404047981 */ /* 0x000ea2000c1e1500 */
[----:B------:R-:W-:Y:S01]  /*2220*/  IMAD.MOV.U32 R23, RZ, RZ, RZ ;  /* 0x000000ffff177224 */ /* 0x000fe200078e00ff */
[----:B--2---:R-:W-:Y:S01]  /*2230*/  I2FP.F32.U32 R22, R4 ;  /* 0x0000000400167245 */ /* 0x004fe20000201000 */
[----:B------:R-:W-:Y:S06]  /*2240*/  BRA `(.L_x_3459) ;  /* 0x0000000400707947 */ /* 0x000fec0003800000 */
.L_x_3473:
[----:B------:R-:W2:Y:S01]  /*2250*/  LDG.E.U8 R3, desc[UR36][R4.64] ;  /* 0x0000002404037981 */ /* 0x000ea2000c1e1100 */
[----:B------:R-:W-:Y:S02]  /*2260*/  CS2R R22, SRZ ;  /* 0x0000000000167805 */ /* 0x000fe4000001ff00 */
        /* <DEDUP_REMOVED lines=18> */
.L_x_3475:
[----:B------:R-:W-:Y:S05]  /*2390*/  BSYNC B0 ;  /* 0x0000000000007941 */ /* 0x000fea0003800000 */
.L_x_3474:
[----:B------:R-:W-:Y:S01]  /*23a0*/  IMAD.SHL.U32 R3, R3, 0x100000, RZ ;  /* 0x0010000003037824 */ /* 0x000fe200078e00ff */
[----:B------:R-:W-:-:S04]  /*23b0*/  LEA R5, R0, 0x3b800000, 0x17 ;  /* 0x3b80000000057811 */ /* 0x000fc800078eb8ff */
[----:B------:R-:W-:Y:S01]  /*23c0*/  LOP3.LUT R22, R5, R3, R22, 0xfe, !PT ;  /* 0x0000000305167212 */ /* 0x000fe200078efe16 */
[----:B------:R-:W-:Y:S06]  /*23d0*/  BRA `(.L_x_3459) ;  /* 0x00000004000c7947 */ /* 0x000fec0003800000 */
.L_x_3472:
        /* <DEDUP_REMOVED lines=20> */
.L_x_3477:
[----:B------:R-:W-:Y:S05]  /*2520*/  BSYNC B0 ;  /* 0x0000000000007941 */ /* 0x000fea0003800000 */
.L_x_3476:
[----:B------:R-:W-:Y:S01]  /*2530*/  IMAD.SHL.U32 R3, R3, 0x200000, RZ ;  /* 0x0020000003037824 */ /* 0x000fe200078e00ff */
[----:B------:R-:W-:-:S04]  /*2540*/  LEA R5, R0, 0x37800000, 0x17 ;  /* 0x3780000000057811 */ /* 0x000fc800078eb8ff */
[----:B------:R-:W-:Y:S01]  /*2550*/  LOP3.LUT R22, R5, R3, R22, 0xfe, !PT ;  /* 0x0000000305167212 */ /* 0x000fe200078efe16 */
[----:B------:R-:W-:Y:S06]  /*2560*/  BRA `(.L_x_3459) ;  /* 0x0000000000a87947 */ /* 0x000fec0003800000 */
.L_x_3471:
        /* <DEDUP_REMOVED lines=14> */
.L_x_3481:
[----:B------:R-:W-:Y:S05]  /*2650*/  BSYNC B0 ;  /* 0x0000000000007941 */ /* 0x000fea0003800000 */
.L_x_3480:
[----:B------:R-:W-:Y:S01]  /*2660*/  IMAD.MOV.U32 R23, RZ, RZ, RZ ;  /* 0x000000ffff177224 */ /* 0x000fe200078e00ff */
[----:B------:R-:W-:Y:S06]  /*2670*/  BRA `(.L_x_3459) ;  /* 0x0000000000647947 */ /* 0x000fec0003800000 */
.L_x_3458:
        /* <DEDUP_REMOVED lines=16> */
.L_x_3482:
[----:B------:R-:W-:Y:S01]  /*2780*/  CS2R R22, SRZ ;  /* 0x0000000000167805 */ /* 0x000fe2000001ff00 */
[----:B------:R-:W-:Y:S06]  /*2790*/  BRA `(.L_x_3459) ;  /* 0x00000000001c7947 */ /* 0x000fec0003800000 */
.L_x_3479:
[----:B------:R-:W2:Y:S01]  /*27a0*/  LDG.E.64 R4, desc[UR36][R4.64] ;  /* 0x0000002404047981 */ /* 0x000ea2000c1e1b00 */
[----:B------:R-:W-:Y:S01]  /*27b0*/  IMAD.MOV.U32 R23, RZ, RZ, RZ ;  /* 0x000000ffff177224 */ /* 0x000fe200078e00ff */
[----:B--2---:R0:W1:Y:S01]  /*27c0*/  I2F.U64 R22, R4 ;  /* 0x0000000400167312 */ /* 0x0040620000301000 */
[----:B------:R-:W-:Y:S05]  /*27d0*/  BRA `(.L_x_3459) ;  /* 0x00000000000c7947 */ /* 0x000fea0003800000 */
.L_x_3478:
[----:B------:R-:W2:Y:S01]  /*27e0*/  LDG.E R4, desc[UR36][R4.64] ;  /* 0x0000002404047981 */ /* 0x000ea2000c1e1900 */
[----:B------:R-:W-:Y:S01]  /*27f0*/  IMAD.MOV.U32 R23, RZ, RZ, RZ ;  /* 0x000000ffff177224 */ /* 0x000fe200078e00ff */
[----:B--2---:R-:W-:-:S07]  /*2800*/  I2FP.F32.U32 R22, R4 ;  /* 0x0000000400167245 */ /* 0x004fce0000201000 */
.L_x_3459:
[----:B------:R-:W-:Y:S05]  /*2810*/  BSYNC B6 ;  /* 0x0000000000067941 */ /* 0x000fea0003800000 */
.L_x_3453:
[----:B0-234-:R-:W0:Y:S01]  /*2820*/  LDC.U8 R4, c[0x0][0x50a] ;  /* 0x00014280ff047b82 */ /* 0x01de220000000000 */
        /* <DEDUP_REMOVED lines=18> */
.L_x_3486:
[----:B------:R-:W2:Y:S02]  /*2950*/  LDG.E.U8 R2, desc[UR36][R2.64] ;  /* 0x0000002402027981 */ /* 0x000ea4000c1e1100 */
[----:B--2---:R-:W-:-:S04]  /*2960*/  ISETP.NE.AND P0, PT, R2, RZ, PT ;  /* 0x000000ff0200720c */ /* 0x004fc80003f05270 */
[----:B------:R-:W-:Y:S01]  /*2970*/  P2R R19, PR, RZ, 0x1 ;  /* 0x00000001ff137803 */ /* 0x000fe20000000000 */
[----:B------:R-:W-:Y:S08]  /*2980*/  BRA `(.L_x_3488) ;  /* 0x0000000c00c47947 */ /* 0x000ff00003800000 */
.L_x_3485:
        /* <DEDUP_REMOVED lines=11> */
.L_x_3490:
[----:B------:R-:W2:Y:S02]  /*2a40*/  LDG.E R2, desc[UR36][R2.64] ;  /* 0x0000002402027981 */ /* 0x000ea4000c1e1900 */
[----:B--2---:R-:W-:-:S04]  /*2a50*/  ISETP.NE.AND P0, PT, R2, RZ, PT ;  /* 0x000000ff0200720c */ /* 0x004fc80003f05270 */
[----:B------:R-:W-:Y:S01]  /*2a60*/  P2R R19, PR, RZ, 0x1 ;  /* 0x00000001ff137803 */ /* 0x000fe20000000000 */
[----:B------:R-:W-:Y:S08]  /*2a70*/  BRA `(.L_x_3488) ;  /* 0x0000000c00887947 */ /* 0x000ff00003800000 */
.L_x_3489:
[----:B------:R-:W2:Y:S02]  /*2a80*/  LDG.E.U16 R2, desc[UR36][R2.64] ;  /* 0x0000002402027981 */ /* 0x000ea4000c1e1500 */
[----:B--2---:R-:W-:-:S04]  /*2a90*/  ISETP.NE.AND P0, PT, R2, RZ, PT ;  /* 0x000000ff0200720c */ /* 0x004fc80003f05270 */
[----:B------:R-:W-:Y:S01]  /*2aa0*/  P2R R19, PR, RZ, 0x1 ;  /* 0x00000001ff137803 */ /* 0x000fe20000000000 */
[----:B------:R-:W-:Y:S08]  /*2ab0*/  BRA `(.L_x_3488) ;  /* 0x0000000c00787947 */ /* 0x000ff00003800000 */
.L_x_3484:
        /* <DEDUP_REMOVED lines=10> */
.L_x_3492:
[----:B------:R-:W2:Y:S02]  /*2b60*/  LDG.E.U16 R0, desc[UR36][R2.64] ;  /* 0x0000002402007981 */ /* 0x000ea4000c1e1500 */
[----:B--2---:R-:W-:-:S05]  /*2b70*/  HADD2.F32 R0, -RZ, R0.H0_H0 ;  /* 0x20000000ff007230 */ /* 0x004fca0000004100 */
[----:B------:R-:W-:-:S04]  /*2b80*/  FSETP.NEU.FTZ.AND P0, PT, R0, RZ, PT ;  /* 0x000000ff0000720b */ /* 0x000fc80003f1d000 */
[----:B------:R-:W-:Y:S01]  /*2b90*/  P2R R19, PR, RZ, 0x1 ;  /* 0x00000001ff137803 */ /* 0x000fe20000000000 */
[----:B------:R-:W-:Y:S08]  /*2ba0*/  BRA `(.L_x_3488) ;  /* 0x0000000c003c7947 */ /* 0x000ff00003800000 */
.L_x_3491:
        /* <DEDUP_REMOVED lines=12> */
.L_x_3494:
        /* <DEDUP_REMOVED lines=11> */
.L_x_3493:
[----:B------:R-:W2:Y:S02]  /*2d20*/  LDG.E.64 R2, desc[UR36][R2.64] ;  /* 0x0000002402027981 */ /* 0x000ea4000c1e1b00 */
[----:B--2---:R-:W-:-:S06]  /*2d30*/  DSETP.NEU.AND P0, PT, R2, RZ, PT ;  /* 0x000000ff0200722a */ /* 0x004fcc0003f0d000 */
[----:B------:R-:W-:Y:S01]  /*2d40*/  P2R R19, PR, RZ, 0x1 ;  /* 0x00000001ff137803 */ /* 0x000fe20000000000 */
[----:B------:R-:W-:Y:S07]  /*2d50*/  BRA `(.L_x_3488) ;  /* 0x0000000800d07947 */ /* 0x000fee0003800000 */
.L_x_3483:
        /* <DEDUP_REMOVED lines=12> */
.L_x_3497:
[----:B------:R-:W2:Y:S02]  /*2e20*/  LDG.E.128 R4, desc[UR36][R2.64] ;  /* 0x0000002402047981 */ /* 0x000ea4000c1e1d00 */
[----:B--2---:R-:W-:-:S06]  /*2e30*/  DSETP.NEU.AND P0, PT, R6, RZ, PT ;  /* 0x000000ff0600722a */ /* 0x004fcc0003f0d000 */
[----:B------:R-:W-:-:S06]  /*2e40*/  DSETP.NEU.OR P0, PT, R4, RZ, P0 ;  /* 0x000000ff0400722a */ /* 0x000fcc000070d400 */
[----:B------:R-:W-:Y:S01]  /*2e50*/  P2R R19, PR, RZ, 0x1 ;  /* 0x00000001ff137803 */ /* 0x000fe20000000000 */
[----:B------:R-:W-:Y:S07]  /*2e60*/  BRA `(.L_x_3488) ;  /* 0x00000008008c7947 */ /* 0x000fee0003800000 */
.L_x_3496:
        /* <DEDUP_REMOVED lines=28> */
.L_x_3499:
        /* <DEDUP_REMOVED lines=15> */
.L_x_3498:
[----:B------:R-:W2:Y:S02]  /*3120*/  LDG.E.U16 R0, desc[UR36][R2.64] ;  /* 0x0000002402007981 */ /* 0x000ea4000c1e1500 */
[----:B--2---:R-:W-:-:S05]  /*3130*/  IMAD.U32 R0, R0, 0x10000, RZ ;  /* 0x0001000000007824 */ /* 0x004fca00078e00ff */
[----:B------:R-:W-:-:S04]  /*3140*/  FSETP.NEU.FTZ.AND P0, PT, R0, RZ, PT ;  /* 0x000000ff0000720b */ /* 0x000fc80003f1d000 */
[----:B------:R-:W-:Y:S01]  /*3150*/  P2R R19, PR, RZ, 0x1 ;  /* 0x00000001ff137803 */ /* 0x000fe20000000000 */
[----:B------:R-:W-:Y:S08]  /*3160*/  BRA `(.L_x_3488) ;  /* 0x0000000400cc7947 */ /* 0x000ff00003800000 */
.L_x_3495:
        /* <DEDUP_REMOVED lines=12> */
.L_x_3502:
        /* <DEDUP_REMOVED lines=21> */
.L_x_3506:
[----:B------:R-:W-:Y:S05]  /*3380*/  BSYNC B1 ;  /* 0x0000000000017941 */ /* 0x000fea0003800000 */
.L_x_3505:
[----:B------:R-:W-:Y:S01]  /*3390*/  LEA R3, R0, 0x3b800000, 0x17 ;  /* 0x3b80000000037811 */ /* 0x000fe200078eb8ff */
[----:B------:R-:W-:-:S05]  /*33a0*/  IMAD.SHL.U32 R0, R2, 0x100000, RZ ;  /* 0x0010000002007824 */ /* 0x000fca00078e00ff */
[----:B------:R-:W-:-:S07]  /*33b0*/  LOP3.LUT R0, R3, R0, R4, 0xfe, !PT ;  /* 0x0000000003007212 */ /* 0x000fce00078efe04 */
.L_x_3504:
[----:B------:R-:W-:Y:S05]  /*33c0*/  BSYNC B0 ;  /* 0x0000000000007941 */ /* 0x000fea0003800000 */
.L_x_3503:
[----:B------:R-:W-:-:S04]  /*33d0*/  FSETP.NEU.FTZ.AND P0, PT, R0, RZ, PT ;  /* 0x000000ff0000720b */ /* 0x000fc80003f1d000 */
[----:B------:R-:W-:Y:S01]  /*33e0*/  P2R R19, PR, RZ, 0x1 ;  /* 0x00000001ff137803 */ /* 0x000fe20000000000 */
[----:B------:R-:W-:Y:S08]  /*33f0*/  BRA `(.L_x_3488) ;  /* 0x0000000400287947 */ /* 0x000ff00003800000 */
.L_x_3501:
        /* <DEDUP_REMOVED lines=21> */
.L_x_3510:
[----:B------:R-:W-:Y:S05]  /*3550*/  BSYNC B1 ;  /* 0x0000000000017941 */ /* 0x000fea0003800000 */
.L_x_3509:
[----:B------:R-:W-:Y:S01]  /*3560*/  LEA R3, R0, 0x37800000, 0x17 ;  /* 0x3780000000037811 */ /* 0x000fe200078eb8ff */
[----:B------:R-:W-:-:S05]  /*3570*/  IMAD.SHL.U32 R0, R2, 0x200000, RZ ;  /* 0x0020000002007824 */ /* 0x000fca00078e00ff */
[----:B------:R-:W-:-:S07]  /*3580*/  LOP3.LUT R0, R3, R0, R4, 0xfe, !PT ;  /* 0x0000000003007212 */ /* 0x000fce00078efe04 */
.L_x_3508:
[----:B------:R-:W-:Y:S05]  /*3590*/  BSYNC B0 ;  /* 0x0000000000007941 */ /* 0x000fea0003800000 */
.L_x_3507:
[----:B------:R-:W-:-:S04]  /*35a0*/  FSETP.NEU.FTZ.AND P0, PT, R0, RZ, PT ;  /* 0x000000ff0000720b */ /* 0x000fc80003f1d000 */
[----:B------:R-:W-:Y:S01]  /*35b0*/  P2R R19, PR, RZ, 0x1 ;  /* 0x00000001ff137803 */ /* 0x000fe20000000000 */
[----:B------:R-:W-:Y:S08]  /*35c0*/  BRA `(.L_x_3488) ;  /* 0x0000000000b47947 */ /* 0x000ff00003800000 */
.L_x_3500:
        /* <DEDUP_REMOVED lines=14> */
.L_x_3514:
[----:B------:R-:W-:Y:S05]  /*36b0*/  BSYNC B0 ;  /* 0x0000000000007941 */ /* 0x000fea0003800000 */
.L_x_3513:
[----:B------:R-:W-:-:S04]  /*36c0*/  FSETP.NEU.FTZ.AND P0, PT, R0, RZ, PT ;  /* 0x000000ff0000720b */ /* 0x000fc80003f1d000 */
[----:B------:R-:W-:Y:S01]  /*36d0*/  P2R R19, PR, RZ, 0x1 ;  /* 0x00000001ff137803 */ /* 0x000fe20000000000 */
[----:B------:R-:W-:Y:S08]  /*36e0*/  BRA `(.L_x_3488) ;  /* 0x00000000006c7947 */ /* 0x000ff00003800000 */
.L_x_3487:
        /* <DEDUP_REMOVED lines=16> */
.L_x_3515:
[----:B------:R-:W-:-:S04]  /*37f0*/  PLOP3.LUT P0, PT, PT, PT, PT, 0x8, 0x0 ;  /* 0x000000000000781c */ /* 0x000fc80003f0e170 */
[----:B------:R-:W-:Y:S01]  /*3800*/  P2R R19, PR, RZ, 0x1 ;  /* 0x00000001ff137803 */ /* 0x000fe20000000000 */
[----:B------:R-:W-:Y:S08]  /*3810*/  BRA `(.L_x_3488) ;  /* 0x0000000000207947 */ /* 0x000ff00003800000 */
.L_x_3512:
[----:B------:R-:W2:Y:S02]  /*3820*/  LDG.E.64 R2, desc[UR36][R2.64] ;  /* 0x0000002402027981 */ /* 0x000ea4000c1e1b00 */
[----:B--2---:R-:W-:-:S04]  /*3830*/  ISETP.NE.U32.AND P0, PT, R2, RZ, PT ;  /* 0x000000ff0200720c */ /* 0x004fc80003f05070 */
[----:B------:R-:W-:-:S04]  /*3840*/  ISETP.NE.AND.EX P0, PT, R3, RZ, PT, P0 ;  /* 0x000000ff0300720c */ /* 0x000fc80003f05300 */
[----:B------:R-:W-:Y:S01]  /*3850*/  P2R R19, PR, RZ, 0x1 ;  /* 0x00000001ff137803 */ /* 0x000fe20000000000 */
[----:B------:R-:W-:Y:S08]  /*3860*/  BRA `(.L_x_3488) ;  /* 0x00000000000c7947 */ /* 0x000ff00003800000 */
.L_x_3511:
[----:B------:R-:W2:Y:S02]  /*3870*/  LDG.E R2, desc[UR36][R2.64] ;  /* 0x0000002402027981 */ /* 0x000ea4000c1e1900 */
[----:B--2---:R-:W-:-:S04]  /*3880*/  ISETP.NE.AND P0, PT, R2, RZ, PT ;  /* 0x000000ff0200720c */ /* 0x004fc80003f05270 */
[----:B------:R-:W-:-:S09]  /*3890*/  P2R R19, PR, RZ, 0x1 ;  /* 0x00000001ff137803 */ /* 0x000fd20000000000 */
.L_x_3488:
        /* <DEDUP_REMOVED lines=18> */
.L_x_3519:
[----:B------:R0:W5:Y:S01]  /*39c0*/  LDG.E.U8 R2, desc[UR36][R4.64] ;  /* 0x0000002404027981 */ /* 0x000162000c1e1100 */
[----:B------:R-:W-:Y:S01]  /*39d0*/  IMAD.MOV.U32 R3, RZ, RZ, RZ ;  /* 0x000000ffff037224 */ /* 0x000fe200078e00ff */
[----:B------:R-:W-:Y:S06]  /*39e0*/  BRA `(.L_x_3521) ;  /* 0x0000000c00487947 */ /* 0x000fec0003800000 */
.L_x_3518:
        /* <DEDUP_REMOVED lines=8> */
.L_x_3523:
[----:B------:R-:W2:Y:S02]  /*3a70*/  LDG.E R2, desc[UR36][R4.64] ;  /* 0x0000002404027981 */ /* 0x000ea4000c1e1900 */
[----:B--2---:R-:W-:Y:S01]  /*3a80*/  SHF.R.S32.HI R3, RZ, 0x1f, R2 ;  /* 0x0000001fff037819 */ /* 0x004fe20000011402 */
[----:B------:R-:W-:Y:S06]  /*3a90*/  BRA `(.L_x_3521) ;  /* 0x0000000c001c7947 */ /* 0x000fec0003800000 */
.L_x_3522:
[----:B------:R-:W2:Y:S02]  /*3aa0*/  LDG.E.S16 R2, desc[UR36][R4.64] ;  /* 0x0000002404027981 */ /* 0x000ea4000c1e1700 */
[----:B--2---:R-:W-:Y:S01]  /*3ab0*/  SHF.R.S32.HI R3, RZ, 0x1f, R2 ;  /* 0x0000001fff037819 */ /* 0x004fe20000011402 */
[----:B------:R-:W-:Y:S06]  /*3ac0*/  BRA `(.L_x_3521) ;  /* 0x0000000c00107947 */ /* 0x000fec0003800000 */
.L_x_3517:
        /* <DEDUP_REMOVED lines=9> */
.L_x_3525:
[----:B------:R-:W2:Y:S02]  /*3b60*/  LDG.E.U16 R4, desc[UR36][R4.64] ;  /* 0x0000002404047981 */ /* 0x000ea4000c1e1500 */
[----:B--2---:R-:W-:-:S06]  /*3b70*/  HADD2.F32 R2, -RZ, R4.H0_H0 ;  /* 0x20000004ff027230 */ /* 0x004fcc0000004100 */
[----:B------:R-:W0:Y:S01]  /*3b80*/  F2I.S64.TRUNC R2, R2 ;  /* 0x0000000200027311 */ /* 0x000e22000020d900 */
[----:B------:R-:W-:Y:S05]  /*3b90*/  BRA `(.L_x_3521) ;  /* 0x0000000800dc7947 */ /* 0x000fea0003800000 */
.L_x_3524:
        /* <DEDUP_REMOVED lines=9> */
.L_x_3527:
[----:B------:R-:W2:Y:S02]  /*3c30*/  LDG.E.U16 R4, desc[UR36][R4.64] ;  /* 0x0000002404047981 */ /* 0x000ea4000c1e1500 */
[----:B--2---:R-:W-:-:S06]  /*3c40*/  HADD2.F32 R2, -RZ, R4.H0_H0 ;  /* 0x20000004ff027230 */ /* 0x004fcc0000004100 */
[----:B------:R-:W0:Y:S01]  /*3c50*/  F2I.S64.TRUNC R2, R2 ;  /* 0x0000000200027311 */ /* 0x000e22000020d900 */
[----:B------:R-:W-:Y:S05]  /*3c60*/  BRA `(.L_x_3521) ;  /* 0x0000000800a87947 */ /* 0x000fea0003800000 */
.L_x_3526:
[----:B------:R-:W2:Y:S02]  /*3c70*/  LDG.E.64 R2, desc[UR36][R4.64] ;  /* 0x0000002404027981 */ /* 0x000ea4000c1e1b00 */
[----:B--2---:R-:W0:Y:S01]  /*3c80*/  F2I.S64.F64.TRUNC R2, R2 ;  /* 0x0000000200027311 */ /* 0x004e22000030d900 */
[----:B------:R-:W-:Y:S05]  /*3c90*/  BRA `(.L_x_3521) ;  /* 0x00000008009c7947 */ /* 0x000fea0003800000 */
.L_x_3516:
        /* <DEDUP_REMOVED lines=13> */
.L_x_3530:
[----:B------:R-:W2:Y:S02]  /*3d70*/  LDG.E.64 R2, desc[UR36][R4.64] ;  /* 0x0000002404027981 */ /* 0x000ea4000c1e1b00 */
[----:B--2---:R-:W0:Y:S01]  /*3d80*/  F2I.S64.F64.TRUNC R2, R2 ;  /* 0x0000000200027311 */ /* 0x004e22000030d900 */
[----:B------:R-:W-:Y:S05]  /*3d90*/  BRA `(.L_x_3521) ;  /* 0x00000008005c7947 */ /* 0x000fea0003800000 */
.L_x_3529:
        /* <DEDUP_REMOVED lines=27> */
.L_x_3532:
        /* <DEDUP_REMOVED lines=14> */
.L_x_3531:
[----:B------:R-:W2:Y:S02]  /*4030*/  LDG.E.U16 R2, desc[UR36][R4.64] ;  /* 0x0000002404027981 */ /* 0x000ea4000c1e1500 */
[----:B--2---:R-:W-:-:S06]  /*4040*/  IMAD.U32 R2, R2, 0x10000, RZ ;  /* 0x0001000002027824 */ /* 0x004fcc00078e00ff */
[----:B------:R-:W0:Y:S01]  /*4050*/  F2I.S64.TRUNC R2, R2 ;  /* 0x0000000200027311 */ /* 0x000e22000020d900 */
[----:B------:R-:W-:Y:S05]  /*4060*/  BRA `(.L_x_3521) ;  /* 0x0000000400a87947 */ /* 0x000fea0003800000 */
.L_x_3528:
        /* <DEDUP_REMOVED lines=11> */
.L_x_3535:
        /* <DEDUP_REMOVED lines=21> */
.L_x_3539:
[----:B------:R-:W-:Y:S05]  /*4270*/  BSYNC B1 ;  /* 0x0000000000017941 */ /* 0x000fea0003800000 */
.L_x_3538:
[----:B------:R-:W-:Y:S01]  /*4280*/  IMAD.SHL.U32 R2, R2, 0x100000, RZ ;  /* 0x0010000002027824 */ /* 0x000fe200078e00ff */
[----:B------:R-:W-:-:S04]  /*4290*/  LEA R3, R0, 0x3b800000, 0x17 ;  /* 0x3b80000000037811 */ /* 0x000fc800078eb8ff */
[----:B------:R-:W-:-:S07]  /*42a0*/  LOP3.LUT R2, R3, R2, R4, 0xfe, !PT ;  /* 0x0000000203027212 */ /* 0x000fce00078efe04 */
.L_x_3537:
[----:B------:R-:W-:Y:S05]  /*42b0*/  BSYNC B0 ;  /* 0x0000000000007941 */ /* 0x000fea0003800000 */
.L_x_3536:
[----:B------:R-:W2:Y:S01]  /*42c0*/  F2I.S64.TRUNC R2, R2 ;  /* 0x0000000200027311 */ /* 0x000ea2000020d900 */
[----:B------:R-:W-:Y:S05]  /*42d0*/  BRA `(.L_x_3521) ;  /* 0x00000004000c7947 */ /* 0x000fea0003800000 */
.L_x_3534:
        /* <DEDUP_REMOVED lines=21> */
.L_x_3543:
[----:B------:R-:W-:Y:S05]  /*4430*/  BSYNC B1 ;  /* 0x0000000000017941 */ /* 0x000fea0003800000 */
.L_x_3542:
[----:B------:R-:W-:Y:S01]  /*4440*/  IMAD.SHL.U32 R2, R2, 0x200000, RZ ;  /* 0x0020000002027824 */ /* 0x000fe200078e00ff */
[----:B------:R-:W-:-:S04]  /*4450*/  LEA R3, R0, 0x37800000, 0x17 ;  /* 0x3780000000037811 */ /* 0x000fc800078eb8ff */
[----:B------:R-:W-:-:S07]  /*4460*/  LOP3.LUT R2, R3, R2, R4, 0xfe, !PT ;  /* 0x0000000203027212 */ /* 0x000fce00078efe04 */
.L_x_3541:
[----:B------:R-:W-:Y:S05]  /*4470*/  BSYNC B0 ;  /* 0x0000000000007941 */ /* 0x000fea0003800000 */
.L_x_3540:
[----:B------:R-:W3:Y:S01]  /*4480*/  F2I.S64.TRUNC R2, R2 ;  /* 0x0000000200027311 */ /* 0x000ee2000020d900 */
[----:B------:R-:W-:Y:S05]  /*4490*/  BRA `(.L_x_3521) ;  /* 0x00000000009c7947 */ /* 0x000fea0003800000 */
.L_x_3533:
        /* <DEDUP_REMOVED lines=14> */
.L_x_3547:
[----:B------:R-:W-:Y:S05]  /*4580*/  BSYNC B0 ;  /* 0x0000000000007941 */ /* 0x000fea0003800000 */
.L_x_3546:
[----:B------:R-:W0:Y:S01]  /*4590*/  F2I.S64.TRUNC R2, R2 ;  /* 0x0000000200027311 */ /* 0x000e22000020d900 */
[----:B------:R-:W-:Y:S05]  /*45a0*/  BRA `(.L_x_3521) ;  /* 0x0000000000587947 */ /* 0x000fea0003800000 */
.L_x_3520:
        /* <DEDUP_REMOVED lines=16> */
.L_x_3548:
[----:B------:R-:W-:Y:S01]  /*46b0*/  CS2R R2, SRZ ;  /* 0x0000000000027805 */ /* 0x000fe2000001ff00 */
[----:B------:R-:W-:Y:S06]  /*46c0*/  BRA `(.L_x_3521) ;  /* 0x0000000000107947 */ /* 0x000fec0003800000 */
.L_x_3545:
[----:B------:R0:W5:Y:S01]  /*46d0*/  LDG.E.64 R2, desc[UR36][R4.64] ;  /* 0x0000002404027981 */ /* 0x000162000c1e1b00 */
[----:B------:R-:W-:Y:S05]  /*46e0*/  BRA `(.L_x_3521) ;  /* 0x0000000000087947 */ /* 0x000fea0003800000 */
.L_x_3544:
[----:B------:R4:W5:Y:S01]  /*46f0*/  LDG.E R2, desc[UR36][R4.64] ;  /* 0x0000002404027981 */ /* 0x000962000c1e1900 */
[----:B------:R-:W-:-:S07]  /*4700*/  IMAD.MOV.U32 R3, RZ, RZ, RZ ;  /* 0x000000ffff037224 */ /* 0x000fce00078e00ff */
.L_x_3521:
[----:B0---4-:R-:W0:Y:S01]  /*4710*/  LDC.U8 R4, c[0x0][0x508] ;  /* 0x00014200ff047b82 */ /* 0x011e220000000000 */
[----:B------:R-:W-:Y:S01]  /*4720*/  ISETP.NE.AND P1, PT, R19, RZ, PT ;  /* 0x000000ff1300720c */ /* 0x000fe20003f25270 */
[----:B------:R-:W-:Y:S01]  /*4730*/  BSSY B0, `(.L_x_3549) ;  /* 0x0000008000007945 */ /* 0x000fe20003800000 */
[----:B0-----:R-:W-:-:S04]  /*4740*/  PRMT R0, R4, 0x9910, RZ ;  /* 0x0000991004007816 */ /* 0x001fc800000000ff */
[----:B------:R-:W-:-:S07]  /*4750*/  ISETP.GT.AND P0, PT, R0, 0x9, PT ;  /* 0x000000090000780c */ /* 0x000fce0003f04270 */
[----:B------:R-:W-:Y:S06]  /*4760*/  @!P1 BRA `(.L_x_3550) ;  /* 0x0000000000109947 */ /* 0x000fec0003800000 */
[----:B------:R-:W-:Y:S02]  /*4770*/  ULDC.64 UR4, c[0x0][0x4f8] ;  /* 0x00013e0000047ab9 */ /* 0x000fe40000000a00 */
[----:B-123-5:R-:W-:-:S04]  /*4780*/  LEA R22, P1, R2, UR4, 0x3 ;  /* 0x0000000402167c11 */ /* 0x02efc8000f8218ff */
[----:B------:R-:W-:-:S06]  /*4790*/  LEA.HI.X R23, R2, UR5, R3, 0x3, P1 ;  /* 0x0000000502177c11 */ /* 0x000fcc00088f1c03 */
[----:B------:R-:W5:Y:S03]  /*47a0*/  LDG.E.64 R22, desc[UR36][R22.64] ;  /* 0x0000002416167981 */ /* 0x000f66000c1e1b00 */
.L_x_3550:
[----:B------:R-:W-:Y:S05]  /*47b0*/  BSYNC B0 ;  /* 0x0000000000007941 */ /* 0x000fea0003800000 */
.L_x_3549:
        /* <DEDUP_REMOVED lines=9> */
[----:B-123-5:R-:W0:Y:S02]  /*4850*/  F2I.FTZ.TRUNC.NTZ R3, R22 ;  /* 0x0000001600037305 */ /* 0x02ee24000021f100 */
[----:B0-----:R0:W-:Y:S01]  /*4860*/  STG.E.U8 desc[UR36][R24.64], R3 ;  /* 0x0000000318007986 */ /* 0x0011e2000c101124 */
[----:B------:R-:W-:Y:S05]  /*4870*/  BRA `(.L_x_3556) ;  /* 0x0000000c00547947 */ /* 0x000fea0003800000 */
.L_x_3554:
[----:B-1---5:R-:W2:Y:S02]  /*4880*/  F2I.S64.TRUNC R22, R22 ;  /* 0x0000001600167311 */ /* 0x022ea4000020d900 */
[----:B--23--:R-:W-:-:S05]  /*4890*/  IMAD.MOV.U32 R3, RZ, RZ, R22 ;  /* 0x000000ffff037224 */ /* 0x00cfca00078e0016 */
[----:B------:R0:W-:Y:S01]  /*48a0*/  STG.E.U8 desc[UR36][R24.64], R3 ;  /* 0x0000000318007986 */ /* 0x0001e2000c101124 */
[----:B------:R-:W-:Y:S05]  /*48b0*/  BRA `(.L_x_3556) ;  /* 0x0000000c00447947 */ /* 0x000fea0003800000 */
.L_x_3553:
[----:B------:R-:W-:-:S13]  /*48c0*/  ISETP.NE.AND P0, PT, R0, 0x2, PT ;  /* 0x000000020000780c */ /* 0x000fda0003f05270 */
[----:B------:R-:W-:Y:S05]  /*48d0*/  @!P0 BRA `(.L_x_3557) ;  /* 0x0000000000288947 */ /* 0x000fea0003800000 */
[----:B------:R-:W-:-:S13]  /*48e0*/  ISETP.NE.AND P0, PT, R0, 0x3, PT ;  /* 0x000000030000780c */ /* 0x000fda0003f05270 */
[----:B------:R-:W-:Y:S05]  /*48f0*/  @!P0 BRA `(.L_x_3558) ;  /* 0x0000000000148947 */ /* 0x000fea0003800000 */
[----:B------:R-:W-:-:S13]  /*4900*/  ISETP.NE.AND P0, PT, R0, 0x4, PT ;  /* 0x000000040000780c */ /* 0x000fda0003f05270 */
[----:B------:R-:W-:Y:S05]  /*4910*/  @P0 BRA `(.L_x_3555) ;  /* 0x0000000800d40947 */ /* 0x000fea0003800000 */
[----:B-1---5:R-:W0:Y:S02]  /*4920*/  F2I.S64.TRUNC R22, R22 ;  /* 0x0000001600167311 */ /* 0x022e24000020d900 */
[----:B0-----:R0:W-:Y:S01]  /*4930*/  STG.E.64 desc[UR36][R24.64], R22 ;  /* 0x0000001618007986 */ /* 0x0011e2000c101b24 */
[----:B------:R-:W-:Y:S05]  /*4940*/  BRA `(.L_x_3556) ;  /* 0x0000000c00207947 */ /* 0x000fea0003800000 */
.L_x_3558:
[----:B-123-5:R-:W0:Y:S02]  /*4950*/  F2I.FTZ.TRUNC.NTZ R3, R22 ;  /* 0x0000001600037305 */ /* 0x02ee24000021f100 */
[----:B0-----:R0:W-:Y:S01]  /*4960*/  STG.E desc[UR36][R24.64], R3 ;  /* 0x0000000318007986 */ /* 0x0011e2000c101924 */
[----:B------:R-:W-:Y:S05]  /*4970*/  BRA `(.L_x_3556) ;  /* 0x0000000c00147947 */ /* 0x000fea0003800000 */
.L_x_3557:
[----:B-123-5:R-:W0:Y:S02]  /*4980*/  F2I.FTZ.TRUNC.NTZ R3, R22 ;  /* 0x0000001600037305 */ /* 0x02ee24000021f100 */
[----:B0-----:R0:W-:Y:S01]  /*4990*/  STG.E.U16 desc[UR36][R24.64], R3 ;  /* 0x0000000318007986 */ /* 0x0011e2000c101524 */
[----:B------:R-:W-:Y:S05]  /*49a0*/  BRA `(.L_x_3556) ;  /* 0x0000000c00087947 */ /* 0x000fea0003800000 */
.L_x_3552:
[----:B------:R-:W-:-:S13]  /*49b0*/  ISETP.GT.AND P0, PT, R0, 0x6, PT ;  /* 0x000000060000780c */ /* 0x000fda0003f04270 */
[----:B------:R-:W-:Y:S05]  /*49c0*/  @P0 BRA `(.L_x_3559) ;  /* 0x0000000000240947 */ /* 0x000fea0003800000 */
[----:B------:R-:W-:-:S13]  /*49d0*/  ISETP.NE.AND P0, PT, R0, 0x5, PT ;  /* 0x000000050000780c */ /* 0x000fda0003f05270 */
[----:B------:R-:W-:Y:S05]  /*49e0*/  @!P0 BRA `(.L_x_3560) ;  /* 0x0000000000108947 */ /* 0x000fea0003800000 */
[----:B------:R-:W-:-:S13]  /*49f0*/  ISETP.NE.AND P0, PT, R0, 0x6, PT ;  /* 0x000000060000780c */ /* 0x000fda0003f05270 */
[----:B------:R-:W-:Y:S05]  /*4a00*/  @P0 BRA `(.L_x_3555) ;  /* 0x0000000800980947 */ /* 0x000fea0003800000 */
[----:B-1---5:R0:W-:Y:S01]  /*4a10*/  STG.E desc[UR36][R24.64], R22 ;  /* 0x0000001618007986 */ /* 0x0221e2000c101924 */
[----:B------:R-:W-:Y:S05]  /*4a20*/  BRA `(.L_x_3556) ;  /* 0x0000000800e87947 */ /* 0x000fea0003800000 */
.L_x_3560:
[----:B-1---5:R-:W-:-:S05]  /*4a30*/  F2FP.F16.F32.PACK_AB R22, RZ, R22 ;  /* 0x00000016ff16723e */ /* 0x022fca00000000ff */
[----:B------:R0:W-:Y:S01]  /*4a40*/  STG.E.U16 desc[UR36][R24.64], R22 ;  /* 0x0000001618007986 */ /* 0x0001e2000c101524 */
[----:B------:R-:W-:Y:S05]  /*4a50*/  BRA `(.L_x_3556) ;  /* 0x0000000800dc7947 */ /* 0x000fea0003800000 */
.L_x_3559:
[----:B------:R-:W-:-:S13]  /*4a60*/  ISETP.NE.AND P0, PT, R0, 0x7, PT ;  /* 0x000000070000780c */ /* 0x000fda0003f05270 */
[----:B------:R-:W-:Y:S05]  /*4a70*/  @!P0 BRA `(.L_x_3561) ;  /* 0x0000000000248947 */ /* 0x000fea0003800000 */
[----:B------:R-:W-:-:S13]  /*4a80*/  ISETP.NE.AND P0, PT, R0, 0x8, PT ;  /* 0x000000080000780c */ /* 0x000fda0003f05270 */
[----:B------:R-:W-:Y:S05]  /*4a90*/  @!P0 BRA `(.L_x_3562) ;  /* 0x0000000000108947 */ /* 0x000fea0003800000 */
[----:B------:R-:W-:-:S13]  /*4aa0*/  ISETP.NE.AND P0, PT, R0, 0x9, PT ;  /* 0x000000090000780c */ /* 0x000fda0003f05270 */
[----:B------:R-:W-:Y:S05]  /*4ab0*/  @P0 BRA `(.L_x_3555) ;  /* 0x00000008006c0947 */ /* 0x000fea0003800000 */
[----:B-1---5:R0:W-:Y:S01]  /*4ac0*/  STG.E.64 desc[UR36][R24.64], R22 ;  /* 0x0000001618007986 */ /* 0x0221e2000c101b24 */
[----:B------:R-:W-:Y:S05]  /*4ad0*/  BRA `(.L_x_3556) ;  /* 0x0000000800bc7947 */ /* 0x000fea0003800000 */
.L_x_3562:
[----:B-1---5:R-:W-:-:S05]  /*4ae0*/  F2FP.F16.F32.PACK_AB R23, R23, R22 ;  /* 0x000000161717723e */ /* 0x022fca00000000ff */
[----:B------:R0:W-:Y:S01]  /*4af0*/  STG.E desc[UR36][R24.64], R23 ;  /* 0x0000001718007986 */ /* 0x0001e2000c101924 */
[----:B------:R-:W-:Y:S05]  /*4b00*/  BRA `(.L_x_3556) ;  /* 0x0000000800b07947 */ /* 0x000fea0003800000 */
.L_x_3561:
[----:B-123-5:R-:W-:-:S06]  /*4b10*/  FMUL.FTZ R2, R22, 1 ;  /* 0x3f80000016027820 */ /* 0x02efcc0000410000 */
[----:B------:R-:W0:Y:S02]  /*4b20*/  F2F.F64.F32 R2, R2 ;  /* 0x0000000200027310 */ /* 0x000e240000201800 */
[----:B0-----:R0:W-:Y:S01]  /*4b30*/  STG.E.64 desc[UR36][R24.64], R2 ;  /* 0x0000000218007986 */ /* 0x0011e2000c101b24 */
[----:B------:R-:W-:Y:S05]  /*4b40*/  BRA `(.L_x_3556) ;  /* 0x0000000800a07947 */ /* 0x000fea0003800000 */
.L_x_3551:
        /* <DEDUP_REMOVED lines=8> */
[----:B-1---5:R-:W-:Y:S02]  /*4bd0*/  FSETP.NEU.FTZ.AND P0, PT, R22, RZ, PT ;  /* 0x000000ff1600720b */ /* 0x022fe40003f1d000 */
[----:B------:R-:W-:-:S04]  /*4be0*/  FSETP.NEU.FTZ.AND P1, PT, R23, RZ, PT ;  /* 0x000000ff1700720b */ /* 0x000fc80003f3d000 */
[----:B------:R-:W-:-:S04]  /*4bf0*/  PLOP3.LUT P0, PT, P0, P1, PT, 0xa8, 0x0 ;  /* 0x000000000000781c */ /* 0x000fc80000703570 */
[----:B--23--:R-:W-:-:S05]  /*4c00*/  SEL R3, RZ, 0x1, !P0 ;  /* 0x00000001ff037807 */ /* 0x00cfca0004000000 */
[----:B------:R0:W-:Y:S01]  /*4c10*/  STG.E.U8 desc[UR36][R24.64], R3 ;  /* 0x0000000318007986 */ /* 0x0001e2000c101124 */
[----:B------:R-:W-:Y:S05]  /*4c20*/  BRA `(.L_x_3556) ;  /* 0x0000000800687947 */ /* 0x000fea0003800000 */
.L_x_3565:
[----:B-1---5:R-:W-:Y:S01]  /*4c30*/  FMUL.FTZ R4, R22, 1 ;  /* 0x3f80000016047820 */ /* 0x022fe20000410000 */
[----:B------:R-:W-:-:S05]  /*4c40*/  FMUL.FTZ R6, R23, 1 ;  /* 0x3f80000017067820 */ /* 0x000fca0000410000 */
[----:B------:R-:W-:Y:S08]  /*4c50*/  F2F.F64.F32 R4, R4 ;  /* 0x0000000400047310 */ /* 0x000ff00000201800 */
[----:B------:R-:W0:Y:S02]  /*4c60*/  F2F.F64.F32 R6, R6 ;  /* 0x0000000600067310 */ /* 0x000e240000201800 */
[----:B0-----:R0:W-:Y:S01]  /*4c70*/  STG.E.128 desc[UR36][R24.64], R4 ;  /* 0x0000000418007986 */ /* 0x0011e2000c101d24 */
[----:B------:R-:W-:Y:S05]  /*4c80*/  BRA `(.L_x_3556) ;  /* 0x0000000800507947 */ /* 0x000fea0003800000 */
.L_x_3564:
[----:B------:R-:W-:-:S13]  /*4c90*/  ISETP.NE.AND P0, PT, R0, 0xf, PT ;  /* 0x0000000f0000780c */ /* 0x000fda0003f05270 */
[----:B------:R-:W-:Y:S05]  /*4ca0*/  @!P0 BRA `(.L_x_3566) ;  /* 0x0000000000ac8947 */ /* 0x000fea0003800000 */
[----:B------:R-:W-:-:S13]  /*4cb0*/  ISETP.NE.AND P0, PT, R0, 0x17, PT ;  /* 0x000000170000780c */ /* 0x000fda0003f05270 */
[----:B------:R-:W-:Y:S05]  /*4cc0*/  @!P0 BRA `(.L_x_3567) ;  /* 0x0000000000508947 */ /* 0x000fea0003800000 */
[----:B------:R-:W-:-:S13]  /*4cd0*/  ISETP.NE.AND P0, PT, R0, 0x18, PT ;  /* 0x000000180000780c */ /* 0x000fda0003f05270 */
[----:B------:R-:W-:Y:S05]  /*4ce0*/  @P0 BRA `(.L_x_3555) ;  /* 0x0000000400e00947 */ /* 0x000fea0003800000 */
[C---:B-123-5:R-:W-:Y:S01]  /*4cf0*/  LOP3.LUT R2, R22.reuse, 0x7fffffff, RZ, 0xc0, !PT ;  /* 0x7fffffff16027812 */ /* 0x06efe200078ec0ff */
[----:B------:R-:W-:Y:S01]  /*4d00*/  BSSY B0, `(.L_x_3568) ;  /* 0x000000d000007945 */ /* 0x000fe20003800000 */
        /* <DEDUP_REMOVED lines=12> */
.L_x_3569:
[----:B------:R-:W-:Y:S05]  /*4dd0*/  BSYNC B0 ;  /* 0x0000000000007941 */ /* 0x000fea0003800000 */
.L_x_3568:
[----:B------:R-:W-:-:S05]  /*4de0*/  LOP3.LUT R5, R0, R5, RZ, 0xfc, !PT ;  /* 0x0000000500057212 */ /* 0x000fca00078efcff */
[----:B------:R0:W-:Y:S01]  /*4df0*/  STG.E.U8 desc[UR36][R24.64], R5 ;  /* 0x0000000518007986 */ /* 0x0001e2000c101124 */
[----:B------:R-:W-:Y:S05]  /*4e00*/  BRA `(.L_x_3556) ;  /* 0x0000000400f07947 */ /* 0x000fea0003800000 */
.L_x_3567:
[----:B-123-5:R-:W-:Y:S01]  /*4e10*/  LOP3.LUT R2, R22, 0x7fffffff, RZ, 0xc0, !PT ;  /* 0x7fffffff16027812 */ /* 0x02efe200078ec0ff */
[----:B------:R-:W-:Y:S03]  /*4e20*/  BSSY B0, `(.L_x_3570) ;  /* 0x000000e000007945 */ /* 0x000fe60003800000 */
        /* <DEDUP_REMOVED lines=10> */
.L_x_3571:
[----:B------:R-:W-:Y:S01]  /*4ed0*/  IMAD.MOV.U32 R0, RZ, RZ, 0x7f ;  /* 0x0000007fff007424 */ /* 0x000fe200078e00ff */
[----:B------:R-:W-:-:S04]  /*4ee0*/  ISETP.GT.U32.AND P0, PT, R2, 0x7f800000, PT ;  /* 0x7f8000000200780c */ /* 0x000fc80003f04070 */
[----:B------:R-:W-:-:S09]  /*4ef0*/  SEL R0, R0, 0x7c, P0 ;  /* 0x0000007c00007807 */ /* 0x000fd20000000000 */
.L_x_3572:
[----:B------:R-:W-:Y:S05]  /*4f00*/  BSYNC B0 ;  /* 0x0000000000007941 */ /* 0x000fea0003800000 */
.L_x_3570:
[----:B------:R-:W-:-:S04]  /*4f10*/  LOP3.LUT R22, R22, 0x80000000, RZ, 0xc0, !PT ;  /* 0x8000000016167812 */ /* 0x000fc800078ec0ff */
[----:B------:R-:W-:-:S04]  /*4f20*/  SHF.R.U32.HI R3, RZ, 0x18, R22 ;  /* 0x00000018ff037819 */ /* 0x000fc80000011616 */
[----:B------:R-:W-:-:S05]  /*4f30*/  LOP3.LUT R3, R0, R3, RZ, 0xfc, !PT ;  /* 0x0000000300037212 */ /* 0x000fca00078efcff */
[----:B------:R0:W-:Y:S01]  /*4f40*/  STG.E.U8 desc[UR36][R24.64], R3 ;  /* 0x0000000318007986 */ /* 0x0001e2000c101124 */
[----:B------:R-:W-:Y:S05]  /*4f50*/  BRA `(.L_x_3556) ;  /* 0x00000004009c7947 */ /* 0x000fea0003800000 */
.L_x_3566:
[----:B-1---5:R-:W-:-:S05]  /*4f60*/  F2FP.BF16.F32.PACK_AB R22, RZ, R22 ;  /* 0x00000016ff16723e */ /* 0x022fca00000010ff */
[----:B------:R0:W-:Y:S01]  /*4f70*/  STG.E.U16 desc[UR36][R24.64], R22 ;  /* 0x0000001618007986 */ /* 0x0001e2000c101524 */
[----:B------:R-:W-:Y:S05]  /*4f80*/  BRA `(.L_x_3556) ;  /* 0x0000000400907947 */ /* 0x000fea0003800000 */
.L_x_3563:
        /* <DEDUP_REMOVED lines=8> */
[----:B-123-5:R-:W0:Y:S02]  /*5010*/  F2I.FTZ.U32.TRUNC.NTZ R3, R22 ;  /* 0x0000001600037305 */ /* 0x02ee24000021f000 */
[----:B0-----:R0:W-:Y:S01]  /*5020*/  STG.E.U16 desc[UR36][R24.64], R3 ;  /* 0x0000000318007986 */ /* 0x0011e2000c101524 */
[----:B------:R-:W-:Y:S05]  /*5030*/  BRA `(.L_x_3556) ;  /* 0x0000000400647947 */ /* 0x000fea0003800000 */
.L_x_3575:
[----:B-123-5:R-:W-:Y:S01]  /*5040*/  LOP3.LUT R2, R22, 0x7fffffff, RZ, 0xc0, !PT ;  /* 0x7fffffff16027812 */ /* 0x02efe200078ec0ff */
[----:B------:R-:W-:Y:S01]  /*5050*/  BSSY B0, `(.L_x_3576) ;  /* 0x0000013000007945 */ /* 0x000fe20003800000 */
[----:B------:R-:W-:Y:S02]  /*5060*/  IMAD.MOV.U32 R12, RZ, RZ, 0x80 ;  /* 0x00000080ff0c7424 */ /* 0x000fe400078e00ff */
        /* <DEDUP_REMOVED lines=13> */
.L_x_3578:
[----:B------:R-:W-:-:S04]  /*5140*/  LOP3.LUT R22, R22, 0x80000000, RZ, 0xc0, !PT ;  /* 0x8000000016167812 */ /* 0x000fc800078ec0ff */
[----:B------:R-:W-:-:S04]  /*5150*/  SHF.R.U32.HI R3, RZ, 0x18, R22 ;  /* 0x00000018ff037819 */ /* 0x000fc80000011616 */
[----:B------:R-:W-:-:S04]  /*5160*/  LOP3.LUT R0, R0, R3, RZ, 0xfc, !PT ;  /* 0x0000000300007212 */ /* 0x000fc800078efcff */
[----:B------:R-:W-:-:S07]  /*5170*/  PRMT R12, R0, 0x7610, R12 ;  /* 0x00007610000c7816 */ /* 0x000fce000000000c */
.L_x_3577:
[----:B------:R-:W-:Y:S05]  /*5180*/  BSYNC B0 ;  /* 0x0000000000007941 */ /* 0x000fea0003800000 */
.L_x_3576:
[----:B------:R0:W-:Y:S01]  /*5190*/  STG.E.U8 desc[UR36][R24.64], R12 ;  /* 0x0000000c18007986 */ /* 0x0001e2000c101124 */
[----:B------:R-:W-:Y:S05]  /*51a0*/  BRA `(.L_x_3556) ;  /* 0x0000000400087947 */ /* 0x000fea0003800000 */
.L_x_3574:
        /* <DEDUP_REMOVED lines=16> */
.L_x_3581:
[----:B------:R-:W-:-:S04]  /*52b0*/  LOP3.LUT R22, R22, 0x80000000, RZ, 0xc0, !PT ;  /* 0x8000000016167812 */ /* 0x000fc800078ec0ff */
[----:B------:R-:W-:-:S04]  /*52c0*/  SHF.R.U32.HI R3, RZ, 0x18, R22 ;  /* 0x00000018ff037819 */ /* 0x000fc80000011616 */
[----:B------:R-:W-:-:S04]  /*52d0*/  LOP3.LUT R0, R0, R3, RZ, 0xfc, !PT ;  /* 0x0000000300007212 */ /* 0x000fc800078efcff */
[----:B------:R-:W-:-:S07]  /*52e0*/  PRMT R12, R0, 0x7610, R12 ;  /* 0x00007610000c7816 */ /* 0x000fce000000000c */
.L_x_3580:
[----:B------:R-:W-:Y:S05]  /*52f0*/  BSYNC B0 ;  /* 0x0000000000007941 */ /* 0x000fea0003800000 */
.L_x_3579:
[----:B------:R0:W-:Y:S01]  /*5300*/  STG.E.U8 desc[UR36][R24.64], R12 ;  /* 0x0000000c18007986 */ /* 0x0001e2000c101124 */
[----:B------:R-:W-:Y:S05]  /*5310*/  BRA `(.L_x_3556) ;  /* 0x0000000000ac7947 */ /* 0x000fea0003800000 */
.L_x_3573:
[----:B------:R-:W-:-:S13]  /*5320*/  ISETP.NE.AND P0, PT, R0, 0x1c, PT ;  /* 0x0000001c0000780c */ /* 0x000fda0003f05270 */
[----:B------:R-:W-:Y:S05]  /*5330*/  @!P0 BRA `(.L_x_3582) ;  /* 0x00000000009c8947 */ /* 0x000fea0003800000 */
[----:B------:R-:W-:-:S13]  /*5340*/  ISETP.NE.AND P0, PT, R0, 0x1d, PT ;  /* 0x0000001d0000780c */ /* 0x000fda0003f05270 */
[----:B------:R-:W-:Y:S05]  /*5350*/  @!P0 BRA `(.L_x_3583) ;  /* 0x0000000000888947 */ /* 0x000fea0003800000 */
[----:B------:R-:W-:-:S13]  /*5360*/  ISETP.NE.AND P0, PT, R0, 0x2c, PT ;  /* 0x0000002c0000780c */ /* 0x000fda0003f05270 */
[----:B------:R-:W-:Y:S05]  /*5370*/  @P0 BRA `(.L_x_3555) ;  /* 0x00000000003c0947 */ /* 0x000fea0003800000 */
[----:B-123-5:R-:W-:-:S04]  /*5380*/  SHF.R.U32.HI R2, RZ, 0x17, R22 ;  /* 0x00000017ff027819 */ /* 0x02efc80000011616 */
        /* <DEDUP_REMOVED lines=14> */
.L_x_3555:
[----:B--23-5:R-:W-:Y:S01]  /*5470*/  MOV R2, 0x0 ;  /* 0x0000000000027802 */ /* 0x02cfe20000000f00 */
        /* <DEDUP_REMOVED lines=15> */
.L_x_3584:
[----:B------:R-:W-:Y:S05]  /*5570*/  BRA `(.L_x_3556) ;  /* 0x0000000000147947 */ /* 0x000fea0003800000 */
.L_x_3583:
[----:B-1---5:R-:W0:Y:S02]  /*5580*/  F2I.U64.TRUNC R22, R22 ;  /* 0x0000001600167311 */ /* 0x022e24000020d800 */
[----:B0-----:R1:W-:Y:S01]  /*5590*/  STG.E.64 desc[UR36][R24.64], R22 ;  /* 0x0000001618007986 */ /* 0x0013e2000c101b24 */
[----:B------:R-:W-:Y:S05]  /*55a0*/  BRA `(.L_x_3556) ;  /* 0x0000000000087947 */ /* 0x000fea0003800000 */
.L_x_3582:
[----:B-123-5:R-:W0:Y:S02]  /*55b0*/  F2I.FTZ.U32.TRUNC.NTZ R3, R22 ;  /* 0x0000001600037305 */ /* 0x02ee24000021f000 */
[----:B0-----:R0:W-:Y:S02]  /*55c0*/  STG.E desc[UR36][R24.64], R3 ;  /* 0x0000000318007986 */ /* 0x0011e4000c101924 */
.L_x_3556:
[----:B------:R-:W-:-:S04]  /*55d0*/  IMAD R17, R18, 0x200, R17 ;  /* 0x0000020012117824 */ /* 0x000fc800078e0211 */
[----:B------:R-:W-:-:S07]  /*55e0*/  VIADD R19, R17, 0x80 ;  /* 0x0000008011137836 */ /* 0x000fce0000000000 */
.L_x_3451:
[----:B------:R-:W-:Y:S05]  /*55f0*/  BSYNC B7 ;  /* 0x0000000000077941 */ /* 0x000fea0003800000 */
.L_x_3450:
[----:B------:R-:W-:Y:S01]  /*5600*/  ULDC UR4, c[0x0][0x210] ;  /* 0x0000840000047ab9 */ /* 0x000fe20000000800 */
[----:B------:R-:W-:Y:S01]  /*5610*/  BSSY B7, `(.L_x_3585) ;  /* 0x0000556000077945 */ /* 0x000fe20003800000 */
[----:B------:R-:W-:-:S13]  /*5620*/  ISETP.GE.AND P0, PT, R19, UR4, PT ;  /* 0x0000000413007c0c */ /* 0x000fda000bf06270 */
[----:B------:R-:W-:Y:S05]  /*5630*/  @P0 BRA `(.L_x_3586) ;  /* 0x00000054004c0947 */ /* 0x000fea0003800000 */
[----:B0-----:R-:W0:Y:S01]  /*5640*/  LDC R6, c[0x0][0x218] ;  /* 0x00008600ff067b82 */ /* 0x001e220000000800 */
[----:B------:R-:W-:Y:S02]  /*5650*/  IMAD.MOV.U32 R18, RZ, RZ, RZ ;  /* 0x000000ffff127224 */ /* 0x000fe400078e00ff */
[----:B-1--4-:R-:W-:Y:S02]  /*5660*/  IMAD.MOV.U32 R24, RZ, RZ, RZ ;  /* 0x000000ffff187224 */ /* 0x012fe400078e00ff */
        /* <DEDUP_REMOVED lines=8> */
[----:B--23--:R-:W-:Y:S01]  /*56f0*/  IMAD.HI.U32 R2, R19, UR4, R18 ;  /* 0x0000000413027c27 */ /* 0x00cfe2000f8e0012 */
        /* <DEDUP_REMOVED lines=368> */
.L_x_3587:
[----:B------:R-:W0:Y:S01]  /*6e00*/  LDC.U8 R5, c[0x0][0x509] ;  /* 0x00014240ff057b82 */ /* 0x000e220000000000 */
[----:B------:R-:W-:Y:S01]  /*6e10*/  ULDC.64 UR4, c[0x0][0x4d8] ;  /* 0x0001360000047ab9 */ /* 0x000fe20000000a00 */
[----:B------:R-:W-:Y:S01]  /*6e20*/  ULDC.64 UR6, c[0x0][0x4e0] ;  /* 0x0001380000067ab9 */ /* 0x000fe20000000a00 */
[----:B------:R-:W-:Y:S01]  /*6e30*/  IADD3 R16, P0, R16, UR4, RZ ;  /* 0x0000000410107c10 */ /* 0x000fe2000ff1e0ff */
[----:B------:R-:W-:Y:S01]  /*6e40*/  BSSY B6, `(.L_x_3588) ;  /* 0x00000f6000067945 */ /* 0x000fe20003800000 */
        /* <DEDUP_REMOVED lines=16> */
[----:B--2---:R4:W0:Y:S01]  /*6f50*/  I2F.S16 R22, R2 ;  /* 0x0000000200167306 */ /* 0x0048220000101400 */
[----:B------:R-:W-:Y:S05]  /*6f60*/  BRA `(.L_x_3594) ;  /* 0x0000000c008c7947 */ /* 0x000fea0003800000 */
.L_x_3592:
[----:B------:R-:W2:Y:S01]  /*6f70*/  LDG.E.U8 R2, desc[UR36][R2.64] ;  /* 0x0000002402027981 */ /* 0x000ea2000c1e1100 */
[----:B------:R-:W-:Y:S01]  /*6f80*/  IMAD.MOV.U32 R23, RZ, RZ, RZ ;  /* 0x000000ffff177224 */ /* 0x000fe200078e00ff */
[----:B--2---:R-:W-:Y:S01]  /*6f90*/  I2FP.F32.U32 R22, R2 ;  /* 0x0000000200167245 */ /* 0x004fe20000201000 */
[----:B------:R-:W-:Y:S06]  /*6fa0*/  BRA `(.L_x_3594) ;  /* 0x0000000c007c7947 */ /* 0x000fec0003800000 */
.L_x_3591:
        /* <DEDUP_REMOVED lines=8> */
[----:B--2---:R2:W3:Y:S01]  /*7030*/  I2F.S64 R22, R2 ;  /* 0x0000000200167312 */ /* 0x0044e20000301400 */
[----:B------:R-:W-:Y:S05]  /*7040*/  BRA `(.L_x_3594) ;  /* 0x0000000c00547947 */ /* 0x000fea0003800000 */
.L_x_3596:
[----:B------:R-:W2:Y:S01]  /*7050*/  LDG.E R2, desc[UR36][R2.64] ;  /* 0x0000002402027981 */ /* 0x000ea2000c1e1900 */
[----:B------:R-:W-:Y:S01]  /*7060*/  IMAD.MOV.U32 R23, RZ, RZ, RZ ;  /* 0x000000ffff177224 */ /* 0x000fe200078e00ff */
[----:B--2---:R-:W-:Y:S01]  /*7070*/  I2FP.F32.S32 R22, R2 ;  /* 0x0000000200167245 */ /* 0x004fe20000201400 */
[----:B------:R-:W-:Y:S06]  /*7080*/  BRA `(.L_x_3594) ;  /* 0x0000000c00447947 */ /* 0x000fec0003800000 */
.L_x_3595:
[----:B------:R-:W2:Y:S01]  /*7090*/  LDG.E.U16 R2, desc[UR36][R2.64] ;  /* 0x0000002402027981 */ /* 0x000ea2000c1e1500 */
[----:B------:R-:W-:Y:S01]  /*70a0*/  IMAD.MOV.U32 R23, RZ, RZ, RZ ;  /* 0x000000ffff177224 */ /* 0x000fe200078e00ff */
[----:B--2---:R0:W1:Y:S01]  /*70b0*/  I2F.S16 R22, R2 ;  /* 0x0000000200167306 */ /* 0x0040620000101400 */
[----:B------:R-:W-:Y:S05]  /*70c0*/  BRA `(.L_x_3594) ;  /* 0x0000000c00347947 */ /* 0x000fea0003800000 */
.L_x_3590:
        /* <DEDUP_REMOVED lines=9> */
.L_x_3598:
[----:B------:R-:W2:Y:S01]  /*7160*/  LDG.E.U16 R2, desc[UR36][R2.64] ;  /* 0x0000002402027981 */ /* 0x000ea2000c1e1500 */
[----:B------:R-:W-:Y:S02]  /*7170*/  IMAD.MOV.U32 R23, RZ, RZ, RZ ;  /* 0x000000ffff177224 */ /* 0x000fe400078e00ff */
[----:B--2---:R-:W-:Y:S01]  /*7180*/  HADD2.F32 R22, -RZ, R2.H0_H0 ;  /* 0x20000002ff167230 */ /* 0x004fe20000004100 */
[----:B------:R-:W-:Y:S06]  /*7190*/  BRA `(.L_x_3594) ;  /* 0x0000000c00007947 */ /* 0x000fec0003800000 */
.L_x_3597:
        /* <DEDUP_REMOVED lines=8> */
.L_x_3600:
[----:B------:R-:W2:Y:S02]  /*7220*/  LDG.E R2, desc[UR36][R2.64] ;  /* 0x0000002402027981 */ /* 0x000ea4000c1e1900 */
[--C-:B--2---:R-:W-:Y:S02]  /*7230*/  HADD2.F32 R23, -RZ, R2.reuse.H1_H1 ;  /* 0x30000002ff177230 */ /* 0x104fe40000004100 */
[----:B------:R-:W-:Y:S01]  /*7240*/  HADD2.F32 R22, -RZ, R2.H0_H0 ;  /* 0x20000002ff167230 */ /* 0x000fe20000004100 */
[----:B------:R-:W-:Y:S06]  /*7250*/  BRA `(.L_x_3594) ;  /* 0x0000000800d07947 */ /* 0x000fec0003800000 */
.L_x_3599:
        /* <DEDUP_REMOVED lines=8> */
.L_x_3589:
        /* <DEDUP_REMOVED lines=13> */
.L_x_3603:
        /* <DEDUP_REMOVED lines=10> */
.L_x_3602:
        /* <DEDUP_REMOVED lines=17> */
[----:B------:R-:W-:Y:S01]  /*7560*/  SEL R5, R4, RZ, P0 ;  /* 0x000000ff04057207 */ /* 0x000fe20000000000 */
[----:B------:R-:W-:-:S04]  /*7570*/  VIADD R4, R0, 0x1000000 ;  /* 0x0100000000047836 */ /* 0x000fc80000000000 */
[----:B------:R-:W-:Y:S01]  /*7580*/  IMAD R6, R5, R6, 0x3c000000 ;  /* 0x3c00000005067424 */ /* 0x000fe200078e0206 */
[----:B------:R-:W-:Y:S02]  /*7590*/  SHF.L.U32 R5, R0, R5, RZ ;  /* 0x0000000500057219 */ /* 0x000fe400000006ff */
[----:B------:R-:W-:Y:S02]  /*75a0*/  SHF.R.S32.HI R4, RZ, 0x8, R4 ;  /* 0x00000008ff047819 */ /* 0x000fe40000011404 */
[----:B------:R-:W-:-:S04]  /*75b0*/  LEA.HI R5, R5, R6, RZ, 0x1c ;  /* 0x0000000605057211 */ /* 0x000fc800078fe0ff */
[----:B------:R-:W-:-:S04]  /*75c0*/  LOP3.LUT R5, R5, 0x7f800000, R4, 0xf8, !PT ;  /* 0x7f80000005057812 */ /* 0x000fc800078ef804 */
[----:B------:R-:W-:-:S04]  /*75d0*/  LOP3.LUT R5, R5, R2, RZ, 0x30, !PT ;  /* 0x0000000205057212 */ /* 0x000fc800078e30ff */
[----:B------:R-:W-:Y:S01]  /*75e0*/  LOP3.LUT R22, R5, 0x80000000, R22, 0xf8, !PT ;  /* 0x8000000005167812 */ /* 0x000fe200078ef816 */
[----:B------:R-:W-:Y:S06]  /*75f0*/  BRA `(.L_x_3594) ;  /* 0x0000000400e87947 */ /* 0x000fec0003800000 */
.L_x_3605:
[----:B------:R-:W2:Y:S01]  /*7600*/  LDG.E.U8 R2, desc[UR36][R2.64] ;  /* 0x0000002402027981 */ /* 0x000ea2000c1e1100 */
[----:B------:R-:W-:Y:S02]  /*7610*/  IMAD.MOV.U32 R23, RZ, RZ, RZ ;  /* 0x000000ffff177224 */ /* 0x000fe400078e00ff */
        /* <DEDUP_REMOVED lines=10> */
[----:B------:R-:W-:Y:S01]  /*76c0*/  LOP3.LUT R22, R22, 0x80000000, R5, 0xf8, !PT ;  /* 0x8000000016167812 */ /* 0x000fe200078ef805 */
[----:B------:R-:W-:Y:S06]  /*76d0*/  BRA `(.L_x_3594) ;  /* 0x0000000400b07947 */ /* 0x000fec0003800000 */
.L_x_3604:
[----:B------:R-:W2:Y:S01]  /*76e0*/  LDG.E.U16 R2, desc[UR36][R2.64] ;  /* 0x0000002402027981 */ /* 0x000ea2000c1e1500 */
[----:B------:R-:W-:Y:S02]  /*76f0*/  IMAD.MOV.U32 R23, RZ, RZ, RZ ;  /* 0x000000ffff177224 */ /* 0x000fe400078e00ff */
[----:B--2---:R-:W-:Y:S01]  /*7700*/  IMAD.U32 R22, R2, 0x10000, RZ ;  /* 0x0001000002167824 */ /* 0x004fe200078e00ff */
[----:B------:R-:W-:Y:S06]  /*7710*/  BRA `(.L_x_3594) ;  /* 0x0000000400a07947 */ /* 0x000fec0003800000 */
.L_x_3601:
        /* <DEDUP_REMOVED lines=12> */
.L_x_3608:
        /* <DEDUP_REMOVED lines=20> */
.L_x_3610:
[----:B------:R-:W-:Y:S05]  /*7920*/  BSYNC B0 ;  /* 0x0000000000007941 */ /* 0x000fea0003800000 */
.L_x_3609:
[----:B------:R-:W-:Y:S01]  /*7930*/  IMAD.SHL.U32 R2, R2, 0x100000, RZ ;  /* 0x0010000002027824 */ /* 0x000fe200078e00ff */
[----:B------:R-:W-:-:S04]  /*7940*/  LEA R3, R0, 0x3b800000, 0x17 ;  /* 0x3b80000000037811 */ /* 0x000fc800078eb8ff */
[----:B------:R-:W-:Y:S01]  /*7950*/  LOP3.LUT R22, R3, R2, R22, 0xfe, !PT ;  /* 0x0000000203167212 */ /* 0x000fe200078efe16 */
[----:B------:R-:W-:Y:S06]  /*7960*/  BRA `(.L_x_3594) ;  /* 0x00000004000c7947 */ /* 0x000fec0003800000 */
.L_x_3607:
        /* <DEDUP_REMOVED lines=20> */
.L_x_3612:
[----:B------:R-:W-:Y:S05]  /*7ab0*/  BSYNC B0 ;  /* 0x0000000000007941 */ /* 0x000fea0003800000 */
.L_x_3611:
[----:B------:R-:W-:Y:S01]  /*7ac0*/  IMAD.SHL.U32 R2, R2, 0x200000, RZ ;  /* 0x0020000002027824 */ /* 0x000fe200078e00ff */
[----:B------:R-:W-:-:S04]  /*7ad0*/  LEA R3, R0, 0x37800000, 0x17 ;  /* 0x3780000000037811 */ /* 0x000fc800078eb8ff */
[----:B------:R-:W-:Y:S01]  /*7ae0*/  LOP3.LUT R22, R3, R2, R22, 0xfe, !PT ;  /* 0x0000000203167212 */ /* 0x000fe200078efe16 */
[----:B------:R-:W-:Y:S06]  /*7af0*/  BRA `(.L_x_3594) ;  /* 0x0000000000a87947 */ /* 0x000fec0003800000 */
.L_x_3606:
        /* <DEDUP_REMOVED lines=14> */
.L_x_3616:
[----:B------:R-:W-:Y:S05]  /*7be0*/  BSYNC B0 ;  /* 0x0000000000007941 */ /* 0x000fea0003800000 */
.L_x_3615:
[----:B------:R-:W-:Y:S01]  /*7bf0*/  IMAD.MOV.U32 R23, RZ, RZ, RZ ;  /* 0x000000ffff177224 */ /* 0x000fe200078e00ff */
[----:B------:R-:W-:Y:S06]  /*7c00*/  BRA `(.L_x_3594) ;  /* 0x0000000000647947 */ /* 0x000fec0003800000 */
.L_x_3593:
        /* <DEDUP_REMOVED lines=16> */
.L_x_3617:
[----:B------:R-:W-:Y:S01]  /*7d10*/  CS2R R22, SRZ ;  /* 0x0000000000167805 */ /* 0x000fe2000001ff00 */
[----:B------:R-:W-:Y:S06]  /*7d20*/  BRA `(.L_x_3594) ;  /* 0x00000000001c7947 */ /* 0x000fec0003800000 */
.L_x_3614:
[----:B------:R-:W2:Y:S01]  /*7d30*/  LDG.E.64 R2, desc[UR36][R2.64] ;  /* 0x0000002402027981 */ /* 0x000ea2000c1e1b00 */
[----:B------:R-:W-:Y:S01]  /*7d40*/  IMAD.MOV.U32 R23, RZ, RZ, RZ ;  /* 0x000000ffff177224 */ /* 0x000fe200078e00ff */
[----:B--2---:R0:W1:Y:S01]  /*7d50*/  I2F.U64 R22, R2 ;  /* 0x0000000200167312 */ /* 0x0040620000301000 */
[----:B------:R-:W-:Y:S05]  /*7d60*/  BRA `(.L_x_3594) ;  /* 0x00000000000c7947 */ /* 0x000fea0003800000 */
.L_x_3613:
[----:B------:R-:W2:Y:S01]  /*7d70*/  LDG.E R2, desc[UR36][R2.64] ;  /* 0x0000002402027981 */ /* 0x000ea2000c1e1900 */
[----:B------:R-:W-:Y:S01]  /*7d80*/  IMAD.MOV.U32 R23, RZ, RZ, RZ ;  /* 0x000000ffff177224 */ /* 0x000fe200078e00ff */
[----:B--2---:R-:W-:-:S07]  /*7d90*/  I2FP.F32.U32 R22, R2 ;  /* 0x0000000200167245 */ /* 0x004fce0000201000 */
.L_x_3594:
[----:B------:R-:W-:Y:S05]  /*7da0*/  BSYNC B6 ;  /* 0x0000000000067941 */ /* 0x000fea0003800000 */
.L_x_3588:
[----:B------:R-:W1:Y:S01]  /*7db0*/  LDC.U8 R4, c[0x0][0x50a] ;  /* 0x00014280ff047b82 */ /* 0x000e620000000000 */
[----:B------:R-:W-:Y:S02]  /*7dc0*/  ULDC.64 UR4, c[0x0][0x4e8] ;  /* 0x00013a0000047ab9 */ /* 0x000fe40000000a00 */
[----:B0-2-4-:R-:W-:-:S05]  /*7dd0*/  IADD3 R2, P0, R24, UR4, RZ ;  /* 0x0000000418027c10 */ /* 0x015fca000ff1e0ff */
        /* <DEDUP_REMOVED lines=16> */
.L_x_3621:
[----:B------:R-:W2:Y:S02]  /*7ee0*/  LDG.E.U8 R2, desc[UR36][R2.64] ;  /* 0x0000002402027981 */ /* 0x000ea4000c1e1100 */
[----:B--2---:R-:W-:-:S04]  /*7ef0*/  ISETP.NE.AND P0, PT, R2, RZ, PT ;  /* 0x000000ff0200720c */ /* 0x004fc80003f05270 */
[----:B------:R-:W-:Y:S01]  /*7f00*/  P2R R24, PR, RZ, 0x1 ;  /* 0x00000001ff187803 */ /* 0x000fe20000000000 */
[----:B------:R-:W-:Y:S08]  /*7f10*/  BRA `(.L_x_3623) ;  /* 0x0000000c00c47947 */ /* 0x000ff00003800000 */
.L_x_3620:
        /* <DEDUP_REMOVED lines=11> */
.L_x_3625:
[----:B------:R-:W2:Y:S02]  /*7fd0*/  LDG.E R2, desc[UR36][R2.64] ;  /* 0x0000002402027981 */ /* 0x000ea4000c1e1900 */
[----:B--2---:R-:W-:-:S04]  /*7fe0*/  ISETP.NE.AND P0, PT, R2, RZ, PT ;  /* 0x000000ff0200720c */ /* 0x004fc80003f05270 */
[----:B------:R-:W-:Y:S01]  /*7ff0*/  P2R R24, PR, RZ, 0x1 ;  /* 0x00000001ff187803 */ /* 0x000fe20000000000 */
[----:B------:R-:W-:Y:S08]  /*8000*/  BRA `(.L_x_3623) ;  /* 0x0000000c00887947 */ /* 0x000ff00003800000 */
.L_x_3624:
[----:B------:R-:W2:Y:S02]  /*8010*/  LDG.E.U16 R2, desc[UR36][R2.64] ;  /* 0x0000002402027981 */ /* 0x000ea4000c1e1500 */
[----:B--2---:R-:W-:-:S04]  /*8020*/  ISETP.NE.AND P0, PT, R2, RZ, PT ;  /* 0x000000ff0200720c */ /* 0x004fc80003f05270 */
[----:B------:R-:W-:Y:S01]  /*8030*/  P2R R24, PR, RZ, 0x1 ;  /* 0x00000001ff187803 */ /* 0x000fe20000000000 */
[----:B------:R-:W-:Y:S08]  /*8040*/  BRA `(.L_x_3623) ;  /* 0x0000000c00787947 */ /* 0x000ff00003800000 */
.L_x_3619:
        /* <DEDUP_REMOVED lines=10> */
.L_x_3627:
[----:B------:R-:W2:Y:S02]  /*80f0*/  LDG.E.U16 R0, desc[UR36][R2.64] ;  /* 0x0000002402007981 */ /* 0x000ea4000c1e1500 */
[----:B--2---:R-:W-:-:S05]  /*8100*/  HADD2.F32 R0, -RZ, R0.H0_H0 ;  /* 0x20000000ff007230 */ /* 0x004fca0000004100 */
[----:B------:R-:W-:-:S04]  /*8110*/  FSETP.NEU.FTZ.AND P0, PT, R0, RZ, PT ;  /* 0x000000ff0000720b */ /* 0x000fc80003f1d000 */
[----:B------:R-:W-:Y:S01]  /*8120*/  P2R R24, PR, RZ, 0x1 ;  /* 0x00000001ff187803 */ /* 0x000fe20000000000 */
[----:B------:R-:W-:Y:S08]  /*8130*/  BRA `(.L_x_3623) ;  /* 0x0000000c003c7947 */ /* 0x000ff00003800000 */
.L_x_3626:
        /* <DEDUP_REMOVED lines=12> */
.L_x_3629:
        /* <DEDUP_REMOVED lines=11> */
.L_x_3628:
[----:B------:R-:W2:Y:S02]  /*82b0*/  LDG.E.64 R2, desc[UR36][R2.64] ;  /* 0x0000002402027981 */ /* 0x000ea4000c1e1b00 */
[----:B--2---:R-:W-:-:S06]  /*82c0*/  DSETP.NEU.AND P0, PT, R2, RZ, PT ;  /* 0x000000ff0200722a */ /* 0x004fcc0003f0d000 */
[----:B------:R-:W-:Y:S01]  /*82d0*/  P2R R24, PR, RZ, 0x1 ;  /* 0x00000001ff187803 */ /* 0x000fe20000000000 */
[----:B------:R-:W-:Y:S07]  /*82e0*/  BRA `(.L_x_3623) ;  /* 0x0000000800d07947 */ /* 0x000fee0003800000 */
.L_x_3618:
        /* <DEDUP_REMOVED lines=12> */
.L_x_3632:
[----:B------:R-:W2:Y:S02]  /*83b0*/  LDG.E.128 R4, desc[UR36][R2.64] ;  /* 0x0000002402047981 */ /* 0x000ea4000c1e1d00 */
[----:B--2---:R-:W-:-:S06]  /*83c0*/  DSETP.NEU.AND P0, PT, R6, RZ, PT ;  /* 0x000000ff0600722a */ /* 0x004fcc0003f0d000 */
[----:B------:R-:W-:-:S06]  /*83d0*/  DSETP.NEU.OR P0, PT, R4, RZ, P0 ;  /* 0x000000ff0400722a */ /* 0x000fcc000070d400 */
[----:B------:R-:W-:Y:S01]  /*83e0*/  P2R R24, PR, RZ, 0x1 ;  /* 0x00000001ff187803 */ /* 0x000fe20000000000 */
[----:B------:R-:W-:Y:S07]  /*83f0*/  BRA `(.L_x_3623) ;  /* 0x00000008008c7947 */ /* 0x000fee0003800000 */
.L_x_3631:
        /* <DEDUP_REMOVED lines=28> */
.L_x_3634:
        /* <DEDUP_REMOVED lines=15> */
.L_x_3633:
[----:B------:R-:W2:Y:S02]  /*86b0*/  LDG.E.U16 R0, desc[UR36][R2.64] ;  /* 0x0000002402007981 */ /* 0x000ea4000c1e1500 */
[----:B--2---:R-:W-:-:S05]  /*86c0*/  IMAD.U32 R0, R0, 0x10000, RZ ;  /* 0x0001000000007824 */ /* 0x004fca00078e00ff */
[----:B------:R-:W-:-:S04]  /*86d0*/  FSETP.NEU.FTZ.AND P0, PT, R0, RZ, PT ;  /* 0x000000ff0000720b */ /* 0x000fc80003f1d000 */
[----:B------:R-:W-:Y:S01]  /*86e0*/  P2R R24, PR, RZ, 0x1 ;  /* 0x00000001ff187803 */ /* 0x000fe20000000000 */
[----:B------:R-:W-:Y:S08]  /*86f0*/  BRA `(.L_x_3623) ;  /* 0x0000000400cc7947 */ /* 0x000ff00003800000 */
.L_x_3630:
        /* <DEDUP_REMOVED lines=12> */
.L_x_3637:
        /* <DEDUP_REMOVED lines=21> */
.L_x_3641:
[----:B------:R-:W-:Y:S05]  /*8910*/  BSYNC B1 ;  /* 0x0000000000017941 */ /* 0x000fea0003800000 */
.L_x_3640:
[----:B------:R-:W-:Y:S01]  /*8920*/  LEA R3, R0, 0x3b800000, 0x17 ;  /* 0x3b80000000037811 */ /* 0x000fe200078eb8ff */
[----:B------:R-:W-:-:S05]  /*8930*/  IMAD.SHL.U32 R0, R2, 0x100000, RZ ;  /* 0x0010000002007824 */ /* 0x000fca00078e00ff */
[----:B------:R-:W-:-:S07]  /*8940*/  LOP3.LUT R0, R3, R0, R4, 0xfe, !PT ;  /* 0x0000000003007212 */ /* 0x000fce00078efe04 */
.L_x_3639:
[----:B------:R-:W-:Y:S05]  /*8950*/  BSYNC B0 ;  /* 0x0000000000007941 */ /* 0x000fea0003800000 */
.L_x_3638:
[----:B------:R-:W-:-:S04]  /*8960*/  FSETP.NEU.FTZ.AND P0, PT, R0, RZ, PT ;  /* 0x000000ff0000720b */ /* 0x000fc80003f1d000 */
[----:B------:R-:W-:Y:S01]  /*8970*/  P2R R24, PR, RZ, 0x1 ;  /* 0x00000001ff187803 */ /* 0x000fe20000000000 */
[----:B------:R-:W-:Y:S08]  /*8980*/  BRA `(.L_x_3623) ;  /* 0x0000000400287947 */ /* 0x000ff00003800000 */
.L_x_3636:
        /* <DEDUP_REMOVED lines=21> */
.L_x_3645:
[----:B------:R-:W-:Y:S05]  /*8ae0*/  BSYNC B1 ;  /* 0x0000000000017941 */ /* 0x000fea0003800000 */
.L_x_3644:
[----:B------:R-:W-:Y:S01]  /*8af0*/  LEA R3, R0, 0x37800000, 0x17 ;  /* 0x3780000000037811 */ /* 0x000fe200078eb8ff */
[----:B------:R-:W-:-:S05]  /*8b00*/  IMAD.SHL.U32 R0, R2, 0x200000, RZ ;  /* 0x0020000002007824 */ /* 0x000fca00078e00ff */
[----:B------:R-:W-:-:S07]  /*8b10*/  LOP3.LUT R0, R3, R0, R4, 0xfe, !PT ;  /* 0x0000000003007212 */ /* 0x000fce00078efe04 */
.L_x_3643:
[----:B------:R-:W-:Y:S05]  /*8b20*/  BSYNC B0 ;  /* 0x0000000000007941 */ /* 0x000fea0003800000 */
.L_x_3642:
[----:B------:R-:W-:-:S04]  /*8b30*/  FSETP.NEU.FTZ.AND P0, PT, R0, RZ, PT ;  /* 0x000000ff0000720b */ /* 0x000fc80003f1d000 */
[----:B------:R-:W-:Y:S01]  /*8b40*/  P2R R24, PR, RZ, 0x1 ;  /* 0x00000001ff187803 */ /* 0x000fe20000000000 */
[----:B------:R-:W-:Y:S08]  /*8b50*/  BRA `(.L_x_3623) ;  /* 0x0000000000b47947 */ /* 0x000ff00003800000 */
.L_x_3635:
        /* <DEDUP_REMOVED lines=14> */
.L_x_3649:
[----:B------:R-:W-:Y:S05]  /*8c40*/  BSYNC B0 ;  /* 0x0000000000007941 */ /* 0x000fea0003800000 */
.L_x_3648:
[----:B------:R-:W-:-:S04]  /*8c50*/  FSETP.NEU.FTZ.AND P0, PT, R0, RZ, PT ;  /* 0x000000ff0000720b */ /* 0x000fc80003f1d000 */
[----:B------:R-:W-:Y:S01]  /*8c60*/  P2R R24, PR, RZ, 0x1 ;  /* 0x00000001ff187803 */ /* 0x000fe20000000000 */
[----:B------:R-:W-:Y:S08]  /*8c70*/  BRA `(.L_x_3623) ;  /* 0x00000000006c7947 */ /* 0x000ff00003800000 */
.L_x_3622:
        /* <DEDUP_REMOVED lines=15> */
[----:B0--3-5:R-:W-:Y:S05]  /*8d70*/  CALL.ABS.NOINC R2 ;  /* 0x0000000002007343 */ /* 0x029fea0003c00000 */
.L_x_3650:
[----:B------:R-:W-:-:S04]  /*8d80*/  PLOP3.LUT P0, PT, PT, PT, PT, 0x8, 0x0 ;  /* 0x000000000000781c */ /* 0x000fc80003f0e170 */
[----:B------:R-:W-:Y:S01]  /*8d90*/  P2R R24, PR, RZ, 0x1 ;  /* 0x00000001ff187803 */ /* 0x000fe20000000000 */
[----:B------:R-:W-:Y:S08]  /*8da0*/  BRA `(.L_x_3623) ;  /* 0x0000000000207947 */ /* 0x000ff00003800000 */
.L_x_3647:
[----:B------:R-:W2:Y:S02]  /*8db0*/  LDG.E.64 R2, desc[UR36][R2.64] ;  /* 0x0000002402027981 */ /* 0x000ea4000c1e1b00 */
[----:B--2---:R-:W-:-:S04]  /*8dc0*/  ISETP.NE.U32.AND P0, PT, R2, RZ, PT ;  /* 0x000000ff0200720c */ /* 0x004fc80003f05070 */
[----:B------:R-:W-:-:S04]  /*8dd0*/  ISETP.NE.AND.EX P0, PT, R3, RZ, PT, P0 ;  /* 0x000000ff0300720c */ /* 0x000fc80003f05300 */
[----:B------:R-:W-:Y:S01]  /*8de0*/  P2R R24, PR, RZ, 0x1 ;  /* 0x00000001ff187803 */ /* 0x000fe20000000000 */
[----:B------:R-:W-:Y:S08]  /*8df0*/  BRA `(.L_x_3623) ;  /* 0x00000000000c7947 */ /* 0x000ff00003800000 */
.L_x_3646:
[----:B------:R-:W2:Y:S02]  /*8e00*/  LDG.E R2, desc[UR36][R2.64] ;  /* 0x0000002402027981 */ /* 0x000ea4000c1e1900 */
[----:B--2---:R-:W-:-:S04]  /*8e10*/  ISETP.NE.AND P0, PT, R2, RZ, PT ;  /* 0x000000ff0200720c */ /* 0x004fc80003f05270 */
[----:B------:R-:W-:-:S09]  /*8e20*/  P2R R24, PR, RZ, 0x1 ;  /* 0x00000001ff187803 */ /* 0x000fd20000000000 */
.L_x_3623:
        /* <DEDUP_REMOVED lines=18> */
.L_x_3654:
[----:B------:R0:W5:Y:S01]  /*8f50*/  LDG.E.U8 R2, desc[UR36][R4.64] ;  /* 0x0000002404027981 */ /* 0x000162000c1e1100 */
[----:B------:R-:W-:Y:S01]  /*8f60*/  IMAD.MOV.U32 R3, RZ, RZ, RZ ;  /* 0x000000ffff037224 */ /* 0x000fe200078e00ff */
[----:B------:R-:W-:Y:S06]  /*8f70*/  BRA `(.L_x_3656) ;  /* 0x0000000c00487947 */ /* 0x000fec0003800000 */
.L_x_3653:
        /* <DEDUP_REMOVED lines=8> */
.L_x_3658:
[----:B------:R-:W2:Y:S02]  /*9000*/  LDG.E R2, desc[UR36][R4.64] ;  /* 0x0000002404027981 */ /* 0x000ea4000c1e1900 */
[----:B--2---:R-:W-:Y:S01]  /*9010*/  SHF.R.S32.HI R3, RZ, 0x1f, R2 ;  /* 0x0000001fff037819 */ /* 0x004fe20000011402 */
[----:B------:R-:W-:Y:S06]  /*9020*/  BRA `(.L_x_3656) ;  /* 0x0000000c001c7947 */ /* 0x000fec0003800000 */
.L_x_3657:
[----:B------:R-:W2:Y:S02]  /*9030*/  LDG.E.S16 R2, desc[UR36][R4.64] ;  /* 0x0000002404027981 */ /* 0x000ea4000c1e1700 */
[----:B--2---:R-:W-:Y:S01]  /*9040*/  SHF.R.S32.HI R3, RZ, 0x1f, R2 ;  /* 0x0000001fff037819 */ /* 0x004fe20000011402 */
[----:B------:R-:W-:Y:S06]  /*9050*/  BRA `(.L_x_3656) ;  /* 0x0000000c00107947 */ /* 0x000fec0003800000 */
.L_x_3652:
        /* <DEDUP_REMOVED lines=9> */
.L_x_3660:
[----:B------:R-:W2:Y:S02]  /*90f0*/  LDG.E.U16 R4, desc[UR36][R4.64] ;  /* 0x0000002404047981 */ /* 0x000ea4000c1e1500 */
[----:B--2---:R-:W-:-:S06]  /*9100*/  HADD2.F32 R2, -RZ, R4.H0_H0 ;  /* 0x20000004ff027230 */ /* 0x004fcc0000004100 */
[----:B------:R-:W0:Y:S01]  /*9110*/  F2I.S64.TRUNC R2, R2 ;  /* 0x0000000200027311 */ /* 0x000e22000020d900 */
[----:B------:R-:W-:Y:S05]  /*9120*/  BRA `(.L_x_3656) ;  /* 0x0000000800dc7947 */ /* 0x000fea0003800000 */
.L_x_3659:
        /* <DEDUP_REMOVED lines=9> */
.L_x_3662:
[----:B------:R-:W2:Y:S02]  /*91c0*/  LDG.E.U16 R4, desc[UR36][R4.64] ;  /* 0x0000002404047981 */ /* 0x000ea4000c1e1500 */
[----:B--2---:R-:W-:-:S06]  /*91d0*/  HADD2.F32 R2, -RZ, R4.H0_H0 ;  /* 0x20000004ff027230 */ /* 0x004fcc0000004100 */
[----:B------:R-:W0:Y:S01]  /*91e0*/  F2I.S64.TRUNC R2, R2 ;  /* 0x0000000200027311 */ /* 0x000e22000020d900 */
[----:B------:R-:W-:Y:S05]  /*91f0*/  BRA `(.L_x_3656) ;  /* 0x0000000800a87947 */ /* 0x000fea0003800000 */
.L_x_3661:
[----:B------:R-:W2:Y:S02]  /*9200*/  LDG.E.64 R2, desc[UR36][R4.64] ;  /* 0x0000002404027981 */ /* 0x000ea4000c1e1b00 */
[----:B--2---:R-:W0:Y:S01]  /*9210*/  F2I.S64.F64.TRUNC R2, R2 ;  /* 0x0000000200027311 */ /* 0x004e22000030d900 */
[----:B------:R-:W-:Y:S05]  /*9220*/  BRA `(.L_x_3656) ;  /* 0x00000008009c7947 */ /* 0x000fea0003800000 */
.L_x_3651:
        /* <DEDUP_REMOVED lines=13> */
.L_x_3665:
[----:B------:R-:W2:Y:S02]  /*9300*/  LDG.E.64 R2, desc[UR36][R4.64] ;  /* 0x0000002404027981 */ /* 0x000ea4000c1e1b00 */
[----:B--2---:R-:W4:Y:S01]  /*9310*/  F2I.S64.F64.TRUNC R2, R2 ;  /* 0x0000000200027311 */ /* 0x004f22000030d900 */
[----:B------:R-:W-:Y:S05]  /*9320*/  BRA `(.L_x_3656) ;  /* 0x00000008005c7947 */ /* 0x000fea0003800000 */
.L_x_3664:
        /* <DEDUP_REMOVED lines=27> */
.L_x_3667:
        /* <DEDUP_REMOVED lines=14> */
.L_x_3666:
[----:B------:R-:W2:Y:S02]  /*95c0*/  LDG.E.U16 R2, desc[UR36][R4.64] ;  /* 0x0000002404027981 */ /* 0x000ea4000c1e1500 */
[----:B--2---:R-:W-:-:S06]  /*95d0*/  IMAD.U32 R2, R2, 0x10000, RZ ;  /* 0x0001000002027824 */ /* 0x004fcc00078e00ff */
[----:B------:R-:W0:Y:S01]  /*95e0*/  F2I.S64.TRUNC R2, R2 ;  /* 0x0000000200027311 */ /* 0x000e22000020d900 */
[----:B------:R-:W-:Y:S05]  /*95f0*/  BRA `(.L_x_3656) ;  /* 0x0000000400a87947 */ /* 0x000fea0003800000 */
.L_x_3663:
        /* <DEDUP_REMOVED lines=11> */
.L_x_3670:
        /* <DEDUP_REMOVED lines=21> */
.L_x_3674:
[----:B------:R-:W-:Y:S05]  /*9800*/  BSYNC B1 ;  /* 0x0000000000017941 */ /* 0x000fea0003800000 */
.L_x_3673:
[----:B------:R-:W-:Y:S01]  /*9810*/  IMAD.SHL.U32 R2, R2, 0x100000, RZ ;  /* 0x0010000002027824 */ /* 0x000fe200078e00ff */
[----:B------:R-:W-:-:S04]  /*9820*/  LEA R3, R0, 0x3b800000, 0x17 ;  /* 0x3b80000000037811 */ /* 0x000fc800078eb8ff */
[----:B------:R-:W-:-:S07]  /*9830*/  LOP3.LUT R2, R3, R2, R4, 0xfe, !PT ;  /* 0x0000000203027212 */ /* 0x000fce00078efe04 */
.L_x_3672:
[----:B------:R-:W-:Y:S05]  /*9840*/  BSYNC B0 ;  /* 0x0000000000007941 */ /* 0x000fea0003800000 */
.L_x_3671:
[----:B------:R-:W0:Y:S01]  /*9850*/  F2I.S64.TRUNC R2, R2 ;  /* 0x0000000200027311 */ /* 0x000e22000020d900 */
[----:B------:R-:W-:Y:S05]  /*9860*/  BRA `(.L_x_3656) ;  /* 0x00000004000c7947 */ /* 0x000fea0003800000 */
.L_x_3669:
        /* <DEDUP_REMOVED lines=21> */
.L_x_3678:
[----:B------:R-:W-:Y:S05]  /*99c0*/  BSYNC B1 ;  /* 0x0000000000017941 */ /* 0x000fea0003800000 */
.L_x_3677:
[----:B------:R-:W-:Y:S01]  /*99d0*/  IMAD.SHL.U32 R2, R2, 0x200000, RZ ;  /* 0x0020000002027824 */ /* 0x000fe200078e00ff */
[----:B------:R-:W-:-:S04]  /*99e0*/  LEA R3, R0, 0x37800000, 0x17 ;  /* 0x3780000000037811 */ /* 0x000fc800078eb8ff */
[----:B------:R-:W-:-:S07]  /*99f0*/  LOP3.LUT R2, R3, R2, R4, 0xfe, !PT ;  /* 0x0000000203027212 */ /* 0x000fce00078efe04 */
.L_x_3676:
[----:B------:R-:W-:Y:S05]  /*9a00*/  BSYNC B0 ;  /* 0x0000000000007941 */ /* 0x000fea0003800000 */
.L_x_3675:
[----:B------:R-:W0:Y:S01]  /*9a10*/  F2I.S64.TRUNC R2, R2 ;  /* 0x0000000200027311 */ /* 0x000e22000020d900 */
[----:B------:R-:W-:Y:S05]  /*9a20*/  BRA `(.L_x_3656) ;  /* 0x00000000009c7947 */ /* 0x000fea0003800000 */
.L_x_3668:
        /* <DEDUP_REMOVED lines=14> */
.L_x_3682:
[----:B------:R-:W-:Y:S05]  /*9b10*/  BSYNC B0 ;  /* 0x0000000000007941 */ /* 0x000fea0003800000 */
.L_x_3681:
[----:B------:R-:W0:Y:S01]  /*9b20*/  F2I.S64.TRUNC R2, R2 ;  /* 0x0000000200027311 */ /* 0x000e22000020d900 */
[----:B------:R-:W-:Y:S05]  /*9b30*/  BRA `(.L_x_3656) ;  /* 0x0000000000587947 */ /* 0x000fea0003800000 */
.L_x_3655:
        /* <DEDUP_REMOVED lines=16> */
.L_x_3683:
[----:B------:R-:W-:Y:S01]  /*9c40*/  CS2R R2, SRZ ;  /* 0x0000000000027805 */ /* 0x000fe2000001ff00 */
[----:B------:R-:W-:Y:S06]  /*9c50*/  BRA `(.L_x_3656) ;  /* 0x0000000000107947 */ /* 0x000fec0003800000 */
.L_x_3680:
[----:B------:R0:W5:Y:S01]  /*9c60*/  LDG.E.64 R2, desc[UR36][R4.64] ;  /* 0x0000002404027981 */ /* 0x000162000c1e1b00 */
[----:B------:R-:W-:Y:S05]  /*9c70*/  BRA `(.L_x_3656) ;  /* 0x0000000000087947 */ /* 0x000fea0003800000 */
.L_x_3679:
[----:B------:R0:W5:Y:S01]  /*9c80*/  LDG.E R2, desc[UR36][R4.64] ;  /* 0x0000002404027981 */ /* 0x000162000c1e1900 */
[----:B------:R-:W-:-:S07]  /*9c90*/  IMAD.MOV.U32 R3, RZ, RZ, RZ ;  /* 0x000000ffff037224 */ /* 0x000fce00078e00ff */
.L_x_3656:
[----:B0-----:R-:W0:Y:S01]  /*9ca0*/  LDC.U8 R4, c[0x0][0x508] ;  /* 0x00014200ff047b82 */ /* 0x001e220000000000 */
[----:B------:R-:W-:Y:S01]  /*9cb0*/  ISETP.NE.AND P0, PT, R24, RZ, PT ;  /* 0x000000ff1800720c */ /* 0x000fe20003f05270 */
[----:B------:R-:W-:Y:S01]  /*9cc0*/  BSSY B0, `(.L_x_3684) ;  /* 0x0000008000007945 */ /* 0x000fe20003800000 */
[----:B0-----:R-:W-:-:S04]  /*9cd0*/  PRMT R0, R4, 0x9910, RZ ;  /* 0x0000991004007816 */ /* 0x001fc800000000ff */
[----:B------:R-:W-:-:S07]  /*9ce0*/  ISETP.GT.AND P1, PT, R0, 0x9, PT ;  /* 0x000000090000780c */ /* 0x000fce0003f24270 */
[----:B------:R-:W-:Y:S06]  /*9cf0*/  @!P0 BRA `(.L_x_3685) ;  /* 0x0000000000108947 */ /* 0x000fec0003800000 */
[----:B------:R-:W-:Y:S02]  /*9d00*/  ULDC.64 UR4, c[0x0][0x4f8] ;  /* 0x00013e0000047ab9 */ /* 0x000fe40000000a00 */
[----:B-12345:R-:W-:-:S04]  /*9d10*/  LEA R22, P0, R2, UR4, 0x3 ;  /* 0x0000000402167c11 */ /* 0x03efc8000f8018ff */
[----:B------:R-:W-:-:S06]  /*9d20*/  LEA.HI.X R23, R2, UR5, R3, 0x3, P0 ;  /* 0x0000000502177c11 */ /* 0x000fcc00080f1c03 */
[----:B------:R-:W5:Y:S03]  /*9d30*/  LDG.E.64 R22, desc[UR36][R22.64] ;  /* 0x0000002416167981 */ /* 0x000f66000c1e1b00 */
.L_x_3685:
[----:B------:R-:W-:Y:S05]  /*9d40*/  BSYNC B0 ;  /* 0x0000000000007941 */ /* 0x000fea0003800000 */
.L_x_3684:
        /* <DEDUP_REMOVED lines=9> */
[----:B-12345:R-:W0:Y:S02]  /*9de0*/  F2I.FTZ.TRUNC.NTZ R3, R22 ;  /* 0x0000001600037305 */ /* 0x03ee24000021f100 */
[----:B0-----:R0:W-:Y:S01]  /*9df0*/  STG.E.U8 desc[UR36][R16.64], R3 ;  /* 0x0000000310007986 */ /* 0x0011e2000c101124 */
[----:B------:R-:W-:Y:S05]  /*9e00*/  BRA `(.L_x_3691) ;  /* 0x0000000c00547947 */ /* 0x000fea0003800000 */
.L_x_3689:
[----:B---3-5:R-:W1:Y:S02]  /*9e10*/  F2I.S64.TRUNC R22, R22 ;  /* 0x0000001600167311 */ /* 0x028e64000020d900 */
[----:B-12-4-:R-:W-:-:S05]  /*9e20*/  IMAD.MOV.U32 R3, RZ, RZ, R22 ;  /* 0x000000ffff037224 */ /* 0x016fca00078e0016 */
[----:B------:R0:W-:Y:S01]  /*9e30*/  STG.E.U8 desc[UR36][R16.64], R3 ;  /* 0x0000000310007986 */ /* 0x0001e2000c101124 */
[----:B------:R-:W-:Y:S05]  /*9e40*/  BRA `(.L_x_3691) ;  /* 0x0000000c00447947 */ /* 0x000fea0003800000 */
.L_x_3688:
[----:B------:R-:W-:-:S13]  /*9e50*/  ISETP.NE.AND P0, PT, R0, 0x2, PT ;  /* 0x000000020000780c */ /* 0x000fda0003f05270 */
[----:B------:R-:W-:Y:S05]  /*9e60*/  @!P0 BRA `(.L_x_3692) ;  /* 0x0000000000288947 */ /* 0x000fea0003800000 */
[----:B------:R-:W-:-:S13]  /*9e70*/  ISETP.NE.AND P0, PT, R0, 0x3, PT ;  /* 0x000000030000780c */ /* 0x000fda0003f05270 */
[----:B------:R-:W-:Y:S05]  /*9e80*/  @!P0 BRA `(.L_x_3693) ;  /* 0x0000000000148947 */ /* 0x000fea0003800000 */
[----:B------:R-:W-:-:S13]  /*9e90*/  ISETP.NE.AND P0, PT, R0, 0x4, PT ;  /* 0x000000040000780c */ /* 0x000fda0003f05270 */
[----:B------:R-:W-:Y:S05]  /*9ea0*/  @P0 BRA `(.L_x_3690) ;  /* 0x0000000800d40947 */ /* 0x000fea0003800000 */
[----:B---3-5:R-:W0:Y:S02]  /*9eb0*/  F2I.S64.TRUNC R22, R22 ;  /* 0x0000001600167311 */ /* 0x028e24000020d900 */
[----:B0-----:R0:W-:Y:S01]  /*9ec0*/  STG.E.64 desc[UR36][R16.64], R22 ;  /* 0x0000001610007986 */ /* 0x0011e2000c101b24 */
[----:B------:R-:W-:Y:S05]  /*9ed0*/  BRA `(.L_x_3691) ;  /* 0x0000000c00207947 */ /* 0x000fea0003800000 */
.L_x_3693:
[----:B-12345:R-:W0:Y:S02]  /*9ee0*/  F2I.FTZ.TRUNC.NTZ R3, R22 ;  /* 0x0000001600037305 */ /* 0x03ee24000021f100 */
[----:B0-----:R0:W-:Y:S01]  /*9ef0*/  STG.E desc[UR36][R16.64], R3 ;  /* 0x0000000310007986 */ /* 0x0011e2000c101924 */
[----:B------:R-:W-:Y:S05]  /*9f00*/  BRA `(.L_x_3691) ;  /* 0x0000000c00147947 */ /* 0x000fea0003800000 */
.L_x_3692:
[----:B-12345:R-:W0:Y:S02]  /*9f10*/  F2I.FTZ.TRUNC.NTZ R3, R22 ;  /* 0x0000001600037305 */ /* 0x03ee24000021f100 */
[----:B0-----:R0:W-:Y:S01]  /*9f20*/  STG.E.U16 desc[UR36][R16.64], R3 ;  /* 0x0000000310007986 */ /* 0x0011e2000c101524 */
[----:B------:R-:W-:Y:S05]  /*9f30*/  BRA `(.L_x_3691) ;  /* 0x0000000c00087947 */ /* 0x000fea0003800000 */
.L_x_3687:
[----:B------:R-:W-:-:S13]  /*9f40*/  ISETP.GT.AND P0, PT, R0, 0x6, PT ;  /* 0x000000060000780c */ /* 0x000fda0003f04270 */
[----:B------:R-:W-:Y:S05]  /*9f50*/  @P0 BRA `(.L_x_3694) ;  /* 0x0000000000240947 */ /* 0x000fea0003800000 */
[----:B------:R-:W-:-:S13]  /*9f60*/  ISETP.NE.AND P0, PT, R0, 0x5, PT ;  /* 0x000000050000780c */ /* 0x000fda0003f05270 */
[----:B------:R-:W-:Y:S05]  /*9f70*/  @!P0 BRA `(.L_x_3695) ;  /* 0x0000000000108947 */ /* 0x000fea0003800000 */
[----:B------:R-:W-:-:S13]  /*9f80*/  ISETP.NE.AND P0, PT, R0, 0x6, PT ;  /* 0x000000060000780c */ /* 0x000fda0003f05270 */
[----:B------:R-:W-:Y:S05]  /*9f90*/  @P0 BRA `(.L_x_3690) ;  /* 0x0000000800980947 */ /* 0x000fea0003800000 */
[----:B---3-5:R0:W-:Y:S01]  /*9fa0*/  STG.E desc[UR36][R16.64], R22 ;  /* 0x0000001610007986 */ /* 0x0281e2000c101924 */
[----:B------:R-:W-:Y:S05]  /*9fb0*/  BRA `(.L_x_3691) ;  /* 0x0000000800e87947 */ /* 0x000fea0003800000 */
.L_x_3695:
[----:B---3-5:R-:W-:-:S05]  /*9fc0*/  F2FP.F16.F32.PACK_AB R22, RZ, R22 ;  /* 0x00000016ff16723e */ /* 0x028fca00000000ff */
[----:B------:R0:W-:Y:S01]  /*9fd0*/  STG.E.U16 desc[UR36][R16.64], R22 ;  /* 0x0000001610007986 */ /* 0x0001e2000c101524 */
[----:B------:R-:W-:Y:S05]  /*9fe0*/  BRA `(.L_x_3691) ;  /* 0x0000000800dc7947 */ /* 0x000fea0003800000 */
.L_x_3694:
[----:B------:R-:W-:-:S13]  /*9ff0*/  ISETP.NE.AND P0, PT, R0, 0x7, PT ;  /* 0x000000070000780c */ /* 0x000fda0003f05270 */
[----:B------:R-:W-:Y:S05]  /*a000*/  @!P0 BRA `(.L_x_3696) ;  /* 0x0000000000248947 */ /* 0x000fea0003800000 */
[----:B------:R-:W-:-:S13]  /*a010*/  ISETP.NE.AND P0, PT, R0, 0x8, PT ;  /* 0x000000080000780c */ /* 0x000fda0003f05270 */
[----:B------:R-:W-:Y:S05]  /*a020*/  @!P0 BRA `(.L_x_3697) ;  /* 0x0000000000108947 */ /* 0x000fea0003800000 */
[----:B------:R-:W-:-:S13]  /*a030*/  ISETP.NE.AND P0, PT, R0, 0x9, PT ;  /* 0x000000090000780c */ /* 0x000fda0003f05270 */
[----:B------:R-:W-:Y:S05]  /*a040*/  @P0 BRA `(.L_x_3690) ;  /* 0x00000008006c0947 */ /* 0x000fea0003800000 */
[----:B---3-5:R0:W-:Y:S01]  /*a050*/  STG.E.64 desc[UR36][R16.64], R22 ;  /* 0x0000001610007986 */ /* 0x0281e2000c101b24 */
[----:B------:R-:W-:Y:S05]  /*a060*/  BRA `(.L_x_3691) ;  /* 0x0000000800bc7947 */ /* 0x000fea0003800000 */
.L_x_3697:
[----:B---3-5:R-:W-:-:S05]  /*a070*/  F2FP.F16.F32.PACK_AB R23, R23, R22 ;  /* 0x000000161717723e */ /* 0x028fca00000000ff */
[----:B------:R0:W-:Y:S01]  /*a080*/  STG.E desc[UR36][R16.64], R23 ;  /* 0x0000001710007986 */ /* 0x0001e2000c101924 */
[----:B------:R-:W-:Y:S05]  /*a090*/  BRA `(.L_x_3691) ;  /* 0x0000000800b07947 */ /* 0x000fea0003800000 */
.L_x_3696:
[----:B-12345:R-:W-:-:S06]  /*a0a0*/  FMUL.FTZ R2, R22, 1 ;  /* 0x3f80000016027820 */ /* 0x03efcc0000410000 */
[----:B------:R-:W0:Y:S02]  /*a0b0*/  F2F.F64.F32 R2, R2 ;  /* 0x0000000200027310 */ /* 0x000e240000201800 */
[----:B0-----:R0:W-:Y:S01]  /*a0c0*/  STG.E.64 desc[UR36][R16.64], R2 ;  /* 0x0000000210007986 */ /* 0x0011e2000c101b24 */
[----:B------:R-:W-:Y:S05]  /*a0d0*/  BRA `(.L_x_3691) ;  /* 0x0000000800a07947 */ /* 0x000fea0003800000 */
.L_x_3686:
        /* <DEDUP_REMOVED lines=8> */
[----:B---3-5:R-:W-:Y:S02]  /*a160*/  FSETP.NEU.FTZ.AND P0, PT, R22, RZ, PT ;  /* 0x000000ff1600720b */ /* 0x028fe40003f1d000 */
[----:B------:R-:W-:-:S04]  /*a170*/  FSETP.NEU.FTZ.AND P1, PT, R23, RZ, PT ;  /* 0x000000ff1700720b */ /* 0x000fc80003f3d000 */
[----:B------:R-:W-:-:S04]  /*a180*/  PLOP3.LUT P0, PT, P0, P1, PT, 0xa8, 0x0 ;  /* 0x000000000000781c */ /* 0x000fc80000703570 */
[----:B-12-4-:R-:W-:-:S05]  /*a190*/  SEL R3, RZ, 0x1, !P0 ;  /* 0x00000001ff037807 */ /* 0x016fca0004000000 */
[----:B------:R0:W-:Y:S01]  /*a1a0*/  STG.E.U8 desc[UR36][R16.64], R3 ;  /* 0x0000000310007986 */ /* 0x0001e2000c101124 */
[----:B------:R-:W-:Y:S05]  /*a1b0*/  BRA `(.L_x_3691) ;  /* 0x0000000800687947 */ /* 0x000fea0003800000 */
.L_x_3700:
[----:B---3-5:R-:W-:Y:S01]  /*a1c0*/  FMUL.FTZ R4, R22, 1 ;  /* 0x3f80000016047820 */ /* 0x028fe20000410000 */
[----:B------:R-:W-:-:S05]  /*a1d0*/  FMUL.FTZ R6, R23, 1 ;  /* 0x3f80000017067820 */ /* 0x000fca0000410000 */
[----:B------:R-:W-:Y:S08]  /*a1e0*/  F2F.F64.F32 R4, R4 ;  /* 0x0000000400047310 */ /* 0x000ff00000201800 */
[----:B------:R-:W0:Y:S02]  /*a1f0*/  F2F.F64.F32 R6, R6 ;  /* 0x0000000600067310 */ /* 0x000e240000201800 */
[----:B0-----:R0:W-:Y:S01]  /*a200*/  STG.E.128 desc[UR36][R16.64], R4 ;  /* 0x0000000410007986 */ /* 0x0011e2000c101d24 */
[----:B------:R-:W-:Y:S05]  /*a210*/  BRA `(.L_x_3691) ;  /* 0x0000000800507947 */ /* 0x000fea0003800000 */
.L_x_3699:
[----:B------:R-:W-:-:S13]  /*a220*/  ISETP.NE.AND P0, PT, R0, 0xf, PT ;  /* 0x0000000f0000780c */ /* 0x000fda0003f05270 */
[----:B------:R-:W-:Y:S05]  /*a230*/  @!P0 BRA `(.L_x_3701) ;  /* 0x0000000000ac8947 */ /* 0x000fea0003800000 */
[----:B------:R-:W-:-:S13]  /*a240*/  ISETP.NE.AND P0, PT, R0, 0x17, PT ;  /* 0x000000170000780c */ /* 0x000fda0003f05270 */
[----:B------:R-:W-:Y:S05]  /*a250*/  @!P0 BRA `(.L_x_3702) ;  /* 0x0000000000508947 */ /* 0x000fea0003800000 */
[----:B------:R-:W-:-:S13]  /*a260*/  ISETP.NE.AND P0, PT, R0, 0x18, PT ;  /* 0x000000180000780c */ /* 0x000fda0003f05270 */
[----:B------:R-:W-:Y:S05]  /*a270*/  @P0 BRA `(.L_x_3690) ;  /* 0x0000000400e00947 */ /* 0x000fea0003800000 */
[C---:B-12345:R-:W-:Y:S01]  /*a280*/  LOP3.LUT R2, R22.reuse, 0x7fffffff, RZ, 0xc0, !PT ;  /* 0x7fffffff16027812 */ /* 0x07efe200078ec0ff */
        /* <DEDUP_REMOVED lines=13> */
.L_x_3704:
[----:B------:R-:W-:Y:S05]  /*a360*/  BSYNC B0 ;  /* 0x0000000000007941 */ /* 0x000fea0003800000 */
.L_x_3703:
[----:B------:R-:W-:-:S05]  /*a370*/  LOP3.LUT R5, R0, R5, RZ, 0xfc, !PT ;  /* 0x0000000500057212 */ /* 0x000fca00078efcff */
[----:B------:R0:W-:Y:S01]  /*a380*/  STG.E.U8 desc[UR36][R16.64], R5 ;  /* 0x0000000510007986 */ /* 0x0001e2000c101124 */
[----:B------:R-:W-:Y:S05]  /*a390*/  BRA `(.L_x_3691) ;  /* 0x0000000400f07947 */ /* 0x000fea0003800000 */
.L_x_3702:
[----:B-12345:R-:W-:Y:S01]  /*a3a0*/  LOP3.LUT R2, R22, 0x7fffffff, RZ, 0xc0, !PT ;  /* 0x7fffffff16027812 */ /* 0x03efe200078ec0ff */
        /* <DEDUP_REMOVED lines=11> */
.L_x_3706:
[----:B------:R-:W-:Y:S01]  /*a460*/  IMAD.MOV.U32 R0, RZ, RZ, 0x7f ;  /* 0x0000007fff007424 */ /* 0x000fe200078e00ff */
[----:B------:R-:W-:-:S04]  /*a470*/  ISETP.GT.U32.AND P0, PT, R2, 0x7f800000, PT ;  /* 0x7f8000000200780c */ /* 0x000fc80003f04070 */
[----:B------:R-:W-:-:S09]  /*a480*/  SEL R0, R0, 0x7c, P0 ;  /* 0x0000007c00007807 */ /* 0x000fd20000000000 */
.L_x_3707:
[----:B------:R-:W-:Y:S05]  /*a490*/  BSYNC B0 ;  /* 0x0000000000007941 */ /* 0x000fea0003800000 */
.L_x_3705:
[----:B------:R-:W-:-:S04]  /*a4a0*/  LOP3.LUT R22, R22, 0x80000000, RZ, 0xc0, !PT ;  /* 0x8000000016167812 */ /* 0x000fc800078ec0ff */
[----:B------:R-:W-:-:S04]  /*a4b0*/  SHF.R.U32.HI R3, RZ, 0x18, R22 ;  /* 0x00000018ff037819 */ /* 0x000fc80000011616 */
[----:B------:R-:W-:-:S05]  /*a4c0*/  LOP3.LUT R3, R0, R3, RZ, 0xfc, !PT ;  /* 0x0000000300037212 */ /* 0x000fca00078efcff */
[----:B------:R0:W-:Y:S01]  /*a4d0*/  STG.E.U8 desc[UR36][R16.64], R3 ;  /* 0x0000000310007986 */ /* 0x0001e2000c101124 */
[----:B------:R-:W-:Y:S05]  /*a4e0*/  BRA `(.L_x_3691) ;  /* 0x00000004009c7947 */ /* 0x000fea0003800000 */
.L_x_3701:
[----:B---3-5:R-:W-:-:S05]  /*a4f0*/  F2FP.BF16.F32.PACK_AB R22, RZ, R22 ;  /* 0x00000016ff16723e */ /* 0x028fca00000010ff */
[----:B------:R0:W-:Y:S01]  /*a500*/  STG.E.U16 desc[UR36][R16.64], R22 ;  /* 0x0000001610007986 */ /* 0x0001e2000c101524 */
[----:B------:R-:W-:Y:S05]  /*a510*/  BRA `(.L_x_3691) ;  /* 0x0000000400907947 */ /* 0x000fea0003800000 */
.L_x_3698:
        /* <DEDUP_REMOVED lines=8> */
[----:B-12345:R-:W0:Y:S02]  /*a5a0*/  F2I.FTZ.U32.TRUNC.NTZ R3, R22 ;  /* 0x0000001600037305 */ /* 0x03ee24000021f000 */
[----:B0-----:R0:W-:Y:S01]  /*a5b0*/  STG.E.U16 desc[UR36][R16.64], R3 ;  /* 0x0000000310007986 */ /* 0x0011e2000c101524 */
[----:B------:R-:W-:Y:S05]  /*a5c0*/  BRA `(.L_x_3691) ;  /* 0x0000000400647947 */ /* 0x000fea0003800000 */
.L_x_3710:
[----:B-12345:R-:W-:Y:S01]  /*a5d0*/  LOP3.LUT R2, R22, 0x7fffffff, RZ, 0xc0, !PT ;  /* 0x7fffffff16027812 */ /* 0x03efe200078ec0ff */
        /* <DEDUP_REMOVED lines=15> */
.L_x_3713:
[----:B------:R-:W-:-:S04]  /*a6d0*/  LOP3.LUT R22, R22, 0x80000000, RZ, 0xc0, !PT ;  /* 0x8000000016167812 */ /* 0x000fc800078ec0ff */
[----:B------:R-:W-:-:S04]  /*a6e0*/  SHF.R.U32.HI R3, RZ, 0x18, R22 ;  /* 0x00000018ff037819 */ /* 0x000fc80000011616 */
[----:B------:R-:W-:-:S04]  /*a6f0*/  LOP3.LUT R0, R0, R3, RZ, 0xfc, !PT ;  /* 0x0000000300007212 */ /* 0x000fc800078efcff */
[----:B------:R-:W-:-:S07]  /*a700*/  PRMT R8, R0, 0x7610, R8 ;  /* 0x0000761000087816 */ /* 0x000fce0000000008 */
.L_x_3712:
[----:B------:R-:W-:Y:S05]  /*a710*/  BSYNC B0 ;  /* 0x0000000000007941 */ /* 0x000fea0003800000 */
.L_x_3711:
[----:B------:R0:W-:Y:S01]  /*a720*/  STG.E.U8 desc[UR36][R16.64], R8 ;  /* 0x0000000810007986 */ /* 0x0001e2000c101124 */
[----:B------:R-:W-:Y:S05]  /*a730*/  BRA `(.L_x_3691) ;  /* 0x0000000400087947 */ /* 0x000fea0003800000 */
.L_x_3709:
        /* <DEDUP_REMOVED lines=16> */
.L_x_3716:
[----:B------:R-:W-:-:S04]  /*a840*/  LOP3.LUT R22, R22, 0x80000000, RZ, 0xc0, !PT ;  /* 0x8000000016167812 */ /* 0x000fc800078ec0ff */
[----:B------:R-:W-:-:S04]  /*a850*/  SHF.R.U32.HI R3, RZ, 0x18, R22 ;  /* 0x00000018ff037819 */ /* 0x000fc80000011616 */
[----:B------:R-:W-:-:S04]  /*a860*/  LOP3.LUT R0, R0, R3, RZ, 0xfc, !PT ;  /* 0x0000000300007212 */ /* 0x000fc800078efcff */
[----:B------:R-:W-:-:S07]  /*a870*/  PRMT R8, R0, 0x7610, R8 ;  /* 0x0000761000087816 */ /* 0x000fce0000000008 */
.L_x_3715:
[----:B------:R-:W-:Y:S05]  /*a880*/  BSYNC B0 ;  /* 0x0000000000007941 */ /* 0x000fea0003800000 */
.L_x_3714:
[----:B------:R0:W-:Y:S01]  /*a890*/  STG.E.U8 desc[UR36][R16.64], R8 ;  /* 0x0000000810007986 */ /* 0x0001e2000c101124 */
[----:B------:R-:W-:Y:S05]  /*a8a0*/  BRA `(.L_x_3691) ;  /* 0x0000000000ac7947 */ /* 0x000fea0003800000 */
.L_x_3708:
[----:B------:R-:W-:-:S13]  /*a8b0*/  ISETP.NE.AND P0, PT, R0, 0x1c, PT ;  /* 0x0000001c0000780c */ /* 0x000fda0003f05270 */
[----:B------:R-:W-:Y:S05]  /*a8c0*/  @!P0 BRA `(.L_x_3717) ;  /* 0x00000000009c8947 */ /* 0x000fea0003800000 */
[----:B------:R-:W-:-:S13]  /*a8d0*/  ISETP.NE.AND P0, PT, R0, 0x1d, PT ;  /* 0x0000001d0000780c */ /* 0x000fda0003f05270 */
[----:B------:R-:W-:Y:S05]  /*a8e0*/  @!P0 BRA `(.L_x_3718) ;  /* 0x0000000000888947 */ /* 0x000fea0003800000 */
[----:B------:R-:W-:-:S13]  /*a8f0*/  ISETP.NE.AND P0, PT, R0, 0x2c, PT ;  /* 0x0000002c0000780c */ /* 0x000fda0003f05270 */
[----:B------:R-:W-:Y:S05]  /*a900*/  @P0 BRA `(.L_x_3690) ;  /* 0x00000000003c0947 */ /* 0x000fea0003800000 */
[----:B-12345:R-:W-:-:S04]  /*a910*/  SHF.R.U32.HI R2, RZ, 0x17, R22 ;  /* 0x00000017ff027819 */ /* 0x03efc80000011616 */
        /* <DEDUP_REMOVED lines=14> */
.L_x_3690:
[----:B------:R-:W-:Y:S01]  /*aa00*/  MOV R0, 0x0 ;  /* 0x0000000000007802 */ /* 0x000fe20000000f00 */
[----:B------:R-:W-:Y:S01]  /*aa10*/  ULDC.64 UR4, c[0x4][0x4e8] ;  /* 0x01013a0000047ab9 */ /* 0x000fe20000000a00 */
[----:B------:R-:W-:Y:S01]  /*aa20*/  ULDC.64 UR6, c[0x4][0x3a8] ;  /* 0x0100ea0000067ab9 */ /* 0x000fe20000000a00 */
[----:B------:R-:W-:Y:S01]  /*aa30*/  IMAD.U32 R4, RZ, RZ, UR4 ;  /* 0x00000004ff047e24 */ /* 0x000fe2000f8e00ff */
        /* <DEDUP_REMOVED lines=11> */
[----:B-1-3--:R-:W-:Y:S05]  /*aaf0*/  CALL.ABS.NOINC R2 ;  /* 0x0000000002007343 */ /* 0x00afea0003c00000 */
.L_x_3719:
[----:B------:R-:W-:Y:S05]  /*ab00*/  BRA `(.L_x_3691) ;  /* 0x0000000000147947 */ /* 0x000fea0003800000 */
.L_x_3718:
[----:B---3-5:R-:W0:Y:S02]  /*ab10*/  F2I.U64.TRUNC R22, R22 ;  /* 0x0000001600167311 */ /* 0x028e24000020d800 */
[----:B0-----:R3:W-:Y:S01]  /*ab20*/  STG.E.64 desc[UR36][R16.64], R22 ;  /* 0x0000001610007986 */ /* 0x0017e2000c101b24 */
[----:B------:R-:W-:Y:S05]  /*ab30*/  BRA `(.L_x_3691) ;  /* 0x0000000000087947 */ /* 0x000fea0003800000 */
.L_x_3717:
[----:B-12345:R-:W0:Y:S02]  /*ab40*/  F2I.FTZ.U32.TRUNC.NTZ R3, R22 ;  /* 0x0000001600037305 */ /* 0x03ee24000021f000 */
[----:B0-----:R0:W-:Y:S02]  /*ab50*/  STG.E desc[UR36][R16.64], R3 ;  /* 0x0000000310007986 */ /* 0x0011e4000c101924 */
.L_x_3691:
[----:B------:R-:W-:-:S07]  /*ab60*/  VIADD R19, R19, 0x80 ;  /* 0x0000008013137836 */ /* 0x000fce0000000000 */
.L_x_3586:
[----:B------:R-:W-:Y:S05]  /*ab70*/  BSYNC B7 ;  /* 0x0000000000077941 */ /* 0x000fea0003800000 */
.L_x_3585:
        /* <DEDUP_REMOVED lines=8> */
[----:B---3--:R-:W-:Y:S01]  /*ac00*/  IMAD.MOV.U32 R16, RZ, RZ, RZ ;  /* 0x000000ffff107224 */ /* 0x008fe200078e00ff */
[----:B0-----:R-:W-:-:S13]  /*ac10*/  ISETP.NE.AND P0, PT, R6, RZ, PT ;  /* 0x000000ff0600720c */ /* 0x001fda0003f05270 */
[----:B------:R-:W-:Y:S05]  /*ac20*/  @!P0 BRA `(.L_x_3722) ;  /* 0x0000001400d48947 */ /* 0x000fea0003800000 */
[----:B------:R-:W-:Y:S01]  /*ac30*/  IMAD.MOV.U32 R18, RZ, RZ, RZ ;  /* 0x000000ffff127224 */ /* 0x000fe200078e00ff */
[----:B------:R-:W-:Y:S01]  /*ac40*/  ULDC.64 UR4, c[0x0][0x220] ;  /* 0x0000880000047ab9 */ /* 0x000fe20000000a00 */
[----:B------:R-:W-:Y:S01]  /*ac50*/  ISETP.NE.AND P0, PT, R6, 0x1, PT ;  /* 0x000000010600780c */ /* 0x000fe20003f05270 */
[----:B------:R-:W-:Y:S01]  /*ac60*/  ULDC.64 UR6, c[0x0][0x350] ;  /* 0x0000d40000067ab9 */ /* 0x000fe20000000a00 */
[----:B--2---:R-:W-:Y:S01]  /*ac70*/  IMAD.HI.U32 R2, R19, UR4, R18 ;  /* 0x0000000413027c27 */ /* 0x004fe2000f8e0012 */
        /* <DEDUP_REMOVED lines=368> */
.L_x_3722:
[----:B------:R-:W0:Y:S01]  /*c380*/  LDC.U8 R5, c[0x0][0x509] ;  /* 0x00014240ff057b82 */ /* 0x000e220000000000 */
[----:B------:R-:W-:Y:S01]  /*c390*/  ULDC.64 UR4, c[0x0][0x4d8] ;  /* 0x0001360000047ab9 */ /* 0x000fe20000000a00 */
[----:B------:R-:W-:Y:S01]  /*c3a0*/  ULDC.64 UR6, c[0x0][0x4e0] ;  /* 0x0001380000067ab9 */ /* 0x000fe20000000a00 */
[----:B------:R-:W-:Y:S01]  /*c3b0*/  IADD3 R16, P0, R16, UR4, RZ ;  /* 0x0000000410107c10 */ /* 0x000fe2000ff1e0ff */
[----:B------:R-:W-:Y:S01]  /*c3c0*/  BSSY B6, `(.L_x_3723) ;  /* 0x00000f6000067945 */ /* 0x000fe20003800000 */
[----:B--2---:R-:W-:-:S03]  /*c3d0*/  IADD3 R2, P1, R0, UR6, RZ ;  /* 0x0000000600027c10 */ /* 0x004fc6000ff3e0ff */
        /* <DEDUP_REMOVED lines=17> */
.L_x_3727:
[----:B------:R-:W2:Y:S01]  /*c4f0*/  LDG.E.U8 R2, desc[UR36][R2.64] ;  /* 0x0000002402027981 */ /* 0x000ea2000c1e1100 */
[----:B------:R-:W-:Y:S01]  /*c500*/  IMAD.MOV.U32 R23, RZ, RZ, RZ ;  /* 0x000000ffff177224 */ /* 0x000fe200078e00ff */
[----:B--2---:R-:W-:Y:S01]  /*c510*/  I2FP.F32.U32 R22, R2 ;  /* 0x0000000200167245 */ /* 0x004fe20000201000 */
[----:B------:R-:W-:Y:S06]  /*c520*/  BRA `(.L_x_3729) ;  /* 0x0000000c007c7947 */ /* 0x000fec0003800000 */
.L_x_3726:
        /* <DEDUP_REMOVED lines=8> */
[----:B--2---:R0:W1:Y:S01]  /*c5b0*/  I2F.S64 R22, R2 ;  /* 0x0000000200167312 */ /* 0x0040620000301400 */
[----:B------:R-:W-:Y:S05]  /*c5c0*/  BRA `(.L_x_3729) ;  /* 0x0000000c00547947 */ /* 0x000fea0003800000 */
.L_x_3731:
[----:B------:R-:W2:Y:S01]  /*c5d0*/  LDG.E R2, desc[UR36][R2.64] ;  /* 0x0000002402027981 */ /* 0x000ea2000c1e1900 */
[----:B------:R-:W-:Y:S01]  /*c5e0*/  IMAD.MOV.U32 R23, RZ, RZ, RZ ;  /* 0x000000ffff177224 */ /* 0x000fe200078e00ff */
[----:B--2---:R-:W-:Y:S01]  /*c5f0*/  I2FP.F32.S32 R22, R2 ;  /* 0x0000000200167245 */ /* 0x004fe20000201400 */
[----:B------:R-:W-:Y:S06]  /*c600*/  BRA `(.L_x_3729) ;  /* 0x0000000c00447947 */ /* 0x000fec0003800000 */
.L_x_3730:
[----:B------:R-:W2:Y:S01]  /*c610*/  LDG.E.U16 R2, desc[UR36][R2.64] ;  /* 0x0000002402027981 */ /* 0x000ea2000c1e1500 */
[----:B------:R-:W-:Y:S01]  /*c620*/  IMAD.MOV.U32 R23, RZ, RZ, RZ ;  /* 0x000000ffff177224 */ /* 0x000fe200078e00ff */
[----:B--2---:R0:W1:Y:S01]  /*c630*/  I2F.S16 R22, R2 ;  /* 0x0000000200167306 */ /* 0x0040620000101400 */
[----:B------:R-:W-:Y:S05]  /*c640*/  BRA `(.L_x_3729) ;  /* 0x0000000c00347947 */ /* 0x000fea0003800000 */
.L_x_3725:
        /* <DEDUP_REMOVED lines=9> */
.L_x_3733:
[----:B------:R-:W2:Y:S01]  /*c6e0*/  LDG.E.U16 R2, desc[UR36][R2.64] ;  /* 0x0000002402027981 */ /* 0x000ea2000c1e1500 */
[----:B------:R-:W-:Y:S02]  /*c6f0*/  IMAD.MOV.U32 R23, RZ, RZ, RZ ;  /* 0x000000ffff177224 */ /* 0x000fe400078e00ff */
[----:B--2---:R-:W-:Y:S01]  /*c700*/  HADD2.F32 R22, -RZ, R2.H0_H0 ;  /* 0x20000002ff167230 */ /* 0x004fe20000004100 */
[----:B------:R-:W-:Y:S06]  /*c710*/  BRA `(.L_x_3729) ;  /* 0x0000000c00007947 */ /* 0x000fec0003800000 */
.L_x_3732:
        /* <DEDUP_REMOVED lines=8> */
.L_x_3735:
[----:B------:R-:W2:Y:S02]  /*c7a0*/  LDG.E R2, desc[UR36][R2.64] ;  /* 0x0000002402027981 */ /* 0x000ea4000c1e1900 */
[--C-:B--2---:R-:W-:Y:S02]  /*c7b0*/  HADD2.F32 R23, -RZ, R2.reuse.H1_H1 ;  /* 0x30000002ff177230 */ /* 0x104fe40000004100 */
[----:B------:R-:W-:Y:S01]  /*c7c0*/  HADD2.F32 R22, -RZ, R2.H0_H0 ;  /* 0x20000002ff167230 */ /* 0x000fe20000004100 */
[----:B------:R-:W-:Y:S06]  /*c7d0*/  BRA `(.L_x_3729) ;  /* 0x0000000800d07947 */ /* 0x000fec0003800000 */
.L_x_3734:
        /* <DEDUP_REMOVED lines=8> */
.L_x_3724:
        /* <DEDUP_REMOVED lines=13> */
.L_x_3738:
        /* <DEDUP_REMOVED lines=10> */
.L_x_3737:
        /* <DEDUP_REMOVED lines=27> */
.L_x_3740:
        /* <DEDUP_REMOVED lines=14> */
.L_x_3739:
[----:B------:R-:W2:Y:S01]  /*cc60*/  LDG.E.U16 R2, desc[UR36][R2.64] ;  /* 0x0000002402027981 */ /* 0x000ea2000c1e1500 */
[----:B------:R-:W-:Y:S02]  /*cc70*/  IMAD.MOV.U32 R23, RZ, RZ, RZ ;  /* 0x000000ffff177224 */ /* 0x000fe400078e00ff */
[----:B--2---:R-:W-:Y:S01]  /*cc80*/  IMAD.U32 R22, R2, 0x10000, RZ ;  /* 0x0001000002167824 */ /* 0x004fe200078e00ff */
[----:B------:R-:W-:Y:S06]  /*cc90*/  BRA `(.L_x_3729) ;  /* 0x0000000400a07947 */ /* 0x000fec0003800000 */
.L_x_3736:
        /* <DEDUP_REMOVED lines=12> */
.L_x_3743:
        /* <DEDUP_REMOVED lines=20> */
.L_x_3745:
[----:B------:R-:W-:Y:S05]  /*cea0*/  BSYNC B0 ;  /* 0x0000000000007941 */ /* 0x000fea0003800000 */
.L_x_3744:
[----:B------:R-:W-:Y:S01]  /*ceb0*/  IMAD.SHL.U32 R2, R2, 0x100000, RZ ;  /* 0x0010000002027824 */ /* 0x000fe200078e00ff */
[----:B------:R-:W-:-:S04]  /*cec0*/  LEA R3, R0, 0x3b800000, 0x17 ;  /* 0x3b80000000037811 */ /* 0x000fc800078eb8ff */
[----:B------:R-:W-:Y:S01]  /*ced0*/  LOP3.LUT R22, R3, R2, R22, 0xfe, !PT ;  /* 0x0000000203167212 */ /* 0x000fe200078efe16 */
[----:B------:R-:W-:Y:S06]  /*cee0*/  BRA `(.L_x_3729) ;  /* 0x00000004000c7947 */ /* 0x000fec0003800000 */
.L_x_3742:
        /* <DEDUP_REMOVED lines=20> */
.L_x_3747:
[----:B------:R-:W-:Y:S05]  /*d030*/  BSYNC B0 ;  /* 0x0000000000007941 */ /* 0x000fea0003800000 */
.L_x_3746:
[----:B------:R-:W-:Y:S01]  /*d040*/  IMAD.SHL.U32 R2, R2, 0x200000, RZ ;  /* 0x0020000002027824 */ /* 0x000fe200078e00ff */
[----:B------:R-:W-:-:S04]  /*d050*/  LEA R3, R0, 0x37800000, 0x17 ;  /* 0x3780000000037811 */ /* 0x000fc800078eb8ff */
[----:B------:R-:W-:Y:S01]  /*d060*/  LOP3.LUT R22, R3, R2, R22, 0xfe, !PT ;  /* 0x0000000203167212 */ /* 0x000fe200078efe16 */
[----:B------:R-:W-:Y:S06]  /*d070*/  BRA `(.L_x_3729) ;  /* 0x0000000000a87947 */ /* 0x000fec0003800000 */
.L_x_3741:
        /* <DEDUP_REMOVED lines=14> */
.L_x_3751:
[----:B------:R-:W-:Y:S05]  /*d160*/  BSYNC B0 ;  /* 0x0000000000007941 */ /* 0x000fea0003800000 */
.L_x_3750:
[----:B------:R-:W-:Y:S01]  /*d170*/  IMAD.MOV.U32 R23, RZ, RZ, RZ ;  /* 0x000000ffff177224 */ /* 0x000fe200078e00ff */
[----:B------:R-:W-:Y:S06]  /*d180*/  BRA `(.L_x_3729) ;  /* 0x0000000000647947 */ /* 0x000fec0003800000 */
.L_x_3728:
        /* <DEDUP_REMOVED lines=16> */
.L_x_3752:
[----:B------:R-:W-:Y:S01]  /*d290*/  CS2R R22, SRZ ;  /* 0x0000000000167805 */ /* 0x000fe2000001ff00 */
[----:B------:R-:W-:Y:S06]  /*d2a0*/  BRA `(.L_x_3729) ;  /* 0x00000000001c7947 */ /* 0x000fec0003800000 */
.L_x_3749:
[----:B------:R-:W2:Y:S01]  /*d2b0*/  LDG.E.64 R2, desc[UR36][R2.64] ;  /* 0x0000002402027981 */ /* 0x000ea2000c1e1b00 */
[----:B------:R-:W-:Y:S01]  /*d2c0*/  IMAD.MOV.U32 R23, RZ, RZ, RZ ;  /* 0x000000ffff177224 */ /* 0x000fe200078e00ff */
[----:B--2---:R0:W1:Y:S01]  /*d2d0*/  I2F.U64 R22, R2 ;  /* 0x0000000200167312 */ /* 0x0040620000301000 */
[----:B------:R-:W-:Y:S05]  /*d2e0*/  BRA `(.L_x_3729) ;  /* 0x00000000000c7947 */ /* 0x000fea0003800000 */
.L_x_3748:
[----:B------:R-:W2:Y:S01]  /*d2f0*/  LDG.E R2, desc[UR36][R2.64] ;  /* 0x0000002402027981 */ /* 0x000ea2000c1e1900 */
[----:B------:R-:W-:Y:S01]  /*d300*/  IMAD.MOV.U32 R23, RZ, RZ, RZ ;  /* 0x000000ffff177224 */ /* 0x000fe200078e00ff */
[----:B--2---:R-:W-:-:S07]  /*d310*/  I2FP.F32.U32 R22, R2 ;  /* 0x0000000200167245 */ /* 0x004fce0000201000 */
.L_x_3729:
[----:B------:R-:W-:Y:S05]  /*d320*/  BSYNC B6 ;  /* 0x0000000000067941 */ /* 0x000fea0003800000 */
.L_x_3723:
[----:B------:R-:W1:Y:S01]  /*d330*/  LDC.U8 R4, c[0x0][0x50a] ;  /* 0x00014280ff047b82 */ /* 0x000e620000000000 */
[----:B------:R-:W-:Y:S02]  /*d340*/  ULDC.64 UR4, c[0x0][0x4e8] ;  /* 0x00013a0000047ab9 */ /* 0x000fe40000000a00 */
[----:B0-234-:R-:W-:-:S05]  /*d350*/  IADD3 R2, P0, R24, UR4, RZ ;  /* 0x0000000418027c10 */ /* 0x01dfca000ff1e0ff */
        /* <DEDUP_REMOVED lines=16> */
.L_x_3756:
[----:B------:R-:W2:Y:S02]  /*d460*/  LDG.E.U8 R2, desc[UR36][R2.64] ;  /* 0x0000002402027981 */ /* 0x000ea4000c1e1100 */
[----:B--2---:R-:W-:-:S04]  /*d470*/  ISETP.NE.AND P0, PT, R2, RZ, PT ;  /* 0x000000ff0200720c */ /* 0x004fc80003f05270 */
[----:B------:R-:W-:Y:S01]  /*d480*/  P2R R24, PR, RZ, 0x1 ;  /* 0x00000001ff187803 */ /* 0x000fe20000000000 */
[----:B------:R-:W-:Y:S08]  /*d490*/  BRA `(.L_x_3758) ;  /* 0x0000000c00c47947 */ /* 0x000ff00003800000 */
.L_x_3755:
        /* <DEDUP_REMOVED lines=11> */
.L_x_3760:
[----:B------:R-:W2:Y:S02]  /*d550*/  LDG.E R2, desc[UR36][R2.64] ;  /* 0x0000002402027981 */ /* 0x000ea4000c1e1900 */
[----:B--2---:R-:W-:-:S04]  /*d560*/  ISETP.NE.AND P0, PT, R2, RZ, PT ;  /* 0x000000ff0200720c */ /* 0x004fc80003f05270 */
[----:B------:R-:W-:Y:S01]  /*d570*/  P2R R24, PR, RZ, 0x1 ;  /* 0x00000001ff187803 */ /* 0x000fe20000000000 */
[----:B------:R-:W-:Y:S08]  /*d580*/  BRA `(.L_x_3758) ;  /* 0x0000000c00887947 */ /* 0x000ff00003800000 */
.L_x_3759:
[----:B------:R-:W2:Y:S02]  /*d590*/  LDG.E.U16 R2, desc[UR36][R2.64] ;  /* 0x0000002402027981 */ /* 0x000ea4000c1e1500 */
[----:B--2---:R-:W-:-:S04]  /*d5a0*/  ISETP.NE.AND P0, PT, R2, RZ, PT ;  /* 0x000000ff0200720c */ /* 0x004fc80003f05270 */
[----:B------:R-:W-:Y:S01]  /*d5b0*/  P2R R24, PR, RZ, 0x1 ;  /* 0x00000001ff187803 */ /* 0x000fe20000000000 */
[----:B------:R-:W-:Y:S08]  /*d5c0*/  BRA `(.L_x_3758) ;  /* 0x0000000c00787947 */ /* 0x000ff00003800000 */
.L_x_3754:
        /* <DEDUP_REMOVED lines=10> */
.L_x_3762:
[----:B------:R-:W2:Y:S02]  /*d670*/  LDG.E.U16 R0, desc[UR36][R2.64] ;  /* 0x0000002402007981 */ /* 0x000ea4000c1e1500 */
[----:B--2---:R-:W-:-:S05]  /*d680*/  HADD2.F32 R0, -RZ, R0.H0_H0 ;  /* 0x20000000ff007230 */ /* 0x004fca0000004100 */
[----:B------:R-:W-:-:S04]  /*d690*/  FSETP.NEU.FTZ.AND P0, PT, R0, RZ, PT ;  /* 0x000000ff0000720b */ /* 0x000fc80003f1d000 */
[----:B------:R-:W-:Y:S01]  /*d6a0*/  P2R R24, PR, RZ, 0x1 ;  /* 0x00000001ff187803 */ /* 0x000fe20000000000 */
[----:B------:R-:W-:Y:S08]  /*d6b0*/  BRA `(.L_x_3758) ;  /* 0x0000000c003c7947 */ /* 0x000ff00003800000 */
.L_x_3761:
        /* <DEDUP_REMOVED lines=12> */
.L_x_3764:
        /* <DEDUP_REMOVED lines=11> */
.L_x_3763:
[----:B------:R-:W2:Y:S02]  /*d830*/  LDG.E.64 R2, desc[UR36][R2.64] ;  /* 0x0000002402027981 */ /* 0x000ea4000c1e1b00 */
[----:B--2---:R-:W-:-:S06]  /*d840*/  DSETP.NEU.AND P0, PT, R2, RZ, PT ;  /* 0x000000ff0200722a */ /* 0x004fcc0003f0d000 */
[----:B------:R-:W-:Y:S01]  /*d850*/  P2R R24, PR, RZ, 0x1 ;  /* 0x00000001ff187803 */ /* 0x000fe20000000000 */
[----:B------:R-:W-:Y:S07]  /*d860*/  BRA `(.L_x_3758) ;  /* 0x0000000800d07947 */ /* 0x000fee0003800000 */
.L_x_3753:
        /* <DEDUP_REMOVED lines=12> */
.L_x_3767:
[----:B------:R-:W2:Y:S02]  /*d930*/  LDG.E.128 R4, desc[UR36][R2.64] ;  /* 0x0000002402047981 */ /* 0x000ea4000c1e1d00 */
[----:B--2---:R-:W-:-:S06]  /*d940*/  DSETP.NEU.AND P0, PT, R6, RZ, PT ;  /* 0x000000ff0600722a */ /* 0x004fcc0003f0d000 */
[----:B------:R-:W-:-:S06]  /*d950*/  DSETP.NEU.OR P0, PT, R4, RZ, P0 ;  /* 0x000000ff0400722a */ /* 0x000fcc000070d400 */
[----:B------:R-:W-:Y:S01]  /*d960*/  P2R R24, PR, RZ, 0x1 ;  /* 0x00000001ff187803 */ /* 0x000fe20000000000 */
[----:B------:R-:W-:Y:S07]  /*d970*/  BRA `(.L_x_3758) ;  /* 0x00000008008c7947 */ /* 0x000fee0003800000 */
.L_x_3766:
        /* <DEDUP_REMOVED lines=28> */
.L_x_3769:
        /* <DEDUP_REMOVED lines=15> */
.L_x_3768:
[----:B------:R-:W2:Y:S02]  /*dc30*/  LDG.E.U16 R0, desc[UR36][R2.64] ;  /* 0x0000002402007981 */ /* 0x000ea4000c1e1500 */
[----:B--2---:R-:W-:-:S05]  /*dc40*/  IMAD.U32 R0, R0, 0x10000, RZ ;  /* 0x0001000000007824 */ /* 0x004fca00078e00ff */
[----:B------:R-:W-:-:S04]  /*dc50*/  FSETP.NEU.FTZ.AND P0, PT, R0, RZ, PT ;  /* 0x000000ff0000720b */ /* 0x000fc80003f1d000 */
[----:B------:R-:W-:Y:S01]  /*dc60*/  P2R R24, PR, RZ, 0x1 ;  /* 0x00000001ff187803 */ /* 0x000fe20000000000 */
[----:B------:R-:W-:Y:S08]  /*dc70*/  BRA `(.L_x_3758) ;  /* 0x0000000400cc7947 */ /* 0x000ff00003800000 */
.L_x_3765:
        /* <DEDUP_REMOVED lines=12> */
.L_x_3772:
        /* <DEDUP_REMOVED lines=21> */
.L_x_3776:
[----:B------:R-:W-:Y:S05]  /*de90*/  BSYNC B1 ;  /* 0x0000000000017941 */ /* 0x000fea0003800000 */
.L_x_3775:
[----:B------:R-:W-:Y:S01]  /*dea0*/  LEA R3, R0, 0x3b800000, 0x17 ;  /* 0x3b80000000037811 */ /* 0x000fe200078eb8ff */
[----:B------:R-:W-:-:S05]  /*deb0*/  IMAD.SHL.U32 R0, R2, 0x100000, RZ ;  /* 0x0010000002007824 */ /* 0x000fca00078e00ff */
[----:B------:R-:W-:-:S07]  /*dec0*/  LOP3.LUT R0, R3, R0, R4, 0xfe, !PT ;  /* 0x0000000003007212 */ /* 0x000fce00078efe04 */
.L_x_3774:
[----:B------:R-:W-:Y:S05]  /*ded0*/  BSYNC B0 ;  /* 0x0000000000007941 */ /* 0x000fea0003800000 */
.L_x_3773:
[----:B------:R-:W-:-:S04]  /*dee0*/  FSETP.NEU.FTZ.AND P0, PT, R0, RZ, PT ;  /* 0x000000ff0000720b */ /* 0x000fc80003f1d000 */
[----:B------:R-:W-:Y:S01]  /*def0*/  P2R R24, PR, RZ, 0x1 ;  /* 0x00000001ff187803 */ /* 0x000fe20000000000 */
[----:B------:R-:W-:Y:S08]  /*df00*/  BRA `(.L_x_3758) ;  /* 0x0000000400287947 */ /* 0x000ff00003800000 */
.L_x_3771:
        /* <DEDUP_REMOVED lines=21> */
.L_x_3780:
[----:B------:R-:W-:Y:S05]  /*e060*/  BSYNC B1 ;  /* 0x0000000000017941 */ /* 0x000fea0003800000 */
.L_x_3779:
[----:B------:R-:W-:Y:S01]  /*e070*/  LEA R3, R0, 0x37800000, 0x17 ;  /* 0x3780000000037811 */ /* 0x000fe200078eb8ff */
[----:B------:R-:W-:-:S05]  /*e080*/  IMAD.SHL.U32 R0, R2, 0x200000, RZ ;  /* 0x0020000002007824 */ /* 0x000fca00078e00ff */
[----:B------:R-:W-:-:S07]  /*e090*/  LOP3.LUT R0, R3, R0, R4, 0xfe, !PT ;  /* 0x0000000003007212 */ /* 0x000fce00078efe04 */
.L_x_3778:
[----:B------:R-:W-:Y:S05]  /*e0a0*/  BSYNC B0 ;  /* 0x0000000000007941 */ /* 0x000fea0003800000 */
.L_x_3777:
[----:B------:R-:W-:-:S04]  /*e0b0*/  FSETP.NEU.FTZ.AND P0, PT, R0, RZ, PT ;  /* 0x000000ff0000720b */ /* 0x000fc80003f1d000 */
[----:B------:R-:W-:Y:S01]  /*e0c0*/  P2R R24, PR, RZ, 0x1 ;  /* 0x00000001ff187803 */ /* 0x000fe20000000000 */
[----:B------:R-:W-:Y:S08]  /*e0d0*/  BRA `(.L_x_3758) ;  /* 0x0000000000b47947 */ /* 0x000ff00003800000 */
.L_x_3770:
        /* <DEDUP_REMOVED lines=14> */
.L_x_3784:
[----:B------:R-:W-:Y:S05]  /*e1c0*/  BSYNC B0 ;  /* 0x0000000000007941 */ /* 0x000fea0003800000 */
.L_x_3783:
[----:B------:R-:W-:-:S04]  /*e1d0*/  FSETP.NEU.FTZ.AND P0, PT, R0, RZ, PT ;  /* 0x000000ff0000720b */ /* 0x000fc80003f1d000 */
[----:B------:R-:W-:Y:S01]  /*e1e0*/  P2R R24, PR, RZ, 0x1 ;  /* 0x00000001ff187803 */ /* 0x000fe20000000000 */
[----:B------:R-:W-:Y:S08]  /*e1f0*/  BRA `(.L_x_3758) ;  /* 0x00000000006c7947 */ /* 0x000ff00003800000 */
.L_x_3757:
        /* <DEDUP_REMOVED lines=16> */
.L_x_3785:
[----:B------:R-:W-:-:S04]  /*e300*/  PLOP3.LUT P0, PT, PT, PT, PT, 0x8, 0x0 ;  /* 0x000000000000781c */ /* 0x000fc80003f0e170 */
[----:B------:R-:W-:Y:S01]  /*e310*/  P2R R24, PR, RZ, 0x1 ;  /* 0x00000001ff187803 */ /* 0x000fe20000000000 */
[----:B------:R-:W-:Y:S08]  /*e320*/  BRA `(.L_x_3758) ;  /* 0x0000000000207947 */ /* 0x000ff00003800000 */
.L_x_3782:
[----:B------:R-:W2:Y:S02]  /*e330*/  LDG.E.64 R2, desc[UR36][R2.64] ;  /* 0x0000002402027981 */ /* 0x000ea4000c1e1b00 */
[----:B--2---:R-:W-:-:S04]  /*e340*/  ISETP.NE.U32.AND P0, PT, R2, RZ, PT ;  /* 0x000000ff0200720c */ /* 0x004fc80003f05070 */
[----:B------:R-:W-:-:S04]  /*e350*/  ISETP.NE.AND.EX P0, PT, R3, RZ, PT, P0 ;  /* 0x000000ff0300720c */ /* 0x000fc80003f05300 */
[----:B------:R-:W-:Y:S01]  /*e360*/  P2R R24, PR, RZ, 0x1 ;  /* 0x00000001ff187803 */ /* 0x000fe20000000000 */
[----:B------:R-:W-:Y:S08]  /*e370*/  BRA `(.L_x_3758) ;  /* 0x00000000000c7947 */ /* 0x000ff00003800000 */
.L_x_3781:
[----:B------:R-:W2:Y:S02]  /*e380*/  LDG.E R2, desc[UR36][R2.64] ;  /* 0x0000002402027981 */ /* 0x000ea4000c1e1900 */
[----:B--2---:R-:W-:-:S04]  /*e390*/  ISETP.NE.AND P0, PT, R2, RZ, PT ;  /* 0x000000ff0200720c */ /* 0x004fc80003f05270 */
[----:B------:R-:W-:-:S09]  /*e3a0*/  P2R R24, PR, RZ, 0x1 ;  /* 0x00000001ff187803 */ /* 0x000fd20000000000 */
.L_x_3758:
        /* <DEDUP_REMOVED lines=18> */
.L_x_3789:
[----:B------:R0:W5:Y:S01]  /*e4d0*/  LDG.E.U8 R2, desc[UR36][R4.64] ;  /* 0x0000002404027981 */ /* 0x000162000c1e1100 */
[----:B------:R-:W-:Y:S01]  /*e4e0*/  IMAD.MOV.U32 R3, RZ, RZ, RZ ;  /* 0x000000ffff037224 */ /* 0x000fe200078e00ff */
[----:B------:R-:W-:Y:S06]  /*e4f0*/  BRA `(.L_x_3791) ;  /* 0x0000000c00487947 */ /* 0x000fec0003800000 */
.L_x_3788:
        /* <DEDUP_REMOVED lines=8> */
.L_x_3793:
[----:B------:R-:W2:Y:S02]  /*e580*/  LDG.E R2, desc[UR36][R4.64] ;  /* 0x0000002404027981 */ /* 0x000ea4000c1e1900 */
[----:B--2---:R-:W-:Y:S01]  /*e590*/  SHF.R.S32.HI R3, RZ, 0x1f, R2 ;  /* 0x0000001fff037819 */ /* 0x004fe20000011402 */
[----:B------:R-:W-:Y:S06]  /*e5a0*/  BRA `(.L_x_3791) ;  /* 0x0000000c001c7947 */ /* 0x000fec0003800000 */
.L_x_3792:
[----:B------:R-:W2:Y:S02]  /*e5b0*/  LDG.E.S16 R2, desc[UR36][R4.64] ;  /* 0x0000002404027981 */ /* 0x000ea4000c1e1700 */
[----:B--2---:R-:W-:Y:S01]  /*e5c0*/  SHF.R.S32.HI R3, RZ, 0x1f, R2 ;  /* 0x0000001fff037819 */ /* 0x004fe20000011402 */
[----:B------:R-:W-:Y:S06]  /*e5d0*/  BRA `(.L_x_3791) ;  /* 0x0000000c00107947 */ /* 0x000fec0003800000 */
.L_x_3787:
        /* <DEDUP_REMOVED lines=9> */
.L_x_3795:
[----:B------:R-:W2:Y:S02]  /*e670*/  LDG.E.U16 R4, desc[UR36][R4.64] ;  /* 0x0000002404047981 */ /* 0x000ea4000c1e1500 */
[----:B--2---:R-:W-:-:S06]  /*e680*/  HADD2.F32 R2, -RZ, R4.H0_H0 ;  /* 0x20000004ff027230 */ /* 0x004fcc0000004100 */
[----:B------:R-:W0:Y:S01]  /*e690*/  F2I.S64.TRUNC R2, R2 ;  /* 0x0000000200027311 */ /* 0x000e22000020d900 */
[----:B------:R-:W-:Y:S05]  /*e6a0*/  BRA `(.L_x_3791) ;  /* 0x0000000800dc7947 */ /* 0x000fea0003800000 */
.L_x_3794:
        /* <DEDUP_REMOVED lines=9> */
.L_x_3797:
[----:B------:R-:W2:Y:S02]  /*e740*/  LDG.E.U16 R4, desc[UR36][R4.64] ;  /* 0x0000002404047981 */ /* 0x000ea4000c1e1500 */
[----:B--2---:R-:W-:-:S06]  /*e750*/  HADD2.F32 R2, -RZ, R4.H0_H0 ;  /* 0x20000004ff027230 */ /* 0x004fcc0000004100 */
[----:B------:R-:W3:Y:S01]  /*e760*/  F2I.S64.TRUNC R2, R2 ;  /* 0x0000000200027311 */ /* 0x000ee2000020d900 */
[----:B------:R-:W-:Y:S05]  /*e770*/  BRA `(.L_x_3791) ;  /* 0x0000000800a87947 */ /* 0x000fea0003800000 */
.L_x_3796:
[----:B------:R-:W2:Y:S02]  /*e780*/  LDG.E.64 R2, desc[UR36][R4.64] ;  /* 0x0000002404027981 */ /* 0x000ea4000c1e1b00 */
[----:B--2---:R-:W4:Y:S01]  /*e790*/  F2I.S64.F64.TRUNC R2, R2 ;  /* 0x0000000200027311 */ /* 0x004f22000030d900 */
[----:B------:R-:W-:Y:S05]  /*e7a0*/  BRA `(.L_x_3791) ;  /* 0x00000008009c7947 */ /* 0x000fea0003800000 */
.L_x_3786:
        /* <DEDUP_REMOVED lines=13> */
.L_x_3800:
[----:B------:R-:W2:Y:S02]  /*e880*/  LDG.E.64 R2, desc[UR36][R4.64] ;  /* 0x0000002404027981 */ /* 0x000ea4000c1e1b00 */
[----:B--2---:R-:W0:Y:S01]  /*e890*/  F2I.S64.F64.TRUNC R2, R2 ;  /* 0x0000000200027311 */ /* 0x004e22000030d900 */
[----:B------:R-:W-:Y:S05]  /*e8a0*/  BRA `(.L_x_3791) ;  /* 0x00000008005c7947 */ /* 0x000fea0003800000 */
.L_x_3799:
        /* <DEDUP_REMOVED lines=27> */
.L_x_3802:
        /* <DEDUP_REMOVED lines=14> */
.L_x_3801:
[----:B------:R-:W2:Y:S02]  /*eb40*/  LDG.E.U16 R2, desc[UR36][R4.64] ;  /* 0x0000002404027981 */ /* 0x000ea4000c1e1500 */
[----:B--2---:R-:W-:-:S06]  /*eb50*/  IMAD.U32 R2, R2, 0x10000, RZ ;  /* 0x0001000002027824 */ /* 0x004fcc00078e00ff */
[----:B------:R-:W0:Y:S01]  /*eb60*/  F2I.S64.TRUNC R2, R2 ;  /* 0x0000000200027311 */ /* 0x000e22000020d900 */
[----:B------:R-:W-:Y:S05]  /*eb70*/  BRA `(.L_x_3791) ;  /* 0x0000000400a87947 */ /* 0x000fea0003800000 */
.L_x_3798:
        /* <DEDUP_REMOVED lines=11> */
.L_x_3805:
        /* <DEDUP_REMOVED lines=21> */
.L_x_3809:
[----:B------:R-:W-:Y:S05]  /*ed80*/  BSYNC B1 ;  /* 0x0000000000017941 */ /* 0x000fea0003800000 */
.L_x_3808:
[----:B------:R-:W-:Y:S01]  /*ed90*/  IMAD.SHL.U32 R2, R2, 0x100000, RZ ;  /* 0x0010000002027824 */ /* 0x000fe200078e00ff */
[----:B------:R-:W-:-:S04]  /*eda0*/  LEA R3, R0, 0x3b800000, 0x17 ;  /* 0x3b80000000037811 */ /* 0x000fc800078eb8ff */
[----:B------:R-:W-:-:S07]  /*edb0*/  LOP3.LUT R2, R3, R2, R4, 0xfe, !PT ;  /* 0x0000000203027212 */ /* 0x000fce00078efe04 */
.L_x_3807:
[----:B------:R-:W-:Y:S05]  /*edc0*/  BSYNC B0 ;  /* 0x0000000000007941 */ /* 0x000fea0003800000 */
.L_x_3806:
[----:B------:R-:W0:Y:S01]  /*edd0*/  F2I.S64.TRUNC R2, R2 ;  /* 0x0000000200027311 */ /* 0x000e22000020d900 */
[----:B------:R-:W-:Y:S05]  /*ede0*/  BRA `(.L_x_3791) ;  /* 0x00000004000c7947 */ /* 0x000fea0003800000 */
.L_x_3804:
        /* <DEDUP_REMOVED lines=21> */
.L_x_3813:
[----:B------:R-:W-:Y:S05]  /*ef40*/  BSYNC B1 ;  /* 0x0000000000017941 */ /* 0x000fea0003800000 */
.L_x_3812:
[----:B------:R-:W-:Y:S01]  /*ef50*/  IMAD.SHL.U32 R2, R2, 0x200000, RZ ;  /* 0x0020000002027824 */ /* 0x000fe200078e00ff */
[----:B------:R-:W-:-:S04]  /*ef60*/  LEA R3, R0, 0x37800000, 0x17 ;  /* 0x3780000000037811 */ /* 0x000fc800078eb8ff */
[----:B------:R-:W-:-:S07]  /*ef70*/  LOP3.LUT R2, R3, R2, R4, 0xfe, !PT ;  /* 0x0000000203027212 */ /* 0x000fce00078efe04 */
.L_x_3811:
[----:B------:R-:W-:Y:S05]  /*ef80*/  BSYNC B0 ;  /* 0x0000000000007941 */ /* 0x000fea0003800000 */
.L_x_3810:
[----:B------:R-:W0:Y:S01]  /*ef90*/  F2I.S64.TRUNC R2, R2 ;  /* 0x0000000200027311 */ /* 0x000e22000020d900 */
[----:B------:R-:W-:Y:S05]  /*efa0*/  BRA `(.L_x_3791) ;  /* 0x00000000009c7947 */ /* 0x000fea0003800000 */
.L_x_3803:
        /* <DEDUP_REMOVED lines=14> */
.L_x_3817:
[----:B------:R-:W-:Y:S05]  /*f090*/  BSYNC B0 ;  /* 0x0000000000007941 */ /* 0x000fea0003800000 */
.L_x_3816:
[----:B------:R-:W0:Y:S01]  /*f0a0*/  F2I.S64.TRUNC R2, R2 ;  /* 0x0000000200027311 */ /* 0x000e22000020d900 */
[----:B------:R-:W-:Y:S05]  /*f0b0*/  BRA `(.L_x_3791) ;  /* 0x0000000000587947 */ /* 0x000fea0003800000 */
.L_x_3790:
        /* <DEDUP_REMOVED lines=16> */
.L_x_3818:
[----:B------:R-:W-:Y:S01]  /*f1c0*/  CS2R R2, SRZ ;  /* 0x0000000000027805 */ /* 0x000fe2000001ff00 */
[----:B------:R-:W-:Y:S06]  /*f1d0*/  BRA `(.L_x_3791) ;  /* 0x0000000000107947 */ /* 0x000fec0003800000 */
.L_x_3815:
[----:B------:R0:W5:Y:S01]  /*f1e0*/  LDG.E.64 R2, desc[UR36][R4.64] ;  /* 0x0000002404027981 */ /* 0x000162000c1e1b00 */
[----:B------:R-:W-:Y:S05]  /*f1f0*/  BRA `(.L_x_3791) ;  /* 0x0000000000087947 */ /* 0x000fea0003800000 */
.L_x_3814:
[----:B------:R0:W5:Y:S01]  /*f200*/  LDG.E R2, desc[UR36][R4.64] ;  /* 0x0000002404027981 */ /* 0x000162000c1e1900 */
[----:B------:R-:W-:-:S07]  /*f210*/  IMAD.MOV.U32 R3, RZ, RZ, RZ ;  /* 0x000000ffff037224 */ /* 0x000fce00078e00ff */
.L_x_3791:
[----:B01----:R-:W0:Y:S01]  /*f220*/  LDC.U8 R4, c[0x0][0x508] ;  /* 0x00014200ff047b82 */ /* 0x003e220000000000 */
[----:B------:R-:W-:Y:S01]  /*f230*/  ISETP.NE.AND P0, PT, R24, RZ, PT ;  /* 0x000000ff1800720c */ /* 0x000fe20003f05270 */
[----:B------:R-:W-:Y:S01]  /*f240*/  BSSY B0, `(.L_x_3819) ;  /* 0x0000008000007945 */ /* 0x000fe20003800000 */
[----:B0-----:R-:W-:-:S04]  /*f250*/  PRMT R0, R4, 0x9910, RZ ;  /* 0x0000991004007816 */ /* 0x001fc800000000ff */
[----:B------:R-:W-:-:S07]  /*f260*/  ISETP.GT.AND P1, PT, R0, 0x9, PT ;  /* 0x000000090000780c */ /* 0x000fce0003f24270 */
[----:B------:R-:W-:Y:S06]  /*f270*/  @!P0 BRA `(.L_x_3820) ;  /* 0x0000000000108947 */ /* 0x000fec0003800000 */
[----:B------:R-:W-:Y:S02]  /*f280*/  ULDC.64 UR4, c[0x0][0x4f8] ;  /* 0x00013e0000047ab9 */ /* 0x000fe40000000a00 */
[----:B--2345:R-:W-:-:S04]  /*f290*/  LEA R22, P0, R2, UR4, 0x3 ;  /* 0x0000000402167c11 */ /* 0x03cfc8000f8018ff */
[----:B------:R-:W-:-:S06]  /*f2a0*/  LEA.HI.X R23, R2, UR5, R3, 0x3, P0 ;  /* 0x0000000502177c11 */ /* 0x000fcc00080f1c03 */
[----:B------:R-:W5:Y:S03]  /*f2b0*/  LDG.E.64 R22, desc[UR36][R22.64] ;  /* 0x0000002416167981 */ /* 0x000f66000c1e1b00 */
.L_x_3820:
[----:B------:R-:W-:Y:S05]  /*f2c0*/  BSYNC B0 ;  /* 0x0000000000007941 */ /* 0x000fea0003800000 */
.L_x_3819:
        /* <DEDUP_REMOVED lines=9> */
[----:B--2345:R-:W0:Y:S02]  /*f360*/  F2I.FTZ.TRUNC.NTZ R3, R22 ;  /* 0x0000001600037305 */ /* 0x03ce24000021f100 */
[----:B0-----:R0:W-:Y:S01]  /*f370*/  STG.E.U8 desc[UR36][R16.64], R3 ;  /* 0x0000000310007986 */ /* 0x0011e2000c101124 */
[----:B------:R-:W-:Y:S05]  /*f380*/  BRA `(.L_x_3826) ;  /* 0x0000000c00547947 */ /* 0x000fea0003800000 */
.L_x_3824:
[----:B-----5:R-:W2:Y:S02]  /*f390*/  F2I.S64.TRUNC R22, R22 ;  /* 0x0000001600167311 */ /* 0x020ea4000020d900 */
[----:B--234-:R-:W-:-:S05]  /*f3a0*/  IMAD.MOV.U32 R3, RZ, RZ, R22 ;  /* 0x000000ffff037224 */ /* 0x01cfca00078e0016 */
[----:B------:R0:W-:Y:S01]  /*f3b0*/  STG.E.U8 desc[UR36][R16.64], R3 ;  /* 0x0000000310007986 */ /* 0x0001e2000c101124 */
[----:B------:R-:W-:Y:S05]  /*f3c0*/  BRA `(.L_x_3826) ;  /* 0x0000000c00447947 */ /* 0x000fea0003800000 */
.L_x_3823:
[----:B------:R-:W-:-:S13]  /*f3d0*/  ISETP.NE.AND P0, PT, R0, 0x2, PT ;  /* 0x000000020000780c */ /* 0x000fda0003f05270 */
[----:B------:R-:W-:Y:S05]  /*f3e0*/  @!P0 BRA `(.L_x_3827) ;  /* 0x0000000000288947 */ /* 0x000fea0003800000 */
[----:B------:R-:W-:-:S13]  /*f3f0*/  ISETP.NE.AND P0, PT, R0, 0x3, PT ;  /* 0x000000030000780c */ /* 0x000fda0003f05270 */
[----:B------:R-:W-:Y:S05]  /*f400*/  @!P0 BRA `(.L_x_3828) ;  /* 0x0000000000148947 */ /* 0x000fea0003800000 */
[----:B------:R-:W-:-:S13]  /*f410*/  ISETP.NE.AND P0, PT, R0, 0x4, PT ;  /* 0x000000040000780c */ /* 0x000fda0003f05270 */
[----:B------:R-:W-:Y:S05]  /*f420*/  @P0 BRA `(.L_x_3825) ;  /* 0x0000000800d40947 */ /* 0x000fea0003800000 */
[----:B-----5:R-:W0:Y:S02]  /*f430*/  F2I.S64.TRUNC R22, R22 ;  /* 0x0000001600167311 */ /* 0x020e24000020d900 */
[----:B0-----:R0:W-:Y:S01]  /*f440*/  STG.E.64 desc[UR36][R16.64], R22 ;  /* 0x0000001610007986 */ /* 0x0011e2000c101b24 */
[----:B------:R-:W-:Y:S05]  /*f450*/  BRA `(.L_x_3826) ;  /* 0x0000000c00207947 */ /* 0x000fea0003800000 */
.L_x_3828:
[----:B--2345:R-:W0:Y:S02]  /*f460*/  F2I.FTZ.TRUNC.NTZ R3, R22 ;  /* 0x0000001600037305 */ /* 0x03ce24000021f100 */
[----:B0-----:R0:W-:Y:S01]  /*f470*/  STG.E desc[UR36][R16.64], R3 ;  /* 0x0000000310007986 */ /* 0x0011e2000c101924 */
[----:B------:R-:W-:Y:S05]  /*f480*/  BRA `(.L_x_3826) ;  /* 0x0000000c00147947 */ /* 0x000fea0003800000 */
.L_x_3827:
[----:B--2345:R-:W0:Y:S02]  /*f490*/  F2I.FTZ.TRUNC.NTZ R3, R22 ;  /* 0x0000001600037305 */ /* 0x03ce24000021f100 */
[----:B0-----:R0:W-:Y:S01]  /*f4a0*/  STG.E.U16 desc[UR36][R16.64], R3 ;  /* 0x0000000310007986 */ /* 0x0011e2000c101524 */
[----:B------:R-:W-:Y:S05]  /*f4b0*/  BRA `(.L_x_3826) ;  /* 0x0000000c00087947 */ /* 0x000fea0003800000 */
.L_x_3822:
[----:B------:R-:W-:-:S13]  /*f4c0*/  ISETP.GT.AND P0, PT, R0, 0x6, PT ;  /* 0x000000060000780c */ /* 0x000fda0003f04270 */
[----:B------:R-:W-:Y:S05]  /*f4d0*/  @P0 BRA `(.L_x_3829) ;  /* 0x0000000000240947 */ /* 0x000fea0003800000 */
[----:B------:R-:W-:-:S13]  /*f4e0*/  ISETP.NE.AND P0, PT, R0, 0x5, PT ;  /* 0x000000050000780c */ /* 0x000fda0003f05270 */
[----:B------:R-:W-:Y:S05]  /*f4f0*/  @!P0 BRA `(.L_x_3830) ;  /* 0x0000000000108947 */ /* 0x000fea0003800000 */
[----:B------:R-:W-:-:S13]  /*f500*/  ISETP.NE.AND P0, PT, R0, 0x6, PT ;  /* 0x000000060000780c */ /* 0x000fda0003f05270 */
[----:B------:R-:W-:Y:S05]  /*f510*/  @P0 BRA `(.L_x_3825) ;  /* 0x0000000800980947 */ /* 0x000fea0003800000 */
[----:B-----5:R0:W-:Y:S01]  /*f520*/  STG.E desc[UR36][R16.64], R22 ;  /* 0x0000001610007986 */ /* 0x0201e2000c101924 */
[----:B------:R-:W-:Y:S05]  /*f530*/  BRA `(.L_x_3826) ;  /* 0x0000000800e87947 */ /* 0x000fea0003800000 */
.L_x_3830:
[----:B-----5:R-:W-:-:S05]  /*f540*/  F2FP.F16.F32.PACK_AB R22, RZ, R22 ;  /* 0x00000016ff16723e */ /* 0x020fca00000000ff */
[----:B------:R0:W-:Y:S01]  /*f550*/  STG.E.U16 desc[UR36][R16.64], R22 ;  /* 0x0000001610007986 */ /* 0x0001e2000c101524 */
[----:B------:R-:W-:Y:S05]  /*f560*/  BRA `(.L_x_3826) ;  /* 0x0000000800dc7947 */ /* 0x000fea0003800000 */
.L_x_3829:
[----:B------:R-:W-:-:S13]  /*f570*/  ISETP.NE.AND P0, PT, R0, 0x7, PT ;  /* 0x000000070000780c */ /* 0x000fda0003f05270 */
[----:B------:R-:W-:Y:S05]  /*f580*/  @!P0 BRA `(.L_x_3831) ;  /* 0x0000000000248947 */ /* 0x000fea0003800000 */
[----:B------:R-:W-:-:S13]  /*f590*/  ISETP.NE.AND P0, PT, R0, 0x8, PT ;  /* 0x000000080000780c */ /* 0x000fda0003f05270 */
[----:B------:R-:W-:Y:S05]  /*f5a0*/  @!P0 BRA `(.L_x_3832) ;  /* 0x0000000000108947 */ /* 0x000fea0003800000 */
[----:B------:R-:W-:-:S13]  /*f5b0*/  ISETP.NE.AND P0, PT, R0, 0x9, PT ;  /* 0x000000090000780c */ /* 0x000fda0003f05270 */
[----:B------:R-:W-:Y:S05]  /*f5c0*/  @P0 BRA `(.L_x_3825) ;  /* 0x00000008006c0947 */ /* 0x000fea0003800000 */
[----:B-----5:R0:W-:Y:S01]  /*f5d0*/  STG.E.64 desc[UR36][R16.64], R22 ;  /* 0x0000001610007986 */ /* 0x0201e2000c101b24 */
[----:B------:R-:W-:Y:S05]  /*f5e0*/  BRA `(.L_x_3826) ;  /* 0x0000000800bc7947 */ /* 0x000fea0003800000 */
.L_x_3832:
[----:B-----5:R-:W-:-:S05]  /*f5f0*/  F2FP.F16.F32.PACK_AB R23, R23, R22 ;  /* 0x000000161717723e */ /* 0x020fca00000000ff */
[----:B------:R0:W-:Y:S01]  /*f600*/  STG.E desc[UR36][R16.64], R23 ;  /* 0x0000001710007986 */ /* 0x0001e2000c101924 */
[----:B------:R-:W-:Y:S05]  /*f610*/  BRA `(.L_x_3826) ;  /* 0x0000000800b07947 */ /* 0x000fea0003800000 */
.L_x_3831:
[----:B--2345:R-:W-:-:S06]  /*f620*/  FMUL.FTZ R2, R22, 1 ;  /* 0x3f80000016027820 */ /* 0x03cfcc0000410000 */
[----:B------:R-:W0:Y:S02]  /*f630*/  F2F.F64.F32 R2, R2 ;  /* 0x0000000200027310 */ /* 0x000e240000201800 */
[----:B0-----:R0:W-:Y:S01]  /*f640*/  STG.E.64 desc[UR36][R16.64], R2 ;  /* 0x0000000210007986 */ /* 0x0011e2000c101b24 */
[----:B------:R-:W-:Y:S05]  /*f650*/  BRA `(.L_x_3826) ;  /* 0x0000000800a07947 */ /* 0x000fea0003800000 */
.L_x_3821:
        /* <DEDUP_REMOVED lines=8> */
[----:B-----5:R-:W-:Y:S02]  /*f6e0*/  FSETP.NEU.FTZ.AND P0, PT, R22, RZ, PT ;  /* 0x000000ff1600720b */ /* 0x020fe40003f1d000 */
[----:B------:R-:W-:-:S04]  /*f6f0*/  FSETP.NEU.FTZ.AND P1, PT, R23, RZ, PT ;  /* 0x000000ff1700720b */ /* 0x000fc80003f3d000 */
[----:B------:R-:W-:-:S04]  /*f700*/  PLOP3.LUT P0, PT, P0, P1, PT, 0xa8, 0x0 ;  /* 0x000000000000781c */ /* 0x000fc80000703570 */
[----:B--234-:R-:W-:-:S05]  /*f710*/  SEL R3, RZ, 0x1, !P0 ;  /* 0x00000001ff037807 */ /* 0x01cfca0004000000 */
[----:B------:R0:W-:Y:S01]  /*f720*/  STG.E.U8 desc[UR36][R16.64], R3 ;  /* 0x0000000310007986 */ /* 0x0001e2000c101124 */
[----:B------:R-:W-:Y:S05]  /*f730*/  BRA `(.L_x_3826) ;  /* 0x0000000800687947 */ /* 0x000fea0003800000 */
.L_x_3835:
[----:B-----5:R-:W-:Y:S01]  /*f740*/  FMUL.FTZ R4, R22, 1 ;  /* 0x3f80000016047820 */ /* 0x020fe20000410000 */
[----:B------:R-:W-:-:S05]  /*f750*/  FMUL.FTZ R6, R23, 1 ;  /* 0x3f80000017067820 */ /* 0x000fca0000410000 */
[----:B------:R-:W-:Y:S08]  /*f760*/  F2F.F64.F32 R4, R4 ;  /* 0x0000000400047310 */ /* 0x000ff00000201800 */
[----:B------:R-:W0:Y:S02]  /*f770*/  F2F.F64.F32 R6, R6 ;  /* 0x0000000600067310 */ /* 0x000e240000201800 */
[----:B0-----:R1:W-:Y:S01]  /*f780*/  STG.E.128 desc[UR36][R16.64], R4 ;  /* 0x0000000410007986 */ /* 0x0013e2000c101d24 */
[----:B------:R-:W-:Y:S05]  /*f790*/  BRA `(.L_x_3826) ;  /* 0x0000000800507947 */ /* 0x000fea0003800000 */
.L_x_3834:
[----:B------:R-:W-:-:S13]  /*f7a0*/  ISETP.NE.AND P0, PT, R0, 0xf, PT ;  /* 0x0000000f0000780c */ /* 0x000fda0003f05270 */
[----:B------:R-:W-:Y:S05]  /*f7b0*/  @!P0 BRA `(.L_x_3836) ;  /* 0x0000000000ac8947 */ /* 0x000fea0003800000 */
[----:B------:R-:W-:-:S13]  /*f7c0*/  ISETP.NE.AND P0, PT, R0, 0x17, PT ;  /* 0x000000170000780c */ /* 0x000fda0003f05270 */
[----:B------:R-:W-:Y:S05]  /*f7d0*/  @!P0 BRA `(.L_x_3837) ;  /* 0x0000000000508947 */ /* 0x000fea0003800000 */
[----:B------:R-:W-:-:S13]  /*f7e0*/  ISETP.NE.AND P0, PT, R0, 0x18, PT ;  /* 0x000000180000780c */ /* 0x000fda0003f05270 */
[----:B------:R-:W-:Y:S05]  /*f7f0*/  @P0 BRA `(.L_x_3825) ;  /* 0x0000000400e00947 */ /* 0x000fea0003800000 */
[C---:B--2345:R-:W-:Y:S01]  /*f800*/  LOP3.LUT R2, R22.reuse, 0x7fffffff, RZ, 0xc0, !PT ;  /* 0x7fffffff16027812 */ /* 0x07cfe200078ec0ff */
        /* <DEDUP_REMOVED lines=13> */
.L_x_3839:
[----:B------:R-:W-:Y:S05]  /*f8e0*/  BSYNC B0 ;  /* 0x0000000000007941 */ /* 0x000fea0003800000 */
.L_x_3838:
[----:B------:R-:W-:-:S05]  /*f8f0*/  LOP3.LUT R5, R0, R5, RZ, 0xfc, !PT ;  /* 0x0000000500057212 */ /* 0x000fca00078efcff */
[----:B------:R0:W-:Y:S01]  /*f900*/  STG.E.U8 desc[UR36][R16.64], R5 ;  /* 0x0000000510007986 */ /* 0x0001e2000c101124 */
[----:B------:R-:W-:Y:S05]  /*f910*/  BRA `(.L_x_3826) ;  /* 0x0000000400f07947 */ /* 0x000fea0003800000 */
.L_x_3837:
[----:B--2345:R-:W-:Y:S01]  /*f920*/  LOP3.LUT R2, R22, 0x7fffffff, RZ, 0xc0, !PT ;  /* 0x7fffffff16027812 */ /* 0x03cfe200078ec0ff */
        /* <DEDUP_REMOVED lines=11> */
.L_x_3841:
[----:B------:R-:W-:Y:S01]  /*f9e0*/  IMAD.MOV.U32 R0, RZ, RZ, 0x7f ;  /* 0x0000007fff007424 */ /* 0x000fe200078e00ff */
[----:B------:R-:W-:-:S04]  /*f9f0*/  ISETP.GT.U32.AND P0, PT, R2, 0x7f800000, PT ;  /* 0x7f8000000200780c */ /* 0x000fc80003f04070 */
[----:B------:R-:W-:-:S09]  /*fa00*/  SEL R0, R0, 0x7c, P0 ;  /* 0x0000007c00007807 */ /* 0x000fd20000000000 */
.L_x_3842:
[----:B------:R-:W-:Y:S05]  /*fa10*/  BSYNC B0 ;  /* 0x0000000000007941 */ /* 0x000fea0003800000 */
.L_x_3840:
[----:B------:R-:W-:-:S04]  /*fa20*/  LOP3.LUT R22, R22, 0x80000000, RZ, 0xc0, !PT ;  /* 0x8000000016167812 */ /* 0x000fc800078ec0ff */
[----:B------:R-:W-:-:S04]  /*fa30*/  SHF.R.U32.HI R3, RZ, 0x18, R22 ;  /* 0x00000018ff037819 */ /* 0x000fc80000011616 */
[----:B------:R-:W-:-:S05]  /*fa40*/  LOP3.LUT R3, R0, R3, RZ, 0xfc, !PT ;  /* 0x0000000300037212 */ /* 0x000fca00078efcff */
[----:B------:R0:W-:Y:S01]  /*fa50*/  STG.E.U8 desc[UR36][R16.64], R3 ;  /* 0x0000000310007986 */ /* 0x0001e2000c101124 */
[----:B------:R-:W-:Y:S05]  /*fa60*/  BRA `(.L_x_3826) ;  /* 0x00000004009c7947 */ /* 0x000fea0003800000 */
.L_x_3836:
[----:B-----5:R-:W-:-:S05]  /*fa70*/  F2FP.BF16.F32.PACK_AB R22, RZ, R22 ;  /* 0x00000016ff16723e */ /* 0x020fca00000010ff */
[----:B------:R0:W-:Y:S01]  /*fa80*/  STG.E.U16 desc[UR36][R16.64], R22 ;  /* 0x0000001610007986 */ /* 0x0001e2000c101524 */
[----:B------:R-:W-:Y:S05]  /*fa90*/  BRA `(.L_x_3826) ;  /* 0x0000000400907947 */ /* 0x000fea0003800000 */
.L_x_3833:
        /* <DEDUP_REMOVED lines=8> */
[----:B--2345:R-:W0:Y:S02]  /*fb20*/  F2I.FTZ.U32.TRUNC.NTZ R3, R22 ;  /* 0x0000001600037305 */ /* 0x03ce24000021f000 */
[----:B0-----:R0:W-:Y:S01]  /*fb30*/  STG.E.U16 desc[UR36][R16.64], R3 ;  /* 0x0000000310007986 */ /* 0x0011e2000c101524 */
[----:B------:R-:W-:Y:S05]  /*fb40*/  BRA `(.L_x_3826) ;  /* 0x0000000400647947 */ /* 0x000fea0003800000 */
.L_x_3845:
[----:B--2345:R-:W-:Y:S01]  /*fb50*/  LOP3.LUT R2, R22, 0x7fffffff, RZ, 0xc0, !PT ;  /* 0x7fffffff16027812 */ /* 0x03cfe200078ec0ff */
        /* <DEDUP_REMOVED lines=15> */
.L_x_3848:
[----:B------:R-:W-:-:S04]  /*fc50*/  LOP3.LUT R22, R22, 0x80000000, RZ, 0xc0, !PT ;  /* 0x8000000016167812 */ /* 0x000fc800078ec0ff */
[----:B------:R-:W-:-:S04]  /*fc60*/  SHF.R.U32.HI R3, RZ, 0x18, R22 ;  /* 0x00000018ff037819 */ /* 0x000fc80000011616 */
[----:B------:R-:W-:-:S04]  /*fc70*/  LOP3.LUT R0, R0, R3, RZ, 0xfc, !PT ;  /* 0x0000000300007212 */ /* 0x000fc800078efcff */
[----:B------:R-:W-:-:S07]  /*fc80*/  PRMT R8, R0, 0x7610, R8 ;  /* 0x0000761000087816 */ /* 0x000fce0000000008 */
.L_x_3847:
[----:B------:R-:W-:Y:S05]  /*fc90*/  BSYNC B0 ;  /* 0x0000000000007941 */ /* 0x000fea0003800000 */
.L_x_3846:
[----:B------:R0:W-:Y:S01]  /*fca0*/  STG.E.U8 desc[UR36][R16.64], R8 ;  /* 0x0000000810007986 */ /* 0x0001e2000c101124 */
[----:B------:R-:W-:Y:S05]  /*fcb0*/  BRA `(.L_x_3826) ;  /* 0x0000000400087947 */ /* 0x000fea0003800000 */
.L_x_3844:
        /* <DEDUP_REMOVED lines=16> */
.L_x_3851:
[----:B------:R-:W-:-:S04]  /*fdc0*/  LOP3.LUT R22, R22, 0x80000000, RZ, 0xc0, !PT ;  /* 0x8000000016167812 */ /* 0x000fc800078ec0ff */
[----:B------:R-:W-:-:S04]  /*fdd0*/  SHF.R.U32.HI R3, RZ, 0x18, R22 ;  /* 0x00000018ff037819 */ /* 0x000fc80000011616 */
[----:B------:R-:W-:-:S04]  /*fde0*/  LOP3.LUT R0, R0, R3, RZ, 0xfc, !PT ;  /* 0x0000000300007212 */ /* 0x000fc800078efcff */
[----:B------:R-:W-:-:S07]  /*fdf0*/  PRMT R8, R0, 0x7610, R8 ;  /* 0x0000761000087816 */ /* 0x000fce0000000008 */
.L_x_3850:
[----:B------:R-:W-:Y:S05]  /*fe00*/  BSYNC B0 ;  /* 0x0000000000007941 */ /* 0x000fea0003800000 */
.L_x_3849:
[----:B------:R0:W-:Y:S01]  /*fe10*/  STG.E.U8 desc[UR36][R16.64], R8 ;  /* 0x0000000810007986 */ /* 0x0001e2000c101124 */
[----:B------:R-:W-:Y:S05]  /*fe20*/  BRA `(.L_x_3826) ;  /* 0x0000000000ac7947 */ /* 0x000fea0003800000 */
.L_x_3843:
[----:B------:R-:W-:-:S13]  /*fe30*/  ISETP.NE.AND P0, PT, R0, 0x1c, PT ;  /* 0x0000001c0000780c */ /* 0x000fda0003f05270 */
[----:B------:R-:W-:Y:S05]  /*fe40*/  @!P0 BRA `(.L_x_3852) ;  /* 0x00000000009c8947 */ /* 0x000fea0003800000 */
[----:B------:R-:W-:-:S13]  /*fe50*/  ISETP.NE.AND P0, PT, R0, 0x1d, PT ;  /* 0x0000001d0000780c */ /* 0x000fda0003f05270 */
[----:B------:R-:W-:Y:S05]  /*fe60*/  @!P0 BRA `(.L_x_3853) ;  /* 0x0000000000888947 */ /* 0x000fea0003800000 */
[----:B------:R-:W-:-:S13]  /*fe70*/  ISETP.NE.AND P0, PT, R0, 0x2c, PT ;  /* 0x0000002c0000780c */ /* 0x000fda0003f05270 */
[----:B------:R-:W-:Y:S05]  /*fe80*/  @P0 BRA `(.L_x_3825) ;  /* 0x00000000003c0947 */ /* 0x000fea0003800000 */
[----:B--2345:R-:W-:-:S04]  /*fe90*/  SHF.R.U32.HI R2, RZ, 0x17, R22 ;  /* 0x00000017ff027819 */ /* 0x03cfc80000011616 */
        /* <DEDUP_REMOVED lines=14> */
.L_x_3825:
[----:B------:R-:W-:Y:S01]  /*ff80*/  MOV R0, 0x0 ;  /* 0x0000000000007802 */ /* 0x000fe20000000f00 */
[----:B------:R-:W-:Y:S01]  /*ff90*/  ULDC.64 UR4, c[0x4][0x4e8] ;  /* 0x01013a0000047ab9 */ /* 0x000fe20000000a00 */
[----:B------:R-:W-:Y:S01]  /*ffa0*/  ULDC.64 UR6, c[0x4][0x3a8] ;  /* 0x0100ea0000067ab9 */ /* 0x000fe20000000a00 */
[----:B------:R-:W-:Y:S01]  /*ffb0*/  IMAD.U32 R4, RZ, RZ, UR4 ;  /* 0x00000004ff047e24 */ /* 0x000fe2000f8e00ff */
[----:B--2345:R0:W1:Y:S01]  /*ffc0*/  LDC.64 R2, c[0x4][R0] ;  /* 0x0100000000027b82 */ /* 0x03c0620000000a00 */
        /* <DEDUP_REMOVED lines=11> */
.L_x_3854:
[----:B------:R-:W-:Y:S05]  /*10080*/  BRA `(.L_x_3826) ;  /* 0x0000000000147947 */ /* 0x000fea0003800000 */
.L_x_3853:
[----:B-----5:R-:W0:Y:S02]  /*10090*/  F2I.U64.TRUNC R22, R22 ;  /* 0x0000001600167311 */ /* 0x020e24000020d800 */
[----:B0-----:R0:W-:Y:S01]  /*100a0*/  STG.E.64 desc[UR36][R16.64], R22 ;  /* 0x0000001610007986 */ /* 0x0011e2000c101b24 */
[----:B------:R-:W-:Y:S05]  /*100b0*/  BRA `(.L_x_3826) ;  /* 0x0000000000087947 */ /* 0x000fea0003800000 */
.L_x_3852:
[----:B--2345:R-:W0:Y:S02]  /*100c0*/  F2I.FTZ.U32.TRUNC.NTZ R3, R22 ;  /* 0x0000001600037305 */ /* 0x03ce24000021f000 */
[----:B0-----:R0:W-:Y:S02]  /*100d0*/  STG.E desc[UR36][R16.64], R3 ;  /* 0x0000000310007986 */ /* 0x0011e4000c101924 */
.L_x_3826:
[----:B------:R-:W-:-:S07]  /*100e0*/  VIADD R19, R19, 0x80 ;  /* 0x0000008013137836 */ /* 0x000fce0000000000 */
.L_x_3721:
[----:B------:R-:W-:Y:S05]  /*100f0*/  BSYNC B7 ;  /* 0x0000000000077941 */ /* 0x000fea0003800000 */
.L_x_3720:
[----:B------:R-:W-:Y:S02]  /*10100*/  ULDC UR4, c[0x0][0x210] ;  /* 0x0000840000047ab9 */ /* 0x000fe40000000800 */
[----:B------:R-:W-:-:S13]  /*10110*/  ISETP.GE.AND P0, PT, R19, UR4, PT ;  /* 0x0000000413007c0c */ /* 0x000fda000bf06270 */
[----:B------:R-:W-:Y:S05]  /*10120*/  @P0 EXIT ;  /* 0x000000000000094d */ /* 0x000fea0003800000 */
[----:B01----:R-:W0:Y:S01]  /*10130*/  LDC R6, c[0x0][0x218] ;  /* 0x00008600ff067b82 */ /* 0x003e220000000800 */
[----:B---3--:R-:W-:Y:S01]  /*10140*/  CS2R R22, SRZ ;  /* 0x0000000000167805 */ /* 0x008fe2000001ff00 */
        /* <DEDUP_REMOVED lines=8> */
[----:B--2-4-:R-:W-:Y:S01]  /*101d0*/  IMAD.HI.U32 R2, R19, UR4, R18 ;  /* 0x0000000413027c27 */ /* 0x014fe2000f8e0012 */
        /* <DEDUP_REMOVED lines=368> */
.L_x_3855:
[----:B------:R-:W0:Y:S01]  /*118e0*/  LDC.U8 R5, c[0x0][0x509] ;  /* 0x00014240ff057b82 */ /* 0x000e220000000000 */
[----:B------:R-:W-:Y:S01]  /*118f0*/  ULDC.64 UR4, c[0x0][0x4d8] ;  /* 0x0001360000047ab9 */ /* 0x000fe20000000a00 */
[----:B------:R-:W-:Y:S01]  /*11900*/  ULDC.64 UR6, c[0x0][0x4e0] ;  /* 0x0001380000067ab9 */ /* 0x000fe20000000a00 */
[----:B------:R-:W-:Y:S01]  /*11910*/  IADD3 R16, P0, R16, UR4, RZ ;  /* 0x0000000410107c10 */ /* 0x000fe2000ff1e0ff */
[----:B------:R-:W-:Y:S01]  /*11920*/  BSSY B6, `(.L_x_3856) ;  /* 0x00000f6000067945 */ /* 0x000fe20003800000 */
[----:B--2-4-:R-:W-:-:S03]  /*11930*/  IADD3 R2, P1, R0, UR6, RZ ;  /* 0x0000000600027c10 */ /* 0x014fc6000ff3e0ff */
        /* <DEDUP_REMOVED lines=17> */
.L_x_3860:
[----:B------:R-:W2:Y:S01]  /*11a50*/  LDG.E.U8 R2, desc[UR36][R2.64] ;  /* 0x0000002402027981 */ /* 0x000ea2000c1e1100 */
[----:B------:R-:W-:Y:S01]  /*11a60*/  IMAD.MOV.U32 R19, RZ, RZ, RZ ;  /* 0x000000ffff137224 */ /* 0x000fe200078e00ff */
[----:B--2---:R-:W-:Y:S01]  /*11a70*/  I2FP.F32.U32 R18, R2 ;  /* 0x0000000200127245 */ /* 0x004fe20000201000 */
[----:B------:R-:W-:Y:S06]  /*11a80*/  BRA `(.L_x_3862) ;  /* 0x0000000c007c7947 */ /* 0x000fec0003800000 */
.L_x_3859:
        /* <DEDUP_REMOVED lines=10> */
.L_x_3864:
[----:B------:R-:W2:Y:S01]  /*11b30*/  LDG.E R2, desc[UR36][R2.64] ;  /* 0x0000002402027981 */ /* 0x000ea2000c1e1900 */
[----:B------:R-:W-:Y:S01]  /*11b40*/  IMAD.MOV.U32 R19, RZ, RZ, RZ ;  /* 0x000000ffff137224 */ /* 0x000fe200078e00ff */
[----:B--2---:R-:W-:Y:S01]  /*11b50*/  I2FP.F32.S32 R18, R2 ;  /* 0x0000000200127245 */ /* 0x004fe20000201400 */
[----:B------:R-:W-:Y:S06]  /*11b60*/  BRA `(.L_x_3862) ;  /* 0x0000000c00447947 */ /* 0x000fec0003800000 */
.L_x_3863:
[----:B------:R-:W2:Y:S01]  /*11b70*/  LDG.E.U16 R2, desc[UR36][R2.64] ;  /* 0x0000002402027981 */ /* 0x000ea2000c1e1500 */
[----:B------:R-:W-:Y:S01]  /*11b80*/  IMAD.MOV.U32 R19, RZ, RZ, RZ ;  /* 0x000000ffff137224 */ /* 0x000fe200078e00ff */
[----:B--2---:R2:W3:Y:S01]  /*11b90*/  I2F.S16 R18, R2 ;  /* 0x0000000200127306 */ /* 0x0044e20000101400 */
[----:B------:R-:W-:Y:S05]  /*11ba0*/  BRA `(.L_x_3862) ;  /* 0x0000000c00347947 */ /* 0x000fea0003800000 */
.L_x_3858:
        /* <DEDUP_REMOVED lines=9> */
.L_x_3866:
[----:B------:R-:W2:Y:S01]  /*11c40*/  LDG.E.U16 R2, desc[UR36][R2.64] ;  /* 0x0000002402027981 */ /* 0x000ea2000c1e1500 */
[----:B------:R-:W-:Y:S02]  /*11c50*/  IMAD.MOV.U32 R19, RZ, RZ, RZ ;  /* 0x000000ffff137224 */ /* 0x000fe400078e00ff */
[----:B--2---:R-:W-:Y:S01]  /*11c60*/  HADD2.F32 R18, -RZ, R2.H0_H0 ;  /* 0x20000002ff127230 */ /* 0x004fe20000004100 */
[----:B------:R-:W-:Y:S06]  /*11c70*/  BRA `(.L_x_3862) ;  /* 0x0000000c00007947 */ /* 0x000fec0003800000 */
.L_x_3865:
        /* <DEDUP_REMOVED lines=8> */
.L_x_3868:
[----:B------:R-:W2:Y:S02]  /*11d00*/  LDG.E R2, desc[UR36][R2.64] ;  /* 0x0000002402027981 */ /* 0x000ea4000c1e1900 */
[--C-:B--2---:R-:W-:Y:S02]  /*11d10*/  HADD2.F32 R19, -RZ, R2.reuse.H1_H1 ;  /* 0x30000002ff137230 */ /* 0x104fe40000004100 */
[----:B------:R-:W-:Y:S01]  /*11d20*/  HADD2.F32 R18, -RZ, R2.H0_H0 ;  /* 0x20000002ff127230 */ /* 0x000fe20000004100 */
[----:B------:R-:W-:Y:S06]  /*11d30*/  BRA `(.L_x_3862) ;  /* 0x0000000800d07947 */ /* 0x000fec0003800000 */
.L_x_3867:
        /* <DEDUP_REMOVED lines=8> */
.L_x_3857:
        /* <DEDUP_REMOVED lines=13> */
.L_x_3871:
        /* <DEDUP_REMOVED lines=10> */
.L_x_3870:
        /* <DEDUP_REMOVED lines=27> */
.L_x_3873:
        /* <DEDUP_REMOVED lines=14> */
.L_x_3872:
[----:B------:R-:W2:Y:S01]  /*121c0*/  LDG.E.U16 R2, desc[UR36][R2.64] ;  /* 0x0000002402027981 */ /* 0x000ea2000c1e1500 */
[----:B------:R-:W-:Y:S02]  /*121d0*/  IMAD.MOV.U32 R19, RZ, RZ, RZ ;  /* 0x000000ffff137224 */ /* 0x000fe400078e00ff */
[----:B--2---:R-:W-:Y:S01]  /*121e0*/  IMAD.U32 R18, R2, 0x10000, RZ ;  /* 0x0001000002127824 */ /* 0x004fe200078e00ff */
[----:B------:R-:W-:Y:S06]  /*121f0*/  BRA `(.L_x_3862) ;  /* 0x0000000400a07947 */ /* 0x000fec0003800000 */
.L_x_3869:
        /* <DEDUP_REMOVED lines=12> */
.L_x_3876:
        /* <DEDUP_REMOVED lines=20> */
.L_x_3878:
[----:B------:R-:W-:Y:S05]  /*12400*/  BSYNC B0 ;  /* 0x0000000000007941 */ /* 0x000fea0003800000 */
.L_x_3877:
[----:B------:R-:W-:Y:S01]  /*12410*/  IMAD.SHL.U32 R2, R2, 0x100000, RZ ;  /* 0x0010000002027824 */ /* 0x000fe200078e00ff */
[----:B------:R-:W-:-:S04]  /*12420*/  LEA R3, R0, 0x3b800000, 0x17 ;  /* 0x3b80000000037811 */ /* 0x000fc800078eb8ff */
[----:B------:R-:W-:Y:S01]  /*12430*/  LOP3.LUT R18, R3, R2, R18, 0xfe, !PT ;  /* 0x0000000203127212 */ /* 0x000fe200078efe12 */
[----:B------:R-:W-:Y:S06]  /*12440*/  BRA `(.L_x_3862) ;  /* 0x00000004000c7947 */ /* 0x000fec0003800000 */
.L_x_3875:
        /* <DEDUP_REMOVED lines=20> */
.L_x_3880:
[----:B------:R-:W-:Y:S05]  /*12590*/  BSYNC B0 ;  /* 0x0000000000007941 */ /* 0x000fea0003800000 */
.L_x_3879:
[----:B------:R-:W-:Y:S01]  /*125a0*/  IMAD.SHL.U32 R2, R2, 0x200000, RZ ;  /* 0x0020000002027824 */ /* 0x000fe200078e00ff */
[----:B------:R-:W-:-:S04]  /*125b0*/  LEA R3, R0, 0x37800000, 0x17 ;  /* 0x3780000000037811 */ /* 0x000fc800078eb8ff */
[----:B------:R-:W-:Y:S01]  /*125c0*/  LOP3.LUT R18, R3, R2, R18, 0xfe, !PT ;  /* 0x0000000203127212 */ /* 0x000fe200078efe12 */
[----:B------:R-:W-:Y:S06]  /*125d0*/  BRA `(.L_x_3862) ;  /* 0x0000000000a87947 */ /* 0x000fec0003800000 */
.L_x_3874:
        /* <DEDUP_REMOVED lines=14> */
.L_x_3884:
[----:B------:R-:W-:Y:S05]  /*126c0*/  BSYNC B0 ;  /* 0x0000000000007941 */ /* 0x000fea0003800000 */
.L_x_3883:
[----:B------:R-:W-:Y:S01]  /*126d0*/  IMAD.MOV.U32 R19, RZ, RZ, RZ ;  /* 0x000000ffff137224 */ /* 0x000fe200078e00ff */
[----:B------:R-:W-:Y:S06]  /*126e0*/  BRA `(.L_x_3862) ;  /* 0x0000000000647947 */ /* 0x000fec0003800000 */
.L_x_3861:
        /* <DEDUP_REMOVED lines=16> */
.L_x_3885:
[----:B------:R-:W-:Y:S01]  /*127f0*/  CS2R R18, SRZ ;  /* 0x0000000000127805 */ /* 0x000fe2000001ff00 */
[----:B------:R-:W-:Y:S06]  /*12800*/  BRA `(.L_x_3862) ;  /* 0x00000000001c7947 */ /* 0x000fec0003800000 */
.L_x_3882:
[----:B------:R-:W2:Y:S01]  /*12810*/  LDG.E.64 R2, desc[UR36][R2.64] ;  /* 0x0000002402027981 */ /* 0x000ea2000c1e1b00 */
[----:B------:R-:W-:Y:S01]  /*12820*/  IMAD.MOV.U32 R19, RZ, RZ, RZ ;  /* 0x000000ffff137224 */ /* 0x000fe200078e00ff */
[----:B--2---:R0:W1:Y:S01]  /*12830*/  I2F.U64 R18, R2 ;  /* 0x0000000200127312 */ /* 0x0040620000301000 */
[----:B------:R-:W-:Y:S05]  /*12840*/  BRA `(.L_x_3862) ;  /* 0x00000000000c7947 */ /* 0x000fea0003800000 */
.L_x_3881:
[----:B------:R-:W2:Y:S01]  /*12850*/  LDG.E R2, desc[UR36][R2.64] ;  /* 0x0000002402027981 */ /* 0x000ea2000c1e1900 */
[----:B------:R-:W-:Y:S01]  /*12860*/  IMAD.MOV.U32 R19, RZ, RZ, RZ ;  /* 0x000000ffff137224 */ /* 0x000fe200078e00ff */
[----:B--2---:R-:W-:-:S07]  /*12870*/  I2FP.F32.U32 R18, R2 ;  /* 0x0000000200127245 */ /* 0x004fce0000201000 */
.L_x_3862:
[----:B------:R-:W-:Y:S05]  /*12880*/  BSYNC B6 ;  /* 0x0000000000067941 */ /* 0x000fea0003800000 */
.L_x_3856:
[----:B------:R-:W3:Y:S01]  /*12890*/  LDC.U8 R4, c[0x0][0x50a] ;  /* 0x00014280ff047b82 */ /* 0x000ee20000000000 */
[----:B------:R-:W-:Y:S02]  /*128a0*/  ULDC.64 UR4, c[0x0][0x4e8] ;  /* 0x00013a0000047ab9 */ /* 0x000fe40000000a00 */
[----:B012-4-:R-:W-:-:S05]  /*128b0*/  IADD3 R2, P0, R23, UR4, RZ ;  /* 0x0000000417027c10 */ /* 0x017fca000ff1e0ff */
[----:B------:R-:W-:Y:S01]  /*128c0*/  IMAD.X R3, RZ, RZ, UR5, P0 ;  /* 0x00000005ff037e24 */ /* 0x000fe200080e06ff */
[----:B---3--:R-:W-:-:S04]  /*128d0*/  PRMT R0, R4, 0x9910, RZ ;  /* 0x0000991004007816 */ /* 0x008fc800000000ff */
        /* <DEDUP_REMOVED lines=14> */
.L_x_3889:
[----:B------:R-:W2:Y:S02]  /*129c0*/  LDG.E.U8 R2, desc[UR36][R2.64] ;  /* 0x0000002402027981 */ /* 0x000ea4000c1e1100 */
[----:B--2---:R-:W-:-:S04]  /*129d0*/  ISETP.NE.AND P0, PT, R2, RZ, PT ;  /* 0x000000ff0200720c */ /* 0x004fc80003f05270 */
[----:B------:R-:W-:Y:S01]  /*129e0*/  P2R R23, PR, RZ, 0x1 ;  /* 0x00000001ff177803 */ /* 0x000fe20000000000 */
[----:B------:R-:W-:Y:S08]  /*129f0*/  BRA `(.L_x_3891) ;  /* 0x0000000c00c47947 */ /* 0x000ff00003800000 */
.L_x_3888:
        /* <DEDUP_REMOVED lines=11> */
.L_x_3893:
[----:B------:R-:W2:Y:S02]  /*12ab0*/  LDG.E R2, desc[UR36][R2.64] ;  /* 0x0000002402027981 */ /* 0x000ea4000c1e1900 */
[----:B--2---:R-:W-:-:S04]  /*12ac0*/  ISETP.NE.AND P0, PT, R2, RZ, PT ;  /* 0x000000ff0200720c */ /* 0x004fc80003f05270 */
[----:B------:R-:W-:Y:S01]  /*12ad0*/  P2R R23, PR, RZ, 0x1 ;  /* 0x00000001ff177803 */ /* 0x000fe20000000000 */
[----:B------:R-:W-:Y:S08]  /*12ae0*/  BRA `(.L_x_3891) ;  /* 0x0000000c00887947 */ /* 0x000ff00003800000 */
.L_x_3892:
[----:B------:R-:W2:Y:S02]  /*12af0*/  LDG.E.U16 R2, desc[UR36][R2.64] ;  /* 0x0000002402027981 */ /* 0x000ea4000c1e1500 */
[----:B--2---:R-:W-:-:S04]  /*12b00*/  ISETP.NE.AND P0, PT, R2, RZ, PT ;  /* 0x000000ff0200720c */ /* 0x004fc80003f05270 */
[----:B------:R-:W-:Y:S01]  /*12b10*/  P2R R23, PR, RZ, 0x1 ;  /* 0x00000001ff177803 */ /* 0x000fe20000000000 */
[----:B------:R-:W-:Y:S08]  /*12b20*/  BRA `(.L_x_3891) ;  /* 0x0000000c00787947 */ /* 0x000ff00003800000 */
.L_x_3887:
        /* <DEDUP_REMOVED lines=10> */
.L_x_3895:
[----:B------:R-:W2:Y:S02]  /*12bd0*/  LDG.E.U16 R0, desc[UR36][R2.64] ;  /* 0x0000002402007981 */ /* 0x000ea4000c1e1500 */
[----:B--2---:R-:W-:-:S05]  /*12be0*/  HADD2.F32 R0, -RZ, R0.H0_H0 ;  /* 0x20000000ff007230 */ /* 0x004fca0000004100 */
[----:B------:R-:W-:-:S04]  /*12bf0*/  FSETP.NEU.FTZ.AND P0, PT, R0, RZ, PT ;  /* 0x000000ff0000720b */ /* 0x000fc80003f1d000 */
[----:B------:R-:W-:Y:S01]  /*12c00*/  P2R R23, PR, RZ, 0x1 ;  /* 0x00000001ff177803 */ /* 0x000fe20000000000 */
[----:B------:R-:W-:Y:S08]  /*12c10*/  BRA `(.L_x_3891) ;  /* 0x0000000c003c7947 */ /* 0x000ff00003800000 */
.L_x_3894:
        /* <DEDUP_REMOVED lines=12> */
.L_x_3897:
        /* <DEDUP_REMOVED lines=11> */
.L_x_3896:
[----:B------:R-:W2:Y:S02]  /*12d90*/  LDG.E.64 R2, desc[UR36][R2.64] ;  /* 0x0000002402027981 */ /* 0x000ea4000c1e1b00 */
[----:B--2---:R-:W-:-:S06]  /*12da0*/  DSETP.NEU.AND P0, PT, R2, RZ, PT ;  /* 0x000000ff0200722a */ /* 0x004fcc0003f0d000 */
[----:B------:R-:W-:Y:S01]  /*12db0*/  P2R R23, PR, RZ, 0x1 ;  /* 0x00000001ff177803 */ /* 0x000fe20000000000 */
[----:B------:R-:W-:Y:S07]  /*12dc0*/  BRA `(.L_x_3891) ;  /* 0x0000000800d07947 */ /* 0x000fee0003800000 */
.L_x_3886:
        /* <DEDUP_REMOVED lines=12> */
.L_x_3900:
[----:B------:R-:W2:Y:S02]  /*12e90*/  LDG.E.128 R4, desc[UR36][R2.64] ;  /* 0x0000002402047981 */ /* 0x000ea4000c1e1d00 */
[----:B--2---:R-:W-:-:S06]  /*12ea0*/  DSETP.NEU.AND P0, PT, R6, RZ, PT ;  /* 0x000000ff0600722a */ /* 0x004fcc0003f0d000 */
[----:B------:R-:W-:-:S06]  /*12eb0*/  DSETP.NEU.OR P0, PT, R4, RZ, P0 ;  /* 0x000000ff0400722a */ /* 0x000fcc000070d400 */
[----:B------:R-:W-:Y:S01]  /*12ec0*/  P2R R23, PR, RZ, 0x1 ;  /* 0x00000001ff177803 */ /* 0x000fe20000000000 */
[----:B------:R-:W-:Y:S07]  /*12ed0*/  BRA `(.L_x_3891) ;  /* 0x00000008008c7947 */ /* 0x000fee0003800000 */
.L_x_3899:
        /* <DEDUP_REMOVED lines=28> */
.L_x_3902:
        /* <DEDUP_REMOVED lines=15> */
.L_x_3901:
[----:B------:R-:W2:Y:S02]  /*13190*/  LDG.E.U16 R0, desc[UR36][R2.64] ;  /* 0x0000002402007981 */ /* 0x000ea4000c1e1500 */
[----:B--2---:R-:W-:-:S05]  /*131a0*/  IMAD.U32 R0, R0, 0x10000, RZ ;  /* 0x0001000000007824 */ /* 0x004fca00078e00ff */
[----:B------:R-:W-:-:S04]  /*131b0*/  FSETP.NEU.FTZ.AND P0, PT, R0, RZ, PT ;  /* 0x000000ff0000720b */ /* 0x000fc80003f1d000 */
[----:B------:R-:W-:Y:S01]  /*131c0*/  P2R R23, PR, RZ, 0x1 ;  /* 0x00000001ff177803 */ /* 0x000fe20000000000 */
[----:B------:R-:W-:Y:S08]  /*131d0*/  BRA `(.L_x_3891) ;  /* 0x0000000400cc7947 */ /* 0x000ff00003800000 */
.L_x_3898:
        /* <DEDUP_REMOVED lines=12> */
.L_x_3905:
        /* <DEDUP_REMOVED lines=21> */
.L_x_3909:
[----:B------:R-:W-:Y:S05]  /*133f0*/  BSYNC B1 ;  /* 0x0000000000017941 */ /* 0x000fea0003800000 */
.L_x_3908:
[----:B------:R-:W-:Y:S01]  /*13400*/  LEA R3, R0, 0x3b800000, 0x17 ;  /* 0x3b80000000037811 */ /* 0x000fe200078eb8ff */
[----:B------:R-:W-:-:S05]  /*13410*/  IMAD.SHL.U32 R0, R2, 0x100000, RZ ;  /* 0x0010000002007824 */ /* 0x000fca00078e00ff */
[----:B------:R-:W-:-:S07]  /*13420*/  LOP3.LUT R0, R3, R0, R4, 0xfe, !PT ;  /* 0x0000000003007212 */ /* 0x000fce00078efe04 */
.L_x_3907:
[----:B------:R-:W-:Y:S05]  /*13430*/  BSYNC B0 ;  /* 0x0000000000007941 */ /* 0x000fea0003800000 */
.L_x_3906:
[----:B------:R-:W-:-:S04]  /*13440*/  FSETP.NEU.FTZ.AND P0, PT, R0, RZ, PT ;  /* 0x000000ff0000720b */ /* 0x000fc80003f1d000 */
[----:B------:R-:W-:Y:S01]  /*13450*/  P2R R23, PR, RZ, 0x1 ;  /* 0x00000001ff177803 */ /* 0x000fe20000000000 */
[----:B------:R-:W-:Y:S08]  /*13460*/  BRA `(.L_x_3891) ;  /* 0x0000000400287947 */ /* 0x000ff00003800000 */
.L_x_3904:
        /* <DEDUP_REMOVED lines=21> */
.L_x_3913:
[----:B------:R-:W-:Y:S05]  /*135c0*/  BSYNC B1 ;  /* 0x0000000000017941 */ /* 0x000fea0003800000 */
.L_x_3912:
[----:B------:R-:W-:Y:S01]  /*135d0*/  LEA R3, R0, 0x37800000, 0x17 ;  /* 0x3780000000037811 */ /* 0x000fe200078eb8ff */
[----:B------:R-:W-:-:S05]  /*135e0*/  IMAD.SHL.U32 R0, R2, 0x200000, RZ ;  /* 0x0020000002007824 */ /* 0x000fca00078e00ff */
[----:B------:R-:W-:-:S07]  /*135f0*/  LOP3.LUT R0, R3, R0, R4, 0xfe, !PT ;  /* 0x0000000003007212 */ /* 0x000fce00078efe04 */
.L_x_3911:
[----:B------:R-:W-:Y:S05]  /*13600*/  BSYNC B0 ;  /* 0x0000000000007941 */ /* 0x000fea0003800000 */
.L_x_3910:
[----:B------:R-:W-:-:S04]  /*13610*/  FSETP.NEU.FTZ.AND P0, PT, R0, RZ, PT ;  /* 0x000000ff0000720b */ /* 0x000fc80003f1d000 */
[----:B------:R-:W-:Y:S01]  /*13620*/  P2R R23, PR, RZ, 0x1 ;  /* 0x00000001ff177803 */ /* 0x000fe20000000000 */
[----:B------:R-:W-:Y:S08]  /*13630*/  BRA `(.L_x_3891) ;  /* 0x0000000000b47947 */ /* 0x000ff00003800000 */
.L_x_3903:
        /* <DEDUP_REMOVED lines=14> */
.L_x_3917:
[----:B------:R-:W-:Y:S05]  /*13720*/  BSYNC B0 ;  /* 0x0000000000007941 */ /* 0x000fea0003800000 */
.L_x_3916:
[----:B------:R-:W-:-:S04]  /*13730*/  FSETP.NEU.FTZ.AND P0, PT, R0, RZ, PT ;  /* 0x000000ff0000720b */ /* 0x000fc80003f1d000 */
[----:B------:R-:W-:Y:S01]  /*13740*/  P2R R23, PR, RZ, 0x1 ;  /* 0x00000001ff177803 */ /* 0x000fe20000000000 */
[----:B------:R-:W-:Y:S08]  /*13750*/  BRA `(.L_x_3891) ;  /* 0x00000000006c7947 */ /* 0x000ff00003800000 */
.L_x_3890:
        /* <DEDUP_REMOVED lines=16> */
.L_x_3918:
[----:B------:R-:W-:-:S04]  /*13860*/  PLOP3.LUT P0, PT, PT, PT, PT, 0x8, 0x0 ;  /* 0x000000000000781c */ /* 0x000fc80003f0e170 */
[----:B------:R-:W-:Y:S01]  /*13870*/  P2R R23, PR, RZ, 0x1 ;  /* 0x00000001ff177803 */ /* 0x000fe20000000000 */
[----:B------:R-:W-:Y:S08]  /*13880*/  BRA `(.L_x_3891) ;  /* 0x0000000000207947 */ /* 0x000ff00003800000 */
.L_x_3915:
[----:B------:R-:W2:Y:S02]  /*13890*/  LDG.E.64 R2, desc[UR36][R2.64] ;  /* 0x0000002402027981 */ /* 0x000ea4000c1e1b00 */
[----:B--2---:R-:W-:-:S04]  /*138a0*/  ISETP.NE.U32.AND P0, PT, R2, RZ, PT ;  /* 0x000000ff0200720c */ /* 0x004fc80003f05070 */
[----:B------:R-:W-:-:S04]  /*138b0*/  ISETP.NE.AND.EX P0, PT, R3, RZ, PT, P0 ;  /* 0x000000ff0300720c */ /* 0x000fc80003f05300 */
[----:B------:R-:W-:Y:S01]  /*138c0*/  P2R R23, PR, RZ, 0x1 ;  /* 0x00000001ff177803 */ /* 0x000fe20000000000 */
[----:B------:R-:W-:Y:S08]  /*138d0*/  BRA `(.L_x_3891) ;  /* 0x00000000000c7947 */ /* 0x000ff00003800000 */
.L_x_3914:
[----:B------:R-:W2:Y:S02]  /*138e0*/  LDG.E R2, desc[UR36][R2.64] ;  /* 0x0000002402027981 */ /* 0x000ea4000c1e1900 */
[----:B--2---:R-:W-:-:S04]  /*138f0*/  ISETP.NE.AND P0, PT, R2, RZ, PT ;  /* 0x000000ff0200720c */ /* 0x004fc80003f05270 */
[----:B------:R-:W-:-:S09]  /*13900*/  P2R R23, PR, RZ, 0x1 ;  /* 0x00000001ff177803 */ /* 0x000fd20000000000 */
.L_x_3891:
        /* <DEDUP_REMOVED lines=18> */
.L_x_3922:
[----:B------:R0:W5:Y:S01]  /*13a30*/  LDG.E.U8 R2, desc[UR36][R4.64] ;  /* 0x0000002404027981 */ /* 0x000162000c1e1100 */
[----:B------:R-:W-:Y:S01]  /*13a40*/  IMAD.MOV.U32 R3, RZ, RZ, RZ ;  /* 0x000000ffff037224 */ /* 0x000fe200078e00ff */
[----:B------:R-:W-:Y:S06]  /*13a50*/  BRA `(.L_x_3924) ;  /* 0x0000000c00487947 */ /* 0x000fec0003800000 */
.L_x_3921:
        /* <DEDUP_REMOVED lines=8> */
.L_x_3926:
[----:B------:R-:W2:Y:S02]  /*13ae0*/  LDG.E R2, desc[UR36][R4.64] ;  /* 0x0000002404027981 */ /* 0x000ea4000c1e1900 */
[----:B--2---:R-:W-:Y:S01]  /*13af0*/  SHF.R.S32.HI R3, RZ, 0x1f, R2 ;  /* 0x0000001fff037819 */ /* 0x004fe20000011402 */
[----:B------:R-:W-:Y:S06]  /*13b00*/  BRA `(.L_x_3924) ;  /* 0x0000000c001c7947 */ /* 0x000fec0003800000 */
.L_x_3925:
[----:B------:R-:W2:Y:S02]  /*13b10*/  LDG.E.S16 R2, desc[UR36][R4.64] ;  /* 0x0000002404027981 */ /* 0x000ea4000c1e1700 */
[----:B--2---:R-:W-:Y:S01]  /*13b20*/  SHF.R.S32.HI R3, RZ, 0x1f, R2 ;  /* 0x0000001fff037819 */ /* 0x004fe20000011402 */
[----:B------:R-:W-:Y:S06]  /*13b30*/  BRA `(.L_x_3924) ;  /* 0x0000000c00107947 */ /* 0x000fec0003800000 */
.L_x_3920:
        /* <DEDUP_REMOVED lines=9> */
.L_x_3928:
[----:B------:R-:W2:Y:S02]  /*13bd0*/  LDG.E.U16 R4, desc[UR36][R4.64] ;  /* 0x0000002404047981 */ /* 0x000ea4000c1e1500 */
[----:B--2---:R-:W-:-:S06]  /*13be0*/  HADD2.F32 R2, -RZ, R4.H0_H0 ;  /* 0x20000004ff027230 */ /* 0x004fcc0000004100 */
[----:B------:R-:W0:Y:S01]  /*13bf0*/  F2I.S64.TRUNC R2, R2 ;  /* 0x0000000200027311 */ /* 0x000e22000020d900 */
[----:B------:R-:W-:Y:S05]  /*13c00*/  BRA `(.L_x_3924) ;  /* 0x0000000800dc7947 */ /* 0x000fea0003800000 */
.L_x_3927:
        /* <DEDUP_REMOVED lines=9> */
.L_x_3930:
[----:B------:R-:W2:Y:S02]  /*13ca0*/  LDG.E.U16 R4, desc[UR36][R4.64] ;  /* 0x0000002404047981 */ /* 0x000ea4000c1e1500 */
[----:B--2---:R-:W-:-:S06]  /*13cb0*/  HADD2.F32 R2, -RZ, R4.H0_H0 ;  /* 0x20000004ff027230 */ /* 0x004fcc0000004100 */
[----:B------:R-:W3:Y:S01]  /*13cc0*/  F2I.S64.TRUNC R2, R2 ;  /* 0x0000000200027311 */ /* 0x000ee2000020d900 */
[----:B------:R-:W-:Y:S05]  /*13cd0*/  BRA `(.L_x_3924) ;  /* 0x0000000800a87947 */ /* 0x000fea0003800000 */
.L_x_3929:
[----:B------:R-:W2:Y:S02]  /*13ce0*/  LDG.E.64 R2, desc[UR36][R4.64] ;  /* 0x0000002404027981 */ /* 0x000ea4000c1e1b00 */
[----:B--2---:R-:W4:Y:S01]  /*13cf0*/  F2I.S64.F64.TRUNC R2, R2 ;  /* 0x0000000200027311 */ /* 0x004f22000030d900 */
[----:B------:R-:W-:Y:S05]  /*13d00*/  BRA `(.L_x_3924) ;  /* 0x00000008009c7947 */ /* 0x000fea0003800000 */
.L_x_3919:
        /* <DEDUP_REMOVED lines=13> */
.L_x_3933:
[----:B------:R-:W2:Y:S02]  /*13de0*/  LDG.E.64 R2, desc[UR36][R4.64] ;  /* 0x0000002404027981 */ /* 0x000ea4000c1e1b00 */
[----:B--2---:R-:W0:Y:S01]  /*13df0*/  F2I.S64.F64.TRUNC R2, R2 ;  /* 0x0000000200027311 */ /* 0x004e22000030d900 */
[----:B------:R-:W-:Y:S05]  /*13e00*/  BRA `(.L_x_3924) ;  /* 0x00000008005c7947 */ /* 0x000fea0003800000 */
.L_x_3932:
        /* <DEDUP_REMOVED lines=27> */
.L_x_3935:
        /* <DEDUP_REMOVED lines=14> */
.L_x_3934:
[----:B------:R-:W2:Y:S02]  /*140a0*/  LDG.E.U16 R2, desc[UR36][R4.64] ;  /* 0x0000002404027981 */ /* 0x000ea4000c1e1500 */
[----:B--2---:R-:W-:-:S06]  /*140b0*/  IMAD.U32 R2, R2, 0x10000, RZ ;  /* 0x0001000002027824 */ /* 0x004fcc00078e00ff */
[----:B------:R-:W0:Y:S01]  /*140c0*/  F2I.S64.TRUNC R2, R2 ;  /* 0x0000000200027311 */ /* 0x000e22000020d900 */
[----:B------:R-:W-:Y:S05]  /*140d0*/  BRA `(.L_x_3924) ;  /* 0x0000000400a87947 */ /* 0x000fea0003800000 */
.L_x_3931:
        /* <DEDUP_REMOVED lines=11> */
.L_x_3938:
        /* <DEDUP_REMOVED lines=21> */
.L_x_3942:
[----:B------:R-:W-:Y:S05]  /*142e0*/  BSYNC B1 ;  /* 0x0000000000017941 */ /* 0x000fea0003800000 */
.L_x_3941:
[----:B------:R-:W-:Y:S01]  /*142f0*/  IMAD.SHL.U32 R2, R2, 0x100000, RZ ;  /* 0x0010000002027824 */ /* 0x000fe200078e00ff */
[----:B------:R-:W-:-:S04]  /*14300*/  LEA R3, R0, 0x3b800000, 0x17 ;  /* 0x3b80000000037811 */ /* 0x000fc800078eb8ff */
[----:B------:R-:W-:-:S07]  /*14310*/  LOP3.LUT R2, R3, R2, R4, 0xfe, !PT ;  /* 0x0000000203027212 */ /* 0x000fce00078efe04 */
.L_x_3940:
[----:B------:R-:W-:Y:S05]  /*14320*/  BSYNC B0 ;  /* 0x0000000000007941 */ /* 0x000fea0003800000 */
.L_x_3939:
[----:B------:R-:W0:Y:S01]  /*14330*/  F2I.S64.TRUNC R2, R2 ;  /* 0x0000000200027311 */ /* 0x000e22000020d900 */
[----:B------:R-:W-:Y:S05]  /*14340*/  BRA `(.L_x_3924) ;  /* 0x00000004000c7947 */ /* 0x000fea0003800000 */
.L_x_3937:
        /* <DEDUP_REMOVED lines=21> */
.L_x_3946:
[----:B------:R-:W-:Y:S05]  /*144a0*/  BSYNC B1 ;  /* 0x0000000000017941 */ /* 0x000fea0003800000 */
.L_x_3945:
[----:B------:R-:W-:Y:S01]  /*144b0*/  IMAD.SHL.U32 R2, R2, 0x200000, RZ ;  /* 0x0020000002027824 */ /* 0x000fe200078e00ff */
[----:B------:R-:W-:-:S04]  /*144c0*/  LEA R3, R0, 0x37800000, 0x17 ;  /* 0x3780000000037811 */ /* 0x000fc800078eb8ff */
[----:B------:R-:W-:-:S07]  /*144d0*/  LOP3.LUT R2, R3, R2, R4, 0xfe, !PT ;  /* 0x0000000203027212 */ /* 0x000fce00078efe04 */
.L_x_3944:
[----:B------:R-:W-:Y:S05]  /*144e0*/  BSYNC B0 ;  /* 0x0000000000007941 */ /* 0x000fea0003800000 */
.L_x_3943:
[----:B------:R-:W0:Y:S01]  /*144f0*/  F2I.S64.TRUNC R2, R2 ;  /* 0x0000000200027311 */ /* 0x000e22000020d900 */
[----:B------:R-:W-:Y:S05]  /*14500*/  BRA `(.L_x_3924) ;  /* 0x00000000009c7947 */ /* 0x000fea0003800000 */
.L_x_3936:
        /* <DEDUP_REMOVED lines=14> */
.L_x_3950:
[----:B------:R-:W-:Y:S05]  /*145f0*/  BSYNC B0 ;  /* 0x0000000000007941 */ /* 0x000fea0003800000 */
.L_x_3949:
[----:B------:R-:W0:Y:S01]  /*14600*/  F2I.S64.TRUNC R2, R2 ;  /* 0x0000000200027311 */ /* 0x000e22000020d900 */
[----:B------:R-:W-:Y:S05]  /*14610*/  BRA `(.L_x_3924) ;  /* 0x0000000000587947 */ /* 0x000fea0003800000 */
.L_x_3923:
        /* <DEDUP_REMOVED lines=16> */
.L_x_3951:
[----:B------:R-:W-:Y:S01]  /*14720*/  CS2R R2, SRZ ;  /* 0x0000000000027805 */ /* 0x000fe2000001ff00 */
[----:B------:R-:W-:Y:S06]  /*14730*/  BRA `(.L_x_3924) ;  /* 0x0000000000107947 */ /* 0x000fec0003800000 */
.L_x_3948:
[----:B------:R0:W5:Y:S01]  /*14740*/  LDG.E.64 R2, desc[UR36][R4.64] ;  /* 0x0000002404027981 */ /* 0x000162000c1e1b00 */
[----:B------:R-:W-:Y:S05]  /*14750*/  BRA `(.L_x_3924) ;  /* 0x0000000000087947 */ /* 0x000fea0003800000 */
.L_x_3947:
[----:B------:R0:W5:Y:S01]  /*14760*/  LDG.E R2, desc[UR36][R4.64] ;  /* 0x0000002404027981 */ /* 0x000162000c1e1900 */
[----:B------:R-:W-:-:S07]  /*14770*/  IMAD.MOV.U32 R3, RZ, RZ, RZ ;  /* 0x000000ffff037224 */ /* 0x000fce00078e00ff */
.L_x_3924:
        /* <DEDUP_REMOVED lines=10> */
.L_x_3953:
[----:B------:R-:W-:Y:S05]  /*14820*/  BSYNC B0 ;  /* 0x0000000000007941 */ /* 0x000fea0003800000 */
.L_x_3952:
        /* <DEDUP_REMOVED lines=10> */
[----:B0-----:R-:W-:Y:S01]  /*148d0*/  STG.E.U8 desc[UR36][R16.64], R3 ;  /* 0x0000000310007986 */ /* 0x001fe2000c101124 */
[----:B------:R-:W-:Y:S05]  /*148e0*/  EXIT ;  /* 0x000000000000794d */ /* 0x000fea0003800000 */
.L_x_3957:
[----:B-----5:R-:W2:Y:S02]  /*148f0*/  F2I.S64.TRUNC R18, R18 ;  /* 0x0000001200127311 */ /* 0x020ea4000020d900 */
[----:B--234-:R-:W-:-:S05]  /*14900*/  IMAD.MOV.U32 R3, RZ, RZ, R18 ;  /* 0x000000ffff037224 */ /* 0x01cfca00078e0012 */
[----:B------:R-:W-:Y:S01]  /*14910*/  STG.E.U8 desc[UR36][R16.64], R3 ;  /* 0x0000000310007986 */ /* 0x000fe2000c101124 */
[----:B------:R-:W-:Y:S05]  /*14920*/  EXIT ;  /* 0x000000000000794d */ /* 0x000fea0003800000 */
.L_x_3956:
[----:B------:R-:W-:-:S13]  /*14930*/  ISETP.NE.AND P0, PT, R0, 0x2, PT ;  /* 0x000000020000780c */ /* 0x000fda0003f05270 */
[----:B------:R-:W-:Y:S05]  /*14940*/  @!P0 BRA `(.L_x_3959) ;  /* 0x0000000000288947 */ /* 0x000fea0003800000 */
[----:B------:R-:W-:-:S13]  /*14950*/  ISETP.NE.AND P0, PT, R0, 0x3, PT ;  /* 0x000000030000780c */ /* 0x000fda0003f05270 */
[----:B------:R-:W-:Y:S05]  /*14960*/  @!P0 BRA `(.L_x_3960) ;  /* 0x0000000000148947 */ /* 0x000fea0003800000 */
[----:B------:R-:W-:-:S13]  /*14970*/  ISETP.NE.AND P0, PT, R0, 0x4, PT ;  /* 0x000000040000780c */ /* 0x000fda0003f05270 */
[----:B------:R-:W-:Y:S05]  /*14980*/  @P0 BRA `(.L_x_3958) ;  /* 0x0000000800d40947 */ /* 0x000fea0003800000 */
[----:B-----5:R-:W0:Y:S02]  /*14990*/  F2I.S64.TRUNC R18, R18 ;  /* 0x0000001200127311 */ /* 0x020e24000020d900 */
[----:B0-----:R-:W-:Y:S01]  /*149a0*/  STG.E.64 desc[UR36][R16.64], R18 ;  /* 0x0000001210007986 */ /* 0x001fe2000c101b24 */
[----:B------:R-:W-:Y:S05]  /*149b0*/  EXIT ;  /* 0x000000000000794d */ /* 0x000fea0003800000 */
.L_x_3960:
[----:B--2345:R-:W0:Y:S02]  /*149c0*/  F2I.FTZ.TRUNC.NTZ R3, R18 ;  /* 0x0000001200037305 */ /* 0x03ce24000021f100 */
[----:B0-----:R-:W-:Y:S01]  /*149d0*/  STG.E desc[UR36][R16.64], R3 ;  /* 0x0000000310007986 */ /* 0x001fe2000c101924 */
[----:B------:R-:W-:Y:S05]  /*149e0*/  EXIT ;  /* 0x000000000000794d */ /* 0x000fea0003800000 */
.L_x_3959:
[----:B--2345:R-:W0:Y:S02]  /*149f0*/  F2I.FTZ.TRUNC.NTZ R3, R18 ;  /* 0x0000001200037305 */ /* 0x03ce24000021f100 */
[----:B0-----:R-:W-:Y:S01]  /*14a00*/  STG.E.U16 desc[UR36][R16.64], R3 ;  /* 0x0000000310007986 */ /* 0x001fe2000c101524 */
[----:B------:R-:W-:Y:S05]  /*14a10*/  EXIT ;  /* 0x000000000000794d */ /* 0x000fea0003800000 */
.L_x_3955:
[----:B------:R-:W-:-:S13]  /*14a20*/  ISETP.GT.AND P0, PT, R0, 0x6, PT ;  /* 0x000000060000780c */ /* 0x000fda0003f04270 */
[----:B------:R-:W-:Y:S05]  /*14a30*/  @P0 BRA `(.L_x_3961) ;  /* 0x0000000000240947 */ /* 0x000fea0003800000 */
[----:B------:R-:W-:-:S13]  /*14a40*/  ISETP.NE.AND P0, PT, R0, 0x5, PT ;  /* 0x000000050000780c */ /* 0x000fda0003f05270 */
[----:B------:R-:W-:Y:S05]  /*14a50*/  @!P0 BRA `(.L_x_3962) ;  /* 0x0000000000108947 */ /* 0x000fea0003800000 */
[----:B------:R-:W-:-:S13]  /*14a60*/  ISETP.NE.AND P0, PT, R0, 0x6, PT ;  /* 0x000000060000780c */ /* 0x000fda0003f05270 */
[----:B------:R-:W-:Y:S05]  /*14a70*/  @P0 BRA `(.L_x_3958) ;  /* 0x0000000800980947 */ /* 0x000fea0003800000 */
[----:B-----5:R-:W-:Y:S01]  /*14a80*/  STG.E desc[UR36][R16.64], R18 ;  /* 0x0000001210007986 */ /* 0x020fe2000c101924 */
[----:B------:R-:W-:Y:S05]  /*14a90*/  EXIT ;  /* 0x000000000000794d */ /* 0x000fea0003800000 */
.L_x_3962:
[----:B-----5:R-:W-:-:S05]  /*14aa0*/  F2FP.F16.F32.PACK_AB R18, RZ, R18 ;  /* 0x00000012ff12723e */ /* 0x020fca00000000ff */
[----:B------:R-:W-:Y:S01]  /*14ab0*/  STG.E.U16 desc[UR36][R16.64], R18 ;  /* 0x0000001210007986 */ /* 0x000fe2000c101524 */
[----:B------:R-:W-:Y:S05]  /*14ac0*/  EXIT ;  /* 0x000000000000794d */ /* 0x000fea0003800000 */
.L_x_3961:
[----:B------:R-:W-:-:S13]  /*14ad0*/  ISETP.NE.AND P0, PT, R0, 0x7, PT ;  /* 0x000000070000780c */ /* 0x000fda0003f05270 */
[----:B------:R-:W-:Y:S05]  /*14ae0*/  @!P0 BRA `(.L_x_3963) ;  /* 0x0000000000248947 */ /* 0x000fea0003800000 */
[----:B------:R-:W-:-:S13]  /*14af0*/  ISETP.NE.AND P0, PT, R0, 0x8, PT ;  /* 0x000000080000780c */ /* 0x000fda0003f05270 */
[----:B------:R-:W-:Y:S05]  /*14b00*/  @!P0 BRA `(.L_x_3964) ;  /* 0x0000000000108947 */ /* 0x000fea0003800000 */
[----:B------:R-:W-:-:S13]  /*14b10*/  ISETP.NE.AND P0, PT, R0, 0x9, PT ;  /* 0x000000090000780c */ /* 0x000fda0003f05270 */
[----:B------:R-:W-:Y:S05]  /*14b20*/  @P0 BRA `(.L_x_3958) ;  /* 0x00000008006c0947 */ /* 0x000fea0003800000 */
[----:B-----5:R-:W-:Y:S01]  /*14b30*/  STG.E.64 desc[UR36][R16.64], R18 ;  /* 0x0000001210007986 */ /* 0x020fe2000c101b24 */
[----:B------:R-:W-:Y:S05]  /*14b40*/  EXIT ;  /* 0x000000000000794d */ /* 0x000fea0003800000 */
.L_x_3964:
[----:B-----5:R-:W-:-:S05]  /*14b50*/  F2FP.F16.F32.PACK_AB R19, R19, R18 ;  /* 0x000000121313723e */ /* 0x020fca00000000ff */
[----:B------:R-:W-:Y:S01]  /*14b60*/  STG.E desc[UR36][R16.64], R19 ;  /* 0x0000001310007986 */ /* 0x000fe2000c101924 */
[----:B------:R-:W-:Y:S05]  /*14b70*/  EXIT ;  /* 0x000000000000794d */ /* 0x000fea0003800000 */
.L_x_3963:
[----:B--2345:R-:W-:-:S06]  /*14b80*/  FMUL.FTZ R2, R18, 1 ;  /* 0x3f80000012027820 */ /* 0x03cfcc0000410000 */
[----:B------:R-:W0:Y:S02]  /*14b90*/  F2F.F64.F32 R2, R2 ;  /* 0x0000000200027310 */ /* 0x000e240000201800 */
[----:B0-----:R-:W-:Y:S01]  /*14ba0*/  STG.E.64 desc[UR36][R16.64], R2 ;  /* 0x0000000210007986 */ /* 0x001fe2000c101b24 */
[----:B------:R-:W-:Y:S05]  /*14bb0*/  EXIT ;  /* 0x000000000000794d */ /* 0x000fea0003800000 */
.L_x_3954:
        /* <DEDUP_REMOVED lines=12> */
[----:B------:R-:W-:Y:S01]  /*14c80*/  STG.E.U8 desc[UR36][R16.64], R3 ;  /* 0x0000000310007986 */ /* 0x000fe2000c101124 */
[----:B------:R-:W-:Y:S05]  /*14c90*/  EXIT ;  /* 0x000000000000794d */ /* 0x000fea0003800000 */
.L_x_3967:
[----:B-----5:R-:W-:Y:S01]  /*14ca0*/  FMUL.FTZ R4, R18, 1 ;  /* 0x3f80000012047820 */ /* 0x020fe20000410000 */
[----:B------:R-:W-:-:S05]  /*14cb0*/  FMUL.FTZ R6, R19, 1 ;  /* 0x3f80000013067820 */ /* 0x000fca0000410000 */
[----:B------:R-:W-:Y:S08]  /*14cc0*/  F2F.F64.F32 R4, R4 ;  /* 0x0000000400047310 */ /* 0x000ff00000201800 */
[----:B------:R-:W0:Y:S02]  /*14cd0*/  F2F.F64.F32 R6, R6 ;  /* 0x0000000600067310 */ /* 0x000e240000201800 */
[----:B0-----:R-:W-:Y:S01]  /*14ce0*/  STG.E.128 desc[UR36][R16.64], R4 ;  /* 0x0000000410007986 */ /* 0x001fe2000c101d24 */
[----:B------:R-:W-:Y:S05]  /*14cf0*/  EXIT ;  /* 0x000000000000794d */ /* 0x000fea0003800000 */
.L_x_3966:
        /* <DEDUP_REMOVED lines=20> */
.L_x_3971:
[----:B------:R-:W-:Y:S05]  /*14e40*/  BSYNC B0 ;  /* 0x0000000000007941 */ /* 0x000fea0003800000 */
.L_x_3970:
[----:B------:R-:W-:-:S05]  /*14e50*/  LOP3.LUT R5, R0, R5, RZ, 0xfc, !PT ;  /* 0x0000000500057212 */ /* 0x000fca00078efcff */
[----:B------:R-:W-:Y:S01]  /*14e60*/  STG.E.U8 desc[UR36][R16.64], R5 ;  /* 0x0000000510007986 */ /* 0x000fe2000c101124 */
[----:B------:R-:W-:Y:S05]  /*14e70*/  EXIT ;  /* 0x000000000000794d */ /* 0x000fea0003800000 */
.L_x_3969:
        /* <DEDUP_REMOVED lines=12> */
.L_x_3973:
[----:B------:R-:W-:Y:S01]  /*14f40*/  IMAD.MOV.U32 R0, RZ, RZ, 0x7f ;  /* 0x0000007fff007424 */ /* 0x000fe200078e00ff */
[----:B------:R-:W-:-:S04]  /*14f50*/  ISETP.GT.U32.AND P0, PT, R2, 0x7f800000, PT ;  /* 0x7f8000000200780c */ /* 0x000fc80003f04070 */
[----:B------:R-:W-:-:S09]  /*14f60*/  SEL R0, R0, 0x7c, P0 ;  /* 0x0000007c00007807 */ /* 0x000fd20000000000 */
.L_x_3974:
[----:B------:R-:W-:Y:S05]  /*14f70*/  BSYNC B0 ;  /* 0x0000000000007941 */ /* 0x000fea0003800000 */
.L_x_3972:
[----:B------:R-:W-:-:S04]  /*14f80*/  LOP3.LUT R18, R18, 0x80000000, RZ, 0xc0, !PT ;  /* 0x8000000012127812 */ /* 0x000fc800078ec0ff */
[----:B------:R-:W-:-:S04]  /*14f90*/  SHF.R.U32.HI R3, RZ, 0x18, R18 ;  /* 0x00000018ff037819 */ /* 0x000fc80000011612 */
[----:B------:R-:W-:-:S05]  /*14fa0*/  LOP3.LUT R3, R0, R3, RZ, 0xfc, !PT ;  /* 0x0000000300037212 */ /* 0x000fca00078efcff */
[----:B------:R-:W-:Y:S01]  /*14fb0*/  STG.E.U8 desc[UR36][R16.64], R3 ;  /* 0x0000000310007986 */ /* 0x000fe2000c101124 */
[----:B------:R-:W-:Y:S05]  /*14fc0*/  EXIT ;  /* 0x000000000000794d */ /* 0x000fea0003800000 */
.L_x_3968:
[----:B-----5:R-:W-:-:S05]  /*14fd0*/  F2FP.BF16.F32.PACK_AB R18, RZ, R18 ;  /* 0x00000012ff12723e */ /* 0x020fca00000010ff */
[----:B------:R-:W-:Y:S01]  /*14fe0*/  STG.E.U16 desc[UR36][R16.64], R18 ;  /* 0x0000001210007986 */ /* 0x000fe2000c101524 */
[----:B------:R-:W-:Y:S05]  /*14ff0*/  EXIT ;  /* 0x000000000000794d */ /* 0x000fea0003800000 */
.L_x_3965:
        /* <DEDUP_REMOVED lines=9> */
[----:B0-----:R-:W-:Y:S01]  /*15090*/  STG.E.U16 desc[UR36][R16.64], R3 ;  /* 0x0000000310007986 */ /* 0x001fe2000c101524 */
[----:B------:R-:W-:Y:S05]  /*150a0*/  EXIT ;  /* 0x000000000000794d */ /* 0x000fea0003800000 */
.L_x_3977:
        /* <DEDUP_REMOVED lines=16> */
.L_x_3980:
[----:B------:R-:W-:-:S04]  /*151b0*/  LOP3.LUT R18, R18, 0x80000000, RZ, 0xc0, !PT ;  /* 0x8000000012127812 */ /* 0x000fc800078ec0ff */
[----:B------:R-:W-:-:S04]  /*151c0*/  SHF.R.U32.HI R3, RZ, 0x18, R18 ;  /* 0x00000018ff037819 */ /* 0x000fc80000011612 */
[----:B------:R-:W-:-:S04]  /*151d0*/  LOP3.LUT R0, R0, R3, RZ, 0xfc, !PT ;  /* 0x0000000300007212 */ /* 0x000fc800078efcff */
[----:B------:R-:W-:-:S07]  /*151e0*/  PRMT R8, R0, 0x7610, R8 ;  /* 0x0000761000087816 */ /* 0x000fce0000000008 */
.L_x_3979:
[----:B------:R-:W-:Y:S05]  /*151f0*/  BSYNC B0 ;  /* 0x0000000000007941 */ /* 0x000fea0003800000 */
.L_x_3978:
[----:B------:R-:W-:Y:S01]  /*15200*/  STG.E.U8 desc[UR36][R16.64], R8 ;  /* 0x0000000810007986 */ /* 0x000fe2000c101124 */
[----:B------:R-:W-:Y:S05]  /*15210*/  EXIT ;  /* 0x000000000000794d */ /* 0x000fea0003800000 */
.L_x_3976:
        /* <DEDUP_REMOVED lines=16> */
.L_x_3983:
[----:B------:R-:W-:-:S04]  /*15320*/  LOP3.LUT R18, R18, 0x80000000, RZ, 0xc0, !PT ;  /* 0x8000000012127812 */ /* 0x000fc800078ec0ff */
[----:B------:R-:W-:-:S04]  /*15330*/  SHF.R.U32.HI R3, RZ, 0x18, R18 ;  /* 0x00000018ff037819 */ /* 0x000fc80000011612 */
[----:B------:R-:W-:-:S04]  /*15340*/  LOP3.LUT R0, R0, R3, RZ, 0xfc, !PT ;  /* 0x0000000300007212 */ /* 0x000fc800078efcff */
[----:B------:R-:W-:-:S07]  /*15350*/  PRMT R8, R0, 0x7610, R8 ;  /* 0x0000761000087816 */ /* 0x000fce0000000008 */
.L_x_3982:
[----:B------:R-:W-:Y:S05]  /*15360*/  BSYNC B0 ;  /* 0x0000000000007941 */ /* 0x000fea0003800000 */
.L_x_3981:
[----:B------:R-:W-:Y:S01]  /*15370*/  STG.E.U8 desc[UR36][R16.64], R8 ;  /* 0x0000000810007986 */ /* 0x000fe2000c101124 */
[----:B------:R-:W-:Y:S05]  /*15380*/  EXIT ;  /* 0x000000000000794d */ /* 0x000fea0003800000 */
.L_x_3975:
        /* <DEDUP_REMOVED lines=21> */
.L_x_3958:
        /* <DEDUP_REMOVED lines=16> */
.L_x_3986:
[----:B------:R-:W-:Y:S05]  /*155e0*/  EXIT ;  /* 0x000000000000794d */ /* 0x000fea0003800000 */
.L_x_3985:
[----:B-----5:R-:W0:Y:S02]  /*155f0*/  F2I.U64.TRUNC R18, R18 ;  /* 0x0000001200127311 */ /* 0x020e24000020d800 */
[----:B0-----:R-:W-:Y:S01]  /*15600*/  STG.E.64 desc[UR36][R16.64], R18 ;  /* 0x0000001210007986 */ /* 0x001fe2000c101b24 */
[----:B------:R-:W-:Y:S05]  /*15610*/  EXIT ;  /* 0x000000000000794d */ /* 0x000fea0003800000 */
.L_x_3984:
[----:B--2345:R-:W0:Y:S02]  /*15620*/  F2I.FTZ.U32.TRUNC.NTZ R3, R18 ;  /* 0x0000001200037305 */ /* 0x03ce24000021f000 */
[----:B0-----:R-:W-:Y:S01]  /*15630*/  STG.E desc[UR36][R16.64], R3 ;  /* 0x0000000310007986 */ /* 0x001fe2000c101924 */
[----:B------:R-:W-:Y:S05]  /*15640*/  EXIT ;  /* 0x000000000000794d */ /* 0x000fea0003800000 */
.L_x_3987:
        /* <DEDUP_REMOVED lines=11> */
.L_x_28015:


//--------------------- .text._ZN2at6native27unrolled_elementwise_kernelIZZZNS0_28launch_masked_scatter_kernelERKNS_10TensorBaseES4_S4_S4_ENKUlvE_clEvENKUlvE7_clEvEUlN3c107complexIfEEblE_St5arrayIPcLm4EELi4E23TrivialOffsetCalculatorILi3EjESE_ILi1EjENS0_6memory12LoadWithCastILi3EEENSH_13StoreWithCastILi1EEEEEviT_T0_T2_T3_T4_T5_ --------------------------
	.section	.text._ZN2at6native27unrolled_elementwise_kernelIZZZNS0_28launch_masked_scatter_kernelERKNS_10TensorBaseES4_S4_S4_ENKUlvE_clEvENKUlvE7_clEvEUlN3c107complexIfEEblE_St5arrayIPcLm4EELi4E23TrivialOffsetCalculatorILi3EjESE_ILi1EjENS0_6memory12LoadWithCastILi3EEENSH_13StoreWithCastILi1EEEEEviT_T0_T2_T3_T4_T5_,"ax",@progbits
	.align	128
        .global         _ZN2at6native27unrolled_elementwise_kernelIZZZNS0_28launch_masked_scatter_kernelERKNS_10TensorBaseES4_S4_S4_ENKUlvE_clEvENKUlvE7_clEvEUlN3c107complexIfEEblE_St5arrayIPcLm4EELi4E23TrivialOffsetCalculatorILi3EjESE_ILi1EjENS0_6memory12LoadWithCastILi3EEENSH_13StoreWithCastILi1EEEEEviT_T0_T2_T3_T4_T5_
        .type           _ZN2at6native27unrolled_elementwise_kernelIZZZNS0_28launch_masked_scatter_kernelERKNS_10TensorBaseES4_S4_S4_ENKUlvE_clEvENKUlvE7_clEvEUlN3c107complexIfEEblE_St5arrayIPcLm4EELi4E23TrivialOffsetCalculatorILi3EjESE_ILi1EjENS0_6memory12LoadWithCastILi3EEENSH_13StoreWithCastILi1EEEEEviT_T0_T2_T3_T4_T5_,@function
        .size           _ZN2at6native27unrolled_elementwise_kernelIZZZNS0_28launch_masked_scatter_kernelERKNS_10TensorBaseES4_S4_S4_ENKUlvE_clEvENKUlvE7_clEvEUlN3c107complexIfEEblE_St5arrayIPcLm4EELi4E23TrivialOffsetCalculatorILi3EjESE_ILi1EjENS0_6memory12LoadWithCastILi3EEENSH_13StoreWithCastILi1EEEEEviT_T0_T2_T3_T4_T5_,(.L_x_28016 - _ZN2at6native27unrolled_elementwise_kernelIZZZNS0_28launch_masked_scatter_kernelERKNS_10TensorBaseES4_S4_S4_ENKUlvE_clEvENKUlvE7_clEvEUlN3c107complexIfEEblE_St5arrayIPcLm4EELi4E23TrivialOffsetCalculatorILi3EjESE_ILi1EjENS0_6memory12LoadWithCastILi3EEENSH_13StoreWithCastILi1EEEEEviT_T0_T2_T3_T4_T5_)
        .other          _ZN2at6native27unrolled_elementwise_kernelIZZZNS0_28launch_masked_scatter_kernelERKNS_10TensorBaseES4_S4_S4_ENKUlvE_clEvENKUlvE7_clEvEUlN3c107complexIfEEblE_St5arrayIPcLm4EELi4E23TrivialOffsetCalculatorILi3EjESE_ILi1EjENS0_6memory12LoadWithCastILi3EEENSH_13StoreWithCastILi1EEEEEviT_T0_T2_T3_T4_T5_,@"STO_CUDA_ENTRY STV_DEFAULT"
_ZN2at6native27unrolled_elementwise_kernelIZZZNS0_28launch_masked_scatter_kernelERKNS_10TensorBaseES4_S4_S4_ENKUlvE_clEvENKUlvE7_clEvEUlN3c107complexIfEEblE_St5arrayIPcLm4EELi4E23TrivialOffsetCalculatorILi3EjESE_ILi1EjENS0_6memory12LoadWithCastILi3EEENSH_13StoreWithCastILi1EEEEEviT_T0_T2_T3_T4_T5_:
.text._ZN2at6native27unrolled_elementwise_kernelIZZZNS0_28launch_masked_scatter_kernelERKNS_10TensorBaseES4_S4_S4_ENKUlvE_clEvENKUlvE7_clEvEUlN3c107complexIfEEblE_St5arrayIPcLm4EELi4E23TrivialOffsetCalculatorILi3EjESE_ILi1EjENS0_6memory12LoadWithCastILi3EEENSH_13StoreWithCastILi1EEEEEviT_T0_T2_T3_T4_T5_:
[----:B------:R-:W0:Y:S01]  /*0000*/  LDC R1, c[0x0][0x28] ;  /* 0x00000a00ff017b82 */ /* 0x000e220000000800 */
[----:B------:R-:W1:Y:S07]  /*0010*/  S2R R32, SR_CTAID.X ;  /* 0x0000000000207919 */ /* 0x000e6e0000002500 */
[----:B------:R-:W1:Y:S01]  /*0020*/  LDC R0, c[0x0][0x210] ;  /* 0x00008400ff007b82 */ /* 0x000e620000000800 */
[----:B0-----:R-:W-:Y:S01]  /*0030*/  VIADD R1, R1, 0xfffffff8 ;  /* 0xfffffff801017836 */ /* 0x001fe20000000000 */
[----:B------:R-:W-:Y:S01]  /*0040*/  ULDC.64 UR36, c[0x0][0x208] ;  /* 0x0000820000247ab9 */ /* 0x000fe20000000a00 */
[----:B------:R-:W0:Y:S01]  /*0050*/  S2R R34, SR_TID.X ;  /* 0x0000000000227919 */ /* 0x000e220000002100 */
[----:B------:R-:W-:Y:S01]  /*0060*/  BSSY B7, `(.L_x_3988) ;  /* 0x00002fc000077945 */ /* 0x000fe20003800000 */
[----:B------:R-:W-:-:S02]  /*0070*/  PRMT R35, RZ, 0x7610, R35 ;  /* 0x00007610ff237816 */ /* 0x000fc40000000023 */
[----:B------:R-:W-:Y:S02]  /*0080*/  CS2R R22, SRZ ;  /* 0x0000000000167805 */ /* 0x000fe4000001ff00 */
[----:B------:R-:W-:Y:S01]  /*0090*/  CS2R R18, SRZ ;  /* 0x0000000000127805 */ /* 0x000fe2000001ff00 */
[----:B------:R-:W2:Y:S01]  /*00a0*/  LDC.U8 R30, c[0x0][0x24c] ;  /* 0x00009300ff1e7b82 */ /* 0x000ea20000000000 */
[----:B------:R-:W-:Y:S01]  /*00b0*/  IMAD.MOV.U32 R27, RZ, RZ, RZ ;  /* 0x000000ffff1b7224 */ /* 0x000fe200078e00ff */
[----:B------:R-:W-:-:S06]  /*00c0*/  CS2R R24, SRZ ;  /* 0x0000000000187805 */ /* 0x000fcc000001ff00 */
[----:B------:R-:W3:Y:S08]  /*00d0*/  LDC.U8 R31, c[0x0][0x24d] ;  /* 0x00009340ff1f7b82 */ /* 0x000ef00000000000 */
[----:B------:R-:W4:Y:S01]  /*00e0*/  LDC.U8 R28, c[0x0][0x24e] ;  /* 0x00009380ff1c7b82 */ /* 0x000f220000000000 */
[--C-:B-1----:R-:W-:Y:S01]  /*00f0*/  IMAD R29, R32, -0x200, R0.reuse ;  /* 0xfffffe00201d7824 */ /* 0x102fe200078e0200 */
[----:B------:R-:W-:-:S04]  /*0100*/  PRMT R0, RZ, 0x7610, R0 ;  /* 0x00007610ff007816 */ /* 0x000fc80000000000 */
[----:B0-----:R-:W-:Y:S01]  /*0110*/  ISETP.GE.AND P0, PT, R34, R29, PT ;  /* 0x0000001d2200720c */ /* 0x001fe20003f06270 */
[----:B------:R0:W-:-:S12]  /*0120*/  STL.S16 [R1], R0 ;  /* 0x0000000001007387 */ /* 0x0001d80000100600 */
[----:B0-----:R-:W-:Y:S05]  /*0130*/  @P0 BRA `(.L_x_3989) ;  /* 0x0000002c00b80947 */ /* 0x001fea0003800000 */
[----:B------:R-:W0:Y:S01]  /*0140*/  LDC.64 R2, c[0x0][0x230] ;  /* 0x00008c00ff027b82 */ /* 0x000e220000000a00 */
[----:B--2---:R-:W-:Y:S01]  /*0150*/  PRMT R0, R30, 0x9910, RZ ;  /* 0x000099101e007816 */ /* 0x004fe200000000ff */
[----:B------:R-:W-:Y:S01]  /*0160*/  IMAD R16, R32, 0x200, R34 ;  /* 0x0000020020107824 */ /* 0x000fe200078e0222 */
[----:B------:R-:W-:Y:S01]  /*0170*/  ULDC UR4, c[0x0][0x250] ;  /* 0x0000940000047ab9 */ /* 0x000fe20000000800 */
[----:B------:R-:W-:Y:S01]  /*0180*/  BSSY B6, `(.L_x_3990) ;  /* 0x00000f5000067945 */ /* 0x000fe20003800000 */
        /* <DEDUP_REMOVED lines=17> */
.L_x_3994:
[----:B------:R-:W2:Y:S01]  /*02a0*/  LDG.E.U8 R2, desc[UR36][R2.64] ;  /* 0x0000002402027981 */ /* 0x000ea2000c1e1100 */
[----:B------:R-:W-:Y:S01]  /*02b0*/  IMAD.MOV.U32 R25, RZ, RZ, RZ ;  /* 0x000000ffff197224 */ /* 0x000fe200078e00ff */
[----:B--2---:R-:W-:Y:S01]  /*02c0*/  I2FP.F32.U32 R24, R2 ;  /* 0x0000000200187245 */ /* 0x004fe20000201000 */
[----:B------:R-:W-:Y:S06]  /*02d0*/  BRA `(.L_x_3996) ;  /* 0x0000000c007c7947 */ /* 0x000fec0003800000 */
.L_x_3993:
        /* <DEDUP_REMOVED lines=10> */
.L_x_3998:
[----:B------:R-:W2:Y:S01]  /*0380*/  LDG.E R2, desc[UR36][R2.64] ;  /* 0x0000002402027981 */ /* 0x000ea2000c1e1900 */
[----:B------:R-:W-:Y:S01]  /*0390*/  IMAD.MOV.U32 R25, RZ, RZ, RZ ;  /* 0x000000ffff197224 */ /* 0x000fe200078e00ff */
[----:B--2---:R-:W-:Y:S01]  /*03a0*/  I2FP.F32.S32 R24, R2 ;  /* 0x0000000200187245 */ /* 0x004fe20000201400 */
[----:B------:R-:W-:Y:S06]  /*03b0*/  BRA `(.L_x_3996) ;  /* 0x0000000c00447947 */ /* 0x000fec0003800000 */
.L_x_3997:
[----:B------:R-:W2:Y:S01]  /*03c0*/  LDG.E.U16 R2, desc[UR36][R2.64] ;  /* 0x0000002402027981 */ /* 0x000ea2000c1e1500 */
[----:B------:R-:W-:Y:S01]  /*03d0*/  IMAD.MOV.U32 R25, RZ, RZ, RZ ;  /* 0x000000ffff197224 */ /* 0x000fe200078e00ff */
[----:B--2---:R2:W0:Y:S01]  /*03e0*/  I2F.S16 R24, R2 ;  /* 0x0000000200187306 */ /* 0x0044220000101400 */
[----:B------:R-:W-:Y:S05]  /*03f0*/  BRA `(.L_x_3996) ;  /* 0x0000000c00347947 */ /* 0x000fea0003800000 */
.L_x_3992:
        /* <DEDUP_REMOVED lines=9> */
.L_x_4000:
[----:B------:R-:W2:Y:S01]  /*0490*/  LDG.E.U16 R2, desc[UR36][R2.64] ;  /* 0x0000002402027981 */ /* 0x000ea2000c1e1500 */
[----:B------:R-:W-:Y:S02]  /*04a0*/  IMAD.MOV.U32 R25, RZ, RZ, RZ ;  /* 0x000000ffff197224 */ /* 0x000fe400078e00ff */
[----:B--2---:R-:W-:Y:S01]  /*04b0*/  HADD2.F32 R24, -RZ, R2.H0_H0 ;  /* 0x20000002ff187230 */ /* 0x004fe20000004100 */
[----:B------:R-:W-:Y:S06]  /*04c0*/  BRA `(.L_x_3996) ;  /* 0x0000000c00007947 */ /* 0x000fec0003800000 */
.L_x_3999:
        /* <DEDUP_REMOVED lines=8> */
.L_x_4002:
[----:B------:R-:W2:Y:S02]  /*0550*/  LDG.E R2, desc[UR36][R2.64] ;  /* 0x0000002402027981 */ /* 0x000ea4000c1e1900 */
[--C-:B--2---:R-:W-:Y:S02]  /*0560*/  HADD2.F32 R25, -RZ, R2.reuse.H1_H1 ;  /* 0x30000002ff197230 */ /* 0x104fe40000004100 */
[----:B------:R-:W-:Y:S01]  /*0570*/  HADD2.F32 R24, -RZ, R2.H0_H0 ;  /* 0x20000002ff187230 */ /* 0x000fe20000004100 */
[----:B------:R-:W-:Y:S06]  /*0580*/  BRA `(.L_x_3996) ;  /* 0x0000000800d07947 */ /* 0x000fec0003800000 */
.L_x_4001:
        /* <DEDUP_REMOVED lines=8> */
.L_x_3991:
        /* <DEDUP_REMOVED lines=13> */
.L_x_4005:
        /* <DEDUP_REMOVED lines=10> */
.L_x_4004:
        /* <DEDUP_REMOVED lines=27> */
.L_x_4007:
        /* <DEDUP_REMOVED lines=14> */
.L_x_4006:
[----:B------:R-:W2:Y:S01]  /*0a10*/  LDG.E.U16 R2, desc[UR36][R2.64] ;  /* 0x0000002402027981 */ /* 0x000ea2000c1e1500 */
[----:B------:R-:W-:Y:S02]  /*0a20*/  IMAD.MOV.U32 R25, RZ, RZ, RZ ;  /* 0x000000ffff197224 */ /* 0x000fe400078e00ff */
[----:B--2---:R-:W-:Y:S01]  /*0a30*/  IMAD.U32 R24, R2, 0x10000, RZ ;  /* 0x0001000002187824 */ /* 0x004fe200078e00ff */
[----:B------:R-:W-:Y:S06]  /*0a40*/  BRA `(.L_x_3996) ;  /* 0x0000000400a07947 */ /* 0x000fec0003800000 */
.L_x_4003:
        /* <DEDUP_REMOVED lines=12> */
.L_x_4010:
        /* <DEDUP_REMOVED lines=20> */
.L_x_4012:
[----:B------:R-:W-:Y:S05]  /*0c50*/  BSYNC B0 ;  /* 0x0000000000007941 */ /* 0x000fea0003800000 */
.L_x_4011:
[----:B------:R-:W-:Y:S01]  /*0c60*/  IMAD.SHL.U32 R2, R2, 0x100000, RZ ;  /* 0x0010000002027824 */ /* 0x000fe200078e00ff */
[----:B------:R-:W-:-:S04]  /*0c70*/  LEA R3, R0, 0x3b800000, 0x17 ;  /* 0x3b80000000037811 */ /* 0x000fc800078eb8ff */
[----:B------:R-:W-:Y:S01]  /*0c80*/  LOP3.LUT R24, R3, R2, R24, 0xfe, !PT ;  /* 0x0000000203187212 */ /* 0x000fe200078efe18 */
[----:B------:R-:W-:Y:S06]  /*0c90*/  BRA `(.L_x_3996) ;  /* 0x00000004000c7947 */ /* 0x000fec0003800000 */
.L_x_4009:
        /* <DEDUP_REMOVED lines=20> */
.L_x_4014:
[----:B------:R-:W-:Y:S05]  /*0de0*/  BSYNC B0 ;  /* 0x0000000000007941 */ /* 0x000fea0003800000 */
.L_x_4013:
[----:B------:R-:W-:Y:S01]  /*0df0*/  IMAD.SHL.U32 R2, R2, 0x200000, RZ ;  /* 0x0020000002027824 */ /* 0x000fe200078e00ff */
[----:B------:R-:W-:-:S04]  /*0e00*/  LEA R3, R0, 0x37800000, 0x17 ;  /* 0x3780000000037811 */ /* 0x000fc800078eb8ff */
[----:B------:R-:W-:Y:S01]  /*0e10*/  LOP3.LUT R24, R3, R2, R24, 0xfe, !PT ;  /* 0x0000000203187212 */ /* 0x000fe200078efe18 */
[----:B------:R-:W-:Y:S06]  /*0e20*/  BRA `(.L_x_3996) ;  /* 0x0000000000a87947 */ /* 0x000fec0003800000 */
.L_x_4008:
        /* <DEDUP_REMOVED lines=14> */
.L_x_4018:
[----:B------:R-:W-:Y:S05]  /*0f10*/  BSYNC B0 ;  /* 0x0000000000007941 */ /* 0x000fea0003800000 */
.L_x_4017:
[----:B------:R-:W-:Y:S01]  /*0f20*/  IMAD.MOV.U32 R25, RZ, RZ, RZ ;  /* 0x000000ffff197224 */ /* 0x000fe200078e00ff */
[----:B------:R-:W-:Y:S06]  /*0f30*/  BRA `(.L_x_3996) ;  /* 0x0000000000647947 */ /* 0x000fec0003800000 */
.L_x_3995:
        /* <DEDUP_REMOVED lines=16> */
.L_x_4019:
[----:B------:R-:W-:Y:S01]  /*1040*/  CS2R R24, SRZ ;  /* 0x0000000000187805 */ /* 0x000fe2000001ff00 */
[----:B------:R-:W-:Y:S06]  /*1050*/  BRA `(.L_x_3996) ;  /* 0x00000000001c7947 */ /* 0x000fec0003800000 */
.L_x_4016:
[----:B------:R-:W2:Y:S01]  /*1060*/  LDG.E.64 R2, desc[UR36][R2.64] ;  /* 0x0000002402027981 */ /* 0x000ea2000c1e1b00 */
[----:B------:R-:W-:Y:S01]  /*1070*/  IMAD.MOV.U32 R25, RZ, RZ, RZ ;  /* 0x000000ffff197224 */ /* 0x000fe200078e00ff */
[----:B--2---:R0:W1:Y:S01]  /*1080*/  I2F.U64 R24, R2 ;  /* 0x0000000200187312 */ /* 0x0040620000301000 */
[----:B------:R-:W-:Y:S05]  /*1090*/  BRA `(.L_x_3996) ;  /* 0x00000000000c7947 */ /* 0x000fea0003800000 */
.L_x_4015:
[----:B------:R-:W2:Y:S01]  /*10a0*/  LDG.E R2, desc[UR36][R2.64] ;  /* 0x0000002402027981 */ /* 0x000ea2000c1e1900 */
[----:B------:R-:W-:Y:S01]  /*10b0*/  IMAD.MOV.U32 R25, RZ, RZ, RZ ;  /* 0x000000ffff197224 */ /* 0x000fe200078e00ff */
[----:B--2---:R-:W-:-:S07]  /*10c0*/  I2FP.F32.U32 R24, R2 ;  /* 0x0000000200187245 */ /* 0x004fce0000201000 */
.L_x_3996:
[----:B------:R-:W-:Y:S05]  /*10d0*/  BSYNC B6 ;  /* 0x0000000000067941 */ /* 0x000fea0003800000 */
.L_x_3990:
[----:B0-2---:R-:W0:Y:S01]  /*10e0*/  LDC.64 R2, c[0x0][0x238] ;  /* 0x00008e00ff027b82 */ /* 0x005e220000000a00 */
[----:B---3--:R-:W-:Y:S01]  /*10f0*/  PRMT R0, R31, 0x9910, RZ ;  /* 0x000099101f007816 */ /* 0x008fe200000000ff */
        /* <DEDUP_REMOVED lines=18> */
.L_x_4023:
[----:B------:R-:W2:Y:S02]  /*1220*/  LDG.E.U8 R2, desc[UR36][R2.64] ;  /* 0x0000002402027981 */ /* 0x000ea4000c1e1100 */
[----:B--2---:R-:W-:-:S04]  /*1230*/  ISETP.NE.AND P0, PT, R2, RZ, PT ;  /* 0x000000ff0200720c */ /* 0x004fc80003f05270 */
[----:B------:R-:W-:Y:S01]  /*1240*/  P2R R17, PR, RZ, 0x1 ;  /* 0x00000001ff117803 */ /* 0x000fe20000000000 */
[----:B------:R-:W-:Y:S08]  /*1250*/  BRA `(.L_x_4025) ;  /* 0x0000000c00c47947 */ /* 0x000ff00003800000 */
.L_x_4022:
        /* <DEDUP_REMOVED lines=11> */
.L_x_4027:
[----:B------:R-:W2:Y:S02]  /*1310*/  LDG.E R2, desc[UR36][R2.64] ;  /* 0x0000002402027981 */ /* 0x000ea4000c1e1900 */
[----:B--2---:R-:W-:-:S04]  /*1320*/  ISETP.NE.AND P0, PT, R2, RZ, PT ;  /* 0x000000ff0200720c */ /* 0x004fc80003f05270 */
[----:B------:R-:W-:Y:S01]  /*1330*/  P2R R17, PR, RZ, 0x1 ;  /* 0x00000001ff117803 */ /* 0x000fe20000000000 */
[----:B------:R-:W-:Y:S08]  /*1340*/  BRA `(.L_x_4025) ;  /* 0x0000000c00887947 */ /* 0x000ff00003800000 */
.L_x_4026:
[----:B------:R-:W2:Y:S02]  /*1350*/  LDG.E.U16 R2, desc[UR36][R2.64] ;  /* 0x0000002402027981 */ /* 0x000ea4000c1e1500 */
[----:B--2---:R-:W-:-:S04]  /*1360*/  ISETP.NE.AND P0, PT, R2, RZ, PT ;  /* 0x000000ff0200720c */ /* 0x004fc80003f05270 */
[----:B------:R-:W-:Y:S01]  /*1370*/  P2R R17, PR, RZ, 0x1 ;  /* 0x00000001ff117803 */ /* 0x000fe20000000000 */
[----:B------:R-:W-:Y:S08]  /*1380*/  BRA `(.L_x_4025) ;  /* 0x0000000c00787947 */ /* 0x000ff00003800000 */
.L_x_4021:
        /* <DEDUP_REMOVED lines=10> */
.L_x_4029:
[----:B------:R-:W2:Y:S02]  /*1430*/  LDG.E.U16 R0, desc[UR36][R2.64] ;  /* 0x0000002402007981 */ /* 0x000ea4000c1e1500 */
[----:B--2---:R-:W-:-:S05]  /*1440*/  HADD2.F32 R0, -RZ, R0.H0_H0 ;  /* 0x20000000ff007230 */ /* 0x004fca0000004100 */
[----:B------:R-:W-:-:S04]  /*1450*/  FSETP.NEU.FTZ.AND P0, PT, R0, RZ, PT ;  /* 0x000000ff0000720b */ /* 0x000fc80003f1d000 */
[----:B------:R-:W-:Y:S01]  /*1460*/  P2R R17, PR, RZ, 0x1 ;  /* 0x00000001ff117803 */ /* 0x000fe20000000000 */
[----:B------:R-:W-:Y:S08]  /*1470*/  BRA `(.L_x_4025) ;  /* 0x0000000c003c7947 */ /* 0x000ff00003800000 */
.L_x_4028:
        /* <DEDUP_REMOVED lines=12> */
.L_x_4031:
        /* <DEDUP_REMOVED lines=11> */
.L_x_4030:
[----:B------:R-:W2:Y:S02]  /*15f0*/  LDG.E.64 R2, desc[UR36][R2.64] ;  /* 0x0000002402027981 */ /* 0x000ea4000c1e1b00 */
[----:B--2---:R-:W-:-:S06]  /*1600*/  DSETP.NEU.AND P0, PT, R2, RZ, PT ;  /* 0x000000ff0200722a */ /* 0x004fcc0003f0d000 */
[----:B------:R-:W-:Y:S01]  /*1610*/  P2R R17, PR, RZ, 0x1 ;  /* 0x00000001ff117803 */ /* 0x000fe20000000000 */
[----:B------:R-:W-:Y:S07]  /*1620*/  BRA `(.L_x_4025) ;  /* 0x0000000800d07947 */ /* 0x000fee0003800000 */
.L_x_4020:
        /* <DEDUP_REMOVED lines=12> */
.L_x_4034:
[----:B------:R-:W2:Y:S02]  /*16f0*/  LDG.E.128 R4, desc[UR36][R2.64] ;  /* 0x0000002402047981 */ /* 0x000ea4000c1e1d00 */
[----:B--2---:R-:W-:-:S06]  /*1700*/  DSETP.NEU.AND P0, PT, R6, RZ, PT ;  /* 0x000000ff0600722a */ /* 0x004fcc0003f0d000 */
[----:B------:R-:W-:-:S06]  /*1710*/  DSETP.NEU.OR P0, PT, R4, RZ, P0 ;  /* 0x000000ff0400722a */ /* 0x000fcc000070d400 */
[----:B------:R-:W-:Y:S01]  /*1720*/  P2R R17, PR, RZ, 0x1 ;  /* 0x00000001ff117803 */ /* 0x000fe20000000000 */
[----:B------:R-:W-:Y:S07]  /*1730*/  BRA `(.L_x_4025) ;  /* 0x00000008008c7947 */ /* 0x000fee0003800000 */
.L_x_4033:
        /* <DEDUP_REMOVED lines=28> */
.L_x_4036:
        /* <DEDUP_REMOVED lines=15> */
.L_x_4035:
[----:B------:R-:W2:Y:S02]  /*19f0*/  LDG.E.U16 R0, desc[UR36][R2.64] ;  /* 0x0000002402007981 */ /* 0x000ea4000c1e1500 */
[----:B--2---:R-:W-:-:S05]  /*1a00*/  IMAD.U32 R0, R0, 0x10000, RZ ;  /* 0x0001000000007824 */ /* 0x004fca00078e00ff */
[----:B------:R-:W-:-:S04]  /*1a10*/  FSETP.NEU.FTZ.AND P0, PT, R0, RZ, PT ;  /* 0x000000ff0000720b */ /* 0x000fc80003f1d000 */
[----:B------:R-:W-:Y:S01]  /*1a20*/  P2R R17, PR, RZ, 0x1 ;  /* 0x00000001ff117803 */ /* 0x000fe20000000000 */
[----:B------:R-:W-:Y:S08]  /*1a30*/  BRA `(.L_x_4025) ;  /* 0x0000000400cc7947 */ /* 0x000ff00003800000 */
.L_x_4032:
        /* <DEDUP_REMOVED lines=12> */
.L_x_4039:
        /* <DEDUP_REMOVED lines=21> */
.L_x_4043:
[----:B------:R-:W-:Y:S05]  /*1c50*/  BSYNC B1 ;  /* 0x0000000000017941 */ /* 0x000fea0003800000 */
.L_x_4042:
[----:B------:R-:W-:Y:S01]  /*1c60*/  LEA R3, R0, 0x3b800000, 0x17 ;  /* 0x3b80000000037811 */ /* 0x000fe200078eb8ff */
[----:B------:R-:W-:-:S05]  /*1c70*/  IMAD.SHL.U32 R0, R2, 0x100000, RZ ;  /* 0x0010000002007824 */ /* 0x000fca00078e00ff */
[----:B------:R-:W-:-:S07]  /*1c80*/  LOP3.LUT R0, R3, R0, R4, 0xfe, !PT ;  /* 0x0000000003007212 */ /* 0x000fce00078efe04 */
.L_x_4041:
[----:B------:R-:W-:Y:S05]  /*1c90*/  BSYNC B0 ;  /* 0x0000000000007941 */ /* 0x000fea0003800000 */
.L_x_4040:
[----:B------:R-:W-:-:S04]  /*1ca0*/  FSETP.NEU.FTZ.AND P0, PT, R0, RZ, PT ;  /* 0x000000ff0000720b */ /* 0x000fc80003f1d000 */
[----:B------:R-:W-:Y:S01]  /*1cb0*/  P2R R17, PR, RZ, 0x1 ;  /* 0x00000001ff117803 */ /* 0x000fe20000000000 */
[----:B------:R-:W-:Y:S08]  /*1cc0*/  BRA `(.L_x_4025) ;  /* 0x0000000400287947 */ /* 0x000ff00003800000 */
.L_x_4038:
        /* <DEDUP_REMOVED lines=21> */
.L_x_4047:
[----:B------:R-:W-:Y:S05]  /*1e20*/  BSYNC B1 ;  /* 0x0000000000017941 */ /* 0x000fea0003800000 */
.L_x_4046:
[----:B------:R-:W-:Y:S01]  /*1e30*/  LEA R3, R0, 0x37800000, 0x17 ;  /* 0x3780000000037811 */ /* 0x000fe200078eb8ff */
[----:B------:R-:W-:-:S05]  /*1e40*/  IMAD.SHL.U32 R0, R2, 0x200000, RZ ;  /* 0x0020000002007824 */ /* 0x000fca00078e00ff */
[----:B------:R-:W-:-:S07]  /*1e50*/  LOP3.LUT R0, R3, R0, R4, 0xfe, !PT ;  /* 0x0000000003007212 */ /* 0x000fce00078efe04 */
.L_x_4045:
[----:B------:R-:W-:Y:S05]  /*1e60*/  BSYNC B0 ;  /* 0x0000000000007941 */ /* 0x000fea0003800000 */
.L_x_4044:
[----:B------:R-:W-:-:S04]  /*1e70*/  FSETP.NEU.FTZ.AND P0, PT, R0, RZ, PT ;  /* 0x000000ff0000720b */ /* 0x000fc80003f1d000 */
[----:B------:R-:W-:Y:S01]  /*1e80*/  P2R R17, PR, RZ, 0x1 ;  /* 0x00000001ff117803 */ /* 0x000fe20000000000 */
[----:B------:R-:W-:Y:S08]  /*1e90*/  BRA `(.L_x_4025) ;  /* 0x0000000000b47947 */ /* 0x000ff00003800000 */
.L_x_4037:
        /* <DEDUP_REMOVED lines=14> */
.L_x_4051:
[----:B------:R-:W-:Y:S05]  /*1f80*/  BSYNC B0 ;  /* 0x0000000000007941 */ /* 0x000fea0003800000 */
.L_x_4050:
[----:B------:R-:W-:-:S04]  /*1f90*/  FSETP.NEU.FTZ.AND P0, PT, R0, RZ, PT ;  /* 0x000000ff0000720b */ /* 0x000fc80003f1d000 */
[----:B------:R-:W-:Y:S01]  /*1fa0*/  P2R R17, PR, RZ, 0x1 ;  /* 0x00000001ff117803 */ /* 0x000fe20000000000 */
[----:B------:R-:W-:Y:S08]  /*1fb0*/  BRA `(.L_x_4025) ;  /* 0x00000000006c7947 */ /* 0x000ff00003800000 */
.L_x_4024:
        /* <DEDUP_REMOVED lines=15> */
[----:B01--45:R-:W-:Y:S05]  /*20b0*/  CALL.ABS.NOINC R2 ;  /* 0x0000000002007343 */ /* 0x033fea0003c00000 */
.L_x_4052:
[----:B------:R-:W-:-:S04]  /*20c0*/  PLOP3.LUT P0, PT, PT, PT, PT, 0x8, 0x0 ;  /* 0x000000000000781c */ /* 0x000fc80003f0e170 */
[----:B------:R-:W-:Y:S01]  /*20d0*/  P2R R17, PR, RZ, 0x1 ;  /* 0x00000001ff117803 */ /* 0x000fe20000000000 */
[----:B------:R-:W-:Y:S08]  /*20e0*/  BRA `(.L_x_4025) ;  /* 0x0000000000207947 */ /* 0x000ff00003800000 */
.L_x_4049:
[----:B------:R-:W2:Y:S02]  /*20f0*/  LDG.E.64 R2, desc[UR36][R2.64] ;  /* 0x0000002402027981 */ /* 0x000ea4000c1e1b00 */
[----:B--2---:R-:W-:-:S04]  /*2100*/  ISETP.NE.U32.AND P0, PT, R2, RZ, PT ;  /* 0x000000ff0200720c */ /* 0x004fc80003f05070 */
[----:B------:R-:W-:-:S04]  /*2110*/  ISETP.NE.AND.EX P0, PT, R3, RZ, PT, P0 ;  /* 0x000000ff0300720c */ /* 0x000fc80003f05300 */
[----:B------:R-:W-:Y:S01]  /*2120*/  P2R R17, PR, RZ, 0x1 ;  /* 0x00000001ff117803 */ /* 0x000fe20000000000 */
[----:B------:R-:W-:Y:S08]  /*2130*/  BRA `(.L_x_4025) ;  /* 0x00000000000c7947 */ /* 0x000ff00003800000 */
.L_x_4048:
[----:B------:R-:W2:Y:S02]  /*2140*/  LDG.E R2, desc[UR36][R2.64] ;  /* 0x0000002402027981 */ /* 0x000ea4000c1e1900 */
[----:B--2---:R-:W-:-:S04]  /*2150*/  ISETP.NE.AND P0, PT, R2, RZ, PT ;  /* 0x000000ff0200720c */ /* 0x004fc80003f05270 */
[----:B------:R-:W-:-:S09]  /*2160*/  P2R R17, PR, RZ, 0x1 ;  /* 0x00000001ff117803 */ /* 0x000fd20000000000 */
.L_x_4025:
[----:B------:R-:W0:Y:S01]  /*2170*/  LDC.64 R2, c[0x0][0x240] ;  /* 0x00009000ff027b82 */ /* 0x000e220000000a00 */
[----:B----4-:R-:W-:Y:S01]  /*2180*/  PRMT R0, R28, 0x9910, RZ ;  /* 0x000099101c007816 */ /* 0x010fe200000000ff */
        /* <DEDUP_REMOVED lines=17> */
.L_x_4056:
[----:B------:R0:W5:Y:S01]  /*22a0*/  LDG.E.U8 R18, desc[UR36][R2.64] ;  /* 0x0000002402127981 */ /* 0x000162000c1e1100 */
[----:B------:R-:W-:Y:S01]  /*22b0*/  IMAD.MOV.U32 R19, RZ, RZ, RZ ;  /* 0x000000ffff137224 */ /* 0x000fe200078e00ff */
[----:B------:R-:W-:Y:S06]  /*22c0*/  BRA `(.L_x_4058) ;  /* 0x0000000c00487947 */ /* 0x000fec0003800000 */
.L_x_4055:
        /* <DEDUP_REMOVED lines=8> */
.L_x_4060:
[----:B------:R-:W2:Y:S02]  /*2350*/  LDG.E R18, desc[UR36][R2.64] ;  /* 0x0000002402127981 */ /* 0x000ea4000c1e1900 */
[----:B--2---:R-:W-:Y:S01]  /*2360*/  SHF.R.S32.HI R19, RZ, 0x1f, R18 ;  /* 0x0000001fff137819 */ /* 0x004fe20000011412 */
[----:B------:R-:W-:Y:S06]  /*2370*/  BRA `(.L_x_4058) ;  /* 0x0000000c001c7947 */ /* 0x000fec0003800000 */
.L_x_4059:
[----:B------:R-:W2:Y:S02]  /*2380*/  LDG.E.S16 R18, desc[UR36][R2.64] ;  /* 0x0000002402127981 */ /* 0x000ea4000c1e1700 */
[----:B--2---:R-:W-:Y:S01]  /*2390*/  SHF.R.S32.HI R19, RZ, 0x1f, R18 ;  /* 0x0000001fff137819 */ /* 0x004fe20000011412 */
[----:B------:R-:W-:Y:S06]  /*23a0*/  BRA `(.L_x_4058) ;  /* 0x0000000c00107947 */ /* 0x000fec0003800000 */
.L_x_4054:
        /* <DEDUP_REMOVED lines=9> */
.L_x_4062:
[----:B------:R-:W2:Y:S02]  /*2440*/  LDG.E.U16 R2, desc[UR36][R2.64] ;  /* 0x0000002402027981 */ /* 0x000ea4000c1e1500 */
[----:B--2---:R-:W-:-:S06]  /*2450*/  HADD2.F32 R18, -RZ, R2.H0_H0 ;  /* 0x20000002ff127230 */ /* 0x004fcc0000004100 */
[----:B------:R-:W0:Y:S01]  /*2460*/  F2I.S64.TRUNC R18, R18 ;  /* 0x0000001200127311 */ /* 0x000e22000020d900 */
[----:B------:R-:W-:Y:S05]  /*2470*/  BRA `(.L_x_4058) ;  /* 0x0000000800dc7947 */ /* 0x000fea0003800000 */
.L_x_4061:
[----:B------:R-:W-:-:S13]  /*2480*/  ISETP.NE.AND P0, PT, R0, 0x7, PT ;  /* 0x000000070000780c */ /* 0x000fda0003f05270 */
[----:B------:R-:W-:Y:S05]  /*2490*/  @!P0 BRA `(.L_x_4063) ;  /* 0x00000000002c8947 */ /* 0x000fea0003800000 */
[----:B------:R-:W-:-:S13]  /*24a0*/  ISETP.NE.AND P0, PT, R0, 0x8, PT ;  /* 0x000000080000780c */ /* 0x000fda0003f05270 */
[----:B------:R-:W-:Y:S05]  /*24b0*/  @!P0 BRA `(.L_x_4064) ;  /* 0x0000000000148947 */ /* 0x000fea0003800000 */
[----:B------:R-:W-:-:S13]  /*24c0*/  ISETP.NE.AND P0, PT, R0, 0x9, PT ;  /* 0x000000090000780c */ /* 0x000fda0003f05270 */
[----:B------:R-:W-:Y:S05]  /*24d0*/  @P0 BRA `(.L_x_4057) ;  /* 0x00000008006c0947 */ /* 0x000fea0003800000 */
[----:B------:R-:W2:Y:S02]  /*24e0*/  LDG.E R2, desc[UR36][R2.64] ;  /* 0x0000002402027981 */ /* 0x000ea4000c1e1900 */
[----:B--2---:R0:W2:Y:S01]  /*24f0*/  F2I.S64.TRUNC R18, R2 ;  /* 0x0000000200127311 */ /* 0x0040a2000020d900 */
[----:B------:R-:W-:Y:S05]  /*2500*/  BRA `(.L_x_4058) ;  /* 0x0000000800b87947 */ /* 0x000fea0003800000 */
.L_x_4064:
[----:B------:R-:W2:Y:S02]  /*2510*/  LDG.E.U16 R2, desc[UR36][R2.64] ;  /* 0x0000002402027981 */ /* 0x000ea4000c1e1500 */
[----:B--2---:R-:W-:-:S06]  /*2520*/  HADD2.F32 R18, -RZ, R2.H0_H0 ;  /* 0x20000002ff127230 */ /* 0x004fcc0000004100 */
[----:B------:R-:W0:Y:S01]  /*2530*/  F2I.S64.TRUNC R18, R18 ;  /* 0x0000001200127311 */ /* 0x000e22000020d900 */
[----:B------:R-:W-:Y:S05]  /*2540*/  BRA `(.L_x_4058) ;  /* 0x0000000800a87947 */ /* 0x000fea0003800000 */
.L_x_4063:
[----:B------:R-:W2:Y:S02]  /*2550*/  LDG.E.64 R2, desc[UR36][R2.64] ;  /* 0x0000002402027981 */ /* 0x000ea4000c1e1b00 */
[----:B--2---:R0:W2:Y:S01]  /*2560*/  F2I.S64.F64.TRUNC R18, R2 ;  /* 0x0000000200127311 */ /* 0x0040a2000030d900 */
[----:B------:R-:W-:Y:S05]  /*2570*/  BRA `(.L_x_4058) ;  /* 0x00000008009c7947 */ /* 0x000fea0003800000 */
.L_x_4053:
        /* <DEDUP_REMOVED lines=13> */
.L_x_4067:
[----:B------:R-:W2:Y:S02]  /*2650*/  LDG.E.64 R2, desc[UR36][R2.64] ;  /* 0x0000002402027981 */ /* 0x000ea4000c1e1b00 */
[----:B--2---:R0:W2:Y:S01]  /*2660*/  F2I.S64.F64.TRUNC R18, R2 ;  /* 0x0000000200127311 */ /* 0x0040a2000030d900 */
[----:B------:R-:W-:Y:S05]  /*2670*/  BRA `(.L_x_4058) ;  /* 0x00000008005c7947 */ /* 0x000fea0003800000 */
.L_x_4066:
        /* <DEDUP_REMOVED lines=25> */
[----:B------:R0:W2:Y:S01]  /*2810*/  F2I.S64.TRUNC R18, R5 ;  /* 0x0000000500127311 */ /* 0x0000a2000020d900 */
[----:B------:R-:W-:Y:S05]  /*2820*/  BRA `(.L_x_4058) ;  /* 0x0000000400f07947 */ /* 0x000fea0003800000 */
.L_x_4069:
        /* <DEDUP_REMOVED lines=12> */
[----:B------:R3:W4:Y:S01]  /*28f0*/  F2I.S64.TRUNC R18, R4 ;  /* 0x0000000400127311 */ /* 0x000722000020d900 */
[----:B------:R-:W-:Y:S05]  /*2900*/  BRA `(.L_x_4058) ;  /* 0x0000000400b87947 */ /* 0x000fea0003800000 */
.L_x_4068:
[----:B------:R-:W2:Y:S02]  /*2910*/  LDG.E.U16 R18, desc[UR36][R2.64] ;  /* 0x0000002402127981 */ /* 0x000ea4000c1e1500 */
[----:B--2---:R-:W-:-:S06]  /*2920*/  IMAD.U32 R18, R18, 0x10000, RZ ;  /* 0x0001000012127824 */ /* 0x004fcc00078e00ff */
[----:B------:R-:W0:Y:S01]  /*2930*/  F2I.S64.TRUNC R18, R18 ;  /* 0x0000001200127311 */ /* 0x000e22000020d900 */
[----:B------:R-:W-:Y:S05]  /*2940*/  BRA `(.L_x_4058) ;  /* 0x0000000400a87947 */ /* 0x000fea0003800000 */
.L_x_4065:
        /* <DEDUP_REMOVED lines=11> */
.L_x_4072:
        /* <DEDUP_REMOVED lines=21> */
.L_x_4076:
[----:B------:R-:W-:Y:S05]  /*2b50*/  BSYNC B1 ;  /* 0x0000000000017941 */ /* 0x000fea0003800000 */
.L_x_4075:
[----:B------:R-:W-:Y:S01]  /*2b60*/  IMAD.SHL.U32 R2, R2, 0x100000, RZ ;  /* 0x0010000002027824 */ /* 0x000fe200078e00ff */
[----:B------:R-:W-:-:S04]  /*2b70*/  LEA R3, R0, 0x3b800000, 0x17 ;  /* 0x3b80000000037811 */ /* 0x000fc800078eb8ff */
[----:B------:R-:W-:-:S07]  /*2b80*/  LOP3.LUT R18, R3, R2, R18, 0xfe, !PT ;  /* 0x0000000203127212 */ /* 0x000fce00078efe12 */
.L_x_4074:
[----:B------:R-:W-:Y:S05]  /*2b90*/  BSYNC B0 ;  /* 0x0000000000007941 */ /* 0x000fea0003800000 */
.L_x_4073:
[----:B------:R-:W0:Y:S01]  /*2ba0*/  F2I.S64.TRUNC R18, R18 ;  /* 0x0000001200127311 */ /* 0x000e22000020d900 */
[----:B------:R-:W-:Y:S05]  /*2bb0*/  BRA `(.L_x_4058) ;  /* 0x00000004000c7947 */ /* 0x000fea0003800000 */
.L_x_4071:
        /* <DEDUP_REMOVED lines=21> */
.L_x_4080:
[----:B------:R-:W-:Y:S05]  /*2d10*/  BSYNC B1 ;  /* 0x0000000000017941 */ /* 0x000fea0003800000 */
.L_x_4079:
[----:B------:R-:W-:Y:S01]  /*2d20*/  IMAD.SHL.U32 R2, R2, 0x200000, RZ ;  /* 0x0020000002027824 */ /* 0x000fe200078e00ff */
[----:B------:R-:W-:-:S04]  /*2d30*/  LEA R3, R0, 0x37800000, 0x17 ;  /* 0x3780000000037811 */ /* 0x000fc800078eb8ff */
[----:B------:R-:W-:-:S07]  /*2d40*/  LOP3.LUT R18, R3, R2, R18, 0xfe, !PT ;  /* 0x0000000203127212 */ /* 0x000fce00078efe12 */
.L_x_4078:
[----:B------:R-:W-:Y:S05]  /*2d50*/  BSYNC B0 ;  /* 0x0000000000007941 */ /* 0x000fea0003800000 */
.L_x_4077:
[----:B------:R-:W0:Y:S01]  /*2d60*/  F2I.S64.TRUNC R18, R18 ;  /* 0x0000001200127311 */ /* 0x000e22000020d900 */
[----:B------:R-:W-:Y:S05]  /*2d70*/  BRA `(.L_x_4058) ;  /* 0x00000000009c7947 */ /* 0x000fea0003800000 */
.L_x_4070:
        /* <DEDUP_REMOVED lines=14> */
.L_x_4084:
[----:B------:R-:W-:Y:S05]  /*2e60*/  BSYNC B0 ;  /* 0x0000000000007941 */ /* 0x000fea0003800000 */
.L_x_4083:
[----:B------:R-:W0:Y:S01]  /*2e70*/  F2I.S64.TRUNC R18, R18 ;  /* 0x0000001200127311 */ /* 0x000e22000020d900 */
[----:B------:R-:W-:Y:S05]  /*2e80*/  BRA `(.L_x_4058) ;  /* 0x0000000000587947 */ /* 0x000fea0003800000 */
.L_x_4057:
        /* <DEDUP_REMOVED lines=16> */
.L_x_4085:
[----:B------:R-:W-:Y:S01]  /*2f90*/  CS2R R18, SRZ ;  /* 0x0000000000127805 */ /* 0x000fe2000001ff00 */
[----:B------:R-:W-:Y:S06]  /*2fa0*/  BRA `(.L_x_4058) ;  /* 0x0000000000107947 */ /* 0x000fec0003800000 */
.L_x_4082:
[----:B------:R0:W5:Y:S01]  /*2fb0*/  LDG.E.64 R18, desc[UR36][R2.64] ;  /* 0x0000002402127981 */ /* 0x000162000c1e1b00 */
[----:B------:R-:W-:Y:S05]  /*2fc0*/  BRA `(.L_x_4058) ;  /* 0x0000000000087947 */ /* 0x000fea0003800000 */
.L_x_4081:
[----:B------:R0:W5:Y:S01]  /*2fd0*/  LDG.E R18, desc[UR36][R2.64] ;  /* 0x0000002402127981 */ /* 0x000162000c1e1900 */
[----:B------:R-:W-:-:S07]  /*2fe0*/  IMAD.MOV.U32 R19, RZ, RZ, RZ ;  /* 0x000000ffff137224 */ /* 0x000fce00078e00ff */
.L_x_4058:
[----:B------:R-:W-:Y:S01]  /*2ff0*/  ISETP.NE.AND P0, PT, R17, RZ, PT ;  /* 0x000000ff1100720c */ /* 0x000fe20003f05270 */
[----:B------:R-:W-:-:S03]  /*3000*/  VIADD R34, R34, 0x80 ;  /* 0x0000008022227836 */ /* 0x000fc60000000000 */
[----:B------:R-:W-:-:S09]  /*3010*/  SEL R35, RZ, 0x1, !P0 ;  /* 0x00000001ff237807 */ /* 0x000fd20004000000 */
.L_x_3989:
[----:B------:R-:W-:Y:S05]  /*3020*/  BSYNC B7 ;  /* 0x0000000000077941 */ /* 0x000fea0003800000 */
.L_x_3988:
[----:B------:R-:W-:Y:S01]  /*3030*/  ISETP.GE.AND P0, PT, R34, R29, PT ;  /* 0x0000001d2200720c */ /* 0x000fe20003f06270 */
[----:B------:R-:W-:Y:S01]  /*3040*/  BSSY B7, `(.L_x_4086) ;  /* 0x00002f2000077945 */ /* 0x000fe20003800000 */
[----:B------:R-:W-:-:S11]  /*3050*/  IMAD.MOV.U32 R26, RZ, RZ, RZ ;  /* 0x000000ffff1a7224 */ /* 0x000fd600078e00ff */
[----:B------:R-:W-:Y:S05]  /*3060*/  @P0 BRA `(.L_x_4087) ;  /* 0x0000002c00bc0947 */ /* 0x000fea0003800000 */
[----:B0-----:R-:W0:Y:S01]  /*3070*/  LDC.64 R2, c[0x0][0x230] ;  /* 0x00008c00ff027b82 */ /* 0x001e220000000a00 */
        /* <DEDUP_REMOVED lines=19> */
[----:B--2---:R0:W2:Y:S01]  /*31b0*/  I2F.S16 R26, R2 ;  /* 0x00000002001a7306 */ /* 0x0040a20000101400 */
[----:B------:R-:W-:Y:S05]  /*31c0*/  BRA `(.L_x_4094) ;  /* 0x0000000c008c7947 */ /* 0x000fea0003800000 */
.L_x_4092:
[----:B------:R-:W2:Y:S01]  /*31d0*/  LDG.E.U8 R2, desc[UR36][R2.64] ;  /* 0x0000002402027981 */ /* 0x000ea2000c1e1100 */
[----:B------:R-:W-:Y:S01]  /*31e0*/  IMAD.MOV.U32 R27, RZ, RZ, RZ ;  /* 0x000000ffff1b7224 */ /* 0x000fe200078e00ff */
[----:B--2---:R-:W-:Y:S01]  /*31f0*/  I2FP.F32.U32 R26, R2 ;  /* 0x00000002001a7245 */ /* 0x004fe20000201000 */
[----:B------:R-:W-:Y:S06]  /*3200*/  BRA `(.L_x_4094) ;  /* 0x0000000c007c7947 */ /* 0x000fec0003800000 */
.L_x_4091:
        /* <DEDUP_REMOVED lines=8> */
[----:B--2---:R0:W2:Y:S01]  /*3290*/  I2F.S64 R26, R2 ;  /* 0x00000002001a7312 */ /* 0x0040a20000301400 */
[----:B------:R-:W-:Y:S05]  /*32a0*/  BRA `(.L_x_4094) ;  /* 0x0000000c00547947 */ /* 0x000fea0003800000 */
.L_x_4096:
[----:B------:R-:W2:Y:S01]  /*32b0*/  LDG.E R2, desc[UR36][R2.64] ;  /* 0x0000002402027981 */ /* 0x000ea2000c1e1900 */
[----:B------:R-:W-:Y:S01]  /*32c0*/  IMAD.MOV.U32 R27, RZ, RZ, RZ ;  /* 0x000000ffff1b7224 */ /* 0x000fe200078e00ff */
[----:B--2---:R-:W-:Y:S01]  /*32d0*/  I2FP.F32.S32 R26, R2 ;  /* 0x00000002001a7245 */ /* 0x004fe20000201400 */
[----:B------:R-:W-:Y:S06]  /*32e0*/  BRA `(.L_x_4094) ;  /* 0x0000000c00447947 */ /* 0x000fec0003800000 */
.L_x_4095:
[----:B------:R-:W2:Y:S01]  /*32f0*/  LDG.E.U16 R2, desc[UR36][R2.64] ;  /* 0x0000002402027981 */ /* 0x000ea2000c1e1500 */
[----:B------:R-:W-:Y:S01]  /*3300*/  IMAD.MOV.U32 R27, RZ, RZ, RZ ;  /* 0x000000ffff1b7224 */ /* 0x000fe200078e00ff */
[----:B--2---:R0:W2:Y:S01]  /*3310*/  I2F.S16 R26, R2 ;  /* 0x00000002001a7306 */ /* 0x0040a20000101400 */
[----:B------:R-:W-:Y:S05]  /*3320*/  BRA `(.L_x_4094) ;  /* 0x0000000c00347947 */ /* 0x000fea0003800000 */
.L_x_4090:
        /* <DEDUP_REMOVED lines=9> */
.L_x_4098:
[----:B------:R-:W2:Y:S01]  /*33c0*/  LDG.E.U16 R2, desc[UR36][R2.64] ;  /* 0x0000002402027981 */ /* 0x000ea2000c1e1500 */
[----:B------:R-:W-:Y:S02]  /*33d0*/  IMAD.MOV.U32 R27, RZ, RZ, RZ ;  /* 0x000000ffff1b7224 */ /* 0x000fe400078e00ff */
[----:B--2---:R-:W-:Y:S01]  /*33e0*/  HADD2.F32 R26, -RZ, R2.H0_H0 ;  /* 0x20000002ff1a7230 */ /* 0x004fe20000004100 */
[----:B------:R-:W-:Y:S06]  /*33f0*/  BRA `(.L_x_4094) ;  /* 0x0000000c00007947 */ /* 0x000fec0003800000 */
.L_x_4097:
        /* <DEDUP_REMOVED lines=8> */
.L_x_4100:
[----:B------:R-:W2:Y:S02]  /*3480*/  LDG.E R2, desc[UR36][R2.64] ;  /* 0x0000002402027981 */ /* 0x000ea4000c1e1900 */
[--C-:B--2---:R-:W-:Y:S02]  /*3490*/  HADD2.F32 R27, -RZ, R2.reuse.H1_H1 ;  /* 0x30000002ff1b7230 */ /* 0x104fe40000004100 */
[----:B------:R-:W-:Y:S01]  /*34a0*/  HADD2.F32 R26, -RZ, R2.H0_H0 ;  /* 0x20000002ff1a7230 */ /* 0x000fe20000004100 */
[----:B------:R-:W-:Y:S06]  /*34b0*/  BRA `(.L_x_4094) ;  /* 0x0000000800d07947 */ /* 0x000fec0003800000 */
.L_x_4099:
        /* <DEDUP_REMOVED lines=8> */
.L_x_4089:
        /* <DEDUP_REMOVED lines=13> */
.L_x_4103:
[----:B---3--:R-:W2:Y:S01]  /*3610*/  LDG.E.128 R4, desc[UR36][R2.64] ;  /* 0x0000002402047981 */ /* 0x008ea2000c1e1d00 */
[----:B------:R-:W-:Y:S01]  /*3620*/  UMOV UR4, 0xf0000000 ;  /* 0xf000000000047882 */ /* 0x000fe20000000000 */
[----:B------:R-:W-:Y:S01]  /*3630*/  UMOV UR5, 0x380fffff ;  /* 0x380fffff00057882 */ /* 0x000fe20000000000 */
[----:B--2---:R-:W0:Y:S01]  /*3640*/  F2F.F32.F64 R27, R6 ;  /* 0x00000006001b7310 */ /* 0x004e220000301000 */
[----:B------:R-:W-:Y:S02]  /*3650*/  DSETP.GEU.AND P0, PT, |R6|, UR4, PT ;  /* 0x0000000406007e2a */ /* 0x000fe4000bf0e200 */
[----:B------:R-:W-:-:S05]  /*3660*/  DSETP.GEU.AND P1, PT, |R4|, UR4, PT ;  /* 0x0000000404007e2a */ /* 0x000fca000bf2e200 */
[----:B------:R-:W2:Y:S07]  /*3670*/  F2F.F32.F64 R26, R4 ;  /* 0x00000004001a7310 */ /* 0x000eae0000301000 */
[----:B0-----:R-:W-:Y:S02]  /*3680*/  @!P0 FMUL R27, R27, 1.175494350822287508e-38 ;  /* 0x008000001b1b8820 */ /* 0x001fe40000400000 */
[----:B--2---:R-:W-:Y:S01]  /*3690*/  @!P1 FMUL R26, R26, 1.175494350822287508e-38 ;  /* 0x008000001a1a9820 */ /* 0x004fe20000400000 */
[----:B------:R-:W-:Y:S06]  /*36a0*/  BRA `(.L_x_4094) ;  /* 0x0000000800547947 */ /* 0x000fec0003800000 */
.L_x_4102:
        /* <DEDUP_REMOVED lines=11> */
[----:B---3--:R-:W0:Y:S01]  /*3760*/  FLO.U32 R4, R0 ;  /* 0x0000000000047300 */ /* 0x008e2200000e0000 */
        /* <DEDUP_REMOVED lines=15> */
.L_x_4105:
[----:B------:R-:W2:Y:S01]  /*3860*/  LDG.E.U8 R2, desc[UR36][R2.64] ;  /* 0x0000002402027981 */ /* 0x000ea2000c1e1100 */
[----:B------:R-:W-:Y:S02]  /*3870*/  IMAD.MOV.U32 R27, RZ, RZ, RZ ;  /* 0x000000ffff1b7224 */ /* 0x000fe400078e00ff */
[C---:B--2---:R-:W-:Y:S02]  /*3880*/  IMAD.SHL.U32 R0, R2.reuse, 0x2000000, RZ ;  /* 0x0200000002007824 */ /* 0x044fe400078e00ff */
[----:B------:R-:W-:-:S03]  /*3890*/  IMAD.SHL.U32 R5, R2, 0x1000000, RZ ;  /* 0x0100000002057824 */ /* 0x000fc600078e00ff */
[----:B------:R-:W-:-:S13]  /*38a0*/  ISETP.GE.U32.AND P0, PT, R0, 0x8000000, PT ;  /* 0x080000000000780c */ /* 0x000fda0003f06070 */
[C---:B------:R-:W-:Y:S02]  /*38b0*/  @!P0 IMAD.SHL.U32 R0, R2.reuse, 0x100, RZ ;  /* 0x0000010002008824 */ /* 0x040fe400078e00ff */
[----:B---3--:R-:W-:-:S03]  /*38c0*/  @P0 IMAD.SHL.U32 R4, R2, 0x200000, RZ ;  /* 0x0020000002040824 */ /* 0x008fc600078e00ff */
[----:B------:R-:W-:Y:S02]  /*38d0*/  @!P0 LOP3.LUT R0, R0, 0x7f00, RZ, 0xc0, !PT ;  /* 0x00007f0000008812 */ /* 0x000fe400078ec0ff */
[----:B------:R-:W-:Y:S02]  /*38e0*/  @P0 LOP3.LUT R4, R4, 0x70000000, RZ, 0xfc, !PT ;  /* 0x7000000004040812 */ /* 0x000fe400078efcff */
[----:B------:R-:W-:-:S03]  /*38f0*/  @!P0 LOP3.LUT R0, R0, 0x3f000000, RZ, 0xfc, !PT ;  /* 0x3f00000000008812 */ /* 0x000fc600078efcff */
[----:B------:R-:W-:Y:S02]  /*3900*/  @P0 FMUL.FTZ R26, R4, 1.9259299443872358531e-34 ;  /* 0x07800000041a0820 */ /* 0x000fe40000410000 */
[----:B------:R-:W-:-:S05]  /*3910*/  @!P0 FADD.FTZ R26, R0, -0.5 ;  /* 0xbf000000001a8421 */ /* 0x000fca0000010000 */
[----:B------:R-:W-:Y:S01]  /*3920*/  LOP3.LUT R26, R26, 0x80000000, R5, 0xf8, !PT ;  /* 0x800000001a1a7812 */ /* 0x000fe200078ef805 */
[----:B------:R-:W-:Y:S06]  /*3930*/  BRA `(.L_x_4094) ;  /* 0x0000000400b07947 */ /* 0x000fec0003800000 */
.L_x_4104:
[----:B------:R-:W2:Y:S01]  /*3940*/  LDG.E.U16 R2, desc[UR36][R2.64] ;  /* 0x0000002402027981 */ /* 0x000ea2000c1e1500 */
[----:B------:R-:W-:Y:S02]  /*3950*/  IMAD.MOV.U32 R27, RZ, RZ, RZ ;  /* 0x000000ffff1b7224 */ /* 0x000fe400078e00ff */
[----:B--2---:R-:W-:Y:S01]  /*3960*/  IMAD.U32 R26, R2, 0x10000, RZ ;  /* 0x00010000021a7824 */ /* 0x004fe200078e00ff */
[----:B------:R-:W-:Y:S06]  /*3970*/  BRA `(.L_x_4094) ;  /* 0x0000000400a07947 */ /* 0x000fec0003800000 */
.L_x_4101:
        /* <DEDUP_REMOVED lines=12> */
.L_x_4108:
        /* <DEDUP_REMOVED lines=20> */
.L_x_4110:
[----:B------:R-:W-:Y:S05]  /*3b80*/  BSYNC B0 ;  /* 0x0000000000007941 */ /* 0x000fea0003800000 */
.L_x_4109:
[----:B------:R-:W-:Y:S01]  /*3b90*/  IMAD.SHL.U32 R2, R2, 0x100000, RZ ;  /* 0x0010000002027824 */ /* 0x000fe200078e00ff */
[----:B------:R-:W-:-:S04]  /*3ba0*/  LEA R3, R0, 0x3b800000, 0x17 ;  /* 0x3b80000000037811 */ /* 0x000fc800078eb8ff */
[----:B------:R-:W-:Y:S01]  /*3bb0*/  LOP3.LUT R26, R3, R2, R26, 0xfe, !PT ;  /* 0x00000002031a7212 */ /* 0x000fe200078efe1a */
[----:B------:R-:W-:Y:S06]  /*3bc0*/  BRA `(.L_x_4094) ;  /* 0x00000004000c7947 */ /* 0x000fec0003800000 */
.L_x_4107:
        /* <DEDUP_REMOVED lines=20> */
.L_x_4112:
[----:B------:R-:W-:Y:S05]  /*3d10*/  BSYNC B0 ;  /* 0x0000000000007941 */ /* 0x000fea0003800000 */
.L_x_4111:
[----:B------:R-:W-:Y:S01]  /*3d20*/  IMAD.SHL.U32 R2, R2, 0x200000, RZ ;  /* 0x0020000002027824 */ /* 0x000fe200078e00ff */
[----:B------:R-:W-:-:S04]  /*3d30*/  LEA R3, R0, 0x37800000, 0x17 ;  /* 0x3780000000037811 */ /* 0x000fc800078eb8ff */
[----:B------:R-:W-:Y:S01]  /*3d40*/  LOP3.LUT R26, R3, R2, R26, 0xfe, !PT ;  /* 0x00000002031a7212 */ /* 0x000fe200078efe1a */
[----:B------:R-:W-:Y:S06]  /*3d50*/  BRA `(.L_x_4094) ;  /* 0x0000000000a87947 */ /* 0x000fec0003800000 */
.L_x_4106:
        /* <DEDUP_REMOVED lines=14> */
.L_x_4116:
[----:B------:R-:W-:Y:S05]  /*3e40*/  BSYNC B0 ;  /* 0x0000000000007941 */ /* 0x000fea0003800000 */
.L_x_4115:
[----:B------:R-:W-:Y:S01]  /*3e50*/  IMAD.MOV.U32 R27, RZ, RZ, RZ ;  /* 0x000000ffff1b7224 */ /* 0x000fe200078e00ff */
[----:B------:R-:W-:Y:S06]  /*3e60*/  BRA `(.L_x_4094) ;  /* 0x0000000000647947 */ /* 0x000fec0003800000 */
.L_x_4093:
[----:B------:R-:W-:Y:S01]  /*3e70*/  MOV R2, 0x0 ;  /* 0x0000000000027802 */ /* 0x000fe20000000f00 */
[----:B------:R-:W-:Y:S01]  /*3e80*/  ULDC.64 UR4, c[0x4][0x4e8] ;  /* 0x01013a0000047ab9 */ /* 0x000fe20000000a00 */
[----:B------:R-:W-:Y:S01]  /*3e90*/  ULDC.64 UR6, c[0x4][0x3a0] ;  /* 0x0100e80000067ab9 */ /* 0x000fe20000000a00 */
[----:B---3--:R-:W-:Y:S02]  /*3ea0*/  IMAD.U32 R4, RZ, RZ, UR4 ;  /* 0x00000004ff047e24 */ /* 0x008fe4000f8e00ff */
        /* <DEDUP_REMOVED lines=12> */
.L_x_4117:
[----:B------:R-:W-:Y:S01]  /*3f70*/  CS2R R26, SRZ ;  /* 0x00000000001a7805 */ /* 0x000fe2000001ff00 */
[----:B------:R-:W-:Y:S06]  /*3f80*/  BRA `(.L_x_4094) ;  /* 0x00000000001c7947 */ /* 0x000fec0003800000 */
.L_x_4114:
[----:B------:R-:W2:Y:S01]  /*3f90*/  LDG.E.64 R2, desc[UR36][R2.64] ;  /* 0x0000002402027981 */ /* 0x000ea2000c1e1b00 */
[----:B------:R-:W-:Y:S01]  /*3fa0*/  IMAD.MOV.U32 R27, RZ, RZ, RZ ;  /* 0x000000ffff1b7224 */ /* 0x000fe200078e00ff */
[----:B--2---:R0:W2:Y:S01]  /*3fb0*/  I2F.U64 R26, R2 ;  /* 0x00000002001a7312 */ /* 0x0040a20000301000 */
[----:B------:R-:W-:Y:S05]  /*3fc0*/  BRA `(.L_x_4094) ;  /* 0x00000000000c7947 */ /* 0x000fea0003800000 */
.L_x_4113:
[----:B------:R-:W2:Y:S01]  /*3fd0*/  LDG.E R2, desc[UR36][R2.64] ;  /* 0x0000002402027981 */ /* 0x000ea2000c1e1900 */
[----:B------:R-:W-:Y:S01]  /*3fe0*/  IMAD.MOV.U32 R27, RZ, RZ, RZ ;  /* 0x000000ffff1b7224 */ /* 0x000fe200078e00ff */
[----:B--2---:R-:W-:-:S07]  /*3ff0*/  I2FP.F32.U32 R26, R2 ;  /* 0x00000002001a7245 */ /* 0x004fce0000201000 */
.L_x_4094:
[----:B------:R-:W-:Y:S05]  /*4000*/  BSYNC B6 ;  /* 0x0000000000067941 */ /* 0x000fea0003800000 */
.L_x_4088:
[----:B0-----:R-:W0:Y:S01]  /*4010*/  LDC.64 R2, c[0x0][0x238] ;  /* 0x00008e00ff027b82 */ /* 0x001e220000000a00 */
        /* <DEDUP_REMOVED lines=15> */
[----:B------:R-:W3:Y:S02]  /*4110*/  LDG.E.U8 R2, desc[UR36][R2.64] ;  /* 0x0000002402027981 */ /* 0x000ee4000c1e1100 */
[----:B---3--:R-:W-:-:S04]  /*4120*/  ISETP.NE.AND P0, PT, R2, RZ, PT ;  /* 0x000000ff0200720c */ /* 0x008fc80003f05270 */
[----:B------:R-:W-:Y:S01]  /*4130*/  P2R R17, PR, RZ, 0x1 ;  /* 0x00000001ff117803 */ /* 0x000fe20000000000 */
[----:B------:R-:W-:Y:S08]  /*4140*/  BRA `(.L_x_4123) ;  /* 0x0000000c00d47947 */ /* 0x000ff00003800000 */
.L_x_4121:
[----:B------:R-:W3:Y:S02]  /*4150*/  LDG.E.U8 R2, desc[UR36][R2.64] ;  /* 0x0000002402027981 */ /* 0x000ee4000c1e1100 */
[----:B---3--:R-:W-:-:S04]  /*4160*/  ISETP.NE.AND P0, PT, R2, RZ, PT ;  /* 0x000000ff0200720c */ /* 0x008fc80003f05270 */
[----:B------:R-:W-:Y:S01]  /*4170*/  P2R R17, PR, RZ, 0x1 ;  /* 0x00000001ff117803 */ /* 0x000fe20000000000 */
[----:B------:R-:W-:Y:S08]  /*4180*/  BRA `(.L_x_4123) ;  /* 0x0000000c00c47947 */ /* 0x000ff00003800000 */
.L_x_4120:
[----:B------:R-:W-:-:S13]  /*4190*/  ISETP.NE.AND P0, PT, R0, 0x2, PT ;  /* 0x000000020000780c */ /* 0x000fda0003f05270 */
[----:B------:R-:W-:Y:S05]  /*41a0*/  @!P0 BRA `(.L_x_4124) ;  /* 0x0000000000348947 */ /* 0x000fea0003800000 */
[----:B------:R-:W-:-:S13]  /*41b0*/  ISETP.NE.AND P0, PT, R0, 0x3, PT ;  /* 0x000000030000780c */ /* 0x000fda0003f05270 */
[----:B------:R-:W-:Y:S05]  /*41c0*/  @!P0 BRA `(.L_x_4125) ;  /* 0x00000000001c8947 */ /* 0x000fea0003800000 */
[----:B------:R-:W-:-:S13]  /*41d0*/  ISETP.NE.AND P0, PT, R0, 0x4, PT ;  /* 0x000000040000780c */ /* 0x000fda0003f05270 */
[----:B------:R-:W-:Y:S05]  /*41e0*/  @P0 BRA `(.L_x_4122) ;  /* 0x0000000c00400947 */ /* 0x000fea0003800000 */
[----:B------:R-:W3:Y:S02]  /*41f0*/  LDG.E.64 R2, desc[UR36][R2.64] ;  /* 0x0000002402027981 */ /* 0x000ee4000c1e1b00 */
[----:B---3--:R-:W-:-:S04]  /*4200*/  ISETP.NE.U32.AND P0, PT, R2, RZ, PT ;  /* 0x000000ff0200720c */ /* 0x008fc80003f05070 */
[----:B------:R-:W-:-:S04]  /*4210*/  ISETP.NE.AND.EX P0, PT, R3, RZ, PT, P0 ;  /* 0x000000ff0300720c */ /* 0x000fc80003f05300 */
[----:B------:R-:W-:Y:S01]  /*4220*/  P2R R17, PR, RZ, 0x1 ;  /* 0x00000001ff117803 */ /* 0x000fe20000000000 */
[----:B------:R-:W-:Y:S08]  /*4230*/  BRA `(.L_x_4123) ;  /* 0x0000000c00987947 */ /* 0x000ff00003800000 */
.L_x_4125:
[----:B------:R-:W3:Y:S02]  /*4240*/  LDG.E R2, desc[UR36][R2.64] ;  /* 0x0000002402027981 */ /* 0x000ee4000c1e1900 */
[----:B---3--:R-:W-:-:S04]  /*4250*/  ISETP.NE.AND P0, PT, R2, RZ, PT ;  /* 0x000000ff0200720c */ /* 0x008fc80003f05270 */
[----:B------:R-:W-:Y:S01]  /*4260*/  P2R R17, PR, RZ, 0x1 ;  /* 0x00000001ff117803 */ /* 0x000fe20000000000 */
[----:B------:R-:W-:Y:S08]  /*4270*/  BRA `(.L_x_4123) ;  /* 0x0000000c00887947 */ /* 0x000ff00003800000 */
.L_x_4124:
[----:B------:R-:W3:Y:S02]  /*4280*/  LDG.E.U16 R2, desc[UR36][R2.64] ;  /* 0x0000002402027981 */ /* 0x000ee4000c1e1500 */
[----:B---3--:R-:W-:-:S04]  /*4290*/  ISETP.NE.AND P0, PT, R2, RZ, PT ;  /* 0x000000ff0200720c */ /* 0x008fc80003f05270 */
[----:B------:R-:W-:Y:S01]  /*42a0*/  P2R R17, PR, RZ, 0x1 ;  /* 0x00000001ff117803 */ /* 0x000fe20000000000 */
[----:B------:R-:W-:Y:S08]  /*42b0*/  BRA `(.L_x_4123) ;  /* 0x0000000c00787947 */ /* 0x000ff00003800000 */
.L_x_4119:
[----:B------:R-:W-:-:S13]  /*42c0*/  ISETP.GT.AND P0, PT, R0, 0x6, PT ;  /* 0x000000060000780c */ /* 0x000fda0003f04270 */
[----:B------:R-:W-:Y:S05]  /*42d0*/  @P0 BRA `(.L_x_4126) ;  /* 0x0000000000340947 */ /* 0x000fea0003800000 */
[----:B------:R-:W-:-:S13]  /*42e0*/  ISETP.NE.AND P0, PT, R0, 0x5, PT ;  /* 0x000000050000780c */ /* 0x000fda0003f05270 */
[----:B------:R-:W-:Y:S05]  /*42f0*/  @!P0 BRA `(.L_x_4127) ;  /* 0x0000000000188947 */ /* 0x000fea0003800000 */
[----:B------:R-:W-:-:S13]  /*4300*/  ISETP.NE.AND P0, PT, R0, 0x6, PT ;  /* 0x000000060000780c */ /* 0x000fda0003f05270 */
[----:B------:R-:W-:Y:S05]  /*4310*/  @P0 BRA `(.L_x_4122) ;  /* 0x0000000800f40947 */ /* 0x000fea0003800000 */
[----:B------:R-:W3:Y:S02]  /*4320*/  LDG.E R2, desc[UR36][R2.64] ;  /* 0x0000002402027981 */ /* 0x000ee4000c1e1900 */
[----:B---3--:R-:W-:-:S04]  /*4330*/  FSETP.NEU.FTZ.AND P0, PT, R2, RZ, PT ;  /* 0x000000ff0200720b */ /* 0x008fc80003f1d000 */
[----:B------:R-:W-:Y:S01]  /*4340*/  P2R R17, PR, RZ, 0x1 ;  /* 0x00000001ff117803 */ /* 0x000fe20000000000 */
[----:B------:R-:W-:Y:S08]  /*4350*/  BRA `(.L_x_4123) ;  /* 0x0000000c00507947 */ /* 0x000ff00003800000 */
.L_x_4127:
[----:B------:R-:W3:Y:S02]  /*4360*/  LDG.E.U16 R0, desc[UR36][R2.64] ;  /* 0x0000002402007981 */ /* 0x000ee4000c1e1500 */
[----:B---3--:R-:W-:-:S05]  /*4370*/  HADD2.F32 R0, -RZ, R0.H0_H0 ;  /* 0x20000000ff007230 */ /* 0x008fca0000004100 */
[----:B------:R-:W-:-:S04]  /*4380*/  FSETP.NEU.FTZ.AND P0, PT, R0, RZ, PT ;  /* 0x000000ff0000720b */ /* 0x000fc80003f1d000 */
[----:B------:R-:W-:Y:S01]  /*4390*/  P2R R17, PR, RZ, 0x1 ;  /* 0x00000001ff117803 */ /* 0x000fe20000000000 */
[----:B------:R-:W-:Y:S08]  /*43a0*/  BRA `(.L_x_4123) ;  /* 0x0000000c003c7947 */ /* 0x000ff00003800000 */
.L_x_4126:
[----:B------:R-:W-:-:S13]  /*43b0*/  ISETP.NE.AND P0, PT, R0, 0x7, PT ;  /* 0x000000070000780c */ /* 0x000fda0003f05270 */
[----:B------:R-:W-:Y:S05]  /*43c0*/  @!P0 BRA `(.L_x_4128) ;  /* 0x0000000000548947 */ /* 0x000fea0003800000 */
[----:B------:R-:W-:-:S13]  /*43d0*/  ISETP.NE.AND P0, PT, R0, 0x8, PT ;  /* 0x000000080000780c */ /* 0x000fda0003f05270 */
[----:B------:R-:W-:Y:S05]  /*43e0*/  @!P0 BRA `(.L_x_4129) ;  /* 0x0000000000208947 */ /* 0x000fea0003800000 */
[----:B------:R-:W-:-:S13]  /*43f0*/  ISETP.NE.AND P0, PT, R0, 0x9, PT ;  /* 0x000000090000780c */ /* 0x000fda0003f05270 */
[----:B------:R-:W-:Y:S05]  /*4400*/  @P0 BRA `(.L_x_4122) ;  /* 0x0000000800b80947 */ /* 0x000fea0003800000 */
[----:B------:R-:W3:Y:S02]  /*4410*/  LDG.E.64 R2, desc[UR36][R2.64] ;  /* 0x0000002402027981 */ /* 0x000ee4000c1e1b00 */
[----:B---3--:R-:W-:Y:S02]  /*4420*/  FSETP.NEU.FTZ.AND P0, PT, R2, RZ, PT ;  /* 0x000000ff0200720b */ /* 0x008fe40003f1d000 */
[----:B------:R-:W-:-:S04]  /*4430*/  FSETP.NEU.FTZ.AND P1, PT, R3, RZ, PT ;  /* 0x000000ff0300720b */ /* 0x000fc80003f3d000 */
[----:B------:R-:W-:-:S04]  /*4440*/  PLOP3.LUT P0, PT, P0, P1, PT, 0xa8, 0x0 ;  /* 0x000000000000781c */ /* 0x000fc80000703570 */
[----:B------:R-:W-:Y:S01]  /*4450*/  P2R R17, PR, RZ, 0x1 ;  /* 0x00000001ff117803 */ /* 0x000fe20000000000 */
[----:B------:R-:W-:Y:S08]  /*4460*/  BRA `(.L_x_4123) ;  /* 0x0000000c000c7947 */ /* 0x000ff00003800000 */
.L_x_4129:
[----:B------:R-:W3:Y:S02]  /*4470*/  LDG.E R2, desc[UR36][R2.64] ;  /* 0x0000002402027981 */ /* 0x000ee4000c1e1900 */
[----:B---3--:R-:W-:-:S05]  /*4480*/  HADD2.F32 R0, -RZ, R2.H0_H0 ;  /* 0x20000002ff007230 */ /* 0x008fca0000004100 */
        /* <DEDUP_REMOVED lines=9> */
.L_x_4128:
[----:B------:R-:W3:Y:S02]  /*4520*/  LDG.E.64 R2, desc[UR36][R2.64] ;  /* 0x0000002402027981 */ /* 0x000ee4000c1e1b00 */
[----:B---3--:R-:W-:-:S06]  /*4530*/  DSETP.NEU.AND P0, PT, R2, RZ, PT ;  /* 0x000000ff0200722a */ /* 0x008fcc0003f0d000 */
[----:B------:R-:W-:Y:S01]  /*4540*/  P2R R17, PR, RZ, 0x1 ;  /* 0x00000001ff117803 */ /* 0x000fe20000000000 */
[----:B------:R-:W-:Y:S07]  /*4550*/  BRA `(.L_x_4123) ;  /* 0x0000000800d07947 */ /* 0x000fee0003800000 */
.L_x_4118:
        /* <DEDUP_REMOVED lines=8> */
[----:B------:R-:W3:Y:S02]  /*45e0*/  LDG.E.U8 R2, desc[UR36][R2.64] ;  /* 0x0000002402027981 */ /* 0x000ee4000c1e1100 */
[----:B---3--:R-:W-:-:S04]  /*45f0*/  ISETP.NE.AND P0, PT, R2, RZ, PT ;  /* 0x000000ff0200720c */ /* 0x008fc80003f05270 */
[----:B------:R-:W-:Y:S01]  /*4600*/  P2R R17, PR, RZ, 0x1 ;  /* 0x00000001ff117803 */ /* 0x000fe20000000000 */
[----:B------:R-:W-:Y:S08]  /*4610*/  BRA `(.L_x_4123) ;  /* 0x0000000800a07947 */ /* 0x000ff00003800000 */
.L_x_4132:
[----:B------:R-:W3:Y:S02]  /*4620*/  LDG.E.128 R4, desc[UR36][R2.64] ;  /* 0x0000002402047981 */ /* 0x000ee4000c1e1d00 */
[----:B---3--:R-:W-:-:S06]  /*4630*/  DSETP.NEU.AND P0, PT, R6, RZ, PT ;  /* 0x000000ff0600722a */ /* 0x008fcc0003f0d000 */
[----:B------:R-:W-:-:S06]  /*4640*/  DSETP.NEU.OR P0, PT, R4, RZ, P0 ;  /* 0x000000ff0400722a */ /* 0x000fcc000070d400 */
[----:B------:R-:W-:Y:S01]  /*4650*/  P2R R17, PR, RZ, 0x1 ;  /* 0x00000001ff117803 */ /* 0x000fe20000000000 */
[----:B------:R-:W-:Y:S07]  /*4660*/  BRA `(.L_x_4123) ;  /* 0x00000008008c7947 */ /* 0x000fee0003800000 */
.L_x_4131:
[----:B------:R-:W-:-:S13]  /*4670*/  ISETP.NE.AND P0, PT, R0, 0xf, PT ;  /* 0x0000000f0000780c */ /* 0x000fda0003f05270 */
[----:B------:R-:W-:Y:S05]  /*4680*/  @!P0 BRA `(.L_x_4133) ;  /* 0x0000000000a48947 */ /* 0x000fea0003800000 */
[----:B------:R-:W-:-:S13]  /*4690*/  ISETP.NE.AND P0, PT, R0, 0x17, PT ;  /* 0x000000170000780c */ /* 0x000fda0003f05270 */
[----:B------:R-:W-:Y:S05]  /*46a0*/  @!P0 BRA `(.L_x_4134) ;  /* 0x0000000000608947 */ /* 0x000fea0003800000 */
[----:B------:R-:W-:-:S13]  /*46b0*/  ISETP.NE.AND P0, PT, R0, 0x18, PT ;  /* 0x000000180000780c */ /* 0x000fda0003f05270 */
[----:B------:R-:W-:Y:S05]  /*46c0*/  @P0 BRA `(.L_x_4122) ;  /* 0x0000000800080947 */ /* 0x000fea0003800000 */
[----:B------:R-:W3:Y:S01]  /*46d0*/  LDG.E.U8 R0, desc[UR36][R2.64] ;  /* 0x0000002402007981 */ /* 0x000ee2000c1e1100 */
[----:B------:R-:W-:Y:S02]  /*46e0*/  IMAD.MOV.U32 R8, RZ, RZ, -0x800000 ;  /* 0xff800000ff087424 */ /* 0x000fe400078e00ff */
[----:B---3--:R-:W-:-:S05]  /*46f0*/  IMAD.SHL.U32 R0, R0, 0x1000000, RZ ;  /* 0x0100000000007824 */ /* 0x008fca00078e00ff */
        /* <DEDUP_REMOVED lines=19> */
.L_x_4134:
[----:B------:R-:W3:Y:S02]  /*4830*/  LDG.E.U8 R2, desc[UR36][R2.64] ;  /* 0x0000002402027981 */ /* 0x000ee4000c1e1100 */
[C---:B---3--:R-:W-:Y:S02]  /*4840*/  IMAD.SHL.U32 R0, R2.reuse, 0x2000000, RZ ;  /* 0x0200000002007824 */ /* 0x048fe400078e00ff */
        /* <DEDUP_REMOVED lines=13> */
.L_x_4133:
[----:B------:R-:W3:Y:S02]  /*4920*/  LDG.E.U16 R0, desc[UR36][R2.64] ;  /* 0x0000002402007981 */ /* 0x000ee4000c1e1500 */
[----:B---3--:R-:W-:-:S05]  /*4930*/  IMAD.U32 R0, R0, 0x10000, RZ ;  /* 0x0001000000007824 */ /* 0x008fca00078e00ff */
[----:B------:R-:W-:-:S04]  /*4940*/  FSETP.NEU.FTZ.AND P0, PT, R0, RZ, PT ;  /* 0x000000ff0000720b */ /* 0x000fc80003f1d000 */
[----:B------:R-:W-:Y:S01]  /*4950*/  P2R R17, PR, RZ, 0x1 ;  /* 0x00000001ff117803 */ /* 0x000fe20000000000 */
[----:B------:R-:W-:Y:S08]  /*4960*/  BRA `(.L_x_4123) ;  /* 0x0000000400cc7947 */ /* 0x000ff00003800000 */
.L_x_4130:
        /* <DEDUP_REMOVED lines=8> */
[----:B------:R-:W3:Y:S02]  /*49f0*/  LDG.E.U16 R2, desc[UR36][R2.64] ;  /* 0x0000002402027981 */ /* 0x000ee4000c1e1500 */
[----:B---3--:R-:W-:-:S04]  /*4a00*/  ISETP.NE.AND P0, PT, R2, RZ, PT ;  /* 0x000000ff0200720c */ /* 0x008fc80003f05270 */
[----:B------:R-:W-:Y:S01]  /*4a10*/  P2R R17, PR, RZ, 0x1 ;  /* 0x00000001ff117803 */ /* 0x000fe20000000000 */
[----:B------:R-:W-:Y:S08]  /*4a20*/  BRA `(.L_x_4123) ;  /* 0x00000004009c7947 */ /* 0x000ff00003800000 */
.L_x_4137:
[----:B------:R-:W3:Y:S01]  /*4a30*/  LDG.E.U8 R2, desc[UR36][R2.64] ;  /* 0x0000002402027981 */ /* 0x000ee2000c1e1100 */
[----:B------:R-:W-:Y:S01]  /*4a40*/  BSSY B0, `(.L_x_4138) ;  /* 0x0000018000007945 */ /* 0x000fe20003800000 */
[----:B------:R-:W-:Y:S01]  /*4a50*/  IMAD.MOV.U32 R0, RZ, RZ, RZ ;  /* 0x000000ffff007224 */ /* 0x000fe200078e00ff */
[----:B---3--:R-:W-:-:S13]  /*4a60*/  ISETP.NE.AND P0, PT, R2, RZ, PT ;  /* 0x000000ff0200720c */ /* 0x008fda0003f05270 */
        /* <DEDUP_REMOVED lines=17> */
.L_x_4141:
[----:B------:R-:W-:Y:S05]  /*4b80*/  BSYNC B1 ;  /* 0x0000000000017941 */ /* 0x000fea0003800000 */
.L_x_4140:
[----:B------:R-:W-:Y:S01]  /*4b90*/  LEA R3, R0, 0x3b800000, 0x17 ;  /* 0x3b80000000037811 */ /* 0x000fe200078eb8ff */
[----:B------:R-:W-:-:S05]  /*4ba0*/  IMAD.SHL.U32 R0, R2, 0x100000, RZ ;  /* 0x0010000002007824 */ /* 0x000fca00078e00ff */
[----:B------:R-:W-:-:S07]  /*4bb0*/  LOP3.LUT R0, R3, R0, R4, 0xfe, !PT ;  /* 0x0000000003007212 */ /* 0x000fce00078efe04 */
.L_x_4139:
[----:B------:R-:W-:Y:S05]  /*4bc0*/  BSYNC B0 ;  /* 0x0000000000007941 */ /* 0x000fea0003800000 */
.L_x_4138:
[----:B------:R-:W-:-:S04]  /*4bd0*/  FSETP.NEU.FTZ.AND P0, PT, R0, RZ, PT ;  /* 0x000000ff0000720b */ /* 0x000fc80003f1d000 */
[----:B------:R-:W-:Y:S01]  /*4be0*/  P2R R17, PR, RZ, 0x1 ;  /* 0x00000001ff117803 */ /* 0x000fe20000000000 */
[----:B------:R-:W-:Y:S08]  /*4bf0*/  BRA `(.L_x_4123) ;  /* 0x0000000400287947 */ /* 0x000ff00003800000 */
.L_x_4136:
        /* <DEDUP_REMOVED lines=21> */
.L_x_4145:
[----:B------:R-:W-:Y:S05]  /*4d50*/  BSYNC B1 ;  /* 0x0000000000017941 */ /* 0x000fea0003800000 */
.L_x_4144:
[----:B------:R-:W-:Y:S01]  /*4d60*/  LEA R3, R0, 0x37800000, 0x17 ;  /* 0x3780000000037811 */ /* 0x000fe200078eb8ff */
[----:B------:R-:W-:-:S05]  /*4d70*/  IMAD.SHL.U32 R0, R2, 0x200000, RZ ;  /* 0x0020000002007824 */ /* 0x000fca00078e00ff */
[----:B------:R-:W-:-:S07]  /*4d80*/  LOP3.LUT R0, R3, R0, R4, 0xfe, !PT ;  /* 0x0000000003007212 */ /* 0x000fce00078efe04 */
.L_x_4143:
[----:B------:R-:W-:Y:S05]  /*4d90*/  BSYNC B0 ;  /* 0x0000000000007941 */ /* 0x000fea0003800000 */
.L_x_4142:
[----:B------:R-:W-:-:S04]  /*4da0*/  FSETP.NEU.FTZ.AND P0, PT, R0, RZ, PT ;  /* 0x000000ff0000720b */ /* 0x000fc80003f1d000 */
[----:B------:R-:W-:Y:S01]  /*4db0*/  P2R R17, PR, RZ, 0x1 ;  /* 0x00000001ff117803 */ /* 0x000fe20000000000 */
[----:B------:R-:W-:Y:S08]  /*4dc0*/  BRA `(.L_x_4123) ;  /* 0x0000000000b47947 */ /* 0x000ff00003800000 */
.L_x_4135:
[----:B------:R-:W-:-:S13]  /*4dd0*/  ISETP.NE.AND P0, PT, R0, 0x1c, PT ;  /* 0x0000001c0000780c */ /* 0x000fda0003f05270 */
[----:B------:R-:W-:Y:S05]  /*4de0*/  @!P0 BRA `(.L_x_4146) ;  /* 0x0000000000a08947 */ /* 0x000fea0003800000 */
[----:B------:R-:W-:-:S13]  /*4df0*/  ISETP.NE.AND P0, PT, R0, 0x1d, PT ;  /* 0x0000001d0000780c */ /* 0x000fda0003f05270 */
[----:B------:R-:W-:Y:S05]  /*4e00*/  @!P0 BRA `(.L_x_4147) ;  /* 0x0000000000848947 */ /* 0x000fea0003800000 */
[----:B------:R-:W-:-:S13]  /*4e10*/  ISETP.NE.AND P0, PT, R0, 0x2c, PT ;  /* 0x0000002c0000780c */ /* 0x000fda0003f05270 */
[----:B------:R-:W-:Y:S05]  /*4e20*/  @P0 BRA `(.L_x_4122) ;  /* 0x0000000000300947 */ /* 0x000fea0003800000 */
[----:B------:R-:W3:Y:S01]  /*4e30*/  LDG.E.U8 R2, desc[UR36][R2.64] ;  /* 0x0000002402027981 */ /* 0x000ee2000c1e1100 */
[----:B------:R-:W-:Y:S01]  /*4e40*/  BSSY B0, `(.L_x_4148) ;  /* 0x0000007000007945 */ /* 0x000fe20003800000 */
[----:B------:R-:W-:Y:S01]  /*4e50*/  IMAD.MOV.U32 R0, RZ, RZ, 0x400000 ;  /* 0x00400000ff007424 */ /* 0x000fe200078e00ff */
[----:B---3--:R-:W-:-:S13]  /*4e60*/  ISETP.NE.AND P0, PT, R2, RZ, PT ;  /* 0x000000ff0200720c */ /* 0x008fda0003f05270 */
[----:B------:R-:W-:Y:S05]  /*4e70*/  @!P0 BRA `(.L_x_4149) ;  /* 0x00000000000c8947 */ /* 0x000fea0003800000 */
[----:B------:R-:W-:-:S13]  /*4e80*/  ISETP.NE.AND P0, PT, R2, 0xff, PT ;  /* 0x000000ff0200780c */ /* 0x000fda0003f05270 */
[----:B------:R-:W-:Y:S02]  /*4e90*/  @!P0 IMAD.MOV.U32 R0, RZ, RZ, 0x7f800001 ;  /* 0x7f800001ff008424 */ /* 0x000fe400078e00ff */
[----:B------:R-:W-:-:S07]  /*4ea0*/  @P0 IMAD.SHL.U32 R0, R2, 0x800000, RZ ;  /* 0x0080000002000824 */ /* 0x000fce00078e00ff */
.L_x_4149:
[----:B------:R-:W-:Y:S05]  /*4eb0*/  BSYNC B0 ;  /* 0x0000000000007941 */ /* 0x000fea0003800000 */
.L_x_4148:
[----:B------:R-:W-:-:S04]  /*4ec0*/  FSETP.NEU.FTZ.AND P0, PT, R0, RZ, PT ;  /* 0x000000ff0000720b */ /* 0x000fc80003f1d000 */
[----:B------:R-:W-:Y:S01]  /*4ed0*/  P2R R17, PR, RZ, 0x1 ;  /* 0x00000001ff117803 */ /* 0x000fe20000000000 */
[----:B------:R-:W-:Y:S08]  /*4ee0*/  BRA `(.L_x_4123) ;  /* 0x00000000006c7947 */ /* 0x000ff00003800000 */
.L_x_4122:
        /* <DEDUP_REMOVED lines=15> */
[----:B012-45:R-:W-:Y:S05]  /*4fe0*/  CALL.ABS.NOINC R2 ;  /* 0x0000000002007343 */ /* 0x037fea0003c00000 */
.L_x_4150:
[----:B------:R-:W-:-:S04]  /*4ff0*/  PLOP3.LUT P0, PT, PT, PT, PT, 0x8, 0x0 ;  /* 0x000000000000781c */ /* 0x000fc80003f0e170 */
[----:B------:R-:W-:Y:S01]  /*5000*/  P2R R17, PR, RZ, 0x1 ;  /* 0x00000001ff117803 */ /* 0x000fe20000000000 */
[----:B------:R-:W-:Y:S08]  /*5010*/  BRA `(.L_x_4123) ;  /* 0x0000000000207947 */ /* 0x000ff00003800000 */
.L_x_4147:
[----:B------:R-:W3:Y:S02]  /*5020*/  LDG.E.64 R2, desc[UR36][R2.64] ;  /* 0x0000002402027981 */ /* 0x000ee4000c1e1b00 */
[----:B---3--:R-:W-:-:S04]  /*5030*/  ISETP.NE.U32.AND P0, PT, R2, RZ, PT ;  /* 0x000000ff0200720c */ /* 0x008fc80003f05070 */
[----:B------:R-:W-:-:S04]  /*5040*/  ISETP.NE.AND.EX P0, PT, R3, RZ, PT, P0 ;  /* 0x000000ff0300720c */ /* 0x000fc80003f05300 */
[----:B------:R-:W-:Y:S01]  /*5050*/  P2R R17, PR, RZ, 0x1 ;  /* 0x00000001ff117803 */ /* 0x000fe20000000000 */
[----:B------:R-:W-:Y:S08]  /*5060*/  BRA `(.L_x_4123) ;  /* 0x00000000000c7947 */ /* 0x000ff00003800000 */
.L_x_4146:
[----:B------:R-:W3:Y:S02]  /*5070*/  LDG.E R2, desc[UR36][R2.64] ;  /* 0x0000002402027981 */ /* 0x000ee4000c1e1900 */
[----:B---3--:R-:W-:-:S04]  /*5080*/  ISETP.NE.AND P0, PT, R2, RZ, PT ;  /* 0x000000ff0200720c */ /* 0x008fc80003f05270 */
[----:B------:R-:W-:-:S09]  /*5090*/  P2R R17, PR, RZ, 0x1 ;  /* 0x00000001ff117803 */ /* 0x000fd20000000000 */
.L_x_4123:
        /* <DEDUP_REMOVED lines=16> */
[----:B------:R-:W3:Y:S02]  /*51a0*/  LDG.E.S8 R22, desc[UR36][R2.64] ;  /* 0x0000002402167981 */ /* 0x000ee4000c1e1300 */
[----:B---3--:R-:W-:Y:S01]  /*51b0*/  SHF.R.S32.HI R23, RZ, 0x1f, R22 ;  /* 0x0000001fff177819 */ /* 0x008fe20000011416 */
[----:B------:R-:W-:Y:S06]  /*51c0*/  BRA `(.L_x_4156) ;  /* 0x0000000c00547947 */ /* 0x000fec0003800000 */
.L_x_4154:
[----:B------:R0:W5:Y:S01]  /*51d0*/  LDG.E.U8 R22, desc[UR36][R2.64] ;  /* 0x0000002402167981 */ /* 0x000162000c1e1100 */
[----:B------:R-:W-:Y:S01]  /*51e0*/  IMAD.MOV.U32 R23, RZ, RZ, RZ ;  /* 0x000000ffff177224 */ /* 0x000fe200078e00ff */
[----:B------:R-:W-:Y:S06]  /*51f0*/  BRA `(.L_x_4156) ;  /* 0x0000000c00487947 */ /* 0x000fec0003800000 */
.L_x_4153:
        /* <DEDUP_REMOVED lines=8> */
.L_x_4158:
[----:B------:R-:W3:Y:S02]  /*5280*/  LDG.E R22, desc[UR36][R2.64] ;  /* 0x0000002402167981 */ /* 0x000ee4000c1e1900 */
[----:B---3--:R-:W-:Y:S01]  /*5290*/  SHF.R.S32.HI R23, RZ, 0x1f, R22 ;  /* 0x0000001fff177819 */ /* 0x008fe20000011416 */
[----:B------:R-:W-:Y:S06]  /*52a0*/  BRA `(.L_x_4156) ;  /* 0x0000000c001c7947 */ /* 0x000fec0003800000 */
.L_x_4157:
[----:B------:R-:W3:Y:S02]  /*52b0*/  LDG.E.S16 R22, desc[UR36][R2.64] ;  /* 0x0000002402167981 */ /* 0x000ee4000c1e1700 */
[----:B---3--:R-:W-:Y:S01]  /*52c0*/  SHF.R.S32.HI R23, RZ, 0x1f, R22 ;  /* 0x0000001fff177819 */ /* 0x008fe20000011416 */
[----:B------:R-:W-:Y:S06]  /*52d0*/  BRA `(.L_x_4156) ;  /* 0x0000000c00107947 */ /* 0x000fec0003800000 */
.L_x_4152:
[----:B------:R-:W-:-:S13]  /*52e0*/  ISETP.GT.AND P0, PT, R0, 0x6, PT ;  /* 0x000000060000780c */ /* 0x000fda0003f04270 */
[----:B------:R-:W-:Y:S05]  /*52f0*/  @P0 BRA `(.L_x_4159) ;  /* 0x00000000002c0947 */ /* 0x000fea0003800000 */
[----:B------:R-:W-:-:S13]  /*5300*/  ISETP.NE.AND P0, PT, R0, 0x5, PT ;  /* 0x000000050000780c */ /* 0x000fda0003f05270 */
[----:B------:R-:W-:Y:S05]  /*5310*/  @!P0 BRA `(.L_x_4160) ;  /* 0x0000000000148947 */ /* 0x000fea0003800000 */
[----:B------:R-:W-:-:S13]  /*5320*/  ISETP.NE.AND P0, PT, R0, 0x6, PT ;  /* 0x000000060000780c */ /* 0x000fda0003f05270 */
[----:B------:R-:W-:Y:S05]  /*5330*/  @P0 BRA `(.L_x_4155) ;  /* 0x0000000800a00947 */ /* 0x000fea0003800000 */
[----:B------:R-:W3:Y:S02]  /*5340*/  LDG.E R2, desc[UR36][R2.64] ;  /* 0x0000002402027981 */ /* 0x000ee4000c1e1900 */
[----:B---3--:R0:W3:Y:S01]  /*5350*/  F2I.S64.TRUNC R22, R2 ;  /* 0x0000000200167311 */ /* 0x0080e2000020d900 */
[----:B------:R-:W-:Y:S05]  /*5360*/  BRA `(.L_x_4156) ;  /* 0x0000000800ec7947 */ /* 0x000fea0003800000 */
.L_x_4160:
[----:B------:R-:W3:Y:S02]  /*5370*/  LDG.E.U16 R2, desc[UR36][R2.64] ;  /* 0x0000002402027981 */ /* 0x000ee4000c1e1500 */
[----:B---3--:R-:W-:-:S06]  /*5380*/  HADD2.F32 R22, -RZ, R2.H0_H0 ;  /* 0x20000002ff167230 */ /* 0x008fcc0000004100 */
[----:B------:R-:W0:Y:S01]  /*5390*/  F2I.S64.TRUNC R22, R22 ;  /* 0x0000001600167311 */ /* 0x000e22000020d900 */
[----:B------:R-:W-:Y:S05]  /*53a0*/  BRA `(.L_x_4156) ;  /* 0x0000000800dc7947 */ /* 0x000fea0003800000 */
.L_x_4159:
[----:B------:R-:W-:-:S13]  /*53b0*/  ISETP.NE.AND P0, PT, R0, 0x7, PT ;  /* 0x000000070000780c */ /* 0x000fda0003f05270 */
[----:B------:R-:W-:Y:S05]  /*53c0*/  @!P0 BRA `(.L_x_4161) ;  /* 0x00000000002c8947 */ /* 0x000fea0003800000 */
[----:B------:R-:W-:-:S13]  /*53d0*/  ISETP.NE.AND P0, PT, R0, 0x8, PT ;  /* 0x000000080000780c */ /* 0x000fda0003f05270 */
[----:B------:R-:W-:Y:S05]  /*53e0*/  @!P0 BRA `(.L_x_4162) ;  /* 0x0000000000148947 */ /* 0x000fea0003800000 */
[----:B------:R-:W-:-:S13]  /*53f0*/  ISETP.NE.AND P0, PT, R0, 0x9, PT ;  /* 0x000000090000780c */ /* 0x000fda0003f05270 */
[----:B------:R-:W-:Y:S05]  /*5400*/  @P0 BRA `(.L_x_4155) ;  /* 0x00000008006c0947 */ /* 0x000fea0003800000 */
[----:B------:R-:W3:Y:S02]  /*5410*/  LDG.E R2, desc[UR36][R2.64] ;  /* 0x0000002402027981 */ /* 0x000ee4000c1e1900 */
[----:B---3--:R0:W3:Y:S01]  /*5420*/  F2I.S64.TRUNC R22, R2 ;  /* 0x0000000200167311 */ /* 0x0080e2000020d900 */
[----:B------:R-:W-:Y:S05]  /*5430*/  BRA `(.L_x_4156) ;  /* 0x0000000800b87947 */ /* 0x000fea0003800000 */
.L_x_4162:
[----:B------:R-:W3:Y:S02]  /*5440*/  LDG.E.U16 R2, desc[UR36][R2.64] ;  /* 0x0000002402027981 */ /* 0x000ee4000c1e1500 */
[----:B---3--:R-:W-:-:S06]  /*5450*/  HADD2.F32 R22, -RZ, R2.H0_H0 ;  /* 0x20000002ff167230 */ /* 0x008fcc0000004100 */
[----:B------:R-:W0:Y:S01]  /*5460*/  F2I.S64.TRUNC R22, R22 ;  /* 0x0000001600167311 */ /* 0x000e22000020d900 */
[----:B------:R-:W-:Y:S05]  /*5470*/  BRA `(.L_x_4156) ;  /* 0x0000000800a87947 */ /* 0x000fea0003800000 */
.L_x_4161:
[----:B------:R-:W3:Y:S02]  /*5480*/  LDG.E.64 R2, desc[UR36][R2.64] ;  /* 0x0000002402027981 */ /* 0x000ee4000c1e1b00 */
[----:B---3--:R0:W3:Y:S01]  /*5490*/  F2I.S64.F64.TRUNC R22, R2 ;  /* 0x0000000200167311 */ /* 0x0080e2000030d900 */
[----:B------:R-:W-:Y:S05]  /*54a0*/  BRA `(.L_x_4156) ;  /* 0x00000008009c7947 */ /* 0x000fea0003800000 */
.L_x_4151:
        /* <DEDUP_REMOVED lines=8> */
[----:B------:R-:W3:Y:S01]  /*5530*/  LDG.E.U8 R2, desc[UR36][R2.64] ;  /* 0x0000002402027981 */ /* 0x000ee2000c1e1100 */
[----:B------:R-:W-:Y:S01]  /*5540*/  IMAD.MOV.U32 R23, RZ, RZ, RZ ;  /* 0x000000ffff177224 */ /* 0x000fe200078e00ff */
[----:B---3--:R-:W-:-:S04]  /*5550*/  ISETP.NE.AND P0, PT, R2, RZ, PT ;  /* 0x000000ff0200720c */ /* 0x008fc80003f05270 */
[----:B------:R-:W-:Y:S01]  /*5560*/  SEL R22, RZ, 0x1, !P0 ;  /* 0x00000001ff167807 */ /* 0x000fe20004000000 */
[----:B------:R-:W-:Y:S08]  /*5570*/  BRA `(.L_x_4156) ;  /* 0x0000000800687947 */ /* 0x000ff00003800000 */
.L_x_4165:
[----:B------:R-:W3:Y:S02]  /*5580*/  LDG.E.64 R2, desc[UR36][R2.64] ;  /* 0x0000002402027981 */ /* 0x000ee4000c1e1b00 */
[----:B---3--:R0:W3:Y:S01]  /*5590*/  F2I.S64.F64.TRUNC R22, R2 ;  /* 0x0000000200167311 */ /* 0x0080e2000030d900 */
[----:B------:R-:W-:Y:S05]  /*55a0*/  BRA `(.L_x_4156) ;  /* 0x00000008005c7947 */ /* 0x000fea0003800000 */
.L_x_4164:
        /* <DEDUP_REMOVED lines=25> */
[----:B------:R3:W4:Y:S01]  /*5740*/  F2I.S64.TRUNC R22, R5 ;  /* 0x0000000500167311 */ /* 0x000722000020d900 */
[----:B------:R-:W-:Y:S05]  /*5750*/  BRA `(.L_x_4156) ;  /* 0x0000000400f07947 */ /* 0x000fea0003800000 */
.L_x_4167:
        /* <DEDUP_REMOVED lines=12> */
[----:B------:R0:W3:Y:S01]  /*5820*/  F2I.S64.TRUNC R22, R4 ;  /* 0x0000000400167311 */ /* 0x0000e2000020d900 */
[----:B------:R-:W-:Y:S05]  /*5830*/  BRA `(.L_x_4156) ;  /* 0x0000000400b87947 */ /* 0x000fea0003800000 */
.L_x_4166:
[----:B------:R-:W3:Y:S02]  /*5840*/  LDG.E.U16 R22, desc[UR36][R2.64] ;  /* 0x0000002402167981 */ /* 0x000ee4000c1e1500 */
[----:B---3--:R-:W-:-:S06]  /*5850*/  IMAD.U32 R22, R22, 0x10000, RZ ;  /* 0x0001000016167824 */ /* 0x008fcc00078e00ff */
[----:B------:R-:W0:Y:S01]  /*5860*/  F2I.S64.TRUNC R22, R22 ;  /* 0x0000001600167311 */ /* 0x000e22000020d900 */
[----:B------:R-:W-:Y:S05]  /*5870*/  BRA `(.L_x_4156) ;  /* 0x0000000400a87947 */ /* 0x000fea0003800000 */
.L_x_4163:
        /* <DEDUP_REMOVED lines=11> */
.L_x_4170:
        /* <DEDUP_REMOVED lines=21> */
.L_x_4174:
[----:B------:R-:W-:Y:S05]  /*5a80*/  BSYNC B1 ;  /* 0x0000000000017941 */ /* 0x000fea0003800000 */
.L_x_4173:
[----:B------:R-:W-:Y:S01]  /*5a90*/  IMAD.SHL.U32 R2, R2, 0x100000, RZ ;  /* 0x0010000002027824 */ /* 0x000fe200078e00ff */
[----:B------:R-:W-:-:S04]  /*5aa0*/  LEA R3, R0, 0x3b800000, 0x17 ;  /* 0x3b80000000037811 */ /* 0x000fc800078eb8ff */
[----:B------:R-:W-:-:S07]  /*5ab0*/  LOP3.LUT R22, R3, R2, R22, 0xfe, !PT ;  /* 0x0000000203167212 */ /* 0x000fce00078efe16 */
.L_x_4172:
[----:B------:R-:W-:Y:S05]  /*5ac0*/  BSYNC B0 ;  /* 0x0000000000007941 */ /* 0x000fea0003800000 */
.L_x_4171:
[----:B------:R-:W0:Y:S01]  /*5ad0*/  F2I.S64.TRUNC R22, R22 ;  /* 0x0000001600167311 */ /* 0x000e22000020d900 */
[----:B------:R-:W-:Y:S05]  /*5ae0*/  BRA `(.L_x_4156) ;  /* 0x00000004000c7947 */ /* 0x000fea0003800000 */
.L_x_4169:
        /* <DEDUP_REMOVED lines=21> */
.L_x_4178:
[----:B------:R-:W-:Y:S05]  /*5c40*/  BSYNC B1 ;  /* 0x0000000000017941 */ /* 0x000fea0003800000 */
.L_x_4177:
[----:B------:R-:W-:Y:S01]  /*5c50*/  IMAD.SHL.U32 R2, R2, 0x200000, RZ ;  /* 0x0020000002027824 */ /* 0x000fe200078e00ff */
[----:B------:R-:W-:-:S04]  /*5c60*/  LEA R3, R0, 0x37800000, 0x17 ;  /* 0x3780000000037811 */ /* 0x000fc800078eb8ff */
[----:B------:R-:W-:-:S07]  /*5c70*/  LOP3.LUT R22, R3, R2, R22, 0xfe, !PT ;  /* 0x0000000203167212 */ /* 0x000fce00078efe16 */
.L_x_4176:
[----:B------:R-:W-:Y:S05]  /*5c80*/  BSYNC B0 ;  /* 0x0000000000007941 */ /* 0x000fea0003800000 */
.L_x_4175:
[----:B------:R-:W0:Y:S01]  /*5c90*/  F2I.S64.TRUNC R22, R22 ;  /* 0x0000001600167311 */ /* 0x000e22000020d900 */
[----:B------:R-:W-:Y:S05]  /*5ca0*/  BRA `(.L_x_4156) ;  /* 0x00000000009c7947 */ /* 0x000fea0003800000 */
.L_x_4168:
        /* <DEDUP_REMOVED lines=14> */
.L_x_4182:
[----:B------:R-:W-:Y:S05]  /*5d90*/  BSYNC B0 ;  /* 0x0000000000007941 */ /* 0x000fea0003800000 */
.L_x_4181:
[----:B------:R-:W0:Y:S01]  /*5da0*/  F2I.S64.TRUNC R22, R22 ;  /* 0x0000001600167311 */ /* 0x000e22000020d900 */
[----:B------:R-:W-:Y:S05]  /*5db0*/  BRA `(.L_x_4156) ;  /* 0x0000000000587947 */ /* 0x000fea0003800000 */
.L_x_4155:
        /* <DEDUP_REMOVED lines=16> */
.L_x_4183:
[----:B------:R-:W-:Y:S01]  /*5ec0*/  CS2R R22, SRZ ;  /* 0x0000000000167805 */ /* 0x000fe2000001ff00 */
[----:B------:R-:W-:Y:S06]  /*5ed0*/  BRA `(.L_x_4156) ;  /* 0x0000000000107947 */ /* 0x000fec0003800000 */
.L_x_4180:
[----:B------:R0:W5:Y:S01]  /*5ee0*/  LDG.E.64 R22, desc[UR36][R2.64] ;  /* 0x0000002402167981 */ /* 0x000162000c1e1b00 */
[----:B------:R-:W-:Y:S05]  /*5ef0*/  BRA `(.L_x_4156) ;  /* 0x0000000000087947 */ /* 0x000fea0003800000 */
.L_x_4179:
[----:B------:R0:W5:Y:S01]  /*5f00*/  LDG.E R22, desc[UR36][R2.64] ;  /* 0x0000002402167981 */ /* 0x000162000c1e1900 */
[----:B------:R-:W-:-:S07]  /*5f10*/  IMAD.MOV.U32 R23, RZ, RZ, RZ ;  /* 0x000000ffff177224 */ /* 0x000fce00078e00ff */
.L_x_4156:
[----:B------:R-:W-:Y:S01]  /*5f20*/  ISETP.NE.AND P0, PT, R17, RZ, PT ;  /* 0x000000ff1100720c */ /* 0x000fe20003f05270 */
[----:B------:R-:W-:-:S03]  /*5f30*/  VIADD R34, R34, 0x80 ;  /* 0x0000008022227836 */ /* 0x000fc60000000000 */
[----:B------:R-:W-:-:S05]  /*5f40*/  SEL R0, RZ, 0x1, !P0 ;  /* 0x00000001ff007807 */ /* 0x000fca0004000000 */
[----:B------:R0:W-:Y:S04]  /*5f50*/  STL.S16 [R1], R0 ;  /* 0x0000000001007387 */ /* 0x0001e80000100600 */
.L_x_4087:
[----:B------:R-:W-:Y:S05]  /*5f60*/  BSYNC B7 ;  /* 0x0000000000077941 */ /* 0x000fea0003800000 */
.L_x_4086:
[----:B------:R-:W-:Y:S01]  /*5f70*/  ISETP.GE.AND P0, PT, R34, R29, PT ;  /* 0x0000001d2200720c */ /* 0x000fe20003f06270 */
[----:B------:R-:W-:Y:S01]  /*5f80*/  BSSY B7, `(.L_x_4184) ;  /* 0x00002fa000077945 */ /* 0x000fe20003800000 */
[----:B------:R-:W-:Y:S02]  /*5f90*/  PRMT R37, RZ, 0x7610, R37 ;  /* 0x00007610ff257816 */ /* 0x000fe40000000025 */
[----:B------:R-:W-:Y:S02]  /*5fa0*/  CS2R R32, SRZ ;  /* 0x0000000000207805 */ /* 0x000fe4000001ff00 */
[----:B------:R-:W-:Y:S02]  /*5fb0*/  PRMT R36, RZ, 0x7610, R36 ;  /* 0x00007610ff247816 */ /* 0x000fe40000000024 */
[----:B------:R-:W-:Y:S01]  /*5fc0*/  CS2R R16, SRZ ;  /* 0x0000000000107805 */ /* 0x000fe2000001ff00 */
[----:B--2---:R-:W-:Y:S01]  /*5fd0*/  IMAD.MOV.U32 R30, RZ, RZ, RZ ;  /* 0x000000ffff1e7224 */ /* 0x004fe200078e00ff */
[----:B----4-:R-:W-:-:S03]  /*5fe0*/  CS2R R28, SRZ ;  /* 0x00000000001c7805 */ /* 0x010fc6000001ff00 */
[----:B------:R-:W-:Y:S05]  /*5ff0*/  @P0 BRA `(.L_x_4185) ;  /* 0x0000002c00c80947 */ /* 0x000fea0003800000 */
[----:B0-----:R-:W0:Y:S01]  /*6000*/  S2R R0, SR_CTAID.X ;  /* 0x0000000000007919 */ /* 0x001e220000002500 */
[----:B---3--:R-:W2:Y:S01]  /*6010*/  LDC.U8 R4, c[0x0][0x24c] ;  /* 0x00009300ff047b82 */ /* 0x008ea20000000000 */
[----:B------:R-:W-:Y:S01]  /*6020*/  ULDC UR4, c[0x0][0x250] ;  /* 0x0000940000047ab9 */ /* 0x000fe20000000800 */
[----:B------:R-:W-:Y:S06]  /*6030*/  BSSY B6, `(.L_x_4186) ;  /* 0x00000f8000067945 */ /* 0x000fec0003800000 */
[----:B------:R-:W3:Y:S01]  /*6040*/  LDC.64 R2, c[0x0][0x230] ;  /* 0x00008c00ff027b82 */ /* 0x000ee20000000a00 */
[----:B0-----:R-:W-:Y:S01]  /*6050*/  IMAD R16, R0, 0x200, R34 ;  /* 0x0000020000107824 */ /* 0x001fe200078e0222 */
[----:B--2---:R-:W-:-:S03]  /*6060*/  PRMT R0, R4, 0x9910, RZ ;  /* 0x0000991004007816 */ /* 0x004fc600000000ff */
[----:B------:R-:W-:Y:S01]  /*6070*/  IMAD R5, R16, UR4, RZ ;  /* 0x0000000410057c24 */ /* 0x000fe2000f8e02ff */
[----:B------:R-:W-:-:S04]  /*6080*/  ISETP.GT.AND P1, PT, R0, 0x9, PT ;  /* 0x000000090000780c */ /* 0x000fc80003f24270 */
[----:B---3--:R-:W-:-:S05]  /*6090*/  IADD3 R2, P0, R5, R2, RZ ;  /* 0x0000000205027210 */ /* 0x008fca0007f1e0ff */
        /* <DEDUP_REMOVED lines=14> */
.L_x_4190:
[----:B------:R-:W2:Y:S01]  /*6180*/  LDG.E.U8 R2, desc[UR36][R2.64] ;  /* 0x0000002402027981 */ /* 0x000ea2000c1e1100 */
[----:B------:R-:W-:Y:S01]  /*6190*/  IMAD.MOV.U32 R29, RZ, RZ, RZ ;  /* 0x000000ffff1d7224 */ /* 0x000fe200078e00ff */
[----:B--2---:R-:W-:Y:S01]  /*61a0*/  I2FP.F32.U32 R28, R2 ;  /* 0x00000002001c7245 */ /* 0x004fe20000201000 */
[----:B------:R-:W-:Y:S06]  /*61b0*/  BRA `(.L_x_4192) ;  /* 0x0000000c007c7947 */ /* 0x000fec0003800000 */
.L_x_4189:
        /* <DEDUP_REMOVED lines=10> */
.L_x_4194:
[----:B------:R-:W2:Y:S01]  /*6260*/  LDG.E R2, desc[UR36][R2.64] ;  /* 0x0000002402027981 */ /* 0x000ea2000c1e1900 */
[----:B------:R-:W-:Y:S01]  /*6270*/  IMAD.MOV.U32 R29, RZ, RZ, RZ ;  /* 0x000000ffff1d7224 */ /* 0x000fe200078e00ff */
[----:B--2---:R-:W-:Y:S01]  /*6280*/  I2FP.F32.S32 R28, R2 ;  /* 0x00000002001c7245 */ /* 0x004fe20000201400 */
[----:B------:R-:W-:Y:S06]  /*6290*/  BRA `(.L_x_4192) ;  /* 0x0000000c00447947 */ /* 0x000fec0003800000 */
.L_x_4193:
[----:B------:R-:W2:Y:S01]  /*62a0*/  LDG.E.U16 R2, desc[UR36][R2.64] ;  /* 0x0000002402027981 */ /* 0x000ea2000c1e1500 */
[----:B------:R-:W-:Y:S01]  /*62b0*/  IMAD.MOV.U32 R29, RZ, RZ, RZ ;  /* 0x000000ffff1d7224 */ /* 0x000fe200078e00ff */
[----:B--2---:R3:W4:Y:S01]  /*62c0*/  I2F.S16 R28, R2 ;  /* 0x00000002001c7306 */ /* 0x0047220000101400 */
[----:B------:R-:W-:Y:S05]  /*62d0*/  BRA `(.L_x_4192) ;  /* 0x0000000c00347947 */ /* 0x000fea0003800000 */
.L_x_4188:
        /* <DEDUP_REMOVED lines=9> */
.L_x_4196:
[----:B------:R-:W2:Y:S01]  /*6370*/  LDG.E.U16 R2, desc[UR36][R2.64] ;  /* 0x0000002402027981 */ /* 0x000ea2000c1e1500 */
[----:B------:R-:W-:Y:S02]  /*6380*/  IMAD.MOV.U32 R29, RZ, RZ, RZ ;  /* 0x000000ffff1d7224 */ /* 0x000fe400078e00ff */
[----:B--2---:R-:W-:Y:S01]  /*6390*/  HADD2.F32 R28, -RZ, R2.H0_H0 ;  /* 0x20000002ff1c7230 */ /* 0x004fe20000004100 */
[----:B------:R-:W-:Y:S06]  /*63a0*/  BRA `(.L_x_4192) ;  /* 0x0000000c00007947 */ /* 0x000fec0003800000 */
.L_x_4195:
        /* <DEDUP_REMOVED lines=8> */
.L_x_4198:
[----:B------:R-:W2:Y:S02]  /*6430*/  LDG.E R2, desc[UR36][R2.64] ;  /* 0x0000002402027981 */ /* 0x000ea4000c1e1900 */
[--C-:B--2---:R-:W-:Y:S02]  /*6440*/  HADD2.F32 R29, -RZ, R2.reuse.H1_H1 ;  /* 0x30000002ff1d7230 */ /* 0x104fe40000004100 */
[----:B------:R-:W-:Y:S01]  /*6450*/  HADD2.F32 R28, -RZ, R2.H0_H0 ;  /* 0x20000002ff1c7230 */ /* 0x000fe20000004100 */
[----:B------:R-:W-:Y:S06]  /*6460*/  BRA `(.L_x_4192) ;  /* 0x0000000800d07947 */ /* 0x000fec0003800000 */
.L_x_4197:
        /* <DEDUP_REMOVED lines=8> */
.L_x_4187:
        /* <DEDUP_REMOVED lines=13> */
.L_x_4201:
[----:B------:R-:W2:Y:S01]  /*65c0*/  LDG.E.128 R4, desc[UR36][R2.64] ;  /* 0x0000002402047981 */ /* 0x000ea2000c1e1d00 */
        /* <DEDUP_REMOVED lines=9> */
.L_x_4200:
        /* <DEDUP_REMOVED lines=27> */
.L_x_4203:
        /* <DEDUP_REMOVED lines=14> */
.L_x_4202:
[----:B------:R-:W2:Y:S01]  /*68f0*/  LDG.E.U16 R2, desc[UR36][R2.64] ;  /* 0x0000002402027981 */ /* 0x000ea2000c1e1500 */
[----:B------:R-:W-:Y:S02]  /*6900*/  IMAD.MOV.U32 R29, RZ, RZ, RZ ;  /* 0x000000ffff1d7224 */ /* 0x000fe400078e00ff */
[----:B--2---:R-:W-:Y:S01]  /*6910*/  IMAD.U32 R28, R2, 0x10000, RZ ;  /* 0x00010000021c7824 */ /* 0x004fe200078e00ff */
[----:B------:R-:W-:Y:S06]  /*6920*/  BRA `(.L_x_4192) ;  /* 0x0000000400a07947 */ /* 0x000fec0003800000 */
.L_x_4199:
        /* <DEDUP_REMOVED lines=12> */
.L_x_4206:
        /* <DEDUP_REMOVED lines=20> */
.L_x_4208:
[----:B------:R-:W-:Y:S05]  /*6b30*/  BSYNC B0 ;  /* 0x0000000000007941 */ /* 0x000fea0003800000 */
.L_x_4207:
[----:B------:R-:W-:Y:S01]  /*6b40*/  IMAD.SHL.U32 R2, R2, 0x100000, RZ ;  /* 0x0010000002027824 */ /* 0x000fe200078e00ff */
[----:B------:R-:W-:-:S04]  /*6b50*/  LEA R3, R0, 0x3b800000, 0x17 ;  /* 0x3b80000000037811 */ /* 0x000fc800078eb8ff */
[----:B------:R-:W-:Y:S01]  /*6b60*/  LOP3.LUT R28, R3, R2, R28, 0xfe, !PT ;  /* 0x00000002031c7212 */ /* 0x000fe200078efe1c */
[----:B------:R-:W-:Y:S06]  /*6b70*/  BRA `(.L_x_4192) ;  /* 0x00000004000c7947 */ /* 0x000fec0003800000 */
.L_x_4205:
        /* <DEDUP_REMOVED lines=20> */
.L_x_4210:
[----:B------:R-:W-:Y:S05]  /*6cc0*/  BSYNC B0 ;  /* 0x0000000000007941 */ /* 0x000fea0003800000 */
.L_x_4209:
[----:B------:R-:W-:Y:S01]  /*6cd0*/  IMAD.SHL.U32 R2, R2, 0x200000, RZ ;  /* 0x0020000002027824 */ /* 0x000fe200078e00ff */
[----:B------:R-:W-:-:S04]  /*6ce0*/  LEA R3, R0, 0x37800000, 0x17 ;  /* 0x3780000000037811 */ /* 0x000fc800078eb8ff */
[----:B------:R-:W-:Y:S01]  /*6cf0*/  LOP3.LUT R28, R3, R2, R28, 0xfe, !PT ;  /* 0x00000002031c7212 */ /* 0x000fe200078efe1c */
[----:B------:R-:W-:Y:S06]  /*6d00*/  BRA `(.L_x_4192) ;  /* 0x0000000000a87947 */ /* 0x000fec0003800000 */
.L_x_4204:
        /* <DEDUP_REMOVED lines=14> */
.L_x_4214:
[----:B------:R-:W-:Y:S05]  /*6df0*/  BSYNC B0 ;  /* 0x0000000000007941 */ /* 0x000fea0003800000 */
.L_x_4213:
[----:B------:R-:W-:Y:S01]  /*6e00*/  IMAD.MOV.U32 R29, RZ, RZ, RZ ;  /* 0x000000ffff1d7224 */ /* 0x000fe200078e00ff */
[----:B------:R-:W-:Y:S06]  /*6e10*/  BRA `(.L_x_4192) ;  /* 0x0000000000647947 */ /* 0x000fec0003800000 */
.L_x_4191:
        /* <DEDUP_REMOVED lines=16> */
.L_x_4215:
[----:B------:R-:W-:Y:S01]  /*6f20*/  CS2R R28, SRZ ;  /* 0x00000000001c7805 */ /* 0x000fe2000001ff00 */
[----:B------:R-:W-:Y:S06]  /*6f30*/  BRA `(.L_x_4192) ;  /* 0x00000000001c7947 */ /* 0x000fec0003800000 */
.L_x_4212:
[----:B------:R-:W2:Y:S01]  /*6f40*/  LDG.E.64 R2, desc[UR36][R2.64] ;  /* 0x0000002402027981 */ /* 0x000ea2000c1e1b00 */
[----:B------:R-:W-:Y:S01]  /*6f50*/  IMAD.MOV.U32 R29, RZ, RZ, RZ ;  /* 0x000000ffff1d7224 */ /* 0x000fe200078e00ff */
[----:B--2---:R0:W2:Y:S01]  /*6f60*/  I2F.U64 R28, R2 ;  /* 0x00000002001c7312 */ /* 0x0040a20000301000 */
[----:B------:R-:W-:Y:S05]  /*6f70*/  BRA `(.L_x_4192) ;  /* 0x00000000000c7947 */ /* 0x000fea0003800000 */
.L_x_4211:
[----:B------:R-:W2:Y:S01]  /*6f80*/  LDG.E R2, desc[UR36][R2.64] ;  /* 0x0000002402027981 */ /* 0x000ea2000c1e1900 */
[----:B------:R-:W-:Y:S01]  /*6f90*/  IMAD.MOV.U32 R29, RZ, RZ, RZ ;  /* 0x000000ffff1d7224 */ /* 0x000fe200078e00ff */
[----:B--2---:R-:W-:-:S07]  /*6fa0*/  I2FP.F32.U32 R28, R2 ;  /* 0x00000002001c7245 */ /* 0x004fce0000201000 */
.L_x_4192:
[----:B------:R-:W-:Y:S05]  /*6fb0*/  BSYNC B6 ;  /* 0x0000000000067941 */ /* 0x000fea0003800000 */
.L_x_4186:
[----:B------:R-:W1:Y:S01]  /*6fc0*/  LDC.64 R4, c[0x0][0x238] ;  /* 0x00008e00ff047b82 */ /* 0x000e620000000a00 */
[----:B------:R-:W-:Y:S01]  /*6fd0*/  PRMT R0, R31, 0x9910, RZ ;  /* 0x000099101f007816 */ /* 0x000fe200000000ff */
[----:B------:R-:W-:Y:S02]  /*6fe0*/  ULDC UR4, c[0x0][0x254] ;  /* 0x0000950000047ab9 */ /* 0x000fe40000000800 */
[----:B0-----:R-:W-:Y:S01]  /*6ff0*/  IMAD R3, R16, UR4, RZ ;  /* 0x0000000410037c24 */ /* 0x001fe2000f8e02ff */
        /* <DEDUP_REMOVED lines=16> */
.L_x_4219:
[----:B------:R-:W2:Y:S02]  /*7100*/  LDG.E.U8 R4, desc[UR36][R4.64] ;  /* 0x0000002404047981 */ /* 0x000ea4000c1e1100 */
[----:B--2---:R-:W-:-:S04]  /*7110*/  ISETP.NE.AND P0, PT, R4, RZ, PT ;  /* 0x000000ff0400720c */ /* 0x004fc80003f05270 */
[----:B------:R-:W-:Y:S01]  /*7120*/  P2R R31, PR, RZ, 0x1 ;  /* 0x00000001ff1f7803 */ /* 0x000fe20000000000 */
[----:B------:R-:W-:Y:S08]  /*7130*/  BRA `(.L_x_4221) ;  /* 0x0000000c00c87947 */ /* 0x000ff00003800000 */
.L_x_4218:
        /* <DEDUP_REMOVED lines=11> */
.L_x_4223:
[----:B------:R-:W2:Y:S02]  /*71f0*/  LDG.E R4, desc[UR36][R4.64] ;  /* 0x0000002404047981 */ /* 0x000ea4000c1e1900 */
[----:B--2---:R-:W-:-:S04]  /*7200*/  ISETP.NE.AND P0, PT, R4, RZ, PT ;  /* 0x000000ff0400720c */ /* 0x004fc80003f05270 */
[----:B------:R-:W-:Y:S01]  /*7210*/  P2R R31, PR, RZ, 0x1 ;  /* 0x00000001ff1f7803 */ /* 0x000fe20000000000 */
[----:B------:R-:W-:Y:S08]  /*7220*/  BRA `(.L_x_4221) ;  /* 0x0000000c008c7947 */ /* 0x000ff00003800000 */
.L_x_4222:
[----:B------:R-:W2:Y:S02]  /*7230*/  LDG.E.U16 R4, desc[UR36][R4.64] ;  /* 0x0000002404047981 */ /* 0x000ea4000c1e1500 */
[----:B--2---:R-:W-:-:S04]  /*7240*/  ISETP.NE.AND P0, PT, R4, RZ, PT ;  /* 0x000000ff0400720c */ /* 0x004fc80003f05270 */
[----:B------:R-:W-:Y:S01]  /*7250*/  P2R R31, PR, RZ, 0x1 ;  /* 0x00000001ff1f7803 */ /* 0x000fe20000000000 */
[----:B------:R-:W-:Y:S08]  /*7260*/  BRA `(.L_x_4221) ;  /* 0x0000000c007c7947 */ /* 0x000ff00003800000 */
.L_x_4217:
        /* <DEDUP_REMOVED lines=10> */
.L_x_4225:
[----:B------:R-:W2:Y:S02]  /*7310*/  LDG.E.U16 R0, desc[UR36][R4.64] ;  /* 0x0000002404007981 */ /* 0x000ea4000c1e1500 */
[----:B--2---:R-:W-:-:S05]  /*7320*/  HADD2.F32 R0, -RZ, R0.H0_H0 ;  /* 0x20000000ff007230 */ /* 0x004fca0000004100 */
[----:B------:R-:W-:-:S04]  /*7330*/  FSETP.NEU.FTZ.AND P0, PT, R0, RZ, PT ;  /* 0x000000ff0000720b */ /* 0x000fc80003f1d000 */
[----:B------:R-:W-:Y:S01]  /*7340*/  P2R R31, PR, RZ, 0x1 ;  /* 0x00000001ff1f7803 */ /* 0x000fe20000000000 */
[----:B------:R-:W-:Y:S08]  /*7350*/  BRA `(.L_x_4221) ;  /* 0x0000000c00407947 */ /* 0x000ff00003800000 */
.L_x_4224:
        /* <DEDUP_REMOVED lines=12> */
.L_x_4227:
[----:B---3--:R-:W3:Y:S02]  /*7420*/  LDG.E R2, desc[UR36][R4.64] ;  /* 0x0000002404027981 */ /* 0x008ee4000c1e1900 */
        /* <DEDUP_REMOVED lines=10> */
.L_x_4226:
[----:B------:R-:W2:Y:S02]  /*74d0*/  LDG.E.64 R4, desc[UR36][R4.64] ;  /* 0x0000002404047981 */ /* 0x000ea4000c1e1b00 */
[----:B--2---:R-:W-:-:S06]  /*74e0*/  DSETP.NEU.AND P0, PT, R4, RZ, PT ;  /* 0x000000ff0400722a */ /* 0x004fcc0003f0d000 */
[----:B------:R-:W-:Y:S01]  /*74f0*/  P2R R31, PR, RZ, 0x1 ;  /* 0x00000001ff1f7803 */ /* 0x000fe20000000000 */
[----:B------:R-:W-:Y:S07]  /*7500*/  BRA `(.L_x_4221) ;  /* 0x0000000800d47947 */ /* 0x000fee0003800000 */
.L_x_4216:
        /* <DEDUP_REMOVED lines=12> */
.L_x_4230:
[----:B------:R-:W2:Y:S02]  /*75d0*/  LDG.E.128 R4, desc[UR36][R4.64] ;  /* 0x0000002404047981 */ /* 0x000ea4000c1e1d00 */
[----:B--2---:R-:W-:-:S06]  /*75e0*/  DSETP.NEU.AND P0, PT, R6, RZ, PT ;  /* 0x000000ff0600722a */ /* 0x004fcc0003f0d000 */
[----:B------:R-:W-:-:S06]  /*75f0*/  DSETP.NEU.OR P0, PT, R4, RZ, P0 ;  /* 0x000000ff0400722a */ /* 0x000fcc000070d400 */
[----:B------:R-:W-:Y:S01]  /*7600*/  P2R R31, PR, RZ, 0x1 ;  /* 0x00000001ff1f7803 */ /* 0x000fe20000000000 */
[----:B------:R-:W-:Y:S07]  /*7610*/  BRA `(.L_x_4221) ;  /* 0x0000000800907947 */ /* 0x000fee0003800000 */
.L_x_4229:
        /* <DEDUP_REMOVED lines=9> */
[----:B---3--:R-:W-:-:S04]  /*76b0*/  LOP3.LUT R2, R0, 0x7f000000, RZ, 0xc0, !PT ;  /* 0x7f00000000027812 */ /* 0x008fc800078ec0ff */
        /* <DEDUP_REMOVED lines=15> */
[----:B------:R-:W-:-:S04]  /*77b0*/  FSETP.NEU.FTZ.AND P0, PT, R3, RZ, PT ;  /* 0x000000ff0300720b */ /* 0x000fc80003f1d000 */
[----:B------:R-:W-:Y:S01]  /*77c0*/  P2R R31, PR, RZ, 0x1 ;  /* 0x00000001ff1f7803 */ /* 0x000fe20000000000 */
[----:B------:R-:W-:Y:S08]  /*77d0*/  BRA `(.L_x_4221) ;  /* 0x0000000800207947 */ /* 0x000ff00003800000 */
.L_x_4232:
[----:B------:R-:W2:Y:S02]  /*77e0*/  LDG.E.U8 R3, desc[UR36][R4.64] ;  /* 0x0000002404037981 */ /* 0x000ea4000c1e1100 */
[----:B--2---:R-:W-:-:S05]  /*77f0*/  IMAD.SHL.U32 R0, R3, 0x2000000, RZ ;  /* 0x0200000003007824 */ /* 0x004fca00078e00ff */
[----:B------:R-:W-:-:S13]  /*7800*/  ISETP.GE.U32.AND P0, PT, R0, 0x8000000, PT ;  /* 0x080000000000780c */ /* 0x000fda0003f06070 */
[C---:B---3--:R-:W-:Y:S02]  /*7810*/  @P0 IMAD.SHL.U32 R2, R3.reuse, 0x200000, RZ ;  /* 0x0020000003020824 */ /* 0x048fe400078e00ff */
[C---:B------:R-:W-:Y:S02]  /*7820*/  @!P0 IMAD.SHL.U32 R0, R3.reuse, 0x100, RZ ;  /* 0x0000010003008824 */ /* 0x040fe400078e00ff */
[----:B------:R-:W-:Y:S01]  /*7830*/  IMAD.SHL.U32 R3, R3, 0x1000000, RZ ;  /* 0x0100000003037824 */ /* 0x000fe200078e00ff */
[----:B------:R-:W-:Y:S02]  /*7840*/  @P0 LOP3.LUT R2, R2, 0xfe00000, RZ, 0xc0, !PT ;  /* 0x0fe0000002020812 */ /* 0x000fe400078ec0ff */
        /* <DEDUP_REMOVED lines=9> */
.L_x_4231:
[----:B------:R-:W2:Y:S02]  /*78e0*/  LDG.E.U16 R0, desc[UR36][R4.64] ;  /* 0x0000002404007981 */ /* 0x000ea4000c1e1500 */
[----:B--2---:R-:W-:-:S05]  /*78f0*/  IMAD.U32 R0, R0, 0x10000, RZ ;  /* 0x0001000000007824 */ /* 0x004fca00078e00ff */
[----:B------:R-:W-:-:S04]  /*7900*/  FSETP.NEU.FTZ.AND P0, PT, R0, RZ, PT ;  /* 0x000000ff0000720b */ /* 0x000fc80003f1d000 */
[----:B------:R-:W-:Y:S01]  /*7910*/  P2R R31, PR, RZ, 0x1 ;  /* 0x00000001ff1f7803 */ /* 0x000fe20000000000 */
[----:B------:R-:W-:Y:S08]  /*7920*/  BRA `(.L_x_4221) ;  /* 0x0000000400cc7947 */ /* 0x000ff00003800000 */
.L_x_4228:
        /* <DEDUP_REMOVED lines=12> */
.L_x_4235:
[----:B---3--:R-:W3:Y:S01]  /*79f0*/  LDG.E.U8 R2, desc[UR36][R4.64] ;  /* 0x0000002404027981 */ /* 0x008ee2000c1e1100 */
        /* <DEDUP_REMOVED lines=20> */
.L_x_4239:
[----:B------:R-:W-:Y:S05]  /*7b40*/  BSYNC B1 ;  /* 0x0000000000017941 */ /* 0x000fea0003800000 */
.L_x_4238:
[----:B------:R-:W-:Y:S01]  /*7b50*/  LEA R3, R0, 0x3b800000, 0x17 ;  /* 0x3b80000000037811 */ /* 0x000fe200078eb8ff */
[----:B------:R-:W-:-:S05]  /*7b60*/  IMAD.SHL.U32 R0, R2, 0x100000, RZ ;  /* 0x0010000002007824 */ /* 0x000fca00078e00ff */
[----:B------:R-:W-:-:S07]  /*7b70*/  LOP3.LUT R0, R3, R0, R4, 0xfe, !PT ;  /* 0x0000000003007212 */ /* 0x000fce00078efe04 */
.L_x_4237:
[----:B------:R-:W-:Y:S05]  /*7b80*/  BSYNC B0 ;  /* 0x0000000000007941 */ /* 0x000fea0003800000 */
.L_x_4236:
[----:B------:R-:W-:-:S04]  /*7b90*/  FSETP.NEU.FTZ.AND P0, PT, R0, RZ, PT ;  /* 0x000000ff0000720b */ /* 0x000fc80003f1d000 */
[----:B------:R-:W-:Y:S01]  /*7ba0*/  P2R R31, PR, RZ, 0x1 ;  /* 0x00000001ff1f7803 */ /* 0x000fe20000000000 */
[----:B------:R-:W-:Y:S08]  /*7bb0*/  BRA `(.L_x_4221) ;  /* 0x0000000400287947 */ /* 0x000ff00003800000 */
.L_x_4234:
        /* <DEDUP_REMOVED lines=21> */
.L_x_4243:
[----:B------:R-:W-:Y:S05]  /*7d10*/  BSYNC B1 ;  /* 0x0000000000017941 */ /* 0x000fea0003800000 */
.L_x_4242:
[----:B------:R-:W-:Y:S01]  /*7d20*/  LEA R3, R0, 0x37800000, 0x17 ;  /* 0x3780000000037811 */ /* 0x000fe200078eb8ff */
[----:B------:R-:W-:-:S05]  /*7d30*/  IMAD.SHL.U32 R0, R2, 0x200000, RZ ;  /* 0x0020000002007824 */ /* 0x000fca00078e00ff */
[----:B------:R-:W-:-:S07]  /*7d40*/  LOP3.LUT R0, R3, R0, R4, 0xfe, !PT ;  /* 0x0000000003007212 */ /* 0x000fce00078efe04 */
.L_x_4241:
[----:B------:R-:W-:Y:S05]  /*7d50*/  BSYNC B0 ;  /* 0x0000000000007941 */ /* 0x000fea0003800000 */
.L_x_4240:
[----:B------:R-:W-:-:S04]  /*7d60*/  FSETP.NEU.FTZ.AND P0, PT, R0, RZ, PT ;  /* 0x000000ff0000720b */ /* 0x000fc80003f1d000 */
[----:B------:R-:W-:Y:S01]  /*7d70*/  P2R R31, PR, RZ, 0x1 ;  /* 0x00000001ff1f7803 */ /* 0x000fe20000000000 */
[----:B------:R-:W-:Y:S08]  /*7d80*/  BRA `(.L_x_4221) ;  /* 0x0000000000b47947 */ /* 0x000ff00003800000 */
.L_x_4233:
        /* <DEDUP_REMOVED lines=14> */
.L_x_4247:
[----:B------:R-:W-:Y:S05]  /*7e70*/  BSYNC B0 ;  /* 0x0000000000007941 */ /* 0x000fea0003800000 */
.L_x_4246:
[----:B------:R-:W-:-:S04]  /*7e80*/  FSETP.NEU.FTZ.AND P0, PT, R0, RZ, PT ;  /* 0x000000ff0000720b */ /* 0x000fc80003f1d000 */
[----:B------:R-:W-:Y:S01]  /*7e90*/  P2R R31, PR, RZ, 0x1 ;  /* 0x00000001ff1f7803 */ /* 0x000fe20000000000 */
[----:B------:R-:W-:Y:S08]  /*7ea0*/  BRA `(.L_x_4221) ;  /* 0x00000000006c7947 */ /* 0x000ff00003800000 */
.L_x_4220:
[----:B---3--:R-:W-:Y:S01]  /*7eb0*/  MOV R2, 0x0 ;  /* 0x0000000000027802 */ /* 0x008fe20000000f00 */
        /* <DEDUP_REMOVED lines=15> */
.L_x_4248:
[----:B------:R-:W-:-:S04]  /*7fb0*/  PLOP3.LUT P0, PT, PT, PT, PT, 0x8, 0x0 ;  /* 0x000000000000781c */ /* 0x000fc80003f0e170 */
[----:B------:R-:W-:Y:S01]  /*7fc0*/  P2R R31, PR, RZ, 0x1 ;  /* 0x00000001ff1f7803 */ /* 0x000fe20000000000 */
[----:B------:R-:W-:Y:S08]  /*7fd0*/  BRA `(.L_x_4221) ;  /* 0x0000000000207947 */ /* 0x000ff00003800000 */
.L_x_4245:
[----:B------:R-:W2:Y:S02]  /*7fe0*/  LDG.E.64 R4, desc[UR36][R4.64] ;  /* 0x0000002404047981 */ /* 0x000ea4000c1e1b00 */
[----:B--2---:R-:W-:-:S04]  /*7ff0*/  ISETP.NE.U32.AND P0, PT, R4, RZ, PT ;  /* 0x000000ff0400720c */ /* 0x004fc80003f05070 */
[----:B------:R-:W-:-:S04]  /*8000*/  ISETP.NE.AND.EX P0, PT, R5, RZ, PT, P0 ;  /* 0x000000ff0500720c */ /* 0x000fc80003f05300 */
[----:B------:R-:W-:Y:S01]  /*8010*/  P2R R31, PR, RZ, 0x1 ;  /* 0x00000001ff1f7803 */ /* 0x000fe20000000000 */
[----:B------:R-:W-:Y:S08]  /*8020*/  BRA `(.L_x_4221) ;  /* 0x00000000000c7947 */ /* 0x000ff00003800000 */
.L_x_4244:
[----:B------:R-:W2:Y:S02]  /*8030*/  LDG.E R4, desc[UR36][R4.64] ;  /* 0x0000002404047981 */ /* 0x000ea4000c1e1900 */
[----:B--2---:R-:W-:-:S04]  /*8040*/  ISETP.NE.AND P0, PT, R4, RZ, PT ;  /* 0x000000ff0400720c */ /* 0x004fc80003f05270 */
[----:B------:R-:W-:-:S09]  /*8050*/  P2R R31, PR, RZ, 0x1 ;  /* 0x00000001ff1f7803 */ /* 0x000fd20000000000 */
.L_x_4221:
[----:B------:R-:W0:Y:S01]  /*8060*/  LDC.U8 R4, c[0x0][0x24e] ;  /* 0x00009380ff047b82 */ /* 0x000e220000000000 */
[----:B------:R-:W-:Y:S02]  /*8070*/  ULDC UR4, c[0x0][0x258] ;  /* 0x0000960000047ab9 */ /* 0x000fe40000000800 */
[----:B------:R-:W-:-:S05]  /*8080*/  IMAD R5, R16, UR4, RZ ;  /* 0x0000000410057c24 */ /* 0x000fca000f8e02ff */
[----:B---3--:R-:W1:Y:S01]  /*8090*/  LDC.64 R2, c[0x0][0x240] ;  /* 0x00009000ff027b82 */ /* 0x008e620000000a00 */
        /* <DEDUP_REMOVED lines=16> */
.L_x_4252:
[----:B------:R1:W5:Y:S01]  /*81a0*/  LDG.E.U8 R16, desc[UR36][R2.64] ;  /* 0x0000002402107981 */ /* 0x000362000c1e1100 */
[----:B------:R-:W-:Y:S01]  /*81b0*/  IMAD.MOV.U32 R17, RZ, RZ, RZ ;  /* 0x000000ffff117224 */ /* 0x000fe200078e00ff */
[----:B------:R-:W-:Y:S06]  /*81c0*/  BRA `(.L_x_4254) ;  /* 0x0000000c00487947 */ /* 0x000fec0003800000 */
.L_x_4251:
        /* <DEDUP_REMOVED lines=8> */
.L_x_4256:
[----:B------:R-:W3:Y:S02]  /*8250*/  LDG.E R16, desc[UR36][R2.64] ;  /* 0x0000002402107981 */ /* 0x000ee4000c1e1900 */
[----:B---3--:R-:W-:Y:S01]  /*8260*/  SHF.R.S32.HI R17, RZ, 0x1f, R16 ;  /* 0x0000001fff117819 */ /* 0x008fe20000011410 */
[----:B------:R-:W-:Y:S06]  /*8270*/  BRA `(.L_x_4254) ;  /* 0x0000000c001c7947 */ /* 0x000fec0003800000 */
.L_x_4255:
[----:B------:R-:W3:Y:S02]  /*8280*/  LDG.E.S16 R16, desc[UR36][R2.64] ;  /* 0x0000002402107981 */ /* 0x000ee4000c1e1700 */
[----:B---3--:R-:W-:Y:S01]  /*8290*/  SHF.R.S32.HI R17, RZ, 0x1f, R16 ;  /* 0x0000001fff117819 */ /* 0x008fe20000011410 */
[----:B------:R-:W-:Y:S06]  /*82a0*/  BRA `(.L_x_4254) ;  /* 0x0000000c00107947 */ /* 0x000fec0003800000 */
.L_x_4250:
[----:B------:R-:W-:-:S13]  /*82b0*/  ISETP.GT.AND P0, PT, R0, 0x6, PT ;  /* 0x000000060000780c */ /* 0x000fda0003f04270 */
[----:B------:R-:W-:Y:S05]  /*82c0*/  @P0 BRA `(.L_x_4257) ;  /* 0x00000000002c0947 */ /* 0x000fea0003800000 */
[----:B------:R-:W-:-:S13]  /*82d0*/  ISETP.NE.AND P0, PT, R0, 0x5, PT ;  /* 0x000000050000780c */ /* 0x000fda0003f05270 */
[----:B------:R-:W-:Y:S05]  /*82e0*/  @!P0 BRA `(.L_x_4258) ;  /* 0x0000000000148947 */ /* 0x000fea0003800000 */
[----:B------:R-:W-:-:S13]  /*82f0*/  ISETP.NE.AND P0, PT, R0, 0x6, PT ;  /* 0x000000060000780c */ /* 0x000fda0003f05270 */
[----:B------:R-:W-:Y:S05]  /*8300*/  @P0 BRA `(.L_x_4253) ;  /* 0x0000000800a00947 */ /* 0x000fea0003800000 */
[----:B------:R-:W3:Y:S02]  /*8310*/  LDG.E R2, desc[UR36][R2.64] ;  /* 0x0000002402027981 */ /* 0x000ee4000c1e1900 */
[----:B---3--:R0:W1:Y:S01]  /*8320*/  F2I.S64.TRUNC R16, R2 ;  /* 0x0000000200107311 */ /* 0x008062000020d900 */
[----:B------:R-:W-:Y:S05]  /*8330*/  BRA `(.L_x_4254) ;  /* 0x0000000800ec7947 */ /* 0x000fea0003800000 */
.L_x_4258:
[----:B------:R-:W3:Y:S02]  /*8340*/  LDG.E.U16 R2, desc[UR36][R2.64] ;  /* 0x0000002402027981 */ /* 0x000ee4000c1e1500 */
[----:B---3--:R-:W-:-:S06]  /*8350*/  HADD2.F32 R16, -RZ, R2.H0_H0 ;  /* 0x20000002ff107230 */ /* 0x008fcc0000004100 */
[----:B------:R-:W0:Y:S01]  /*8360*/  F2I.S64.TRUNC R16, R16 ;  /* 0x0000001000107311 */ /* 0x000e22000020d900 */
[----:B------:R-:W-:Y:S05]  /*8370*/  BRA `(.L_x_4254) ;  /* 0x0000000800dc7947 */ /* 0x000fea0003800000 */
.L_x_4257:
[----:B------:R-:W-:-:S13]  /*8380*/  ISETP.NE.AND P0, PT, R0, 0x7, PT ;  /* 0x000000070000780c */ /* 0x000fda0003f05270 */
[----:B------:R-:W-:Y:S05]  /*8390*/  @!P0 BRA `(.L_x_4259) ;  /* 0x00000000002c8947 */ /* 0x000fea0003800000 */
[----:B------:R-:W-:-:S13]  /*83a0*/  ISETP.NE.AND P0, PT, R0, 0x8, PT ;  /* 0x000000080000780c */ /* 0x000fda0003f05270 */
[----:B------:R-:W-:Y:S05]  /*83b0*/  @!P0 BRA `(.L_x_4260) ;  /* 0x0000000000148947 */ /* 0x000fea0003800000 */
[----:B------:R-:W-:-:S13]  /*83c0*/  ISETP.NE.AND P0, PT, R0, 0x9, PT ;  /* 0x000000090000780c */ /* 0x000fda0003f05270 */
[----:B------:R-:W-:Y:S05]  /*83d0*/  @P0 BRA `(.L_x_4253) ;  /* 0x00000008006c0947 */ /* 0x000fea0003800000 */
[----:B------:R-:W3:Y:S02]  /*83e0*/  LDG.E R2, desc[UR36][R2.64] ;  /* 0x0000002402027981 */ /* 0x000ee4000c1e1900 */
[----:B---3--:R0:W1:Y:S01]  /*83f0*/  F2I.S64.TRUNC R16, R2 ;  /* 0x0000000200107311 */ /* 0x008062000020d900 */
[----:B------:R-:W-:Y:S05]  /*8400*/  BRA `(.L_x_4254) ;  /* 0x0000000800b87947 */ /* 0x000fea0003800000 */
.L_x_4260:
[----:B------:R-:W3:Y:S02]  /*8410*/  LDG.E.U16 R2, desc[UR36][R2.64] ;  /* 0x0000002402027981 */ /* 0x000ee4000c1e1500 */
[----:B---3--:R-:W-:-:S06]  /*8420*/  HADD2.F32 R16, -RZ, R2.H0_H0 ;  /* 0x20000002ff107230 */ /* 0x008fcc0000004100 */
[----:B------:R-:W0:Y:S01]  /*8430*/  F2I.S64.TRUNC R16, R16 ;  /* 0x0000001000107311 */ /* 0x000e22000020d900 */
[----:B------:R-:W-:Y:S05]  /*8440*/  BRA `(.L_x_4254) ;  /* 0x0000000800a87947 */ /* 0x000fea0003800000 */
.L_x_4259:
[----:B------:R-:W3:Y:S02]  /*8450*/  LDG.E.64 R2, desc[UR36][R2.64] ;  /* 0x0000002402027981 */ /* 0x000ee4000c1e1b00 */
[----:B---3--:R3:W0:Y:S01]  /*8460*/  F2I.S64.F64.TRUNC R16, R2 ;  /* 0x0000000200107311 */ /* 0x008622000030d900 */
[----:B------:R-:W-:Y:S05]  /*8470*/  BRA `(.L_x_4254) ;  /* 0x00000008009c7947 */ /* 0x000fea0003800000 */
.L_x_4249:
        /* <DEDUP_REMOVED lines=13> */
.L_x_4263:
[----:B------:R-:W3:Y:S02]  /*8550*/  LDG.E.64 R2, desc[UR36][R2.64] ;  /* 0x0000002402027981 */ /* 0x000ee4000c1e1b00 */
[----:B---3--:R0:W1:Y:S01]  /*8560*/  F2I.S64.F64.TRUNC R16, R2 ;  /* 0x0000000200107311 */ /* 0x008062000030d900 */
[----:B------:R-:W-:Y:S05]  /*8570*/  BRA `(.L_x_4254) ;  /* 0x00000008005c7947 */ /* 0x000fea0003800000 */
.L_x_4262:
        /* <DEDUP_REMOVED lines=27> */
.L_x_4265:
        /* <DEDUP_REMOVED lines=14> */
.L_x_4264:
[----:B------:R-:W3:Y:S02]  /*8810*/  LDG.E.U16 R16, desc[UR36][R2.64] ;  /* 0x0000002402107981 */ /* 0x000ee4000c1e1500 */
[----:B---3--:R-:W-:-:S06]  /*8820*/  IMAD.U32 R16, R16, 0x10000, RZ ;  /* 0x0001000010107824 */ /* 0x008fcc00078e00ff */
[----:B------:R-:W0:Y:S01]  /*8830*/  F2I.S64.TRUNC R16, R16 ;  /* 0x0000001000107311 */ /* 0x000e22000020d900 */
[----:B------:R-:W-:Y:S05]  /*8840*/  BRA `(.L_x_4254) ;  /* 0x0000000400a87947 */ /* 0x000fea0003800000 */
.L_x_4261:
        /* <DEDUP_REMOVED lines=11> */
.L_x_4268:
        /* <DEDUP_REMOVED lines=21> */
.L_x_4272:
[----:B------:R-:W-:Y:S05]  /*8a50*/  BSYNC B1 ;  /* 0x0000000000017941 */ /* 0x000fea0003800000 */
.L_x_4271:
[----:B------:R-:W-:Y:S01]  /*8a60*/  IMAD.SHL.U32 R2, R2, 0x100000, RZ ;  /* 0x0010000002027824 */ /* 0x000fe200078e00ff */
[----:B------:R-:W-:-:S04]  /*8a70*/  LEA R3, R0, 0x3b800000, 0x17 ;  /* 0x3b80000000037811 */ /* 0x000fc800078eb8ff */
[----:B------:R-:W-:-:S07]  /*8a80*/  LOP3.LUT R16, R3, R2, R16, 0xfe, !PT ;  /* 0x0000000203107212 */ /* 0x000fce00078efe10 */
.L_x_4270:
[----:B------:R-:W-:Y:S05]  /*8a90*/  BSYNC B0 ;  /* 0x0000000000007941 */ /* 0x000fea0003800000 */
.L_x_4269:
[----:B------:R-:W0:Y:S01]  /*8aa0*/  F2I.S64.TRUNC R16, R16 ;  /* 0x0000001000107311 */ /* 0x000e22000020d900 */
[----:B------:R-:W-:Y:S05]  /*8ab0*/  BRA `(.L_x_4254) ;  /* 0x00000004000c7947 */ /* 0x000fea0003800000 */
.L_x_4267:
        /* <DEDUP_REMOVED lines=21> */
.L_x_4276:
[----:B------:R-:W-:Y:S05]  /*8c10*/  BSYNC B1 ;  /* 0x0000000000017941 */ /* 0x000fea0003800000 */
.L_x_4275:
[----:B------:R-:W-:Y:S01]  /*8c20*/  IMAD.SHL.U32 R2, R2, 0x200000, RZ ;  /* 0x0020000002027824 */ /* 0x000fe200078e00ff */
[----:B------:R-:W-:-:S04]  /*8c30*/  LEA R3, R0, 0x37800000, 0x17 ;  /* 0x3780000000037811 */ /* 0x000fc800078eb8ff */
[----:B------:R-:W-:-:S07]  /*8c40*/  LOP3.LUT R16, R3, R2, R16, 0xfe, !PT ;  /* 0x0000000203107212 */ /* 0x000fce00078efe10 */
.L_x_4274:
[----:B------:R-:W-:Y:S05]  /*8c50*/  BSYNC B0 ;  /* 0x0000000000007941 */ /* 0x000fea0003800000 */
.L_x_4273:
[----:B------:R-:W0:Y:S01]  /*8c60*/  F2I.S64.TRUNC R16, R16 ;  /* 0x0000001000107311 */ /* 0x000e22000020d900 */
[----:B------:R-:W-:Y:S05]  /*8c70*/  BRA `(.L_x_4254) ;  /* 0x00000000009c7947 */ /* 0x000fea0003800000 */
.L_x_4266:
        /* <DEDUP_REMOVED lines=14> */
.L_x_4280:
[----:B------:R-:W-:Y:S05]  /*8d60*/  BSYNC B0 ;  /* 0x0000000000007941 */ /* 0x000fea0003800000 */
.L_x_4279:
[----:B------:R-:W0:Y:S01]  /*8d70*/  F2I.S64.TRUNC R16, R16 ;  /* 0x0000001000107311 */ /* 0x000e22000020d900 */
[----:B------:R-:W-:Y:S05]  /*8d80*/  BRA `(.L_x_4254) ;  /* 0x0000000000587947 */ /* 0x000fea0003800000 */
.L_x_4253:
        /* <DEDUP_REMOVED lines=16> */
.L_x_4281:
[----:B------:R-:W-:Y:S01]  /*8e90*/  CS2R R16, SRZ ;  /* 0x0000000000107805 */ /* 0x000fe2000001ff00 */
[----:B------:R-:W-:Y:S06]  /*8ea0*/  BRA `(.L_x_4254) ;  /* 0x0000000000107947 */ /* 0x000fec0003800000 */
.L_x_4278:
[----:B------:R0:W5:Y:S01]  /*8eb0*/  LDG.E.64 R16, desc[UR36][R2.64] ;  /* 0x0000002402107981 */ /* 0x000162000c1e1b00 */
[----:B------:R-:W-:Y:S05]  /*8ec0*/  BRA `(.L_x_4254) ;  /* 0x0000000000087947 */ /* 0x000fea0003800000 */
.L_x_4277:
[----:B------:R0:W5:Y:S01]  /*8ed0*/  LDG.E R16, desc[UR36][R2.64] ;  /* 0x0000002402107981 */ /* 0x000162000c1e1900 */
[----:B------:R-:W-:-:S07]  /*8ee0*/  IMAD.MOV.U32 R17, RZ, RZ, RZ ;  /* 0x000000ffff117224 */ /* 0x000fce00078e00ff */
.L_x_4254:
[----:B------:R-:W-:Y:S01]  /*8ef0*/  ISETP.NE.AND P0, PT, R31, RZ, PT ;  /* 0x000000ff1f00720c */ /* 0x000fe20003f05270 */
[----:B------:R-:W-:-:S03]  /*8f00*/  VIADD R34, R34, 0x80 ;  /* 0x0000008022227836 */ /* 0x000fc60000000000 */
[----:B------:R-:W-:-:S09]  /*8f10*/  SEL R36, RZ, 0x1, !P0 ;  /* 0x00000001ff247807 */ /* 0x000fd20004000000 */
.L_x_4185:
[----:B------:R-:W-:Y:S05]  /*8f20*/  BSYNC B7 ;  /* 0x0000000000077941 */ /* 0x000fea0003800000 */
.L_x_4184:
[----:B01-3--:R-:W0:Y:S01]  /*8f30*/  S2R R2, SR_CTAID.X ;  /* 0x0000000000027919 */ /* 0x00be220000002500 */
[----:B------:R-:W0:Y:S01]  /*8f40*/  LDC R0, c[0x0][0x210] ;  /* 0x00008400ff007b82 */ /* 0x000e220000000800 */
[----:B------:R-:W-:Y:S01]  /*8f50*/  BSSY B7, `(.L_x_4282) ;  /* 0x00002de000077945 */ /* 0x000fe20003800000 */
[----:B------:R-:W-:Y:S02]  /*8f60*/  IMAD.MOV.U32 R31, RZ, RZ, RZ ;  /* 0x000000ffff1f7224 */ /* 0x000fe400078e00ff */
[----:B0-----:R-:W-:-:S05]  /*8f70*/  IMAD R0, R2, -0x200, R0 ;  /* 0xfffffe0002007824 */ /* 0x001fca00078e0200 */
[----:B------:R-:W-:-:S13]  /*8f80*/  ISETP.GE.AND P0, PT, R34, R0, PT ;  /* 0x000000002200720c */ /* 0x000fda0003f06270 */
[----:B------:R-:W-:Y:S05]  /*8f90*/  @P0 BRA `(.L_x_4283) ;  /* 0x0000002c00640947 */ /* 0x000fea0003800000 */
[----:B------:R-:W0:Y:S01]  /*8fa0*/  S2R R0, SR_CTAID.X ;  /* 0x0000000000007919 */ /* 0x000e220000002500 */
[----:B------:R-:W1:Y:S01]  /*8fb0*/  LDC.U8 R4, c[0x0][0x24c] ;  /* 0x00009300ff047b82 */ /* 0x000e620000000000 */
[----:B------:R-:W-:Y:S01]  /*8fc0*/  ULDC UR4, c[0x0][0x250] ;  /* 0x0000940000047ab9 */ /* 0x000fe20000000800 */
[----:B------:R-:W-:Y:S06]  /*8fd0*/  BSSY B6, `(.L_x_4284) ;  /* 0x00000f8000067945 */ /* 0x000fec0003800000 */
[----:B------:R-:W3:Y:S01]  /*8fe0*/  LDC.64 R2, c[0x0][0x230] ;  /* 0x00008c00ff027b82 */ /* 0x000ee20000000a00 */
[----:B0-----:R-:W-:Y:S01]  /*8ff0*/  IMAD R34, R0, 0x200, R34 ;  /* 0x0000020000227824 */ /* 0x001fe200078e0222 */
[----:B-1----:R-:W-:-:S03]  /*9000*/  PRMT R0, R4, 0x9910, RZ ;  /* 0x0000991004007816 */ /* 0x002fc600000000ff */
        /* <DEDUP_REMOVED lines=13> */
[----:B------:R-:W3:Y:S01]  /*90e0*/  LDG.E.S8 R2, desc[UR36][R2.64] ;  /* 0x0000002402027981 */ /* 0x000ee2000c1e1300 */
[----:B------:R-:W-:Y:S01]  /*90f0*/  IMAD.MOV.U32 R31, RZ, RZ, RZ ;  /* 0x000000ffff1f7224 */ /* 0x000fe200078e00ff */
[----:B---3--:R3:W0:Y:S01]  /*9100*/  I2F.S16 R30, R2 ;  /* 0x00000002001e7306 */ /* 0x0086220000101400 */
[----:B------:R-:W-:Y:S05]  /*9110*/  BRA `(.L_x_4290) ;  /* 0x0000000c008c7947 */ /* 0x000fea0003800000 */
.L_x_4288:
[----:B------:R-:W3:Y:S01]  /*9120*/  LDG.E.U8 R2, desc[UR36][R2.64] ;  /* 0x0000002402027981 */ /* 0x000ee2000c1e1100 */
[----:B------:R-:W-:Y:S01]  /*9130*/  IMAD.MOV.U32 R31, RZ, RZ, RZ ;  /* 0x000000ffff1f7224 */ /* 0x000fe200078e00ff */
[----:B---3--:R-:W-:Y:S01]  /*9140*/  I2FP.F32.U32 R30, R2 ;  /* 0x00000002001e7245 */ /* 0x008fe20000201000 */
[----:B------:R-:W-:Y:S06]  /*9150*/  BRA `(.L_x_4290) ;  /* 0x0000000c007c7947 */ /* 0x000fec0003800000 */
.L_x_4287:
[----:B------:R-:W-:-:S13]  /*9160*/  ISETP.NE.AND P0, PT, R0, 0x2, PT ;  /* 0x000000020000780c */ /* 0x000fda0003f05270 */
[----:B------:R-:W-:Y:S05]  /*9170*/  @!P0 BRA `(.L_x_4291) ;  /* 0x0000000000308947 */ /* 0x000fea0003800000 */
[----:B------:R-:W-:-:S13]  /*9180*/  ISETP.NE.AND P0, PT, R0, 0x3, PT ;  /* 0x000000030000780c */ /* 0x000fda0003f05270 */
[----:B------:R-:W-:Y:S05]  /*9190*/  @!P0 BRA `(.L_x_4292) ;  /* 0x0000000000188947 */ /* 0x000fea0003800000 */
[----:B------:R-:W-:-:S13]  /*91a0*/  ISETP.NE.AND P0, PT, R0, 0x4, PT ;  /* 0x000000040000780c */ /* 0x000fda0003f05270 */
[----:B------:R-:W-:Y:S05]  /*91b0*/  @P0 BRA `(.L_x_4289) ;  /* 0x0000000c00000947 */ /* 0x000fea0003800000 */
[----:B------:R-:W3:Y:S01]  /*91c0*/  LDG.E.64 R2, desc[UR36][R2.64] ;  /* 0x0000002402027981 */ /* 0x000ee2000c1e1b00 */
[----:B------:R-:W-:Y:S01]  /*91d0*/  IMAD.MOV.U32 R31, RZ, RZ, RZ ;  /* 0x000000ffff1f7224 */ /* 0x000fe200078e00ff */
[----:B---3--:R0:W1:Y:S01]  /*91e0*/  I2F.S64 R30, R2 ;  /* 0x00000002001e7312 */ /* 0x0080620000301400 */
[----:B------:R-:W-:Y:S05]  /*91f0*/  BRA `(.L_x_4290) ;  /* 0x0000000c00547947 */ /* 0x000fea0003800000 */
.L_x_4292:
[----:B------:R-:W3:Y:S01]  /*9200*/  LDG.E R2, desc[UR36][R2.64] ;  /* 0x0000002402027981 */ /* 0x000ee2000c1e1900 */
[----:B------:R-:W-:Y:S01]  /*9210*/  IMAD.MOV.U32 R31, RZ, RZ, RZ ;  /* 0x000000ffff1f7224 */ /* 0x000fe200078e00ff */
[----:B---3--:R-:W-:Y:S01]  /*9220*/  I2FP.F32.S32 R30, R2 ;  /* 0x00000002001e7245 */ /* 0x008fe20000201400 */
[----:B------:R-:W-:Y:S06]  /*9230*/  BRA `(.L_x_4290) ;  /* 0x0000000c00447947 */ /* 0x000fec0003800000 */
.L_x_4291:
[----:B------:R-:W3:Y:S01]  /*9240*/  LDG.E.U16 R2, desc[UR36][R2.64] ;  /* 0x0000002402027981 */ /* 0x000ee2000c1e1500 */
[----:B------:R-:W-:Y:S01]  /*9250*/  IMAD.MOV.U32 R31, RZ, RZ, RZ ;  /* 0x000000ffff1f7224 */ /* 0x000fe200078e00ff */
[----:B---3--:R0:W1:Y:S01]  /*9260*/  I2F.S16 R30, R2 ;  /* 0x00000002001e7306 */ /* 0x0080620000101400 */
[----:B------:R-:W-:Y:S05]  /*9270*/  BRA `(.L_x_4290) ;  /* 0x0000000c00347947 */ /* 0x000fea0003800000 */
.L_x_4286:
        /* <DEDUP_REMOVED lines=9> */
.L_x_4294:
[----:B------:R-:W3:Y:S01]  /*9310*/  LDG.E.U16 R2, desc[UR36][R2.64] ;  /* 0x0000002402027981 */ /* 0x000ee2000c1e1500 */
[----:B------:R-:W-:Y:S02]  /*9320*/  IMAD.MOV.U32 R31, RZ, RZ, RZ ;  /* 0x000000ffff1f7224 */ /* 0x000fe400078e00ff */
[----:B---3--:R-:W-:Y:S01]  /*9330*/  HADD2.F32 R30, -RZ, R2.H0_H0 ;  /* 0x20000002ff1e7230 */ /* 0x008fe20000004100 */
[----:B------:R-:W-:Y:S06]  /*9340*/  BRA `(.L_x_4290) ;  /* 0x0000000c00007947 */ /* 0x000fec0003800000 */
.L_x_4293:
        /* <DEDUP_REMOVED lines=8> */
.L_x_4296:
[----:B------:R-:W3:Y:S02]  /*93d0*/  LDG.E R2, desc[UR36][R2.64] ;  /* 0x0000002402027981 */ /* 0x000ee4000c1e1900 */
[--C-:B---3--:R-:W-:Y:S02]  /*93e0*/  HADD2.F32 R31, -RZ, R2.reuse.H1_H1 ;  /* 0x30000002ff1f7230 */ /* 0x108fe40000004100 */
[----:B------:R-:W-:Y:S01]  /*93f0*/  HADD2.F32 R30, -RZ, R2.H0_H0 ;  /* 0x20000002ff1e7230 */ /* 0x000fe20000004100 */
[----:B------:R-:W-:Y:S06]  /*9400*/  BRA `(.L_x_4290) ;  /* 0x0000000800d07947 */ /* 0x000fec0003800000 */
.L_x_4295:
[----:B------:R-:W3:Y:S01]  /*9410*/  LDG.E.64 R2, desc[UR36][R2.64] ;  /* 0x0000002402027981 */ /* 0x000ee2000c1e1b00 */
[----:B------:R-:W-:Y:S01]  /*9420*/  UMOV UR4, 0xf0000000 ;  /* 0xf000000000047882 */ /* 0x000fe20000000000 */
[----:B------:R-:W-:Y:S01]  /*9430*/  UMOV UR5, 0x380fffff ;  /* 0x380fffff00057882 */ /* 0x000fe20000000000 */
[----:B------:R-:W-:Y:S01]  /*9440*/  IMAD.MOV.U32 R31, RZ, RZ, RZ ;  /* 0x000000ffff1f7224 */ /* 0x000fe200078e00ff */
[----:B---3--:R-:W0:Y:S01]  /*9450*/  F2F.F32.F64 R30, R2 ;  /* 0x00000002001e7310 */ /* 0x008e220000301000 */
[----:B------:R-:W-:-:S14]  /*9460*/  DSETP.GEU.AND P0, PT, |R2|, UR4, PT ;  /* 0x0000000402007e2a */ /* 0x000fdc000bf0e200 */
[----:B0-----:R-:W-:Y:S01]  /*9470*/  @!P0 FMUL R30, R30, 1.175494350822287508e-38 ;  /* 0x008000001e1e8820 */ /* 0x001fe20000400000 */
[----:B------:R-:W-:Y:S06]  /*9480*/  BRA `(.L_x_4290) ;  /* 0x0000000800b07947 */ /* 0x000fec0003800000 */
.L_x_4285:
        /* <DEDUP_REMOVED lines=11> */
[----:B------:R-:W-:Y:S01]  /*9540*/  FSEL R30, RZ, 1, !P0 ;  /* 0x3f800000ff1e7808 */ /* 0x000fe20004000000 */
[----:B------:R-:W-:Y:S08]  /*9550*/  BRA `(.L_x_4290) ;  /* 0x00000008007c7947 */ /* 0x000ff00003800000 */
.L_x_4299:
[----:B------:R-:W3:Y:S01]  /*9560*/  LDG.E.128 R4, desc[UR36][R2.64] ;  /* 0x0000002402047981 */ /* 0x000ee2000c1e1d00 */
[----:B------:R-:W-:Y:S01]  /*9570*/  UMOV UR4, 0xf0000000 ;  /* 0xf000000000047882 */ /* 0x000fe20000000000 */
[----:B------:R-:W-:Y:S01]  /*9580*/  UMOV UR5, 0x380fffff ;  /* 0x380fffff00057882 */ /* 0x000fe20000000000 */
[----:B---3--:R-:W0:Y:S01]  /*9590*/  F2F.F32.F64 R31, R6 ;  /* 0x00000006001f7310 */ /* 0x008e220000301000 */
[----:B------:R-:W-:Y:S02]  /*95a0*/  DSETP.GEU.AND P0, PT, |R6|, UR4, PT ;  /* 0x0000000406007e2a */ /* 0x000fe4000bf0e200 */
[----:B------:R-:W-:-:S05]  /*95b0*/  DSETP.GEU.AND P1, PT, |R4|, UR4, PT ;  /* 0x0000000404007e2a */ /* 0x000fca000bf2e200 */
[----:B------:R-:W1:Y:S07]  /*95c0*/  F2F.F32.F64 R30, R4 ;  /* 0x00000004001e7310 */ /* 0x000e6e0000301000 */
[----:B0-----:R-:W-:Y:S02]  /*95d0*/  @!P0 FMUL R31, R31, 1.175494350822287508e-38 ;  /* 0x008000001f1f8820 */ /* 0x001fe40000400000 */
[----:B-1----:R-:W-:Y:S01]  /*95e0*/  @!P1 FMUL R30, R30, 1.175494350822287508e-38 ;  /* 0x008000001e1e9820 */ /* 0x002fe20000400000 */
[----:B------:R-:W-:Y:S06]  /*95f0*/  BRA `(.L_x_4290) ;  /* 0x0000000800547947 */ /* 0x000fec0003800000 */
.L_x_4298:
        /* <DEDUP_REMOVED lines=8> */
[----:B------:R-:W-:Y:S02]  /*9680*/  IMAD.MOV.U32 R31, RZ, RZ, RZ ;  /* 0x000000ffff1f7224 */ /* 0x000fe400078e00ff */
[----:B---3--:R-:W-:-:S05]  /*9690*/  IMAD.SHL.U32 R30, R30, 0x1000000, RZ ;  /* 0x010000001e1e7824 */ /* 0x008fca00078e00ff */
        /* <DEDUP_REMOVED lines=17> */
.L_x_4301:
[----:B------:R-:W3:Y:S01]  /*97b0*/  LDG.E.U8 R2, desc[UR36][R2.64] ;  /* 0x0000002402027981 */ /* 0x000ee2000c1e1100 */
[----:B------:R-:W-:Y:S02]  /*97c0*/  IMAD.MOV.U32 R31, RZ, RZ, RZ ;  /* 0x000000ffff1f7224 */ /* 0x000fe400078e00ff */
        /* <DEDUP_REMOVED lines=12> */
.L_x_4300:
[----:B------:R-:W3:Y:S01]  /*9890*/  LDG.E.U16 R2, desc[UR36][R2.64] ;  /* 0x0000002402027981 */ /* 0x000ee2000c1e1500 */
[----:B------:R-:W-:Y:S02]  /*98a0*/  IMAD.MOV.U32 R31, RZ, RZ, RZ ;  /* 0x000000ffff1f7224 */ /* 0x000fe400078e00ff */
[----:B---3--:R-:W-:Y:S01]  /*98b0*/  IMAD.U32 R30, R2, 0x10000, RZ ;  /* 0x00010000021e7824 */ /* 0x008fe200078e00ff */
[----:B------:R-:W-:Y:S06]  /*98c0*/  BRA `(.L_x_4290) ;  /* 0x0000000400a07947 */ /* 0x000fec0003800000 */
.L_x_4297:
        /* <DEDUP_REMOVED lines=8> */
[----:B------:R-:W3:Y:S01]  /*9950*/  LDG.E.U16 R2, desc[UR36][R2.64] ;  /* 0x0000002402027981 */ /* 0x000ee2000c1e1500 */
[----:B------:R-:W-:Y:S01]  /*9960*/  IMAD.MOV.U32 R31, RZ, RZ, RZ ;  /* 0x000000ffff1f7224 */ /* 0x000fe200078e00ff */
[----:B---3--:R-:W-:Y:S01]  /*9970*/  I2FP.F32.U32 R30, R2 ;  /* 0x00000002001e7245 */ /* 0x008fe20000201000 */
[----:B------:R-:W-:Y:S06]  /*9980*/  BRA `(.L_x_4290) ;  /* 0x0000000400707947 */ /* 0x000fec0003800000 */
.L_x_4304:
[----:B------:R-:W3:Y:S01]  /*9990*/  LDG.E.U8 R2, desc[UR36][R2.64] ;  /* 0x0000002402027981 */ /* 0x000ee2000c1e1100 */
[----:B------:R-:W-:Y:S02]  /*99a0*/  CS2R R30, SRZ ;  /* 0x00000000001e7805 */ /* 0x000fe4000001ff00 */
        /* <DEDUP_REMOVED lines=18> */
.L_x_4306:
[----:B------:R-:W-:Y:S05]  /*9ad0*/  BSYNC B0 ;  /* 0x0000000000007941 */ /* 0x000fea0003800000 */
.L_x_4305:
[----:B------:R-:W-:Y:S01]  /*9ae0*/  IMAD.SHL.U32 R2, R2, 0x100000, RZ ;  /* 0x0010000002027824 */ /* 0x000fe200078e00ff */
[----:B------:R-:W-:-:S04]  /*9af0*/  LEA R3, R0, 0x3b800000, 0x17 ;  /* 0x3b80000000037811 */ /* 0x000fc800078eb8ff */
[----:B------:R-:W-:Y:S01]  /*9b00*/  LOP3.LUT R30, R3, R2, R30, 0xfe, !PT ;  /* 0x00000002031e7212 */ /* 0x000fe200078efe1e */
[----:B------:R-:W-:Y:S06]  /*9b10*/  BRA `(.L_x_4290) ;  /* 0x00000004000c7947 */ /* 0x000fec0003800000 */
.L_x_4303:
        /* <DEDUP_REMOVED lines=20> */
.L_x_4308:
[----:B------:R-:W-:Y:S05]  /*9c60*/  BSYNC B0 ;  /* 0x0000000000007941 */ /* 0x000fea0003800000 */
.L_x_4307:
[----:B------:R-:W-:Y:S01]  /*9c70*/  IMAD.SHL.U32 R2, R2, 0x200000, RZ ;  /* 0x0020000002027824 */ /* 0x000fe200078e00ff */
[----:B------:R-:W-:-:S04]  /*9c80*/  LEA R3, R0, 0x37800000, 0x17 ;  /* 0x3780000000037811 */ /* 0x000fc800078eb8ff */
[----:B------:R-:W-:Y:S01]  /*9c90*/  LOP3.LUT R30, R3, R2, R30, 0xfe, !PT ;  /* 0x00000002031e7212 */ /* 0x000fe200078efe1e */
[----:B------:R-:W-:Y:S06]  /*9ca0*/  BRA `(.L_x_4290) ;  /* 0x0000000000a87947 */ /* 0x000fec0003800000 */
.L_x_4302:
        /* <DEDUP_REMOVED lines=14> */
.L_x_4312:
[----:B------:R-:W-:Y:S05]  /*9d90*/  BSYNC B0 ;  /* 0x0000000000007941 */ /* 0x000fea0003800000 */
.L_x_4311:
[----:B------:R-:W-:Y:S01]  /*9da0*/  IMAD.MOV.U32 R31, RZ, RZ, RZ ;  /* 0x000000ffff1f7224 */ /* 0x000fe200078e00ff */
[----:B------:R-:W-:Y:S06]  /*9db0*/  BRA `(.L_x_4290) ;  /* 0x0000000000647947 */ /* 0x000fec0003800000 */
.L_x_4289:
        /* <DEDUP_REMOVED lines=16> */
.L_x_4313:
[----:B------:R-:W-:Y:S01]  /*9ec0*/  CS2R R30, SRZ ;  /* 0x00000000001e7805 */ /* 0x000fe2000001ff00 */
[----:B------:R-:W-:Y:S06]  /*9ed0*/  BRA `(.L_x_4290) ;  /* 0x00000000001c7947 */ /* 0x000fec0003800000 */
.L_x_4310:
[----:B------:R-:W3:Y:S01]  /*9ee0*/  LDG.E.64 R2, desc[UR36][R2.64] ;  /* 0x0000002402027981 */ /* 0x000ee2000c1e1b00 */
[----:B------:R-:W-:Y:S01]  /*9ef0*/  IMAD.MOV.U32 R31, RZ, RZ, RZ ;  /* 0x000000ffff1f7224 */ /* 0x000fe200078e00ff */
[----:B---3--:R0:W1:Y:S01]  /*9f00*/  I2F.U64 R30, R2 ;  /* 0x00000002001e7312 */ /* 0x0080620000301000 */
[----:B------:R-:W-:Y:S05]  /*9f10*/  BRA `(.L_x_4290) ;  /* 0x00000000000c7947 */ /* 0x000fea0003800000 */
.L_x_4309:
[----:B------:R-:W3:Y:S01]  /*9f20*/  LDG.E R2, desc[UR36][R2.64] ;  /* 0x0000002402027981 */ /* 0x000ee2000c1e1900 */
[----:B------:R-:W-:Y:S01]  /*9f30*/  IMAD.MOV.U32 R31, RZ, RZ, RZ ;  /* 0x000000ffff1f7224 */ /* 0x000fe200078e00ff */
[----:B---3--:R-:W-:-:S07]  /*9f40*/  I2FP.F32.U32 R30, R2 ;  /* 0x00000002001e7245 */ /* 0x008fce0000201000 */
.L_x_4290:
[----:B------:R-:W-:Y:S05]  /*9f50*/  BSYNC B6 ;  /* 0x0000000000067941 */ /* 0x000fea0003800000 */
.L_x_4284:
[----:B------:R-:W2:Y:S01]  /*9f60*/  LDC.U8 R4, c[0x0][0x24d] ;  /* 0x00009340ff047b82 */ /* 0x000ea20000000000 */
[----:B------:R-:W-:Y:S02]  /*9f70*/  ULDC UR4, c[0x0][0x254] ;  /* 0x0000950000047ab9 */ /* 0x000fe40000000800 */
[----:B------:R-:W-:-:S05]  /*9f80*/  IMAD R5, R34, UR4, RZ ;  /* 0x0000000422057c24 */ /* 0x000fca000f8e02ff */
[----:B01-3--:R-:W0:Y:S01]  /*9f90*/  LDC.64 R2, c[0x0][0x238] ;  /* 0x00008e00ff027b82 */ /* 0x00be220000000a00 */
[----:B--2---:R-:W-:-:S04]  /*9fa0*/  PRMT R0, R4, 0x9910, RZ ;  /* 0x0000991004007816 */ /* 0x004fc800000000ff */
        /* <DEDUP_REMOVED lines=13> */
[----:B--2---:R-:W-:Y:S01]  /*a080*/  ISETP.NE.AND P0, PT, R2, RZ, PT ;  /* 0x000000ff0200720c */ /* 0x004fe20003f05270 */
[----:B------:R-:W-:-:S12]  /*a090*/  BRA `(.L_x_4319) ;  /* 0x0000000c00807947 */ /* 0x000fd80003800000 */
.L_x_4317:
[----:B------:R-:W2:Y:S02]  /*a0a0*/  LDG.E.U8 R2, desc[UR36][R2.64] ;  /* 0x0000002402027981 */ /* 0x000ea4000c1e1100 */
[----:B--2---:R-:W-:Y:S01]  /*a0b0*/  ISETP.NE.AND P0, PT, R2, RZ, PT ;  /* 0x000000ff0200720c */ /* 0x004fe20003f05270 */
[----:B------:R-:W-:-:S12]  /*a0c0*/  BRA `(.L_x_4319) ;  /* 0x0000000c00747947 */ /* 0x000fd80003800000 */
.L_x_4316:
        /* <DEDUP_REMOVED lines=8> */
[----:B------:R-:W-:Y:S01]  /*a150*/  ISETP.NE.AND.EX P0, PT, R3, RZ, PT, P0 ;  /* 0x000000ff0300720c */ /* 0x000fe20003f05300 */
[----:B------:R-:W-:-:S12]  /*a160*/  BRA `(.L_x_4319) ;  /* 0x0000000c004c7947 */ /* 0x000fd80003800000 */
.L_x_4321:
[----:B------:R-:W2:Y:S02]  /*a170*/  LDG.E R2, desc[UR36][R2.64] ;  /* 0x0000002402027981 */ /* 0x000ea4000c1e1900 */
[----:B--2---:R-:W-:Y:S01]  /*a180*/  ISETP.NE.AND P0, PT, R2, RZ, PT ;  /* 0x000000ff0200720c */ /* 0x004fe20003f05270 */
[----:B------:R-:W-:-:S12]  /*a190*/  BRA `(.L_x_4319) ;  /* 0x0000000c00407947 */ /* 0x000fd80003800000 */
.L_x_4320:
[----:B------:R-:W2:Y:S02]  /*a1a0*/  LDG.E.U16 R2, desc[UR36][R2.64] ;  /* 0x0000002402027981 */ /* 0x000ea4000c1e1500 */
[----:B--2---:R-:W-:Y:S01]  /*a1b0*/  ISETP.NE.AND P0, PT, R2, RZ, PT ;  /* 0x000000ff0200720c */ /* 0x004fe20003f05270 */
[----:B------:R-:W-:-:S12]  /*a1c0*/  BRA `(.L_x_4319) ;  /* 0x0000000c00347947 */ /* 0x000fd80003800000 */
.L_x_4315:
[----:B------:R-:W-:-:S13]  /*a1d0*/  ISETP.GT.AND P0, PT, R0, 0x6, PT ;  /* 0x000000060000780c */ /* 0x000fda0003f04270 */
[----:B------:R-:W-:Y:S05]  /*a1e0*/  @P0 BRA `(.L_x_4322) ;  /* 0x00000000002c0947 */ /* 0x000fea0003800000 */
[----:B------:R-:W-:-:S13]  /*a1f0*/  ISETP.NE.AND P0, PT, R0, 0x5, PT ;  /* 0x000000050000780c */ /* 0x000fda0003f05270 */
[----:B------:R-:W-:Y:S05]  /*a200*/  @!P0 BRA `(.L_x_4323) ;  /* 0x0000000000148947 */ /* 0x000fea0003800000 */
[----:B------:R-:W-:-:S13]  /*a210*/  ISETP.NE.AND P0, PT, R0, 0x6, PT ;  /* 0x000000060000780c */ /* 0x000fda0003f05270 */
[----:B------:R-:W-:Y:S05]  /*a220*/  @P0 BRA `(.L_x_4318) ;  /* 0x0000000800bc0947 */ /* 0x000fea0003800000 */
[----:B------:R-:W2:Y:S02]  /*a230*/  LDG.E R2, desc[UR36][R2.64] ;  /* 0x0000002402027981 */ /* 0x000ea4000c1e1900 */
[----:B--2---:R-:W-:Y:S01]  /*a240*/  FSETP.NEU.FTZ.AND P0, PT, R2, RZ, PT ;  /* 0x000000ff0200720b */ /* 0x004fe20003f1d000 */
[----:B------:R-:W-:-:S12]  /*a250*/  BRA `(.L_x_4319) ;  /* 0x0000000c00107947 */ /* 0x000fd80003800000 */
.L_x_4323:
[----:B------:R-:W2:Y:S02]  /*a260*/  LDG.E.U16 R0, desc[UR36][R2.64] ;  /* 0x0000002402007981 */ /* 0x000ea4000c1e1500 */
[----:B--2---:R-:W-:-:S05]  /*a270*/  HADD2.F32 R0, -RZ, R0.H0_H0 ;  /* 0x20000000ff007230 */ /* 0x004fca0000004100 */
[----:B------:R-:W-:Y:S01]  /*a280*/  FSETP.NEU.FTZ.AND P0, PT, R0, RZ, PT ;  /* 0x000000ff0000720b */ /* 0x000fe20003f1d000 */
[----:B------:R-:W-:-:S12]  /*a290*/  BRA `(.L_x_4319) ;  /* 0x0000000c00007947 */ /* 0x000fd80003800000 */
.L_x_4322:
        /* <DEDUP_REMOVED lines=9> */
[----:B------:R-:W-:Y:S01]  /*a330*/  PLOP3.LUT P0, PT, P0, P1, PT, 0xa8, 0x0 ;  /* 0x000000000000781c */ /* 0x000fe20000703570 */
[----:B------:R-:W-:-:S12]  /*a340*/  BRA `(.L_x_4319) ;  /* 0x0000000800d47947 */ /* 0x000fd80003800000 */
.L_x_4325:
        /* <DEDUP_REMOVED lines=10> */
.L_x_4324:
[----:B------:R-:W2:Y:S02]  /*a3f0*/  LDG.E.64 R2, desc[UR36][R2.64] ;  /* 0x0000002402027981 */ /* 0x000ea4000c1e1b00 */
[----:B--2---:R-:W-:Y:S01]  /*a400*/  DSETP.NEU.AND P0, PT, R2, RZ, PT ;  /* 0x000000ff0200722a */ /* 0x004fe20003f0d000 */
[----:B------:R-:W-:-:S13]  /*a410*/  BRA `(.L_x_4319) ;  /* 0x0000000800a07947 */ /* 0x000fda0003800000 */
.L_x_4314:
        /* <DEDUP_REMOVED lines=9> */
[----:B--2---:R-:W-:Y:S01]  /*a4b0*/  ISETP.NE.AND P0, PT, R2, RZ, PT ;  /* 0x000000ff0200720c */ /* 0x004fe20003f05270 */
[----:B------:R-:W-:-:S12]  /*a4c0*/  BRA `(.L_x_4319) ;  /* 0x0000000800747947 */ /* 0x000fd80003800000 */
.L_x_4328:
[----:B------:R-:W2:Y:S02]  /*a4d0*/  LDG.E.128 R4, desc[UR36][R2.64] ;  /* 0x0000002402047981 */ /* 0x000ea4000c1e1d00 */
[----:B--2---:R-:W-:-:S06]  /*a4e0*/  DSETP.NEU.AND P0, PT, R6, RZ, PT ;  /* 0x000000ff0600722a */ /* 0x004fcc0003f0d000 */
[----:B------:R-:W-:Y:S01]  /*a4f0*/  DSETP.NEU.OR P0, PT, R4, RZ, P0 ;  /* 0x000000ff0400722a */ /* 0x000fe2000070d400 */
[----:B------:R-:W-:-:S13]  /*a500*/  BRA `(.L_x_4319) ;  /* 0x0000000800647947 */ /* 0x000fda0003800000 */
.L_x_4327:
        /* <DEDUP_REMOVED lines=27> */
.L_x_4330:
        /* <DEDUP_REMOVED lines=12> */
[----:B------:R-:W-:Y:S01]  /*a780*/  FSETP.NEU.FTZ.AND P0, PT, R4, RZ, PT ;  /* 0x000000ff0400720b */ /* 0x000fe20003f1d000 */
[----:B------:R-:W-:-:S12]  /*a790*/  BRA `(.L_x_4319) ;  /* 0x0000000400c07947 */ /* 0x000fd80003800000 */
.L_x_4329:
[----:B------:R-:W2:Y:S02]  /*a7a0*/  LDG.E.U16 R0, desc[UR36][R2.64] ;  /* 0x0000002402007981 */ /* 0x000ea4000c1e1500 */
[----:B--2---:R-:W-:-:S05]  /*a7b0*/  IMAD.U32 R0, R0, 0x10000, RZ ;  /* 0x0001000000007824 */ /* 0x004fca00078e00ff */
[----:B------:R-:W-:Y:S01]  /*a7c0*/  FSETP.NEU.FTZ.AND P0, PT, R0, RZ, PT ;  /* 0x000000ff0000720b */ /* 0x000fe20003f1d000 */
[----:B------:R-:W-:-:S12]  /*a7d0*/  BRA `(.L_x_4319) ;  /* 0x0000000400b07947 */ /* 0x000fd80003800000 */
.L_x_4326:
        /* <DEDUP_REMOVED lines=9> */
[----:B--2---:R-:W-:Y:S01]  /*a870*/  ISETP.NE.AND P0, PT, R2, RZ, PT ;  /* 0x000000ff0200720c */ /* 0x004fe20003f05270 */
[----:B------:R-:W-:-:S12]  /*a880*/  BRA `(.L_x_4319) ;  /* 0x0000000400847947 */ /* 0x000fd80003800000 */
.L_x_4333:
        /* <DEDUP_REMOVED lines=21> */
.L_x_4337:
[----:B------:R-:W-:Y:S05]  /*a9e0*/  BSYNC B1 ;  /* 0x0000000000017941 */ /* 0x000fea0003800000 */
.L_x_4336:
[----:B------:R-:W-:Y:S01]  /*a9f0*/  LEA R3, R0, 0x3b800000, 0x17 ;  /* 0x3b80000000037811 */ /* 0x000fe200078eb8ff */
[----:B------:R-:W-:-:S05]  /*aa00*/  IMAD.SHL.U32 R0, R2, 0x100000, RZ ;  /* 0x0010000002007824 */ /* 0x000fca00078e00ff */
[----:B------:R-:W-:-:S07]  /*aa10*/  LOP3.LUT R0, R3, R0, R4, 0xfe, !PT ;  /* 0x0000000003007212 */ /* 0x000fce00078efe04 */
.L_x_4335:
[----:B------:R-:W-:Y:S05]  /*aa20*/  BSYNC B0 ;  /* 0x0000000000007941 */ /* 0x000fea0003800000 */
.L_x_4334:
[----:B------:R-:W-:Y:S01]  /*aa30*/  FSETP.NEU.FTZ.AND P0, PT, R0, RZ, PT ;  /* 0x000000ff0000720b */ /* 0x000fe20003f1d000 */
[----:B------:R-:W-:-:S12]  /*aa40*/  BRA `(.L_x_4319) ;  /* 0x0000000400147947 */ /* 0x000fd80003800000 */
.L_x_4332:
        /* <DEDUP_REMOVED lines=21> */
.L_x_4341:
[----:B------:R-:W-:Y:S05]  /*aba0*/  BSYNC B1 ;  /* 0x0000000000017941 */ /* 0x000fea0003800000 */
.L_x_4340:
[----:B------:R-:W-:Y:S01]  /*abb0*/  LEA R3, R0, 0x37800000, 0x17 ;  /* 0x3780000000037811 */ /* 0x000fe200078eb8ff */
[----:B------:R-:W-:-:S05]  /*abc0*/  IMAD.SHL.U32 R0, R2, 0x200000, RZ ;  /* 0x0020000002007824 */ /* 0x000fca00078e00ff */
[----:B------:R-:W-:-:S07]  /*abd0*/  LOP3.LUT R0, R3, R0, R4, 0xfe, !PT ;  /* 0x0000000003007212 */ /* 0x000fce00078efe04 */
.L_x_4339:
[----:B------:R-:W-:Y:S05]  /*abe0*/  BSYNC B0 ;  /* 0x0000000000007941 */ /* 0x000fea0003800000 */
.L_x_4338:
[----:B------:R-:W-:Y:S01]  /*abf0*/  FSETP.NEU.FTZ.AND P0, PT, R0, RZ, PT ;  /* 0x000000ff0000720b */ /* 0x000fe20003f1d000 */
[----:B------:R-:W-:-:S12]  /*ac00*/  BRA `(.L_x_4319) ;  /* 0x0000000000a47947 */ /* 0x000fd80003800000 */
.L_x_4331:
        /* <DEDUP_REMOVED lines=14> */
.L_x_4345:
[----:B------:R-:W-:Y:S05]  /*acf0*/  BSYNC B0 ;  /* 0x0000000000007941 */ /* 0x000fea0003800000 */
.L_x_4344:
[----:B------:R-:W-:Y:S01]  /*ad00*/  FSETP.NEU.FTZ.AND P0, PT, R0, RZ, PT ;  /* 0x000000ff0000720b */ /* 0x000fe20003f1d000 */
[----:B------:R-:W-:-:S12]  /*ad10*/  BRA `(.L_x_4319) ;  /* 0x0000000000607947 */ /* 0x000fd80003800000 */
.L_x_4318:
        /* <DEDUP_REMOVED lines=16> */
.L_x_4346:
[----:B------:R-:W-:Y:S01]  /*ae20*/  PLOP3.LUT P0, PT, PT, PT, PT, 0x8, 0x0 ;  /* 0x000000000000781c */ /* 0x000fe20003f0e170 */
[----:B------:R-:W-:-:S12]  /*ae30*/  BRA `(.L_x_4319) ;  /* 0x0000000000187947 */ /* 0x000fd80003800000 */
.L_x_4343:
[----:B------:R-:W2:Y:S02]  /*ae40*/  LDG.E.64 R2, desc[UR36][R2.64] ;  /* 0x0000002402027981 */ /* 0x000ea4000c1e1b00 */
[----:B--2---:R-:W-:-:S04]  /*ae50*/  ISETP.NE.U32.AND P0, PT, R2, RZ, PT ;  /* 0x000000ff0200720c */ /* 0x004fc80003f05070 */
[----:B------:R-:W-:Y:S01]  /*ae60*/  ISETP.NE.AND.EX P0, PT, R3, RZ, PT, P0 ;  /* 0x000000ff0300720c */ /* 0x000fe20003f05300 */
[----:B------:R-:W-:-:S12]  /*ae70*/  BRA `(.L_x_4319) ;  /* 0x0000000000087947 */ /* 0x000fd80003800000 */
.L_x_4342:
[----:B------:R-:W2:Y:S02]  /*ae80*/  LDG.E R2, desc[UR36][R2.64] ;  /* 0x0000002402027981 */ /* 0x000ea4000c1e1900 */
[----:B--2---:R-:W-:-:S13]  /*ae90*/  ISETP.NE.AND P0, PT, R2, RZ, PT ;  /* 0x000000ff0200720c */ /* 0x004fda0003f05270 */
.L_x_4319:
        /* <DEDUP_REMOVED lines=21> */
.L_x_4350:
[----:B------:R1:W5:Y:S01]  /*aff0*/  LDG.E.U8 R32, desc[UR36][R2.64] ;  /* 0x0000002402207981 */ /* 0x000362000c1e1100 */
[----:B------:R-:W-:Y:S01]  /*b000*/  IMAD.MOV.U32 R33, RZ, RZ, RZ ;  /* 0x000000ffff217224 */ /* 0x000fe200078e00ff */
[----:B------:R-:W-:Y:S06]  /*b010*/  BRA `(.L_x_4283) ;  /* 0x0000000c00447947 */ /* 0x000fec0003800000 */
.L_x_4349:
        /* <DEDUP_REMOVED lines=8> */
.L_x_4353:
[----:B------:R-:W2:Y:S02]  /*b0a0*/  LDG.E R32, desc[UR36][R2.64] ;  /* 0x0000002402207981 */ /* 0x000ea4000c1e1900 */
[----:B--2---:R-:W-:Y:S01]  /*b0b0*/  SHF.R.S32.HI R33, RZ, 0x1f, R32 ;  /* 0x0000001fff217819 */ /* 0x004fe20000011420 */
[----:B------:R-:W-:Y:S06]  /*b0c0*/  BRA `(.L_x_4283) ;  /* 0x0000000c00187947 */ /* 0x000fec0003800000 */
.L_x_4352:
[----:B------:R-:W2:Y:S02]  /*b0d0*/  LDG.E.S16 R32, desc[UR36][R2.64] ;  /* 0x0000002402207981 */ /* 0x000ea4000c1e1700 */
[----:B--2---:R-:W-:Y:S01]  /*b0e0*/  SHF.R.S32.HI R33, RZ, 0x1f, R32 ;  /* 0x0000001fff217819 */ /* 0x004fe20000011420 */
[----:B------:R-:W-:Y:S06]  /*b0f0*/  BRA `(.L_x_4283) ;  /* 0x0000000c000c7947 */ /* 0x000fec0003800000 */
.L_x_4348:
[----:B------:R-:W-:-:S13]  /*b100*/  ISETP.GT.AND P0, PT, R0, 0x6, PT ;  /* 0x000000060000780c */ /* 0x000fda0003f04270 */
[----:B------:R-:W-:Y:S05]  /*b110*/  @P0 BRA `(.L_x_4354) ;  /* 0x00000000002c0947 */ /* 0x000fea0003800000 */
[----:B------:R-:W-:-:S13]  /*b120*/  ISETP.NE.AND P0, PT, R0, 0x5, PT ;  /* 0x000000050000780c */ /* 0x000fda0003f05270 */
[----:B------:R-:W-:Y:S05]  /*b130*/  @!P0 BRA `(.L_x_4355) ;  /* 0x0000000000148947 */ /* 0x000fea0003800000 */
[----:B------:R-:W-:-:S13]  /*b140*/  ISETP.NE.AND P0, PT, R0, 0x6, PT ;  /* 0x000000060000780c */ /* 0x000fda0003f05270 */
[----:B------:R-:W-:Y:S05]  /*b150*/  @P0 BRA `(.L_x_4351) ;  /* 0x0000000800a00947 */ /* 0x000fea0003800000 */
[----:B------:R-:W2:Y:S02]  /*b160*/  LDG.E R2, desc[UR36][R2.64] ;  /* 0x0000002402027981 */ /* 0x000ea4000c1e1900 */
[----:B--2---:R3:W0:Y:S01]  /*b170*/  F2I.S64.TRUNC R32, R2 ;  /* 0x0000000200207311 */ /* 0x004622000020d900 */
[----:B------:R-:W-:Y:S05]  /*b180*/  BRA `(.L_x_4283) ;  /* 0x0000000800e87947 */ /* 0x000fea0003800000 */
.L_x_4355:
[----:B------:R-:W2:Y:S02]  /*b190*/  LDG.E.U16 R2, desc[UR36][R2.64] ;  /* 0x0000002402027981 */ /* 0x000ea4000c1e1500 */
[----:B--2---:R-:W-:-:S06]  /*b1a0*/  HADD2.F32 R32, -RZ, R2.H0_H0 ;  /* 0x20000002ff207230 */ /* 0x004fcc0000004100 */
[----:B------:R-:W0:Y:S01]  /*b1b0*/  F2I.S64.TRUNC R32, R32 ;  /* 0x0000002000207311 */ /* 0x000e22000020d900 */
[----:B------:R-:W-:Y:S05]  /*b1c0*/  BRA `(.L_x_4283) ;  /* 0x0000000800d87947 */ /* 0x000fea0003800000 */
.L_x_4354:
[----:B------:R-:W-:-:S13]  /*b1d0*/  ISETP.NE.AND P0, PT, R0, 0x7, PT ;  /* 0x000000070000780c */ /* 0x000fda0003f05270 */
[----:B------:R-:W-:Y:S05]  /*b1e0*/  @!P0 BRA `(.L_x_4356) ;  /* 0x00000000002c8947 */ /* 0x000fea0003800000 */
[----:B------:R-:W-:-:S13]  /*b1f0*/  ISETP.NE.AND P0, PT, R0, 0x8, PT ;  /* 0x000000080000780c */ /* 0x000fda0003f05270 */
[----:B------:R-:W-:Y:S05]  /*b200*/  @!P0 BRA `(.L_x_4357) ;  /* 0x0000000000148947 */ /* 0x000fea0003800000 */
[----:B------:R-:W-:-:S13]  /*b210*/  ISETP.NE.AND P0, PT, R0, 0x9, PT ;  /* 0x000000090000780c */ /* 0x000fda0003f05270 */
[----:B------:R-:W-:Y:S05]  /*b220*/  @P0 BRA `(.L_x_4351) ;  /* 0x00000008006c0947 */ /* 0x000fea0003800000 */
[----:B------:R-:W2:Y:S02]  /*b230*/  LDG.E R2, desc[UR36][R2.64] ;  /* 0x0000002402027981 */ /* 0x000ea4000c1e1900 */
[----:B--2---:R0:W1:Y:S01]  /*b240*/  F2I.S64.TRUNC R32, R2 ;  /* 0x0000000200207311 */ /* 0x004062000020d900 */
[----:B------:R-:W-:Y:S05]  /*b250*/  BRA `(.L_x_4283) ;  /* 0x0000000800b47947 */ /* 0x000fea0003800000 */
.L_x_4357:
[----:B------:R-:W2:Y:S02]  /*b260*/  LDG.E.U16 R2, desc[UR36][R2.64] ;  /* 0x0000002402027981 */ /* 0x000ea4000c1e1500 */
[----:B--2---:R-:W-:-:S06]  /*b270*/  HADD2.F32 R32, -RZ, R2.H0_H0 ;  /* 0x20000002ff207230 */ /* 0x004fcc0000004100 */
[----:B------:R-:W0:Y:S01]  /*b280*/  F2I.S64.TRUNC R32, R32 ;  /* 0x0000002000207311 */ /* 0x000e22000020d900 */
[----:B------:R-:W-:Y:S05]  /*b290*/  BRA `(.L_x_4283) ;  /* 0x0000000800a47947 */ /* 0x000fea0003800000 */
.L_x_4356:
[----:B------:R-:W2:Y:S02]  /*b2a0*/  LDG.E.64 R2, desc[UR36][R2.64] ;  /* 0x0000002402027981 */ /* 0x000ea4000c1e1b00 */
[----:B--2---:R0:W1:Y:S01]  /*b2b0*/  F2I.S64.F64.TRUNC R32, R2 ;  /* 0x0000000200207311 */ /* 0x004062000030d900 */
[----:B------:R-:W-:Y:S05]  /*b2c0*/  BRA `(.L_x_4283) ;  /* 0x0000000800987947 */ /* 0x000fea0003800000 */
.L_x_4347:
        /* <DEDUP_REMOVED lines=13> */
.L_x_4360:
[----:B------:R-:W2:Y:S02]  /*b3a0*/  LDG.E.64 R2, desc[UR36][R2.64] ;  /* 0x0000002402027981 */ /* 0x000ea4000c1e1b00 */
[----:B--2---:R0:W1:Y:S01]  /*b3b0*/  F2I.S64.F64.TRUNC R32, R2 ;  /* 0x0000000200207311 */ /* 0x004062000030d900 */
[----:B------:R-:W-:Y:S05]  /*b3c0*/  BRA `(.L_x_4283) ;  /* 0x0000000800587947 */ /* 0x000fea0003800000 */
.L_x_4359:
        /* <DEDUP_REMOVED lines=27> */
.L_x_4362:
        /* <DEDUP_REMOVED lines=14> */
.L_x_4361:
[----:B------:R-:W2:Y:S02]  /*b660*/  LDG.E.U16 R32, desc[UR36][R2.64] ;  /* 0x0000002402207981 */ /* 0x000ea4000c1e1500 */
[----:B--2---:R-:W-:-:S06]  /*b670*/  IMAD.U32 R32, R32, 0x10000, RZ ;  /* 0x0001000020207824 */ /* 0x004fcc00078e00ff */
[----:B------:R-:W0:Y:S01]  /*b680*/  F2I.S64.TRUNC R32, R32 ;  /* 0x0000002000207311 */ /* 0x000e22000020d900 */
[----:B------:R-:W-:Y:S05]  /*b690*/  BRA `(.L_x_4283) ;  /* 0x0000000400a47947 */ /* 0x000fea0003800000 */
.L_x_4358:
        /* <DEDUP_REMOVED lines=11> */
.L_x_4365:
        /* <DEDUP_REMOVED lines=21> */
.L_x_4369:
[----:B------:R-:W-:Y:S05]  /*b8a0*/  BSYNC B1 ;  /* 0x0000000000017941 */ /* 0x000fea0003800000 */
.L_x_4368:
[----:B------:R-:W-:Y:S01]  /*b8b0*/  IMAD.SHL.U32 R2, R2, 0x100000, RZ ;  /* 0x0010000002027824 */ /* 0x000fe200078e00ff */
[----:B------:R-:W-:-:S04]  /*b8c0*/  LEA R3, R0, 0x3b800000, 0x17 ;  /* 0x3b80000000037811 */ /* 0x000fc800078eb8ff */
[----:B------:R-:W-:-:S07]  /*b8d0*/  LOP3.LUT R32, R3, R2, R32, 0xfe, !PT ;  /* 0x0000000203207212 */ /* 0x000fce00078efe20 */
.L_x_4367:
[----:B------:R-:W-:Y:S05]  /*b8e0*/  BSYNC B0 ;  /* 0x0000000000007941 */ /* 0x000fea0003800000 */
.L_x_4366:
[----:B------:R-:W0:Y:S01]  /*b8f0*/  F2I.S64.TRUNC R32, R32 ;  /* 0x0000002000207311 */ /* 0x000e22000020d900 */
[----:B------:R-:W-:Y:S05]  /*b900*/  BRA `(.L_x_4283) ;  /* 0x0000000400087947 */ /* 0x000fea0003800000 */
.L_x_4364:
        /* <DEDUP_REMOVED lines=21> */
.L_x_4373:
[----:B------:R-:W-:Y:S05]  /*ba60*/  BSYNC B1 ;  /* 0x0000000000017941 */ /* 0x000fea0003800000 */
.L_x_4372:
[----:B------:R-:W-:Y:S01]  /*ba70*/  IMAD.SHL.U32 R2, R2, 0x200000, RZ ;  /* 0x0020000002027824 */ /* 0x000fe200078e00ff */
[----:B------:R-:W-:-:S04]  /*ba80*/  LEA R3, R0, 0x37800000, 0x17 ;  /* 0x3780000000037811 */ /* 0x000fc800078eb8ff */
[----:B------:R-:W-:-:S07]  /*ba90*/  LOP3.LUT R32, R3, R2, R32, 0xfe, !PT ;  /* 0x0000000203207212 */ /* 0x000fce00078efe20 */
.L_x_4371:
[----:B------:R-:W-:Y:S05]  /*baa0*/  BSYNC B0 ;  /* 0x0000000000007941 */ /* 0x000fea0003800000 */
.L_x_4370:
[----:B------:R-:W0:Y:S01]  /*bab0*/  F2I.S64.TRUNC R32, R32 ;  /* 0x0000002000207311 */ /* 0x000e22000020d900 */
[----:B------:R-:W-:Y:S05]  /*bac0*/  BRA `(.L_x_4283) ;  /* 0x0000000000987947 */ /* 0x000fea0003800000 */
.L_x_4363:
        /* <DEDUP_REMOVED lines=14> */
.L_x_4377:
[----:B------:R-:W-:Y:S05]  /*bbb0*/  BSYNC B0 ;  /* 0x0000000000007941 */ /* 0x000fea0003800000 */
.L_x_4376:
[----:B------:R-:W0:Y:S01]  /*bbc0*/  F2I.S64.TRUNC R32, R32 ;  /* 0x0000002000207311 */ /* 0x000e22000020d900 */
[----:B------:R-:W-:Y:S05]  /*bbd0*/  BRA `(.L_x_4283) ;  /* 0x0000000000547947 */ /* 0x000fea0003800000 */
.L_x_4351:
        /* <DEDUP_REMOVED lines=16> */
.L_x_4378:
[----:B------:R-:W-:Y:S05]  /*bce0*/  BRA `(.L_x_4283) ;  /* 0x0000000000107947 */ /* 0x000fea0003800000 */
.L_x_4375:
[----:B------:R0:W5:Y:S01]  /*bcf0*/  LDG.E.64 R32, desc[UR36][R2.64] ;  /* 0x0000002402207981 */ /* 0x000162000c1e1b00 */
[----:B------:R-:W-:Y:S05]  /*bd00*/  BRA `(.L_x_4283) ;  /* 0x0000000000087947 */ /* 0x000fea0003800000 */
.L_x_4374:
[----:B------:R0:W5:Y:S01]  /*bd10*/  LDG.E R32, desc[UR36][R2.64] ;  /* 0x0000002402207981 */ /* 0x000162000c1e1900 */
[----:B------:R-:W-:-:S07]  /*bd20*/  IMAD.MOV.U32 R33, RZ, RZ, RZ ;  /* 0x000000ffff217224 */ /* 0x000fce00078e00ff */
.L_x_4283:
[----:B------:R-:W-:Y:S05]  /*bd30*/  BSYNC B7 ;  /* 0x0000000000077941 */ /* 0x000fea0003800000 */
.L_x_4282:
[----:B01----:R-:W0:Y:S01]  /*bd40*/  S2R R3, SR_CTAID.X ;  /* 0x0000000000037919 */ /* 0x003e220000002500 */
[----:B------:R-:W0:Y:S01]  /*bd50*/  LDC R0, c[0x0][0x210] ;  /* 0x00008400ff007b82 */ /* 0x000e220000000800 */
[----:B------:R-:W-:Y:S01]  /*bd60*/  BSSY B0, `(.L_x_4379) ;  /* 0x0000012000007945 */ /* 0x000fe20003800000 */
[----:B------:R-:W-:Y:S01]  /*bd70*/  IMAD.MOV.U32 R34, RZ, RZ, RZ ;  /* 0x000000ffff227224 */ /* 0x000fe200078e00ff */
[----:B---3--:R-:W1:Y:S01]  /*bd80*/  S2R R2, SR_TID.X ;  /* 0x0000000000027919 */ /* 0x008e620000002100 */
[----:B0-----:R-:W-:-:S05]  /*bd90*/  IMAD R4, R3, -0x200, R0 ;  /* 0xfffffe0003047824 */ /* 0x001fca00078e0200 */
[----:B-1----:R-:W-:Y:S02]  /*bda0*/  ISETP.GE.AND P0, PT, R2, R4, PT ;  /* 0x000000040200720c */ /* 0x002fe40003f06270 */
[----:B------:R-:W-:-:S11]  /*bdb0*/  CS2R R4, SRZ ;  /* 0x0000000000047805 */ /* 0x000fd6000001ff00 */
[----:B------:R-:W-:Y:S05]  /*bdc0*/  @P0 BRA `(.L_x_4380) ;  /* 0x00000000002c0947 */ /* 0x000fea0003800000 */
[----:B------:R-:W-:Y:S01]  /*bdd0*/  PRMT R0, R35, 0x9910, RZ ;  /* 0x0000991023007816 */ /* 0x000fe200000000ff */
[----:B------:R-:W-:Y:S03]  /*bde0*/  BSSY B1, `(.L_x_4381) ;  /* 0x0000007000017945 */ /* 0x000fe60003800000 */
[----:B------:R-:W-:-:S13]  /*bdf0*/  ISETP.NE.AND P1, PT, R0, RZ, PT ;  /* 0x000000ff0000720c */ /* 0x000fda0003f25270 */
[----:B------:R-:W-:Y:S05]  /*be00*/  @!P1 BRA `(.L_x_4382) ;  /* 0x0000000000109947 */ /* 0x000fea0003800000 */
[----:B------:R-:W-:Y:S02]  /*be10*/  ULDC.64 UR4, c[0x0][0x218] ;  /* 0x0000860000047ab9 */ /* 0x000fe40000000a00 */
[----:B-----5:R-:W-:-:S04]  /*be20*/  LEA R24, P1, R18, UR4, 0x3 ;  /* 0x0000000412187c11 */ /* 0x020fc8000f8218ff */
[----:B------:R-:W-:-:S06]  /*be30*/  LEA.HI.X R25, R18, UR5, R19, 0x3, P1 ;  /* 0x0000000512197c11 */ /* 0x000fcc00088f1c13 */
[----:B------:R-:W5:Y:S03]  /*be40*/  LDG.E.64 R24, desc[UR36][R24.64] ;  /* 0x0000002418187981 */ /* 0x000f66000c1e1b00 */
.L_x_4382:
[----:B------:R-:W-:Y:S05]  /*be50*/  BSYNC B1 ;  /* 0x0000000000017941 */ /* 0x000fea0003800000 */
.L_x_4381:
[----:B-----5:R-:W-:Y:S02]  /*be60*/  IMAD.MOV.U32 R4, RZ, RZ, R24 ;  /* 0x000000ffff047224 */ /* 0x020fe400078e0018 */
[----:B------:R-:W-:-:S07]  /*be70*/  IMAD.MOV.U32 R5, RZ, RZ, R25 ;  /* 0x000000ffff057224 */ /* 0x000fce00078e0019 */
.L_x_4380:
[----:B------:R-:W-:Y:S05]  /*be80*/  BSYNC B0 ;  /* 0x0000000000007941 */ /* 0x000fea0003800000 */
.L_x_4379:
[----:B-----5:R-:W0:Y:S01]  /*be90*/  LDC R19, c[0x0][0x210] ;  /* 0x00008400ff137b82 */ /* 0x020e220000000800 */
[----:B------:R-:W-:Y:S01]  /*bea0*/  VIADD R18, R2, 0x80 ;  /* 0x0000008002127836 */ /* 0x000fe20000000000 */
[----:B------:R-:W-:Y:S01]  /*beb0*/  BSSY B0, `(.L_x_4383) ;  /* 0x0000011000007945 */ /* 0x000fe20003800000 */
[----:B------:R-:W-:Y:S02]  /*bec0*/  IMAD.MOV.U32 R35, RZ, RZ, RZ ;  /* 0x000000ffff237224 */ /* 0x000fe400078e00ff */
[----:B0-----:R-:W-:-:S05]  /*bed0*/  IMAD R19, R3, -0x200, R19 ;  /* 0xfffffe0003137824 */ /* 0x001fca00078e0213 */
[----:B------:R-:W-:-:S13]  /*bee0*/  ISETP.GE.AND P1, PT, R18, R19, PT ;  /* 0x000000131200720c */ /* 0x000fda0003f26270 */
[----:B------:R-:W-:Y:S05]  /*bef0*/  @P1 BRA `(.L_x_4384) ;  /* 0x0000000000301947 */ /* 0x000fea0003800000 */
[----:B------:R-:W3:Y:S01]  /*bf00*/  LDL.LU R0, [R1] ;  /* 0x0000000001007983 */ /* 0x000ee20000300800 */
[----:B------:R-:W-:Y:S01]  /*bf10*/  BSSY B1, `(.L_x_4385) ;  /* 0x0000008000017945 */ /* 0x000fe20003800000 */
[----:B---3--:R-:W-:-:S04]  /*bf20*/  PRMT R0, R0, 0x9910, RZ ;  /* 0x0000991000007816 */ /* 0x008fc800000000ff */
[----:B------:R-:W-:-:S13]  /*bf30*/  ISETP.NE.AND P1, PT, R0, RZ, PT ;  /* 0x000000ff0000720c */ /* 0x000fda0003f25270 */
[----:B------:R-:W-:Y:S05]  /*bf40*/  @!P1 BRA `(.L_x_4386) ;  /* 0x0000000000109947 */ /* 0x000fea0003800000 */
[----:B------:R-:W-:Y:S02]  /*bf50*/  ULDC.64 UR4, c[0x0][0x218] ;  /* 0x0000860000047ab9 */ /* 0x000fe40000000a00 */
[----:B------:R-:W-:-:S04]  /*bf60*/  LEA R26, P1, R22, UR4, 0x3 ;  /* 0x00000004161a7c11 */ /* 0x000fc8000f8218ff */
[----:B------:R-:W-:-:S06]  /*bf70*/  LEA.HI.X R27, R22, UR5, R23, 0x3, P1 ;  /* 0x00000005161b7c11 */ /* 0x000fcc00088f1c17 */
[----:B------:R-:W5:Y:S03]  /*bf80*/  LDG.E.64 R26, desc[UR36][R26.64] ;  /* 0x000000241a1a7981 */ /* 0x000f66000c1e1b00 */
.L_x_4386:
[----:B------:R-:W-:Y:S05]  /*bf90*/  BSYNC B1 ;  /* 0x0000000000017941 */ /* 0x000fea0003800000 */
.L_x_4385:
[----:B-----5:R-:W-:Y:S02]  /*bfa0*/  IMAD.MOV.U32 R34, RZ, RZ, R26 ;  /* 0x000000ffff227224 */ /* 0x020fe400078e001a */
[----:B------:R-:W-:-:S07]  /*bfb0*/  IMAD.MOV.U32 R35, RZ, RZ, R27 ;  /* 0x000000ffff237224 */ /* 0x000fce00078e001b */
.L_x_4384:
[----:B------:R-:W-:Y:S05]  /*bfc0*/  BSYNC B0 ;  /* 0x0000000000007941 */ /* 0x000fea0003800000 */
.L_x_4383:
[----:B------:R-:W-:Y:S01]  /*bfd0*/  VIADD R0, R2, 0x100 ;  /* 0x0000010002007836 */ /* 0x000fe20000000000 */
[----:B------:R-:W-:Y:S01]  /*bfe0*/  BSSY B0, `(.L_x_4387) ;  /* 0x0000010000007945 */ /* 0x000fe20003800000 */
[----:B------:R-:W-:Y:S01]  /*bff0*/  IMAD.MOV.U32 R22, RZ, RZ, RZ ;  /* 0x000000ffff167224 */ /* 0x000fe200078e00ff */
[----:B------:R-:W-:Y:S02]  /*c000*/  CS2R R24, SRZ ;  /* 0x0000000000187805 */ /* 0x000fe4000001ff00 */
[----:B------:R-:W-:-:S13]  /*c010*/  ISETP.GE.AND P1, PT, R0, R19, PT ;  /* 0x000000130000720c */ /* 0x000fda0003f26270 */
[----:B------:R-:W-:Y:S05]  /*c020*/  @P1 BRA `(.L_x_4388) ;  /* 0x00000000002c1947 */ /* 0x000fea0003800000 */
[----:B------:R-:W-:Y:S01]  /*c030*/  PRMT R0, R36, 0x9910, RZ ;  /* 0x0000991024007816 */ /* 0x000fe200000000ff */
[----:B------:R-:W-:Y:S03]  /*c040*/  BSSY B1, `(.L_x_4389) ;  /* 0x0000007000017945 */ /* 0x000fe60003800000 */
[----:B------:R-:W-:-:S13]  /*c050*/  ISETP.NE.AND P1, PT, R0, RZ, PT ;  /* 0x000000ff0000720c */ /* 0x000fda0003f25270 */
[----:B------:R-:W-:Y:S05]  /*c060*/  @!P1 BRA `(.L_x_4390) ;  /* 0x0000000000109947 */ /* 0x000fea0003800000 */
[----:B------:R-:W-:Y:S02]  /*c070*/  ULDC.64 UR4, c[0x0][0x218] ;  /* 0x0000860000047ab9 */ /* 0x000fe40000000a00 */
[----:B--2-4-:R-:W-:-:S04]  /*c080*/  LEA R28, P1, R16, UR4, 0x3 ;  /* 0x00000004101c7c11 */ /* 0x014fc8000f8218ff */
[----:B------:R-:W-:-:S06]  /*c090*/  LEA.HI.X R29, R16, UR5, R17, 0x3, P1 ;  /* 0x00000005101d7c11 */ /* 0x000fcc00088f1c11 */
[----:B------:R-:W5:Y:S03]  /*c0a0*/  LDG.E.64 R28, desc[UR36][R28.64] ;  /* 0x000000241c1c7981 */ /* 0x000f66000c1e1b00 */
.L_x_4390:
[----:B------:R-:W-:Y:S05]  /*c0b0*/  BSYNC B1 ;  /* 0x0000000000017941 */ /* 0x000fea0003800000 */
.L_x_4389:
[----:B--2-45:R-:W-:Y:S02]  /*c0c0*/  IMAD.MOV.U32 R24, RZ, RZ, R28 ;  /* 0x000000ffff187224 */ /* 0x034fe400078e001c */
[----:B------:R-:W-:-:S07]  /*c0d0*/  IMAD.MOV.U32 R25, RZ, RZ, R29 ;  /* 0x000000ffff197224 */ /* 0x000fce00078e001d */
.L_x_4388:
[----:B------:R-:W-:Y:S05]  /*c0e0*/  BSYNC B0 ;  /* 0x0000000000007941 */ /* 0x000fea0003800000 */
.L_x_4387:
[----:B------:R-:W-:Y:S01]  /*c0f0*/  VIADD R0, R2, 0x180 ;  /* 0x0000018002007836 */ /* 0x000fe20000000000 */
[----:B------:R-:W-:Y:S01]  /*c100*/  BSSY B0, `(.L_x_4391) ;  /* 0x000000f000007945 */ /* 0x000fe20003800000 */
[----:B------:R-:W-:-:S03]  /*c110*/  IMAD.MOV.U32 R23, RZ, RZ, RZ ;  /* 0x000000ffff177224 */ /* 0x000fc600078e00ff */
[----:B------:R-:W-:-:S13]  /*c120*/  ISETP.GE.AND P1, PT, R0, R19, PT ;  /* 0x000000130000720c */ /* 0x000fda0003f26270 */
[----:B------:R-:W-:Y:S05]  /*c130*/  @P1 BRA `(.L_x_4392) ;  /* 0x00000000002c1947 */ /* 0x000fea0003800000 */
[----:B------:R-:W-:Y:S01]  /*c140*/  PRMT R0, R37, 0x9910, RZ ;  /* 0x0000991025007816 */ /* 0x000fe200000000ff */
[----:B------:R-:W-:Y:S03]  /*c150*/  BSSY B1, `(.L_x_4393) ;  /* 0x0000007000017945 */ /* 0x000fe60003800000 */
[----:B------:R-:W-:-:S13]  /*c160*/  ISETP.NE.AND P1, PT, R0, RZ, PT ;  /* 0x000000ff0000720c */ /* 0x000fda0003f25270 */
[----:B------:R-:W-:Y:S05]  /*c170*/  @!P1 BRA `(.L_x_4394) ;  /* 0x0000000000109947 */ /* 0x000fea0003800000 */
[----:B------:R-:W-:Y:S02]  /*c180*/  ULDC.64 UR4, c[0x0][0x218] ;  /* 0x0000860000047ab9 */ /* 0x000fe40000000a00 */
[----:B------:R-:W-:-:S04]  /*c190*/  LEA R30, P1, R32, UR4, 0x3 ;  /* 0x00000004201e7c11 */ /* 0x000fc8000f8218ff */
[----:B------:R-:W-:-:S06]  /*c1a0*/  LEA.HI.X R31, R32, UR5, R33, 0x3, P1 ;  /* 0x00000005201f7c11 */ /* 0x000fcc00088f1c21 */
[----:B------:R-:W5:Y:S03]  /*c1b0*/  LDG.E.64 R30, desc[UR36][R30.64] ;  /* 0x000000241e1e7981 */ /* 0x000f66000c1e1b00 */
.L_x_4394:
[----:B------:R-:W-:Y:S05]  /*c1c0*/  BSYNC B1 ;  /* 0x0000000000017941 */ /* 0x000fea0003800000 */
.L_x_4393:
[----:B-----5:R-:W-:Y:S02]  /*c1d0*/  IMAD.MOV.U32 R22, RZ, RZ, R30 ;  /* 0x000000ffff167224 */ /* 0x020fe400078e001e */
[----:B------:R-:W-:-:S07]  /*c1e0*/  IMAD.MOV.U32 R23, RZ, RZ, R31 ;  /* 0x000000ffff177224 */ /* 0x000fce00078e001f */
.L_x_4392:
[----:B------:R-:W-:Y:S05]  /*c1f0*/  BSYNC B0 ;  /* 0x0000000000007941 */ /* 0x000fea0003800000 */
.L_x_4391:
[----:B------:R-:W0:Y:S01]  /*c200*/  LDC.U8 R16, c[0x0][0x25c] ;  /* 0x00009700ff107b82 */ /* 0x000e220000000000 */
[----:B------:R-:W-:Y:S04]  /*c210*/  BSSY B6, `(.L_x_4395) ;  /* 0x0000101000067945 */ /* 0x000fe80003800000 */
[----:B------:R-:W-:Y:S05]  /*c220*/  @P0 BRA `(.L_x_4396) ;  /* 0x0000000c00fc0947 */ /* 0x000fea0003800000 */
[----:B------:R-:W1:Y:S01]  /*c230*/  LDC.64 R8, c[0x0][0x228] ;  /* 0x00008a00ff087b82 */ /* 0x000e620000000a00 */
[----:B0-----:R-:W-:Y:S01]  /*c240*/  PRMT R0, R16, 0x9910, RZ ;  /* 0x0000991010007816 */ /* 0x001fe200000000ff */
        /* <DEDUP_REMOVED lines=15> */
[----:B------:R-:W0:Y:S01]  /*c340*/  F2I.FTZ.TRUNC.NTZ R3, R4 ;  /* 0x0000000400037305 */ /* 0x000e22000021f100 */
[----:B------:R-:W-:Y:S01]  /*c350*/  IMAD.MOV.U32 R2, RZ, RZ, R18 ;  /* 0x000000ffff027224 */ /* 0x000fe200078e0012 */
[----:B0-----:R0:W-:Y:S01]  /*c360*/  STG.E.U8 desc[UR36][R8.64], R3 ;  /* 0x0000000308007986 */ /* 0x0011e2000c101124 */
[----:B------:R-:W-:Y:S05]  /*c370*/  BRA `(.L_x_4396) ;  /* 0x0000000c00a87947 */ /* 0x000fea0003800000 */
.L_x_4400:
[----:B------:R-:W0:Y:S01]  /*c380*/  F2I.S64.TRUNC R4, R4 ;  /* 0x0000000400047311 */ /* 0x000e22000020d900 */
[----:B------:R-:W-:Y:S02]  /*c390*/  IMAD.MOV.U32 R2, RZ, RZ, R18 ;  /* 0x000000ffff027224 */ /* 0x000fe400078e0012 */
[----:B0-----:R-:W-:-:S05]  /*c3a0*/  IMAD.MOV.U32 R3, RZ, RZ, R4 ;  /* 0x000000ffff037224 */ /* 0x001fca00078e0004 */
[----:B------:R0:W-:Y:S01]  /*c3b0*/  STG.E.U8 desc[UR36][R8.64], R3 ;  /* 0x0000000308007986 */ /* 0x0001e2000c101124 */
[----:B------:R-:W-:Y:S05]  /*c3c0*/  BRA `(.L_x_4396) ;  /* 0x0000000c00947947 */ /* 0x000fea0003800000 */
.L_x_4399:
[----:B------:R-:W-:-:S13]  /*c3d0*/  ISETP.NE.AND P0, PT, R0, 0x2, PT ;  /* 0x000000020000780c */ /* 0x000fda0003f05270 */
[----:B------:R-:W-:Y:S05]  /*c3e0*/  @!P0 BRA `(.L_x_4402) ;  /* 0x0000000000308947 */ /* 0x000fea0003800000 */
[----:B------:R-:W-:-:S13]  /*c3f0*/  ISETP.NE.AND P0, PT, R0, 0x3, PT ;  /* 0x000000030000780c */ /* 0x000fda0003f05270 */
[----:B------:R-:W-:Y:S05]  /*c400*/  @!P0 BRA `(.L_x_4403) ;  /* 0x0000000000188947 */ /* 0x000fea0003800000 */
[----:B------:R-:W-:-:S13]  /*c410*/  ISETP.NE.AND P0, PT, R0, 0x4, PT ;  /* 0x000000040000780c */ /* 0x000fda0003f05270 */
[----:B------:R-:W-:Y:S05]  /*c420*/  @P0 BRA `(.L_x_4401) ;  /* 0x0000000c00180947 */ /* 0x000fea0003800000 */
[----:B------:R-:W0:Y:S01]  /*c430*/  F2I.S64.TRUNC R4, R4 ;  /* 0x0000000400047311 */ /* 0x000e22000020d900 */
[----:B------:R-:W-:Y:S01]  /*c440*/  IMAD.MOV.U32 R2, RZ, RZ, R18 ;  /* 0x000000ffff027224 */ /* 0x000fe200078e0012 */
[----:B0-----:R1:W-:Y:S01]  /*c450*/  STG.E.64 desc[UR36][R8.64], R4 ;  /* 0x0000000408007986 */ /* 0x0013e2000c101b24 */
[----:B------:R-:W-:Y:S05]  /*c460*/  BRA `(.L_x_4396) ;  /* 0x0000000c006c7947 */ /* 0x000fea0003800000 */
.L_x_4403:
[----:B------:R-:W0:Y:S01]  /*c470*/  F2I.FTZ.TRUNC.NTZ R3, R4 ;  /* 0x0000000400037305 */ /* 0x000e22000021f100 */
[----:B------:R-:W-:Y:S01]  /*c480*/  IMAD.MOV.U32 R2, RZ, RZ, R18 ;  /* 0x000000ffff027224 */ /* 0x000fe200078e0012 */
[----:B0-----:R3:W-:Y:S01]  /*c490*/  STG.E desc[UR36][R8.64], R3 ;  /* 0x0000000308007986 */ /* 0x0017e2000c101924 */
[----:B------:R-:W-:Y:S05]  /*c4a0*/  BRA `(.L_x_4396) ;  /* 0x0000000c005c7947 */ /* 0x000fea0003800000 */
.L_x_4402:
[----:B------:R-:W0:Y:S01]  /*c4b0*/  F2I.FTZ.TRUNC.NTZ R3, R4 ;  /* 0x0000000400037305 */ /* 0x000e22000021f100 */
[----:B------:R-:W-:Y:S01]  /*c4c0*/  IMAD.MOV.U32 R2, RZ, RZ, R18 ;  /* 0x000000ffff027224 */ /* 0x000fe200078e0012 */
[----:B0-----:R0:W-:Y:S01]  /*c4d0*/  STG.E.U16 desc[UR36][R8.64], R3 ;  /* 0x0000000308007986 */ /* 0x0011e2000c101524 */
[----:B------:R-:W-:Y:S05]  /*c4e0*/  BRA `(.L_x_4396) ;  /* 0x0000000c004c7947 */ /* 0x000fea0003800000 */
.L_x_4398:
[----:B------:R-:W-:-:S13]  /*c4f0*/  ISETP.GT.AND P0, PT, R0, 0x6, PT ;  /* 0x000000060000780c */ /* 0x000fda0003f04270 */
[----:B------:R-:W-:Y:S05]  /*c500*/  @P0 BRA `(.L_x_4404) ;  /* 0x00000000002c0947 */ /* 0x000fea0003800000 */
[----:B------:R-:W-:-:S13]  /*c510*/  ISETP.NE.AND P0, PT, R0, 0x5, PT ;  /* 0x000000050000780c */ /* 0x000fda0003f05270 */
[----:B------:R-:W-:Y:S05]  /*c520*/  @!P0 BRA `(.L_x_4405) ;  /* 0x0000000000148947 */ /* 0x000fea0003800000 */
[----:B------:R-:W-:-:S13]  /*c530*/  ISETP.NE.AND P0, PT, R0, 0x6, PT ;  /* 0x000000060000780c */ /* 0x000fda0003f05270 */
[----:B------:R-:W-:Y:S05]  /*c540*/  @P0 BRA `(.L_x_4401) ;  /* 0x0000000800d00947 */ /* 0x000fea0003800000 */
[----:B------:R0:W-:Y:S01]  /*c550*/  STG.E desc[UR36][R8.64], R4 ;  /* 0x0000000408007986 */ /* 0x0001e2000c101924 */
[----:B------:R-:W-:Y:S01]  /*c560*/  IMAD.MOV.U32 R2, RZ, RZ, R18 ;  /* 0x000000ffff027224 */ /* 0x000fe200078e0012 */
[----:B------:R-:W-:Y:S06]  /*c570*/  BRA `(.L_x_4396) ;  /* 0x0000000c00287947 */ /* 0x000fec0003800000 */
.L_x_4405:
[----:B------:R-:W-:Y:S01]  /*c580*/  F2FP.F16.F32.PACK_AB R4, RZ, R4 ;  /* 0x00000004ff04723e */ /* 0x000fe200000000ff */
[----:B------:R-:W-:-:S04]  /*c590*/  IMAD.MOV.U32 R2, RZ, RZ, R18 ;  /* 0x000000ffff027224 */ /* 0x000fc800078e0012 */
[----:B------:R0:W-:Y:S01]  /*c5a0*/  STG.E.U16 desc[UR36][R8.64], R4 ;  /* 0x0000000408007986 */ /* 0x0001e2000c101524 */
[----:B------:R-:W-:Y:S05]  /*c5b0*/  BRA `(.L_x_4396) ;  /* 0x0000000c00187947 */ /* 0x000fea0003800000 */
.L_x_4404:
[----:B------:R-:W-:-:S13]  /*c5c0*/  ISETP.NE.AND P0, PT, R0, 0x7, PT ;  /* 0x000000070000780c */ /* 0x000fda0003f05270 */
[----:B------:R-:W-:Y:S05]  /*c5d0*/  @!P0 BRA `(.L_x_4406) ;  /* 0x00000000002c8947 */ /* 0x000fea0003800000 */
[----:B------:R-:W-:-:S13]  /*c5e0*/  ISETP.NE.AND P0, PT, R0, 0x8, PT ;  /* 0x000000080000780c */ /* 0x000fda0003f05270 */
[----:B------:R-:W-:Y:S05]  /*c5f0*/  @!P0 BRA `(.L_x_4407) ;  /* 0x0000000000148947 */ /* 0x000fea0003800000 */
[----:B------:R-:W-:-:S13]  /*c600*/  ISETP.NE.AND P0, PT, R0, 0x9, PT ;  /* 0x000000090000780c */ /* 0x000fda0003f05270 */
[----:B------:R-:W-:Y:S05]  /*c610*/  @P0 BRA `(.L_x_4401) ;  /* 0x00000008009c0947 */ /* 0x000fea0003800000 */
[----:B------:R0:W-:Y:S01]  /*c620*/  STG.E.64 desc[UR36][R8.64], R4 ;  /* 0x0000000408007986 */ /* 0x0001e2000c101b24 */
[----:B------:R-:W-:Y:S01]  /*c630*/  IMAD.MOV.U32 R2, RZ, RZ, R18 ;  /* 0x000000ffff027224 */ /* 0x000fe200078e0012 */
[----:B------:R-:W-:Y:S06]  /*c640*/  BRA `(.L_x_4396) ;  /* 0x0000000800f47947 */ /* 0x000fec0003800000 */
.L_x_4407:
[----:B------:R-:W-:Y:S01]  /*c650*/  F2FP.F16.F32.PACK_AB R5, R5, R4 ;  /* 0x000000040505723e */ /* 0x000fe200000000ff */
[----:B------:R-:W-:-:S04]  /*c660*/  IMAD.MOV.U32 R2, RZ, RZ, R18 ;  /* 0x000000ffff027224 */ /* 0x000fc800078e0012 */
[----:B------:R0:W-:Y:S01]  /*c670*/  STG.E desc[UR36][R8.64], R5 ;  /* 0x0000000508007986 */ /* 0x0001e2000c101924 */
[----:B------:R-:W-:Y:S05]  /*c680*/  BRA `(.L_x_4396) ;  /* 0x0000000800e47947 */ /* 0x000fea0003800000 */
.L_x_4406:
[----:B------:R-:W-:Y:S01]  /*c690*/  FMUL.FTZ R4, R4, 1 ;  /* 0x3f80000004047820 */ /* 0x000fe20000410000 */
[----:B------:R-:W-:-:S05]  /*c6a0*/  IMAD.MOV.U32 R2, RZ, RZ, R18 ;  /* 0x000000ffff027224 */ /* 0x000fca00078e0012 */
[----:B------:R-:W0:Y:S02]  /*c6b0*/  F2F.F64.F32 R4, R4 ;  /* 0x0000000400047310 */ /* 0x000e240000201800 */
[----:B0-----:R0:W-:Y:S01]  /*c6c0*/  STG.E.64 desc[UR36][R8.64], R4 ;  /* 0x0000000408007986 */ /* 0x0011e2000c101b24 */
[----:B------:R-:W-:Y:S05]  /*c6d0*/  BRA `(.L_x_4396) ;  /* 0x0000000800d07947 */ /* 0x000fea0003800000 */
.L_x_4397:
        /* <DEDUP_REMOVED lines=8> */
[----:B------:R-:W-:Y:S01]  /*c760*/  FSETP.NEU.FTZ.AND P0, PT, R4, RZ, PT ;  /* 0x000000ff0400720b */ /* 0x000fe20003f1d000 */
[----:B------:R-:W-:Y:S01]  /*c770*/  IMAD.MOV.U32 R2, RZ, RZ, R18 ;  /* 0x000000ffff027224 */ /* 0x000fe200078e0012 */
[----:B------:R-:W-:-:S04]  /*c780*/  FSETP.NEU.FTZ.AND P1, PT, R5, RZ, PT ;  /* 0x000000ff0500720b */ /* 0x000fc80003f3d000 */
[----:B------:R-:W-:-:S04]  /*c790*/  PLOP3.LUT P0, PT, P0, P1, PT, 0xa8, 0x0 ;  /* 0x000000000000781c */ /* 0x000fc80000703570 */
[----:B------:R-:W-:-:S05]  /*c7a0*/  SEL R3, RZ, 0x1, !P0 ;  /* 0x00000001ff037807 */ /* 0x000fca0004000000 */
[----:B------:R0:W-:Y:S01]  /*c7b0*/  STG.E.U8 desc[UR36][R8.64], R3 ;  /* 0x0000000308007986 */ /* 0x0001e2000c101124 */
[----:B------:R-:W-:Y:S05]  /*c7c0*/  BRA `(.L_x_4396) ;  /* 0x0000000800947947 */ /* 0x000fea0003800000 */
.L_x_4410:
[----:B------:R-:W-:Y:S01]  /*c7d0*/  FMUL.FTZ R6, R5, 1 ;  /* 0x3f80000005067820 */ /* 0x000fe20000410000 */
[----:B------:R-:W-:Y:S01]  /*c7e0*/  FMUL.FTZ R4, R4, 1 ;  /* 0x3f80000004047820 */ /* 0x000fe20000410000 */
[----:B------:R-:W-:-:S04]  /*c7f0*/  IMAD.MOV.U32 R2, RZ, RZ, R18 ;  /* 0x000000ffff027224 */ /* 0x000fc800078e0012 */
[----:B------:R-:W-:Y:S08]  /*c800*/  F2F.F64.F32 R6, R6 ;  /* 0x0000000600067310 */ /* 0x000ff00000201800 */
[----:B------:R-:W0:Y:S02]  /*c810*/  F2F.F64.F32 R4, R4 ;  /* 0x0000000400047310 */ /* 0x000e240000201800 */
[----:B0-----:R0:W-:Y:S01]  /*c820*/  STG.E.128 desc[UR36][R8.64], R4 ;  /* 0x0000000408007986 */ /* 0x0011e2000c101d24 */
[----:B------:R-:W-:Y:S05]  /*c830*/  BRA `(.L_x_4396) ;  /* 0x0000000800787947 */ /* 0x000fea0003800000 */
.L_x_4409:
[----:B------:R-:W-:-:S13]  /*c840*/  ISETP.NE.AND P0, PT, R0, 0xf, PT ;  /* 0x0000000f0000780c */ /* 0x000fda0003f05270 */
[----:B------:R-:W-:Y:S05]  /*c850*/  @!P0 BRA `(.L_x_4411) ;  /* 0x0000000000b48947 */ /* 0x000fea0003800000 */
[----:B------:R-:W-:-:S13]  /*c860*/  ISETP.NE.AND P0, PT, R0, 0x17, PT ;  /* 0x000000170000780c */ /* 0x000fda0003f05270 */
[----:B------:R-:W-:Y:S05]  /*c870*/  @!P0 BRA `(.L_x_4412) ;  /* 0x0000000000548947 */ /* 0x000fea0003800000 */
[----:B------:R-:W-:-:S13]  /*c880*/  ISETP.NE.AND P0, PT, R0, 0x18, PT ;  /* 0x000000180000780c */ /* 0x000fda0003f05270 */
[----:B------:R-:W-:Y:S05]  /*c890*/  @P0 BRA `(.L_x_4401) ;  /* 0x0000000400fc0947 */ /* 0x000fea0003800000 */
[C---:B------:R-:W-:Y:S01]  /*c8a0*/  LOP3.LUT R2, R4.reuse, 0x7fffffff, RZ, 0xc0, !PT ;  /* 0x7fffffff04027812 */ /* 0x040fe200078ec0ff */
        /* <DEDUP_REMOVED lines=13> */
.L_x_4414:
[----:B------:R-:W-:Y:S05]  /*c980*/  BSYNC B0 ;  /* 0x0000000000007941 */ /* 0x000fea0003800000 */
.L_x_4413:
[----:B------:R-:W-:Y:S01]  /*c990*/  LOP3.LUT R5, R0, R5, RZ, 0xfc, !PT ;  /* 0x0000000500057212 */ /* 0x000fe200078efcff */
[----:B------:R-:W-:-:S04]  /*c9a0*/  IMAD.MOV.U32 R2, RZ, RZ, R18 ;  /* 0x000000ffff027224 */ /* 0x000fc800078e0012 */
[----:B------:R0:W-:Y:S01]  /*c9b0*/  STG.E.U8 desc[UR36][R8.64], R5 ;  /* 0x0000000508007986 */ /* 0x0001e2000c101124 */
[----:B------:R-:W-:Y:S05]  /*c9c0*/  BRA `(.L_x_4396) ;  /* 0x0000000800147947 */ /* 0x000fea0003800000 */
.L_x_4412:
[----:B------:R-:W-:Y:S01]  /*c9d0*/  LOP3.LUT R2, R4, 0x7fffffff, RZ, 0xc0, !PT ;  /* 0x7fffffff04027812 */ /* 0x000fe200078ec0ff */
        /* <DEDUP_REMOVED lines=11> */
.L_x_4416:
[----:B------:R-:W-:Y:S01]  /*ca90*/  IMAD.MOV.U32 R0, RZ, RZ, 0x7f ;  /* 0x0000007fff007424 */ /* 0x000fe200078e00ff */
[----:B------:R-:W-:-:S04]  /*caa0*/  ISETP.GT.U32.AND P0, PT, R2, 0x7f800000, PT ;  /* 0x7f8000000200780c */ /* 0x000fc80003f04070 */
[----:B------:R-:W-:-:S09]  /*cab0*/  SEL R0, R0, 0x7c, P0 ;  /* 0x0000007c00007807 */ /* 0x000fd20000000000 */
.L_x_4417:
[----:B------:R-:W-:Y:S05]  /*cac0*/  BSYNC B0 ;  /* 0x0000000000007941 */ /* 0x000fea0003800000 */
.L_x_4415:
[----:B------:R-:W-:Y:S01]  /*cad0*/  LOP3.LUT R4, R4, 0x80000000, RZ, 0xc0, !PT ;  /* 0x8000000004047812 */ /* 0x000fe200078ec0ff */
[----:B------:R-:W-:-:S03]  /*cae0*/  IMAD.MOV.U32 R2, RZ, RZ, R18 ;  /* 0x000000ffff027224 */ /* 0x000fc600078e0012 */
[----:B------:R-:W-:-:S04]  /*caf0*/  SHF.R.U32.HI R3, RZ, 0x18, R4 ;  /* 0x00000018ff037819 */ /* 0x000fc80000011604 */
[----:B------:R-:W-:-:S05]  /*cb00*/  LOP3.LUT R3, R0, R3, RZ, 0xfc, !PT ;  /* 0x0000000300037212 */ /* 0x000fca00078efcff */
[----:B------:R0:W-:Y:S01]  /*cb10*/  STG.E.U8 desc[UR36][R8.64], R3 ;  /* 0x0000000308007986 */ /* 0x0001e2000c101124 */
[----:B------:R-:W-:Y:S05]  /*cb20*/  BRA `(.L_x_4396) ;  /* 0x0000000400bc7947 */ /* 0x000fea0003800000 */
.L_x_4411:
[----:B------:R-:W-:Y:S01]  /*cb30*/  F2FP.BF16.F32.PACK_AB R4, RZ, R4 ;  /* 0x00000004ff04723e */ /* 0x000fe200000010ff */
[----:B------:R-:W-:-:S04]  /*cb40*/  IMAD.MOV.U32 R2, RZ, RZ, R18 ;  /* 0x000000ffff027224 */ /* 0x000fc800078e0012 */
[----:B------:R0:W-:Y:S01]  /*cb50*/  STG.E.U16 desc[UR36][R8.64], R4 ;  /* 0x0000000408007986 */ /* 0x0001e2000c101524 */
[----:B------:R-:W-:Y:S05]  /*cb60*/  BRA `(.L_x_4396) ;  /* 0x0000000400ac7947 */ /* 0x000fea0003800000 */
.L_x_4408:
        /* <DEDUP_REMOVED lines=8> */
[----:B------:R-:W0:Y:S01]  /*cbf0*/  F2I.FTZ.U32.TRUNC.NTZ R3, R4 ;  /* 0x0000000400037305 */ /* 0x000e22000021f000 */
[----:B------:R-:W-:Y:S01]  /*cc00*/  IMAD.MOV.U32 R2, RZ, RZ, R18 ;  /* 0x000000ffff027224 */ /* 0x000fe200078e0012 */
[----:B0-----:R0:W-:Y:S01]  /*cc10*/  STG.E.U16 desc[UR36][R8.64], R3 ;  /* 0x0000000308007986 */ /* 0x0011e2000c101524 */
[----:B------:R-:W-:Y:S05]  /*cc20*/  BRA `(.L_x_4396) ;  /* 0x00000004007c7947 */ /* 0x000fea0003800000 */
.L_x_4420:
[----:B------:R-:W-:Y:S01]  /*cc30*/  LOP3.LUT R3, R4, 0x7fffffff, RZ, 0xc0, !PT ;  /* 0x7fffffff04037812 */ /* 0x000fe200078ec0ff */
        /* <DEDUP_REMOVED lines=15> */
.L_x_4423:
[----:B------:R-:W-:-:S04]  /*cd30*/  LOP3.LUT R4, R4, 0x80000000, RZ, 0xc0, !PT ;  /* 0x8000000004047812 */ /* 0x000fc800078ec0ff */
[----:B------:R-:W-:-:S04]  /*cd40*/  SHF.R.U32.HI R3, RZ, 0x18, R4 ;  /* 0x00000018ff037819 */ /* 0x000fc80000011604 */
[----:B------:R-:W-:-:S04]  /*cd50*/  LOP3.LUT R2, R2, R3, RZ, 0xfc, !PT ;  /* 0x0000000302027212 */ /* 0x000fc800078efcff */
[----:B------:R-:W-:-:S07]  /*cd60*/  PRMT R0, R2, 0x7610, R0 ;  /* 0x0000761002007816 */ /* 0x000fce0000000000 */
.L_x_4422:
[----:B------:R-:W-:Y:S05]  /*cd70*/  BSYNC B0 ;  /* 0x0000000000007941 */ /* 0x000fea0003800000 */
.L_x_4421:
[----:B------:R0:W-:Y:S01]  /*cd80*/  STG.E.U8 desc[UR36][R8.64], R0 ;  /* 0x0000000008007986 */ /* 0x0001e2000c101124 */
[----:B------:R-:W-:Y:S01]  /*cd90*/  IMAD.MOV.U32 R2, RZ, RZ, R18 ;  /* 0x000000ffff027224 */ /* 0x000fe200078e0012 */
[----:B------:R-:W-:Y:S06]  /*cda0*/  BRA `(.L_x_4396) ;  /* 0x00000004001c7947 */ /* 0x000fec0003800000 */
.L_x_4419:
        /* <DEDUP_REMOVED lines=16> */
.L_x_4426:
[----:B------:R-:W-:-:S04]  /*ceb0*/  LOP3.LUT R4, R4, 0x80000000, RZ, 0xc0, !PT ;  /* 0x8000000004047812 */ /* 0x000fc800078ec0ff */
[----:B------:R-:W-:-:S04]  /*cec0*/  SHF.R.U32.HI R3, RZ, 0x18, R4 ;  /* 0x00000018ff037819 */ /* 0x000fc80000011604 */
[----:B------:R-:W-:-:S04]  /*ced0*/  LOP3.LUT R2, R2, R3, RZ, 0xfc, !PT ;  /* 0x0000000302027212 */ /* 0x000fc800078efcff */
[----:B------:R-:W-:-:S07]  /*cee0*/  PRMT R0, R2, 0x7610, R0 ;  /* 0x0000761002007816 */ /* 0x000fce0000000000 */
.L_x_4425:
[----:B------:R-:W-:Y:S05]  /*cef0*/  BSYNC B0 ;  /* 0x0000000000007941 */ /* 0x000fea0003800000 */
.L_x_4424:
[----:B------:R0:W-:Y:S01]  /*cf00*/  STG.E.U8 desc[UR36][R8.64], R0 ;  /* 0x0000000008007986 */ /* 0x0001e2000c101124 */
[----:B------:R-:W-:Y:S01]  /*cf10*/  IMAD.MOV.U32 R2, RZ, RZ, R18 ;  /* 0x000000ffff027224 */ /* 0x000fe200078e0012 */
[----:B------:R-:W-:Y:S06]  /*cf20*/  BRA `(.L_x_4396) ;  /* 0x0000000000bc7947 */ /* 0x000fec0003800000 */
.L_x_4418:
[----:B------:R-:W-:-:S13]  /*cf30*/  ISETP.NE.AND P0, PT, R0, 0x1c, PT ;  /* 0x0000001c0000780c */ /* 0x000fda0003f05270 */
[----:B------:R-:W-:Y:S05]  /*cf40*/  @!P0 BRA `(.L_x_4427) ;  /* 0x0000000000a88947 */ /* 0x000fea0003800000 */
[----:B------:R-:W-:-:S13]  /*cf50*/  ISETP.NE.AND P0, PT, R0, 0x1d, PT ;  /* 0x0000001d0000780c */ /* 0x000fda0003f05270 */
[----:B------:R-:W-:Y:S05]  /*cf60*/  @!P0 BRA `(.L_x_4428) ;  /* 0x0000000000908947 */ /* 0x000fea0003800000 */
[----:B------:R-:W-:-:S13]  /*cf70*/  ISETP.NE.AND P0, PT, R0, 0x2c, PT ;  /* 0x0000002c0000780c */ /* 0x000fda0003f05270 */
[----:B------:R-:W-:Y:S05]  /*cf80*/  @P0 BRA `(.L_x_4401) ;  /* 0x0000000000400947 */ /* 0x000fea0003800000 */
        /* <DEDUP_REMOVED lines=11> */
[----:B------:R-:W-:Y:S02]  /*d040*/  @!P0 IMAD.MOV R0, RZ, RZ, R2 ;  /* 0x000000ffff008224 */ /* 0x000fe400078e0202 */
[----:B------:R-:W-:Y:S02]  /*d050*/  IMAD.MOV.U32 R2, RZ, RZ, R18 ;  /* 0x000000ffff027224 */ /* 0x000fe400078e0012 */
[----:B------:R-:W-:-:S05]  /*d060*/  @P1 IMAD.MOV.U32 R3, RZ, RZ, R0 ;  /* 0x000000ffff031224 */ /* 0x000fca00078e0000 */
[----:B------:R0:W-:Y:S01]  /*d070*/  STG.E.U8 desc[UR36][R8.64], R3 ;  /* 0x0000000308007986 */ /* 0x0001e2000c101124 */
[----:B------:R-:W-:Y:S05]  /*d080*/  BRA `(.L_x_4396) ;  /* 0x0000000000647947 */ /* 0x000fea0003800000 */
.L_x_4401:
        /* <DEDUP_REMOVED lines=15> */
[----:B0-2-4-:R-:W-:Y:S05]  /*d180*/  CALL.ABS.NOINC R2 ;  /* 0x0000000002007343 */ /* 0x015fea0003c00000 */
.L_x_4429:
[----:B------:R-:W-:Y:S01]  /*d190*/  IMAD.MOV.U32 R2, RZ, RZ, R18 ;  /* 0x000000ffff027224 */ /* 0x000fe200078e0012 */
[----:B------:R-:W-:Y:S06]  /*d1a0*/  BRA `(.L_x_4396) ;  /* 0x00000000001c7947 */ /* 0x000fec0003800000 */
.L_x_4428:
[----:B------:R-:W0:Y:S01]  /*d1b0*/  F2I.U64.TRUNC R4, R4 ;  /* 0x0000000400047311 */ /* 0x000e22000020d800 */
[----:B------:R-:W-:Y:S01]  /*d1c0*/  IMAD.MOV.U32 R2, RZ, RZ, R18 ;  /* 0x000000ffff027224 */ /* 0x000fe200078e0012 */
[----:B0-----:R0:W-:Y:S01]  /*d1d0*/  STG.E.64 desc[UR36][R8.64], R4 ;  /* 0x0000000408007986 */ /* 0x0011e2000c101b24 */
[----:B------:R-:W-:Y:S05]  /*d1e0*/  BRA `(.L_x_4396) ;  /* 0x00000000000c7947 */ /* 0x000fea0003800000 */
.L_x_4427:
[----:B------:R-:W0:Y:S01]  /*d1f0*/  F2I.FTZ.U32.TRUNC.NTZ R3, R4 ;  /* 0x0000000400037305 */ /* 0x000e22000021f000 */
[----:B------:R-:W-:Y:S01]  /*d200*/  IMAD.MOV.U32 R2, RZ, RZ, R18 ;  /* 0x000000ffff027224 */ /* 0x000fe200078e0012 */
[----:B0-----:R0:W-:Y:S06]  /*d210*/  STG.E desc[UR36][R8.64], R3 ;  /* 0x0000000308007986 */ /* 0x0011ec000c101924 */
.L_x_4396:
[----:B------:R-:W-:Y:S05]  /*d220*/  BSYNC B6 ;  /* 0x0000000000067941 */ /* 0x000fea0003800000 */
.L_x_4395:
[----:B------:R-:W-:Y:S01]  /*d230*/  ISETP.GE.AND P0, PT, R2, R19, PT ;  /* 0x000000130200720c */ /* 0x000fe20003f06270 */
[----:B------:R-:W-:-:S12]  /*d240*/  BSSY B6, `(.L_x_4430) ;  /* 0x00001db000067945 */ /* 0x000fd80003800000 */
[----:B------:R-:W-:Y:S05]  /*d250*/  @P0 BRA `(.L_x_4431) ;  /* 0x0000001c00640947 */ /* 0x000fea0003800000 */
[----:B------:R-:W5:Y:S01]  /*d260*/  S2R R17, SR_CTAID.X ;  /* 0x0000000000117919 */ /* 0x000f620000002500 */
[----:B01-3--:R-:W0:Y:S01]  /*d270*/  LDC.64 R8, c[0x0][0x228] ;  /* 0x00008a00ff087b82 */ /* 0x00be220000000a00 */
[----:B------:R-:W-:Y:S01]  /*d280*/  PRMT R4, R16, 0x9910, RZ ;  /* 0x0000991010047816 */ /* 0x000fe200000000ff */
[----:B------:R-:W-:Y:S01]  /*d290*/  ULDC UR4, c[0x0][0x260] ;  /* 0x0000980000047ab9 */ /* 0x000fe20000000800 */
[----:B-----5:R-:W-:-:S04]  /*d2a0*/  IMAD R0, R17, 0x200, R2 ;  /* 0x0000020011007824 */ /* 0x020fc800078e0202 */
[----:B------:R-:W-:Y:S02]  /*d2b0*/  IMAD R3, R0, UR4, RZ ;  /* 0x0000000400037c24 */ /* 0x000fe4000f8e02ff */
[----:B------:R-:W-:-:S03]  /*d2c0*/  IMAD.MOV.U32 R0, RZ, RZ, R4 ;  /* 0x000000ffff007224 */ /* 0x000fc600078e0004 */
[----:B0-----:R-:W-:Y:S02]  /*d2d0*/  IADD3 R8, P0, R3, R8, RZ ;  /* 0x0000000803087210 */ /* 0x001fe40007f1e0ff */
[----:B------:R-:W-:-:S03]  /*d2e0*/  ISETP.GT.AND P1, PT, R0, 0x9, PT ;  /* 0x000000090000780c */ /* 0x000fc60003f24270 */
[----:B------:R-:W-:-:S10]  /*d2f0*/  IMAD.X R9, RZ, RZ, R9, P0 ;  /* 0x000000ffff097224 */ /* 0x000fd400000e0609 */
        /* <DEDUP_REMOVED lines=9> */
[----:B------:R-:W0:Y:S02]  /*d390*/  F2I.FTZ.TRUNC.NTZ R3, R34 ;  /* 0x0000002200037305 */ /* 0x000e24000021f100 */
[----:B0-----:R0:W-:Y:S01]  /*d3a0*/  STG.E.U8 desc[UR36][R8.64], R3 ;  /* 0x0000000308007986 */ /* 0x0011e2000c101124 */
[----:B------:R-:W-:Y:S05]  /*d3b0*/  BRA `(.L_x_4437) ;  /* 0x0000000c00547947 */ /* 0x000fea0003800000 */
.L_x_4435:
[----:B------:R-:W0:Y:S02]  /*d3c0*/  F2I.S64.TRUNC R34, R34 ;  /* 0x0000002200227311 */ /* 0x000e24000020d900 */
[----:B0-----:R-:W-:-:S05]  /*d3d0*/  IMAD.MOV.U32 R3, RZ, RZ, R34 ;  /* 0x000000ffff037224 */ /* 0x001fca00078e0022 */
[----:B------:R0:W-:Y:S01]  /*d3e0*/  STG.E.U8 desc[UR36][R8.64], R3 ;  /* 0x0000000308007986 */ /* 0x0001e2000c101124 */
[----:B------:R-:W-:Y:S05]  /*d3f0*/  BRA `(.L_x_4437) ;  /* 0x0000000c00447947 */ /* 0x000fea0003800000 */
.L_x_4434:
[----:B------:R-:W-:-:S13]  /*d400*/  ISETP.NE.AND P0, PT, R0, 0x2, PT ;  /* 0x000000020000780c */ /* 0x000fda0003f05270 */
[----:B------:R-:W-:Y:S05]  /*d410*/  @!P0 BRA `(.L_x_4438) ;  /* 0x0000000000288947 */ /* 0x000fea0003800000 */
[----:B------:R-:W-:-:S13]  /*d420*/  ISETP.NE.AND P0, PT, R0, 0x3, PT ;  /* 0x000000030000780c */ /* 0x000fda0003f05270 */
[----:B------:R-:W-:Y:S05]  /*d430*/  @!P0 BRA `(.L_x_4439) ;  /* 0x0000000000148947 */ /* 0x000fea0003800000 */
[----:B------:R-:W-:-:S13]  /*d440*/  ISETP.NE.AND P0, PT, R0, 0x4, PT ;  /* 0x000000040000780c */ /* 0x000fda0003f05270 */
[----:B------:R-:W-:Y:S05]  /*d450*/  @P0 BRA `(.L_x_4436) ;  /* 0x0000000800d40947 */ /* 0x000fea0003800000 */
[----:B------:R-:W0:Y:S02]  /*d460*/  F2I.S64.TRUNC R34, R34 ;  /* 0x0000002200227311 */ /* 0x000e24000020d900 */
[----:B0-----:R0:W-:Y:S01]  /*d470*/  STG.E.64 desc[UR36][R8.64], R34 ;  /* 0x0000002208007986 */ /* 0x0011e2000c101b24 */
[----:B------:R-:W-:Y:S05]  /*d480*/  BRA `(.L_x_4437) ;  /* 0x0000000c00207947 */ /* 0x000fea0003800000 */
.L_x_4439:
[----:B------:R-:W0:Y:S02]  /*d490*/  F2I.FTZ.TRUNC.NTZ R3, R34 ;  /* 0x0000002200037305 */ /* 0x000e24000021f100 */
[----:B0-----:R1:W-:Y:S01]  /*d4a0*/  STG.E desc[UR36][R8.64], R3 ;  /* 0x0000000308007986 */ /* 0x0013e2000c101924 */
[----:B------:R-:W-:Y:S05]  /*d4b0*/  BRA `(.L_x_4437) ;  /* 0x0000000c00147947 */ /* 0x000fea0003800000 */
.L_x_4438:
[----:B------:R-:W0:Y:S02]  /*d4c0*/  F2I.FTZ.TRUNC.NTZ R3, R34 ;  /* 0x0000002200037305 */ /* 0x000e24000021f100 */
[----:B0-----:R3:W-:Y:S01]  /*d4d0*/  STG.E.U16 desc[UR36][R8.64], R3 ;  /* 0x0000000308007986 */ /* 0x0017e2000c101524 */
[----:B------:R-:W-:Y:S05]  /*d4e0*/  BRA `(.L_x_4437) ;  /* 0x0000000c00087947 */ /* 0x000fea0003800000 */
.L_x_4433:
[----:B------:R-:W-:-:S13]  /*d4f0*/  ISETP.GT.AND P0, PT, R0, 0x6, PT ;  /* 0x000000060000780c */ /* 0x000fda0003f04270 */
[----:B------:R-:W-:Y:S05]  /*d500*/  @P0 BRA `(.L_x_4440) ;  /* 0x0000000000240947 */ /* 0x000fea0003800000 */
[----:B------:R-:W-:-:S13]  /*d510*/  ISETP.NE.AND P0, PT, R0, 0x5, PT ;  /* 0x000000050000780c */ /* 0x000fda0003f05270 */
[----:B------:R-:W-:Y:S05]  /*d520*/  @!P0 BRA `(.L_x_4441) ;  /* 0x0000000000108947 */ /* 0x000fea0003800000 */
[----:B------:R-:W-:-:S13]  /*d530*/  ISETP.NE.AND P0, PT, R0, 0x6, PT ;  /* 0x000000060000780c */ /* 0x000fda0003f05270 */
[----:B------:R-:W-:Y:S05]  /*d540*/  @P0 BRA `(.L_x_4436) ;  /* 0x0000000800980947 */ /* 0x000fea0003800000 */
[----:B------:R0:W-:Y:S01]  /*d550*/  STG.E desc[UR36][R8.64], R34 ;  /* 0x0000002208007986 */ /* 0x0001e2000c101924 */
[----:B------:R-:W-:Y:S05]  /*d560*/  BRA `(.L_x_4437) ;  /* 0x0000000800e87947 */ /* 0x000fea0003800000 */
.L_x_4441:
[----:B------:R-:W-:-:S05]  /*d570*/  F2FP.F16.F32.PACK_AB R34, RZ, R34 ;  /* 0x00000022ff22723e */ /* 0x000fca00000000ff */
[----:B------:R0:W-:Y:S01]  /*d580*/  STG.E.U16 desc[UR36][R8.64], R34 ;  /* 0x0000002208007986 */ /* 0x0001e2000c101524 */
[----:B------:R-:W-:Y:S05]  /*d590*/  BRA `(.L_x_4437) ;  /* 0x0000000800dc7947 */ /* 0x000fea0003800000 */
.L_x_4440:
[----:B------:R-:W-:-:S13]  /*d5a0*/  ISETP.NE.AND P0, PT, R0, 0x7, PT ;  /* 0x000000070000780c */ /* 0x000fda0003f05270 */
[----:B------:R-:W-:Y:S05]  /*d5b0*/  @!P0 BRA `(.L_x_4442) ;  /* 0x0000000000248947 */ /* 0x000fea0003800000 */
[----:B------:R-:W-:-:S13]  /*d5c0*/  ISETP.NE.AND P0, PT, R0, 0x8, PT ;  /* 0x000000080000780c */ /* 0x000fda0003f05270 */
[----:B------:R-:W-:Y:S05]  /*d5d0*/  @!P0 BRA `(.L_x_4443) ;  /* 0x0000000000108947 */ /* 0x000fea0003800000 */
[----:B------:R-:W-:-:S13]  /*d5e0*/  ISETP.NE.AND P0, PT, R0, 0x9, PT ;  /* 0x000000090000780c */ /* 0x000fda0003f05270 */
[----:B------:R-:W-:Y:S05]  /*d5f0*/  @P0 BRA `(.L_x_4436) ;  /* 0x00000008006c0947 */ /* 0x000fea0003800000 */
[----:B------:R0:W-:Y:S01]  /*d600*/  STG.E.64 desc[UR36][R8.64], R34 ;  /* 0x0000002208007986 */ /* 0x0001e2000c101b24 */
[----:B------:R-:W-:Y:S05]  /*d610*/  BRA `(.L_x_4437) ;  /* 0x0000000800bc7947 */ /* 0x000fea0003800000 */
.L_x_4443:
[----:B------:R-:W-:-:S05]  /*d620*/  F2FP.F16.F32.PACK_AB R35, R35, R34 ;  /* 0x000000222323723e */ /* 0x000fca00000000ff */
[----:B------:R0:W-:Y:S01]  /*d630*/  STG.E desc[UR36][R8.64], R35 ;  /* 0x0000002308007986 */ /* 0x0001e2000c101924 */
[----:B------:R-:W-:Y:S05]  /*d640*/  BRA `(.L_x_4437) ;  /* 0x0000000800b07947 */ /* 0x000fea0003800000 */
.L_x_4442:
[----:B------:R-:W-:-:S06]  /*d650*/  FMUL.FTZ R4, R34, 1 ;  /* 0x3f80000022047820 */ /* 0x000fcc0000410000 */
[----:B------:R-:W0:Y:S02]  /*d660*/  F2F.F64.F32 R4, R4 ;  /* 0x0000000400047310 */ /* 0x000e240000201800 */
[----:B0-----:R0:W-:Y:S01]  /*d670*/  STG.E.64 desc[UR36][R8.64], R4 ;  /* 0x0000000408007986 */ /* 0x0011e2000c101b24 */
[----:B------:R-:W-:Y:S05]  /*d680*/  BRA `(.L_x_4437) ;  /* 0x0000000800a07947 */ /* 0x000fea0003800000 */
.L_x_4432:
        /* <DEDUP_REMOVED lines=8> */
[----:B------:R-:W-:Y:S02]  /*d710*/  FSETP.NEU.FTZ.AND P0, PT, R34, RZ, PT ;  /* 0x000000ff2200720b */ /* 0x000fe40003f1d000 */
[----:B------:R-:W-:-:S04]  /*d720*/  FSETP.NEU.FTZ.AND P1, PT, R35, RZ, PT ;  /* 0x000000ff2300720b */ /* 0x000fc80003f3d000 */
[----:B------:R-:W-:-:S04]  /*d730*/  PLOP3.LUT P0, PT, P0, P1, PT, 0xa8, 0x0 ;  /* 0x000000000000781c */ /* 0x000fc80000703570 */
[----:B------:R-:W-:-:S05]  /*d740*/  SEL R3, RZ, 0x1, !P0 ;  /* 0x00000001ff037807 */ /* 0x000fca0004000000 */
[----:B------:R0:W-:Y:S01]  /*d750*/  STG.E.U8 desc[UR36][R8.64], R3 ;  /* 0x0000000308007986 */ /* 0x0001e2000c101124 */
[----:B------:R-:W-:Y:S05]  /*d760*/  BRA `(.L_x_4437) ;  /* 0x0000000800687947 */ /* 0x000fea0003800000 */
.L_x_4446:
[----:B------:R-:W-:Y:S01]  /*d770*/  FMUL.FTZ R6, R35, 1 ;  /* 0x3f80000023067820 */ /* 0x000fe20000410000 */
[----:B------:R-:W-:-:S05]  /*d780*/  FMUL.FTZ R4, R34, 1 ;  /* 0x3f80000022047820 */ /* 0x000fca0000410000 */
[----:B------:R-:W-:Y:S08]  /*d790*/  F2F.F64.F32 R6, R6 ;  /* 0x0000000600067310 */ /* 0x000ff00000201800 */
[----:B------:R-:W0:Y:S02]  /*d7a0*/  F2F.F64.F32 R4, R4 ;  /* 0x0000000400047310 */ /* 0x000e240000201800 */
[----:B0-----:R0:W-:Y:S01]  /*d7b0*/  STG.E.128 desc[UR36][R8.64], R4 ;  /* 0x0000000408007986 */ /* 0x0011e2000c101d24 */
[----:B------:R-:W-:Y:S05]  /*d7c0*/  BRA `(.L_x_4437) ;  /* 0x0000000800507947 */ /* 0x000fea0003800000 */
.L_x_4445:
        /* <DEDUP_REMOVED lines=14> */
[----:B------:R-:W-:-:S04]  /*d8b0*/  @P0 SHF.R.U32.HI R0, RZ, 0x14, R34 ;  /* 0x00000014ff000819 */ /* 0x000fc80000011622 */
[----:B------:R-:W-:-:S04]  /*d8c0*/  @P0 LOP3.LUT R3, R0, 0x1, RZ, 0xc0, !PT ;  /* 0x0000000100030812 */ /* 0x000fc800078ec0ff */
[----:B------:R-:W-:Y:S01]  /*d8d0*/  @P0 IADD3 R0, R34, 0x407ffff, R3 ;  /* 0x0407ffff22000810 */ /* 0x000fe20007ffe003 */
[----:B------:R-:W-:-:S03]  /*d8e0*/  @!P0 FADD.FTZ R3, R4, 16384 ;  /* 0x4680000004038421 */ /* 0x000fc60000010000 */
[----:B------:R-:W-:Y:S01]  /*d8f0*/  @P0 SHF.R.U32.HI R0, RZ, 0x14, R0 ;  /* 0x00000014ff000819 */ /* 0x000fe20000011600 */
[----:B------:R-:W-:-:S07]  /*d900*/  @!P0 VIADD R0, R3, 0xb9800000 ;  /* 0xb980000003008836 */ /* 0x000fce0000000000 */
.L_x_4450:
[----:B------:R-:W-:Y:S05]  /*d910*/  BSYNC B0 ;  /* 0x0000000000007941 */ /* 0x000fea0003800000 */
.L_x_4449:
[----:B------:R-:W-:-:S05]  /*d920*/  LOP3.LUT R5, R0, R5, RZ, 0xfc, !PT ;  /* 0x0000000500057212 */ /* 0x000fca00078efcff */
[----:B------:R0:W-:Y:S01]  /*d930*/  STG.E.U8 desc[UR36][R8.64], R5 ;  /* 0x0000000508007986 */ /* 0x0001e2000c101124 */
[----:B------:R-:W-:Y:S05]  /*d940*/  BRA `(.L_x_4437) ;  /* 0x0000000400f07947 */ /* 0x000fea0003800000 */
.L_x_4448:
[----:B------:R-:W-:Y:S01]  /*d950*/  LOP3.LUT R4, R34, 0x7fffffff, RZ, 0xc0, !PT ;  /* 0x7fffffff22047812 */ /* 0x000fe200078ec0ff */
[----:B------:R-:W-:Y:S03]  /*d960*/  BSSY B0, `(.L_x_4451) ;  /* 0x000000e000007945 */ /* 0x000fe60003800000 */
[----:B------:R-:W-:-:S13]  /*d970*/  ISETP.GT.U32.AND P0, PT, R4, 0x477fffff, PT ;  /* 0x477fffff0400780c */ /* 0x000fda0003f04070 */
[----:B------:R-:W-:Y:S05]  /*d980*/  @P0 BRA `(.L_x_4452) ;  /* 0x0000000000200947 */ /* 0x000fea0003800000 */
[----:B------:R-:W-:-:S13]  /*d990*/  ISETP.GE.U32.AND P0, PT, R4, 0x38800000, PT ;  /* 0x388000000400780c */ /* 0x000fda0003f06070 */
[----:B------:R-:W-:-:S04]  /*d9a0*/  @P0 SHF.R.U32.HI R0, RZ, 0x15, R34 ;  /* 0x00000015ff000819 */ /* 0x000fc80000011622 */
[----:B------:R-:W-:-:S04]  /*d9b0*/  @P0 LOP3.LUT R3, R0, 0x1, RZ, 0xc0, !PT ;  /* 0x0000000100030812 */ /* 0x000fc800078ec0ff */
[----:B------:R-:W-:Y:S01]  /*d9c0*/  @P0 IADD3 R0, R34, 0x80fffff, R3 ;  /* 0x080fffff22000810 */ /* 0x000fe20007ffe003 */
[----:B------:R-:W-:-:S03]  /*d9d0*/  @!P0 FADD.FTZ R3, R4, 128 ;  /* 0x4300000004038421 */ /* 0x000fc60000010000 */
[----:B------:R-:W-:Y:S01]  /*d9e0*/  @P0 SHF.R.U32.HI R0, RZ, 0x15, R0 ;  /* 0x00000015ff000819 */ /* 0x000fe20000011600 */
[----:B------:R-:W-:Y:S01]  /*d9f0*/  @!P0 VIADD R0, R3, 0xbd000000 ;  /* 0xbd00000003008836 */ /* 0x000fe20000000000 */
[----:B------:R-:W-:Y:S06]  /*da00*/  BRA `(.L_x_4453) ;  /* 0x00000000000c7947 */ /* 0x000fec0003800000 */
.L_x_4452:
[----:B------:R-:W-:Y:S01]  /*da10*/  IMAD.MOV.U32 R0, RZ, RZ, 0x7f ;  /* 0x0000007fff007424 */ /* 0x000fe200078e00ff */
[----:B------:R-:W-:-:S04]  /*da20*/  ISETP.GT.U32.AND P0, PT, R4, 0x7f800000, PT ;  /* 0x7f8000000400780c */ /* 0x000fc80003f04070 */
[----:B------:R-:W-:-:S09]  /*da30*/  SEL R0, R0, 0x7c, P0 ;  /* 0x0000007c00007807 */ /* 0x000fd20000000000 */
.L_x_4453:
[----:B------:R-:W-:Y:S05]  /*da40*/  BSYNC B0 ;  /* 0x0000000000007941 */ /* 0x000fea0003800000 */
.L_x_4451:
[----:B------:R-:W-:-:S04]  /*da50*/  LOP3.LUT R34, R34, 0x80000000, RZ, 0xc0, !PT ;  /* 0x8000000022227812 */ /* 0x000fc800078ec0ff */
[----:B------:R-:W-:-:S04]  /*da60*/  SHF.R.U32.HI R3, RZ, 0x18, R34 ;  /* 0x00000018ff037819 */ /* 0x000fc80000011622 */
[----:B------:R-:W-:-:S05]  /*da70*/  LOP3.LUT R3, R0, R3, RZ, 0xfc, !PT ;  /* 0x0000000300037212 */ /* 0x000fca00078efcff */
[----:B------:R0:W-:Y:S01]  /*da80*/  STG.E.U8 desc[UR36][R8.64], R3 ;  /* 0x0000000308007986 */ /* 0x0001e2000c101124 */
[----:B------:R-:W-:Y:S05]  /*da90*/  BRA `(.L_x_4437) ;  /* 0x00000004009c7947 */ /* 0x000fea0003800000 */
.L_x_4447:
[----:B------:R-:W-:-:S05]  /*daa0*/  F2FP.BF16.F32.PACK_AB R34, RZ, R34 ;  /* 0x00000022ff22723e */ /* 0x000fca00000010ff */
[----:B------:R0:W-:Y:S01]  /*dab0*/  STG.E.U16 desc[UR36][R8.64], R34 ;  /* 0x0000002208007986 */ /* 0x0001e2000c101524 */
[----:B------:R-:W-:Y:S05]  /*dac0*/  BRA `(.L_x_4437) ;  /* 0x0000000400907947 */ /* 0x000fea0003800000 */
.L_x_4444:
        /* <DEDUP_REMOVED lines=8> */
[----:B------:R-:W0:Y:S02]  /*db50*/  F2I.FTZ.U32.TRUNC.NTZ R3, R34 ;  /* 0x0000002200037305 */ /* 0x000e24000021f000 */
[----:B0-----:R0:W-:Y:S01]  /*db60*/  STG.E.U16 desc[UR36][R8.64], R3 ;  /* 0x0000000308007986 */ /* 0x0011e2000c101524 */
[----:B------:R-:W-:Y:S05]  /*db70*/  BRA `(.L_x_4437) ;  /* 0x0000000400647947 */ /* 0x000fea0003800000 */
.L_x_4456:
        /* <DEDUP_REMOVED lines=16> */
.L_x_4459:
[----:B------:R-:W-:-:S04]  /*dc80*/  LOP3.LUT R34, R34, 0x80000000, RZ, 0xc0, !PT ;  /* 0x8000000022227812 */ /* 0x000fc800078ec0ff */
[----:B------:R-:W-:-:S04]  /*dc90*/  SHF.R.U32.HI R3, RZ, 0x18, R34 ;  /* 0x00000018ff037819 */ /* 0x000fc80000011622 */
[----:B------:R-:W-:-:S04]  /*dca0*/  LOP3.LUT R0, R0, R3, RZ, 0xfc, !PT ;  /* 0x0000000300007212 */ /* 0x000fc800078efcff */
[----:B------:R-:W-:-:S07]  /*dcb0*/  PRMT R4, R0, 0x7610, R4 ;  /* 0x0000761000047816 */ /* 0x000fce0000000004 */
.L_x_4458:
[----:B------:R-:W-:Y:S05]  /*dcc0*/  BSYNC B0 ;  /* 0x0000000000007941 */ /* 0x000fea0003800000 */
.L_x_4457:
[----:B------:R0:W-:Y:S01]  /*dcd0*/  STG.E.U8 desc[UR36][R8.64], R4 ;  /* 0x0000000408007986 */ /* 0x0001e2000c101124 */
[----:B------:R-:W-:Y:S05]  /*dce0*/  BRA `(.L_x_4437) ;  /* 0x0000000400087947 */ /* 0x000fea0003800000 */
.L_x_4455:
        /* <DEDUP_REMOVED lines=16> */
.L_x_4462:
[----:B------:R-:W-:-:S04]  /*ddf0*/  LOP3.LUT R34, R34, 0x80000000, RZ, 0xc0, !PT ;  /* 0x8000000022227812 */ /* 0x000fc800078ec0ff */
[----:B------:R-:W-:-:S04]  /*de00*/  SHF.R.U32.HI R3, RZ, 0x18, R34 ;  /* 0x00000018ff037819 */ /* 0x000fc80000011622 */
[----:B------:R-:W-:-:S04]  /*de10*/  LOP3.LUT R0, R0, R3, RZ, 0xfc, !PT ;  /* 0x0000000300007212 */ /* 0x000fc800078efcff */
[----:B------:R-:W-:-:S07]  /*de20*/  PRMT R4, R0, 0x7610, R4 ;  /* 0x0000761000047816 */ /* 0x000fce0000000004 */
.L_x_4461:
[----:B------:R-:W-:Y:S05]  /*de30*/  BSYNC B0 ;  /* 0x0000000000007941 */ /* 0x000fea0003800000 */
.L_x_4460:
[----:B------:R0:W-:Y:S01]  /*de40*/  STG.E.U8 desc[UR36][R8.64], R4 ;  /* 0x0000000408007986 */ /* 0x0001e2000c101124 */
[----:B------:R-:W-:Y:S05]  /*de50*/  BRA `(.L_x_4437) ;  /* 0x0000000000ac7947 */ /* 0x000fea0003800000 */
.L_x_4454:
        /* <DEDUP_REMOVED lines=21> */
.L_x_4436:
        /* <DEDUP_REMOVED lines=16> */
.L_x_4465:
[----:B------:R-:W-:Y:S05]  /*e0b0*/  BRA `(.L_x_4437) ;  /* 0x0000000000147947 */ /* 0x000fea0003800000 */
.L_x_4464:
[----:B------:R-:W0:Y:S02]  /*e0c0*/  F2I.U64.TRUNC R34, R34 ;  /* 0x0000002200227311 */ /* 0x000e24000020d800 */
[----:B0-----:R0:W-:Y:S01]  /*e0d0*/  STG.E.64 desc[UR36][R8.64], R34 ;  /* 0x0000002208007986 */ /* 0x0011e2000c101b24 */
[----:B------:R-:W-:Y:S05]  /*e0e0*/  BRA `(.L_x_4437) ;  /* 0x0000000000087947 */ /* 0x000fea0003800000 */
.L_x_4463:
[----:B------:R-:W0:Y:S02]  /*e0f0*/  F2I.FTZ.U32.TRUNC.NTZ R3, R34 ;  /* 0x0000002200037305 */ /* 0x000e24000021f000 */
[----:B0-----:R0:W-:Y:S02]  /*e100*/  STG.E desc[UR36][R8.64], R3 ;  /* 0x0000000308007986 */ /* 0x0011e4000c101924 */
.L_x_4437:
[----:B------:R-:W-:-:S05]  /*e110*/  VIADD R2, R2, 0x80 ;  /* 0x0000008002027836 */ /* 0x000fca0000000000 */
[----:B------:R-:W-:-:S13]  /*e120*/  ISETP.GE.AND P0, PT, R2, R19, PT ;  /* 0x000000130200720c */ /* 0x000fda0003f06270 */
[----:B------:R-:W-:Y:S05]  /*e130*/  @P0 BRA `(.L_x_4431) ;  /* 0x0000000c00ac0947 */ /* 0x000fea0003800000 */
[----:B0-----:R-:W0:Y:S01]  /*e140*/  LDC.64 R4, c[0x0][0x228] ;  /* 0x00008a00ff047b82 */ /* 0x001e220000000a00 */
[----:B------:R-:W-:Y:S01]  /*e150*/  IMAD R0, R17, 0x200, R2 ;  /* 0x0000020011007824 */ /* 0x000fe200078e0202 */
[----:B------:R-:W-:Y:S01]  /*e160*/  PRMT R6, R16, 0x9910, RZ ;  /* 0x0000991010067816 */ /* 0x000fe200000000ff */
[----:B------:R-:W-:Y:S02]  /*e170*/  ULDC UR4, c[0x0][0x260] ;  /* 0x0000980000047ab9 */ /* 0x000fe40000000800 */
[----:B-1-3--:R-:W-:Y:S02]  /*e180*/  IMAD R3, R0, UR4, RZ ;  /* 0x0000000400037c24 */ /* 0x00afe4000f8e02ff */
        /* <DEDUP_REMOVED lines=16> */
.L_x_4469:
[----:B------:R-:W0:Y:S02]  /*e290*/  F2I.S64.TRUNC R24, R24 ;  /* 0x0000001800187311 */ /* 0x000e24000020d900 */
[----:B0-----:R-:W-:-:S05]  /*e2a0*/  IMAD.MOV.U32 R3, RZ, RZ, R24 ;  /* 0x000000ffff037224 */ /* 0x001fca00078e0018 */
[----:B------:R0:W-:Y:S01]  /*e2b0*/  STG.E.U8 desc[UR36][R4.64], R3 ;  /* 0x0000000304007986 */ /* 0x0001e2000c101124 */
[----:B------:R-:W-:Y:S05]  /*e2c0*/  BRA `(.L_x_4471) ;  /* 0x0000000c00447947 */ /* 0x000fea0003800000 */
.L_x_4468:
        /* <DEDUP_REMOVED lines=9> */
.L_x_4473:
[----:B------:R-:W0:Y:S02]  /*e360*/  F2I.FTZ.TRUNC.NTZ R3, R24 ;  /* 0x0000001800037305 */ /* 0x000e24000021f100 */
[----:B0-----:R0:W-:Y:S01]  /*e370*/  STG.E desc[UR36][R4.64], R3 ;  /* 0x0000000304007986 */ /* 0x0011e2000c101924 */
[----:B------:R-:W-:Y:S05]  /*e380*/  BRA `(.L_x_4471) ;  /* 0x0000000c00147947 */ /* 0x000fea0003800000 */
.L_x_4472:
[----:B------:R-:W0:Y:S02]  /*e390*/  F2I.FTZ.TRUNC.NTZ R3, R24 ;  /* 0x0000001800037305 */ /* 0x000e24000021f100 */
[----:B0-----:R0:W-:Y:S01]  /*e3a0*/  STG.E.U16 desc[UR36][R4.64], R3 ;  /* 0x0000000304007986 */ /* 0x0011e2000c101524 */
[----:B------:R-:W-:Y:S05]  /*e3b0*/  BRA `(.L_x_4471) ;  /* 0x0000000c00087947 */ /* 0x000fea0003800000 */
.L_x_4467:
        /* <DEDUP_REMOVED lines=8> */
.L_x_4475:
[----:B------:R-:W-:-:S05]  /*e440*/  F2FP.F16.F32.PACK_AB R24, RZ, R24 ;  /* 0x00000018ff18723e */ /* 0x000fca00000000ff */
[----:B------:R0:W-:Y:S01]  /*e450*/  STG.E.U16 desc[UR36][R4.64], R24 ;  /* 0x0000001804007986 */ /* 0x0001e2000c101524 */
[----:B------:R-:W-:Y:S05]  /*e460*/  BRA `(.L_x_4471) ;  /* 0x0000000800dc7947 */ /* 0x000fea0003800000 */
.L_x_4474:
        /* <DEDUP_REMOVED lines=8> */
.L_x_4477:
[----:B------:R-:W-:-:S05]  /*e4f0*/  F2FP.F16.F32.PACK_AB R25, R25, R24 ;  /* 0x000000181919723e */ /* 0x000fca00000000ff */
[----:B------:R0:W-:Y:S01]  /*e500*/  STG.E desc[UR36][R4.64], R25 ;  /* 0x0000001904007986 */ /* 0x0001e2000c101924 */
[----:B------:R-:W-:Y:S05]  /*e510*/  BRA `(.L_x_4471) ;  /* 0x0000000800b07947 */ /* 0x000fea0003800000 */
.L_x_4476:
[----:B------:R-:W-:-:S06]  /*e520*/  FMUL.FTZ R6, R24, 1 ;  /* 0x3f80000018067820 */ /* 0x000fcc0000410000 */
[----:B------:R-:W0:Y:S02]  /*e530*/  F2F.F64.F32 R6, R6 ;  /* 0x0000000600067310 */ /* 0x000e240000201800 */
[----:B0-----:R0:W-:Y:S01]  /*e540*/  STG.E.64 desc[UR36][R4.64], R6 ;  /* 0x0000000604007986 */ /* 0x0011e2000c101b24 */
[----:B------:R-:W-:Y:S05]  /*e550*/  BRA `(.L_x_4471) ;  /* 0x0000000800a07947 */ /* 0x000fea0003800000 */
.L_x_4466:
        /* <DEDUP_REMOVED lines=14> */
.L_x_4480:
[----:B------:R-:W-:Y:S01]  /*e640*/  FMUL.FTZ R10, R25, 1 ;  /* 0x3f800000190a7820 */ /* 0x000fe20000410000 */
[----:B------:R-:W-:-:S05]  /*e650*/  FMUL.FTZ R8, R24, 1 ;  /* 0x3f80000018087820 */ /* 0x000fca0000410000 */
[----:B------:R-:W-:Y:S08]  /*e660*/  F2F.F64.F32 R10, R10 ;  /* 0x0000000a000a7310 */ /* 0x000ff00000201800 */
[----:B------:R-:W0:Y:S02]  /*e670*/  F2F.F64.F32 R8, R8 ;  /* 0x0000000800087310 */ /* 0x000e240000201800 */
[----:B0-----:R0:W-:Y:S01]  /*e680*/  STG.E.128 desc[UR36][R4.64], R8 ;  /* 0x0000000804007986 */ /* 0x0011e2000c101d24 */
[----:B------:R-:W-:Y:S05]  /*e690*/  BRA `(.L_x_4471) ;  /* 0x0000000800507947 */ /* 0x000fea0003800000 */
.L_x_4479:
        /* <DEDUP_REMOVED lines=20> */
.L_x_4484:
[----:B------:R-:W-:Y:S05]  /*e7e0*/  BSYNC B0 ;  /* 0x0000000000007941 */ /* 0x000fea0003800000 */
.L_x_4483:
[----:B------:R-:W-:-:S05]  /*e7f0*/  LOP3.LUT R7, R0, R7, RZ, 0xfc, !PT ;  /* 0x0000000700077212 */ /* 0x000fca00078efcff */
[----:B------:R0:W-:Y:S01]  /*e800*/  STG.E.U8 desc[UR36][R4.64], R7 ;  /* 0x0000000704007986 */ /* 0x0001e2000c101124 */
[----:B------:R-:W-:Y:S05]  /*e810*/  BRA `(.L_x_4471) ;  /* 0x0000000400f07947 */ /* 0x000fea0003800000 */
.L_x_4482:
        /* <DEDUP_REMOVED lines=12> */
.L_x_4486:
[----:B------:R-:W-:Y:S01]  /*e8e0*/  IMAD.MOV.U32 R0, RZ, RZ, 0x7f ;  /* 0x0000007fff007424 */ /* 0x000fe200078e00ff */
[----:B------:R-:W-:-:S04]  /*e8f0*/  ISETP.GT.U32.AND P0, PT, R6, 0x7f800000, PT ;  /* 0x7f8000000600780c */ /* 0x000fc80003f04070 */
[----:B------:R-:W-:-:S09]  /*e900*/  SEL R0, R0, 0x7c, P0 ;  /* 0x0000007c00007807 */ /* 0x000fd20000000000 */
.L_x_4487:
[----:B------:R-:W-:Y:S05]  /*e910*/  BSYNC B0 ;  /* 0x0000000000007941 */ /* 0x000fea0003800000 */
.L_x_4485:
[----:B------:R-:W-:-:S04]  /*e920*/  LOP3.LUT R24, R24, 0x80000000, RZ, 0xc0, !PT ;  /* 0x8000000018187812 */ /* 0x000fc800078ec0ff */
[----:B------:R-:W-:-:S04]  /*e930*/  SHF.R.U32.HI R3, RZ, 0x18, R24 ;  /* 0x00000018ff037819 */ /* 0x000fc80000011618 */
[----:B------:R-:W-:-:S05]  /*e940*/  LOP3.LUT R3, R0, R3, RZ, 0xfc, !PT ;  /* 0x0000000300037212 */ /* 0x000fca00078efcff */
[----:B------:R0:W-:Y:S01]  /*e950*/  STG.E.U8 desc[UR36][R4.64], R3 ;  /* 0x0000000304007986 */ /* 0x0001e2000c101124 */
[----:B------:R-:W-:Y:S05]  /*e960*/  BRA `(.L_x_4471) ;  /* 0x00000004009c7947 */ /* 0x000fea0003800000 */
.L_x_4481:
[----:B------:R-:W-:-:S05]  /*e970*/  F2FP.BF16.F32.PACK_AB R24, RZ, R24 ;  /* 0x00000018ff18723e */ /* 0x000fca00000010ff */
[----:B------:R0:W-:Y:S01]  /*e980*/  STG.E.U16 desc[UR36][R4.64], R24 ;  /* 0x0000001804007986 */ /* 0x0001e2000c101524 */
[----:B------:R-:W-:Y:S05]  /*e990*/  BRA `(.L_x_4471) ;  /* 0x0000000400907947 */ /* 0x000fea0003800000 */
.L_x_4478:
        /* <DEDUP_REMOVED lines=11> */
.L_x_4490:
        /* <DEDUP_REMOVED lines=16> */
.L_x_4493:
[----:B------:R-:W-:-:S04]  /*eb50*/  LOP3.LUT R24, R24, 0x80000000, RZ, 0xc0, !PT ;  /* 0x8000000018187812 */ /* 0x000fc800078ec0ff */
[----:B------:R-:W-:-:S04]  /*eb60*/  SHF.R.U32.HI R24, RZ, 0x18, R24 ;  /* 0x00000018ff187819 */ /* 0x000fc80000011618 */
[----:B------:R-:W-:-:S04]  /*eb70*/  LOP3.LUT R3, R3, R24, RZ, 0xfc, !PT ;  /* 0x0000001803037212 */ /* 0x000fc800078efcff */
[----:B------:R-:W-:-:S07]  /*eb80*/  PRMT R0, R3, 0x7610, R0 ;  /* 0x0000761003007816 */ /* 0x000fce0000000000 */
.L_x_4492:
[----:B------:R-:W-:Y:S05]  /*eb90*/  BSYNC B0 ;  /* 0x0000000000007941 */ /* 0x000fea0003800000 */
.L_x_4491:
[----:B------:R0:W-:Y:S01]  /*eba0*/  STG.E.U8 desc[UR36][R4.64], R0 ;  /* 0x0000000004007986 */ /* 0x0001e2000c101124 */
[----:B------:R-:W-:Y:S05]  /*ebb0*/  BRA `(.L_x_4471) ;  /* 0x0000000400087947 */ /* 0x000fea0003800000 */
.L_x_4489:
        /* <DEDUP_REMOVED lines=16> */
.L_x_4496:
[----:B------:R-:W-:-:S04]  /*ecc0*/  LOP3.LUT R24, R24, 0x80000000, RZ, 0xc0, !PT ;  /* 0x8000000018187812 */ /* 0x000fc800078ec0ff */
[----:B------:R-:W-:-:S04]  /*ecd0*/  SHF.R.U32.HI R24, RZ, 0x18, R24 ;  /* 0x00000018ff187819 */ /* 0x000fc80000011618 */
[----:B------:R-:W-:-:S04]  /*ece0*/  LOP3.LUT R3, R3, R24, RZ, 0xfc, !PT ;  /* 0x0000001803037212 */ /* 0x000fc800078efcff */
[----:B------:R-:W-:-:S07]  /*ecf0*/  PRMT R0, R3, 0x7610, R0 ;  /* 0x0000761003007816 */ /* 0x000fce0000000000 */
.L_x_4495:
[----:B------:R-:W-:Y:S05]  /*ed00*/  BSYNC B0 ;  /* 0x0000000000007941 */ /* 0x000fea0003800000 */
.L_x_4494:
[----:B------:R0:W-:Y:S01]  /*ed10*/  STG.E.U8 desc[UR36][R4.64], R0 ;  /* 0x0000000004007986 */ /* 0x0001e2000c101124 */
[----:B------:R-:W-:Y:S05]  /*ed20*/  BRA `(.L_x_4471) ;  /* 0x0000000000ac7947 */ /* 0x000fea0003800000 */
.L_x_4488:
        /* <DEDUP_REMOVED lines=21> */
.L_x_4470:
        /* <DEDUP_REMOVED lines=15> */
[----:B-12-4-:R-:W-:Y:S05]  /*ef70*/  CALL.ABS.NOINC R14 ;  /* 0x000000000e007343 */ /* 0x016fea0003c00000 */
.L_x_4499:
[----:B------:R-:W-:Y:S05]  /*ef80*/  BRA `(.L_x_4471) ;  /* 0x0000000000147947 */ /* 0x000fea0003800000 */
.L_x_4498:
[----:B------:R-:W0:Y:S02]  /*ef90*/  F2I.U64.TRUNC R24, R24 ;  /* 0x0000001800187311 */ /* 0x000e24000020d800 */
[----:B0-----:R3:W-:Y:S01]  /*efa0*/  STG.E.64 desc[UR36][R4.64], R24 ;  /* 0x0000001804007986 */ /* 0x0017e2000c101b24 */
[----:B------:R-:W-:Y:S05]  /*efb0*/  BRA `(.L_x_4471) ;  /* 0x0000000000087947 */ /* 0x000fea0003800000 */
.L_x_4497:
[----:B------:R-:W0:Y:S02]  /*efc0*/  F2I.FTZ.U32.TRUNC.NTZ R3, R24 ;  /* 0x0000001800037305 */ /* 0x000e24000021f000 */
[----:B0-----:R0:W-:Y:S02]  /*efd0*/  STG.E desc[UR36][R4.64], R3 ;  /* 0x0000000304007986 */ /* 0x0011e4000c101924 */
.L_x_4471:
[----:B------:R-:W-:-:S07]  /*efe0*/  VIADD R2, R2, 0x80 ;  /* 0x0000008002027836 */ /* 0x000fce0000000000 */
.L_x_4431:
[----:B------:R-:W-:Y:S05]  /*eff0*/  BSYNC B6 ;  /* 0x0000000000067941 */ /* 0x000fea0003800000 */
.L_x_4430:
[----:B------:R-:W-:-:S13]  /*f000*/  ISETP.GE.AND P0, PT, R2, R19, PT ;  /* 0x000000130200720c */ /* 0x000fda0003f06270 */
[----:B------:R-:W-:Y:S05]  /*f010*/  @P0 EXIT ;  /* 0x000000000000094d */ /* 0x000fea0003800000 */
[----:B0-----:R-:W0:Y:S01]  /*f020*/  S2R R0, SR_CTAID.X ;  /* 0x0000000000007919 */ /* 0x001e220000002500 */
[----:B-1-3--:R-:W1:Y:S01]  /*f030*/  LDC.64 R4, c[0x0][0x228] ;  /* 0x00008a00ff047b82 */ /* 0x00ae620000000a00 */
[----:B------:R-:W-:Y:S01]  /*f040*/  ULDC UR4, c[0x0][0x260] ;  /* 0x0000980000047ab9 */ /* 0x000fe20000000800 */
[----:B0-----:R-:W-:Y:S01]  /*f050*/  IMAD R2, R0, 0x200, R2 ;  /* 0x0000020000027824 */ /* 0x001fe200078e0202 */
[----:B------:R-:W-:-:S03]  /*f060*/  PRMT R0, R16, 0x9910, RZ ;  /* 0x0000991010007816 */ /* 0x000fc600000000ff */
        /* <DEDUP_REMOVED lines=14> */
[----:B0-----:R-:W-:Y:S01]  /*f150*/  STG.E.U8 desc[UR36][R2.64], R5 ;  /* 0x0000000502007986 */ /* 0x001fe2000c101124 */
[----:B------:R-:W-:Y:S05]  /*f160*/  EXIT ;  /* 0x000000000000794d */ /* 0x000fea0003800000 */
.L_x_4503:
[----:B------:R-:W0:Y:S02]  /*f170*/  F2I.S64.TRUNC R22, R22 ;  /* 0x0000001600167311 */ /* 0x000e24000020d900 */
[----:B0-----:R-:W-:-:S05]  /*f180*/  IMAD.MOV.U32 R5, RZ, RZ, R22 ;  /* 0x000000ffff057224 */ /* 0x001fca00078e0016 */
[----:B------:R-:W-:Y:S01]  /*f190*/  STG.E.U8 desc[UR36][R2.64], R5 ;  /* 0x0000000502007986 */ /* 0x000fe2000c101124 */
[----:B------:R-:W-:Y:S05]  /*f1a0*/  EXIT ;  /* 0x000000000000794d */ /* 0x000fea0003800000 */
.L_x_4502:
[----:B------:R-:W-:-:S13]  /*f1b0*/  ISETP.NE.AND P0, PT, R0, 0x2, PT ;  /* 0x000000020000780c */ /* 0x000fda0003f05270 */
[----:B------:R-:W-:Y:S05]  /*f1c0*/  @!P0 BRA `(.L_x_4505) ;  /* 0x0000000000288947 */ /* 0x000fea0003800000 */
[----:B------:R-:W-:-:S13]  /*f1d0*/  ISETP.NE.AND P0, PT, R0, 0x3, PT ;  /* 0x000000030000780c */ /* 0x000fda0003f05270 */
[----:B------:R-:W-:Y:S05]  /*f1e0*/  @!P0 BRA `(.L_x_4506) ;  /* 0x0000000000148947 */ /* 0x000fea0003800000 */
[----:B------:R-:W-:-:S13]  /*f1f0*/  ISETP.NE.AND P0, PT, R0, 0x4, PT ;  /* 0x000000040000780c */ /* 0x000fda0003f05270 */
[----:B------:R-:W-:Y:S05]  /*f200*/  @P0 BRA `(.L_x_4504) ;  /* 0x0000000800d40947 */ /* 0x000fea0003800000 */
[----:B------:R-:W0:Y:S02]  /*f210*/  F2I.S64.TRUNC R22, R22 ;  /* 0x0000001600167311 */ /* 0x000e24000020d900 */
[----:B0-----:R-:W-:Y:S01]  /*f220*/  STG.E.64 desc[UR36][R2.64], R22 ;  /* 0x0000001602007986 */ /* 0x001fe2000c101b24 */
[----:B------:R-:W-:Y:S05]  /*f230*/  EXIT ;  /* 0x000000000000794d */ /* 0x000fea0003800000 */
.L_x_4506:
[----:B------:R-:W0:Y:S02]  /*f240*/  F2I.FTZ.TRUNC.NTZ R5, R22 ;  /* 0x0000001600057305 */ /* 0x000e24000021f100 */
[----:B0-----:R-:W-:Y:S01]  /*f250*/  STG.E desc[UR36][R2.64], R5 ;  /* 0x0000000502007986 */ /* 0x001fe2000c101924 */
[----:B------:R-:W-:Y:S05]  /*f260*/  EXIT ;  /* 0x000000000000794d */ /* 0x000fea0003800000 */
.L_x_4505:
[----:B------:R-:W0:Y:S02]  /*f270*/  F2I.FTZ.TRUNC.NTZ R5, R22 ;  /* 0x0000001600057305 */ /* 0x000e24000021f100 */
[----:B0-----:R-:W-:Y:S01]  /*f280*/  STG.E.U16 desc[UR36][R2.64], R5 ;  /* 0x0000000502007986 */ /* 0x001fe2000c101524 */
[----:B------:R-:W-:Y:S05]  /*f290*/  EXIT ;  /* 0x000000000000794d */ /* 0x000fea0003800000 */
.L_x_4501:
[----:B------:R-:W-:-:S13]  /*f2a0*/  ISETP.GT.AND P0, PT, R0, 0x6, PT ;  /* 0x000000060000780c */ /* 0x000fda0003f04270 */
[----:B------:R-:W-:Y:S05]  /*f2b0*/  @P0 BRA `(.L_x_4507) ;  /* 0x0000000000240947 */ /* 0x000fea0003800000 */
[----:B------:R-:W-:-:S13]  /*f2c0*/  ISETP.NE.AND P0, PT, R0, 0x5, PT ;  /* 0x000000050000780c */ /* 0x000fda0003f05270 */
[----:B------:R-:W-:Y:S05]  /*f2d0*/  @!P0 BRA `(.L_x_4508) ;  /* 0x0000000000108947 */ /* 0x000fea0003800000 */
[----:B------:R-:W-:-:S13]  /*f2e0*/  ISETP.NE.AND P0, PT, R0, 0x6, PT ;  /* 0x000000060000780c */ /* 0x000fda0003f05270 */
[----:B------:R-:W-:Y:S05]  /*f2f0*/  @P0 BRA `(.L_x_4504) ;  /* 0x0000000800980947 */ /* 0x000fea0003800000 */
[----:B------:R-:W-:Y:S01]  /*f300*/  STG.E desc[UR36][R2.64], R22 ;  /* 0x0000001602007986 */ /* 0x000fe2000c101924 */
[----:B------:R-:W-:Y:S05]  /*f310*/  EXIT ;  /* 0x000000000000794d */ /* 0x000fea0003800000 */
.L_x_4508:
[----:B------:R-:W-:-:S05]  /*f320*/  F2FP.F16.F32.PACK_AB R22, RZ, R22 ;  /* 0x00000016ff16723e */ /* 0x000fca00000000ff */
[----:B------:R-:W-:Y:S01]  /*f330*/  STG.E.U16 desc[UR36][R2.64], R22 ;  /* 0x0000001602007986 */ /* 0x000fe2000c101524 */
[----:B------:R-:W-:Y:S05]  /*f340*/  EXIT ;  /* 0x000000000000794d */ /* 0x000fea0003800000 */
.L_x_4507:
[----:B------:R-:W-:-:S13]  /*f350*/  ISETP.NE.AND P0, PT, R0, 0x7, PT ;  /* 0x000000070000780c */ /* 0x000fda0003f05270 */
[----:B------:R-:W-:Y:S05]  /*f360*/  @!P0 BRA `(.L_x_4509) ;  /* 0x0000000000248947 */ /* 0x000fea0003800000 */
[----:B------:R-:W-:-:S13]  /*f370*/  ISETP.NE.AND P0, PT, R0, 0x8, PT ;  /* 0x000000080000780c */ /* 0x000fda0003f05270 */
[----:B------:R-:W-:Y:S05]  /*f380*/  @!P0 BRA `(.L_x_4510) ;  /* 0x0000000000108947 */ /* 0x000fea0003800000 */
[----:B------:R-:W-:-:S13]  /*f390*/  ISETP.NE.AND P0, PT, R0, 0x9, PT ;  /* 0x000000090000780c */ /* 0x000fda0003f05270 */
[----:B------:R-:W-:Y:S05]  /*f3a0*/  @P0 BRA `(.L_x_4504) ;  /* 0x00000008006c0947 */ /* 0x000fea0003800000 */
[----:B------:R-:W-:Y:S01]  /*f3b0*/  STG.E.64 desc[UR36][R2.64], R22 ;  /* 0x0000001602007986 */ /* 0x000fe2000c101b24 */
[----:B------:R-:W-:Y:S05]  /*f3c0*/  EXIT ;  /* 0x000000000000794d */ /* 0x000fea0003800000 */
.L_x_4510:
[----:B------:R-:W-:-:S05]  /*f3d0*/  F2FP.F16.F32.PACK_AB R23, R23, R22 ;  /* 0x000000161717723e */ /* 0x000fca00000000ff */
[----:B------:R-:W-:Y:S01]  /*f3e0*/  STG.E desc[UR36][R2.64], R23 ;  /* 0x0000001702007986 */ /* 0x000fe2000c101924 */
[----:B------:R-:W-:Y:S05]  /*f3f0*/  EXIT ;  /* 0x000000000000794d */ /* 0x000fea0003800000 */
.L_x_4509:
[----:B------:R-:W-:-:S06]  /*f400*/  FMUL.FTZ R4, R22, 1 ;  /* 0x3f80000016047820 */ /* 0x000fcc0000410000 */
[----:B------:R-:W0:Y:S02]  /*f410*/  F2F.F64.F32 R4, R4 ;  /* 0x0000000400047310 */ /* 0x000e240000201800 */
[----:B0-----:R-:W-:Y:S01]  /*f420*/  STG.E.64 desc[UR36][R2.64], R4 ;  /* 0x0000000402007986 */ /* 0x001fe2000c101b24 */
[----:B------:R-:W-:Y:S05]  /*f430*/  EXIT ;  /* 0x000000000000794d */ /* 0x000fea0003800000 */
.L_x_4500:
        /* <DEDUP_REMOVED lines=12> */
[----:B------:R-:W-:Y:S01]  /*f500*/  STG.E.U8 desc[UR36][R2.64], R5 ;  /* 0x0000000502007986 */ /* 0x000fe2000c101124 */
[----:B------:R-:W-:Y:S05]  /*f510*/  EXIT ;  /* 0x000000000000794d */ /* 0x000fea0003800000 */
.L_x_4513:
[----:B------:R-:W-:Y:S01]  /*f520*/  FMUL.FTZ R6, R23, 1 ;  /* 0x3f80000017067820 */ /* 0x000fe20000410000 */
[----:B------:R-:W-:-:S05]  /*f530*/  FMUL.FTZ R4, R22, 1 ;  /* 0x3f80000016047820 */ /* 0x000fca0000410000 */
[----:B------:R-:W-:Y:S08]  /*f540*/  F2F.F64.F32 R6, R6 ;  /* 0x0000000600067310 */ /* 0x000ff00000201800 */
[----:B------:R-:W0:Y:S02]  /*f550*/  F2F.F64.F32 R4, R4 ;  /* 0x0000000400047310 */ /* 0x000e240000201800 */
[----:B0-----:R-:W-:Y:S01]  /*f560*/  STG.E.128 desc[UR36][R2.64], R4 ;  /* 0x0000000402007986 */ /* 0x001fe2000c101d24 */
[----:B------:R-:W-:Y:S05]  /*f570*/  EXIT ;  /* 0x000000000000794d */ /* 0x000fea0003800000 */
.L_x_4512:
        /* <DEDUP_REMOVED lines=20> */
.L_x_4517:
[----:B------:R-:W-:Y:S05]  /*f6c0*/  BSYNC B0 ;  /* 0x0000000000007941 */ /* 0x000fea0003800000 */
.L_x_4516:
[----:B------:R-:W-:-:S05]  /*f6d0*/  LOP3.LUT R7, R0, R7, RZ, 0xfc, !PT ;  /* 0x0000000700077212 */ /* 0x000fca00078efcff */
[----:B------:R-:W-:Y:S01]  /*f6e0*/  STG.E.U8 desc[UR36][R2.64], R7 ;  /* 0x0000000702007986 */ /* 0x000fe2000c101124 */
[----:B------:R-:W-:Y:S05]  /*f6f0*/  EXIT ;  /* 0x000000000000794d */ /* 0x000fea0003800000 */
.L_x_4515:
        /* <DEDUP_REMOVED lines=12> */
.L_x_4519:
[----:B------:R-:W-:Y:S01]  /*f7c0*/  IMAD.MOV.U32 R0, RZ, RZ, 0x7f ;  /* 0x0000007fff007424 */ /* 0x000fe200078e00ff */
[----:B------:R-:W-:-:S04]  /*f7d0*/  ISETP.GT.U32.AND P0, PT, R4, 0x7f800000, PT ;  /* 0x7f8000000400780c */ /* 0x000fc80003f04070 */
[----:B------:R-:W-:-:S09]  /*f7e0*/  SEL R0, R0, 0x7c, P0 ;  /* 0x0000007c00007807 */ /* 0x000fd20000000000 */
.L_x_4520:
[----:B------:R-:W-:Y:S05]  /*f7f0*/  BSYNC B0 ;  /* 0x0000000000007941 */ /* 0x000fea0003800000 */
.L_x_4518:
[----:B------:R-:W-:-:S04]  /*f800*/  LOP3.LUT R22, R22, 0x80000000, RZ, 0xc0, !PT ;  /* 0x8000000016167812 */ /* 0x000fc800078ec0ff */
[----:B------:R-:W-:-:S04]  /*f810*/  SHF.R.U32.HI R5, RZ, 0x18, R22 ;  /* 0x00000018ff057819 */ /* 0x000fc80000011616 */
[----:B------:R-:W-:-:S05]  /*f820*/  LOP3.LUT R5, R0, R5, RZ, 0xfc, !PT ;  /* 0x0000000500057212 */ /* 0x000fca00078efcff */
[----:B------:R-:W-:Y:S01]  /*f830*/  STG.E.U8 desc[UR36][R2.64], R5 ;  /* 0x0000000502007986 */ /* 0x000fe2000c101124 */
[----:B------:R-:W-:Y:S05]  /*f840*/  EXIT ;  /* 0x000000000000794d */ /* 0x000fea0003800000 */
.L_x_4514:
[----:B------:R-:W-:-:S05]  /*f850*/  F2FP.BF16.F32.PACK_AB R22, RZ, R22 ;  /* 0x00000016ff16723e */ /* 0x000fca00000010ff */
[----:B------:R-:W-:Y:S01]  /*f860*/  STG.E.U16 desc[UR36][R2.64], R22 ;  /* 0x0000001602007986 */ /* 0x000fe2000c101524 */
[----:B------:R-:W-:Y:S05]  /*f870*/  EXIT ;  /* 0x000000000000794d */ /* 0x000fea0003800000 */
.L_x_4511:
        /* <DEDUP_REMOVED lines=9> */
[----:B0-----:R-:W-:Y:S01]  /*f910*/  STG.E.U16 desc[UR36][R2.64], R5 ;  /* 0x0000000502007986 */ /* 0x001fe2000c101524 */
[----:B------:R-:W-:Y:S05]  /*f920*/  EXIT ;  /* 0x000000000000794d */ /* 0x000fea0003800000 */
.L_x_4523:
        /* <DEDUP_REMOVED lines=16> */
.L_x_4526:
[----:B------:R-:W-:-:S04]  /*fa30*/  LOP3.LUT R22, R22, 0x80000000, RZ, 0xc0, !PT ;  /* 0x8000000016167812 */ /* 0x000fc800078ec0ff */
[----:B------:R-:W-:-:S04]  /*fa40*/  SHF.R.U32.HI R5, RZ, 0x18, R22 ;  /* 0x00000018ff057819 */ /* 0x000fc80000011616 */
[----:B------:R-:W-:-:S04]  /*fa50*/  LOP3.LUT R4, R4, R5, RZ, 0xfc, !PT ;  /* 0x0000000504047212 */ /* 0x000fc800078efcff */
[----:B------:R-:W-:-:S07]  /*fa60*/  PRMT R0, R4, 0x7610, R0 ;  /* 0x0000761004007816 */ /* 0x000fce0000000000 */
.L_x_4525:
[----:B------:R-:W-:Y:S05]  /*fa70*/  BSYNC B0 ;  /* 0x0000000000007941 */ /* 0x000fea0003800000 */
.L_x_4524:
[----:B------:R-:W-:Y:S01]  /*fa80*/  STG.E.U8 desc[UR36][R2.64], R0 ;  /* 0x0000000002007986 */ /* 0x000fe2000c101124 */
[----:B------:R-:W-:Y:S05]  /*fa90*/  EXIT ;  /* 0x000000000000794d */ /* 0x000fea0003800000 */
.L_x_4522:
        /* <DEDUP_REMOVED lines=16> */
.L_x_4529:
[----:B------:R-:W-:-:S04]  /*fba0*/  LOP3.LUT R22, R22, 0x80000000, RZ, 0xc0, !PT ;  /* 0x8000000016167812 */ /* 0x000fc800078ec0ff */
[----:B------:R-:W-:-:S04]  /*fbb0*/  SHF.R.U32.HI R5, RZ, 0x18, R22 ;  /* 0x00000018ff057819 */ /* 0x000fc80000011616 */
[----:B------:R-:W-:-:S04]  /*fbc0*/  LOP3.LUT R4, R4, R5, RZ, 0xfc, !PT ;  /* 0x0000000504047212 */ /* 0x000fc800078efcff */
[----:B------:R-:W-:-:S07]  /*fbd0*/  PRMT R0, R4, 0x7610, R0 ;  /* 0x0000761004007816 */ /* 0x000fce0000000000 */
.L_x_4528:
[----:B------:R-:W-:Y:S05]  /*fbe0*/  BSYNC B0 ;  /* 0x0000000000007941 */ /* 0x000fea0003800000 */
.L_x_4527:
[----:B------:R-:W-:Y:S01]  /*fbf0*/  STG.E.U8 desc[UR36][R2.64], R0 ;  /* 0x0000000002007986 */ /* 0x000fe2000c101124 */
[----:B------:R-:W-:Y:S05]  /*fc00*/  EXIT ;  /* 0x000000000000794d */ /* 0x000fea0003800000 */
.L_x_4521:
        /* <DEDUP_REMOVED lines=21> */
.L_x_4504:
        /* <DEDUP_REMOVED lines=16> */
.L_x_4532:
[----:B------:R-:W-:Y:S05]  /*fe60*/  EXIT ;  /* 0x000000000000794d */ /* 0x000fea0003800000 */
.L_x_4531:
[----:B------:R-:W0:Y:S02]  /*fe70*/  F2I.U64.TRUNC R22, R22 ;  /* 0x0000001600167311 */ /* 0x000e24000020d800 */
[----:B0-----:R-:W-:Y:S01]  /*fe80*/  STG.E.64 desc[UR36][R2.64], R22 ;  /* 0x0000001602007986 */ /* 0x001fe2000c101b24 */
[----:B------:R-:W-:Y:S05]  /*fe90*/  EXIT ;  /* 0x000000000000794d */ /* 0x000fea0003800000 */
.L_x_4530:
[----:B------:R-:W0:Y:S02]  /*fea0*/  F2I.FTZ.U32.TRUNC.NTZ R5, R22 ;  /* 0x0000001600057305 */ /* 0x000e24000021f000 */
[----:B0-----:R-:W-:Y:S01]  /*feb0*/  STG.E desc[UR36][R2.64], R5 ;  /* 0x0000000502007986 */ /* 0x001fe2000c101924 */
[----:B------:R-:W-:Y:S05]  /*fec0*/  EXIT ;  /* 0x000000000000794d */ /* 0x000fea0003800000 */
.L_x_4533:
        /* <DEDUP_REMOVED lines=11> */
.L_x_28016:


//--------------------- .text._ZN2at6native18elementwise_kernelILi128ELi2EZNS0_22gpu_kernel_impl_nocastIZZZNS0_28launch_masked_scatter_kernelERKNS_10TensorBaseES5_S5_S5_ENKUlvE_clEvENKUlvE7_clEvEUlN3c107complexIfEEblE_EEvRNS_18TensorIteratorBaseERKT_EUliE_EEviT1_ --------------------------
	.section	.text._ZN2at6native18elementwise_kernelILi128ELi2EZNS0_22gpu_kernel_impl_nocastIZZZNS0_28launch_masked_scatter_kernelERKNS_10TensorBaseES5_S5_S5_ENKUlvE_clEvENKUlvE7_clEvEUlN3c107complexIfEEblE_EEvRNS_18TensorIteratorBaseERKT_EUliE_EEviT1_,"ax",@progbits
	.align	128
        .global         _ZN2at6native18elementwise_kernelILi128ELi2EZNS0_22gpu_kernel_impl_nocastIZZZNS0_28launch_masked_scatter_kernelERKNS_10TensorBaseES5_S5_S5_ENKUlvE_clEvENKUlvE7_clEvEUlN3c107complexIfEEblE_EEvRNS_18TensorIteratorBaseERKT_EUliE_EEviT1_
        .type           _ZN2at6native18elementwise_kernelILi128ELi2EZNS0_22gpu_kernel_impl_nocastIZZZNS0_28launch_masked_scatter_kernelERKNS_10TensorBaseES5_S5_S5_ENKUlvE_clEvENKUlvE7_clEvEUlN3c107complexIfEEblE_EEvRNS_18TensorIteratorBaseERKT_EUliE_EEviT1_,@function
        .size           _ZN2at6native18elementwise_kernelILi128ELi2EZNS0_22gpu_kernel_impl_nocastIZZZNS0_28launch_masked_scatter_kernelERKNS_10TensorBaseES5_S5_S5_ENKUlvE_clEvENKUlvE7_clEvEUlN3c107complexIfEEblE_EEvRNS_18TensorIteratorBaseERKT_EUliE_EEviT1_,(.L_x_28017 - _ZN2at6native18elementwise_kernelILi128ELi2EZNS0_22gpu_kernel_impl_nocastIZZZNS0_28launch_masked_scatter_kernelERKNS_10TensorBaseES5_S5_S5_ENKUlvE_clEvENKUlvE7_clEvEUlN3c107complexIfEEblE_EEvRNS_18TensorIteratorBaseERKT_EUliE_EEviT1_)
        .other          _ZN2at6native18elementwise_kernelILi128ELi2EZNS0_22gpu_kernel_impl_nocastIZZZNS0_28launch_masked_scatter_kernelERKNS_10TensorBaseES5_S5_S5_ENKUlvE_clEvENKUlvE7_clEvEUlN3c107complexIfEEblE_EEvRNS_18TensorIteratorBaseERKT_EUliE_EEviT1_,@"STO_CUDA_ENTRY STV_DEFAULT"
_ZN2at6native18elementwise_kernelILi128ELi2EZNS0_22gpu_kernel_impl_nocastIZZZNS0_28launch_masked_scatter_kernelERKNS_10TensorBaseES5_S5_S5_ENKUlvE_clEvENKUlvE7_clEvEUlN3c107complexIfEEblE_EEvRNS_18TensorIteratorBaseERKT_EUliE_EEviT1_:
.text._ZN2at6native18elementwise_kernelILi128ELi2EZNS0_22gpu_kernel_impl_nocastIZZZNS0_28launch_masked_scatter_kernelERKNS_10TensorBaseES5_S5_S5_ENKUlvE_clEvENKUlvE7_clEvEUlN3c107complexIfEEblE_EEvRNS_18TensorIteratorBaseERKT_EUliE_EEviT1_:
[----:B------:R-:W-:Y:S01]  /*0000*/  LDC R1, c[0x0][0x28] ;  /* 0x00000a00ff017b82 */ /* 0x000fe20000000800 */
[----:B------:R-:W0:Y:S01]  /*0010*/  S2R R0, SR_CTAID.X ;  /* 0x0000000000007919 */ /* 0x000e220000002500 */
[----:B------:R-:W-:Y:S01]  /*0020*/  ULDC UR6, c[0x0][0x210] ;  /* 0x0000840000067ab9 */ /* 0x000fe20000000800 */
[----:B------:R-:W-:Y:S01]  /*0030*/  ULDC.64 UR4, c[0x0][0x208] ;  /* 0x0000820000047ab9 */ /* 0x000fe20000000a00 */
[----:B------:R-:W-:Y:S01]  /*0040*/  BSSY B0, `(.L_x_4534) ;  /* 0x0000197000007945 */ /* 0x000fe20003800000 */
[----:B------:R-:W0:Y:S02]  /*0050*/  S2R R3, SR_TID.X ;  /* 0x0000000000037919 */ /* 0x000e240000002100 */
[----:B0-----:R-:W-:-:S04]  /*0060*/  LEA R0, R0, R3, 0x8 ;  /* 0x0000000300007211 */ /* 0x001fc800078e40ff */
[----:B------:R-:W-:Y:S02]  /*0070*/  ISETP.GE.AND P0, PT, R0, UR6, PT ;  /* 0x0000000600007c0c */ /* 0x000fe4000bf06270 */
[----:B------:R-:W-:-:S11]  /*0080*/  MOV R9, R0 ;  /* 0x0000000000097202 */ /* 0x000fd60000000f00 */
[----:B------:R-:W-:Y:S05]  /*0090*/  @P0 BRA `(.L_x_4535) ;  /* 0x0000001800440947 */ /* 0x000fea0003800000 */
[----:B------:R-:W0:Y:S01]  /*00a0*/  LDC R10, c[0x0][0x218] ;  /* 0x00008600ff0a7b82 */ /* 0x000e220000000800 */
[----:B------:R-:W-:Y:S02]  /*00b0*/  CS2R R4, SRZ ;  /* 0x0000000000047805 */ /* 0x000fe4000001ff00 */
[----:B------:R-:W-:Y:S02]  /*00c0*/  CS2R R2, SRZ ;  /* 0x0000000000027805 */ /* 0x000fe4000001ff00 */
[----:B0-----:R-:W-:-:S13]  /*00d0*/  ISETP.NE.AND P0, PT, R10, RZ, PT ;  /* 0x000000ff0a00720c */ /* 0x001fda0003f05270 */
[----:B------:R-:W-:Y:S05]  /*00e0*/  @!P0 BRA `(.L_x_4536) ;  /* 0x0000001400d48947 */ /* 0x000fea0003800000 */
[----:B------:R-:W-:Y:S01]  /*00f0*/  HFMA2.MMA R2, -RZ, RZ, 0, 0 ;  /* 0x00000000ff027435 */ /* 0x000fe200000001ff */
[----:B------:R-:W-:Y:S01]  /*0100*/  MOV R3, R9 ;  /* 0x0000000900037202 */ /* 0x000fe20000000f00 */
[----:B------:R-:W-:Y:S01]  /*0110*/  ULDC.64 UR8, c[0x0][0x220] ;  /* 0x0000880000087ab9 */ /* 0x000fe20000000a00 */
[----:B------:R-:W-:Y:S01]  /*0120*/  ISETP.NE.AND P0, PT, R10, 0x1, PT ;  /* 0x000000010a00780c */ /* 0x000fe20003f05270 */
[----:B------:R-:W-:Y:S01]  /*0130*/  ULDC UR7, c[0x0][0x21c] ;  /* 0x0000870000077ab9 */ /* 0x000fe20000000800 */
[----:B------:R-:W-:-:S05]  /*0140*/  ULDC.64 UR10, c[0x0][0x350] ;  /* 0x0000d400000a7ab9 */ /* 0x000fca0000000a00 */
        /* <DEDUP_REMOVED lines=348> */
[----:B------:R-:W-:-:S03]  /*1710*/  @P0 MOV R12, RZ ;  /* 0x000000ff000c0202 */ /* 0x000fc60000000f00 */
[----:B------:R-:W1:Y:S08]  /*1720*/  @P0 LDC R17, c[0x0][0x33c] ;  /* 0x0000cf00ff110b82 */ /* 0x000e700000000800 */
[----:B------:R-:W2:Y:S08]  /*1730*/  @P0 LDC.64 R8, c[0x0][0x4c8] ;  /* 0x00013200ff080b82 */ /* 0x000eb00000000a00 */
[----:B------:R-:W3:Y:S01]  /*1740*/  @P0 LDC.64 R10, c[0x0][0x4d0] ;  /* 0x00013400ff0a0b82 */ /* 0x000ee20000000a00 */
[----:B0-----:R-:W-:-:S05]  /*1750*/  @P0 IMAD.HI.U32 R6, R13, R14, R12 ;  /* 0x0000000e0d060227 */ /* 0x001fca00078e000c */
[----:B------:R-:W-:Y:S02]  /*1760*/  @P0 SHF.R.U32.HI R6, RZ, R15, R6 ;  /* 0x0000000fff060219 */ /* 0x000fe40000011606 */
[----:B------:R-:W-:Y:S02]  /*1770*/  IADD3 R15, -R13, RZ, RZ ;  /* 0x000000ff0d0f7210 */ /* 0x000fe40007ffe1ff */
[----:B------:R-:W-:-:S03]  /*1780*/  @P0 IADD3 R12, -R6, RZ, RZ ;  /* 0x000000ff060c0210 */ /* 0x000fc60007ffe1ff */
[----:B------:R-:W-:Y:S01]  /*1790*/  IMAD R6, R15, UR8, R7 ;  /* 0x000000080f067c24 */ /* 0x000fe2000f8e0207 */
[----:B------:R-:W-:Y:S01]  /*17a0*/  ULDC.64 UR8, c[0x0][0x4b8] ;  /* 0x00012e0000087ab9 */ /* 0x000fe20000000a00 */
[----:B-1----:R-:W-:Y:S02]  /*17b0*/  @P0 IMAD R12, R12, R17, R13 ;  /* 0x000000110c0c0224 */ /* 0x002fe400078e020d */
[C---:B------:R-:W-:Y:S02]  /*17c0*/  IMAD R3, R6.reuse, UR8, R3 ;  /* 0x0000000806037c24 */ /* 0x040fe4000f8e0203 */
[C---:B------:R-:W-:Y:S02]  /*17d0*/  IMAD R2, R6.reuse, UR9, R2 ;  /* 0x0000000906027c24 */ /* 0x040fe4000f8e0202 */
[C---:B------:R-:W-:Y:S02]  /*17e0*/  IMAD R5, R6.reuse, UR10, R5 ;  /* 0x0000000a06057c24 */ /* 0x040fe4000f8e0205 */
[----:B------:R-:W-:-:S02]  /*17f0*/  IMAD R4, R6, UR11, R4 ;  /* 0x0000000b06047c24 */ /* 0x000fc4000f8e0204 */
[C---:B--2---:R-:W-:Y:S02]  /*1800*/  @P0 IMAD R3, R12.reuse, R8, R3 ;  /* 0x000000080c030224 */ /* 0x044fe400078e0203 */
[C---:B------:R-:W-:Y:S02]  /*1810*/  @P0 IMAD R2, R12.reuse, R9, R2 ;  /* 0x000000090c020224 */ /* 0x040fe400078e0202 */
[C---:B---3--:R-:W-:Y:S02]  /*1820*/  @P0 IMAD R5, R12.reuse, R10, R5 ;  /* 0x0000000a0c050224 */ /* 0x048fe400078e0205 */
[----:B------:R-:W-:-:S07]  /*1830*/  @P0 IMAD R4, R12, R11, R4 ;  /* 0x0000000b0c040224 */ /* 0x000fce00078e0204 */
.L_x_4536:
[----:B------:R-:W-:Y:S02]  /*1840*/  ULDC.64 UR8, c[0x0][0x4e8] ;  /* 0x00013a0000087ab9 */ /* 0x000fe40000000a00 */
[----:B------:R-:W-:-:S04]  /*1850*/  IADD3 R6, P0, R5, UR8, RZ ;  /* 0x0000000805067c10 */ /* 0x000fc8000ff1e0ff */
[----:B------:R-:W-:Y:S01]  /*1860*/  IADD3.X R7, RZ, UR9, RZ, P0, !PT ;  /* 0x00000009ff077c10 */ /* 0x000fe200087fe4ff */
[----:B------:R-:W-:-:S04]  /*1870*/  ULDC.64 UR8, c[0x0][0x4f0] ;  /* 0x00013c0000087ab9 */ /* 0x000fc80000000a00 */
[----:B------:R-:W2:Y:S01]  /*1880*/  LDG.E.U8 R6, desc[UR4][R6.64] ;  /* 0x0000000406067981 */ /* 0x000ea2000c1e1100 */
[----:B------:R-:W-:-:S04]  /*1890*/  IADD3 R4, P1, R4, UR8, RZ ;  /* 0x0000000804047c10 */ /* 0x000fc8000ff3e0ff */
[----:B------:R-:W-:Y:S01]  /*18a0*/  IADD3.X R5, RZ, UR9, RZ, P1, !PT ;  /* 0x00000009ff057c10 */ /* 0x000fe20008ffe4ff */
[----:B------:R-:W-:Y:S01]  /*18b0*/  ULDC.64 UR8, c[0x0][0x4e0] ;  /* 0x0001380000087ab9 */ /* 0x000fe20000000a00 */
[----:B--2---:R-:W-:-:S13]  /*18c0*/  ISETP.NE.AND P0, PT, R6, RZ, PT ;  /* 0x000000ff0600720c */ /* 0x004fda0003f05270 */
[----:B------:R-:W2:Y:S01]  /*18d0*/  @P0 LDG.E.64 R4, desc[UR4][R4.64] ;  /* 0x0000000404040981 */ /* 0x000ea2000c1e1b00 */
[----:B------:R-:W2:Y:S01]  /*18e0*/  @P0 LDC.64 R10, c[0x0][0x4f8] ;  /* 0x00013e00ff0a0b82 */ /* 0x000ea20000000a00 */
[----:B------:R-:W-:-:S04]  /*18f0*/  IADD3 R2, P1, R2, UR8, RZ ;  /* 0x0000000802027c10 */ /* 0x000fc8000ff3e0ff */
[----:B------:R-:W-:Y:S01]  /*1900*/  IADD3.X R9, RZ, UR9, RZ, P1, !PT ;  /* 0x00000009ff097c10 */ /* 0x000fe20008ffe4ff */
[----:B------:R-:W-:Y:S01]  /*1910*/  ULDC.64 UR8, c[0x0][0x4d8] ;  /* 0x0001360000087ab9 */ /* 0x000fe20000000a00 */
[----:B--2---:R-:W-:-:S04]  /*1920*/  @P0 LEA R2, P1, R4, R10, 0x3 ;  /* 0x0000000a04020211 */ /* 0x004fc800078218ff */
[----:B------:R-:W-:Y:S02]  /*1930*/  @P0 LEA.HI.X R9, R4, R11, R5, 0x3, P1 ;  /* 0x0000000b04090211 */ /* 0x000fe400008f1c05 */
[----:B------:R-:W-:Y:S02]  /*1940*/  MOV R4, R2 ;  /* 0x0000000200047202 */ /* 0x000fe40000000f00 */
[----:B------:R-:W-:-:S05]  /*1950*/  MOV R5, R9 ;  /* 0x0000000900057202 */ /* 0x000fca0000000f00 */
[----:B------:R-:W2:Y:S01]  /*1960*/  LDG.E.64 R6, desc[UR4][R4.64] ;  /* 0x0000000404067981 */ /* 0x000ea2000c1e1b00 */
[----:B------:R-:W-:Y:S02]  /*1970*/  IADD3 R2, P0, R3, UR8, RZ ;  /* 0x0000000803027c10 */ /* 0x000fe4000ff1e0ff */
[----:B------:R-:W-:Y:S02]  /*1980*/  IADD3 R9, R0, 0x80, RZ ;  /* 0x0000008000097810 */ /* 0x000fe40007ffe0ff */
[----:B------:R-:W-:-:S05]  /*1990*/  IADD3.X R3, RZ, UR9, RZ, P0, !PT ;  /* 0x00000009ff037c10 */ /* 0x000fca00087fe4ff */
[----:B--2---:R0:W-:Y:S04]  /*19a0*/  STG.E.64 desc[UR4][R2.64], R6 ;  /* 0x0000000602007986 */ /* 0x0041e8000c101b04 */
.L_x_4535:
[----:B------:R-:W-:Y:S05]  /*19b0*/  BSYNC B0 ;  /* 0x0000000000007941 */ /* 0x000fea0003800000 */
.L_x_4534:
[----:B------:R-:W-:-:S13]  /*19c0*/  ISETP.GE.AND P0, PT, R9, UR6, PT ;  /* 0x0000000609007c0c */ /* 0x000fda000bf06270 */
[----:B------:R-:W-:Y:S05]  /*19d0*/  @P0 EXIT ;  /* 0x000000000000094d */ /* 0x000fea0003800000 */
[----:B------:R-:W1:Y:S01]  /*19e0*/  LDC R4, c[0x0][0x218] ;  /* 0x00008600ff047b82 */ /* 0x000e620000000800 */
[----:B------:R-:W-:Y:S01]  /*19f0*/  HFMA2.MMA R5, -RZ, RZ, 0, 0 ;  /* 0x00000000ff057435 */ /* 0x000fe200000001ff */
[----:B0-----:R-:W-:Y:S02]  /*1a00*/  CS2R R2, SRZ ;  /* 0x0000000000027805 */ /* 0x001fe4000001ff00 */
[----:B------:R-:W-:Y:S02]  /*1a10*/  MOV R0, RZ ;  /* 0x000000ff00007202 */ /* 0x000fe40000000f00 */
[----:B-1----:R-:W-:-:S13]  /*1a20*/  ISETP.NE.AND P0, PT, R4, RZ, PT ;  /* 0x000000ff0400720c */ /* 0x002fda0003f05270 */
[----:B------:R-:W-:Y:S05]  /*1a30*/  @!P0 BRA `(.L_x_4537) ;  /* 0x0000001400d48947 */ /* 0x000fea0003800000 */
[----:B------:R-:W-:Y:S01]  /*1a40*/  MOV R2, RZ ;  /* 0x000000ff00027202 */ /* 0x000fe20000000f00 */
[----:B------:R-:W-:Y:S01]  /*1a50*/  ULDC.64 UR6, c[0x0][0x220] ;  /* 0x0000880000067ab9 */ /* 0x000fe20000000a00 */
[----:B------:R-:W-:Y:S01]  /*1a60*/  MOV R3, R9 ;  /* 0x0000000900037202 */ /* 0x000fe20000000f00 */
[----:B------:R-:W-:Y:S01]  /*1a70*/  ULDC.64 UR8, c[0x0][0x350] ;  /* 0x0000d40000087ab9 */ /* 0x000fe20000000a00 */
        /* <DEDUP_REMOVED lines=369> */
.L_x_4537:
        /* <DEDUP_REMOVED lines=19> */
[----:B------:R-:W-:-:S04]  /*32c0*/  IADD3 R2, P0, R3, UR6, RZ ;  /* 0x0000000603027c10 */ /* 0x000fc8000ff1e0ff */
[----:B------:R-:W-:-:S05]  /*32d0*/  IADD3.X R3, RZ, UR7, RZ, P0, !PT ;  /* 0x00000007ff037c10 */ /* 0x000fca00087fe4ff */
[----:B--2---:R-:W-:Y:S01]  /*32e0*/  STG.E.64 desc[UR4][R2.64], R6 ;  /* 0x0000000602007986 */ /* 0x004fe2000c101b04 */
[----:B------:R-:W-:Y:S05]  /*32f0*/  EXIT ;  /* 0x000000000000794d */ /* 0x000fea0003800000 */
.L_x_4538:
        /* <DEDUP_REMOVED lines=16> */
.L_x_28017:


//--------------------- .text._ZN2at6native27unrolled_elementwise_kernelIZZZNS0_28launch_masked_scatter_kernelERKNS_10TensorBaseES4_S4_S4_ENKUlvE_clEvENKUlvE7_clEvEUlN3c107complexIfEEblE_St5arrayIPcLm4EELi4E23TrivialOffsetCalculatorILi3EjESE_ILi1EjENS0_6memory15LoadWithoutCastENSH_16StoreWithoutCastEEEviT_T0_T2_T3_T4_T5_ --------------------------
	.section	.text._ZN2at6native27unrolled_elementwise_kernelIZZZNS0_28launch_masked_scatter_kernelERKNS_10TensorBaseES4_S4_S4_ENKUlvE_clEvENKUlvE7_clEvEUlN3c107complexIfEEblE_St5arrayIPcLm4EELi4E23TrivialOffsetCalculatorILi3EjESE_ILi1EjENS0_6memory15LoadWithoutCastENSH_16StoreWithoutCastEEEviT_T0_T2_T3_T4_T5_,"ax",@progbits
	.align	128
        .global         _ZN2at6native27unrolled_elementwise_kernelIZZZNS0_28launch_masked_scatter_kernelERKNS_10TensorBaseES4_S4_S4_ENKUlvE_clEvENKUlvE7_clEvEUlN3c107complexIfEEblE_St5arrayIPcLm4EELi4E23TrivialOffsetCalculatorILi3EjESE_ILi1EjENS0_6memory15LoadWithoutCastENSH_16StoreWithoutCastEEEviT_T0_T2_T3_T4_T5_
        .type           _ZN2at6native27unrolled_elementwise_kernelIZZZNS0_28launch_masked_scatter_kernelERKNS_10TensorBaseES4_S4_S4_ENKUlvE_clEvENKUlvE7_clEvEUlN3c107complexIfEEblE_St5arrayIPcLm4EELi4E23TrivialOffsetCalculatorILi3EjESE_ILi1EjENS0_6memory15LoadWithoutCastENSH_16StoreWithoutCastEEEviT_T0_T2_T3_T4_T5_,@function
        .size           _ZN2at6native27unrolled_elementwise_kernelIZZZNS0_28launch_masked_scatter_kernelERKNS_10TensorBaseES4_S4_S4_ENKUlvE_clEvENKUlvE7_clEvEUlN3c107complexIfEEblE_St5arrayIPcLm4EELi4E23TrivialOffsetCalculatorILi3EjESE_ILi1EjENS0_6memory15LoadWithoutCastENSH_16StoreWithoutCastEEEviT_T0_T2_T3_T4_T5_,(.L_x_28018 - _ZN2at6native27unrolled_elementwise_kernelIZZZNS0_28launch_masked_scatter_kernelERKNS_10TensorBaseES4_S4_S4_ENKUlvE_clEvENKUlvE7_clEvEUlN3c107complexIfEEblE_St5arrayIPcLm4EELi4E23TrivialOffsetCalculatorILi3EjESE_ILi1EjENS0_6memory15LoadWithoutCastENSH_16StoreWithoutCastEEEviT_T0_T2_T3_T4_T5_)
        .other          _ZN2at6native27unrolled_elementwise_kernelIZZZNS0_28launch_masked_scatter_kernelERKNS_10TensorBaseES4_S4_S4_ENKUlvE_clEvENKUlvE7_clEvEUlN3c107complexIfEEblE_St5arrayIPcLm4EELi4E23TrivialOffsetCalculatorILi3EjESE_ILi1EjENS0_6memory15LoadWithoutCastENSH_16StoreWithoutCastEEEviT_T0_T2_T3_T4_T5_,@"STO_CUDA_ENTRY STV_DEFAULT"
_ZN2at6native27unrolled_elementwise_kernelIZZZNS0_28launch_masked_scatter_kernelERKNS_10TensorBaseES4_S4_S4_ENKUlvE_clEvENKUlvE7_clEvEUlN3c107complexIfEEblE_St5arrayIPcLm4EELi4E23TrivialOffsetCalculatorILi3EjESE_ILi1EjENS0_6memory15LoadWithoutCastENSH_16StoreWithoutCastEEEviT_T0_T2_T3_T4_T5_:
.text._ZN2at6native27unrolled_elementwise_kernelIZZZNS0_28launch_masked_scatter_kernelERKNS_10TensorBaseES4_S4_S4_ENKUlvE_clEvENKUlvE7_clEvEUlN3c107complexIfEEblE_St5arrayIPcLm4EELi4E23TrivialOffsetCalculatorILi3EjESE_ILi1EjENS0_6memory15LoadWithoutCastENSH_16StoreWithoutCastEEEviT_T0_T2_T3_T4_T5_:
[----:B------:R-:W-:Y:S01]  /*0000*/  LDC R1, c[0x0][0x28] ;  /* 0x00000a00ff017b82 */ /* 0x000fe20000000800 */
[----:B------:R-:W0:Y:S07]  /*0010*/  S2R R0, SR_CTAID.X ;  /* 0x0000000000007919 */ /* 0x000e2e0000002500 */
[----:B------:R-:W0:Y:S01]  /*0020*/  LDC R3, c[0x0][0x210] ;  /* 0x00008400ff037b82 */ /* 0x000e220000000800 */
[----:B------:R-:W-:Y:S01]  /*0030*/  ULDC.64 UR4, c[0x0][0x208] ;  /* 0x0000820000047ab9 */ /* 0x000fe20000000a00 */
[----:B------:R-:W1:Y:S01]  /*0040*/  S2R R21, SR_TID.X ;  /* 0x0000000000157919 */ /* 0x000e620000002100 */
[----:B0-----:R-:W-:-:S05]  /*0050*/  IMAD R2, R0, -0x200, R3 ;  /* 0xfffffe0000027824 */ /* 0x001fca00078e0203 */
[----:B-1----:R-:W-:-:S13]  /*0060*/  ISETP.GE.AND P0, PT, R21, R2, PT ;  /* 0x000000021500720c */ /* 0x002fda0003f06270 */
[----:B------:R-:W-:Y:S01]  /*0070*/  @!P0 IMAD R3, R0, 0x200, R21 ;  /* 0x0000020000038824 */ /* 0x000fe200078e0215 */
[----:B------:R-:W0:Y:S01]  /*0080*/  @!P0 LDC.64 R14, c[0x0][0x238] ;  /* 0x00008e00ff0e8b82 */ /* 0x000e220000000a00 */
[----:B------:R-:W-:-:S05]  /*0090*/  @!P0 VIADD R21, R21, 0x80 ;  /* 0x0000008015158836 */ /* 0x000fca0000000000 */
[----:B------:R-:W-:-:S13]  /*00a0*/  ISETP.GE.AND P3, PT, R21, R2, PT ;  /* 0x000000021500720c */ /* 0x000fda0003f66270 */
[----:B------:R-:W-:Y:S01]  /*00b0*/  @!P3 IMAD R9, R0, 0x200, R21 ;  /* 0x000002000009b824 */ /* 0x000fe200078e0215 */
[----:B------:R-:W1:Y:S01]  /*00c0*/  @!P3 LDC.64 R4, c[0x0][0x238] ;  /* 0x00008e00ff04bb82 */ /* 0x000e620000000a00 */
[----:B------:R-:W-:-:S05]  /*00d0*/  @!P3 VIADD R21, R21, 0x80 ;  /* 0x000000801515b836 */ /* 0x000fca0000000000 */
[----:B------:R-:W-:Y:S02]  /*00e0*/  ISETP.GE.AND P2, PT, R21, R2, PT ;  /* 0x000000021500720c */ /* 0x000fe40003f46270 */
[----:B------:R-:W2:Y:S08]  /*00f0*/  @!P3 LDC.64 R26, c[0x0][0x230] ;  /* 0x00008c00ff1abb82 */ /* 0x000eb00000000a00 */
[----:B------:R-:W3:Y:S03]  /*0100*/  @!P3 LDC.64 R12, c[0x0][0x240] ;  /* 0x00009000ff0cbb82 */ /* 0x000ee60000000a00 */
[----:B------:R-:W-:-:S02]  /*0110*/  @!P2 IMAD R29, R0, 0x200, R21 ;  /* 0x00000200001da824 */ /* 0x000fc400078e0215 */
[----:B------:R-:W-:-:S03]  /*0120*/  @!P2 VIADD R21, R21, 0x80 ;  /* 0x000000801515a836 */ /* 0x000fc60000000000 */
[----:B------:R-:W4:Y:S01]  /*0130*/  @!P2 LDC.64 R6, c[0x0][0x238] ;  /* 0x00008e00ff06ab82 */ /* 0x000f220000000a00 */
[----:B-1----:R-:W-:Y:S02]  /*0140*/  @!P3 IADD3 R4, P4, R9, R4, RZ ;  /* 0x000000040904b210 */ /* 0x002fe40007f9e0ff */
[----:B------:R-:W-:-:S03]  /*0150*/  ISETP.GE.AND P1, PT, R21, R2, PT ;  /* 0x000000021500720c */ /* 0x000fc60003f26270 */
[----:B------:R-:W-:Y:S02]  /*0160*/  @!P3 IMAD.X R5, RZ, RZ, R5, P4 ;  /* 0x000000ffff05b224 */ /* 0x000fe400020e0605 */
[C---:B--2---:R-:W-:Y:S01]  /*0170*/  @!P3 IMAD.WIDE.U32 R26, R9.reuse, 0x8, R26 ;  /* 0x00000008091ab825 */ /* 0x044fe200078e001a */
[----:B------:R-:W1:Y:S02]  /*0180*/  @!P2 LDC.64 R16, c[0x0][0x240] ;  /* 0x00009000ff10ab82 */ /* 0x000e640000000a00 */
[----:B------:R2:W4:Y:S01]  /*0190*/  @!P3 LDG.E.U8 R4, desc[UR4][R4.64] ;  /* 0x000000040404b981 */ /* 0x000522000c1e1100 */
[----:B------:R-:W-:Y:S01]  /*01a0*/  CS2R R10, SRZ ;  /* 0x00000000000a7805 */ /* 0x000fe2000001ff00 */
[----:B---3--:R-:W-:-:S04]  /*01b0*/  @!P3 IMAD.WIDE.U32 R12, R9, 0x8, R12 ;  /* 0x00000008090cb825 */ /* 0x008fc800078e000c */
[----:B------:R-:W3:Y:S01]  /*01c0*/  @!P1 LDC.64 R18, c[0x0][0x238] ;  /* 0x00008e00ff129b82 */ /* 0x000ee20000000a00 */
[----:B------:R-:W-:Y:S01]  /*01d0*/  CS2R R8, SRZ ;  /* 0x0000000000087805 */ /* 0x000fe2000001ff00 */
[----:B--2---:R-:W-:Y:S01]  /*01e0*/  @!P1 IMAD R5, R0, 0x200, R21 ;  /* 0x0000020000059824 */ /* 0x004fe200078e0215 */
[----:B----4-:R-:W-:-:S05]  /*01f0*/  @!P2 IADD3 R24, P5, R29, R6, RZ ;  /* 0x000000061d18a210 */ /* 0x010fca0007fbe0ff */
[----:B------:R-:W2:Y:S01]  /*0200*/  @!P1 LDC.64 R22, c[0x0][0x240] ;  /* 0x00009000ff169b82 */ /* 0x000ea20000000a00 */
[----:B------:R-:W5:Y:S01]  /*0210*/  @!P3 LDG.E.64 R8, desc[UR4][R12.64] ;  /* 0x000000040c08b981 */ /* 0x000f62000c1e1b00 */
[----:B------:R-:W-:Y:S01]  /*0220*/  @!P2 IMAD.X R25, RZ, RZ, R7, P5 ;  /* 0x000000ffff19a224 */ /* 0x000fe200028e0607 */
[----:B------:R-:W-:-:S04]  /*0230*/  CS2R R6, SRZ ;  /* 0x0000000000067805 */ /* 0x000fc8000001ff00 */
[----:B------:R-:W4:Y:S04]  /*0240*/  @!P2 LDG.E.U8 R24, desc[UR4][R24.64] ;  /* 0x000000041818a981 */ /* 0x000f28000c1e1100 */
[----:B------:R0:W5:Y:S01]  /*0250*/  @!P3 LDG.E.64 R6, desc[UR4][R26.64] ;  /* 0x000000041a06b981 */ /* 0x000162000c1e1b00 */
[----:B---3--:R-:W-:-:S05]  /*0260*/  @!P1 IADD3 R20, P4, R5, R18, RZ ;  /* 0x0000001205149210 */ /* 0x008fca0007f9e0ff */
[----:B------:R-:W-:Y:S01]  /*0270*/  @!P1 IMAD.X R21, RZ, RZ, R19, P4 ;  /* 0x000000ffff159224 */ /* 0x000fe200020e0613 */
[----:B0-----:R-:W-:Y:S01]  /*0280*/  @!P0 IADD3 R26, P4, R3, R14, RZ ;  /* 0x0000000e031a8210 */ /* 0x001fe20007f9e0ff */
[----:B-1----:R-:W-:Y:S01]  /*0290*/  @!P2 IMAD.WIDE.U32 R16, R29, 0x8, R16 ;  /* 0x000000081d10a825 */ /* 0x002fe200078e0010 */
[----:B------:R-:W-:Y:S02]  /*02a0*/  CS2R R12, SRZ ;  /* 0x00000000000c7805 */ /* 0x000fe4000001ff00 */
[----:B------:R0:W3:Y:S01]  /*02b0*/  @!P1 LDG.E.U8 R25, desc[UR4][R20.64] ;  /* 0x0000000414199981 */ /* 0x0000e2000c1e1100 */
[----:B------:R-:W1:Y:S01]  /*02c0*/  @!P1 LDC.64 R18, c[0x0][0x230] ;  /* 0x00008c00ff129b82 */ /* 0x000e620000000a00 */
[----:B------:R-:W-:Y:S02]  /*02d0*/  @!P0 IMAD.X R27, RZ, RZ, R15, P4 ;  /* 0x000000ffff1b8224 */ /* 0x000fe400020e060f */
[----:B------:R0:W5:Y:S04]  /*02e0*/  @!P2 LDG.E.64 R10, desc[UR4][R16.64] ;  /* 0x00000004100aa981 */ /* 0x000168000c1e1b00 */
[----:B------:R-:W3:Y:S01]  /*02f0*/  @!P0 LDG.E.U8 R28, desc[UR4][R26.64] ;  /* 0x000000041a1c8981 */ /* 0x000ee2000c1e1100 */
[----:B--2---:R-:W-:Y:S01]  /*0300*/  @!P1 IMAD.WIDE.U32 R22, R5, 0x8, R22 ;  /* 0x0000000805169825 */ /* 0x004fe200078e0016 */
[----:B0-----:R-:W0:Y:S04]  /*0310*/  @!P0 LDC.64 R20, c[0x0][0x230] ;  /* 0x00008c00ff148b82 */ /* 0x001e280000000a00 */
[----:B------:R2:W5:Y:S04]  /*0320*/  @!P1 LDG.E.64 R12, desc[UR4][R22.64] ;  /* 0x00000004160c9981 */ /* 0x000568000c1e1b00 */
[----:B------:R-:W1:Y:S08]  /*0330*/  @!P2 LDC.64 R16, c[0x0][0x230] ;  /* 0x00008c00ff10ab82 */ /* 0x000e700000000a00 */
[----:B--2---:R-:W2:Y:S01]  /*0340*/  @!P0 LDC.64 R22, c[0x0][0x240] ;  /* 0x00009000ff168b82 */ /* 0x004ea20000000a00 */
[----:B------:R-:W-:Y:S01]  /*0350*/  CS2R R14, SRZ ;  /* 0x00000000000e7805 */ /* 0x000fe2000001ff00 */
[----:B0-----:R-:W-:-:S04]  /*0360*/  @!P0 IMAD.WIDE.U32 R20, R3, 0x8, R20 ;  /* 0x0000000803148825 */ /* 0x001fc800078e0014 */
[----:B-1----:R-:W-:-:S05]  /*0370*/  @!P2 IMAD.WIDE.U32 R26, R29, 0x8, R16 ;  /* 0x000000081d1aa825 */ /* 0x002fca00078e0010 */
[----:B------:R2:W5:Y:S02]  /*0380*/  @!P2 LDG.E.64 R14, desc[UR4][R26.64] ;  /* 0x000000041a0ea981 */ /* 0x000564000c1e1b00 */
[----:B--2---:R-:W-:Y:S02]  /*0390*/  @!P0 IMAD.WIDE.U32 R26, R3, 0x8, R22 ;  /* 0x00000008031a8825 */ /* 0x004fe400078e0016 */
[----:B------:R-:W0:Y:S01]  /*03a0*/  S2R R3, SR_TID.X ;  /* 0x0000000000037919 */ /* 0x000e220000002100 */
[----:B------:R-:W-:Y:S01]  /*03b0*/  CS2R R16, SRZ ;  /* 0x0000000000107805 */ /* 0x000fe2000001ff00 */
[----:B------:R-:W-:Y:S01]  /*03c0*/  @!P1 IMAD.WIDE.U32 R18, R5, 0x8, R18 ;  /* 0x0000000805129825 */ /* 0x000fe200078e0012 */
[----:B------:R-:W-:Y:S02]  /*03d0*/  PRMT R29, RZ, 0x7610, R29 ;  /* 0x00007610ff1d7816 */ /* 0x000fe4000000001d */
[----:B------:R-:W-:Y:S02]  /*03e0*/  CS2R R22, SRZ ;  /* 0x0000000000167805 */ /* 0x000fe4000001ff00 */
[----:B------:R1:W5:Y:S01]  /*03f0*/  @!P1 LDG.E.64 R16, desc[UR4][R18.64] ;  /* 0x0000000412109981 */ /* 0x000362000c1e1b00 */
[----:B------:R-:W-:Y:S03]  /*0400*/  BSSY B0, `(.L_x_4539) ;  /* 0x0000022000007945 */ /* 0x000fe60003800000 */
[----:B------:R2:W5:Y:S01]  /*0410*/  @!P0 LDG.E.64 R22, desc[UR4][R20.64] ;  /* 0x0000000414168981 */ /* 0x000562000c1e1b00 */
[----:B-1----:R-:W-:-:S02]  /*0420*/  CS2R R18, SRZ ;  /* 0x0000000000127805 */ /* 0x002fc4000001ff00 */
[----:B--2---:R-:W-:-:S04]  /*0430*/  PRMT R21, RZ, 0x7610, R21 ;  /* 0x00007610ff157816 */ /* 0x004fc80000000015 */
[----:B------:R1:W5:Y:S01]  /*0440*/  @!P0 LDG.E.64 R18, desc[UR4][R26.64] ;  /* 0x000000041a128981 */ /* 0x000362000c1e1b00 */
[----:B------:R-:W-:Y:S01]  /*0450*/  IMAD.MOV.U32 R20, RZ, RZ, RZ ;  /* 0x000000ffff147224 */ /* 0x000fe200078e00ff */
[----:B-1----:R-:W-:Y:S02]  /*0460*/  PRMT R26, RZ, 0x7610, R26 ;  /* 0x00007610ff1a7816 */ /* 0x002fe4000000001a */
[----:B------:R-:W-:-:S04]  /*0470*/  @!P3 ISETP.NE.AND P4, PT, R4, RZ, PT ;  /* 0x000000ff0400b20c */ /* 0x000fc80003f85270 */
[----:B------:R-:W-:-:S04]  /*0480*/  @!P3 SEL R4, RZ, 0x1, !P4 ;  /* 0x00000001ff04b807 */ /* 0x000fc80006000000 */
[----:B------:R-:W-:Y:S02]  /*0490*/  @!P3 PRMT R29, R4, 0x7610, R29 ;  /* 0x00007610041db816 */ /* 0x000fe4000000001d */
[----:B----4-:R-:W-:Y:S02]  /*04a0*/  @!P2 ISETP.NE.AND P5, PT, R24, RZ, PT ;  /* 0x000000ff1800a20c */ /* 0x010fe40003fa5270 */
[----:B------:R-:W-:Y:S02]  /*04b0*/  PRMT R24, RZ, 0x7610, R24 ;  /* 0x00007610ff187816 */ /* 0x000fe40000000018 */
[----:B------:R-:W-:-:S04]  /*04c0*/  @!P2 SEL R5, RZ, 0x1, !P5 ;  /* 0x00000001ff05a807 */ /* 0x000fc80006800000 */
[----:B------:R-:W-:Y:S02]  /*04d0*/  @!P2 PRMT R24, R5, 0x7610, R24 ;  /* 0x000076100518a816 */ /* 0x000fe40000000018 */
[----:B---3--:R-:W-:-:S04]  /*04e0*/  @!P1 ISETP.NE.AND P3, PT, R25, RZ, PT ;  /* 0x000000ff1900920c */ /* 0x008fc80003f65270 */
[----:B------:R-:W-:Y:S02]  /*04f0*/  @!P1 SEL R5, RZ, 0x1, !P3 ;  /* 0x00000001ff059807 */ /* 0x000fe40005800000 */
[----:B------:R-:W-:-:S04]  /*0500*/  @!P0 ISETP.NE.AND P2, PT, R28, RZ, PT ;  /* 0x000000ff1c00820c */ /* 0x000fc80003f45270 */
[----:B------:R-:W-:Y:S01]  /*0510*/  @!P0 SEL R4, RZ, 0x1, !P2 ;  /* 0x00000001ff048807 */ /* 0x000fe20005000000 */
[----:B0-----:R-:W-:Y:S01]  /*0520*/  IMAD.MOV.U32 R25, RZ, RZ, R3 ;  /* 0x000000ffff197224 */ /* 0x001fe200078e0003 */
[----:B------:R-:W-:Y:S02]  /*0530*/  @!P1 PRMT R26, R5, 0x7610, R26 ;  /* 0x00007610051a9816 */ /* 0x000fe4000000001a */
[----:B------:R-:W-:Y:S02]  /*0540*/  @!P0 PRMT R21, R4, 0x7610, R21 ;  /* 0x0000761004158816 */ /* 0x000fe40000000015 */
[----:B------:R-:W-:Y:S01]  /*0550*/  CS2R R4, SRZ ;  /* 0x0000000000047805 */ /* 0x000fe2000001ff00 */
[----:B------:R-:W-:Y:S06]  /*0560*/  @P0 BRA `(.L_x_4540) ;  /* 0x00000000002c0947 */ /* 0x000fec0003800000 */
        /* <DEDUP_REMOVED lines=8> */
.L_x_4542:
[----:B------:R-:W-:Y:S05]  /*05f0*/  BSYNC B1 ;  /* 0x0000000000017941 */ /* 0x000fea0003800000 */
.L_x_4541:
[----:B-----5:R-:W-:Y:S02]  /*0600*/  IMAD.MOV.U32 R4, RZ, RZ, R22 ;  /* 0x000000ffff047224 */ /* 0x020fe400078e0016 */
[----:B------:R-:W-:-:S07]  /*0610*/  IMAD.MOV.U32 R5, RZ, RZ, R23 ;  /* 0x000000ffff057224 */ /* 0x000fce00078e0017 */
.L_x_4540:
[----:B------:R-:W-:Y:S05]  /*0620*/  BSYNC B0 ;  /* 0x0000000000007941 */ /* 0x000fea0003800000 */
.L_x_4539:
[----:B-----5:R-:W-:Y:S01]  /*0630*/  VIADD R19, R25, 0x80 ;  /* 0x0000008019137836 */ /* 0x020fe20000000000 */
        /* <DEDUP_REMOVED lines=12> */
.L_x_4546:
[----:B------:R-:W-:Y:S05]  /*0700*/  BSYNC B1 ;  /* 0x0000000000017941 */ /* 0x000fea0003800000 */
.L_x_4545:
[----:B-----5:R-:W-:Y:S02]  /*0710*/  IMAD.MOV.U32 R20, RZ, RZ, R6 ;  /* 0x000000ffff147224 */ /* 0x020fe400078e0006 */
[----:B------:R-:W-:-:S07]  /*0720*/  IMAD.MOV.U32 R21, RZ, RZ, R7 ;  /* 0x000000ffff157224 */ /* 0x000fce00078e0007 */
.L_x_4544:
[----:B------:R-:W-:Y:S05]  /*0730*/  BSYNC B0 ;  /* 0x0000000000007941 */ /* 0x000fea0003800000 */
.L_x_4543:
[----:B------:R-:W-:Y:S01]  /*0740*/  VIADD R7, R25, 0x100 ;  /* 0x0000010019077836 */ /* 0x000fe20000000000 */
[----:B------:R-:W-:Y:S01]  /*0750*/  BSSY B0, `(.L_x_4547) ;  /* 0x0000010000007945 */ /* 0x000fe20003800000 */
[----:B------:R-:W-:-:S03]  /*0760*/  IMAD.MOV.U32 R8, RZ, RZ, RZ ;  /* 0x000000ffff087224 */ /* 0x000fc600078e00ff */
[----:B------:R-:W-:Y:S02]  /*0770*/  ISETP.GE.AND P1, PT, R7, R2, PT ;  /* 0x000000020700720c */ /* 0x000fe40003f26270 */
[----:B------:R-:W-:-:S11]  /*0780*/  CS2R R6, SRZ ;  /* 0x0000000000067805 */ /* 0x000fd6000001ff00 */
        /* <DEDUP_REMOVED lines=9> */
.L_x_4550:
[----:B------:R-:W-:Y:S05]  /*0820*/  BSYNC B1 ;  /* 0x0000000000017941 */ /* 0x000fea0003800000 */
.L_x_4549:
[----:B-----5:R-:W-:Y:S02]  /*0830*/  IMAD.MOV.U32 R6, RZ, RZ, R14 ;  /* 0x000000ffff067224 */ /* 0x020fe400078e000e */
[----:B------:R-:W-:-:S07]  /*0840*/  IMAD.MOV.U32 R7, RZ, RZ, R15 ;  /* 0x000000ffff077224 */ /* 0x000fce00078e000f */
.L_x_4548:
[----:B------:R-:W-:Y:S05]  /*0850*/  BSYNC B0 ;  /* 0x0000000000007941 */ /* 0x000fea0003800000 */
.L_x_4547:
[----:B------:R-:W-:Y:S01]  /*0860*/  VIADD R9, R25, 0x180 ;  /* 0x0000018019097836 */ /* 0x000fe20000000000 */
[----:B------:R-:W-:Y:S04]  /*0870*/  BSSY B0, `(.L_x_4551) ;  /* 0x000000f000007945 */ /* 0x000fe80003800000 */
[----:B------:R-:W-:Y:S01]  /*0880*/  ISETP.GE.AND P1, PT, R9, R2, PT ;  /* 0x000000020900720c */ /* 0x000fe20003f26270 */
[----:B------:R-:W-:-:S12]  /*0890*/  IMAD.MOV.U32 R9, RZ, RZ, RZ ;  /* 0x000000ffff097224 */ /* 0x000fd800078e00ff */
        /* <DEDUP_REMOVED lines=9> */
.L_x_4554:
[----:B------:R-:W-:Y:S05]  /*0930*/  BSYNC B1 ;  /* 0x0000000000017941 */ /* 0x000fea0003800000 */
.L_x_4553:
[----:B-----5:R-:W-:Y:S02]  /*0940*/  IMAD.MOV.U32 R8, RZ, RZ, R16 ;  /* 0x000000ffff087224 */ /* 0x020fe400078e0010 */
[----:B------:R-:W-:-:S07]  /*0950*/  IMAD.MOV.U32 R9, RZ, RZ, R17 ;  /* 0x000000ffff097224 */ /* 0x000fce00078e0011 */
.L_x_4552:
[----:B------:R-:W-:Y:S05]  /*0960*/  BSYNC B0 ;  /* 0x0000000000007941 */ /* 0x000fea0003800000 */
.L_x_4551:
[----:B------:R-:W0:Y:S01]  /*0970*/  @!P0 LDC.64 R10, c[0x0][0x228] ;  /* 0x00008a00ff0a8b82 */ /* 0x000e220000000a00 */
[----:B------:R-:W-:Y:S01]  /*0980*/  @!P0 IMAD R3, R0, 0x200, R3 ;  /* 0x0000020000038824 */ /* 0x000fe200078e0203 */
[----:B------:R-:W-:Y:S01]  /*0990*/  BSSY B0, `(.L_x_4555) ;  /* 0x0000010000007945 */ /* 0x000fe20003800000 */
[----:B------:R-:W-:-:S05]  /*09a0*/  @!P0 IMAD.MOV.U32 R25, RZ, RZ, R19 ;  /* 0x000000ffff198224 */ /* 0x000fca00078e0013 */
[----:B------:R-:W-:Y:S01]  /*09b0*/  ISETP.GE.AND P1, PT, R25, R2, PT ;  /* 0x000000021900720c */ /* 0x000fe20003f26270 */
[----:B0-----:R-:W-:-:S05]  /*09c0*/  @!P0 IMAD.WIDE.U32 R10, R3, 0x8, R10 ;  /* 0x00000008030a8825 */ /* 0x001fca00078e000a */
[----:B------:R0:W-:Y:S07]  /*09d0*/  @!P0 STG.E.64 desc[UR4][R10.64], R4 ;  /* 0x000000040a008986 */ /* 0x0001ee000c101b04 */
        /* <DEDUP_REMOVED lines=9> */
[----:B------:R1:W-:Y:S04]  /*0a70*/  STG.E.64 desc[UR4][R4.64], R20 ;  /* 0x0000001404007986 */ /* 0x0003e8000c101b04 */
[----:B------:R1:W-:Y:S02]  /*0a80*/  @!P0 STG.E.64 desc[UR4][R10.64], R6 ;  /* 0x000000060a008986 */ /* 0x0003e4000c101b04 */
.L_x_4556:
[----:B------:R-:W-:Y:S05]  /*0a90*/  BSYNC B0 ;  /* 0x0000000000007941 */ /* 0x000fea0003800000 */
.L_x_4555:
[----:B------:R-:W-:-:S13]  /*0aa0*/  ISETP.GE.AND P0, PT, R25, R2, PT ;  /* 0x000000021900720c */ /* 0x000fda0003f06270 */
[----:B------:R-:W-:Y:S05]  /*0ab0*/  @P0 EXIT ;  /* 0x000000000000094d */ /* 0x000fea0003800000 */
[----:B------:R-:W2:Y:S01]  /*0ac0*/  LDC.64 R2, c[0x0][0x228] ;  /* 0x00008a00ff027b82 */ /* 0x000ea20000000a00 */
[----:B------:R-:W-:-:S04]  /*0ad0*/  IMAD R25, R0, 0x200, R25 ;  /* 0x0000020000197824 */ /* 0x000fc800078e0219 */
[----:B--2---:R-:W-:-:S05]  /*0ae0*/  IMAD.WIDE.U32 R2, R25, 0x8, R2 ;  /* 0x0000000819027825 */ /* 0x004fca00078e0002 */
[----:B------:R-:W-:Y:S01]  /*0af0*/  STG.E.64 desc[UR4][R2.64], R8 ;  /* 0x0000000802007986 */ /* 0x000fe2000c101b04 */
[----:B------:R-:W-:Y:S05]  /*0b00*/  EXIT ;  /* 0x000000000000794d */ /* 0x000fea0003800000 */
.L_x_4557:
        /* <DEDUP_REMOVED lines=15> */
.L_x_28018:


//--------------------- .text._ZN2at6native29vectorized_elementwise_kernelILi2EZZZNS0_28launch_masked_scatter_kernelERKNS_10TensorBaseES4_S4_S4_ENKUlvE_clEvENKUlvE7_clEvEUlN3c107complexIfEEblE_St5arrayIPcLm4EEEEviT0_T1_ --------------------------
	.section	.text._ZN2at6native29vectorized_elementwise_kernelILi2EZZZNS0_28launch_masked_scatter_kernelERKNS_10TensorBaseES4_S4_S4_ENKUlvE_clEvENKUlvE7_clEvEUlN3c107complexIfEEblE_St5arrayIPcLm4EEEEviT0_T1_,"ax",@progbits
	.align	128
        .global         _ZN2at6native29vectorized_elementwise_kernelILi2EZZZNS0_28launch_masked_scatter_kernelERKNS_10TensorBaseES4_S4_S4_ENKUlvE_clEvENKUlvE7_clEvEUlN3c107complexIfEEblE_St5arrayIPcLm4EEEEviT0_T1_
        .type           _ZN2at6native29vectorized_elementwise_kernelILi2EZZZNS0_28launch_masked_scatter_kernelERKNS_10TensorBaseES4_S4_S4_ENKUlvE_clEvENKUlvE7_clEvEUlN3c107complexIfEEblE_St5arrayIPcLm4EEEEviT0_T1_,@function
        .size           _ZN2at6native29vectorized_elementwise_kernelILi2EZZZNS0_28launch_masked_scatter_kernelERKNS_10TensorBaseES4_S4_S4_ENKUlvE_clEvENKUlvE7_clEvEUlN3c107complexIfEEblE_St5arrayIPcLm4EEEEviT0_T1_,(.L_x_28019 - _ZN2at6native29vectorized_elementwise_kernelILi2EZZZNS0_28launch_masked_scatter_kernelERKNS_10TensorBaseES4_S4_S4_ENKUlvE_clEvENKUlvE7_clEvEUlN3c107complexIfEEblE_St5arrayIPcLm4EEEEviT0_T1_)
        .other          _ZN2at6native29vectorized_elementwise_kernelILi2EZZZNS0_28launch_masked_scatter_kernelERKNS_10TensorBaseES4_S4_S4_ENKUlvE_clEvENKUlvE7_clEvEUlN3c107complexIfEEblE_St5arrayIPcLm4EEEEviT0_T1_,@"STO_CUDA_ENTRY STV_DEFAULT"
_ZN2at6native29vectorized_elementwise_kernelILi2EZZZNS0_28launch_masked_scatter_kernelERKNS_10TensorBaseES4_S4_S4_ENKUlvE_clEvENKUlvE7_clEvEUlN3c107complexIfEEblE_St5arrayIPcLm4EEEEviT0_T1_:
.text._ZN2at6native29vectorized_elementwise_kernelILi2EZZZNS0_28launch_masked_scatter_kernelERKNS_10TensorBaseES4_S4_S4_ENKUlvE_clEvENKUlvE7_clEvEUlN3c107complexIfEEblE_St5arrayIPcLm4EEEEviT0_T1_:
        /* <DEDUP_REMOVED lines=18> */
[----:B------:R-:W-:-:S03]  /*0120*/  IMAD.WIDE.U32 R44, R36, 0x10, R4 ;  /* 0x00000010242c7825 */ /* 0x000fc600078e0004 */
[----:B------:R-:W5:Y:S04]  /*0130*/  LDG.E.U16 R40, desc[UR4][R38.64+0x200] ;  /* 0x0002000426287981 */ /* 0x000f68000c1e1500 */
[----:B------:R-:W5:Y:S01]  /*0140*/  LDG.E.128 R4, desc[UR4][R44.64] ;  /* 0x000000042c047981 */ /* 0x000f62000c1e1d00 */
[----:B---3--:R-:W-:-:S03]  /*0150*/  IMAD.WIDE R8, R0, 0x8, R8 ;  /* 0x0000000800087825 */ /* 0x008fc600078e0208 */
[----:B------:R0:W3:Y:S01]  /*0160*/  LDG.E.U16 R37, desc[UR4][R38.64+0x300] ;  /* 0x0003000426257981 */ /* 0x0000e2000c1e1500 */
[----:B------:R-:W-:-:S03]  /*0170*/  IMAD.WIDE.U32 R42, R36, 0x10, R8 ;  /* 0x00000010242a7825 */ /* 0x000fc600078e0008 */
[----:B------:R-:W3:Y:S04]  /*0180*/  LDG.E.128 R12, desc[UR4][R44.64+0x800] ;  /* 0x000800042c0c7981 */ /* 0x000ee8000c1e1d00 */
[----:B------:R-:W3:Y:S04]  /*0190*/  LDG.E.128 R8, desc[UR4][R42.64] ;  /* 0x000000042a087981 */ /* 0x000ee8000c1e1d00 */
[----:B------:R-:W3:Y:S04]  /*01a0*/  LDG.E.128 R16, desc[UR4][R44.64+0x1000] ;  /* 0x001000042c107981 */ /* 0x000ee8000c1e1d00 */
[----:B------:R2:W3:Y:S04]  /*01b0*/  LDG.E.128 R20, desc[UR4][R44.64+0x1800] ;  /* 0x001800042c147981 */ /* 0x0004e8000c1e1d00 */
[----:B------:R-:W3:Y:S04]  /*01c0*/  LDG.E.128 R24, desc[UR4][R42.64+0x800] ;  /* 0x000800042a187981 */ /* 0x000ee8000c1e1d00 */
[----:B------:R-:W3:Y:S04]  /*01d0*/  LDG.E.128 R28, desc[UR4][R42.64+0x1000] ;  /* 0x001000042a1c7981 */ /* 0x000ee8000c1e1d00 */
[----:B------:R1:W3:Y:S01]  /*01e0*/  LDG.E.128 R32, desc[UR4][R42.64+0x1800] ;  /* 0x001800042a207981 */ /* 0x0002e2000c1e1d00 */
[----:B----4-:R-:W-:-:S04]  /*01f0*/  PRMT R3, R2, 0x7770, RZ ;  /* 0x0000777002037816 */ /* 0x010fc800000000ff */
[----:B------:R-:W-:Y:S02]  /*0200*/  ISETP.NE.AND P6, PT, R3, RZ, PT ;  /* 0x000000ff0300720c */ /* 0x000fe40003fc5270 */
[----:B0-----:R-:W-:-:S04]  /*0210*/  PRMT R38, R2, 0x7771, RZ ;  /* 0x0000777102267816 */ /* 0x001fc800000000ff */
[----:B------:R-:W-:-:S07]  /*0220*/  ISETP.NE.AND P5, PT, R38, RZ, PT ;  /* 0x000000ff2600720c */ /* 0x000fce0003fa5270 */
[----:B------:R-:W5:Y:S01]  /*0230*/  @P6 LDC.64 R2, c[0x0][0x218] ;  /* 0x00008600ff026b82 */ /* 0x000f620000000a00 */
[----:B--2---:R-:W-:-:S07]  /*0240*/  PRMT R44, R41, 0x7770, RZ ;  /* 0x00007770292c7816 */ /* 0x004fce00000000ff */
[----:B------:R-:W0:Y:S01]  /*0250*/  @P5 LDC.64 R38, c[0x0][0x218] ;  /* 0x00008600ff265b82 */ /* 0x000e220000000a00 */
[----:B------:R-:W-:Y:S02]  /*0260*/  ISETP.NE.AND P4, PT, R44, RZ, PT ;  /* 0x000000ff2c00720c */ /* 0x000fe40003f85270 */
[----:B------:R-:W-:-:S04]  /*0270*/  PRMT R41, R41, 0x7771, RZ ;  /* 0x0000777129297816 */ /* 0x000fc800000000ff */
[----:B------:R-:W-:Y:S02]  /*0280*/  ISETP.NE.AND P3, PT, R41, RZ, PT ;  /* 0x000000ff2900720c */ /* 0x000fe40003f65270 */
[----:B-----5:R-:W-:-:S04]  /*0290*/  @P6 LEA R2, P0, R4, R2, 0x3 ;  /* 0x0000000204026211 */ /* 0x020fc800078018ff */
[----:B------:R-:W-:Y:S02]  /*02a0*/  @P6 LEA.HI.X R3, R4, R3, R5, 0x3, P0 ;  /* 0x0000000304036211 */ /* 0x000fe400000f1c05 */
[----:B------:R-:W-:Y:S02]  /*02b0*/  PRMT R4, R40, 0x7770, RZ ;  /* 0x0000777028047816 */ /* 0x000fe400000000ff */
[----:B0-----:R-:W-:Y:S01]  /*02c0*/  @P5 LEA R38, P0, R6, R38, 0x3 ;  /* 0x0000002606265211 */ /* 0x001fe200078018ff */
[----:B---3--:R0:W2:Y:S01]  /*02d0*/  @P6 LDG.E.64 R8, desc[UR4][R2.64] ;  /* 0x0000000402086981 */ /* 0x0080a2000c1e1b00 */
[----:B------:R-:W-:Y:S02]  /*02e0*/  ISETP.NE.AND P2, PT, R4, RZ, PT ;  /* 0x000000ff0400720c */ /* 0x000fe40003f45270 */
[----:B------:R-:W3:Y:S01]  /*02f0*/  @P4 LDC.64 R4, c[0x0][0x218] ;  /* 0x00008600ff044b82 */ /* 0x000ee20000000a00 */
[----:B------:R-:W-:Y:S02]  /*0300*/  PRMT R40, R40, 0x7771, RZ ;  /* 0x0000777128287816 */ /* 0x000fe400000000ff */
[----:B------:R-:W-:-:S02]  /*0310*/  @P5 LEA.HI.X R39, R6, R39, R7, 0x3, P0 ;  /* 0x0000002706275211 */ /* 0x000fc400000f1c07 */
[----:B------:R-:W-:Y:S02]  /*0320*/  ISETP.NE.AND P1, PT, R40, RZ, PT ;  /* 0x000000ff2800720c */ /* 0x000fe40003f25270 */
[C---:B------:R-:W-:Y:S01]  /*0330*/  PRMT R40, R37.reuse, 0x7770, RZ ;  /* 0x0000777025287816 */ /* 0x040fe200000000ff */
[----:B------:R-:W4:Y:S01]  /*0340*/  @P3 LDC.64 R6, c[0x0][0x218] ;  /* 0x00008600ff063b82 */ /* 0x000f220000000a00 */
[----:B------:R-:W-:Y:S01]  /*0350*/  PRMT R37, R37, 0x7771, RZ ;  /* 0x0000777125257816 */ /* 0x000fe200000000ff */
[----:B------:R-:W2:Y:S01]  /*0360*/  @P5 LDG.E.64 R10, desc[UR4][R38.64] ;  /* 0x00000004260a5981 */ /* 0x000ea2000c1e1b00 */
[----:B------:R-:W-:Y:S02]  /*0370*/  ISETP.NE.AND P0, PT, R40, RZ, PT ;  /* 0x000000ff2800720c */ /* 0x000fe40003f05270 */
[----:B------:R-:W-:-:S03]  /*0380*/  ISETP.NE.AND P6, PT, R37, RZ, PT ;  /* 0x000000ff2500720c */ /* 0x000fc60003fc5270 */
[----:B-1----:R-:W1:Y:S08]  /*0390*/  @P2 LDC.64 R42, c[0x0][0x218] ;  /* 0x00008600ff2a2b82 */ /* 0x002e700000000a00 */
[----:B------:R-:W5:Y:S01]  /*03a0*/  @P1 LDC.64 R40, c[0x0][0x218] ;  /* 0x00008600ff281b82 */ /* 0x000f620000000a00 */
[----:B---3--:R-:W-:-:S07]  /*03b0*/  @P4 LEA R4, P5, R12, R4, 0x3 ;  /* 0x000000040c044211 */ /* 0x008fce00078a18ff */
[----:B------:R-:W3:Y:S01]  /*03c0*/  @P0 LDC.64 R44, c[0x0][0x218] ;  /* 0x00008600ff2c0b82 */ /* 0x000ee20000000a00 */
[----:B------:R-:W-:Y:S02]  /*03d0*/  @P4 LEA.HI.X R5, R12, R5, R13, 0x3, P5 ;  /* 0x000000050c054211 */ /* 0x000fe400028f1c0d */
[----:B----4-:R-:W-:-:S03]  /*03e0*/  @P3 LEA R6, P5, R14, R6, 0x3 ;  /* 0x000000060e063211 */ /* 0x010fc600078a18ff */
[----:B------:R-:W4:Y:S02]  /*03f0*/  @P4 LDG.E.64 R24, desc[UR4][R4.64] ;  /* 0x0000000404184981 */ /* 0x000f24000c1e1b00 */
[----:B------:R-:W3:Y:S01]  /*0400*/  @P6 LDC.64 R12, c[0x0][0x218] ;  /* 0x00008600ff0c6b82 */ /* 0x000ee20000000a00 */
[----:B------:R-:W-:Y:S02]  /*0410*/  @P3 LEA.HI.X R7, R14, R7, R15, 0x3, P5 ;  /* 0x000000070e073211 */ /* 0x000fe400028f1c0f */
[----:B-1----:R-:W-:-:S03]  /*0420*/  @P2 LEA R42, P5, R16, R42, 0x3 ;  /* 0x0000002a102a2211 */ /* 0x002fc600078a18ff */
[----:B------:R-:W4:Y:S01]  /*0430*/  @P3 LDG.E.64 R26, desc[UR4][R6.64] ;  /* 0x00000004061a3981 */ /* 0x000f22000c1e1b00 */
[----:B------:R-:W-:Y:S01]  /*0440*/  @P2 LEA.HI.X R43, R16, R43, R17, 0x3, P5 ;  /* 0x0000002b102b2211 */ /* 0x000fe200028f1c11 */
[----:B0-----:R-:W0:Y:S01]  /*0450*/  LDC.64 R2, c[0x0][0x228] ;  /* 0x00008a00ff027b82 */ /* 0x001e220000000a00 */
[----:B-----5:R-:W-:-:S03]  /*0460*/  @P1 LEA R40, P5, R18, R40, 0x3 ;  /* 0x0000002812281211 */ /* 0x020fc600078a18ff */
[----:B------:R-:W5:Y:S01]  /*0470*/  @P2 LDG.E.64 R28, desc[UR4][R42.64] ;  /* 0x000000042a1c2981 */ /* 0x000f62000c1e1b00 */
[----:B------:R-:W-:Y:S02]  /*0480*/  @P1 LEA.HI.X R41, R18, R41, R19, 0x3, P5 ;  /* 0x0000002912291211 */ /* 0x000fe400028f1c13 */
[----:B---3--:R-:W-:-:S03]  /*0490*/  @P0 LEA R44, P5, R20, R44, 0x3 ;  /* 0x0000002c142c0211 */ /* 0x008fc600078a18ff */
[----:B------:R-:W5:Y:S01]  /*04a0*/  @P1 LDG.E.64 R30, desc[UR4][R40.64] ;  /* 0x00000004281e1981 */ /* 0x000f62000c1e1b00 */
[----:B------:R-:W-:Y:S02]  /*04b0*/  @P0 LEA.HI.X R45, R20, R45, R21, 0x3, P5 ;  /* 0x0000002d142d0211 */ /* 0x000fe400028f1c15 */
[----:B------:R-:W-:-:S03]  /*04c0*/  @P6 LEA R12, P5, R22, R12, 0x3 ;  /* 0x0000000c160c6211 */ /* 0x000fc600078a18ff */
[----:B------:R-:W3:Y:S01]  /*04d0*/  @P0 LDG.E.64 R32, desc[UR4][R44.64] ;  /* 0x000000042c200981 */ /* 0x000ee2000c1e1b00 */
[----:B------:R-:W-:-:S05]  /*04e0*/  @P6 LEA.HI.X R13, R22, R13, R23, 0x3, P5 ;  /* 0x0000000d160d6211 */ /* 0x000fca00028f1c17 */
[----:B------:R-:W3:Y:S01]  /*04f0*/  @P6 LDG.E.64 R34, desc[UR4][R12.64] ;  /* 0x000000040c226981 */ /* 0x000ee2000c1e1b00 */
[----:B0-----:R-:W-:-:S04]  /*0500*/  IMAD.WIDE.U32 R2, R0, 0x8, R2 ;  /* 0x0000000800027825 */ /* 0x001fc800078e0002 */
[----:B------:R-:W-:-:S05]  /*0510*/  IMAD.WIDE R2, R36, 0x10, R2 ;  /* 0x0000001024027825 */ /* 0x000fca00078e0202 */
[----:B--2---:R-:W-:Y:S04]  /*0520*/  STG.E.128 desc[UR4][R2.64], R8 ;  /* 0x0000000802007986 */ /* 0x004fe8000c101d04 */
[----:B----4-:R-:W-:Y:S04]  /*0530*/  STG.E.128 desc[UR4][R2.64+0x800], R24 ;  /* 0x0008001802007986 */ /* 0x010fe8000c101d04 */
[----:B-----5:R-:W-:Y:S04]  /*0540*/  STG.E.128 desc[UR4][R2.64+0x1000], R28 ;  /* 0x0010001c02007986 */ /* 0x020fe8000c101d04 */
[----:B---3--:R-:W-:Y:S01]  /*0550*/  STG.E.128 desc[UR4][R2.64+0x1800], R32 ;  /* 0x0018002002007986 */ /* 0x008fe2000c101d04 */
[----:B------:R-:W-:Y:S05]  /*0560*/  EXIT ;  /* 0x000000000000794d */ /* 0x000fea0003800000 */
.L_x_4558:
[----:B------:R-:W0:Y:S02]  /*0570*/  S2R R5, SR_TID.X ;  /* 0x0000000000057919 */ /* 0x000e240000002100 */
[----:B0-----:R-:W-:-:S04]  /*0580*/  ISETP.GE.AND P0, PT, R5, R2, PT ;  /* 0x000000020500720c */ /* 0x001fc80003f06270 */
[----:B------:R-:W-:-:S09]  /*0590*/  P2R R16, PR, RZ, 0x1 ;  /* 0x00000001ff107803 */ /* 0x000fd20000000000 */
[----:B------:R-:W-:Y:S02]  /*05a0*/  @!P0 IMAD.IADD R10, R0, 0x1, R5 ;  /* 0x00000001000a8824 */ /* 0x000fe400078e0205 */
[----:B------:R-:W-:-:S05]  /*05b0*/  @!P0 VIADD R5, R5, 0x80 ;  /* 0x0000008005058836 */ /* 0x000fca0000000000 */
[----:B------:R-:W-:-:S04]  /*05c0*/  ISETP.GE.AND P6, PT, R5, R2, PT ;  /* 0x000000020500720c */ /* 0x000fc80003fc6270 */
[----:B------:R-:W-:-:S09]  /*05d0*/  P2R R15, PR, RZ, 0x40 ;  /* 0x00000040ff0f7803 */ /* 0x000fd20000000000 */
[----:B------:R-:W-:Y:S01]  /*05e0*/  @!P6 IMAD.IADD R3, R0, 0x1, R5 ;  /* 0x000000010003e824 */ /* 0x000fe200078e0205 */
[----:B------:R-:W0:Y:S01]  /*05f0*/  @!P6 LDC.64 R8, c[0x0][0x238] ;  /* 0x00008e00ff08eb82 */ /* 0x000e220000000a00 */
[----:B------:R-:W-:-:S05]  /*0600*/  @!P6 VIADD R5, R5, 0x80 ;  /* 0x000000800505e836 */ /* 0x000fca0000000000 */
[----:B------:R-:W-:-:S13]  /*0610*/  ISETP.GE.AND P5, PT, R5, R2, PT ;  /* 0x000000020500720c */ /* 0x000fda0003fa6270 */
[----:B------:R-:W-:Y:S01]  /*0620*/  @!P5 IMAD.IADD R23, R0, 0x1, R5 ;  /* 0x000000010017d824 */ /* 0x000fe200078e0205 */
[----:B------:R-:W1:Y:S01]  /*0630*/  @!P5 LDC.64 R6, c[0x0][0x238] ;  /* 0x00008e00ff06db82 */ /* 0x000e620000000a00 */
[----:B------:R-:W-:Y:S01]  /*0640*/  @!P5 VIADD R5, R5, 0x80 ;  /* 0x000000800505d836 */ /* 0x000fe20000000000 */
[----:B0-----:R-:W-:-:S04]  /*0650*/  @!P6 IADD3 R8, P2, R3, R8, RZ ;  /* 0x000000080308e210 */ /* 0x001fc80007f5e0ff */
[----:B------:R-:W-:Y:S02]  /*0660*/  ISETP.GE.AND P1, PT, R5, R2, PT ;  /* 0x000000020500720c */ /* 0x000fe40003f26270 */
[----:B------:R-:W-:Y:S02]  /*0670*/  CS2R R44, SRZ ;  /* 0x00000000002c7805 */ /* 0x000fe4000001ff00 */
[----:B------:R-:W-:Y:S01]  /*0680*/  CS2R R36, SRZ ;  /* 0x0000000000247805 */ /* 0x000fe2000001ff00 */
[----:B------:R-:W-:Y:S01]  /*0690*/  @!P6 IMAD.X R9, RZ, RZ, R9, P2 ;  /* 0x000000ffff09e224 */ /* 0x000fe200010e0609 */
[----:B------:R-:W-:Y:S01]  /*06a0*/  PRMT R41, RZ, 0x7610, R41 ;  /* 0x00007610ff297816 */ /* 0x000fe20000000029 */
[----:B------:R-:W0:Y:S06]  /*06b0*/  @!P5 LDC.64 R26, c[0x0][0x240] ;  /* 0x00009000ff1adb82 */ /* 0x000e2c0000000a00 */
[----:B------:R-:W-:-:S02]  /*06c0*/  @!P1 IMAD.IADD R22, R0, 0x1, R5 ;  /* 0x0000000100169824 */ /* 0x000fc400078e0205 */
[----:B------:R-:W2:Y:S01]  /*06d0*/  @!P1 LDC.64 R34, c[0x0][0x238] ;  /* 0x00008e00ff229b82 */ /* 0x000ea20000000a00 */
[----:B------:R-:W-:Y:S01]  /*06e0*/  @!P1 VIADD R5, R5, 0x80 ;  /* 0x0000008005059836 */ /* 0x000fe20000000000 */
[----:B-1----:R-:W-:-:S04]  /*06f0*/  @!P5 IADD3 R6, P2, R23, R6, RZ ;  /* 0x000000061706d210 */ /* 0x002fc80007f5e0ff */
[----:B------:R-:W-:Y:S01]  /*0700*/  ISETP.GE.AND P4, PT, R5, R2, PT ;  /* 0x000000020500720c */ /* 0x000fe20003f86270 */
[----:B------:R-:W-:-:S05]  /*0710*/  @!P5 IMAD.X R7, RZ, RZ, R7, P2 ;  /* 0x000000ffff07d224 */ /* 0x000fca00010e0607 */
[----:B------:R-:W3:Y:S07]  /*0720*/  @!P5 LDG.E.U8 R6, desc[UR4][R6.64] ;  /* 0x000000040606d981 */ /* 0x000eee000c1e1100 */
[----:B------:R-:W-:Y:S01]  /*0730*/  @!P4 IMAD.IADD R39, R0, 0x1, R5 ;  /* 0x000000010027c824 */ /* 0x000fe200078e0205 */
[----:B------:R-:W1:Y:S01]  /*0740*/  @!P4 LDC.64 R32, c[0x0][0x238] ;  /* 0x00008e00ff20cb82 */ /* 0x000e620000000a00 */
[----:B------:R-:W-:Y:S01]  /*0750*/  @!P4 VIADD R5, R5, 0x80 ;  /* 0x000000800505c836 */ /* 0x000fe20000000000 */
[----:B--2---:R-:W-:-:S04]  /*0760*/  @!P1 IADD3 R34, P2, R22, R34, RZ ;  /* 0x0000002216229210 */ /* 0x004fc80007f5e0ff */
[----:B------:R-:W-:Y:S02]  /*0770*/  ISETP.GE.AND P3, PT, R5, R2, PT ;  /* 0x000000020500720c */ /* 0x000fe40003f66270 */
[----:B------:R-:W2:Y:S01]  /*0780*/  @!P4 LDC.64 R24, c[0x0][0x240] ;  /* 0x00009000ff18cb82 */ /* 0x000ea20000000a00 */
[----:B------:R-:W-:-:S10]  /*0790*/  @!P1 IMAD.X R35, RZ, RZ, R35, P2 ;  /* 0x000000ffff239224 */ /* 0x000fd400010e0623 */
[----:B------:R-:W4:Y:S01]  /*07a0*/  @!P3 LDC.64 R30, c[0x0][0x238] ;  /* 0x00008e00ff1ebb82 */ /* 0x000f220000000a00 */
[----:B------:R-:W-:Y:S02]  /*07b0*/  @!P3 IMAD.IADD R17, R0, 0x1, R5 ;  /* 0x000000010011b824 */ /* 0x000fe400078e0205 */
[----:B------:R-:W-:Y:S01]  /*07c0*/  @!P3 VIADD R5, R5, 0x80 ;  /* 0x000000800505b836 */ /* 0x000fe20000000000 */
[----:B-1----:R-:W-:-:S05]  /*07d0*/  @!P4 IADD3 R32, P2, R39, R32, RZ ;  /* 0x000000202720c210 */ /* 0x002fca0007f5e0ff */
[----:B------:R-:W-:Y:S01]  /*07e0*/  @!P4 IMAD.X R33, RZ, RZ, R33, P2 ;  /* 0x000000ffff21c224 */ /* 0x000fe200010e0621 */
[----:B----4-:R-:W-:-:S05]  /*07f0*/  @!P3 IADD3 R30, P2, R17, R30, RZ ;  /* 0x0000001e111eb210 */ /* 0x010fca0007f5e0ff */
[----:B------:R-:W-:Y:S01]  /*0800*/  @!P3 IMAD.X R31, RZ, RZ, R31, P2 ;  /* 0x000000ffff1fb224 */ /* 0x000fe200010e061f */
[----:B------:R-:W-:-:S13]  /*0810*/  ISETP.GE.AND P2, PT, R5, R2, PT ;  /* 0x000000020500720c */ /* 0x000fda0003f46270 */
[----:B------:R-:W-:Y:S01]  /*0820*/  @!P2 IMAD.IADD R14, R0, 0x1, R5 ;  /* 0x00000001000ea824 */ /* 0x000fe200078e0205 */
[----:B------:R-:W1:Y:S01]  /*0830*/  @!P2 LDC.64 R28, c[0x0][0x238] ;  /* 0x00008e00ff1cab82 */ /* 0x000e620000000a00 */
[----:B------:R-:W-:-:S05]  /*0840*/  @!P2 VIADD R5, R5, 0x80 ;  /* 0x000000800505a836 */ /* 0x000fca0000000000 */
[----:B------:R-:W-:-:S04]  /*0850*/  ISETP.GE.AND P6, PT, R5, R2, PT ;  /* 0x000000020500720c */ /* 0x000fc80003fc6270 */
[----:B------:R-:W-:-:S09]  /*0860*/  P2R R11, PR, RZ, 0x40 ;  /* 0x00000040ff0b7803 */ /* 0x000fd20000000000 */
[----:B------:R-:W4:Y:S01]  /*0870*/  @!P6 LDC.64 R12, c[0x0][0x238] ;  /* 0x00008e00ff0ceb82 */ /* 0x000f220000000a00 */
[----:B------:R-:W-:Y:S01]  /*0880*/  @!P6 IMAD.IADD R4, R0, 0x1, R5 ;  /* 0x000000010004e824 */ /* 0x000fe200078e0205 */
[----:B-1----:R-:W-:-:S05]  /*0890*/  @!P2 IADD3 R28, P0, R14, R28, RZ ;  /* 0x0000001c0e1ca210 */ /* 0x002fca0007f1e0ff */
[----:B------:R-:W-:-:S05]  /*08a0*/  @!P2 IMAD.X R29, RZ, RZ, R29, P0 ;  /* 0x000000ffff1da224 */ /* 0x000fca00000e061d */
[----:B------:R-:W2:Y:S01]  /*08b0*/  @!P2 LDG.E.U8 R38, desc[UR4][R28.64] ;  /* 0x000000041c26a981 */ /* 0x000ea2000c1e1100 */
[----:B----4-:R-:W-:-:S05]  /*08c0*/  @!P6 IADD3 R12, P0, R4, R12, RZ ;  /* 0x0000000c040ce210 */ /* 0x010fca0007f1e0ff */
[----:B------:R-:W-:Y:S01]  /*08d0*/  @!P6 IMAD.X R13, RZ, RZ, R13, P0 ;  /* 0x000000ffff0de224 */ /* 0x000fe200000e060d */
[----:B------:R-:W-:Y:S02]  /*08e0*/  ISETP.NE.AND P6, PT, R15, RZ, PT ;  /* 0x000000ff0f00720c */ /* 0x000fe40003fc5270 */
[----:B------:R-:W4:Y:S11]  /*08f0*/  @!P1 LDG.E.U8 R15, desc[UR4][R34.64] ;  /* 0x00000004220f9981 */ /* 0x000f36000c1e1100 */
[----:B------:R-:W3:Y:S01]  /*0900*/  @!P6 LDG.E.U8 R8, desc[UR4][R8.64] ;  /* 0x000000040808e981 */ /* 0x000ee2000c1e1100 */
[----:B------:R-:W1:Y:S08]  /*0910*/  @!P6 LDC.64 R18, c[0x0][0x230] ;  /* 0x00008c00ff12eb82 */ /* 0x000e700000000a00 */
[----:B------:R-:W0:Y:S01]  /*0920*/  @!P6 LDC.64 R20, c[0x0][0x240] ;  /* 0x00009000ff14eb82 */ /* 0x000e220000000a00 */
[----:B-1----:R-:W-:-:S05]  /*0930*/  @!P6 IMAD.WIDE.U32 R18, R3, 0x8, R18 ;  /* 0x000000080312e825 */ /* 0x002fca00078e0012 */
[----:B------:R1:W5:Y:S01]  /*0940*/  @!P6 LDG.E.64 R36, desc[UR4][R18.64] ;  /* 0x000000041224e981 */ /* 0x000362000c1e1b00 */
[----:B0-----:R-:W-:-:S03]  /*0950*/  @!P6 IMAD.WIDE.U32 R20, R3, 0x8, R20 ;  /* 0x000000080314e825 */ /* 0x001fc600078e0014 */
[----:B------:R0:W4:Y:S04]  /*0960*/  @!P4 LDG.E.U8 R3, desc[UR4][R32.64] ;  /* 0x000000042003c981 */ /* 0x000128000c1e1100 */
[----:B------:R0:W5:Y:S01]  /*0970*/  @!P6 LDG.E.64 R44, desc[UR4][R20.64] ;  /* 0x00000004142ce981 */ /* 0x000162000c1e1b00 */
[----:B-1----:R-:W1:Y:S01]  /*0980*/  @!P2 LDC.64 R18, c[0x0][0x240] ;  /* 0x00009000ff12ab82 */ /* 0x002e620000000a00 */
[----:B0-----:R-:W-:-:S07]  /*0990*/  CS2R R32, SRZ ;  /* 0x0000000000207805 */ /* 0x001fce000001ff00 */
[----:B------:R-:W0:Y:S01]  /*09a0*/  @!P5 LDC.64 R20, c[0x0][0x230] ;  /* 0x00008c00ff14db82 */ /* 0x000e220000000a00 */
[----:B---3--:R-:W-:-:S07]  /*09b0*/  @!P6 ISETP.NE.AND P0, PT, R8, RZ, PT ;  /* 0x000000ff0800e20c */ /* 0x008fce0003f05270 */
[----:B------:R-:W3:Y:S01]  /*09c0*/  @!P1 LDC.64 R8, c[0x0][0x240] ;  /* 0x00009000ff089b82 */ /* 0x000ee20000000a00 */
[----:B------:R-:W-:Y:S02]  /*09d0*/  @!P6 SEL R5, RZ, 0x1, !P0 ;  /* 0x00000001ff05e807 */ /* 0x000fe40004000000 */
[----:B------:R-:W-:Y:S02]  /*09e0*/  ISETP.NE.AND P0, PT, R16, RZ, PT ;  /* 0x000000ff1000720c */ /* 0x000fe40003f05270 */
[----:B------:R-:W-:Y:S02]  /*09f0*/  @!P6 PRMT R41, R5, 0x7610, R41 ;  /* 0x000076100529e816 */ /* 0x000fe40000000029 */
[----:B------:R-:W-:Y:S02]  /*0a00*/  @!P5 ISETP.NE.AND P6, PT, R6, RZ, PT ;  /* 0x000000ff0600d20c */ /* 0x000fe40003fc5270 */
[----:B------:R-:W1:Y:S02]  /*0a10*/  @!P3 LDC.64 R6, c[0x0][0x240] ;  /* 0x00009000ff06bb82 */ /* 0x000e640000000a00 */
[----:B------:R-:W-:-:S02]  /*0a20*/  @!P5 SEL R16, RZ, 0x1, !P6 ;  /* 0x00000001ff10d807 */ /* 0x000fc40007000000 */
[----:B------:R-:W-:Y:S02]  /*0a30*/  ISETP.NE.AND P6, PT, R11, RZ, PT ;  /* 0x000000ff0b00720c */ /* 0x000fe40003fc5270 */
[----:B------:R0:W4:Y:S11]  /*0a40*/  @!P3 LDG.E.U8 R11, desc[UR4][R30.64] ;  /* 0x000000041e0bb981 */ /* 0x000136000c1e1100 */
[----:B------:R2:W4:Y:S01]  /*0a50*/  @!P6 LDG.E.U8 R5, desc[UR4][R12.64] ;  /* 0x000000040c05e981 */ /* 0x000522000c1e1100 */
[----:B---3--:R-:W-:-:S05]  /*0a60*/  @!P1 IMAD.WIDE.U32 R8, R22, 0x8, R8 ;  /* 0x0000000816089825 */ /* 0x008fca00078e0008 */
[----:B------:R3:W5:Y:S01]  /*0a70*/  @!P1 LDG.E.64 R32, desc[UR4][R8.64] ;  /* 0x0000000408209981 */ /* 0x000762000c1e1b00 */
[----:B0-----:R-:W-:Y:S01]  /*0a80*/  CS2R R30, SRZ ;  /* 0x00000000001e7805 */ /* 0x001fe2000001ff00 */
[----:B--2---:R-:W-:Y:S01]  /*0a90*/  @!P4 IMAD.WIDE.U32 R24, R39, 0x8, R24 ;  /* 0x000000082718c825 */ /* 0x004fe200078e0018 */
[----:B------:R-:W0:Y:S01]  /*0aa0*/  @!P1 LDC.64 R12, c[0x0][0x230] ;  /* 0x00008c00ff0c9b82 */ /* 0x000e220000000a00 */
[----:B------:R-:W-:Y:S02]  /*0ab0*/  CS2R R28, SRZ ;  /* 0x00000000001c7805 */ /* 0x000fe4000001ff00 */
[----:B-1----:R-:W-:Y:S01]  /*0ac0*/  @!P3 IMAD.WIDE.U32 R6, R17, 0x8, R6 ;  /* 0x000000081106b825 */ /* 0x002fe200078e0006 */
[----:B------:R1:W5:Y:S03]  /*0ad0*/  @!P4 LDG.E.64 R30, desc[UR4][R24.64] ;  /* 0x00000004181ec981 */ /* 0x000366000c1e1b00 */
[----:B------:R-:W-:Y:S01]  /*0ae0*/  @!P5 IMAD.WIDE.U32 R20, R23, 0x8, R20 ;  /* 0x000000081714d825 */ /* 0x000fe200078e0014 */
[----:B------:R2:W5:Y:S01]  /*0af0*/  @!P3 LDG.E.64 R28, desc[UR4][R6.64] ;  /* 0x00000004061cb981 */ /* 0x000562000c1e1b00 */
[----:B---3--:R-:W3:Y:S01]  /*0b00*/  @!P4 LDC.64 R8, c[0x0][0x230] ;  /* 0x00008c00ff08cb82 */ /* 0x008ee20000000a00 */
[----:B-1----:R-:W-:-:S02]  /*0b10*/  CS2R R24, SRZ ;  /* 0x0000000000187805 */ /* 0x002fc4000001ff00 */
[----:B------:R-:W-:Y:S01]  /*0b20*/  CS2R R34, SRZ ;  /* 0x0000000000227805 */ /* 0x000fe2000001ff00 */
[----:B------:R-:W-:-:S04]  /*0b30*/  @!P5 IMAD.WIDE.U32 R26, R23, 0x8, R26 ;  /* 0x00000008171ad825 */ /* 0x000fc800078e001a */
[----:B--2---:R-:W1:Y:S01]  /*0b40*/  @!P3 LDC.64 R6, c[0x0][0x230] ;  /* 0x00008c00ff06bb82 */ /* 0x004e620000000a00 */
[----:B------:R2:W5:Y:S01]  /*0b50*/  @!P5 LDG.E.64 R24, desc[UR4][R20.64] ;  /* 0x000000041418d981 */ /* 0x000562000c1e1b00 */
[----:B------:R-:W-:-:S03]  /*0b60*/  @!P2 IMAD.WIDE.U32 R18, R14, 0x8, R18 ;  /* 0x000000080e12a825 */ /* 0x000fc600078e0012 */
[----:B------:R3:W5:Y:S01]  /*0b70*/  @!P5 LDG.E.64 R34, desc[UR4][R26.64] ;  /* 0x000000041a22d981 */ /* 0x000762000c1e1b00 */
[----:B--2---:R-:W-:Y:S01]  /*0b80*/  CS2R R20, SRZ ;  /* 0x0000000000147805 */ /* 0x004fe2000001ff00 */
[----:B---3--:R-:W-:Y:S01]  /*0b90*/  @!P4 IMAD.WIDE.U32 R8, R39, 0x8, R8 ;  /* 0x000000082708c825 */ /* 0x008fe200078e0008 */
[----:B------:R-:W-:-:S04]  /*0ba0*/  CS2R R26, SRZ ;  /* 0x00000000001a7805 */ /* 0x000fc8000001ff00 */
[----:B------:R2:W5:Y:S04]  /*0bb0*/  @!P4 LDG.E.64 R20, desc[UR4][R8.64] ;  /* 0x000000040814c981 */ /* 0x000568000c1e1b00 */
[----:B------:R0:W5:Y:S01]  /*0bc0*/  @!P2 LDG.E.64 R26, desc[UR4][R18.64] ;  /* 0x00000004121aa981 */ /* 0x000162000c1e1b00 */
[----:B--2---:R-:W2:Y:S01]  /*0bd0*/  @!P2 LDC.64 R8, c[0x0][0x230] ;  /* 0x00008c00ff08ab82 */ /* 0x004ea20000000a00 */
[----:B0-----:R-:W-:Y:S01]  /*0be0*/  @!P1 IMAD.WIDE.U32 R18, R22, 0x8, R12 ;  /* 0x0000000816129825 */ /* 0x001fe200078e000c */
[----:B------:R-:W-:Y:S02]  /*0bf0*/  CS2R R22, SRZ ;  /* 0x0000000000167805 */ /* 0x000fe4000001ff00 */
[----:B------:R-:W-:-:S04]  /*0c00*/  PRMT R40, RZ, 0x7610, R40 ;  /* 0x00007610ff287816 */ /* 0x000fc80000000028 */
[----:B------:R-:W0:Y:S01]  /*0c10*/  @!P6 LDC.64 R12, c[0x0][0x240] ;  /* 0x00009000ff0ceb82 */ /* 0x000e220000000a00 */
[----:B-1----:R-:W-:Y:S01]  /*0c20*/  @!P3 IMAD.WIDE.U32 R6, R17, 0x8, R6 ;  /* 0x000000081106b825 */ /* 0x002fe200078e0006 */
[----:B------:R-:W-:Y:S01]  /*0c30*/  @!P5 PRMT R40, R16, 0x7610, R40 ;  /* 0x000076101028d816 */ /* 0x000fe20000000028 */
[----:B------:R1:W5:Y:S01]  /*0c40*/  @!P1 LDG.E.64 R22, desc[UR4][R18.64] ;  /* 0x0000000412169981 */ /* 0x000362000c1e1b00 */
[----:B----4-:R-:W-:-:S04]  /*0c50*/  @!P1 ISETP.NE.AND P5, PT, R15, RZ, PT ;  /* 0x000000ff0f00920c */ /* 0x010fc80003fa5270 */
[----:B------:R-:W-:Y:S02]  /*0c60*/  @!P1 SEL R15, RZ, 0x1, !P5 ;  /* 0x00000001ff0f9807 */ /* 0x000fe40006800000 */
[----:B-1----:R-:W-:Y:S02]  /*0c70*/  CS2R R18, SRZ ;  /* 0x0000000000127805 */ /* 0x002fe4000001ff00 */
[----:B------:R-:W-:Y:S02]  /*0c80*/  @!P4 ISETP.NE.AND P5, PT, R3, RZ, PT ;  /* 0x000000ff0300c20c */ /* 0x000fe40003fa5270 */
[----:B------:R-:W-:Y:S02]  /*0c90*/  PRMT R3, RZ, 0x7610, R3 ;  /* 0x00007610ff037816 */ /* 0x000fe40000000003 */
[----:B------:R1:W5:Y:S02]  /*0ca0*/  @!P3 LDG.E.64 R18, desc[UR4][R6.64] ;  /* 0x000000040612b981 */ /* 0x000364000c1e1b00 */
[----:B------:R-:W-:Y:S01]  /*0cb0*/  @!P1 PRMT R3, R15, 0x7610, R3 ;  /* 0x000076100f039816 */ /* 0x000fe20000000003 */
[----:B--2---:R-:W-:Y:S01]  /*0cc0*/  @!P2 IMAD.WIDE.U32 R8, R14, 0x8, R8 ;  /* 0x000000080e08a825 */ /* 0x004fe200078e0008 */
[----:B------:R-:W-:-:S02]  /*0cd0*/  CS2R R14, SRZ ;  /* 0x00000000000e7805 */ /* 0x000fc4000001ff00 */
[----:B------:R-:W-:-:S04]  /*0ce0*/  CS2R R16, SRZ ;  /* 0x0000000000107805 */ /* 0x000fc8000001ff00 */
[----:B------:R2:W5:Y:S01]  /*0cf0*/  @!P2 LDG.E.64 R14, desc[UR4][R8.64] ;  /* 0x00000004080ea981 */ /* 0x000562000c1e1b00 */
[----:B-1----:R-:W1:Y:S01]  /*0d00*/  @!P6 LDC.64 R6, c[0x0][0x230] ;  /* 0x00008c00ff06eb82 */ /* 0x002e620000000a00 */
[----:B0-----:R-:W-:-:S05]  /*0d10*/  @!P6 IMAD.WIDE.U32 R12, R4, 0x8, R12 ;  /* 0x00000008040ce825 */ /* 0x001fca00078e000c */
[----:B------:R0:W5:Y:S02]  /*0d20*/  @!P6 LDG.E.64 R16, desc[UR4][R12.64] ;  /* 0x000000040c10e981 */ /* 0x000164000c1e1b00 */
[----:B--2---:R-:W2:Y:S01]  /*0d30*/  @!P0 LDC.64 R8, c[0x0][0x230] ;  /* 0x00008c00ff088b82 */ /* 0x004ea20000000a00 */
[----:B0-----:R-:W-:Y:S01]  /*0d40*/  CS2R R12, SRZ ;  /* 0x00000000000c7805 */ /* 0x001fe2000001ff00 */
[----:B-1----:R-:W-:-:S05]  /*0d50*/  @!P6 IMAD.WIDE.U32 R6, R4, 0x8, R6 ;  /* 0x000000080406e825 */ /* 0x002fca00078e0006 */
[----:B------:R0:W5:Y:S01]  /*0d60*/  @!P6 LDG.E.64 R12, desc[UR4][R6.64] ;  /* 0x00000004060ce981 */ /* 0x000162000c1e1b00 */
[----:B--2---:R-:W-:Y:S01]  /*0d70*/  @!P0 IMAD.WIDE.U32 R8, R10, 0x8, R8 ;  /* 0x000000080a088825 */ /* 0x004fe200078e0008 */
[----:B0-----:R-:W-:Y:S02]  /*0d80*/  PRMT R6, RZ, 0x7610, R6 ;  /* 0x00007610ff067816 */ /* 0x001fe40000000006 */
[----:B------:R-:W-:Y:S02]  /*0d90*/  PRMT R4, RZ, 0x7610, R4 ;  /* 0x00007610ff047816 */ /* 0x000fe40000000004 */
[----:B------:R-:W-:Y:S02]  /*0da0*/  PRMT R7, RZ, 0x7610, R7 ;  /* 0x00007610ff077816 */ /* 0x000fe40000000007 */
[----:B------:R-:W-:Y:S02]  /*0db0*/  @!P3 ISETP.NE.AND P1, PT, R11, RZ, PT ;  /* 0x000000ff0b00b20c */ /* 0x000fe40003f25270 */
[----:B------:R-:W-:-:S02]  /*0dc0*/  @!P4 SEL R11, RZ, 0x1, !P5 ;  /* 0x00000001ff0bc807 */ /* 0x000fc40006800000 */
[----:B------:R-:W-:-:S04]  /*0dd0*/  @!P2 ISETP.NE.AND P5, PT, R38, RZ, PT ;  /* 0x000000ff2600a20c */ /* 0x000fc80003fa5270 */
[----:B------:R-:W-:-:S04]  /*0de0*/  @!P2 SEL R38, RZ, 0x1, !P5 ;  /* 0x00000001ff26a807 */ /* 0x000fc80006800000 */
[----:B------:R-:W-:Y:S02]  /*0df0*/  @!P2 PRMT R6, R38, 0x7610, R6 ;  /* 0x000076102606a816 */ /* 0x000fe40000000006 */
[----:B------:R-:W-:-:S06]  /*0e00*/  CS2R R38, SRZ ;  /* 0x0000000000267805 */ /* 0x000fcc000001ff00 */
[----:B------:R0:W5:Y:S02]  /*0e10*/  @!P0 LDG.E.64 R38, desc[UR4][R8.64] ;  /* 0x0000000408268981 */ /* 0x000164000c1e1b00 */
[----:B0-----:R-:W0:Y:S01]  /*0e20*/  @!P0 LDC.64 R8, c[0x0][0x238] ;  /* 0x00008e00ff088b82 */ /* 0x001e220000000a00 */
[----:B------:R-:W-:Y:S02]  /*0e30*/  @!P4 PRMT R4, R11, 0x7610, R4 ;  /* 0x000076100b04c816 */ /* 0x000fe40000000004 */
[----:B------:R-:W-:Y:S02]  /*0e40*/  @!P6 ISETP.NE.AND P4, PT, R5, RZ, PT ;  /* 0x000000ff0500e20c */ /* 0x000fe40003f85270 */
[----:B------:R-:W-:Y:S02]  /*0e50*/  PRMT R5, RZ, 0x7610, R5 ;  /* 0x00007610ff057816 */ /* 0x000fe40000000005 */
[----:B------:R-:W-:-:S04]  /*0e60*/  @!P3 SEL R11, RZ, 0x1, !P1 ;  /* 0x00000001ff0bb807 */ /* 0x000fc80004800000 */
[----:B------:R-:W-:Y:S02]  /*0e70*/  @!P3 PRMT R5, R11, 0x7610, R5 ;  /* 0x000076100b05b816 */ /* 0x000fe40000000005 */
[----:B------:R-:W-:Y:S02]  /*0e80*/  @!P6 SEL R11, RZ, 0x1, !P4 ;  /* 0x00000001ff0be807 */ /* 0x000fe40006000000 */
[----:B0-----:R-:W-:-:S05]  /*0e90*/  @!P0 IADD3 R8, P1, R10, R8, RZ ;  /* 0x000000080a088210 */ /* 0x001fca0007f3e0ff */
[----:B------:R-:W-:Y:S01]  /*0ea0*/  @!P0 IMAD.X R9, RZ, RZ, R9, P1 ;  /* 0x000000ffff098224 */ /* 0x000fe200008e0609 */
[----:B------:R-:W-:-:S04]  /*0eb0*/  @!P6 PRMT R7, R11, 0x7610, R7 ;  /* 0x000076100b07e816 */ /* 0x000fc80000000007 */
[----:B------:R0:W2:Y:S02]  /*0ec0*/  @!P0 LDG.E.U8 R11, desc[UR4][R8.64] ;  /* 0x00000004080b8981 */ /* 0x0000a4000c1e1100 */
[----:B0-----:R-:W0:Y:S01]  /*0ed0*/  @!P0 LDC.64 R8, c[0x0][0x240] ;  /* 0x00009000ff088b82 */ /* 0x001e220000000a00 */
[----:B------:R-:W-:Y:S01]  /*0ee0*/  CS2R R42, SRZ ;  /* 0x00000000002a7805 */ /* 0x000fe2000001ff00 */
[----:B------:R-:W-:Y:S01]  /*0ef0*/  BSSY B0, `(.L_x_4559) ;  /* 0x0000015000007945 */ /* 0x000fe20003800000 */
[----:B0-----:R-:W-:-:S05]  /*0f00*/  @!P0 IMAD.WIDE.U32 R8, R10, 0x8, R8 ;  /* 0x000000080a088825 */ /* 0x001fca00078e0008 */
[----:B------:R0:W5:Y:S02]  /*0f10*/  @!P0 LDG.E.64 R42, desc[UR4][R8.64] ;  /* 0x00000004082a8981 */ /* 0x000164000c1e1b00 */
[----:B0-----:R-:W-:Y:S01]  /*0f20*/  PRMT R8, RZ, 0x7610, R8 ;  /* 0x00007610ff087816 */ /* 0x001fe20000000008 */
[----:B------:R-:W-:Y:S01]  /*0f30*/  IMAD.MOV.U32 R9, RZ, RZ, RZ ;  /* 0x000000ffff097224 */ /* 0x000fe200078e00ff */
[----:B--2---:R-:W-:-:S04]  /*0f40*/  @!P0 ISETP.NE.AND P1, PT, R11, RZ, PT ;  /* 0x000000ff0b00820c */ /* 0x004fc80003f25270 */
[----:B------:R-:W-:-:S04]  /*0f50*/  @!P0 SEL R10, RZ, 0x1, !P1 ;  /* 0x00000001ff0a8807 */ /* 0x000fc80004800000 */
        /* <DEDUP_REMOVED lines=11> */
.L_x_4562:
[----:B------:R-:W-:Y:S05]  /*1010*/  BSYNC B1 ;  /* 0x0000000000017941 */ /* 0x000fea0003800000 */
.L_x_4561:
[----:B-----5:R-:W-:Y:S02]  /*1020*/  IMAD.MOV.U32 R11, RZ, RZ, R39 ;  /* 0x000000ffff0b7224 */ /* 0x020fe400078e0027 */
[----:B------:R-:W-:-:S07]  /*1030*/  IMAD.MOV.U32 R10, RZ, RZ, R38 ;  /* 0x000000ffff0a7224 */ /* 0x000fce00078e0026 */
.L_x_4560:
[----:B------:R-:W-:Y:S05]  /*1040*/  BSYNC B0 ;  /* 0x0000000000007941 */ /* 0x000fea0003800000 */
.L_x_4559:
[----:B-----5:R-:W0:Y:S01]  /*1050*/  S2R R42, SR_TID.X ;  /* 0x00000000002a7919 */ /* 0x020e220000002100 */
[----:B------:R-:W-:Y:S01]  /*1060*/  BSSY B0, `(.L_x_4563) ;  /* 0x0000010000007945 */ /* 0x000fe20003800000 */
[----:B------:R-:W-:Y:S02]  /*1070*/  IMAD.MOV.U32 R8, RZ, RZ, RZ ;  /* 0x000000ffff087224 */ /* 0x000fe400078e00ff */
[----:B0-----:R-:W-:-:S05]  /*1080*/  VIADD R43, R42, 0x80 ;  /* 0x000000802a2b7836 */ /* 0x001fca0000000000 */
        /* <DEDUP_REMOVED lines=10> */
.L_x_4566:
[----:B------:R-:W-:Y:S05]  /*1130*/  BSYNC B1 ;  /* 0x0000000000017941 */ /* 0x000fea0003800000 */
.L_x_4565:
[----:B-----5:R-:W-:Y:S02]  /*1140*/  IMAD.MOV.U32 R9, RZ, RZ, R37 ;  /* 0x000000ffff097224 */ /* 0x020fe400078e0025 */
[----:B------:R-:W-:-:S07]  /*1150*/  IMAD.MOV.U32 R8, RZ, RZ, R36 ;  /* 0x000000ffff087224 */ /* 0x000fce00078e0024 */
.L_x_4564:
[----:B------:R-:W-:Y:S05]  /*1160*/  BSYNC B0 ;  /* 0x0000000000007941 */ /* 0x000fea0003800000 */
.L_x_4563:
        /* <DEDUP_REMOVED lines=14> */
.L_x_4570:
[----:B------:R-:W-:Y:S05]  /*1250*/  BSYNC B1 ;  /* 0x0000000000017941 */ /* 0x000fea0003800000 */
.L_x_4569:
[----:B-----5:R-:W-:Y:S02]  /*1260*/  IMAD.MOV.U32 R37, RZ, RZ, R25 ;  /* 0x000000ffff257224 */ /* 0x020fe400078e0019 */
[----:B------:R-:W-:-:S07]  /*1270*/  IMAD.MOV.U32 R36, RZ, RZ, R24 ;  /* 0x000000ffff247224 */ /* 0x000fce00078e0018 */
.L_x_4568:
[----:B------:R-:W-:Y:S05]  /*1280*/  BSYNC B0 ;  /* 0x0000000000007941 */ /* 0x000fea0003800000 */
.L_x_4567:
        /* <DEDUP_REMOVED lines=13> */
.L_x_4574:
[----:B------:R-:W-:Y:S05]  /*1360*/  BSYNC B1 ;  /* 0x0000000000017941 */ /* 0x000fea0003800000 */
.L_x_4573:
[----:B-----5:R-:W-:Y:S02]  /*1370*/  IMAD.MOV.U32 R39, RZ, RZ, R23 ;  /* 0x000000ffff277224 */ /* 0x020fe400078e0017 */
[----:B------:R-:W-:-:S07]  /*1380*/  IMAD.MOV.U32 R38, RZ, RZ, R22 ;  /* 0x000000ffff267224 */ /* 0x000fce00078e0016 */
.L_x_4572:
[----:B------:R-:W-:Y:S05]  /*1390*/  BSYNC B0 ;  /* 0x0000000000007941 */ /* 0x000fea0003800000 */
.L_x_4571:
        /* <DEDUP_REMOVED lines=14> */
.L_x_4578:
[----:B------:R-:W-:Y:S05]  /*1480*/  BSYNC B1 ;  /* 0x0000000000017941 */ /* 0x000fea0003800000 */
.L_x_4577:
[----:B-----5:R-:W-:Y:S02]  /*1490*/  IMAD.MOV.U32 R25, RZ, RZ, R21 ;  /* 0x000000ffff197224 */ /* 0x020fe400078e0015 */
[----:B------:R-:W-:-:S07]  /*14a0*/  IMAD.MOV.U32 R24, RZ, RZ, R20 ;  /* 0x000000ffff187224 */ /* 0x000fce00078e0014 */
.L_x_4576:
[----:B------:R-:W-:Y:S05]  /*14b0*/  BSYNC B0 ;  /* 0x0000000000007941 */ /* 0x000fea0003800000 */
.L_x_4575:
        /* <DEDUP_REMOVED lines=13> */
.L_x_4582:
[----:B------:R-:W-:Y:S05]  /*1590*/  BSYNC B1 ;  /* 0x0000000000017941 */ /* 0x000fea0003800000 */
.L_x_4581:
[----:B-----5:R-:W-:Y:S02]  /*15a0*/  IMAD.MOV.U32 R23, RZ, RZ, R19 ;  /* 0x000000ffff177224 */ /* 0x020fe400078e0013 */
[----:B------:R-:W-:-:S07]  /*15b0*/  IMAD.MOV.U32 R22, RZ, RZ, R18 ;  /* 0x000000ffff167224 */ /* 0x000fce00078e0012 */
.L_x_4580:
[----:B------:R-:W-:Y:S05]  /*15c0*/  BSYNC B0 ;  /* 0x0000000000007941 */ /* 0x000fea0003800000 */
.L_x_4579:
        /* <DEDUP_REMOVED lines=14> */
.L_x_4586:
[----:B------:R-:W-:Y:S05]  /*16b0*/  BSYNC B1 ;  /* 0x0000000000017941 */ /* 0x000fea0003800000 */
.L_x_4585:
[----:B-----5:R-:W-:Y:S02]  /*16c0*/  IMAD.MOV.U32 R19, RZ, RZ, R15 ;  /* 0x000000ffff137224 */ /* 0x020fe400078e000f */
[----:B------:R-:W-:-:S07]  /*16d0*/  IMAD.MOV.U32 R18, RZ, RZ, R14 ;  /* 0x000000ffff127224 */ /* 0x000fce00078e000e */
.L_x_4584:
[----:B------:R-:W-:Y:S05]  /*16e0*/  BSYNC B0 ;  /* 0x0000000000007941 */ /* 0x000fea0003800000 */
.L_x_4583:
        /* <DEDUP_REMOVED lines=13> */
.L_x_4590:
[----:B------:R-:W-:Y:S05]  /*17c0*/  BSYNC B1 ;  /* 0x0000000000017941 */ /* 0x000fea0003800000 */
.L_x_4589:
[----:B-----5:R-:W-:Y:S02]  /*17d0*/  IMAD.MOV.U32 R5, RZ, RZ, R13 ;  /* 0x000000ffff057224 */ /* 0x020fe400078e000d */
[----:B------:R-:W-:-:S07]  /*17e0*/  IMAD.MOV.U32 R4, RZ, RZ, R12 ;  /* 0x000000ffff047224 */ /* 0x000fce00078e000c */
.L_x_4588:
[----:B------:R-:W-:Y:S05]  /*17f0*/  BSYNC B0 ;  /* 0x0000000000007941 */ /* 0x000fea0003800000 */
.L_x_4587:
[----:B------:R-:W0:Y:S01]  /*1800*/  @!P0 LDC.64 R6, c[0x0][0x228] ;  /* 0x00008a00ff068b82 */ /* 0x000e220000000a00 */
[----:B------:R-:W-:Y:S01]  /*1810*/  @!P0 IMAD.IADD R3, R0, 0x1, R42 ;  /* 0x0000000100038824 */ /* 0x000fe200078e022a */
[----:B------:R-:W-:Y:S04]  /*1820*/  BSSY B0, `(.L_x_4591) ;  /* 0x0000031000007945 */ /* 0x000fe80003800000 */
[----:B------:R-:W-:Y:S01]  /*1830*/  BSSY B1, `(.L_x_4592) ;  /* 0x0000029000017945 */ /* 0x000fe20003800000 */
[----:B0-----:R-:W-:-:S04]  /*1840*/  @!P0 IMAD.WIDE.U32 R6, R3, 0x8, R6 ;  /* 0x0000000803068825 */ /* 0x001fc800078e0006 */
[----:B------:R-:W-:Y:S01]  /*1850*/  IMAD.MOV.U32 R3, RZ, RZ, R42 ;  /* 0x000000ffff037224 */ /* 0x000fe200078e002a */
[----:B------:R0:W-:Y:S01]  /*1860*/  @!P0 STG.E.64 desc[UR4][R6.64], R10 ;  /* 0x0000000a06008986 */ /* 0x0001e2000c101b04 */
[----:B------:R-:W-:-:S05]  /*1870*/  @!P0 IMAD.MOV.U32 R3, RZ, RZ, R43 ;  /* 0x000000ffff038224 */ /* 0x000fca00078e002b */
[----:B------:R-:W-:-:S13]  /*1880*/  ISETP.GE.AND P0, PT, R3, R2, PT ;  /* 0x000000020300720c */ /* 0x000fda0003f06270 */
[----:B0-----:R-:W-:Y:S05]  /*1890*/  @P0 BRA `(.L_x_4593) ;  /* 0x0000000000300947 */ /* 0x001fea0003800000 */
[----:B------:R-:W0:Y:S01]  /*18a0*/  LDC.64 R6, c[0x0][0x228] ;  /* 0x00008a00ff067b82 */ /* 0x000e220000000a00 */
[----:B------:R-:W-:Y:S02]  /*18b0*/  IMAD.IADD R11, R0, 0x1, R3 ;  /* 0x00000001000b7824 */ /* 0x000fe400078e0203 */
[----:B------:R-:W-:-:S05]  /*18c0*/  VIADD R3, R3, 0x80 ;  /* 0x0000008003037836 */ /* 0x000fca0000000000 */
[----:B------:R-:W-:Y:S01]  /*18d0*/  ISETP.GE.AND P0, PT, R3, R2, PT ;  /* 0x000000020300720c */ /* 0x000fe20003f06270 */
[----:B0-----:R-:W-:-:S05]  /*18e0*/  IMAD.WIDE.U32 R6, R11, 0x8, R6 ;  /* 0x000000080b067825 */ /* 0x001fca00078e0006 */
[----:B------:R0:W-:Y:S07]  /*18f0*/  STG.E.64 desc[UR4][R6.64], R8 ;  /* 0x0000000806007986 */ /* 0x0001ee000c101b04 */
[----:B------:R-:W-:Y:S05]  /*1900*/  @P0 BRA `(.L_x_4594) ;  /* 0x0000000000300947 */ /* 0x000fea0003800000 */
[----:B0-----:R-:W0:Y:S01]  /*1910*/  LDC.64 R6, c[0x0][0x228] ;  /* 0x00008a00ff067b82 */ /* 0x001e220000000a00 */
[----:B------:R-:W-:Y:S02]  /*1920*/  IMAD.IADD R9, R0, 0x1, R3 ;  /* 0x0000000100097824 */ /* 0x000fe400078e0203 */
[----:B------:R-:W-:Y:S02]  /*1930*/  VIADD R3, R3, 0x80 ;  /* 0x0000008003037836 */ /* 0x000fe40000000000 */
[----:B0-----:R-:W-:-:S05]  /*1940*/  IMAD.WIDE.U32 R6, R9, 0x8, R6 ;  /* 0x0000000809067825 */ /* 0x001fca00078e0006 */
[----:B------:R0:W-:Y:S02]  /*1950*/  STG.E.64 desc[UR4][R6.64], R36 ;  /* 0x0000002406007986 */ /* 0x0001e4000c101b04 */
.L_x_4593:
[----:B------:R-:W-:-:S13]  /*1960*/  ISETP.GE.AND P0, PT, R3, R2, PT ;  /* 0x000000020300720c */ /* 0x000fda0003f06270 */
[----:B------:R-:W-:Y:S05]  /*1970*/  @P0 BRA `(.L_x_4595) ;  /* 0x0000000000300947 */ /* 0x000fea0003800000 */
[----:B0-----:R-:W0:Y:S01]  /*1980*/  LDC.64 R6, c[0x0][0x228] ;  /* 0x00008a00ff067b82 */ /* 0x001e220000000a00 */
[----:B------:R-:W-:Y:S02]  /*1990*/  IMAD.IADD R9, R0, 0x1, R3 ;  /* 0x0000000100097824 */ /* 0x000fe400078e0203 */
[----:B------:R-:W-:Y:S02]  /*19a0*/  VIADD R3, R3, 0x80 ;  /* 0x0000008003037836 */ /* 0x000fe40000000000 */
[----:B0-----:R-:W-:-:S05]  /*19b0*/  IMAD.WIDE.U32 R6, R9, 0x8, R6 ;  /* 0x0000000809067825 */ /* 0x001fca00078e0006 */
[----:B------:R1:W-:Y:S02]  /*19c0*/  STG.E.64 desc[UR4][R6.64], R38 ;  /* 0x0000002606007986 */ /* 0x0003e4000c101b04 */
.L_x_4594:
[----:B------:R-:W-:-:S13]  /*19d0*/  ISETP.GE.AND P0, PT, R3, R2, PT ;  /* 0x000000020300720c */ /* 0x000fda0003f06270 */
[----:B------:R-:W-:Y:S05]  /*19e0*/  @P0 BRA `(.L_x_4596) ;  /* 0x0000000000340947 */ /* 0x000fea0003800000 */
[----:B01----:R-:W0:Y:S01]  /*19f0*/  LDC.64 R6, c[0x0][0x228] ;  /* 0x00008a00ff067b82 */ /* 0x003e220000000a00 */
[----:B------:R-:W-:Y:S02]  /*1a00*/  IMAD.IADD R9, R0, 0x1, R3 ;  /* 0x0000000100097824 */ /* 0x000fe400078e0203 */
[----:B------:R-:W-:Y:S02]  /*1a10*/  VIADD R3, R3, 0x80 ;  /* 0x0000008003037836 */ /* 0x000fe40000000000 */
[----:B0-----:R-:W-:-:S05]  /*1a20*/  IMAD.WIDE.U32 R6, R9, 0x8, R6 ;  /* 0x0000000809067825 */ /* 0x001fca00078e0006 */
[----:B------:R1:W-:Y:S02]  /*1a30*/  STG.E.64 desc[UR4][R6.64], R24 ;  /* 0x0000001806007986 */ /* 0x0003e4000c101b04 */
.L_x_4595:
[----:B------:R-:W-:-:S13]  /*1a40*/  ISETP.GE.AND P0, PT, R3, R2, PT ;  /* 0x000000020300720c */ /* 0x000fda0003f06270 */
[----:B------:R-:W-:Y:S05]  /*1a50*/  @P0 BREAK B1 ;  /* 0x0000000000010942 */ /* 0x000fea0003800000 */
[----:B------:R-:W-:Y:S05]  /*1a60*/  @P0 BRA `(.L_x_4597) ;  /* 0x0000000000300947 */ /* 0x000fea0003800000 */
[----:B01----:R-:W0:Y:S01]  /*1a70*/  LDC.64 R6, c[0x0][0x228] ;  /* 0x00008a00ff067b82 */ /* 0x003e220000000a00 */
[----:B------:R-:W-:Y:S02]  /*1a80*/  IMAD.IADD R9, R0, 0x1, R3 ;  /* 0x0000000100097824 */ /* 0x000fe400078e0203 */
[----:B------:R-:W-:Y:S02]  /*1a90*/  VIADD R3, R3, 0x80 ;  /* 0x0000008003037836 */ /* 0x000fe40000000000 */
[----:B0-----:R-:W-:-:S05]  /*1aa0*/  IMAD.WIDE.U32 R6, R9, 0x8, R6 ;  /* 0x0000000809067825 */ /* 0x001fca00078e0006 */
[----:B------:R2:W-:Y:S02]  /*1ab0*/  STG.E.64 desc[UR4][R6.64], R22 ;  /* 0x0000001606007986 */ /* 0x0005e4000c101b04 */
.L_x_4596:
[----:B------:R-:W-:Y:S05]  /*1ac0*/  BSYNC B1 ;  /* 0x0000000000017941 */ /* 0x000fea0003800000 */
.L_x_4592:
[----:B------:R-:W-:-:S13]  /*1ad0*/  ISETP.GE.AND P0, PT, R3, R2, PT ;  /* 0x000000020300720c */ /* 0x000fda0003f06270 */
[----:B012---:R-:W0:Y:S01]  /*1ae0*/  @!P0 LDC.64 R6, c[0x0][0x228] ;  /* 0x00008a00ff068b82 */ /* 0x007e220000000a00 */
[----:B------:R-:W-:Y:S02]  /*1af0*/  @!P0 IMAD.IADD R9, R0, 0x1, R3 ;  /* 0x0000000100098824 */ /* 0x000fe400078e0203 */
[----:B------:R-:W-:Y:S02]  /*1b00*/  @!P0 VIADD R3, R3, 0x80 ;  /* 0x0000008003038836 */ /* 0x000fe40000000000 */
[----:B0-----:R-:W-:-:S05]  /*1b10*/  @!P0 IMAD.WIDE.U32 R6, R9, 0x8, R6 ;  /* 0x0000000809068825 */ /* 0x001fca00078e0006 */
[----:B------:R2:W-:Y:S02]  /*1b20*/  @!P0 STG.E.64 desc[UR4][R6.64], R18 ;  /* 0x0000001206008986 */ /* 0x0005e4000c101b04 */
.L_x_4597:
[----:B------:R-:W-:Y:S05]  /*1b30*/  BSYNC B0 ;  /* 0x0000000000007941 */ /* 0x000fea0003800000 */
.L_x_4591:
[----:B------:R-:W-:Y:S05]  /*1b40*/  WARPSYNC.ALL ;  /* 0x0000000000007948 */ /* 0x000fea0003800000 */
[----:B------:R-:W-:-:S13]  /*1b50*/  ISETP.GE.AND P0, PT, R3, R2, PT ;  /* 0x000000020300720c */ /* 0x000fda0003f06270 */
[----:B------:R-:W-:Y:S05]  /*1b60*/  @P0 EXIT ;  /* 0x000000000000094d */ /* 0x000fea0003800000 */
[----:B012---:R-:W0:Y:S01]  /*1b70*/  LDC.64 R6, c[0x0][0x228] ;  /* 0x00008a00ff067b82 */ /* 0x007e220000000a00 */
[----:B------:R-:W-:-:S04]  /*1b80*/  IMAD.IADD R3, R0, 0x1, R3 ;  /* 0x0000000100037824 */ /* 0x000fc800078e0203 */
[----:B0-----:R-:W-:-:S05]  /*1b90*/  IMAD.WIDE.U32 R2, R3, 0x8, R6 ;  /* 0x0000000803027825 */ /* 0x001fca00078e0006 */
[----:B------:R-:W-:Y:S01]  /*1ba0*/  STG.E.64 desc[UR4][R2.64], R4 ;  /* 0x0000000402007986 */ /* 0x000fe2000c101b04 */
[----:B------:R-:W-:Y:S05]  /*1bb0*/  EXIT ;  /* 0x000000000000794d */ /* 0x000fea0003800000 */
.L_x_4598:
        /* <DEDUP_REMOVED lines=12> */
.L_x_28019:


//--------------------- .text._ZN2at6native29vectorized_elementwise_kernelILi4EZZZNS0_28launch_masked_scatter_kernelERKNS_10TensorBaseES4_S4_S4_ENKUlvE_clEvENKUlvE7_clEvEUlN3c107complexIfEEblE_St5arrayIPcLm4EEEEviT0_T1_ --------------------------
	.section	.text._ZN2at6native29vectorized_elementwise_kernelILi4EZZZNS0_28launch_masked_scatter_kernelERKNS_10TensorBaseES4_S4_S4_ENKUlvE_clEvENKUlvE7_clEvEUlN3c107complexIfEEblE_St5arrayIPcLm4EEEEviT0_T1_,"ax",@progbits
	.align	128
        .global         _ZN2at6native29vectorized_elementwise_kernelILi4EZZZNS0_28launch_masked_scatter_kernelERKNS_10TensorBaseES4_S4_S4_ENKUlvE_clEvENKUlvE7_clEvEUlN3c107complexIfEEblE_St5arrayIPcLm4EEEEviT0_T1_
        .type           _ZN2at6native29vectorized_elementwise_kernelILi4EZZZNS0_28launch_masked_scatter_kernelERKNS_10TensorBaseES4_S4_S4_ENKUlvE_clEvENKUlvE7_clEvEUlN3c107complexIfEEblE_St5arrayIPcLm4EEEEviT0_T1_,@function
        .size           _ZN2at6native29vectorized_elementwise_kernelILi4EZZZNS0_28launch_masked_scatter_kernelERKNS_10TensorBaseES4_S4_S4_ENKUlvE_clEvENKUlvE7_clEvEUlN3c107complexIfEEblE_St5arrayIPcLm4EEEEviT0_T1_,(.L_x_28020 - _ZN2at6native29vectorized_elementwise_kernelILi4EZZZNS0_28launch_masked_scatter_kernelERKNS_10TensorBaseES4_S4_S4_ENKUlvE_clEvENKUlvE7_clEvEUlN3c107complexIfEEblE_St5arrayIPcLm4EEEEviT0_T1_)
        .other          _ZN2at6native29vectorized_elementwise_kernelILi4EZZZNS0_28launch_masked_scatter_kernelERKNS_10TensorBaseES4_S4_S4_ENKUlvE_clEvENKUlvE7_clEvEUlN3c107complexIfEEblE_St5arrayIPcLm4EEEEviT0_T1_,@"STO_CUDA_ENTRY STV_DEFAULT"
_ZN2at6native29vectorized_elementwise_kernelILi4EZZZNS0_28launch_masked_scatter_kernelERKNS_10TensorBaseES4_S4_S4_ENKUlvE_clEvENKUlvE7_clEvEUlN3c107complexIfEEblE_St5arrayIPcLm4EEEEviT0_T1_:
.text._ZN2at6native29vectorized_elementwise_kernelILi4EZZZNS0_28launch_masked_scatter_kernelERKNS_10TensorBaseES4_S4_S4_ENKUlvE_clEvENKUlvE7_clEvEUlN3c107complexIfEEblE_St5arrayIPcLm4EEEEviT0_T1_:
        /* <DEDUP_REMOVED lines=18> */
[----:B------:R-:W-:-:S05]  /*0120*/  IMAD.WIDE.U32 R44, R36, 0x20, R2 ;  /* 0x00000020242c7825 */ /* 0x000fca00078e0002 */
[----:B------:R-:W5:Y:S01]  /*0130*/  LDG.E.128 R4, desc[UR4][R44.64] ;  /* 0x000000042c047981 */ /* 0x000f62000c1e1d00 */
[----:B---3--:R-:W-:-:S03]  /*0140*/  IMAD.WIDE R2, R0, 0x8, R8 ;  /* 0x0000000800027825 */ /* 0x008fc600078e0208 */
[----:B------:R-:W3:Y:S01]  /*0150*/  LDG.E.128 R12, desc[UR4][R44.64+0x10] ;  /* 0x000010042c0c7981 */ /* 0x000ee2000c1e1d00 */
[----:B------:R-:W-:-:S03]  /*0160*/  IMAD.WIDE.U32 R42, R36, 0x20, R2 ;  /* 0x00000020242a7825 */ /* 0x000fc600078e0002 */
[----:B------:R-:W3:Y:S04]  /*0170*/  LDG.E.128 R16, desc[UR4][R44.64+0x1000] ;  /* 0x001000042c107981 */ /* 0x000ee8000c1e1d00 */
[----:B------:R-:W3:Y:S04]  /*0180*/  LDG.E.128 R8, desc[UR4][R42.64] ;  /* 0x000000042a087981 */ /* 0x000ee8000c1e1d00 */
[----:B------:R-:W3:Y:S04]  /*0190*/  LDG.E.128 R20, desc[UR4][R44.64+0x1010] ;  /* 0x001010042c147981 */ /* 0x000ee8000c1e1d00 */
[----:B------:R-:W3:Y:S04]  /*01a0*/  LDG.E.128 R24, desc[UR4][R42.64+0x10] ;  /* 0x000010042a187981 */ /* 0x000ee8000c1e1d00 */
[----:B------:R-:W3:Y:S04]  /*01b0*/  LDG.E.128 R28, desc[UR4][R42.64+0x1000] ;  /* 0x001000042a1c7981 */ /* 0x000ee8000c1e1d00 */
[----:B------:R1:W3:Y:S01]  /*01c0*/  LDG.E.128 R32, desc[UR4][R42.64+0x1010] ;  /* 0x001010042a207981 */ /* 0x0002e2000c1e1d00 */
[----:B----4-:R-:W-:-:S04]  /*01d0*/  PRMT R2, R40, 0x7770, RZ ;  /* 0x0000777028027816 */ /* 0x010fc800000000ff */
[----:B------:R-:W-:Y:S02]  /*01e0*/  ISETP.NE.AND P6, PT, R2, RZ, PT ;  /* 0x000000ff0200720c */ /* 0x000fe40003fc5270 */
[----:B------:R-:W-:-:S04]  /*01f0*/  PRMT R2, R40, 0x7771, RZ ;  /* 0x0000777128027816 */ /* 0x000fc800000000ff */
[----:B------:R-:W-:-:S07]  /*0200*/  ISETP.NE.AND P5, PT, R2, RZ, PT ;  /* 0x000000ff0200720c */ /* 0x000fce0003fa5270 */
[----:B------:R-:W5:Y:S01]  /*0210*/  @P6 LDC.64 R2, c[0x0][0x218] ;  /* 0x00008600ff026b82 */ /* 0x000f620000000a00 */
[----:B------:R-:W-:-:S07]  /*0220*/  PRMT R41, R40, 0x7772, RZ ;  /* 0x0000777228297816 */ /* 0x000fce00000000ff */
[----:B0-----:R-:W0:Y:S01]  /*0230*/  @P5 LDC.64 R38, c[0x0][0x218] ;  /* 0x00008600ff265b82 */ /* 0x001e220000000a00 */
[----:B------:R-:W-:Y:S02]  /*0240*/  ISETP.NE.AND P4, PT, R41, RZ, PT ;  /* 0x000000ff2900720c */ /* 0x000fe40003f85270 */
[----:B------:R-:W-:-:S04]  /*0250*/  PRMT R40, R40, 0x7773, RZ ;  /* 0x0000777328287816 */ /* 0x000fc800000000ff */
[----:B------:R-:W-:Y:S02]  /*0260*/  ISETP.NE.AND P3, PT, R40, RZ, PT ;  /* 0x000000ff2800720c */ /* 0x000fe40003f65270 */
[C---:B--2---:R-:W-:Y:S02]  /*0270*/  PRMT R40, R37.reuse, 0x7770, RZ ;  /* 0x0000777025287816 */ /* 0x044fe400000000ff */
[----:B-----5:R-:W-:Y:S02]  /*0280*/  @P6 LEA R2, P0, R4, R2, 0x3 ;  /* 0x0000000204026211 */ /* 0x020fe400078018ff */
[----:B------:R-:W-:Y:S02]  /*0290*/  ISETP.NE.AND P2, PT, R40, RZ, PT ;  /* 0x000000ff2800720c */ /* 0x000fe40003f45270 */
[----:B------:R-:W-:Y:S02]  /*02a0*/  @P6 LEA.HI.X R3, R4, R3, R5, 0x3, P0 ;  /* 0x0000000304036211 */ /* 0x000fe400000f1c05 */
[----:B------:R-:W2:Y:S01]  /*02b0*/  @P4 LDC.64 R4, c[0x0][0x218] ;  /* 0x00008600ff044b82 */ /* 0x000ea20000000a00 */
[----:B------:R-:W-:-:S02]  /*02c0*/  PRMT R40, R37, 0x7771, RZ ;  /* 0x0000777125287816 */ /* 0x000fc400000000ff */
[----:B0-----:R-:W-:Y:S01]  /*02d0*/  @P5 LEA R38, P0, R6, R38, 0x3 ;  /* 0x0000002606265211 */ /* 0x001fe200078018ff */
[----:B---3--:R0:W3:Y:S01]  /*02e0*/  @P6 LDG.E.64 R8, desc[UR4][R2.64] ;  /* 0x0000000402086981 */ /* 0x0080e2000c1e1b00 */
[----:B------:R-:W-:Y:S02]  /*02f0*/  ISETP.NE.AND P1, PT, R40, RZ, PT ;  /* 0x000000ff2800720c */ /* 0x000fe40003f25270 */
[C---:B------:R-:W-:Y:S02]  /*0300*/  PRMT R40, R37.reuse, 0x7772, RZ ;  /* 0x0000777225287816 */ /* 0x040fe400000000ff */
[----:B------:R-:W-:Y:S01]  /*0310*/  @P5 LEA.HI.X R39, R6, R39, R7, 0x3, P0 ;  /* 0x0000002706275211 */ /* 0x000fe200000f1c07 */
[----:B-1----:R-:W1:Y:S01]  /*0320*/  @P2 LDC.64 R42, c[0x0][0x218] ;  /* 0x00008600ff2a2b82 */ /* 0x002e620000000a00 */
[----:B------:R-:W-:Y:S02]  /*0330*/  ISETP.NE.AND P0, PT, R40, RZ, PT ;  /* 0x000000ff2800720c */ /* 0x000fe40003f05270 */
[----:B------:R-:W-:Y:S01]  /*0340*/  PRMT R37, R37, 0x7773, RZ ;  /* 0x0000777325257816 */ /* 0x000fe200000000ff */
[----:B------:R-:W3:Y:S04]  /*0350*/  @P5 LDG.E.64 R10, desc[UR4][R38.64] ;  /* 0x00000004260a5981 */ /* 0x000ee8000c1e1b00 */
[----:B------:R-:W4:Y:S01]  /*0360*/  @P3 LDC.64 R6, c[0x0][0x218] ;  /* 0x00008600ff063b82 */ /* 0x000f220000000a00 */
[----:B------:R-:W-:-:S07]  /*0370*/  ISETP.NE.AND P6, PT, R37, RZ, PT ;  /* 0x000000ff2500720c */ /* 0x000fce0003fc5270 */
[----:B------:R-:W5:Y:S01]  /*0380*/  @P1 LDC.64 R40, c[0x0][0x218] ;  /* 0x00008600ff281b82 */ /* 0x000f620000000a00 */
[----:B--2---:R-:W-:-:S07]  /*0390*/  @P4 LEA R4, P5, R12, R4, 0x3 ;  /* 0x000000040c044211 */ /* 0x004fce00078a18ff */
[----:B------:R-:W2:Y:S01]  /*03a0*/  @P0 LDC.64 R44, c[0x0][0x218] ;  /* 0x00008600ff2c0b82 */ /* 0x000ea20000000a00 */
[----:B------:R-:W-:-:S05]  /*03b0*/  @P4 LEA.HI.X R5, R12, R5, R13, 0x3, P5 ;  /* 0x000000050c054211 */ /* 0x000fca00028f1c0d */
[----:B------:R-:W3:Y:S02]  /*03c0*/  @P4 LDG.E.64 R24, desc[UR4][R4.64] ;  /* 0x0000000404184981 */ /* 0x000ee4000c1e1b00 */
[----:B------:R-:W2:Y:S01]  /*03d0*/  @P6 LDC.64 R12, c[0x0][0x218] ;  /* 0x00008600ff0c6b82 */ /* 0x000ea20000000a00 */
[----:B----4-:R-:W-:-:S04]  /*03e0*/  @P3 LEA R6, P5, R14, R6, 0x3 ;  /* 0x000000060e063211 */ /* 0x010fc800078a18ff */
[----:B------:R-:W-:Y:S02]  /*03f0*/  @P3 LEA.HI.X R7, R14, R7, R15, 0x3, P5 ;  /* 0x000000070e073211 */ /* 0x000fe400028f1c0f */
[C---:B-1----:R-:W-:Y:S01]  /*0400*/  @P2 LEA R42, P5, R16.reuse, R42, 0x3 ;  /* 0x0000002a102a2211 */ /* 0x042fe200078a18ff */
[----:B0-----:R-:W0:Y:S02]  /*0410*/  LDC.64 R2, c[0x0][0x228] ;  /* 0x00008a00ff027b82 */ /* 0x001e240000000a00 */
[----:B------:R-:W4:Y:S01]  /*0420*/  @P3 LDG.E.64 R26, desc[UR4][R6.64] ;  /* 0x00000004061a3981 */ /* 0x000f22000c1e1b00 */
[----:B------:R-:W-:Y:S02]  /*0430*/  @P2 LEA.HI.X R43, R16, R43, R17, 0x3, P5 ;  /* 0x0000002b102b2211 */ /* 0x000fe400028f1c11 */
[----:B-----5:R-:W-:-:S03]  /*0440*/  @P1 LEA R40, P5, R18, R40, 0x3 ;  /* 0x0000002812281211 */ /* 0x020fc600078a18ff */
[----:B------:R-:W5:Y:S01]  /*0450*/  @P2 LDG.E.64 R28, desc[UR4][R42.64] ;  /* 0x000000042a1c2981 */ /* 0x000f62000c1e1b00 */
[----:B------:R-:W-:Y:S02]  /*0460*/  @P1 LEA.HI.X R41, R18, R41, R19, 0x3, P5 ;  /* 0x0000002912291211 */ /* 0x000fe400028f1c13 */
[----:B--2---:R-:W-:-:S03]  /*0470*/  @P0 LEA R44, P5, R20, R44, 0x3 ;  /* 0x0000002c142c0211 */ /* 0x004fc600078a18ff */
[----:B------:R-:W5:Y:S01]  /*0480*/  @P1 LDG.E.64 R30, desc[UR4][R40.64] ;  /* 0x00000004281e1981 */ /* 0x000f62000c1e1b00 */
[----:B------:R-:W-:Y:S02]  /*0490*/  @P0 LEA.HI.X R45, R20, R45, R21, 0x3, P5 ;  /* 0x0000002d142d0211 */ /* 0x000fe400028f1c15 */
[----:B------:R-:W-:-:S03]  /*04a0*/  @P6 LEA R12, P5, R22, R12, 0x3 ;  /* 0x0000000c160c6211 */ /* 0x000fc600078a18ff */
[----:B------:R-:W2:Y:S01]  /*04b0*/  @P0 LDG.E.64 R32, desc[UR4][R44.64] ;  /* 0x000000042c200981 */ /* 0x000ea2000c1e1b00 */
[----:B------:R-:W-:-:S05]  /*04c0*/  @P6 LEA.HI.X R13, R22, R13, R23, 0x3, P5 ;  /* 0x0000000d160d6211 */ /* 0x000fca00028f1c17 */
[----:B------:R-:W2:Y:S01]  /*04d0*/  @P6 LDG.E.64 R34, desc[UR4][R12.64] ;  /* 0x000000040c226981 */ /* 0x000ea2000c1e1b00 */
[----:B0-----:R-:W-:-:S04]  /*04e0*/  IMAD.WIDE.U32 R2, R0, 0x8, R2 ;  /* 0x0000000800027825 */ /* 0x001fc800078e0002 */
[----:B------:R-:W-:-:S05]  /*04f0*/  IMAD.WIDE R2, R36, 0x20, R2 ;  /* 0x0000002024027825 */ /* 0x000fca00078e0202 */
[----:B---3--:R-:W-:Y:S04]  /*0500*/  STG.E.128 desc[UR4][R2.64], R8 ;  /* 0x0000000802007986 */ /* 0x008fe8000c101d04 */
[----:B----4-:R-:W-:Y:S04]  /*0510*/  STG.E.128 desc[UR4][R2.64+0x10], R24 ;  /* 0x0000101802007986 */ /* 0x010fe8000c101d04 */
[----:B-----5:R-:W-:Y:S04]  /*0520*/  STG.E.128 desc[UR4][R2.64+0x1000], R28 ;  /* 0x0010001c02007986 */ /* 0x020fe8000c101d04 */
[----:B--2---:R-:W-:Y:S01]  /*0530*/  STG.E.128 desc[UR4][R2.64+0x1010], R32 ;  /* 0x0010102002007986 */ /* 0x004fe2000c101d04 */
[----:B------:R-:W-:Y:S05]  /*0540*/  EXIT ;  /* 0x000000000000794d */ /* 0x000fea0003800000 */
.L_x_4599:
        /* <DEDUP_REMOVED lines=170> */
.L_x_4603:
[----:B------:R-:W-:Y:S05]  /*0ff0*/  BSYNC B1 ;  /* 0x0000000000017941 */ /* 0x000fea0003800000 */
.L_x_4602:
[----:B-----5:R-:W-:Y:S02]  /*1000*/  IMAD.MOV.U32 R11, RZ, RZ, R39 ;  /* 0x000000ffff0b7224 */ /* 0x020fe400078e0027 */
[----:B------:R-:W-:-:S07]  /*1010*/  IMAD.MOV.U32 R10, RZ, RZ, R38 ;  /* 0x000000ffff0a7224 */ /* 0x000fce00078e0026 */
.L_x_4601:
[----:B------:R-:W-:Y:S05]  /*1020*/  BSYNC B0 ;  /* 0x0000000000007941 */ /* 0x000fea0003800000 */
.L_x_4600:
        /* <DEDUP_REMOVED lines=14> */
.L_x_4607:
[----:B------:R-:W-:Y:S05]  /*1110*/  BSYNC B1 ;  /* 0x0000000000017941 */ /* 0x000fea0003800000 */
.L_x_4606:
[----:B-----5:R-:W-:Y:S02]  /*1120*/  IMAD.MOV.U32 R9, RZ, RZ, R37 ;  /* 0x000000ffff097224 */ /* 0x020fe400078e0025 */
[----:B------:R-:W-:-:S07]  /*1130*/  IMAD.MOV.U32 R8, RZ, RZ, R36 ;  /* 0x000000ffff087224 */ /* 0x000fce00078e0024 */
.L_x_4605:
[----:B------:R-:W-:Y:S05]  /*1140*/  BSYNC B0 ;  /* 0x0000000000007941 */ /* 0x000fea0003800000 */
.L_x_4604:
        /* <DEDUP_REMOVED lines=14> */
.L_x_4611:
[----:B------:R-:W-:Y:S05]  /*1230*/  BSYNC B1 ;  /* 0x0000000000017941 */ /* 0x000fea0003800000 */
.L_x_4610:
[----:B-----5:R-:W-:Y:S02]  /*1240*/  IMAD.MOV.U32 R37, RZ, RZ, R25 ;  /* 0x000000ffff257224 */ /* 0x020fe400078e0019 */
[----:B------:R-:W-:-:S07]  /*1250*/  IMAD.MOV.U32 R36, RZ, RZ, R24 ;  /* 0x000000ffff247224 */ /* 0x000fce00078e0018 */
.L_x_4609:
[----:B------:R-:W-:Y:S05]  /*1260*/  BSYNC B0 ;  /* 0x0000000000007941 */ /* 0x000fea0003800000 */
.L_x_4608:
        /* <DEDUP_REMOVED lines=13> */
.L_x_4615:
[----:B------:R-:W-:Y:S05]  /*1340*/  BSYNC B1 ;  /* 0x0000000000017941 */ /* 0x000fea0003800000 */
.L_x_4614:
[----:B-----5:R-:W-:Y:S02]  /*1350*/  IMAD.MOV.U32 R39, RZ, RZ, R23 ;  /* 0x000000ffff277224 */ /* 0x020fe400078e0017 */
[----:B------:R-:W-:-:S07]  /*1360*/  IMAD.MOV.U32 R38, RZ, RZ, R22 ;  /* 0x000000ffff267224 */ /* 0x000fce00078e0016 */
.L_x_4613:
[----:B------:R-:W-:Y:S05]  /*1370*/  BSYNC B0 ;  /* 0x0000000000007941 */ /* 0x000fea0003800000 */
.L_x_4612:
        /* <DEDUP_REMOVED lines=14> */
.L_x_4619:
[----:B------:R-:W-:Y:S05]  /*1460*/  BSYNC B1 ;  /* 0x0000000000017941 */ /* 0x000fea0003800000 */
.L_x_4618:
[----:B-----5:R-:W-:Y:S02]  /*1470*/  IMAD.MOV.U32 R25, RZ, RZ, R21 ;  /* 0x000000ffff197224 */ /* 0x020fe400078e0015 */
[----:B------:R-:W-:-:S07]  /*1480*/  IMAD.MOV.U32 R24, RZ, RZ, R20 ;  /* 0x000000ffff187224 */ /* 0x000fce00078e0014 */
.L_x_4617:
[----:B------:R-:W-:Y:S05]  /*1490*/  BSYNC B0 ;  /* 0x0000000000007941 */ /* 0x000fea0003800000 */
.L_x_4616:
        /* <DEDUP_REMOVED lines=13> */
.L_x_4623:
[----:B------:R-:W-:Y:S05]  /*1570*/  BSYNC B1 ;  /* 0x0000000000017941 */ /* 0x000fea0003800000 */
.L_x_4622:
[----:B-----5:R-:W-:Y:S02]  /*1580*/  IMAD.MOV.U32 R23, RZ, RZ, R19 ;  /* 0x000000ffff177224 */ /* 0x020fe400078e0013 */
[----:B------:R-:W-:-:S07]  /*1590*/  IMAD.MOV.U32 R22, RZ, RZ, R18 ;  /* 0x000000ffff167224 */ /* 0x000fce00078e0012 */
.L_x_4621:
[----:B------:R-:W-:Y:S05]  /*15a0*/  BSYNC B0 ;  /* 0x0000000000007941 */ /* 0x000fea0003800000 */
.L_x_4620:
        /* <DEDUP_REMOVED lines=14> */
.L_x_4627:
[----:B------:R-:W-:Y:S05]  /*1690*/  BSYNC B1 ;  /* 0x0000000000017941 */ /* 0x000fea0003800000 */
.L_x_4626:
[----:B-----5:R-:W-:Y:S02]  /*16a0*/  IMAD.MOV.U32 R19, RZ, RZ, R15 ;  /* 0x000000ffff137224 */ /* 0x020fe400078e000f */
[----:B------:R-:W-:-:S07]  /*16b0*/  IMAD.MOV.U32 R18, RZ, RZ, R14 ;  /* 0x000000ffff127224 */ /* 0x000fce00078e000e */
.L_x_4625:
[----:B------:R-:W-:Y:S05]  /*16c0*/  BSYNC B0 ;  /* 0x0000000000007941 */ /* 0x000fea0003800000 */
.L_x_4624:
        /* <DEDUP_REMOVED lines=13> */
.L_x_4631:
[----:B------:R-:W-:Y:S05]  /*17a0*/  BSYNC B1 ;  /* 0x0000000000017941 */ /* 0x000fea0003800000 */
.L_x_4630:
[----:B-----5:R-:W-:Y:S02]  /*17b0*/  IMAD.MOV.U32 R5, RZ, RZ, R13 ;  /* 0x000000ffff057224 */ /* 0x020fe400078e000d */
[----:B------:R-:W-:-:S07]  /*17c0*/  IMAD.MOV.U32 R4, RZ, RZ, R12 ;  /* 0x000000ffff047224 */ /* 0x000fce00078e000c */
.L_x_4629:
[----:B------:R-:W-:Y:S05]  /*17d0*/  BSYNC B0 ;  /* 0x0000000000007941 */ /* 0x000fea0003800000 */
.L_x_4628:
        /* <DEDUP_REMOVED lines=22> */
.L_x_4634:
[----:B------:R-:W-:-:S13]  /*1940*/  ISETP.GE.AND P0, PT, R3, R2, PT ;  /* 0x000000020300720c */ /* 0x000fda0003f06270 */
[----:B------:R-:W-:Y:S05]  /*1950*/  @P0 BRA `(.L_x_4636) ;  /* 0x0000000000300947 */ /* 0x000fea0003800000 */
[----:B0-----:R-:W0:Y:S01]  /*1960*/  LDC.64 R6, c[0x0][0x228] ;  /* 0x00008a00ff067b82 */ /* 0x001e220000000a00 */
[----:B------:R-:W-:Y:S02]  /*1970*/  IMAD.IADD R9, R0, 0x1, R3 ;  /* 0x0000000100097824 */ /* 0x000fe400078e0203 */
[----:B------:R-:W-:Y:S02]  /*1980*/  VIADD R3, R3, 0x80 ;  /* 0x0000008003037836 */ /* 0x000fe40000000000 */
[----:B0-----:R-:W-:-:S05]  /*1990*/  IMAD.WIDE.U32 R6, R9, 0x8, R6 ;  /* 0x0000000809067825 */ /* 0x001fca00078e0006 */
[----:B------:R1:W-:Y:S02]  /*19a0*/  STG.E.64 desc[UR4][R6.64], R38 ;  /* 0x0000002606007986 */ /* 0x0003e4000c101b04 */
.L_x_4635:
[----:B------:R-:W-:-:S13]  /*19b0*/  ISETP.GE.AND P0, PT, R3, R2, PT ;  /* 0x000000020300720c */ /* 0x000fda0003f06270 */
[----:B------:R-:W-:Y:S05]  /*19c0*/  @P0 BRA `(.L_x_4637) ;  /* 0x0000000000340947 */ /* 0x000fea0003800000 */
[----:B01----:R-:W0:Y:S01]  /*19d0*/  LDC.64 R6, c[0x0][0x228] ;  /* 0x00008a00ff067b82 */ /* 0x003e220000000a00 */
[----:B------:R-:W-:Y:S02]  /*19e0*/  IMAD.IADD R9, R0, 0x1, R3 ;  /* 0x0000000100097824 */ /* 0x000fe400078e0203 */
[----:B------:R-:W-:Y:S02]  /*19f0*/  VIADD R3, R3, 0x80 ;  /* 0x0000008003037836 */ /* 0x000fe40000000000 */
[----:B0-----:R-:W-:-:S05]  /*1a00*/  IMAD.WIDE.U32 R6, R9, 0x8, R6 ;  /* 0x0000000809067825 */ /* 0x001fca00078e0006 */
[----:B------:R1:W-:Y:S02]  /*1a10*/  STG.E.64 desc[UR4][R6.64], R24 ;  /* 0x0000001806007986 */ /* 0x0003e4000c101b04 */
.L_x_4636:
        /* <DEDUP_REMOVED lines=8> */
.L_x_4637:
[----:B------:R-:W-:Y:S05]  /*1aa0*/  BSYNC B1 ;  /* 0x0000000000017941 */ /* 0x000fea0003800000 */
.L_x_4633:
[----:B------:R-:W-:-:S13]  /*1ab0*/  ISETP.GE.AND P0, PT, R3, R2, PT ;  /* 0x000000020300720c */ /* 0x000fda0003f06270 */
[----:B012---:R-:W0:Y:S01]  /*1ac0*/  @!P0 LDC.64 R6, c[0x0][0x228] ;  /* 0x00008a00ff068b82 */ /* 0x007e220000000a00 */
[----:B------:R-:W-:Y:S02]  /*1ad0*/  @!P0 IMAD.IADD R9, R0, 0x1, R3 ;  /* 0x0000000100098824 */ /* 0x000fe400078e0203 */
[----:B------:R-:W-:Y:S02]  /*1ae0*/  @!P0 VIADD R3, R3, 0x80 ;  /* 0x0000008003038836 */ /* 0x000fe40000000000 */
[----:B0-----:R-:W-:-:S05]  /*1af0*/  @!P0 IMAD.WIDE.U32 R6, R9, 0x8, R6 ;  /* 0x0000000809068825 */ /* 0x001fca00078e0006 */
[----:B------:R2:W-:Y:S02]  /*1b00*/  @!P0 STG.E.64 desc[UR4][R6.64], R18 ;  /* 0x0000001206008986 */ /* 0x0005e4000c101b04 */
.L_x_4638:
[----:B------:R-:W-:Y:S05]  /*1b10*/  BSYNC B0 ;  /* 0x0000000000007941 */ /* 0x000fea0003800000 */
.L_x_4632:
        /* <DEDUP_REMOVED lines=8> */
.L_x_4639:
        /* <DEDUP_REMOVED lines=14> */
.L_x_28020:


//--------------------- .text._ZN2at6native29vectorized_elementwise_kernelILi8EZZZNS0_28launch_masked_scatter_kernelERKNS_10TensorBaseES4_S4_S4_ENKUlvE_clEvENKUlvE7_clEvEUlN3c107complexIfEEblE_St5arrayIPcLm4EEEEviT0_T1_ --------------------------
	.section	.text._ZN2at6native29vectorized_elementwise_kernelILi8EZZZNS0_28launch_masked_scatter_kernelERKNS_10TensorBaseES4_S4_S4_ENKUlvE_clEvENKUlvE7_clEvEUlN3c107complexIfEEblE_St5arrayIPcLm4EEEEviT0_T1_,"ax",@progbits
	.align	128
        .global         _ZN2at6native29vectorized_elementwise_kernelILi8EZZZNS0_28launch_masked_scatter_kernelERKNS_10TensorBaseES4_S4_S4_ENKUlvE_clEvENKUlvE7_clEvEUlN3c107complexIfEEblE_St5arrayIPcLm4EEEEviT0_T1_
        .type           _ZN2at6native29vectorized_elementwise_kernelILi8EZZZNS0_28launch_masked_scatter_kernelERKNS_10TensorBaseES4_S4_S4_ENKUlvE_clEvENKUlvE7_clEvEUlN3c107complexIfEEblE_St5arrayIPcLm4EEEEviT0_T1_,@function
        .size           _ZN2at6native29vectorized_elementwise_kernelILi8EZZZNS0_28launch_masked_scatter_kernelERKNS_10TensorBaseES4_S4_S4_ENKUlvE_clEvENKUlvE7_clEvEUlN3c107complexIfEEblE_St5arrayIPcLm4EEEEviT0_T1_,(.L_x_28021 - _ZN2at6native29vectorized_elementwise_kernelILi8EZZZNS0_28launch_masked_scatter_kernelERKNS_10TensorBaseES4_S4_S4_ENKUlvE_clEvENKUlvE7_clEvEUlN3c107complexIfEEblE_St5arrayIPcLm4EEEEviT0_T1_)
        .other          _ZN2at6native29vectorized_elementwise_kernelILi8EZZZNS0_28launch_masked_scatter_kernelERKNS_10TensorBaseES4_S4_S4_ENKUlvE_clEvENKUlvE7_clEvEUlN3c107complexIfEEblE_St5arrayIPcLm4EEEEviT0_T1_,@"STO_CUDA_ENTRY STV_DEFAULT"
_ZN2at6native29vectorized_elementwise_kernelILi8EZZZNS0_28launch_masked_scatter_kernelERKNS_10TensorBaseES4_S4_S4_ENKUlvE_clEvENKUlvE7_clEvEUlN3c107complexIfEEblE_St5arrayIPcLm4EEEEviT0_T1_:
.text._ZN2at6native29vectorized_elementwise_kernelILi8EZZZNS0_28launch_masked_scatter_kernelERKNS_10TensorBaseES4_S4_S4_ENKUlvE_clEvENKUlvE7_clEvEUlN3c107complexIfEEblE_St5arrayIPcLm4EEEEviT0_T1_:
        /* <DEDUP_REMOVED lines=17> */
[----:B------:R-:W-:-:S05]  /*0110*/  IMAD.WIDE.U32 R36, R2, 0x40, R4 ;  /* 0x0000004002247825 */ /* 0x000fca00078e0004 */
[----:B------:R-:W2:Y:S01]  /*0120*/  LDG.E.128 R32, desc[UR4][R36.64] ;  /* 0x0000000424207981 */ /* 0x000ea2000c1e1d00 */
[----:B---3--:R-:W-:-:S03]  /*0130*/  IMAD.WIDE R4, R0, 0x8, R6 ;  /* 0x0000000800047825 */ /* 0x008fc600078e0206 */
[----:B------:R-:W3:Y:S01]  /*0140*/  LDG.E.128 R20, desc[UR4][R36.64+0x10] ;  /* 0x0000100424147981 */ /* 0x000ee2000c1e1d00 */
[----:B------:R-:W-:-:S03]  /*0150*/  IMAD.WIDE.U32 R40, R2, 0x40, R4 ;  /* 0x0000004002287825 */ /* 0x000fc600078e0004 */
[----:B------:R-:W5:Y:S04]  /*0160*/  LDG.E.128 R24, desc[UR4][R36.64+0x20] ;  /* 0x0000200424187981 */ /* 0x000f68000c1e1d00 */
[----:B------:R-:W3:Y:S04]  /*0170*/  LDG.E.128 R16, desc[UR4][R40.64] ;  /* 0x0000000428107981 */ /* 0x000ee8000c1e1d00 */
[----:B------:R0:W5:Y:S04]  /*0180*/  LDG.E.128 R28, desc[UR4][R36.64+0x30] ;  /* 0x00003004241c7981 */ /* 0x000168000c1e1d00 */
[----:B------:R-:W5:Y:S04]  /*0190*/  LDG.E.128 R12, desc[UR4][R40.64+0x10] ;  /* 0x00001004280c7981 */ /* 0x000f68000c1e1d00 */
[----:B------:R-:W5:Y:S04]  /*01a0*/  LDG.E.128 R8, desc[UR4][R40.64+0x20] ;  /* 0x0000200428087981 */ /* 0x000f68000c1e1d00 */
[----:B------:R1:W5:Y:S01]  /*01b0*/  LDG.E.128 R4, desc[UR4][R40.64+0x30] ;  /* 0x0000300428047981 */ /* 0x000362000c1e1d00 */
[----:B----4-:R-:W-:-:S04]  /*01c0*/  LOP3.LUT R3, R38, 0xffff, RZ, 0xc0, !PT ;  /* 0x0000ffff26037812 */ /* 0x010fc800078ec0ff */
[----:B------:R-:W-:Y:S02]  /*01d0*/  SHF.R.U32.HI R3, RZ, 0x8, R3 ;  /* 0x00000008ff037819 */ /* 0x000fe40000011603 */
[----:B------:R-:W-:Y:S02]  /*01e0*/  LOP3.LUT P6, RZ, R38, 0xff, RZ, 0xc0, !PT ;  /* 0x000000ff26ff7812 */ /* 0x000fe400078cc0ff */
[----:B------:R-:W-:-:S04]  /*01f0*/  PRMT R3, R3, 0x9910, RZ ;  /* 0x0000991003037816 */ /* 0x000fc800000000ff */
[----:B------:R-:W-:-:S07]  /*0200*/  ISETP.NE.AND P5, PT, R3, RZ, PT ;  /* 0x000000ff0300720c */ /* 0x000fce0003fa5270 */
[----:B------:R-:W2:Y:S08]  /*0210*/  @P6 LDC.64 R42, c[0x0][0x218] ;  /* 0x00008600ff2a6b82 */ /* 0x000eb00000000a00 */
[----:B0-----:R-:W0:Y:S01]  /*0220*/  @P5 LDC.64 R36, c[0x0][0x218] ;  /* 0x00008600ff245b82 */ /* 0x001e220000000a00 */
[C---:B------:R-:W-:Y:S02]  /*0230*/  PRMT R3, R38.reuse, 0x7732, RZ ;  /* 0x0000773226037816 */ /* 0x040fe400000000ff */
[----:B------:R-:W-:-:S02]  /*0240*/  PRMT R38, R38, 0x7632, R38 ;  /* 0x0000763226267816 */ /* 0x000fc40000000026 */
[----:B------:R-:W-:Y:S02]  /*0250*/  SHF.R.U32.HI R3, RZ, 0x8, R3 ;  /* 0x00000008ff037819 */ /* 0x000fe40000011603 */
[----:B------:R-:W-:Y:S02]  /*0260*/  LOP3.LUT P4, RZ, R38, 0xff, RZ, 0xc0, !PT ;  /* 0x000000ff26ff7812 */ /* 0x000fe4000788c0ff */
[----:B------:R-:W-:Y:S02]  /*0270*/  PRMT R3, R3, 0x9910, RZ ;  /* 0x0000991003037816 */ /* 0x000fe400000000ff */
[----:B--2---:R-:W-:-:S04]  /*0280*/  @P6 LEA R42, P0, R32, R42, 0x3 ;  /* 0x0000002a202a6211 */ /* 0x004fc800078018ff */
[----:B------:R-:W-:Y:S02]  /*0290*/  @P6 LEA.HI.X R43, R32, R43, R33, 0x3, P0 ;  /* 0x0000002b202b6211 */ /* 0x000fe400000f1c21 */
[C---:B------:R-:W-:Y:S02]  /*02a0*/  LOP3.LUT R33, R39.reuse, 0xffff, RZ, 0xc0, !PT ;  /* 0x0000ffff27217812 */ /* 0x040fe400078ec0ff */
[----:B0-----:R-:W-:Y:S01]  /*02b0*/  @P5 LEA R32, P0, R34, R36, 0x3 ;  /* 0x0000002422205211 */ /* 0x001fe200078018ff */
[----:B---3--:R-:W2:Y:S01]  /*02c0*/  @P6 LDG.E.64 R16, desc[UR4][R42.64] ;  /* 0x000000042a106981 */ /* 0x008ea2000c1e1b00 */
[----:B------:R-:W-:Y:S02]  /*02d0*/  PRMT R36, R39, 0x7732, RZ ;  /* 0x0000773227247816 */ /* 0x000fe400000000ff */
[----:B------:R-:W-:Y:S02]  /*02e0*/  ISETP.NE.AND P3, PT, R3, RZ, PT ;  /* 0x000000ff0300720c */ /* 0x000fe40003f65270 */
[----:B------:R-:W-:-:S02]  /*02f0*/  SHF.R.U32.HI R3, RZ, 0x8, R33 ;  /* 0x00000008ff037819 */ /* 0x000fc40000011621 */
[----:B------:R-:W-:Y:S01]  /*0300*/  @P5 LEA.HI.X R33, R34, R37, R35, 0x3, P0 ;  /* 0x0000002522215211 */ /* 0x000fe200000f1c23 */
[----:B------:R-:W-:Y:S01]  /*0310*/  IMAD.MOV.U32 R35, RZ, RZ, R36 ;  /* 0x000000ffff237224 */ /* 0x000fe200078e0024 */
[----:B------:R-:W-:Y:S01]  /*0320*/  LOP3.LUT P2, RZ, R39, 0xff, RZ, 0xc0, !PT ;  /* 0x000000ff27ff7812 */ /* 0x000fe2000784c0ff */
[----:B------:R-:W0:Y:S01]  /*0330*/  @P4 LDC.64 R36, c[0x0][0x218] ;  /* 0x00008600ff244b82 */ /* 0x000e220000000a00 */
[----:B------:R-:W-:Y:S01]  /*0340*/  PRMT R34, R3, 0x9910, RZ ;  /* 0x0000991003227816 */ /* 0x000fe200000000ff */
[----:B------:R-:W2:Y:S01]  /*0350*/  @P5 LDG.E.64 R18, desc[UR4][R32.64] ;  /* 0x0000000420125981 */ /* 0x000ea2000c1e1b00 */
[----:B------:R-:W-:Y:S02]  /*0360*/  PRMT R39, R39, 0x7632, R39 ;  /* 0x0000763227277816 */ /* 0x000fe40000000027 */
[----:B------:R-:W-:Y:S02]  /*0370*/  ISETP.NE.AND P1, PT, R34, RZ, PT ;  /* 0x000000ff2200720c */ /* 0x000fe40003f25270 */
[----:B------:R-:W-:-:S02]  /*0380*/  SHF.R.U32.HI R3, RZ, 0x8, R35 ;  /* 0x00000008ff037819 */ /* 0x000fc40000011623 */
[----:B------:R-:W3:Y:S01]  /*0390*/  @P3 LDC.64 R34, c[0x0][0x218] ;  /* 0x00008600ff223b82 */ /* 0x000ee20000000a00 */
[----:B------:R-:W-:Y:S02]  /*03a0*/  LOP3.LUT P0, RZ, R39, 0xff, RZ, 0xc0, !PT ;  /* 0x000000ff27ff7812 */ /* 0x000fe4000780c0ff */
[----:B------:R-:W-:-:S05]  /*03b0*/  PRMT R3, R3, 0x9910, RZ ;  /* 0x0000991003037816 */ /* 0x000fca00000000ff */
[----:B-1----:R-:W1:Y:S01]  /*03c0*/  @P2 LDC.64 R40, c[0x0][0x218] ;  /* 0x00008600ff282b82 */ /* 0x002e620000000a00 */
[----:B------:R-:W-:-:S07]  /*03d0*/  ISETP.NE.AND P6, PT, R3, RZ, PT ;  /* 0x000000ff0300720c */ /* 0x000fce0003fc5270 */
[----:B------:R-:W4:Y:S01]  /*03e0*/  @P1 LDC.64 R38, c[0x0][0x218] ;  /* 0x00008600ff261b82 */ /* 0x000f220000000a00 */
[----:B0-----:R-:W-:-:S07]  /*03f0*/  @P4 LEA R36, P5, R20, R36, 0x3 ;  /* 0x0000002414244211 */ /* 0x001fce00078a18ff */
[----:B------:R-:W0:Y:S01]  /*0400*/  @P0 LDC.64 R44, c[0x0][0x218] ;  /* 0x00008600ff2c0b82 */ /* 0x000e220000000a00 */
[----:B------:R-:W-:Y:S02]  /*0410*/  @P4 LEA.HI.X R37, R20, R37, R21, 0x3, P5 ;  /* 0x0000002514254211 */ /* 0x000fe400028f1c15 */
[----:B---3--:R-:W-:-:S03]  /*0420*/  @P3 LEA R34, P5, R22, R34, 0x3 ;  /* 0x0000002216223211 */ /* 0x008fc600078a18ff */
[----:B-----5:R-:W3:Y:S02]  /*0430*/  @P4 LDG.E.64 R12, desc[UR4][R36.64] ;  /* 0x00000004240c4981 */ /* 0x020ee4000c1e1b00 */
[----:B------:R-:W5:Y:S01]  /*0440*/  @P6 LDC.64 R20, c[0x0][0x218] ;  /* 0x00008600ff146b82 */ /* 0x000f620000000a00 */
[----:B------:R-:W-:Y:S02]  /*0450*/  @P3 LEA.HI.X R35, R22, R35, R23, 0x3, P5 ;  /* 0x0000002316233211 */ /* 0x000fe400028f1c17 */
[----:B-1----:R-:W-:-:S03]  /*0460*/  @P2 LEA R40, P5, R24, R40, 0x3 ;  /* 0x0000002818282211 */ /* 0x002fc600078a18ff */
[----:B------:R-:W3:Y:S01]  /*0470*/  @P3 LDG.E.64 R14, desc[UR4][R34.64] ;  /* 0x00000004220e3981 */ /* 0x000ee2000c1e1b00 */
[----:B------:R-:W-:Y:S02]  /*0480*/  @P2 LEA.HI.X R41, R24, R41, R25, 0x3, P5 ;  /* 0x0000002918292211 */ /* 0x000fe400028f1c19 */
[----:B----4-:R-:W-:-:S03]  /*0490*/  @P1 LEA R38, P5, R26, R38, 0x3 ;  /* 0x000000261a261211 */ /* 0x010fc600078a18ff */
[----:B------:R-:W4:Y:S01]  /*04a0*/  @P2 LDG.E.64 R8, desc[UR4][R40.64] ;  /* 0x0000000428082981 */ /* 0x000f22000c1e1b00 */
[----:B------:R-:W-:Y:S02]  /*04b0*/  @P1 LEA.HI.X R39, R26, R39, R27, 0x3, P5 ;  /* 0x000000271a271211 */ /* 0x000fe400028f1c1b */
[----:B0-----:R-:W-:-:S03]  /*04c0*/  @P0 LEA R44, P5, R28, R44, 0x3 ;  /* 0x0000002c1c2c0211 */ /* 0x001fc600078a18ff */
[----:B------:R-:W4:Y:S01]  /*04d0*/  @P1 LDG.E.64 R10, desc[UR4][R38.64] ;  /* 0x00000004260a1981 */ /* 0x000f22000c1e1b00 */
[----:B------:R-:W-:Y:S02]  /*04e0*/  @P0 LEA.HI.X R45, R28, R45, R29, 0x3, P5 ;  /* 0x0000002d1c2d0211 */ /* 0x000fe400028f1c1d */
[----:B-----5:R-:W-:-:S03]  /*04f0*/  @P6 LEA R22, P5, R30, R20, 0x3 ;  /* 0x000000141e166211 */ /* 0x020fc600078a18ff */
[----:B------:R-:W5:Y:S01]  /*0500*/  @P0 LDG.E.64 R4, desc[UR4][R44.64] ;  /* 0x000000042c040981 */ /* 0x000f62000c1e1b00 */
[----:B------:R-:W-:Y:S02]  /*0510*/  @P6 LEA.HI.X R23, R30, R21, R31, 0x3, P5 ;  /* 0x000000151e176211 */ /* 0x000fe400028f1c1f */
[----:B------:R-:W0:Y:S03]  /*0520*/  LDC.64 R20, c[0x0][0x228] ;  /* 0x00008a00ff147b82 */ /* 0x000e260000000a00 */
[----:B------:R-:W5:Y:S01]  /*0530*/  @P6 LDG.E.64 R6, desc[UR4][R22.64] ;  /* 0x0000000416066981 */ /* 0x000f62000c1e1b00 */
[----:B0-----:R-:W-:-:S04]  /*0540*/  IMAD.WIDE.U32 R20, R0, 0x8, R20 ;  /* 0x0000000800147825 */ /* 0x001fc800078e0014 */
[----:B------:R-:W-:-:S05]  /*0550*/  IMAD.WIDE R20, R2, 0x40, R20 ;  /* 0x0000004002147825 */ /* 0x000fca00078e0214 */
[----:B--2---:R-:W-:Y:S04]  /*0560*/  STG.E.128 desc[UR4][R20.64], R16 ;  /* 0x0000001014007986 */ /* 0x004fe8000c101d04 */
[----:B---3--:R-:W-:Y:S04]  /*0570*/  STG.E.128 desc[UR4][R20.64+0x10], R12 ;  /* 0x0000100c14007986 */ /* 0x008fe8000c101d04 */
[----:B----4-:R-:W-:Y:S04]  /*0580*/  STG.E.128 desc[UR4][R20.64+0x20], R8 ;  /* 0x0000200814007986 */ /* 0x010fe8000c101d04 */
[----:B-----5:R-:W-:Y:S01]  /*0590*/  STG.E.128 desc[UR4][R20.64+0x30], R4 ;  /* 0x0000300414007986 */ /* 0x020fe2000c101d04 */
[----:B------:R-:W-:Y:S05]  /*05a0*/  EXIT ;  /* 0x000000000000794d */ /* 0x000fea0003800000 */
.L_x_4640:
        /* <DEDUP_REMOVED lines=170> */
.L_x_4644:
[----:B------:R-:W-:Y:S05]  /*1050*/  BSYNC B1 ;  /* 0x0000000000017941 */ /* 0x000fea0003800000 */
.L_x_4643:
[----:B-----5:R-:W-:Y:S02]  /*1060*/  IMAD.MOV.U32 R11, RZ, RZ, R39 ;  /* 0x000000ffff0b7224 */ /* 0x020fe400078e0027 */
[----:B------:R-:W-:-:S07]  /*1070*/  IMAD.MOV.U32 R10, RZ, RZ, R38 ;  /* 0x000000ffff0a7224 */ /* 0x000fce00078e0026 */
.L_x_4642:
[----:B------:R-:W-:Y:S05]  /*1080*/  BSYNC B0 ;  /* 0x0000000000007941 */ /* 0x000fea0003800000 */
.L_x_4641:
        /* <DEDUP_REMOVED lines=14> */
.L_x_4648:
[----:B------:R-:W-:Y:S05]  /*1170*/  BSYNC B1 ;  /* 0x0000000000017941 */ /* 0x000fea0003800000 */
.L_x_4647:
[----:B-----5:R-:W-:Y:S02]  /*1180*/  IMAD.MOV.U32 R9, RZ, RZ, R37 ;  /* 0x000000ffff097224 */ /* 0x020fe400078e0025 */
[----:B------:R-:W-:-:S07]  /*1190*/  IMAD.MOV.U32 R8, RZ, RZ, R36 ;  /* 0x000000ffff087224 */ /* 0x000fce00078e0024 */
.L_x_4646:
[----:B------:R-:W-:Y:S05]  /*11a0*/  BSYNC B0 ;  /* 0x0000000000007941 */ /* 0x000fea0003800000 */
.L_x_4645:
        /* <DEDUP_REMOVED lines=14> */
.L_x_4652:
[----:B------:R-:W-:Y:S05]  /*1290*/  BSYNC B1 ;  /* 0x0000000000017941 */ /* 0x000fea0003800000 */
.L_x_4651:
[----:B-----5:R-:W-:Y:S02]  /*12a0*/  IMAD.MOV.U32 R37, RZ, RZ, R25 ;  /* 0x000000ffff257224 */ /* 0x020fe400078e0019 */
[----:B------:R-:W-:-:S07]  /*12b0*/  IMAD.MOV.U32 R36, RZ, RZ, R24 ;  /* 0x000000ffff247224 */ /* 0x000fce00078e0018 */
.L_x_4650:
[----:B------:R-:W-:Y:S05]  /*12c0*/  BSYNC B0 ;  /* 0x0000000000007941 */ /* 0x000fea0003800000 */
.L_x_4649:
        /* <DEDUP_REMOVED lines=13> */
.L_x_4656:
[----:B------:R-:W-:Y:S05]  /*13a0*/  BSYNC B1 ;  /* 0x0000000000017941 */ /* 0x000fea0003800000 */
.L_x_4655:
[----:B-----5:R-:W-:Y:S02]  /*13b0*/  IMAD.MOV.U32 R39, RZ, RZ, R23 ;  /* 0x000000ffff277224 */ /* 0x020fe400078e0017 */
[----:B------:R-:W-:-:S07]  /*13c0*/  IMAD.MOV.U32 R38, RZ, RZ, R22 ;  /* 0x000000ffff267224 */ /* 0x000fce00078e0016 */
.L_x_4654:
[----:B------:R-:W-:Y:S05]  /*13d0*/  BSYNC B0 ;  /* 0x0000000000007941 */ /* 0x000fea0003800000 */
.L_x_4653:
        /* <DEDUP_REMOVED lines=14> */
.L_x_4660:
[----:B------:R-:W-:Y:S05]  /*14c0*/  BSYNC B1 ;  /* 0x0000000000017941 */ /* 0x000fea0003800000 */
.L_x_4659:
[----:B-----5:R-:W-:Y:S02]  /*14d0*/  IMAD.MOV.U32 R25, RZ, RZ, R21 ;  /* 0x000000ffff197224 */ /* 0x020fe400078e0015 */
[----:B------:R-:W-:-:S07]  /*14e0*/  IMAD.MOV.U32 R24, RZ, RZ, R20 ;  /* 0x000000ffff187224 */ /* 0x000fce00078e0014 */
.L_x_4658:
[----:B------:R-:W-:Y:S05]  /*14f0*/  BSYNC B0 ;  /* 0x0000000000007941 */ /* 0x000fea0003800000 */
.L_x_4657:
        /* <DEDUP_REMOVED lines=13> */
.L_x_4664:
[----:B------:R-:W-:Y:S05]  /*15d0*/  BSYNC B1 ;  /* 0x0000000000017941 */ /* 0x000fea0003800000 */
.L_x_4663:
[----:B-----5:R-:W-:Y:S02]  /*15e0*/  IMAD.MOV.U32 R23, RZ, RZ, R19 ;  /* 0x000000ffff177224 */ /* 0x020fe400078e0013 */
[----:B------:R-:W-:-:S07]  /*15f0*/  IMAD.MOV.U32 R22, RZ, RZ, R18 ;  /* 0x000000ffff167224 */ /* 0x000fce00078e0012 */
.L_x_4662:
[----:B------:R-:W-:Y:S05]  /*1600*/  BSYNC B0 ;  /* 0x0000000000007941 */ /* 0x000fea0003800000 */
.L_x_4661:
        /* <DEDUP_REMOVED lines=14> */
.L_x_4668:
[----:B------:R-:W-:Y:S05]  /*16f0*/  BSYNC B1 ;  /* 0x0000000000017941 */ /* 0x000fea0003800000 */
.L_x_4667:
[----:B-----5:R-:W-:Y:S02]  /*1700*/  IMAD.MOV.U32 R19, RZ, RZ, R15 ;  /* 0x000000ffff137224 */ /* 0x020fe400078e000f */
[----:B------:R-:W-:-:S07]  /*1710*/  IMAD.MOV.U32 R18, RZ, RZ, R14 ;  /* 0x000000ffff127224 */ /* 0x000fce00078e000e */
.L_x_4666:
[----:B------:R-:W-:Y:S05]  /*1720*/  BSYNC B0 ;  /* 0x0000000000007941 */ /* 0x000fea0003800000 */
.L_x_4665:
        /* <DEDUP_REMOVED lines=13> */
.L_x_4672:
[----:B------:R-:W-:Y:S05]  /*1800*/  BSYNC B1 ;  /* 0x0000000000017941 */ /* 0x000fea0003800000 */
.L_x_4671:
[----:B-----5:R-:W-:Y:S02]  /*1810*/  IMAD.MOV.U32 R5, RZ, RZ, R13 ;  /* 0x000000ffff057224 */ /* 0x020fe400078e000d */
[----:B------:R-:W-:-:S07]  /*1820*/  IMAD.MOV.U32 R4, RZ, RZ, R12 ;  /* 0x000000ffff047224 */ /* 0x000fce00078e000c */
.L_x_4670:
[----:B------:R-:W-:Y:S05]  /*1830*/  BSYNC B0 ;  /* 0x0000000000007941 */ /* 0x000fea0003800000 */
.L_x_4669:
        /* <DEDUP_REMOVED lines=22> */
.L_x_4675:
[----:B------:R-:W-:-:S13]  /*19a0*/  ISETP.GE.AND P0, PT, R3, R2, PT ;  /* 0x000000020300720c */ /* 0x000fda0003f06270 */
[----:B------:R-:W-:Y:S05]  /*19b0*/  @P0 BRA `(.L_x_4677) ;  /* 0x0000000000300947 */ /* 0x000fea0003800000 */
[----:B0-----:R-:W0:Y:S01]  /*19c0*/  LDC.64 R6, c[0x0][0x228] ;  /* 0x00008a00ff067b82 */ /* 0x001e220000000a00 */
[----:B------:R-:W-:Y:S02]  /*19d0*/  IMAD.IADD R9, R0, 0x1, R3 ;  /* 0x0000000100097824 */ /* 0x000fe400078e0203 */
[----:B------:R-:W-:Y:S02]  /*19e0*/  VIADD R3, R3, 0x80 ;  /* 0x0000008003037836 */ /* 0x000fe40000000000 */
[----:B0-----:R-:W-:-:S05]  /*19f0*/  IMAD.WIDE.U32 R6, R9, 0x8, R6 ;  /* 0x0000000809067825 */ /* 0x001fca00078e0006 */
[----:B------:R1:W-:Y:S02]  /*1a00*/  STG.E.64 desc[UR4][R6.64], R38 ;  /* 0x0000002606007986 */ /* 0x0003e4000c101b04 */
.L_x_4676:
[----:B------:R-:W-:-:S13]  /*1a10*/  ISETP.GE.AND P0, PT, R3, R2, PT ;  /* 0x000000020300720c */ /* 0x000fda0003f06270 */
[----:B------:R-:W-:Y:S05]  /*1a20*/  @P0 BRA `(.L_x_4678) ;  /* 0x0000000000340947 */ /* 0x000fea0003800000 */
[----:B01----:R-:W0:Y:S01]  /*1a30*/  LDC.64 R6, c[0x0][0x228] ;  /* 0x00008a00ff067b82 */ /* 0x003e220000000a00 */
[----:B------:R-:W-:Y:S02]  /*1a40*/  IMAD.IADD R9, R0, 0x1, R3 ;  /* 0x0000000100097824 */ /* 0x000fe400078e0203 */
[----:B------:R-:W-:Y:S02]  /*1a50*/  VIADD R3, R3, 0x80 ;  /* 0x0000008003037836 */ /* 0x000fe40000000000 */
[----:B0-----:R-:W-:-:S05]  /*1a60*/  IMAD.WIDE.U32 R6, R9, 0x8, R6 ;  /* 0x0000000809067825 */ /* 0x001fca00078e0006 */
[----:B------:R1:W-:Y:S02]  /*1a70*/  STG.E.64 desc[UR4][R6.64], R24 ;  /* 0x0000001806007986 */ /* 0x0003e4000c101b04 */
.L_x_4677:
        /* <DEDUP_REMOVED lines=8> */
.L_x_4678:
[----:B------:R-:W-:Y:S05]  /*1b00*/  BSYNC B1 ;  /* 0x0000000000017941 */ /* 0x000fea0003800000 */
.L_x_4674:
[----:B------:R-:W-:-:S13]  /*1b10*/  ISETP.GE.AND P0, PT, R3, R2, PT ;  /* 0x000000020300720c */ /* 0x000fda0003f06270 */
[----:B012---:R-:W0:Y:S01]  /*1b20*/  @!P0 LDC.64 R6, c[0x0][0x228] ;  /* 0x00008a00ff068b82 */ /* 0x007e220000000a00 */
[----:B------:R-:W-:Y:S02]  /*1b30*/  @!P0 IMAD.IADD R9, R0, 0x1, R3 ;  /* 0x0000000100098824 */ /* 0x000fe400078e0203 */
[----:B------:R-:W-:Y:S02]  /*1b40*/  @!P0 VIADD R3, R3, 0x80 ;  /* 0x0000008003038836 */ /* 0x000fe40000000000 */
[----:B0-----:R-:W-:-:S05]  /*1b50*/  @!P0 IMAD.WIDE.U32 R6, R9, 0x8, R6 ;  /* 0x0000000809068825 */ /* 0x001fca00078e0006 */
[----:B------:R2:W-:Y:S02]  /*1b60*/  @!P0 STG.E.64 desc[UR4][R6.64], R18 ;  /* 0x0000001206008986 */ /* 0x0005e4000c101b04 */
.L_x_4679:
[----:B------:R-:W-:Y:S05]  /*1b70*/  BSYNC B0 ;  /* 0x0000000000007941 */ /* 0x000fea0003800000 */
.L_x_4673:
        /* <DEDUP_REMOVED lines=8> */
.L_x_4680:
        /* <DEDUP_REMOVED lines=16> */
.L_x_28021:


//--------------------- .text._ZN2at6native18elementwise_kernelILi128ELi4EZNS0_15gpu_kernel_implIZZZNS0_28launch_masked_scatter_kernelERKNS_10TensorBaseES5_S5_S5_ENKUlvE_clEvENKUlvE6_clEvEUlN3c107complexIdEEblE_EEvRNS_18TensorIteratorBaseERKT_EUliE_EEviT1_ --------------------------
	.section	.text._ZN2at6native18elementwise_kernelILi128ELi4EZNS0_15gpu_kernel_implIZZZNS0_28launch_masked_scatter_kernelERKNS_10TensorBaseES5_S5_S5_ENKUlvE_clEvENKUlvE6_clEvEUlN3c107complexIdEEblE_EEvRNS_18TensorIteratorBaseERKT_EUliE_EEviT1_,"ax",@progbits
	.align	128
        .global         _ZN2at6native18elementwise_kernelILi128ELi4EZNS0_15gpu_kernel_implIZZZNS0_28launch_masked_scatter_kernelERKNS_10TensorBaseES5_S5_S5_ENKUlvE_clEvENKUlvE6_clEvEUlN3c107complexIdEEblE_EEvRNS_18TensorIteratorBaseERKT_EUliE_EEviT1_
        .type           _ZN2at6native18elementwise_kernelILi128ELi4EZNS0_15gpu_kernel_implIZZZNS0_28launch_masked_scatter_kernelERKNS_10TensorBaseES5_S5_S5_ENKUlvE_clEvENKUlvE6_clEvEUlN3c107complexIdEEblE_EEvRNS_18TensorIteratorBaseERKT_EUliE_EEviT1_,@function
        .size           _ZN2at6native18elementwise_kernelILi128ELi4EZNS0_15gpu_kernel_implIZZZNS0_28launch_masked_scatter_kernelERKNS_10TensorBaseES5_S5_S5_ENKUlvE_clEvENKUlvE6_clEvEUlN3c107complexIdEEblE_EEvRNS_18TensorIteratorBaseERKT_EUliE_EEviT1_,(.L_x_28022 - _ZN2at6native18elementwise_kernelILi128ELi4EZNS0_15gpu_kernel_implIZZZNS0_28launch_masked_scatter_kernelERKNS_10TensorBaseES5_S5_S5_ENKUlvE_clEvENKUlvE6_clEvEUlN3c107complexIdEEblE_EEvRNS_18TensorIteratorBaseERKT_EUliE_EEviT1_)
        .other          _ZN2at6native18elementwise_kernelILi128ELi4EZNS0_15gpu_kernel_implIZZZNS0_28launch_masked_scatter_kernelERKNS_10TensorBaseES5_S5_S5_ENKUlvE_clEvENKUlvE6_clEvEUlN3c107complexIdEEblE_EEvRNS_18TensorIteratorBaseERKT_EUliE_EEviT1_,@"STO_CUDA_ENTRY STV_DEFAULT"
_ZN2at6native18elementwise_kernelILi128ELi4EZNS0_15gpu_kernel_implIZZZNS0_28launch_masked_scatter_kernelERKNS_10TensorBaseES5_S5_S5_ENKUlvE_clEvENKUlvE6_clEvEUlN3c107complexIdEEblE_EEvRNS_18TensorIteratorBaseERKT_EUliE_EEviT1_:
.text._ZN2at6native18elementwise_kernelILi128ELi4EZNS0_15gpu_kernel_implIZZZNS0_28launch_masked_scatter_kernelERKNS_10TensorBaseES5_S5_S5_ENKUlvE_clEvENKUlvE6_clEvEUlN3c107complexIdEEblE_EEvRNS_18TensorIteratorBaseERKT_EUliE_EEviT1_:
        /* <DEDUP_REMOVED lines=391> */
.L_x_4683:
        /* <DEDUP_REMOVED lines=19> */
[----:B------:R-:W-:Y:S01]  /*19a0*/  CS2R R18, SRZ ;  /* 0x0000000000127805 */ /* 0x000fe2000001ff00 */
[----:B--2---:R0:W1:Y:S01]  /*19b0*/  I2F.F64.S16 R16, R4 ;  /* 0x0000000400107312 */ /* 0x0040620000101c00 */
[----:B------:R-:W-:Y:S05]  /*19c0*/  BRA `(.L_x_4689) ;  /* 0x0000000c00d87947 */ /* 0x000fea0003800000 */
.L_x_4687:
[----:B------:R-:W2:Y:S01]  /*19d0*/  LDG.E.U8 R4, desc[UR36][R4.64] ;  /* 0x0000002404047981 */ /* 0x000ea2000c1e1100 */
[----:B------:R-:W-:Y:S01]  /*19e0*/  CS2R R18, SRZ ;  /* 0x0000000000127805 */ /* 0x000fe2000001ff00 */
[----:B--2---:R0:W1:Y:S01]  /*19f0*/  I2F.F64.U16 R16, R4 ;  /* 0x0000000400107312 */ /* 0x0040620000101800 */
[----:B------:R-:W-:Y:S05]  /*1a00*/  BRA `(.L_x_4689) ;  /* 0x0000000c00c87947 */ /* 0x000fea0003800000 */
.L_x_4686:
[----:B------:R-:W-:-:S13]  /*1a10*/  ISETP.NE.AND P0, PT, R3, 0x2, PT ;  /* 0x000000020300780c */ /* 0x000fda0003f05270 */
[----:B------:R-:W-:Y:S05]  /*1a20*/  @!P0 BRA `(.L_x_4690) ;  /* 0x0000000000308947 */ /* 0x000fea0003800000 */
[----:B------:R-:W-:-:S13]  /*1a30*/  ISETP.NE.AND P0, PT, R3, 0x3, PT ;  /* 0x000000030300780c */ /* 0x000fda0003f05270 */
[----:B------:R-:W-:Y:S05]  /*1a40*/  @!P0 BRA `(.L_x_4691) ;  /* 0x0000000000188947 */ /* 0x000fea0003800000 */
[----:B------:R-:W-:-:S13]  /*1a50*/  ISETP.NE.AND P0, PT, R3, 0x4, PT ;  /* 0x000000040300780c */ /* 0x000fda0003f05270 */
[----:B------:R-:W-:Y:S05]  /*1a60*/  @P0 BRA `(.L_x_4688) ;  /* 0x0000000c00480947 */ /* 0x000fea0003800000 */
[----:B------:R-:W2:Y:S01]  /*1a70*/  LDG.E.64 R16, desc[UR36][R4.64] ;  /* 0x0000002404107981 */ /* 0x000ea2000c1e1b00 */
[----:B------:R-:W-:Y:S01]  /*1a80*/  CS2R R18, SRZ ;  /* 0x0000000000127805 */ /* 0x000fe2000001ff00 */
[----:B--2---:R-:W0:Y:S01]  /*1a90*/  I2F.F64.S64 R16, R16 ;  /* 0x0000001000107312 */ /* 0x004e220000301c00 */
[----:B------:R-:W-:Y:S05]  /*1aa0*/  BRA `(.L_x_4689) ;  /* 0x0000000c00a07947 */ /* 0x000fea0003800000 */
.L_x_4691:
[----:B------:R-:W2:Y:S01]  /*1ab0*/  LDG.E R4, desc[UR36][R4.64] ;  /* 0x0000002404047981 */ /* 0x000ea2000c1e1900 */
[----:B------:R-:W-:Y:S01]  /*1ac0*/  CS2R R18, SRZ ;  /* 0x0000000000127805 */ /* 0x000fe2000001ff00 */
[----:B--2---:R0:W1:Y:S01]  /*1ad0*/  I2F.F64 R16, R4 ;  /* 0x0000000400107312 */ /* 0x0040620000201c00 */
[----:B------:R-:W-:Y:S05]  /*1ae0*/  BRA `(.L_x_4689) ;  /* 0x0000000c00907947 */ /* 0x000fea0003800000 */
.L_x_4690:
[----:B------:R-:W2:Y:S01]  /*1af0*/  LDG.E.U16 R4, desc[UR36][R4.64] ;  /* 0x0000002404047981 */ /* 0x000ea2000c1e1500 */
[----:B------:R-:W-:Y:S01]  /*1b00*/  CS2R R18, SRZ ;  /* 0x0000000000127805 */ /* 0x000fe2000001ff00 */
[----:B--2---:R0:W1:Y:S01]  /*1b10*/  I2F.F64.S16 R16, R4 ;  /* 0x0000000400107312 */ /* 0x0040620000101c00 */
[----:B------:R-:W-:Y:S05]  /*1b20*/  BRA `(.L_x_4689) ;  /* 0x0000000c00807947 */ /* 0x000fea0003800000 */
.L_x_4685:
[----:B------:R-:W-:-:S13]  /*1b30*/  ISETP.GT.AND P0, PT, R3, 0x6, PT ;  /* 0x000000060300780c */ /* 0x000fda0003f04270 */
[----:B------:R-:W-:Y:S05]  /*1b40*/  @P0 BRA `(.L_x_4692) ;  /* 0x00000000003c0947 */ /* 0x000fea0003800000 */
[----:B------:R-:W-:-:S13]  /*1b50*/  ISETP.NE.AND P0, PT, R3, 0x5, PT ;  /* 0x000000050300780c */ /* 0x000fda0003f05270 */
[----:B------:R-:W-:Y:S05]  /*1b60*/  @!P0 BRA `(.L_x_4693) ;  /* 0x00000000001c8947 */ /* 0x000fea0003800000 */
[----:B------:R-:W-:-:S13]  /*1b70*/  ISETP.NE.AND P0, PT, R3, 0x6, PT ;  /* 0x000000060300780c */ /* 0x000fda0003f05270 */
[----:B------:R-:W-:Y:S05]  /*1b80*/  @P0 BRA `(.L_x_4688) ;  /* 0x0000000c00000947 */ /* 0x000fea0003800000 */
[----:B------:R-:W2:Y:S01]  /*1b90*/  LDG.E R16, desc[UR36][R4.64] ;  /* 0x0000002404107981 */ /* 0x000ea2000c1e1900 */
[----:B------:R-:W-:Y:S01]  /*1ba0*/  CS2R R18, SRZ ;  /* 0x0000000000127805 */ /* 0x000fe2000001ff00 */
[----:B--2---:R-:W-:-:S06]  /*1bb0*/  FMUL.FTZ R16, R16, 1 ;  /* 0x3f80000010107820 */ /* 0x004fcc0000410000 */
[----:B------:R-:W0:Y:S01]  /*1bc0*/  F2F.F64.F32 R16, R16 ;  /* 0x0000001000107310 */ /* 0x000e220000201800 */
[----:B------:R-:W-:Y:S05]  /*1bd0*/  BRA `(.L_x_4689) ;  /* 0x0000000c00547947 */ /* 0x000fea0003800000 */
.L_x_4693:
[----:B------:R-:W2:Y:S01]  /*1be0*/  LDG.E.U16 R0, desc[UR36][R4.64] ;  /* 0x0000002404007981 */ /* 0x000ea2000c1e1500 */
[----:B------:R-:W-:Y:S01]  /*1bf0*/  CS2R R18, SRZ ;  /* 0x0000000000127805 */ /* 0x000fe2000001ff00 */
[----:B--2---:R-:W-:-:S05]  /*1c00*/  HADD2.F32 R0, -RZ, R0.H0_H0 ;  /* 0x20000000ff007230 */ /* 0x004fca0000004100 */
[----:B------:R-:W-:-:S04]  /*1c10*/  FMUL.FTZ R0, R0, 1 ;  /* 0x3f80000000007820 */ /* 0x000fc80000410000 */
[----:B------:R0:W1:Y:S01]  /*1c20*/  F2F.F64.F32 R16, R0 ;  /* 0x0000000000107310 */ /* 0x0000620000201800 */
[----:B------:R-:W-:Y:S05]  /*1c30*/  BRA `(.L_x_4689) ;  /* 0x0000000c003c7947 */ /* 0x000fea0003800000 */
.L_x_4692:
[----:B------:R-:W-:-:S13]  /*1c40*/  ISETP.NE.AND P0, PT, R3, 0x7, PT ;  /* 0x000000070300780c */ /* 0x000fda0003f05270 */
[----:B------:R-:W-:Y:S05]  /*1c50*/  @!P0 BRA `(.L_x_4694) ;  /* 0x0000000000488947 */ /* 0x000fea0003800000 */
[----:B------:R-:W-:-:S13]  /*1c60*/  ISETP.NE.AND P0, PT, R3, 0x8, PT ;  /* 0x000000080300780c */ /* 0x000fda0003f05270 */
[----:B------:R-:W-:Y:S05]  /*1c70*/  @!P0 BRA `(.L_x_4695) ;  /* 0x0000000000208947 */ /* 0x000fea0003800000 */
[----:B------:R-:W-:-:S13]  /*1c80*/  ISETP.NE.AND P0, PT, R3, 0x9, PT ;  /* 0x000000090300780c */ /* 0x000fda0003f05270 */
[----:B------:R-:W-:Y:S05]  /*1c90*/  @P0 BRA `(.L_x_4688) ;  /* 0x0000000800bc0947 */ /* 0x000fea0003800000 */
[----:B------:R-:W2:Y:S02]  /*1ca0*/  LDG.E.64 R4, desc[UR36][R4.64] ;  /* 0x0000002404047981 */ /* 0x000ea4000c1e1b00 */
[----:B--2---:R-:W-:Y:S01]  /*1cb0*/  FMUL.FTZ R18, R5, 1 ;  /* 0x3f80000005127820 */ /* 0x004fe20000410000 */
[----:B------:R-:W-:-:S05]  /*1cc0*/  FMUL.FTZ R16, R4, 1 ;  /* 0x3f80000004107820 */ /* 0x000fca0000410000 */
[----:B------:R-:W0:Y:S08]  /*1cd0*/  F2F.F64.F32 R18, R18 ;  /* 0x0000001200127310 */ /* 0x000e300000201800 */
[----:B------:R-:W1:Y:S01]  /*1ce0*/  F2F.F64.F32 R16, R16 ;  /* 0x0000001000107310 */ /* 0x000e620000201800 */
[----:B------:R-:W-:Y:S05]  /*1cf0*/  BRA `(.L_x_4689) ;  /* 0x0000000c000c7947 */ /* 0x000fea0003800000 */
.L_x_4695:
[----:B------:R-:W2:Y:S02]  /*1d00*/  LDG.E R0, desc[UR36][R4.64] ;  /* 0x0000002404007981 */ /* 0x000ea4000c1e1900 */
[--C-:B--2---:R-:W-:Y:S02]  /*1d10*/  HADD2.F32 R3, -RZ, R0.reuse.H1_H1 ;  /* 0x30000000ff037230 */ /* 0x104fe40000004100 */
[----:B------:R-:W-:-:S03]  /*1d20*/  HADD2.F32 R0, -RZ, R0.H0_H0 ;  /* 0x20000000ff007230 */ /* 0x000fc60000004100 */
[----:B------:R-:W-:Y:S02]  /*1d30*/  FMUL.FTZ R3, R3, 1 ;  /* 0x3f80000003037820 */ /* 0x000fe40000410000 */
[----:B------:R-:W-:Y:S02]  /*1d40*/  FMUL.FTZ R0, R0, 1 ;  /* 0x3f80000000007820 */ /* 0x000fe40000410000 */
[----:B------:R0:W1:Y:S08]  /*1d50*/  F2F.F64.F32 R18, R3 ;  /* 0x0000000300127310 */ /* 0x0000700000201800 */
[----:B------:R0:W2:Y:S01]  /*1d60*/  F2F.F64.F32 R16, R0 ;  /* 0x0000000000107310 */ /* 0x0000a20000201800 */
[----:B------:R-:W-:Y:S05]  /*1d70*/  BRA `(.L_x_4689) ;  /* 0x0000000800ec7947 */ /* 0x000fea0003800000 */
.L_x_4694:
[----:B------:R0:W5:Y:S01]  /*1d80*/  LDG.E.64 R16, desc[UR36][R4.64] ;  /* 0x0000002404107981 */ /* 0x000162000c1e1b00 */
[----:B------:R-:W-:Y:S01]  /*1d90*/  CS2R R18, SRZ ;  /* 0x0000000000127805 */ /* 0x000fe2000001ff00 */
[----:B------:R-:W-:Y:S06]  /*1da0*/  BRA `(.L_x_4689) ;  /* 0x0000000800e07947 */ /* 0x000fec0003800000 */
.L_x_4684:
        /* <DEDUP_REMOVED lines=9> */
[----:B------:R-:W-:Y:S01]  /*1e40*/  CS2R R18, SRZ ;  /* 0x0000000000127805 */ /* 0x000fe2000001ff00 */
[----:B------:R-:W-:Y:S01]  /*1e50*/  IMAD.MOV.U32 R16, RZ, RZ, RZ ;  /* 0x000000ffff107224 */ /* 0x000fe200078e00ff */
[----:B--2---:R-:W-:-:S04]  /*1e60*/  ISETP.NE.AND P0, PT, R4, RZ, PT ;  /* 0x000000ff0400720c */ /* 0x004fc80003f05270 */
[----:B------:R-:W-:Y:S01]  /*1e70*/  FSEL R17, RZ, 1.875, !P0 ;  /* 0x3ff00000ff117808 */ /* 0x000fe20004000000 */
[----:B------:R-:W-:Y:S08]  /*1e80*/  BRA `(.L_x_4689) ;  /* 0x0000000800a87947 */ /* 0x000ff00003800000 */
.L_x_4698:
[----:B------:R0:W5:Y:S01]  /*1e90*/  LDG.E.128 R16, desc[UR36][R4.64] ;  /* 0x0000002404107981 */ /* 0x000162000c1e1d00 */
[----:B------:R-:W-:Y:S05]  /*1ea0*/  BRA `(.L_x_4689) ;  /* 0x0000000800a07947 */ /* 0x000fea0003800000 */
.L_x_4697:
[----:B------:R-:W-:-:S13]  /*1eb0*/  ISETP.NE.AND P0, PT, R3, 0xf, PT ;  /* 0x0000000f0300780c */ /* 0x000fda0003f05270 */
[----:B------:R-:W-:Y:S05]  /*1ec0*/  @!P0 BRA `(.L_x_4699) ;  /* 0x0000000000ac8947 */ /* 0x000fea0003800000 */
[----:B------:R-:W-:-:S13]  /*1ed0*/  ISETP.NE.AND P0, PT, R3, 0x17, PT ;  /* 0x000000170300780c */ /* 0x000fda0003f05270 */
[----:B------:R-:W-:Y:S05]  /*1ee0*/  @!P0 BRA `(.L_x_4700) ;  /* 0x0000000000648947 */ /* 0x000fea0003800000 */
[----:B------:R-:W-:-:S13]  /*1ef0*/  ISETP.NE.AND P0, PT, R3, 0x18, PT ;  /* 0x000000180300780c */ /* 0x000fda0003f05270 */
[----:B------:R-:W-:Y:S05]  /*1f00*/  @P0 BRA `(.L_x_4688) ;  /* 0x0000000800200947 */ /* 0x000fea0003800000 */
[----:B------:R-:W2:Y:S01]  /*1f10*/  LDG.E.U8 R0, desc[UR36][R4.64] ;  /* 0x0000002404007981 */ /* 0x000ea2000c1e1100 */
[----:B------:R-:W-:Y:S01]  /*1f20*/  IMAD.MOV.U32 R9, RZ, RZ, -0x800000 ;  /* 0xff800000ff097424 */ /* 0x000fe200078e00ff */
[----:B------:R-:W-:Y:S01]  /*1f30*/  CS2R R18, SRZ ;  /* 0x0000000000127805 */ /* 0x000fe2000001ff00 */
        /* <DEDUP_REMOVED lines=16> */
[----:B------:R-:W-:-:S05]  /*2040*/  LOP3.LUT R7, R7, 0x80000000, R0, 0xf8, !PT ;  /* 0x8000000007077812 */ /* 0x000fca00078ef800 */
[----:B------:R-:W-:-:S04]  /*2050*/  FMUL.FTZ R7, R7, 1 ;  /* 0x3f80000007077820 */ /* 0x000fc80000410000 */
[----:B------:R0:W1:Y:S01]  /*2060*/  F2F.F64.F32 R16, R7 ;  /* 0x0000000700107310 */ /* 0x0000620000201800 */
[----:B------:R-:W-:Y:S05]  /*2070*/  BRA `(.L_x_4689) ;  /* 0x00000008002c7947 */ /* 0x000fea0003800000 */
.L_x_4700:
[----:B------:R-:W2:Y:S01]  /*2080*/  LDG.E.U8 R4, desc[UR36][R4.64] ;  /* 0x0000002404047981 */ /* 0x000ea2000c1e1100 */
[----:B------:R-:W-:Y:S01]  /*2090*/  CS2R R18, SRZ ;  /* 0x0000000000127805 */ /* 0x000fe2000001ff00 */
        /* <DEDUP_REMOVED lines=10> */
[----:B------:R-:W-:-:S05]  /*2140*/  LOP3.LUT R0, R3, 0x80000000, R0, 0xf8, !PT ;  /* 0x8000000003007812 */ /* 0x000fca00078ef800 */
[----:B------:R-:W-:-:S04]  /*2150*/  FMUL.FTZ R0, R0, 1 ;  /* 0x3f80000000007820 */ /* 0x000fc80000410000 */
[----:B------:R0:W1:Y:S01]  /*2160*/  F2F.F64.F32 R16, R0 ;  /* 0x0000000000107310 */ /* 0x0000620000201800 */
[----:B------:R-:W-:Y:S05]  /*2170*/  BRA `(.L_x_4689) ;  /* 0x0000000400ec7947 */ /* 0x000fea0003800000 */
.L_x_4699:
[----:B------:R-:W2:Y:S01]  /*2180*/  LDG.E.U16 R0, desc[UR36][R4.64] ;  /* 0x0000002404007981 */ /* 0x000ea2000c1e1500 */
[----:B------:R-:W-:Y:S01]  /*2190*/  CS2R R18, SRZ ;  /* 0x0000000000127805 */ /* 0x000fe2000001ff00 */
[----:B--2---:R-:W-:-:S04]  /*21a0*/  IMAD.U32 R0, R0, 0x10000, RZ ;  /* 0x0001000000007824 */ /* 0x004fc800078e00ff */
[----:B------:R-:W-:-:S04]  /*21b0*/  FMUL.FTZ R0, R0, 1 ;  /* 0x3f80000000007820 */ /* 0x000fc80000410000 */
[----:B------:R0:W1:Y:S01]  /*21c0*/  F2F.F64.F32 R16, R0 ;  /* 0x0000000000107310 */ /* 0x0000620000201800 */
[----:B------:R-:W-:Y:S05]  /*21d0*/  BRA `(.L_x_4689) ;  /* 0x0000000400d47947 */ /* 0x000fea0003800000 */
.L_x_4696:
        /* <DEDUP_REMOVED lines=9> */
[----:B------:R-:W-:Y:S01]  /*2270*/  CS2R R18, SRZ ;  /* 0x0000000000127805 */ /* 0x000fe2000001ff00 */
[----:B--2---:R0:W1:Y:S01]  /*2280*/  I2F.F64.U16 R16, R4 ;  /* 0x0000000400107312 */ /* 0x0040620000101800 */
[----:B------:R-:W-:Y:S05]  /*2290*/  BRA `(.L_x_4689) ;  /* 0x0000000400a47947 */ /* 0x000fea0003800000 */
.L_x_4703:
        /* <DEDUP_REMOVED lines=21> */
.L_x_4707:
[----:B------:R-:W-:Y:S05]  /*23f0*/  BSYNC B1 ;  /* 0x0000000000017941 */ /* 0x000fea0003800000 */
.L_x_4706:
[----:B------:R-:W-:Y:S01]  /*2400*/  LEA R5, R0, 0x3b800000, 0x17 ;  /* 0x3b80000000057811 */ /* 0x000fe200078eb8ff */
[----:B------:R-:W-:-:S05]  /*2410*/  IMAD.SHL.U32 R0, R3, 0x100000, RZ ;  /* 0x0010000003007824 */ /* 0x000fca00078e00ff */
[----:B------:R-:W-:-:S07]  /*2420*/  LOP3.LUT R0, R5, R0, R6, 0xfe, !PT ;  /* 0x0000000005007212 */ /* 0x000fce00078efe06 */
.L_x_4705:
[----:B------:R-:W-:Y:S05]  /*2430*/  BSYNC B0 ;  /* 0x0000000000007941 */ /* 0x000fea0003800000 */
.L_x_4704:
[----:B------:R-:W-:Y:S01]  /*2440*/  FMUL.FTZ R0, R0, 1 ;  /* 0x3f80000000007820 */ /* 0x000fe20000410000 */
[----:B------:R-:W-:-:S03]  /*2450*/  CS2R R18, SRZ ;  /* 0x0000000000127805 */ /* 0x000fc6000001ff00 */
[----:B------:R2:W3:Y:S01]  /*2460*/  F2F.F64.F32 R16, R0 ;  /* 0x0000000000107310 */ /* 0x0004e20000201800 */
[----:B------:R-:W-:Y:S05]  /*2470*/  BRA `(.L_x_4689) ;  /* 0x00000004002c7947 */ /* 0x000fea0003800000 */
.L_x_4702:
        /* <DEDUP_REMOVED lines=21> */
.L_x_4711:
[----:B------:R-:W-:Y:S05]  /*25d0*/  BSYNC B1 ;  /* 0x0000000000017941 */ /* 0x000fea0003800000 */
.L_x_4710:
[----:B------:R-:W-:Y:S01]  /*25e0*/  LEA R5, R0, 0x37800000, 0x17 ;  /* 0x3780000000057811 */ /* 0x000fe200078eb8ff */
[----:B------:R-:W-:-:S05]  /*25f0*/  IMAD.SHL.U32 R0, R3, 0x200000, RZ ;  /* 0x0020000003007824 */ /* 0x000fca00078e00ff */
[----:B------:R-:W-:-:S07]  /*2600*/  LOP3.LUT R0, R5, R0, R6, 0xfe, !PT ;  /* 0x0000000005007212 */ /* 0x000fce00078efe06 */
.L_x_4709:
[----:B------:R-:W-:Y:S05]  /*2610*/  BSYNC B0 ;  /* 0x0000000000007941 */ /* 0x000fea0003800000 */
.L_x_4708:
[----:B------:R-:W-:Y:S01]  /*2620*/  FMUL.FTZ R0, R0, 1 ;  /* 0x3f80000000007820 */ /* 0x000fe20000410000 */
[----:B------:R-:W-:-:S03]  /*2630*/  CS2R R18, SRZ ;  /* 0x0000000000127805 */ /* 0x000fc6000001ff00 */
[----:B------:R4:W0:Y:S01]  /*2640*/  F2F.F64.F32 R16, R0 ;  /* 0x0000000000107310 */ /* 0x0008220000201800 */
[----:B------:R-:W-:Y:S05]  /*2650*/  BRA `(.L_x_4689) ;  /* 0x0000000000b47947 */ /* 0x000fea0003800000 */
.L_x_4701:
        /* <DEDUP_REMOVED lines=14> */
.L_x_4715:
[----:B------:R-:W-:Y:S05]  /*2740*/  BSYNC B0 ;  /* 0x0000000000007941 */ /* 0x000fea0003800000 */
.L_x_4714:
[----:B------:R-:W-:Y:S01]  /*2750*/  FMUL.FTZ R0, R0, 1 ;  /* 0x3f80000000007820 */ /* 0x000fe20000410000 */
[----:B------:R-:W-:-:S03]  /*2760*/  CS2R R18, SRZ ;  /* 0x0000000000127805 */ /* 0x000fc6000001ff00 */
[----:B------:R0:W1:Y:S01]  /*2770*/  F2F.F64.F32 R16, R0 ;  /* 0x0000000000107310 */ /* 0x0000620000201800 */
[----:B------:R-:W-:Y:S05]  /*2780*/  BRA `(.L_x_4689) ;  /* 0x0000000000687947 */ /* 0x000fea0003800000 */
.L_x_4688:
        /* <DEDUP_REMOVED lines=16> */
.L_x_4716:
[----:B------:R-:W-:Y:S02]  /*2890*/  CS2R R16, SRZ ;  /* 0x0000000000107805 */ /* 0x000fe4000001ff00 */
[----:B------:R-:W-:Y:S01]  /*28a0*/  CS2R R18, SRZ ;  /* 0x0000000000127805 */ /* 0x000fe2000001ff00 */
[----:B------:R-:W-:Y:S06]  /*28b0*/  BRA `(.L_x_4689) ;  /* 0x00000000001c7947 */ /* 0x000fec0003800000 */
.L_x_4713:
[----:B------:R-:W2:Y:S01]  /*28c0*/  LDG.E.64 R16, desc[UR36][R4.64] ;  /* 0x0000002404107981 */ /* 0x000ea2000c1e1b00 */
[----:B------:R-:W-:Y:S01]  /*28d0*/  CS2R R18, SRZ ;  /* 0x0000000000127805 */ /* 0x000fe2000001ff00 */
[----:B--2---:R-:W0:Y:S01]  /*28e0*/  I2F.F64.U64 R16, R16 ;  /* 0x0000001000107312 */ /* 0x004e220000301800 */
[----:B------:R-:W-:Y:S05]  /*28f0*/  BRA `(.L_x_4689) ;  /* 0x00000000000c7947 */ /* 0x000fea0003800000 */
.L_x_4712:
[----:B------:R-:W2:Y:S01]  /*2900*/  LDG.E R4, desc[UR36][R4.64] ;  /* 0x0000002404047981 */ /* 0x000ea2000c1e1900 */
[----:B------:R-:W-:Y:S01]  /*2910*/  CS2R R18, SRZ ;  /* 0x0000000000127805 */ /* 0x000fe2000001ff00 */
[----:B--2---:R0:W1:Y:S06]  /*2920*/  I2F.F64.U32 R16, R4 ;  /* 0x0000000400107312 */ /* 0x00406c0000201800 */
.L_x_4689:
[----:B0-----:R-:W2:Y:S01]  /*2930*/  LDC.U8 R3, c[0x0][0x50a] ;  /* 0x00014280ff037b82 */ /* 0x001ea20000000000 */
[----:B------:R-:W-:Y:S02]  /*2940*/  ULDC.64 UR4, c[0x0][0x4e8] ;  /* 0x00013a0000047ab9 */ /* 0x000fe40000000a00 */
[----:B------:R-:W-:-:S05]  /*2950*/  IADD3 R4, P1, R26, UR4, RZ ;  /* 0x000000041a047c10 */ /* 0x000fca000ff3e0ff */
[----:B------:R-:W-:Y:S01]  /*2960*/  IMAD.X R5, RZ, RZ, UR5, P1 ;  /* 0x00000005ff057e24 */ /* 0x000fe200088e06ff */
[----:B--2-4-:R-:W-:-:S04]  /*2970*/  PRMT R0, R3, 0x9910, RZ ;  /* 0x0000991003007816 */ /* 0x014fc800000000ff */
        /* <DEDUP_REMOVED lines=14> */
.L_x_4720:
[----:B------:R-:W2:Y:S02]  /*2a60*/  LDG.E.U8 R4, desc[UR36][R4.64] ;  /* 0x0000002404047981 */ /* 0x000ea4000c1e1100 */
[----:B--2---:R-:W-:-:S04]  /*2a70*/  ISETP.NE.AND P0, PT, R4, RZ, PT ;  /* 0x000000ff0400720c */ /* 0x004fc80003f05270 */
[----:B------:R-:W-:Y:S01]  /*2a80*/  P2R R25, PR, RZ, 0x1 ;  /* 0x00000001ff197803 */ /* 0x000fe20000000000 */
[----:B------:R-:W-:Y:S08]  /*2a90*/  BRA `(.L_x_4722) ;  /* 0x0000000c00c47947 */ /* 0x000ff00003800000 */
.L_x_4719:
        /* <DEDUP_REMOVED lines=11> */
.L_x_4724:
[----:B------:R-:W2:Y:S02]  /*2b50*/  LDG.E R4, desc[UR36][R4.64] ;  /* 0x0000002404047981 */ /* 0x000ea4000c1e1900 */
[----:B--2---:R-:W-:-:S04]  /*2b60*/  ISETP.NE.AND P0, PT, R4, RZ, PT ;  /* 0x000000ff0400720c */ /* 0x004fc80003f05270 */
[----:B------:R-:W-:Y:S01]  /*2b70*/  P2R R25, PR, RZ, 0x1 ;  /* 0x00000001ff197803 */ /* 0x000fe20000000000 */
[----:B------:R-:W-:Y:S08]  /*2b80*/  BRA `(.L_x_4722) ;  /* 0x0000000c00887947 */ /* 0x000ff00003800000 */
.L_x_4723:
[----:B------:R-:W2:Y:S02]  /*2b90*/  LDG.E.U16 R4, desc[UR36][R4.64] ;  /* 0x0000002404047981 */ /* 0x000ea4000c1e1500 */
[----:B--2---:R-:W-:-:S04]  /*2ba0*/  ISETP.NE.AND P0, PT, R4, RZ, PT ;  /* 0x000000ff0400720c */ /* 0x004fc80003f05270 */
[----:B------:R-:W-:Y:S01]  /*2bb0*/  P2R R25, PR, RZ, 0x1 ;  /* 0x00000001ff197803 */ /* 0x000fe20000000000 */
[----:B------:R-:W-:Y:S08]  /*2bc0*/  BRA `(.L_x_4722) ;  /* 0x0000000c00787947 */ /* 0x000ff00003800000 */
.L_x_4718:
        /* <DEDUP_REMOVED lines=10> */
.L_x_4726:
[----:B------:R-:W2:Y:S02]  /*2c70*/  LDG.E.U16 R0, desc[UR36][R4.64] ;  /* 0x0000002404007981 */ /* 0x000ea4000c1e1500 */
[----:B--2---:R-:W-:-:S05]  /*2c80*/  HADD2.F32 R0, -RZ, R0.H0_H0 ;  /* 0x20000000ff007230 */ /* 0x004fca0000004100 */
[----:B------:R-:W-:-:S04]  /*2c90*/  FSETP.NEU.FTZ.AND P0, PT, R0, RZ, PT ;  /* 0x000000ff0000720b */ /* 0x000fc80003f1d000 */
[----:B------:R-:W-:Y:S01]  /*2ca0*/  P2R R25, PR, RZ, 0x1 ;  /* 0x00000001ff197803 */ /* 0x000fe20000000000 */
[----:B------:R-:W-:Y:S08]  /*2cb0*/  BRA `(.L_x_4722) ;  /* 0x0000000c003c7947 */ /* 0x000ff00003800000 */
.L_x_4725:
        /* <DEDUP_REMOVED lines=12> */
.L_x_4728:
        /* <DEDUP_REMOVED lines=11> */
.L_x_4727:
[----:B------:R-:W2:Y:S02]  /*2e30*/  LDG.E.64 R4, desc[UR36][R4.64] ;  /* 0x0000002404047981 */ /* 0x000ea4000c1e1b00 */
[----:B--2---:R-:W-:-:S06]  /*2e40*/  DSETP.NEU.AND P0, PT, R4, RZ, PT ;  /* 0x000000ff0400722a */ /* 0x004fcc0003f0d000 */
[----:B------:R-:W-:Y:S01]  /*2e50*/  P2R R25, PR, RZ, 0x1 ;  /* 0x00000001ff197803 */ /* 0x000fe20000000000 */
[----:B------:R-:W-:Y:S07]  /*2e60*/  BRA `(.L_x_4722) ;  /* 0x0000000800d07947 */ /* 0x000fee0003800000 */
.L_x_4717:
        /* <DEDUP_REMOVED lines=12> */
.L_x_4731:
[----:B------:R-:W2:Y:S02]  /*2f30*/  LDG.E.128 R4, desc[UR36][R4.64] ;  /* 0x0000002404047981 */ /* 0x000ea4000c1e1d00 */
[----:B--2---:R-:W-:-:S06]  /*2f40*/  DSETP.NEU.AND P0, PT, R6, RZ, PT ;  /* 0x000000ff0600722a */ /* 0x004fcc0003f0d000 */
[----:B------:R-:W-:-:S06]  /*2f50*/  DSETP.NEU.OR P0, PT, R4, RZ, P0 ;  /* 0x000000ff0400722a */ /* 0x000fcc000070d400 */
[----:B------:R-:W-:Y:S01]  /*2f60*/  P2R R25, PR, RZ, 0x1 ;  /* 0x00000001ff197803 */ /* 0x000fe20000000000 */
[----:B------:R-:W-:Y:S07]  /*2f70*/  BRA `(.L_x_4722) ;  /* 0x00000008008c7947 */ /* 0x000fee0003800000 */
.L_x_4730:
        /* <DEDUP_REMOVED lines=28> */
.L_x_4733:
        /* <DEDUP_REMOVED lines=15> */
.L_x_4732:
[----:B------:R-:W2:Y:S02]  /*3230*/  LDG.E.U16 R0, desc[UR36][R4.64] ;  /* 0x0000002404007981 */ /* 0x000ea4000c1e1500 */
[----:B--2---:R-:W-:-:S05]  /*3240*/  IMAD.U32 R0, R0, 0x10000, RZ ;  /* 0x0001000000007824 */ /* 0x004fca00078e00ff */
[----:B------:R-:W-:-:S04]  /*3250*/  FSETP.NEU.FTZ.AND P0, PT, R0, RZ, PT ;  /* 0x000000ff0000720b */ /* 0x000fc80003f1d000 */
[----:B------:R-:W-:Y:S01]  /*3260*/  P2R R25, PR, RZ, 0x1 ;  /* 0x00000001ff197803 */ /* 0x000fe20000000000 */
[----:B------:R-:W-:Y:S08]  /*3270*/  BRA `(.L_x_4722) ;  /* 0x0000000400cc7947 */ /* 0x000ff00003800000 */
.L_x_4729:
        /* <DEDUP_REMOVED lines=12> */
.L_x_4736:
        /* <DEDUP_REMOVED lines=21> */
.L_x_4740:
[----:B------:R-:W-:Y:S05]  /*3490*/  BSYNC B1 ;  /* 0x0000000000017941 */ /* 0x000fea0003800000 */
.L_x_4739:
[----:B------:R-:W-:Y:S01]  /*34a0*/  LEA R5, R0, 0x3b800000, 0x17 ;  /* 0x3b80000000057811 */ /* 0x000fe200078eb8ff */
[----:B------:R-:W-:-:S05]  /*34b0*/  IMAD.SHL.U32 R0, R3, 0x100000, RZ ;  /* 0x0010000003007824 */ /* 0x000fca00078e00ff */
[----:B------:R-:W-:-:S07]  /*34c0*/  LOP3.LUT R0, R5, R0, R6, 0xfe, !PT ;  /* 0x0000000005007212 */ /* 0x000fce00078efe06 */
.L_x_4738:
[----:B------:R-:W-:Y:S05]  /*34d0*/  BSYNC B0 ;  /* 0x0000000000007941 */ /* 0x000fea0003800000 */
.L_x_4737:
[----:B------:R-:W-:-:S04]  /*34e0*/  FSETP.NEU.FTZ.AND P0, PT, R0, RZ, PT ;  /* 0x000000ff0000720b */ /* 0x000fc80003f1d000 */
[----:B------:R-:W-:Y:S01]  /*34f0*/  P2R R25, PR, RZ, 0x1 ;  /* 0x00000001ff197803 */ /* 0x000fe20000000000 */
[----:B------:R-:W-:Y:S08]  /*3500*/  BRA `(.L_x_4722) ;  /* 0x0000000400287947 */ /* 0x000ff00003800000 */
.L_x_4735:
        /* <DEDUP_REMOVED lines=21> */
.L_x_4744:
[----:B------:R-:W-:Y:S05]  /*3660*/  BSYNC B1 ;  /* 0x0000000000017941 */ /* 0x000fea0003800000 */
.L_x_4743:
[----:B------:R-:W-:Y:S01]  /*3670*/  LEA R5, R0, 0x37800000, 0x17 ;  /* 0x3780000000057811 */ /* 0x000fe200078eb8ff */
[----:B------:R-:W-:-:S05]  /*3680*/  IMAD.SHL.U32 R0, R3, 0x200000, RZ ;  /* 0x0020000003007824 */ /* 0x000fca00078e00ff */
[----:B------:R-:W-:-:S07]  /*3690*/  LOP3.LUT R0, R5, R0, R6, 0xfe, !PT ;  /* 0x0000000005007212 */ /* 0x000fce00078efe06 */
.L_x_4742:
[----:B------:R-:W-:Y:S05]  /*36a0*/  BSYNC B0 ;  /* 0x0000000000007941 */ /* 0x000fea0003800000 */
.L_x_4741:
[----:B------:R-:W-:-:S04]  /*36b0*/  FSETP.NEU.FTZ.AND P0, PT, R0, RZ, PT ;  /* 0x000000ff0000720b */ /* 0x000fc80003f1d000 */
[----:B------:R-:W-:Y:S01]  /*36c0*/  P2R R25, PR, RZ, 0x1 ;  /* 0x00000001ff197803 */ /* 0x000fe20000000000 */
[----:B------:R-:W-:Y:S08]  /*36d0*/  BRA `(.L_x_4722) ;  /* 0x0000000000b47947 */ /* 0x000ff00003800000 */
.L_x_4734:
        /* <DEDUP_REMOVED lines=14> */
.L_x_4748:
[----:B------:R-:W-:Y:S05]  /*37c0*/  BSYNC B0 ;  /* 0x0000000000007941 */ /* 0x000fea0003800000 */
.L_x_4747:
[----:B------:R-:W-:-:S04]  /*37d0*/  FSETP.NEU.FTZ.AND P0, PT, R0, RZ, PT ;  /* 0x000000ff0000720b */ /* 0x000fc80003f1d000 */
[----:B------:R-:W-:Y:S01]  /*37e0*/  P2R R25, PR, RZ, 0x1 ;  /* 0x00000001ff197803 */ /* 0x000fe20000000000 */
[----:B------:R-:W-:Y:S08]  /*37f0*/  BRA `(.L_x_4722) ;  /* 0x00000000006c7947 */ /* 0x000ff00003800000 */
.L_x_4721:
        /* <DEDUP_REMOVED lines=16> */
.L_x_4749:
[----:B------:R-:W-:-:S04]  /*3900*/  PLOP3.LUT P0, PT, PT, PT, PT, 0x8, 0x0 ;  /* 0x000000000000781c */ /* 0x000fc80003f0e170 */
[----:B------:R-:W-:Y:S01]  /*3910*/  P2R R25, PR, RZ, 0x1 ;  /* 0x00000001ff197803 */ /* 0x000fe20000000000 */
[----:B------:R-:W-:Y:S08]  /*3920*/  BRA `(.L_x_4722) ;  /* 0x0000000000207947 */ /* 0x000ff00003800000 */
.L_x_4746:
[----:B------:R-:W2:Y:S02]  /*3930*/  LDG.E.64 R4, desc[UR36][R4.64] ;  /* 0x0000002404047981 */ /* 0x000ea4000c1e1b00 */
[----:B--2---:R-:W-:-:S04]  /*3940*/  ISETP.NE.U32.AND P0, PT, R4, RZ, PT ;  /* 0x000000ff0400720c */ /* 0x004fc80003f05070 */
[----:B------:R-:W-:-:S04]  /*3950*/  ISETP.NE.AND.EX P0, PT, R5, RZ, PT, P0 ;  /* 0x000000ff0500720c */ /* 0x000fc80003f05300 */
[----:B------:R-:W-:Y:S01]  /*3960*/  P2R R25, PR, RZ, 0x1 ;  /* 0x00000001ff197803 */ /* 0x000fe20000000000 */
[----:B------:R-:W-:Y:S08]  /*3970*/  BRA `(.L_x_4722) ;  /* 0x00000000000c7947 */ /* 0x000ff00003800000 */
.L_x_4745:
[----:B------:R-:W2:Y:S02]  /*3980*/  LDG.E R4, desc[UR36][R4.64] ;  /* 0x0000002404047981 */ /* 0x000ea4000c1e1900 */
[----:B--2---:R-:W-:-:S04]  /*3990*/  ISETP.NE.AND P0, PT, R4, RZ, PT ;  /* 0x000000ff0400720c */ /* 0x004fc80003f05270 */
[----:B------:R-:W-:-:S09]  /*39a0*/  P2R R25, PR, RZ, 0x1 ;  /* 0x00000001ff197803 */ /* 0x000fd20000000000 */
.L_x_4722:
        /* <DEDUP_REMOVED lines=18> */
.L_x_4753:
[----:B------:R0:W5:Y:S01]  /*3ad0*/  LDG.E.U8 R2, desc[UR36][R4.64] ;  /* 0x0000002404027981 */ /* 0x000162000c1e1100 */
[----:B------:R-:W-:Y:S01]  /*3ae0*/  IMAD.MOV.U32 R3, RZ, RZ, RZ ;  /* 0x000000ffff037224 */ /* 0x000fe200078e00ff */
[----:B------:R-:W-:Y:S06]  /*3af0*/  BRA `(.L_x_4755) ;  /* 0x0000000c00487947 */ /* 0x000fec0003800000 */
.L_x_4752:
        /* <DEDUP_REMOVED lines=8> */
.L_x_4757:
[----:B------:R-:W2:Y:S02]  /*3b80*/  LDG.E R2, desc[UR36][R4.64] ;  /* 0x0000002404027981 */ /* 0x000ea4000c1e1900 */
[----:B--2---:R-:W-:Y:S01]  /*3b90*/  SHF.R.S32.HI R3, RZ, 0x1f, R2 ;  /* 0x0000001fff037819 */ /* 0x004fe20000011402 */
[----:B------:R-:W-:Y:S06]  /*3ba0*/  BRA `(.L_x_4755) ;  /* 0x0000000c001c7947 */ /* 0x000fec0003800000 */
.L_x_4756:
[----:B------:R-:W2:Y:S02]  /*3bb0*/  LDG.E.S16 R2, desc[UR36][R4.64] ;  /* 0x0000002404027981 */ /* 0x000ea4000c1e1700 */
[----:B--2---:R-:W-:Y:S01]  /*3bc0*/  SHF.R.S32.HI R3, RZ, 0x1f, R2 ;  /* 0x0000001fff037819 */ /* 0x004fe20000011402 */
[----:B------:R-:W-:Y:S06]  /*3bd0*/  BRA `(.L_x_4755) ;  /* 0x0000000c00107947 */ /* 0x000fec0003800000 */
.L_x_4751:
        /* <DEDUP_REMOVED lines=9> */
.L_x_4759:
[----:B------:R-:W2:Y:S02]  /*3c70*/  LDG.E.U16 R4, desc[UR36][R4.64] ;  /* 0x0000002404047981 */ /* 0x000ea4000c1e1500 */
[----:B--2---:R-:W-:-:S06]  /*3c80*/  HADD2.F32 R2, -RZ, R4.H0_H0 ;  /* 0x20000004ff027230 */ /* 0x004fcc0000004100 */
[----:B------:R-:W0:Y:S01]  /*3c90*/  F2I.S64.TRUNC R2, R2 ;  /* 0x0000000200027311 */ /* 0x000e22000020d900 */
[----:B------:R-:W-:Y:S05]  /*3ca0*/  BRA `(.L_x_4755) ;  /* 0x0000000800dc7947 */ /* 0x000fea0003800000 */
.L_x_4758:
[----:B------:R-:W-:-:S13]  /*3cb0*/  ISETP.NE.AND P0, PT, R0, 0x7, PT ;  /* 0x000000070000780c */ /* 0x000fda0003f05270 */
[----:B------:R-:W-:Y:S05]  /*3cc0*/  @!P0 BRA `(.L_x_4760) ;  /* 0x00000000002c8947 */ /* 0x000fea0003800000 */
[----:B------:R-:W-:-:S13]  /*3cd0*/  ISETP.NE.AND P0, PT, R0, 0x8, PT ;  /* 0x000000080000780c */ /* 0x000fda0003f05270 */
[----:B------:R-:W-:Y:S05]  /*3ce0*/  @!P0 BRA `(.L_x_4761) ;  /* 0x0000000000148947 */ /* 0x000fea0003800000 */
[----:B------:R-:W-:-:S13]  /*3cf0*/  ISETP.NE.AND P0, PT, R0, 0x9, PT ;  /* 0x000000090000780c */ /* 0x000fda0003f05270 */
[----:B------:R-:W-:Y:S05]  /*3d00*/  @P0 BRA `(.L_x_4754) ;  /* 0x00000008006c0947 */ /* 0x000fea0003800000 */
[----:B------:R-:W2:Y:S02]  /*3d10*/  LDG.E R2, desc[UR36][R4.64] ;  /* 0x0000002404027981 */ /* 0x000ea4000c1e1900 */
[----:B--2---:R-:W4:Y:S01]  /*3d20*/  F2I.S64.TRUNC R2, R2 ;  /* 0x0000000200027311 */ /* 0x004f22000020d900 */
[----:B------:R-:W-:Y:S05]  /*3d30*/  BRA `(.L_x_4755) ;  /* 0x0000000800b87947 */ /* 0x000fea0003800000 */
.L_x_4761:
[----:B------:R-:W2:Y:S02]  /*3d40*/  LDG.E.U16 R4, desc[UR36][R4.64] ;  /* 0x0000002404047981 */ /* 0x000ea4000c1e1500 */
[----:B--2---:R-:W-:-:S06]  /*3d50*/  HADD2.F32 R2, -RZ, R4.H0_H0 ;  /* 0x20000004ff027230 */ /* 0x004fcc0000004100 */
[----:B------:R-:W0:Y:S01]  /*3d60*/  F2I.S64.TRUNC R2, R2 ;  /* 0x0000000200027311 */ /* 0x000e22000020d900 */
[----:B------:R-:W-:Y:S05]  /*3d70*/  BRA `(.L_x_4755) ;  /* 0x0000000800a87947 */ /* 0x000fea0003800000 */
.L_x_4760:
[----:B------:R-:W2:Y:S02]  /*3d80*/  LDG.E.64 R2, desc[UR36][R4.64] ;  /* 0x0000002404027981 */ /* 0x000ea4000c1e1b00 */
[----:B--2---:R-:W0:Y:S01]  /*3d90*/  F2I.S64.F64.TRUNC R2, R2 ;  /* 0x0000000200027311 */ /* 0x004e22000030d900 */
[----:B------:R-:W-:Y:S05]  /*3da0*/  BRA `(.L_x_4755) ;  /* 0x00000008009c7947 */ /* 0x000fea0003800000 */
.L_x_4750:
        /* <DEDUP_REMOVED lines=13> */
.L_x_4764:
[----:B------:R-:W2:Y:S02]  /*3e80*/  LDG.E.64 R2, desc[UR36][R4.64] ;  /* 0x0000002404027981 */ /* 0x000ea4000c1e1b00 */
[----:B--2---:R-:W0:Y:S01]  /*3e90*/  F2I.S64.F64.TRUNC R2, R2 ;  /* 0x0000000200027311 */ /* 0x004e22000030d900 */
[----:B------:R-:W-:Y:S05]  /*3ea0*/  BRA `(.L_x_4755) ;  /* 0x00000008005c7947 */ /* 0x000fea0003800000 */
.L_x_4763:
        /* <DEDUP_REMOVED lines=27> */
.L_x_4766:
        /* <DEDUP_REMOVED lines=14> */
.L_x_4765:
[----:B------:R-:W2:Y:S02]  /*4140*/  LDG.E.U16 R2, desc[UR36][R4.64] ;  /* 0x0000002404027981 */ /* 0x000ea4000c1e1500 */
[----:B--2---:R-:W-:-:S06]  /*4150*/  IMAD.U32 R2, R2, 0x10000, RZ ;  /* 0x0001000002027824 */ /* 0x004fcc00078e00ff */
[----:B------:R-:W0:Y:S01]  /*4160*/  F2I.S64.TRUNC R2, R2 ;  /* 0x0000000200027311 */ /* 0x000e22000020d900 */
[----:B------:R-:W-:Y:S05]  /*4170*/  BRA `(.L_x_4755) ;  /* 0x0000000400a87947 */ /* 0x000fea0003800000 */
.L_x_4762:
        /* <DEDUP_REMOVED lines=11> */
.L_x_4769:
        /* <DEDUP_REMOVED lines=21> */
.L_x_4773:
[----:B------:R-:W-:Y:S05]  /*4380*/  BSYNC B1 ;  /* 0x0000000000017941 */ /* 0x000fea0003800000 */
.L_x_4772:
[----:B------:R-:W-:Y:S01]  /*4390*/  IMAD.SHL.U32 R2, R2, 0x100000, RZ ;  /* 0x0010000002027824 */ /* 0x000fe200078e00ff */
[----:B------:R-:W-:-:S04]  /*43a0*/  LEA R3, R0, 0x3b800000, 0x17 ;  /* 0x3b80000000037811 */ /* 0x000fc800078eb8ff */
[----:B------:R-:W-:-:S07]  /*43b0*/  LOP3.LUT R2, R3, R2, R4, 0xfe, !PT ;  /* 0x0000000203027212 */ /* 0x000fce00078efe04 */
.L_x_4771:
[----:B------:R-:W-:Y:S05]  /*43c0*/  BSYNC B0 ;  /* 0x0000000000007941 */ /* 0x000fea0003800000 */
.L_x_4770:
[----:B------:R-:W0:Y:S01]  /*43d0*/  F2I.S64.TRUNC R2, R2 ;  /* 0x0000000200027311 */ /* 0x000e22000020d900 */
[----:B------:R-:W-:Y:S05]  /*43e0*/  BRA `(.L_x_4755) ;  /* 0x00000004000c7947 */ /* 0x000fea0003800000 */
.L_x_4768:
        /* <DEDUP_REMOVED lines=21> */
.L_x_4777:
[----:B------:R-:W-:Y:S05]  /*4540*/  BSYNC B1 ;  /* 0x0000000000017941 */ /* 0x000fea0003800000 */
.L_x_4776:
[----:B------:R-:W-:Y:S01]  /*4550*/  IMAD.SHL.U32 R2, R2, 0x200000, RZ ;  /* 0x0020000002027824 */ /* 0x000fe200078e00ff */
[----:B------:R-:W-:-:S04]  /*4560*/  LEA R3, R0, 0x37800000, 0x17 ;  /* 0x3780000000037811 */ /* 0x000fc800078eb8ff */
[----:B------:R-:W-:-:S07]  /*4570*/  LOP3.LUT R2, R3, R2, R4, 0xfe, !PT ;  /* 0x0000000203027212 */ /* 0x000fce00078efe04 */
.L_x_4775:
[----:B------:R-:W-:Y:S05]  /*4580*/  BSYNC B0 ;  /* 0x0000000000007941 */ /* 0x000fea0003800000 */
.L_x_4774:
[----:B------:R-:W0:Y:S01]  /*4590*/  F2I.S64.TRUNC R2, R2 ;  /* 0x0000000200027311 */ /* 0x000e22000020d900 */
[----:B------:R-:W-:Y:S05]  /*45a0*/  BRA `(.L_x_4755) ;  /* 0x00000000009c7947 */ /* 0x000fea0003800000 */
.L_x_4767:
        /* <DEDUP_REMOVED lines=14> */
.L_x_4781:
[----:B------:R-:W-:Y:S05]  /*4690*/  BSYNC B0 ;  /* 0x0000000000007941 */ /* 0x000fea0003800000 */
.L_x_4780:
[----:B------:R-:W0:Y:S01]  /*46a0*/  F2I.S64.TRUNC R2, R2 ;  /* 0x0000000200027311 */ /* 0x000e22000020d900 */
[----:B------:R-:W-:Y:S05]  /*46b0*/  BRA `(.L_x_4755) ;  /* 0x0000000000587947 */ /* 0x000fea0003800000 */
.L_x_4754:
        /* <DEDUP_REMOVED lines=16> */
.L_x_4782:
[----:B------:R-:W-:Y:S01]  /*47c0*/  CS2R R2, SRZ ;  /* 0x0000000000027805 */ /* 0x000fe2000001ff00 */
[----:B------:R-:W-:Y:S06]  /*47d0*/  BRA `(.L_x_4755) ;  /* 0x0000000000107947 */ /* 0x000fec0003800000 */
.L_x_4779:
[----:B------:R0:W5:Y:S01]  /*47e0*/  LDG.E.64 R2, desc[UR36][R4.64] ;  /* 0x0000002404027981 */ /* 0x000162000c1e1b00 */
[----:B------:R-:W-:Y:S05]  /*47f0*/  BRA `(.L_x_4755) ;  /* 0x0000000000087947 */ /* 0x000fea0003800000 */
.L_x_4778:
[----:B------:R0:W5:Y:S01]  /*4800*/  LDG.E R2, desc[UR36][R4.64] ;  /* 0x0000002404027981 */ /* 0x000162000c1e1900 */
[----:B------:R-:W-:-:S07]  /*4810*/  IMAD.MOV.U32 R3, RZ, RZ, RZ ;  /* 0x000000ffff037224 */ /* 0x000fce00078e00ff */
.L_x_4755:
[----:B0-2---:R-:W0:Y:S01]  /*4820*/  LDC.U8 R4, c[0x0][0x508] ;  /* 0x00014200ff047b82 */ /* 0x005e220000000000 */
        /* <DEDUP_REMOVED lines=8> */
[----:B------:R-:W5:Y:S03]  /*48b0*/  LDG.E.128 R16, desc[UR36][R16.64] ;  /* 0x0000002410107981 */ /* 0x000f66000c1e1d00 */
.L_x_4784:
[----:B------:R-:W-:Y:S05]  /*48c0*/  BSYNC B0 ;  /* 0x0000000000007941 */ /* 0x000fea0003800000 */
.L_x_4783:
        /* <DEDUP_REMOVED lines=9> */
[----:B-1-3-5:R-:W0:Y:S02]  /*4960*/  F2I.F64.TRUNC R17, R16 ;  /* 0x0000001000117311 */ /* 0x02ae24000030d100 */
[----:B0-----:R1:W-:Y:S01]  /*4970*/  STG.E.U8 desc[UR36][R22.64], R17 ;  /* 0x0000001116007986 */ /* 0x0013e2000c101124 */
[----:B------:R-:W-:Y:S05]  /*4980*/  BRA `(.L_x_4790) ;  /* 0x0000001000187947 */ /* 0x000fea0003800000 */
.L_x_4788:
[----:B-1-3-5:R-:W4:Y:S02]  /*4990*/  F2I.S64.F64.TRUNC R16, R16 ;  /* 0x0000001000107311 */ /* 0x02af24000030d900 */
[----:B----4-:R-:W-:-:S05]  /*49a0*/  IMAD.MOV.U32 R3, RZ, RZ, R16 ;  /* 0x000000ffff037224 */ /* 0x010fca00078e0010 */
[----:B------:R0:W-:Y:S01]  /*49b0*/  STG.E.U8 desc[UR36][R22.64], R3 ;  /* 0x0000000316007986 */ /* 0x0001e2000c101124 */
[----:B------:R-:W-:Y:S05]  /*49c0*/  BRA `(.L_x_4790) ;  /* 0x0000001000087947 */ /* 0x000fea0003800000 */
.L_x_4787:
[----:B------:R-:W-:-:S13]  /*49d0*/  ISETP.NE.AND P0, PT, R0, 0x2, PT ;  /* 0x000000020000780c */ /* 0x000fda0003f05270 */
[----:B------:R-:W-:Y:S05]  /*49e0*/  @!P0 BRA `(.L_x_4791) ;  /* 0x0000000000288947 */ /* 0x000fea0003800000 */
[----:B------:R-:W-:-:S13]  /*49f0*/  ISETP.NE.AND P0, PT, R0, 0x3, PT ;  /* 0x000000030000780c */ /* 0x000fda0003f05270 */
[----:B------:R-:W-:Y:S05]  /*4a00*/  @!P0 BRA `(.L_x_4792) ;  /* 0x0000000000148947 */ /* 0x000fea0003800000 */
[----:B------:R-:W-:-:S13]  /*4a10*/  ISETP.NE.AND P0, PT, R0, 0x4, PT ;  /* 0x000000040000780c */ /* 0x000fda0003f05270 */
[----:B------:R-:W-:Y:S05]  /*4a20*/  @P0 BRA `(.L_x_4789) ;  /* 0x0000000c00980947 */ /* 0x000fea0003800000 */
[----:B-1-3-5:R-:W0:Y:S02]  /*4a30*/  F2I.S64.F64.TRUNC R16, R16 ;  /* 0x0000001000107311 */ /* 0x02ae24000030d900 */
[----:B0-----:R3:W-:Y:S01]  /*4a40*/  STG.E.64 desc[UR36][R22.64], R16 ;  /* 0x0000001016007986 */ /* 0x0017e2000c101b24 */
[----:B------:R-:W-:Y:S05]  /*4a50*/  BRA `(.L_x_4790) ;  /* 0x0000000c00e47947 */ /* 0x000fea0003800000 */
.L_x_4792:
[----:B-1-3-5:R-:W0:Y:S02]  /*4a60*/  F2I.F64.TRUNC R17, R16 ;  /* 0x0000001000117311 */ /* 0x02ae24000030d100 */
[----:B0-----:R2:W-:Y:S01]  /*4a70*/  STG.E desc[UR36][R22.64], R17 ;  /* 0x0000001116007986 */ /* 0x0015e2000c101924 */
[----:B------:R-:W-:Y:S05]  /*4a80*/  BRA `(.L_x_4790) ;  /* 0x0000000c00d87947 */ /* 0x000fea0003800000 */
.L_x_4791:
[----:B-1-3-5:R-:W0:Y:S02]  /*4a90*/  F2I.F64.TRUNC R17, R16 ;  /* 0x0000001000117311 */ /* 0x02ae24000030d100 */
[----:B0-----:R0:W-:Y:S01]  /*4aa0*/  STG.E.U16 desc[UR36][R22.64], R17 ;  /* 0x0000001116007986 */ /* 0x0011e2000c101524 */
[----:B------:R-:W-:Y:S05]  /*4ab0*/  BRA `(.L_x_4790) ;  /* 0x0000000c00cc7947 */ /* 0x000fea0003800000 */
.L_x_4786:
[----:B------:R-:W-:-:S13]  /*4ac0*/  ISETP.GT.AND P0, PT, R0, 0x6, PT ;  /* 0x000000060000780c */ /* 0x000fda0003f04270 */
[----:B------:R-:W-:Y:S05]  /*4ad0*/  @P0 BRA `(.L_x_4793) ;  /* 0x00000000004c0947 */ /* 0x000fea0003800000 */
[----:B------:R-:W-:-:S13]  /*4ae0*/  ISETP.NE.AND P0, PT, R0, 0x5, PT ;  /* 0x000000050000780c */ /* 0x000fda0003f05270 */
[----:B------:R-:W-:Y:S05]  /*4af0*/  @!P0 BRA `(.L_x_4794) ;  /* 0x0000000000248947 */ /* 0x000fea0003800000 */
[----:B------:R-:W-:-:S13]  /*4b00*/  ISETP.NE.AND P0, PT, R0, 0x6, PT ;  /* 0x000000060000780c */ /* 0x000fda0003f05270 */
[----:B------:R-:W-:Y:S05]  /*4b10*/  @P0 BRA `(.L_x_4789) ;  /* 0x0000000c005c0947 */ /* 0x000fea0003800000 */
[----:B------:R-:W-:Y:S01]  /*4b20*/  UMOV UR4, 0xf0000000 ;  /* 0xf000000000047882 */ /* 0x000fe20000000000 */
[----:B------:R-:W-:Y:S01]  /*4b30*/  UMOV UR5, 0x380fffff ;  /* 0x380fffff00057882 */ /* 0x000fe20000000000 */
[----:B-1-345:R-:W0:Y:S01]  /*4b40*/  F2F.F32.F64 R3, R16 ;  /* 0x0000001000037310 */ /* 0x03ae220000301000 */
[----:B------:R-:W-:-:S14]  /*4b50*/  DSETP.GEU.AND P0, PT, |R16|, UR4, PT ;  /* 0x0000000410007e2a */ /* 0x000fdc000bf0e200 */
[----:B0-----:R-:W-:-:S05]  /*4b60*/  @!P0 FMUL R3, R3, 1.175494350822287508e-38 ;  /* 0x0080000003038820 */ /* 0x001fca0000400000 */
[----:B------:R0:W-:Y:S01]  /*4b70*/  STG.E desc[UR36][R22.64], R3 ;  /* 0x0000000316007986 */ /* 0x0001e2000c101924 */
[----:B------:R-:W-:Y:S05]  /*4b80*/  BRA `(.L_x_4790) ;  /* 0x0000000c00987947 */ /* 0x000fea0003800000 */
.L_x_4794:
[----:B------:R-:W-:Y:S01]  /*4b90*/  UMOV UR4, 0xf0000000 ;  /* 0xf000000000047882 */ /* 0x000fe20000000000 */
[----:B------:R-:W-:Y:S01]  /*4ba0*/  UMOV UR5, 0x380fffff ;  /* 0x380fffff00057882 */ /* 0x000fe20000000000 */
[----:B-1-3-5:R-:W0:Y:S01]  /*4bb0*/  F2F.F32.F64 R0, R16 ;  /* 0x0000001000007310 */ /* 0x02ae220000301000 */
[----:B------:R-:W-:-:S14]  /*4bc0*/  DSETP.GEU.AND P0, PT, |R16|, UR4, PT ;  /* 0x0000000410007e2a */ /* 0x000fdc000bf0e200 */
[----:B0-----:R-:W-:-:S05]  /*4bd0*/  @!P0 FMUL R0, R0, 1.175494350822287508e-38 ;  /* 0x0080000000008820 */ /* 0x001fca0000400000 */
[----:B------:R-:W-:-:S05]  /*4be0*/  F2FP.F16.F32.PACK_AB R0, RZ, R0 ;  /* 0x00000000ff00723e */ /* 0x000fca00000000ff */
[----:B------:R0:W-:Y:S01]  /*4bf0*/  STG.E.U16 desc[UR36][R22.64], R0 ;  /* 0x0000000016007986 */ /* 0x0001e2000c101524 */
[----:B------:R-:W-:Y:S05]  /*4c00*/  BRA `(.L_x_4790) ;  /* 0x0000000c00787947 */ /* 0x000fea0003800000 */
.L_x_4793:
[----:B------:R-:W-:-:S13]  /*4c10*/  ISETP.NE.AND P0, PT, R0, 0x7, PT ;  /* 0x000000070000780c */ /* 0x000fda0003f05270 */
[----:B------:R-:W-:Y:S05]  /*4c20*/  @!P0 BRA `(.L_x_4795) ;  /* 0x0000000000648947 */ /* 0x000fea0003800000 */
[----:B------:R-:W-:-:S13]  /*4c30*/  ISETP.NE.AND P0, PT, R0, 0x8, PT ;  /* 0x000000080000780c */ /* 0x000fda0003f05270 */
[----:B------:R-:W-:Y:S05]  /*4c40*/  @!P0 BRA `(.L_x_4796) ;  /* 0x0000000000308947 */ /* 0x000fea0003800000 */
[----:B------:R-:W-:-:S13]  /*4c50*/  ISETP.NE.AND P0, PT, R0, 0x9, PT ;  /* 0x000000090000780c */ /* 0x000fda0003f05270 */
[----:B------:R-:W-:Y:S05]  /*4c60*/  @P0 BRA `(.L_x_4789) ;  /* 0x0000000c00080947 */ /* 0x000fea0003800000 */
[----:B------:R-:W-:Y:S01]  /*4c70*/  UMOV UR4, 0xf0000000 ;  /* 0xf000000000047882 */ /* 0x000fe20000000000 */
[----:B------:R-:W-:Y:S01]  /*4c80*/  UMOV UR5, 0x380fffff ;  /* 0x380fffff00057882 */ /* 0x000fe20000000000 */
[----:B-1-345:R-:W0:Y:S01]  /*4c90*/  F2F.F32.F64 R2, R16 ;  /* 0x0000001000027310 */ /* 0x03ae220000301000 */
[----:B------:R-:W-:Y:S02]  /*4ca0*/  DSETP.GEU.AND P1, PT, |R16|, UR4, PT ;  /* 0x0000000410007e2a */ /* 0x000fe4000bf2e200 */
[----:B------:R-:W-:-:S05]  /*4cb0*/  DSETP.GEU.AND P0, PT, |R18|, UR4, PT ;  /* 0x0000000412007e2a */ /* 0x000fca000bf0e200 */
[----:B------:R-:W1:Y:S07]  /*4cc0*/  F2F.F32.F64 R3, R18 ;  /* 0x0000001200037310 */ /* 0x000e6e0000301000 */
[----:B0-----:R-:W-:Y:S02]  /*4cd0*/  @!P1 FMUL R2, R2, 1.175494350822287508e-38 ;  /* 0x0080000002029820 */ /* 0x001fe40000400000 */
[----:B-1----:R-:W-:-:S05]  /*4ce0*/  @!P0 FMUL R3, R3, 1.175494350822287508e-38 ;  /* 0x0080000003038820 */ /* 0x002fca0000400000 */
[----:B------:R0:W-:Y:S01]  /*4cf0*/  STG.E.64 desc[UR36][R22.64], R2 ;  /* 0x0000000216007986 */ /* 0x0001e2000c101b24 */
[----:B------:R-:W-:Y:S05]  /*4d00*/  BRA `(.L_x_4790) ;  /* 0x0000000c00387947 */ /* 0x000fea0003800000 */
.L_x_4796:
        /* <DEDUP_REMOVED lines=8> */
[----:B------:R-:W-:-:S05]  /*4d90*/  F2FP.F16.F32.PACK_AB R3, R0, R3 ;  /* 0x000000030003723e */ /* 0x000fca00000000ff */
[----:B------:R0:W-:Y:S01]  /*4da0*/  STG.E desc[UR36][R22.64], R3 ;  /* 0x0000000316007986 */ /* 0x0001e2000c101924 */
[----:B------:R-:W-:Y:S05]  /*4db0*/  BRA `(.L_x_4790) ;  /* 0x0000000c000c7947 */ /* 0x000fea0003800000 */
.L_x_4795:
[----:B-1-3-5:R0:W-:Y:S01]  /*4dc0*/  STG.E.64 desc[UR36][R22.64], R16 ;  /* 0x0000001016007986 */ /* 0x02a1e2000c101b24 */
[----:B------:R-:W-:Y:S05]  /*4dd0*/  BRA `(.L_x_4790) ;  /* 0x0000000c00047947 */ /* 0x000fea0003800000 */
.L_x_4785:
        /* <DEDUP_REMOVED lines=8> */
[----:B-1---5:R-:W-:-:S06]  /*4e60*/  DSETP.NEU.AND P0, PT, R18, RZ, PT ;  /* 0x000000ff1200722a */ /* 0x022fcc0003f0d000 */
[----:B---3--:R-:W-:-:S06]  /*4e70*/  DSETP.NEU.OR P0, PT, R16, RZ, P0 ;  /* 0x000000ff1000722a */ /* 0x008fcc000070d400 */
[----:B----4-:R-:W-:-:S05]  /*4e80*/  SEL R3, RZ, 0x1, !P0 ;  /* 0x00000001ff037807 */ /* 0x010fca0004000000 */
[----:B------:R0:W-:Y:S01]  /*4e90*/  STG.E.U8 desc[UR36][R22.64], R3 ;  /* 0x0000000316007986 */ /* 0x0001e2000c101124 */
[----:B------:R-:W-:Y:S05]  /*4ea0*/  BRA `(.L_x_4790) ;  /* 0x0000000800d07947 */ /* 0x000fea0003800000 */
.L_x_4799:
[----:B-1-3-5:R0:W-:Y:S01]  /*4eb0*/  STG.E.128 desc[UR36][R22.64], R16 ;  /* 0x0000001016007986 */ /* 0x02a1e2000c101d24 */
[----:B------:R-:W-:Y:S05]  /*4ec0*/  BRA `(.L_x_4790) ;  /* 0x0000000800c87947 */ /* 0x000fea0003800000 */
.L_x_4798:
        /* <DEDUP_REMOVED lines=8> */
[----:B-1-3-5:R-:W0:Y:S01]  /*4f50*/  F2F.F32.F64 R5, R16 ;  /* 0x0000001000057310 */ /* 0x02ae220000301000 */
[----:B------:R-:W-:Y:S01]  /*4f60*/  DSETP.GEU.AND P0, PT, |R16|, UR4, PT ;  /* 0x0000000410007e2a */ /* 0x000fe2000bf0e200 */
[----:B------:R-:W-:-:S13]  /*4f70*/  BSSY B0, `(.L_x_4802) ;  /* 0x000000f000007945 */ /* 0x000fda0003800000 */
[----:B0-----:R-:W-:-:S05]  /*4f80*/  @!P0 FMUL R5, R5, 1.175494350822287508e-38 ;  /* 0x0080000005058820 */ /* 0x001fca0000400000 */
[C---:B----4-:R-:W-:Y:S02]  /*4f90*/  LOP3.LUT R2, R5.reuse, 0x7fffffff, RZ, 0xc0, !PT ;  /* 0x7fffffff05027812 */ /* 0x050fe400078ec0ff */
        /* <DEDUP_REMOVED lines=12> */
.L_x_4803:
[----:B------:R-:W-:Y:S05]  /*5060*/  BSYNC B0 ;  /* 0x0000000000007941 */ /* 0x000fea0003800000 */
.L_x_4802:
[----:B------:R-:W-:-:S05]  /*5070*/  LOP3.LUT R3, R0, R3, RZ, 0xfc, !PT ;  /* 0x0000000300037212 */ /* 0x000fca00078efcff */
[----:B------:R0:W-:Y:S01]  /*5080*/  STG.E.U8 desc[UR36][R22.64], R3 ;  /* 0x0000000316007986 */ /* 0x0001e2000c101124 */
[----:B------:R-:W-:Y:S05]  /*5090*/  BRA `(.L_x_4790) ;  /* 0x0000000800547947 */ /* 0x000fea0003800000 */
.L_x_4801:
[----:B------:R-:W-:Y:S01]  /*50a0*/  UMOV UR4, 0xf0000000 ;  /* 0xf000000000047882 */ /* 0x000fe20000000000 */
[----:B------:R-:W-:Y:S01]  /*50b0*/  UMOV UR5, 0x380fffff ;  /* 0x380fffff00057882 */ /* 0x000fe20000000000 */
[----:B-1-345:R-:W0:Y:S01]  /*50c0*/  F2F.F32.F64 R3, R16 ;  /* 0x0000001000037310 */ /* 0x03ae220000301000 */
[----:B------:R-:W-:Y:S01]  /*50d0*/  DSETP.GEU.AND P0, PT, |R16|, UR4, PT ;  /* 0x0000000410007e2a */ /* 0x000fe2000bf0e200 */
[----:B------:R-:W-:-:S13]  /*50e0*/  BSSY B0, `(.L_x_4804) ;  /* 0x0000010000007945 */ /* 0x000fda0003800000 */
[----:B0-----:R-:W-:-:S05]  /*50f0*/  @!P0 FMUL R3, R3, 1.175494350822287508e-38 ;  /* 0x0080000003038820 */ /* 0x001fca0000400000 */
        /* <DEDUP_REMOVED lines=11> */
.L_x_4805:
[----:B------:R-:W-:Y:S01]  /*51b0*/  IMAD.MOV.U32 R0, RZ, RZ, 0x7f ;  /* 0x0000007fff007424 */ /* 0x000fe200078e00ff */
[----:B------:R-:W-:-:S04]  /*51c0*/  ISETP.GT.U32.AND P0, PT, R2, 0x7f800000, PT ;  /* 0x7f8000000200780c */ /* 0x000fc80003f04070 */
[----:B------:R-:W-:-:S09]  /*51d0*/  SEL R0, R0, 0x7c, P0 ;  /* 0x0000007c00007807 */ /* 0x000fd20000000000 */
.L_x_4806:
[----:B------:R-:W-:Y:S05]  /*51e0*/  BSYNC B0 ;  /* 0x0000000000007941 */ /* 0x000fea0003800000 */
.L_x_4804:
[----:B------:R-:W-:-:S04]  /*51f0*/  LOP3.LUT R2, R3, 0x80000000, RZ, 0xc0, !PT ;  /* 0x8000000003027812 */ /* 0x000fc800078ec0ff */
[----:B------:R-:W-:-:S04]  /*5200*/  SHF.R.U32.HI R3, RZ, 0x18, R2 ;  /* 0x00000018ff037819 */ /* 0x000fc80000011602 */
[----:B------:R-:W-:-:S05]  /*5210*/  LOP3.LUT R3, R0, R3, RZ, 0xfc, !PT ;  /* 0x0000000300037212 */ /* 0x000fca00078efcff */
[----:B------:R0:W-:Y:S01]  /*5220*/  STG.E.U8 desc[UR36][R22.64], R3 ;  /* 0x0000000316007986 */ /* 0x0001e2000c101124 */
[----:B------:R-:W-:Y:S05]  /*5230*/  BRA `(.L_x_4790) ;  /* 0x0000000400ec7947 */ /* 0x000fea0003800000 */
.L_x_4800:
[----:B------:R-:W-:Y:S01]  /*5240*/  UMOV UR4, 0xf0000000 ;  /* 0xf000000000047882 */ /* 0x000fe20000000000 */
[----:B------:R-:W-:Y:S01]  /*5250*/  UMOV UR5, 0x380fffff ;  /* 0x380fffff00057882 */ /* 0x000fe20000000000 */
[----:B-1-3-5:R-:W0:Y:S01]  /*5260*/  F2F.F32.F64 R0, R16 ;  /* 0x0000001000007310 */ /* 0x02ae220000301000 */
[----:B------:R-:W-:-:S14]  /*5270*/  DSETP.GEU.AND P0, PT, |R16|, UR4, PT ;  /* 0x0000000410007e2a */ /* 0x000fdc000bf0e200 */
[----:B0-----:R-:W-:-:S05]  /*5280*/  @!P0 FMUL R0, R0, 1.175494350822287508e-38 ;  /* 0x0080000000008820 */ /* 0x001fca0000400000 */
[----:B------:R-:W-:-:S05]  /*5290*/  F2FP.BF16.F32.PACK_AB R0, RZ, R0 ;  /* 0x00000000ff00723e */ /* 0x000fca00000010ff */
[----:B------:R0:W-:Y:S01]  /*52a0*/  STG.E.U16 desc[UR36][R22.64], R0 ;  /* 0x0000000016007986 */ /* 0x0001e2000c101524 */
[----:B------:R-:W-:Y:S05]  /*52b0*/  BRA `(.L_x_4790) ;  /* 0x0000000400cc7947 */ /* 0x000fea0003800000 */
.L_x_4797:
        /* <DEDUP_REMOVED lines=8> */
[----:B-1-3-5:R-:W0:Y:S02]  /*5340*/  F2I.U32.F64.TRUNC R17, R16 ;  /* 0x0000001000117311 */ /* 0x02ae24000030d000 */
[----:B0-----:R0:W-:Y:S01]  /*5350*/  STG.E.U16 desc[UR36][R22.64], R17 ;  /* 0x0000001116007986 */ /* 0x0011e2000c101524 */
[----:B------:R-:W-:Y:S05]  /*5360*/  BRA `(.L_x_4790) ;  /* 0x0000000400a07947 */ /* 0x000fea0003800000 */
.L_x_4809:
[----:B------:R-:W-:Y:S01]  /*5370*/  UMOV UR4, 0xf0000000 ;  /* 0xf000000000047882 */ /* 0x000fe20000000000 */
[----:B------:R-:W-:Y:S01]  /*5380*/  UMOV UR5, 0x380fffff ;  /* 0x380fffff00057882 */ /* 0x000fe20000000000 */
[----:B-1-345:R-:W0:Y:S01]  /*5390*/  F2F.F32.F64 R3, R16 ;  /* 0x0000001000037310 */ /* 0x03ae220000301000 */
[----:B------:R-:W-:Y:S01]  /*53a0*/  DSETP.GEU.AND P0, PT, |R16|, UR4, PT ;  /* 0x0000000410007e2a */ /* 0x000fe2000bf0e200 */
[----:B------:R-:W-:Y:S01]  /*53b0*/  BSSY B0, `(.L_x_4810) ;  /* 0x0000015000007945 */ /* 0x000fe20003800000 */
[----:B------:R-:W-:-:S12]  /*53c0*/  IMAD.MOV.U32 R11, RZ, RZ, 0x80 ;  /* 0x00000080ff0b7424 */ /* 0x000fd800078e00ff */
[----:B0-----:R-:W-:-:S05]  /*53d0*/  @!P0 FMUL R3, R3, 1.175494350822287508e-38 ;  /* 0x0080000003038820 */ /* 0x001fca0000400000 */
        /* <DEDUP_REMOVED lines=14> */
.L_x_4812:
[----:B------:R-:W-:-:S04]  /*54c0*/  LOP3.LUT R2, R3, 0x80000000, RZ, 0xc0, !PT ;  /* 0x8000000003027812 */ /* 0x000fc800078ec0ff */
[----:B------:R-:W-:-:S04]  /*54d0*/  SHF.R.U32.HI R3, RZ, 0x18, R2 ;  /* 0x00000018ff037819 */ /* 0x000fc80000011602 */
[----:B------:R-:W-:-:S04]  /*54e0*/  LOP3.LUT R0, R0, R3, RZ, 0xfc, !PT ;  /* 0x0000000300007212 */ /* 0x000fc800078efcff */
[----:B------:R-:W-:-:S07]  /*54f0*/  PRMT R11, R0, 0x7610, R11 ;  /* 0x00007610000b7816 */ /* 0x000fce000000000b */
.L_x_4811:
[----:B------:R-:W-:Y:S05]  /*5500*/  BSYNC B0 ;  /* 0x0000000000007941 */ /* 0x000fea0003800000 */
.L_x_4810:
[----:B------:R0:W-:Y:S01]  /*5510*/  STG.E.U8 desc[UR36][R22.64], R11 ;  /* 0x0000000b16007986 */ /* 0x0001e2000c101124 */
[----:B------:R-:W-:Y:S05]  /*5520*/  BRA `(.L_x_4790) ;  /* 0x0000000400307947 */ /* 0x000fea0003800000 */
.L_x_4808:
        /* <DEDUP_REMOVED lines=21> */
.L_x_4815:
[----:B------:R-:W-:-:S04]  /*5680*/  LOP3.LUT R2, R3, 0x80000000, RZ, 0xc0, !PT ;  /* 0x8000000003027812 */ /* 0x000fc800078ec0ff */
[----:B------:R-:W-:-:S04]  /*5690*/  SHF.R.U32.HI R3, RZ, 0x18, R2 ;  /* 0x00000018ff037819 */ /* 0x000fc80000011602 */
[----:B------:R-:W-:-:S04]  /*56a0*/  LOP3.LUT R0, R0, R3, RZ, 0xfc, !PT ;  /* 0x0000000300007212 */ /* 0x000fc800078efcff */
[----:B------:R-:W-:-:S07]  /*56b0*/  PRMT R11, R0, 0x7610, R11 ;  /* 0x00007610000b7816 */ /* 0x000fce000000000b */
.L_x_4814:
[----:B------:R-:W-:Y:S05]  /*56c0*/  BSYNC B0 ;  /* 0x0000000000007941 */ /* 0x000fea0003800000 */
.L_x_4813:
[----:B------:R0:W-:Y:S01]  /*56d0*/  STG.E.U8 desc[UR36][R22.64], R11 ;  /* 0x0000000b16007986 */ /* 0x0001e2000c101124 */
[----:B------:R-:W-:Y:S05]  /*56e0*/  BRA `(.L_x_4790) ;  /* 0x0000000000c07947 */ /* 0x000fea0003800000 */
.L_x_4807:
        /* <DEDUP_REMOVED lines=9> */
[----:B------:R-:W-:-:S14]  /*5780*/  DSETP.GEU.AND P0, PT, |R16|, UR4, PT ;  /* 0x0000000410007e2a */ /* 0x000fdc000bf0e200 */
[----:B0-----:R-:W-:-:S05]  /*5790*/  @!P0 FMUL R4, R4, 1.175494350822287508e-38 ;  /* 0x0080000004048820 */ /* 0x001fca0000400000 */
[----:B----4-:R-:W-:-:S04]  /*57a0*/  SHF.R.U32.HI R2, RZ, 0x17, R4 ;  /* 0x00000017ff027819 */ /* 0x010fc80000011604 */
        /* <DEDUP_REMOVED lines=14> */
.L_x_4789:
[----:B----45:R-:W-:Y:S01]  /*5890*/  MOV R2, 0x0 ;  /* 0x0000000000027802 */ /* 0x030fe20000000f00 */
        /* <DEDUP_REMOVED lines=14> */
[----:B01-3--:R-:W-:Y:S05]  /*5980*/  CALL.ABS.NOINC R2 ;  /* 0x0000000002007343 */ /* 0x00bfea0003c00000 */
.L_x_4818:
[----:B------:R-:W-:Y:S05]  /*5990*/  BRA `(.L_x_4790) ;  /* 0x0000000000147947 */ /* 0x000fea0003800000 */
.L_x_4817:
[----:B-1-3-5:R-:W0:Y:S02]  /*59a0*/  F2I.U64.F64.TRUNC R16, R16 ;  /* 0x0000001000107311 */ /* 0x02ae24000030d800 */
[----:B0-----:R0:W-:Y:S01]  /*59b0*/  STG.E.64 desc[UR36][R22.64], R16 ;  /* 0x0000001016007986 */ /* 0x0011e2000c101b24 */
[----:B------:R-:W-:Y:S05]  /*59c0*/  BRA `(.L_x_4790) ;  /* 0x0000000000087947 */ /* 0x000fea0003800000 */
.L_x_4816:
[----:B-1-3-5:R-:W0:Y:S02]  /*59d0*/  F2I.U32.F64.TRUNC R17, R16 ;  /* 0x0000001000117311 */ /* 0x02ae24000030d000 */
[----:B0-----:R0:W-:Y:S02]  /*59e0*/  STG.E desc[UR36][R22.64], R17 ;  /* 0x0000001116007986 */ /* 0x0011e4000c101924 */
.L_x_4790:
[----:B------:R-:W-:-:S04]  /*59f0*/  IMAD R24, R27, 0x200, R24 ;  /* 0x000002001b187824 */ /* 0x000fc800078e0218 */
[----:B------:R-:W-:-:S07]  /*5a00*/  VIADD R25, R24, 0x80 ;  /* 0x0000008018197836 */ /* 0x000fce0000000000 */
.L_x_4682:
[----:B------:R-:W-:Y:S05]  /*5a10*/  BSYNC B6 ;  /* 0x0000000000067941 */ /* 0x000fea0003800000 */
.L_x_4681:
[----:B------:R-:W-:Y:S01]  /*5a20*/  ULDC UR4, c[0x0][0x210] ;  /* 0x0000840000047ab9 */ /* 0x000fe20000000800 */
[----:B------:R-:W-:Y:S01]  /*5a30*/  BSSY B6, `(.L_x_4819) ;  /* 0x0000598000067945 */ /* 0x000fe20003800000 */
[----:B------:R-:W-:-:S13]  /*5a40*/  ISETP.GE.AND P0, PT, R25, UR4, PT ;  /* 0x0000000419007c0c */ /* 0x000fda000bf06270 */
[----:B------:R-:W-:Y:S05]  /*5a50*/  @P0 BRA `(.L_x_4820) ;  /* 0x0000005800540947 */ /* 0x000fea0003800000 */
[----:B------:R-:W5:Y:S01]  /*5a60*/  LDC R6, c[0x0][0x218] ;  /* 0x00008600ff067b82 */ /* 0x000f620000000800 */
[----:B------:R-:W-:Y:S02]  /*5a70*/  IMAD.MOV.U32 R24, RZ, RZ, RZ ;  /* 0x000000ffff187224 */ /* 0x000fe400078e00ff */
[----:B------:R-:W-:Y:S02]  /*5a80*/  IMAD.MOV.U32 R26, RZ, RZ, RZ ;  /* 0x000000ffff1a7224 */ /* 0x000fe400078e00ff */
[----:B0-----:R-:W-:Y:S02]  /*5a90*/  IMAD.MOV.U32 R0, RZ, RZ, RZ ;  /* 0x000000ffff007224 */ /* 0x001fe400078e00ff */
[----:B-123--:R-:W-:Y:S01]  /*5aa0*/  IMAD.MOV.U32 R22, RZ, RZ, RZ ;  /* 0x000000ffff167224 */ /* 0x00efe200078e00ff */
[----:B-----5:R-:W-:-:S13]  /*5ab0*/  ISETP.NE.AND P0, PT, R6, RZ, PT ;  /* 0x000000ff0600720c */ /* 0x020fda0003f05270 */
[----:B------:R-:W-:Y:S05]  /*5ac0*/  @!P0 BRA `(.L_x_4821) ;  /* 0x0000001400d48947 */ /* 0x000fea0003800000 */
[----:B------:R-:W-:Y:S01]  /*5ad0*/  IMAD.MOV.U32 R24, RZ, RZ, RZ ;  /* 0x000000ffff187224 */ /* 0x000fe200078e00ff */
[----:B------:R-:W-:Y:S01]  /*5ae0*/  ULDC.64 UR4, c[0x0][0x220] ;  /* 0x0000880000047ab9 */ /* 0x000fe20000000a00 */
[----:B------:R-:W-:Y:S01]  /*5af0*/  ISETP.NE.AND P0, PT, R6, 0x1, PT ;  /* 0x000000010600780c */ /* 0x000fe20003f05270 */
[----:B------:R-:W-:Y:S01]  /*5b00*/  ULDC.64 UR6, c[0x0][0x350] ;  /* 0x0000d40000067ab9 */ /* 0x000fe20000000a00 */
[----:B----4-:R-:W-:Y:S01]  /*5b10*/  IMAD.HI.U32 R2, R25, UR4, R24 ;  /* 0x0000000419027c27 */ /* 0x010fe2000f8e0018 */
        /* <DEDUP_REMOVED lines=368> */
.L_x_4821:
[----:B------:R-:W0:Y:S01]  /*7220*/  LDC.U8 R5, c[0x0][0x509] ;  /* 0x00014240ff057b82 */ /* 0x000e220000000000 */
[----:B------:R-:W-:Y:S01]  /*7230*/  ULDC.64 UR4, c[0x0][0x4d8] ;  /* 0x0001360000047ab9 */ /* 0x000fe20000000a00 */
[----:B------:R-:W-:Y:S01]  /*7240*/  ULDC.64 UR6, c[0x0][0x4e0] ;  /* 0x0001380000067ab9 */ /* 0x000fe20000000a00 */
[----:B------:R-:W-:Y:S02]  /*7250*/  IADD3 R22, P0, R22, UR4, RZ ;  /* 0x0000000416167c10 */ /* 0x000fe4000ff1e0ff */
[----:B----4-:R-:W-:-:S03]  /*7260*/  IADD3 R2, P1, R0, UR6, RZ ;  /* 0x0000000600027c10 */ /* 0x010fc6000ff3e0ff */
        /* <DEDUP_REMOVED lines=17> */
.L_x_4825:
[----:B------:R-:W2:Y:S01]  /*7380*/  LDG.E.U8 R2, desc[UR36][R2.64] ;  /* 0x0000002402027981 */ /* 0x000ea2000c1e1100 */
[----:B------:R-:W-:Y:S01]  /*7390*/  CS2R R18, SRZ ;  /* 0x0000000000127805 */ /* 0x000fe2000001ff00 */
[----:B--2---:R0:W1:Y:S01]  /*73a0*/  I2F.F64.U16 R16, R2 ;  /* 0x0000000200107312 */ /* 0x0040620000101800 */
[----:B------:R-:W-:Y:S05]  /*73b0*/  BRA `(.L_x_4827) ;  /* 0x0000000c00c87947 */ /* 0x000fea0003800000 */
.L_x_4824:
        /* <DEDUP_REMOVED lines=8> */
[----:B--2---:R-:W2:Y:S01]  /*7440*/  I2F.F64.S64 R16, R16 ;  /* 0x0000001000107312 */ /* 0x004ea20000301c00 */
[----:B------:R-:W-:Y:S05]  /*7450*/  BRA `(.L_x_4827) ;  /* 0x0000000c00a07947 */ /* 0x000fea0003800000 */
.L_x_4829:
[----:B------:R-:W2:Y:S01]  /*7460*/  LDG.E R2, desc[UR36][R2.64] ;  /* 0x0000002402027981 */ /* 0x000ea2000c1e1900 */
[----:B------:R-:W-:Y:S01]  /*7470*/  CS2R R18, SRZ ;  /* 0x0000000000127805 */ /* 0x000fe2000001ff00 */
[----:B--2---:R3:W4:Y:S01]  /*7480*/  I2F.F64 R16, R2 ;  /* 0x0000000200107312 */ /* 0x0047220000201c00 */
[----:B------:R-:W-:Y:S05]  /*7490*/  BRA `(.L_x_4827) ;  /* 0x0000000c00907947 */ /* 0x000fea0003800000 */
.L_x_4828:
[----:B------:R-:W2:Y:S01]  /*74a0*/  LDG.E.U16 R2, desc[UR36][R2.64] ;  /* 0x0000002402027981 */ /* 0x000ea2000c1e1500 */
[----:B------:R-:W-:Y:S01]  /*74b0*/  CS2R R18, SRZ ;  /* 0x0000000000127805 */ /* 0x000fe2000001ff00 */
[----:B--2---:R0:W1:Y:S01]  /*74c0*/  I2F.F64.S16 R16, R2 ;  /* 0x0000000200107312 */ /* 0x0040620000101c00 */
[----:B------:R-:W-:Y:S05]  /*74d0*/  BRA `(.L_x_4827) ;  /* 0x0000000c00807947 */ /* 0x000fea0003800000 */
.L_x_4823:
        /* <DEDUP_REMOVED lines=11> */
.L_x_4831:
[----:B------:R-:W2:Y:S01]  /*7590*/  LDG.E.U16 R0, desc[UR36][R2.64] ;  /* 0x0000002402007981 */ /* 0x000ea2000c1e1500 */
[----:B------:R-:W-:Y:S01]  /*75a0*/  CS2R R18, SRZ ;  /* 0x0000000000127805 */ /* 0x000fe2000001ff00 */
[----:B--2---:R-:W-:-:S05]  /*75b0*/  HADD2.F32 R0, -RZ, R0.H0_H0 ;  /* 0x20000000ff007230 */ /* 0x004fca0000004100 */
[----:B------:R-:W-:-:S04]  /*75c0*/  FMUL.FTZ R0, R0, 1 ;  /* 0x3f80000000007820 */ /* 0x000fc80000410000 */
[----:B------:R0:W1:Y:S01]  /*75d0*/  F2F.F64.F32 R16, R0 ;  /* 0x0000000000107310 */ /* 0x0000620000201800 */
[----:B------:R-:W-:Y:S05]  /*75e0*/  BRA `(.L_x_4827) ;  /* 0x0000000c003c7947 */ /* 0x000fea0003800000 */
.L_x_4830:
        /* <DEDUP_REMOVED lines=12> */
.L_x_4833:
        /* <DEDUP_REMOVED lines=8> */
.L_x_4832:
[----:B------:R0:W5:Y:S01]  /*7730*/  LDG.E.64 R16, desc[UR36][R2.64] ;  /* 0x0000002402107981 */ /* 0x000162000c1e1b00 */
[----:B------:R-:W-:Y:S01]  /*7740*/  CS2R R18, SRZ ;  /* 0x0000000000127805 */ /* 0x000fe2000001ff00 */
[----:B------:R-:W-:Y:S06]  /*7750*/  BRA `(.L_x_4827) ;  /* 0x0000000800e07947 */ /* 0x000fec0003800000 */
.L_x_4822:
        /* <DEDUP_REMOVED lines=14> */
.L_x_4836:
[----:B------:R0:W5:Y:S01]  /*7840*/  LDG.E.128 R16, desc[UR36][R2.64] ;  /* 0x0000002402107981 */ /* 0x000162000c1e1d00 */
[----:B------:R-:W-:Y:S05]  /*7850*/  BRA `(.L_x_4827) ;  /* 0x0000000800a07947 */ /* 0x000fea0003800000 */
.L_x_4835:
        /* <DEDUP_REMOVED lines=29> */
.L_x_4838:
[----:B------:R-:W2:Y:S01]  /*7a30*/  LDG.E.U8 R2, desc[UR36][R2.64] ;  /* 0x0000002402027981 */ /* 0x000ea2000c1e1100 */
[----:B------:R-:W-:Y:S01]  /*7a40*/  CS2R R18, SRZ ;  /* 0x0000000000127805 */ /* 0x000fe2000001ff00 */
        /* <DEDUP_REMOVED lines=10> */
[----:B------:R-:W-:-:S05]  /*7af0*/  LOP3.LUT R4, R4, 0x80000000, R5, 0xf8, !PT ;  /* 0x8000000004047812 */ /* 0x000fca00078ef805 */
[----:B------:R-:W-:-:S04]  /*7b00*/  FMUL.FTZ R4, R4, 1 ;  /* 0x3f80000004047820 */ /* 0x000fc80000410000 */
[----:B------:R0:W1:Y:S01]  /*7b10*/  F2F.F64.F32 R16, R4 ;  /* 0x0000000400107310 */ /* 0x0000620000201800 */
[----:B------:R-:W-:Y:S05]  /*7b20*/  BRA `(.L_x_4827) ;  /* 0x0000000400ec7947 */ /* 0x000fea0003800000 */
.L_x_4837:
[----:B------:R-:W2:Y:S01]  /*7b30*/  LDG.E.U16 R0, desc[UR36][R2.64] ;  /* 0x0000002402007981 */ /* 0x000ea2000c1e1500 */
[----:B------:R-:W-:Y:S01]  /*7b40*/  CS2R R18, SRZ ;  /* 0x0000000000127805 */ /* 0x000fe2000001ff00 */
[----:B--2---:R-:W-:-:S04]  /*7b50*/  IMAD.U32 R0, R0, 0x10000, RZ ;  /* 0x0001000000007824 */ /* 0x004fc800078e00ff */
[----:B------:R-:W-:-:S04]  /*7b60*/  FMUL.FTZ R0, R0, 1 ;  /* 0x3f80000000007820 */ /* 0x000fc80000410000 */
[----:B------:R0:W1:Y:S01]  /*7b70*/  F2F.F64.F32 R16, R0 ;  /* 0x0000000000107310 */ /* 0x0000620000201800 */
[----:B------:R-:W-:Y:S05]  /*7b80*/  BRA `(.L_x_4827) ;  /* 0x0000000400d47947 */ /* 0x000fea0003800000 */
.L_x_4834:
        /* <DEDUP_REMOVED lines=12> */
.L_x_4841:
        /* <DEDUP_REMOVED lines=21> */
.L_x_4845:
[----:B------:R-:W-:Y:S05]  /*7da0*/  BSYNC B1 ;  /* 0x0000000000017941 */ /* 0x000fea0003800000 */
.L_x_4844:
[----:B------:R-:W-:Y:S01]  /*7db0*/  LEA R3, R0, 0x3b800000, 0x17 ;  /* 0x3b80000000037811 */ /* 0x000fe200078eb8ff */
[----:B------:R-:W-:-:S05]  /*7dc0*/  IMAD.SHL.U32 R0, R2, 0x100000, RZ ;  /* 0x0010000002007824 */ /* 0x000fca00078e00ff */
[----:B------:R-:W-:-:S07]  /*7dd0*/  LOP3.LUT R0, R3, R0, R4, 0xfe, !PT ;  /* 0x0000000003007212 */ /* 0x000fce00078efe04 */
.L_x_4843:
[----:B------:R-:W-:Y:S05]  /*7de0*/  BSYNC B0 ;  /* 0x0000000000007941 */ /* 0x000fea0003800000 */
.L_x_4842:
[----:B------:R-:W-:Y:S01]  /*7df0*/  FMUL.FTZ R0, R0, 1 ;  /* 0x3f80000000007820 */ /* 0x000fe20000410000 */
[----:B------:R-:W-:-:S03]  /*7e00*/  CS2R R18, SRZ ;  /* 0x0000000000127805 */ /* 0x000fc6000001ff00 */
[----:B------:R0:W1:Y:S01]  /*7e10*/  F2F.F64.F32 R16, R0 ;  /* 0x0000000000107310 */ /* 0x0000620000201800 */
[----:B------:R-:W-:Y:S05]  /*7e20*/  BRA `(.L_x_4827) ;  /* 0x00000004002c7947 */ /* 0x000fea0003800000 */
.L_x_4840:
        /* <DEDUP_REMOVED lines=21> */
.L_x_4849:
[----:B------:R-:W-:Y:S05]  /*7f80*/  BSYNC B1 ;  /* 0x0000000000017941 */ /* 0x000fea0003800000 */
.L_x_4848:
[----:B------:R-:W-:Y:S01]  /*7f90*/  LEA R3, R0, 0x37800000, 0x17 ;  /* 0x3780000000037811 */ /* 0x000fe200078eb8ff */
[----:B------:R-:W-:-:S05]  /*7fa0*/  IMAD.SHL.U32 R0, R2, 0x200000, RZ ;  /* 0x0020000002007824 */ /* 0x000fca00078e00ff */
[----:B------:R-:W-:-:S07]  /*7fb0*/  LOP3.LUT R0, R3, R0, R4, 0xfe, !PT ;  /* 0x0000000003007212 */ /* 0x000fce00078efe04 */
.L_x_4847:
[----:B------:R-:W-:Y:S05]  /*7fc0*/  BSYNC B0 ;  /* 0x0000000000007941 */ /* 0x000fea0003800000 */
.L_x_4846:
[----:B------:R-:W-:Y:S01]  /*7fd0*/  FMUL.FTZ R0, R0, 1 ;  /* 0x3f80000000007820 */ /* 0x000fe20000410000 */
[----:B------:R-:W-:-:S03]  /*7fe0*/  CS2R R18, SRZ ;  /* 0x0000000000127805 */ /* 0x000fc6000001ff00 */
[----:B------:R0:W1:Y:S01]  /*7ff0*/  F2F.F64.F32 R16, R0 ;  /* 0x0000000000107310 */ /* 0x0000620000201800 */
[----:B------:R-:W-:Y:S05]  /*8000*/  BRA `(.L_x_4827) ;  /* 0x0000000000b47947 */ /* 0x000fea0003800000 */
.L_x_4839:
        /* <DEDUP_REMOVED lines=14> */
.L_x_4853:
[----:B------:R-:W-:Y:S05]  /*80f0*/  BSYNC B0 ;  /* 0x0000000000007941 */ /* 0x000fea0003800000 */
.L_x_4852:
[----:B------:R-:W-:Y:S01]  /*8100*/  FMUL.FTZ R0, R0, 1 ;  /* 0x3f80000000007820 */ /* 0x000fe20000410000 */
[----:B------:R-:W-:-:S03]  /*8110*/  CS2R R18, SRZ ;  /* 0x0000000000127805 */ /* 0x000fc6000001ff00 */
[----:B------:R0:W1:Y:S01]  /*8120*/  F2F.F64.F32 R16, R0 ;  /* 0x0000000000107310 */ /* 0x0000620000201800 */
[----:B------:R-:W-:Y:S05]  /*8130*/  BRA `(.L_x_4827) ;  /* 0x0000000000687947 */ /* 0x000fea0003800000 */
.L_x_4826:
        /* <DEDUP_REMOVED lines=16> */
.L_x_4854:
[----:B------:R-:W-:Y:S02]  /*8240*/  CS2R R16, SRZ ;  /* 0x0000000000107805 */ /* 0x000fe4000001ff00 */
[----:B------:R-:W-:Y:S01]  /*8250*/  CS2R R18, SRZ ;  /* 0x0000000000127805 */ /* 0x000fe2000001ff00 */
[----:B------:R-:W-:Y:S06]  /*8260*/  BRA `(.L_x_4827) ;  /* 0x00000000001c7947 */ /* 0x000fec0003800000 */
.L_x_4851:
[----:B------:R-:W2:Y:S01]  /*8270*/  LDG.E.64 R16, desc[UR36][R2.64] ;  /* 0x0000002402107981 */ /* 0x000ea2000c1e1b00 */
[----:B------:R-:W-:Y:S01]  /*8280*/  CS2R R18, SRZ ;  /* 0x0000000000127805 */ /* 0x000fe2000001ff00 */
[----:B--2---:R-:W0:Y:S01]  /*8290*/  I2F.F64.U64 R16, R16 ;  /* 0x0000001000107312 */ /* 0x004e220000301800 */
[----:B------:R-:W-:Y:S05]  /*82a0*/  BRA `(.L_x_4827) ;  /* 0x00000000000c7947 */ /* 0x000fea0003800000 */
.L_x_4850:
[----:B------:R-:W2:Y:S01]  /*82b0*/  LDG.E R2, desc[UR36][R2.64] ;  /* 0x0000002402027981 */ /* 0x000ea2000c1e1900 */
[----:B------:R-:W-:Y:S01]  /*82c0*/  CS2R R18, SRZ ;  /* 0x0000000000127805 */ /* 0x000fe2000001ff00 */
[----:B--2---:R0:W1:Y:S06]  /*82d0*/  I2F.F64.U32 R16, R2 ;  /* 0x0000000200107312 */ /* 0x00406c0000201800 */
.L_x_4827:
[----:B0-----:R-:W0:Y:S01]  /*82e0*/  LDC.U8 R4, c[0x0][0x50a] ;  /* 0x00014280ff047b82 */ /* 0x001e220000000000 */
[----:B------:R-:W-:Y:S02]  /*82f0*/  ULDC.64 UR4, c[0x0][0x4e8] ;  /* 0x00013a0000047ab9 */ /* 0x000fe40000000a00 */
[----:B---3--:R-:W-:-:S05]  /*8300*/  IADD3 R2, P0, R26, UR4, RZ ;  /* 0x000000041a027c10 */ /* 0x008fca000ff1e0ff */
        /* <DEDUP_REMOVED lines=16> */
.L_x_4858:
[----:B------:R-:W3:Y:S02]  /*8410*/  LDG.E.U8 R2, desc[UR36][R2.64] ;  /* 0x0000002402027981 */ /* 0x000ee4000c1e1100 */
[----:B---3--:R-:W-:-:S04]  /*8420*/  ISETP.NE.AND P0, PT, R2, RZ, PT ;  /* 0x000000ff0200720c */ /* 0x008fc80003f05270 */
[----:B------:R-:W-:Y:S01]  /*8430*/  P2R R26, PR, RZ, 0x1 ;  /* 0x00000001ff1a7803 */ /* 0x000fe20000000000 */
[----:B------:R-:W-:Y:S08]  /*8440*/  BRA `(.L_x_4860) ;  /* 0x0000000c00c47947 */ /* 0x000ff00003800000 */
.L_x_4857:
        /* <DEDUP_REMOVED lines=11> */
.L_x_4862:
[----:B------:R-:W3:Y:S02]  /*8500*/  LDG.E R2, desc[UR36][R2.64] ;  /* 0x0000002402027981 */ /* 0x000ee4000c1e1900 */
[----:B---3--:R-:W-:-:S04]  /*8510*/  ISETP.NE.AND P0, PT, R2, RZ, PT ;  /* 0x000000ff0200720c */ /* 0x008fc80003f05270 */
[----:B------:R-:W-:Y:S01]  /*8520*/  P2R R26, PR, RZ, 0x1 ;  /* 0x00000001ff1a7803 */ /* 0x000fe20000000000 */
[----:B------:R-:W-:Y:S08]  /*8530*/  BRA `(.L_x_4860) ;  /* 0x0000000c00887947 */ /* 0x000ff00003800000 */
.L_x_4861:
[----:B------:R-:W3:Y:S02]  /*8540*/  LDG.E.U16 R2, desc[UR36][R2.64] ;  /* 0x0000002402027981 */ /* 0x000ee4000c1e1500 */
[----:B---3--:R-:W-:-:S04]  /*8550*/  ISETP.NE.AND P0, PT, R2, RZ, PT ;  /* 0x000000ff0200720c */ /* 0x008fc80003f05270 */
[----:B------:R-:W-:Y:S01]  /*8560*/  P2R R26, PR, RZ, 0x1 ;  /* 0x00000001ff1a7803 */ /* 0x000fe20000000000 */
[----:B------:R-:W-:Y:S08]  /*8570*/  BRA `(.L_x_4860) ;  /* 0x0000000c00787947 */ /* 0x000ff00003800000 */
.L_x_4856:
        /* <DEDUP_REMOVED lines=10> */
.L_x_4864:
[----:B------:R-:W3:Y:S02]  /*8620*/  LDG.E.U16 R0, desc[UR36][R2.64] ;  /* 0x0000002402007981 */ /* 0x000ee4000c1e1500 */
[----:B---3--:R-:W-:-:S05]  /*8630*/  HADD2.F32 R0, -RZ, R0.H0_H0 ;  /* 0x20000000ff007230 */ /* 0x008fca0000004100 */
[----:B------:R-:W-:-:S04]  /*8640*/  FSETP.NEU.FTZ.AND P0, PT, R0, RZ, PT ;  /* 0x000000ff0000720b */ /* 0x000fc80003f1d000 */
[----:B------:R-:W-:Y:S01]  /*8650*/  P2R R26, PR, RZ, 0x1 ;  /* 0x00000001ff1a7803 */ /* 0x000fe20000000000 */
[----:B------:R-:W-:Y:S08]  /*8660*/  BRA `(.L_x_4860) ;  /* 0x0000000c003c7947 */ /* 0x000ff00003800000 */
.L_x_4863:
        /* <DEDUP_REMOVED lines=12> */
.L_x_4866:
        /* <DEDUP_REMOVED lines=11> */
.L_x_4865:
[----:B------:R-:W3:Y:S02]  /*87e0*/  LDG.E.64 R2, desc[UR36][R2.64] ;  /* 0x0000002402027981 */ /* 0x000ee4000c1e1b00 */
[----:B---3--:R-:W-:-:S06]  /*87f0*/  DSETP.NEU.AND P0, PT, R2, RZ, PT ;  /* 0x000000ff0200722a */ /* 0x008fcc0003f0d000 */
[----:B------:R-:W-:Y:S01]  /*8800*/  P2R R26, PR, RZ, 0x1 ;  /* 0x00000001ff1a7803 */ /* 0x000fe20000000000 */
[----:B------:R-:W-:Y:S07]  /*8810*/  BRA `(.L_x_4860) ;  /* 0x0000000800d07947 */ /* 0x000fee0003800000 */
.L_x_4855:
        /* <DEDUP_REMOVED lines=12> */
.L_x_4869:
[----:B------:R-:W3:Y:S02]  /*88e0*/  LDG.E.128 R4, desc[UR36][R2.64] ;  /* 0x0000002402047981 */ /* 0x000ee4000c1e1d00 */
[----:B---3--:R-:W-:-:S06]  /*88f0*/  DSETP.NEU.AND P0, PT, R6, RZ, PT ;  /* 0x000000ff0600722a */ /* 0x008fcc0003f0d000 */
[----:B------:R-:W-:-:S06]  /*8900*/  DSETP.NEU.OR P0, PT, R4, RZ, P0 ;  /* 0x000000ff0400722a */ /* 0x000fcc000070d400 */
[----:B------:R-:W-:Y:S01]  /*8910*/  P2R R26, PR, RZ, 0x1 ;  /* 0x00000001ff1a7803 */ /* 0x000fe20000000000 */
[----:B------:R-:W-:Y:S07]  /*8920*/  BRA `(.L_x_4860) ;  /* 0x00000008008c7947 */ /* 0x000fee0003800000 */
.L_x_4868:
        /* <DEDUP_REMOVED lines=28> */
.L_x_4871:
        /* <DEDUP_REMOVED lines=15> */
.L_x_4870:
[----:B------:R-:W3:Y:S02]  /*8be0*/  LDG.E.U16 R0, desc[UR36][R2.64] ;  /* 0x0000002402007981 */ /* 0x000ee4000c1e1500 */
[----:B---3--:R-:W-:-:S05]  /*8bf0*/  IMAD.U32 R0, R0, 0x10000, RZ ;  /* 0x0001000000007824 */ /* 0x008fca00078e00ff */
[----:B------:R-:W-:-:S04]  /*8c00*/  FSETP.NEU.FTZ.AND P0, PT, R0, RZ, PT ;  /* 0x000000ff0000720b */ /* 0x000fc80003f1d000 */
[----:B------:R-:W-:Y:S01]  /*8c10*/  P2R R26, PR, RZ, 0x1 ;  /* 0x00000001ff1a7803 */ /* 0x000fe20000000000 */
[----:B------:R-:W-:Y:S08]  /*8c20*/  BRA `(.L_x_4860) ;  /* 0x0000000400cc7947 */ /* 0x000ff00003800000 */
.L_x_4867:
        /* <DEDUP_REMOVED lines=12> */
.L_x_4874:
        /* <DEDUP_REMOVED lines=21> */
.L_x_4878:
[----:B------:R-:W-:Y:S05]  /*8e40*/  BSYNC B1 ;  /* 0x0000000000017941 */ /* 0x000fea0003800000 */
.L_x_4877:
[----:B------:R-:W-:Y:S01]  /*8e50*/  LEA R3, R0, 0x3b800000, 0x17 ;  /* 0x3b80000000037811 */ /* 0x000fe200078eb8ff */
[----:B------:R-:W-:-:S05]  /*8e60*/  IMAD.SHL.U32 R0, R2, 0x100000, RZ ;  /* 0x0010000002007824 */ /* 0x000fca00078e00ff */
[----:B------:R-:W-:-:S07]  /*8e70*/  LOP3.LUT R0, R3, R0, R4, 0xfe, !PT ;  /* 0x0000000003007212 */ /* 0x000fce00078efe04 */
.L_x_4876:
[----:B------:R-:W-:Y:S05]  /*8e80*/  BSYNC B0 ;  /* 0x0000000000007941 */ /* 0x000fea0003800000 */
.L_x_4875:
[----:B------:R-:W-:-:S04]  /*8e90*/  FSETP.NEU.FTZ.AND P0, PT, R0, RZ, PT ;  /* 0x000000ff0000720b */ /* 0x000fc80003f1d000 */
[----:B------:R-:W-:Y:S01]  /*8ea0*/  P2R R26, PR, RZ, 0x1 ;  /* 0x00000001ff1a7803 */ /* 0x000fe20000000000 */
[----:B------:R-:W-:Y:S08]  /*8eb0*/  BRA `(.L_x_4860) ;  /* 0x0000000400287947 */ /* 0x000ff00003800000 */
.L_x_4873:
        /* <DEDUP_REMOVED lines=21> */
.L_x_4882:
[----:B------:R-:W-:Y:S05]  /*9010*/  BSYNC B1 ;  /* 0x0000000000017941 */ /* 0x000fea0003800000 */
.L_x_4881:
[----:B------:R-:W-:Y:S01]  /*9020*/  LEA R3, R0, 0x37800000, 0x17 ;  /* 0x3780000000037811 */ /* 0x000fe200078eb8ff */
[----:B------:R-:W-:-:S05]  /*9030*/  IMAD.SHL.U32 R0, R2, 0x200000, RZ ;  /* 0x0020000002007824 */ /* 0x000fca00078e00ff */
[----:B------:R-:W-:-:S07]  /*9040*/  LOP3.LUT R0, R3, R0, R4, 0xfe, !PT ;  /* 0x0000000003007212 */ /* 0x000fce00078efe04 */
.L_x_4880:
[----:B------:R-:W-:Y:S05]  /*9050*/  BSYNC B0 ;  /* 0x0000000000007941 */ /* 0x000fea0003800000 */
.L_x_4879:
[----:B------:R-:W-:-:S04]  /*9060*/  FSETP.NEU.FTZ.AND P0, PT, R0, RZ, PT ;  /* 0x000000ff0000720b */ /* 0x000fc80003f1d000 */
[----:B------:R-:W-:Y:S01]  /*9070*/  P2R R26, PR, RZ, 0x1 ;  /* 0x00000001ff1a7803 */ /* 0x000fe20000000000 */
[----:B------:R-:W-:Y:S08]  /*9080*/  BRA `(.L_x_4860) ;  /* 0x0000000000b47947 */ /* 0x000ff00003800000 */
.L_x_4872:
        /* <DEDUP_REMOVED lines=14> */
.L_x_4886:
[----:B------:R-:W-:Y:S05]  /*9170*/  BSYNC B0 ;  /* 0x0000000000007941 */ /* 0x000fea0003800000 */
.L_x_4885:
[----:B------:R-:W-:-:S04]  /*9180*/  FSETP.NEU.FTZ.AND P0, PT, R0, RZ, PT ;  /* 0x000000ff0000720b */ /* 0x000fc80003f1d000 */
[----:B------:R-:W-:Y:S01]  /*9190*/  P2R R26, PR, RZ, 0x1 ;  /* 0x00000001ff1a7803 */ /* 0x000fe20000000000 */
[----:B------:R-:W-:Y:S08]  /*91a0*/  BRA `(.L_x_4860) ;  /* 0x00000000006c7947 */ /* 0x000ff00003800000 */
.L_x_4859:
        /* <DEDUP_REMOVED lines=16> */
.L_x_4887:
[----:B------:R-:W-:-:S04]  /*92b0*/  PLOP3.LUT P0, PT, PT, PT, PT, 0x8, 0x0 ;  /* 0x000000000000781c */ /* 0x000fc80003f0e170 */
[----:B------:R-:W-:Y:S01]  /*92c0*/  P2R R26, PR, RZ, 0x1 ;  /* 0x00000001ff1a7803 */ /* 0x000fe20000000000 */
[----:B------:R-:W-:Y:S08]  /*92d0*/  BRA `(.L_x_4860) ;  /* 0x0000000000207947 */ /* 0x000ff00003800000 */
.L_x_4884:
[----:B------:R-:W3:Y:S02]  /*92e0*/  LDG.E.64 R2, desc[UR36][R2.64] ;  /* 0x0000002402027981 */ /* 0x000ee4000c1e1b00 */
[----:B---3--:R-:W-:-:S04]  /*92f0*/  ISETP.NE.U32.AND P0, PT, R2, RZ, PT ;  /* 0x000000ff0200720c */ /* 0x008fc80003f05070 */
[----:B------:R-:W-:-:S04]  /*9300*/  ISETP.NE.AND.EX P0, PT, R3, RZ, PT, P0 ;  /* 0x000000ff0300720c */ /* 0x000fc80003f05300 */
[----:B------:R-:W-:Y:S01]  /*9310*/  P2R R26, PR, RZ, 0x1 ;  /* 0x00000001ff1a7803 */ /* 0x000fe20000000000 */
[----:B------:R-:W-:Y:S08]  /*9320*/  BRA `(.L_x_4860) ;  /* 0x00000000000c7947 */ /* 0x000ff00003800000 */
.L_x_4883:
[----:B------:R-:W3:Y:S02]  /*9330*/  LDG.E R2, desc[UR36][R2.64] ;  /* 0x0000002402027981 */ /* 0x000ee4000c1e1900 */
[----:B---3--:R-:W-:-:S04]  /*9340*/  ISETP.NE.AND P0, PT, R2, RZ, PT ;  /* 0x000000ff0200720c */ /* 0x008fc80003f05270 */
[----:B------:R-:W-:-:S09]  /*9350*/  P2R R26, PR, RZ, 0x1 ;  /* 0x00000001ff1a7803 */ /* 0x000fd20000000000 */
.L_x_4860:
        /* <DEDUP_REMOVED lines=18> */
.L_x_4891:
[----:B------:R0:W5:Y:S01]  /*9480*/  LDG.E.U8 R2, desc[UR36][R4.64] ;  /* 0x0000002404027981 */ /* 0x000162000c1e1100 */
[----:B------:R-:W-:Y:S01]  /*9490*/  IMAD.MOV.U32 R3, RZ, RZ, RZ ;  /* 0x000000ffff037224 */ /* 0x000fe200078e00ff */
[----:B------:R-:W-:Y:S06]  /*94a0*/  BRA `(.L_x_4893) ;  /* 0x0000000c00487947 */ /* 0x000fec0003800000 */
.L_x_4890:
        /* <DEDUP_REMOVED lines=8> */
.L_x_4895:
[----:B------:R-:W3:Y:S02]  /*9530*/  LDG.E R2, desc[UR36][R4.64] ;  /* 0x0000002404027981 */ /* 0x000ee4000c1e1900 */
[----:B---3--:R-:W-:Y:S01]  /*9540*/  SHF.R.S32.HI R3, RZ, 0x1f, R2 ;  /* 0x0000001fff037819 */ /* 0x008fe20000011402 */
[----:B------:R-:W-:Y:S06]  /*9550*/  BRA `(.L_x_4893) ;  /* 0x0000000c001c7947 */ /* 0x000fec0003800000 */
.L_x_4894:
[----:B------:R-:W3:Y:S02]  /*9560*/  LDG.E.S16 R2, desc[UR36][R4.64] ;  /* 0x0000002404027981 */ /* 0x000ee4000c1e1700 */
[----:B---3--:R-:W-:Y:S01]  /*9570*/  SHF.R.S32.HI R3, RZ, 0x1f, R2 ;  /* 0x0000001fff037819 */ /* 0x008fe20000011402 */
[----:B------:R-:W-:Y:S06]  /*9580*/  BRA `(.L_x_4893) ;  /* 0x0000000c00107947 */ /* 0x000fec0003800000 */
.L_x_4889:
[----:B------:R-:W-:-:S13]  /*9590*/  ISETP.GT.AND P0, PT, R0, 0x6, PT ;  /* 0x000000060000780c */ /* 0x000fda0003f04270 */
[----:B------:R-:W-:Y:S05]  /*95a0*/  @P0 BRA `(.L_x_4896) ;  /* 0x00000000002c0947 */ /* 0x000fea0003800000 */
[----:B------:R-:W-:-:S13]  /*95b0*/  ISETP.NE.AND P0, PT, R0, 0x5, PT ;  /* 0x000000050000780c */ /* 0x000fda0003f05270 */
[----:B------:R-:W-:Y:S05]  /*95c0*/  @!P0 BRA `(.L_x_4897) ;  /* 0x0000000000148947 */ /* 0x000fea0003800000 */
[----:B------:R-:W-:-:S13]  /*95d0*/  ISETP.NE.AND P0, PT, R0, 0x6, PT ;  /* 0x000000060000780c */ /* 0x000fda0003f05270 */
[----:B------:R-:W-:Y:S05]  /*95e0*/  @P0 BRA `(.L_x_4892) ;  /* 0x0000000800a00947 */ /* 0x000fea0003800000 */
[----:B------:R-:W3:Y:S02]  /*95f0*/  LDG.E R2, desc[UR36][R4.64] ;  /* 0x0000002404027981 */ /* 0x000ee4000c1e1900 */
[----:B---3--:R-:W0:Y:S01]  /*9600*/  F2I.S64.TRUNC R2, R2 ;  /* 0x0000000200027311 */ /* 0x008e22000020d900 */
[----:B------:R-:W-:Y:S05]  /*9610*/  BRA `(.L_x_4893) ;  /* 0x0000000800ec7947 */ /* 0x000fea0003800000 */
.L_x_4897:
[----:B------:R-:W3:Y:S02]  /*9620*/  LDG.E.U16 R4, desc[UR36][R4.64] ;  /* 0x0000002404047981 */ /* 0x000ee4000c1e1500 */
[----:B---3--:R-:W-:-:S06]  /*9630*/  HADD2.F32 R2, -RZ, R4.H0_H0 ;  /* 0x20000004ff027230 */ /* 0x008fcc0000004100 */
[----:B------:R-:W0:Y:S01]  /*9640*/  F2I.S64.TRUNC R2, R2 ;  /* 0x0000000200027311 */ /* 0x000e22000020d900 */
[----:B------:R-:W-:Y:S05]  /*9650*/  BRA `(.L_x_4893) ;  /* 0x0000000800dc7947 */ /* 0x000fea0003800000 */
.L_x_4896:
[----:B------:R-:W-:-:S13]  /*9660*/  ISETP.NE.AND P0, PT, R0, 0x7, PT ;  /* 0x000000070000780c */ /* 0x000fda0003f05270 */
[----:B------:R-:W-:Y:S05]  /*9670*/  @!P0 BRA `(.L_x_4898) ;  /* 0x00000000002c8947 */ /* 0x000fea0003800000 */
[----:B------:R-:W-:-:S13]  /*9680*/  ISETP.NE.AND P0, PT, R0, 0x8, PT ;  /* 0x000000080000780c */ /* 0x000fda0003f05270 */
[----:B------:R-:W-:Y:S05]  /*9690*/  @!P0 BRA `(.L_x_4899) ;  /* 0x0000000000148947 */ /* 0x000fea0003800000 */
[----:B------:R-:W-:-:S13]  /*96a0*/  ISETP.NE.AND P0, PT, R0, 0x9, PT ;  /* 0x000000090000780c */ /* 0x000fda0003f05270 */
[----:B------:R-:W-:Y:S05]  /*96b0*/  @P0 BRA `(.L_x_4892) ;  /* 0x00000008006c0947 */ /* 0x000fea0003800000 */
[----:B------:R-:W3:Y:S02]  /*96c0*/  LDG.E R2, desc[UR36][R4.64] ;  /* 0x0000002404027981 */ /* 0x000ee4000c1e1900 */
[----:B---3--:R-:W0:Y:S01]  /*96d0*/  F2I.S64.TRUNC R2, R2 ;  /* 0x0000000200027311 */ /* 0x008e22000020d900 */
[----:B------:R-:W-:Y:S05]  /*96e0*/  BRA `(.L_x_4893) ;  /* 0x0000000800b87947 */ /* 0x000fea0003800000 */
.L_x_4899:
[----:B------:R-:W3:Y:S02]  /*96f0*/  LDG.E.U16 R4, desc[UR36][R4.64] ;  /* 0x0000002404047981 */ /* 0x000ee4000c1e1500 */
[----:B---3--:R-:W-:-:S06]  /*9700*/  HADD2.F32 R2, -RZ, R4.H0_H0 ;  /* 0x20000004ff027230 */ /* 0x008fcc0000004100 */
[----:B------:R-:W0:Y:S01]  /*9710*/  F2I.S64.TRUNC R2, R2 ;  /* 0x0000000200027311 */ /* 0x000e22000020d900 */
[----:B------:R-:W-:Y:S05]  /*9720*/  BRA `(.L_x_4893) ;  /* 0x0000000800a87947 */ /* 0x000fea0003800000 */
.L_x_4898:
[----:B------:R-:W3:Y:S02]  /*9730*/  LDG.E.64 R2, desc[UR36][R4.64] ;  /* 0x0000002404027981 */ /* 0x000ee4000c1e1b00 */
[----:B---3--:R-:W0:Y:S01]  /*9740*/  F2I.S64.F64.TRUNC R2, R2 ;  /* 0x0000000200027311 */ /* 0x008e22000030d900 */
[----:B------:R-:W-:Y:S05]  /*9750*/  BRA `(.L_x_4893) ;  /* 0x00000008009c7947 */ /* 0x000fea0003800000 */
.L_x_4888:
        /* <DEDUP_REMOVED lines=13> */
.L_x_4902:
[----:B------:R-:W3:Y:S02]  /*9830*/  LDG.E.64 R2, desc[UR36][R4.64] ;  /* 0x0000002404027981 */ /* 0x000ee4000c1e1b00 */
[----:B---3--:R-:W0:Y:S01]  /*9840*/  F2I.S64.F64.TRUNC R2, R2 ;  /* 0x0000000200027311 */ /* 0x008e22000030d900 */
[----:B------:R-:W-:Y:S05]  /*9850*/  BRA `(.L_x_4893) ;  /* 0x00000008005c7947 */ /* 0x000fea0003800000 */
.L_x_4901:
        /* <DEDUP_REMOVED lines=27> */
.L_x_4904:
[----:B------:R-:W3:Y:S02]  /*9a10*/  LDG.E.U8 R3, desc[UR36][R4.64] ;  /* 0x0000002404037981 */ /* 0x000ee4000c1e1100 */
[----:B---3--:R-:W-:-:S05]  /*9a20*/  IMAD.SHL.U32 R0, R3, 0x2000000, RZ ;  /* 0x0200000003007824 */ /* 0x008fca00078e00ff */
        /* <DEDUP_REMOVED lines=12> */
.L_x_4903:
[----:B------:R-:W3:Y:S02]  /*9af0*/  LDG.E.U16 R2, desc[UR36][R4.64] ;  /* 0x0000002404027981 */ /* 0x000ee4000c1e1500 */
[----:B---3--:R-:W-:-:S06]  /*9b00*/  IMAD.U32 R2, R2, 0x10000, RZ ;  /* 0x0001000002027824 */ /* 0x008fcc00078e00ff */
[----:B------:R-:W3:Y:S01]  /*9b10*/  F2I.S64.TRUNC R2, R2 ;  /* 0x0000000200027311 */ /* 0x000ee2000020d900 */
[----:B------:R-:W-:Y:S05]  /*9b20*/  BRA `(.L_x_4893) ;  /* 0x0000000400a87947 */ /* 0x000fea0003800000 */
.L_x_4900:
        /* <DEDUP_REMOVED lines=11> */
.L_x_4907:
        /* <DEDUP_REMOVED lines=21> */
.L_x_4911:
[----:B------:R-:W-:Y:S05]  /*9d30*/  BSYNC B1 ;  /* 0x0000000000017941 */ /* 0x000fea0003800000 */
.L_x_4910:
[----:B------:R-:W-:Y:S01]  /*9d40*/  IMAD.SHL.U32 R2, R2, 0x100000, RZ ;  /* 0x0010000002027824 */ /* 0x000fe200078e00ff */
[----:B------:R-:W-:-:S04]  /*9d50*/  LEA R3, R0, 0x3b800000, 0x17 ;  /* 0x3b80000000037811 */ /* 0x000fc800078eb8ff */
[----:B------:R-:W-:-:S07]  /*9d60*/  LOP3.LUT R2, R3, R2, R4, 0xfe, !PT ;  /* 0x0000000203027212 */ /* 0x000fce00078efe04 */
.L_x_4909:
[----:B------:R-:W-:Y:S05]  /*9d70*/  BSYNC B0 ;  /* 0x0000000000007941 */ /* 0x000fea0003800000 */
.L_x_4908:
[----:B------:R-:W0:Y:S01]  /*9d80*/  F2I.S64.TRUNC R2, R2 ;  /* 0x0000000200027311 */ /* 0x000e22000020d900 */
[----:B------:R-:W-:Y:S05]  /*9d90*/  BRA `(.L_x_4893) ;  /* 0x00000004000c7947 */ /* 0x000fea0003800000 */
.L_x_4906:
        /* <DEDUP_REMOVED lines=21> */
.L_x_4915:
[----:B------:R-:W-:Y:S05]  /*9ef0*/  BSYNC B1 ;  /* 0x0000000000017941 */ /* 0x000fea0003800000 */
.L_x_4914:
[----:B------:R-:W-:Y:S01]  /*9f00*/  IMAD.SHL.U32 R2, R2, 0x200000, RZ ;  /* 0x0020000002027824 */ /* 0x000fe200078e00ff */
[----:B------:R-:W-:-:S04]  /*9f10*/  LEA R3, R0, 0x37800000, 0x17 ;  /* 0x3780000000037811 */ /* 0x000fc800078eb8ff */
[----:B------:R-:W-:-:S07]  /*9f20*/  LOP3.LUT R2, R3, R2, R4, 0xfe, !PT ;  /* 0x0000000203027212 */ /* 0x000fce00078efe04 */
.L_x_4913:
[----:B------:R-:W-:Y:S05]  /*9f30*/  BSYNC B0 ;  /* 0x0000000000007941 */ /* 0x000fea0003800000 */
.L_x_4912:
[----:B------:R-:W0:Y:S01]  /*9f40*/  F2I.S64.TRUNC R2, R2 ;  /* 0x0000000200027311 */ /* 0x000e22000020d900 */
[----:B------:R-:W-:Y:S05]  /*9f50*/  BRA `(.L_x_4893) ;  /* 0x00000000009c7947 */ /* 0x000fea0003800000 */
.L_x_4905:
        /* <DEDUP_REMOVED lines=14> */
.L_x_4919:
[----:B------:R-:W-:Y:S05]  /*a040*/  BSYNC B0 ;  /* 0x0000000000007941 */ /* 0x000fea0003800000 */
.L_x_4918:
[----:B------:R-:W0:Y:S01]  /*a050*/  F2I.S64.TRUNC R2, R2 ;  /* 0x0000000200027311 */ /* 0x000e22000020d900 */
[----:B------:R-:W-:Y:S05]  /*a060*/  BRA `(.L_x_4893) ;  /* 0x0000000000587947 */ /* 0x000fea0003800000 */
.L_x_4892:
        /* <DEDUP_REMOVED lines=16> */
.L_x_4920:
[----:B------:R-:W-:Y:S01]  /*a170*/  CS2R R2, SRZ ;  /* 0x0000000000027805 */ /* 0x000fe2000001ff00 */
[----:B------:R-:W-:Y:S06]  /*a180*/  BRA `(.L_x_4893) ;  /* 0x0000000000107947 */ /* 0x000fec0003800000 */
.L_x_4917:
[----:B------:R0:W5:Y:S01]  /*a190*/  LDG.E.64 R2, desc[UR36][R4.64] ;  /* 0x0000002404027981 */ /* 0x000162000c1e1b00 */
[----:B------:R-:W-:Y:S05]  /*a1a0*/  BRA `(.L_x_4893) ;  /* 0x0000000000087947 */ /* 0x000fea0003800000 */
.L_x_4916:
[----:B------:R0:W5:Y:S01]  /*a1b0*/  LDG.E R2, desc[UR36][R4.64] ;  /* 0x0000002404027981 */ /* 0x000162000c1e1900 */
[----:B------:R-:W-:-:S07]  /*a1c0*/  IMAD.MOV.U32 R3, RZ, RZ, RZ ;  /* 0x000000ffff037224 */ /* 0x000fce00078e00ff */
.L_x_4893:
        /* <DEDUP_REMOVED lines=9> */
[----:B------:R-:W5:Y:S03]  /*a260*/  LDG.E.128 R16, desc[UR36][R16.64] ;  /* 0x0000002410107981 */ /* 0x000f66000c1e1d00 */
.L_x_4922:
[----:B------:R-:W-:Y:S05]  /*a270*/  BSYNC B0 ;  /* 0x0000000000007941 */ /* 0x000fea0003800000 */
.L_x_4921:
        /* <DEDUP_REMOVED lines=9> */
[----:B-12-45:R-:W0:Y:S02]  /*a310*/  F2I.F64.TRUNC R17, R16 ;  /* 0x0000001000117311 */ /* 0x036e24000030d100 */
[----:B0-----:R0:W-:Y:S01]  /*a320*/  STG.E.U8 desc[UR36][R22.64], R17 ;  /* 0x0000001116007986 */ /* 0x0011e2000c101124 */
[----:B------:R-:W-:Y:S05]  /*a330*/  BRA `(.L_x_4928) ;  /* 0x0000001000187947 */ /* 0x000fea0003800000 */
.L_x_4926:
[----:B-12-45:R-:W3:Y:S02]  /*a340*/  F2I.S64.F64.TRUNC R16, R16 ;  /* 0x0000001000107311 */ /* 0x036ee4000030d900 */
[----:B---3--:R-:W-:-:S05]  /*a350*/  IMAD.MOV.U32 R3, RZ, RZ, R16 ;  /* 0x000000ffff037224 */ /* 0x008fca00078e0010 */
[----:B------:R0:W-:Y:S01]  /*a360*/  STG.E.U8 desc[UR36][R22.64], R3 ;  /* 0x0000000316007986 */ /* 0x0001e2000c101124 */
[----:B------:R-:W-:Y:S05]  /*a370*/  BRA `(.L_x_4928) ;  /* 0x0000001000087947 */ /* 0x000fea0003800000 */
.L_x_4925:
[----:B------:R-:W-:-:S13]  /*a380*/  ISETP.NE.AND P0, PT, R0, 0x2, PT ;  /* 0x000000020000780c */ /* 0x000fda0003f05270 */
[----:B------:R-:W-:Y:S05]  /*a390*/  @!P0 BRA `(.L_x_4929) ;  /* 0x0000000000288947 */ /* 0x000fea0003800000 */
[----:B------:R-:W-:-:S13]  /*a3a0*/  ISETP.NE.AND P0, PT, R0, 0x3, PT ;  /* 0x000000030000780c */ /* 0x000fda0003f05270 */
[----:B------:R-:W-:Y:S05]  /*a3b0*/  @!P0 BRA `(.L_x_4930) ;  /* 0x0000000000148947 */ /* 0x000fea0003800000 */
[----:B------:R-:W-:-:S13]  /*a3c0*/  ISETP.NE.AND P0, PT, R0, 0x4, PT ;  /* 0x000000040000780c */ /* 0x000fda0003f05270 */
[----:B------:R-:W-:Y:S05]  /*a3d0*/  @P0 BRA `(.L_x_4927) ;  /* 0x0000000c00980947 */ /* 0x000fea0003800000 */
[----:B-12-45:R-:W0:Y:S02]  /*a3e0*/  F2I.S64.F64.TRUNC R16, R16 ;  /* 0x0000001000107311 */ /* 0x036e24000030d900 */
[----:B0-----:R0:W-:Y:S01]  /*a3f0*/  STG.E.64 desc[UR36][R22.64], R16 ;  /* 0x0000001016007986 */ /* 0x0011e2000c101b24 */
[----:B------:R-:W-:Y:S05]  /*a400*/  BRA `(.L_x_4928) ;  /* 0x0000000c00e47947 */ /* 0x000fea0003800000 */
.L_x_4930:
[----:B-12-45:R-:W0:Y:S02]  /*a410*/  F2I.F64.TRUNC R17, R16 ;  /* 0x0000001000117311 */ /* 0x036e24000030d100 */
[----:B0-----:R0:W-:Y:S01]  /*a420*/  STG.E desc[UR36][R22.64], R17 ;  /* 0x0000001116007986 */ /* 0x0011e2000c101924 */
[----:B------:R-:W-:Y:S05]  /*a430*/  BRA `(.L_x_4928) ;  /* 0x0000000c00d87947 */ /* 0x000fea0003800000 */
.L_x_4929:
[----:B-12-45:R-:W0:Y:S02]  /*a440*/  F2I.F64.TRUNC R17, R16 ;  /* 0x0000001000117311 */ /* 0x036e24000030d100 */
[----:B0-----:R0:W-:Y:S01]  /*a450*/  STG.E.U16 desc[UR36][R22.64], R17 ;  /* 0x0000001116007986 */ /* 0x0011e2000c101524 */
[----:B------:R-:W-:Y:S05]  /*a460*/  BRA `(.L_x_4928) ;  /* 0x0000000c00cc7947 */ /* 0x000fea0003800000 */
.L_x_4924:
        /* <DEDUP_REMOVED lines=8> */
[----:B-12345:R-:W0:Y:S01]  /*a4f0*/  F2F.F32.F64 R3, R16 ;  /* 0x0000001000037310 */ /* 0x03ee220000301000 */
[----:B------:R-:W-:-:S14]  /*a500*/  DSETP.GEU.AND P0, PT, |R16|, UR4, PT ;  /* 0x0000000410007e2a */ /* 0x000fdc000bf0e200 */
[----:B0-----:R-:W-:-:S05]  /*a510*/  @!P0 FMUL R3, R3, 1.175494350822287508e-38 ;  /* 0x0080000003038820 */ /* 0x001fca0000400000 */
[----:B------:R0:W-:Y:S01]  /*a520*/  STG.E desc[UR36][R22.64], R3 ;  /* 0x0000000316007986 */ /* 0x0001e2000c101924 */
[----:B------:R-:W-:Y:S05]  /*a530*/  BRA `(.L_x_4928) ;  /* 0x0000000c00987947 */ /* 0x000fea0003800000 */
.L_x_4932:
[----:B------:R-:W-:Y:S01]  /*a540*/  UMOV UR4, 0xf0000000 ;  /* 0xf000000000047882 */ /* 0x000fe20000000000 */
[----:B------:R-:W-:Y:S01]  /*a550*/  UMOV UR5, 0x380fffff ;  /* 0x380fffff00057882 */ /* 0x000fe20000000000 */
[----:B-12-45:R-:W0:Y:S01]  /*a560*/  F2F.F32.F64 R0, R16 ;  /* 0x0000001000007310 */ /* 0x036e220000301000 */
[----:B------:R-:W-:-:S14]  /*a570*/  DSETP.GEU.AND P0, PT, |R16|, UR4, PT ;  /* 0x0000000410007e2a */ /* 0x000fdc000bf0e200 */
[----:B0-----:R-:W-:-:S05]  /*a580*/  @!P0 FMUL R0, R0, 1.175494350822287508e-38 ;  /* 0x0080000000008820 */ /* 0x001fca0000400000 */
[----:B------:R-:W-:-:S05]  /*a590*/  F2FP.F16.F32.PACK_AB R0, RZ, R0 ;  /* 0x00000000ff00723e */ /* 0x000fca00000000ff */
[----:B------:R0:W-:Y:S01]  /*a5a0*/  STG.E.U16 desc[UR36][R22.64], R0 ;  /* 0x0000000016007986 */ /* 0x0001e2000c101524 */
[----:B------:R-:W-:Y:S05]  /*a5b0*/  BRA `(.L_x_4928) ;  /* 0x0000000c00787947 */ /* 0x000fea0003800000 */
.L_x_4931:
        /* <DEDUP_REMOVED lines=8> */
[----:B-12345:R-:W0:Y:S01]  /*a640*/  F2F.F32.F64 R2, R16 ;  /* 0x0000001000027310 */ /* 0x03ee220000301000 */
[----:B------:R-:W-:Y:S02]  /*a650*/  DSETP.GEU.AND P1, PT, |R16|, UR4, PT ;  /* 0x0000000410007e2a */ /* 0x000fe4000bf2e200 */
[----:B------:R-:W-:-:S05]  /*a660*/  DSETP.GEU.AND P0, PT, |R18|, UR4, PT ;  /* 0x0000000412007e2a */ /* 0x000fca000bf0e200 */
[----:B------:R-:W1:Y:S07]  /*a670*/  F2F.F32.F64 R3, R18 ;  /* 0x0000001200037310 */ /* 0x000e6e0000301000 */
[----:B0-----:R-:W-:Y:S02]  /*a680*/  @!P1 FMUL R2, R2, 1.175494350822287508e-38 ;  /* 0x0080000002029820 */ /* 0x001fe40000400000 */
[----:B-1----:R-:W-:-:S05]  /*a690*/  @!P0 FMUL R3, R3, 1.175494350822287508e-38 ;  /* 0x0080000003038820 */ /* 0x002fca0000400000 */
[----:B------:R0:W-:Y:S01]  /*a6a0*/  STG.E.64 desc[UR36][R22.64], R2 ;  /* 0x0000000216007986 */ /* 0x0001e2000c101b24 */
[----:B------:R-:W-:Y:S05]  /*a6b0*/  BRA `(.L_x_4928) ;  /* 0x0000000c00387947 */ /* 0x000fea0003800000 */
.L_x_4934:
        /* <DEDUP_REMOVED lines=11> */
.L_x_4933:
[----:B-12-45:R0:W-:Y:S01]  /*a770*/  STG.E.64 desc[UR36][R22.64], R16 ;  /* 0x0000001016007986 */ /* 0x0361e2000c101b24 */
[----:B------:R-:W-:Y:S05]  /*a780*/  BRA `(.L_x_4928) ;  /* 0x0000000c00047947 */ /* 0x000fea0003800000 */
.L_x_4923:
        /* <DEDUP_REMOVED lines=9> */
[----:B--2-4-:R-:W-:-:S06]  /*a820*/  DSETP.NEU.OR P0, PT, R16, RZ, P0 ;  /* 0x000000ff1000722a */ /* 0x014fcc000070d400 */
[----:B---3--:R-:W-:-:S05]  /*a830*/  SEL R3, RZ, 0x1, !P0 ;  /* 0x00000001ff037807 */ /* 0x008fca0004000000 */
[----:B------:R1:W-:Y:S01]  /*a840*/  STG.E.U8 desc[UR36][R22.64], R3 ;  /* 0x0000000316007986 */ /* 0x0003e2000c101124 */
[----:B------:R-:W-:Y:S05]  /*a850*/  BRA `(.L_x_4928) ;  /* 0x0000000800d07947 */ /* 0x000fea0003800000 */
.L_x_4937:
[----:B-12-45:R0:W-:Y:S01]  /*a860*/  STG.E.128 desc[UR36][R22.64], R16 ;  /* 0x0000001016007986 */ /* 0x0361e2000c101d24 */
[----:B------:R-:W-:Y:S05]  /*a870*/  BRA `(.L_x_4928) ;  /* 0x0000000800c87947 */ /* 0x000fea0003800000 */
.L_x_4936:
        /* <DEDUP_REMOVED lines=9> */
[----:B------:R-:W-:Y:S01]  /*a910*/  DSETP.GEU.AND P0, PT, |R16|, UR4, PT ;  /* 0x0000000410007e2a */ /* 0x000fe2000bf0e200 */
[----:B------:R-:W-:-:S13]  /*a920*/  BSSY B0, `(.L_x_4940) ;  /* 0x000000f000007945 */ /* 0x000fda0003800000 */
[----:B0-----:R-:W-:-:S05]  /*a930*/  @!P0 FMUL R5, R5, 1.175494350822287508e-38 ;  /* 0x0080000005058820 */ /* 0x001fca0000400000 */
[C---:B---3--:R-:W-:Y:S02]  /*a940*/  LOP3.LUT R2, R5.reuse, 0x7fffffff, RZ, 0xc0, !PT ;  /* 0x7fffffff05027812 */ /* 0x048fe400078ec0ff */
        /* <DEDUP_REMOVED lines=12> */
.L_x_4941:
[----:B------:R-:W-:Y:S05]  /*aa10*/  BSYNC B0 ;  /* 0x0000000000007941 */ /* 0x000fea0003800000 */
.L_x_4940:
[----:B------:R-:W-:-:S05]  /*aa20*/  LOP3.LUT R3, R0, R3, RZ, 0xfc, !PT ;  /* 0x0000000300037212 */ /* 0x000fca00078efcff */
[----:B------:R4:W-:Y:S01]  /*aa30*/  STG.E.U8 desc[UR36][R22.64], R3 ;  /* 0x0000000316007986 */ /* 0x0009e2000c101124 */
[----:B------:R-:W-:Y:S05]  /*aa40*/  BRA `(.L_x_4928) ;  /* 0x0000000800547947 */ /* 0x000fea0003800000 */
.L_x_4939:
[----:B------:R-:W-:Y:S01]  /*aa50*/  UMOV UR4, 0xf0000000 ;  /* 0xf000000000047882 */ /* 0x000fe20000000000 */
[----:B------:R-:W-:Y:S01]  /*aa60*/  UMOV UR5, 0x380fffff ;  /* 0x380fffff00057882 */ /* 0x000fe20000000000 */
[----:B-12345:R-:W0:Y:S01]  /*aa70*/  F2F.F32.F64 R3, R16 ;  /* 0x0000001000037310 */ /* 0x03ee220000301000 */
        /* <DEDUP_REMOVED lines=14> */
.L_x_4943:
[----:B------:R-:W-:Y:S01]  /*ab60*/  IMAD.MOV.U32 R0, RZ, RZ, 0x7f ;  /* 0x0000007fff007424 */ /* 0x000fe200078e00ff */
[----:B------:R-:W-:-:S04]  /*ab70*/  ISETP.GT.U32.AND P0, PT, R2, 0x7f800000, PT ;  /* 0x7f8000000200780c */ /* 0x000fc80003f04070 */
[----:B------:R-:W-:-:S09]  /*ab80*/  SEL R0, R0, 0x7c, P0 ;  /* 0x0000007c00007807 */ /* 0x000fd20000000000 */
.L_x_4944:
[----:B------:R-:W-:Y:S05]  /*ab90*/  BSYNC B0 ;  /* 0x0000000000007941 */ /* 0x000fea0003800000 */
.L_x_4942:
[----:B------:R-:W-:-:S04]  /*aba0*/  LOP3.LUT R2, R3, 0x80000000, RZ, 0xc0, !PT ;  /* 0x8000000003027812 */ /* 0x000fc800078ec0ff */
[----:B------:R-:W-:-:S04]  /*abb0*/  SHF.R.U32.HI R3, RZ, 0x18, R2 ;  /* 0x00000018ff037819 */ /* 0x000fc80000011602 */
[----:B------:R-:W-:-:S05]  /*abc0*/  LOP3.LUT R3, R0, R3, RZ, 0xfc, !PT ;  /* 0x0000000300037212 */ /* 0x000fca00078efcff */
[----:B------:R0:W-:Y:S01]  /*abd0*/  STG.E.U8 desc[UR36][R22.64], R3 ;  /* 0x0000000316007986 */ /* 0x0001e2000c101124 */
[----:B------:R-:W-:Y:S05]  /*abe0*/  BRA `(.L_x_4928) ;  /* 0x0000000400ec7947 */ /* 0x000fea0003800000 */
.L_x_4938:
[----:B------:R-:W-:Y:S01]  /*abf0*/  UMOV UR4, 0xf0000000 ;  /* 0xf000000000047882 */ /* 0x000fe20000000000 */
[----:B------:R-:W-:Y:S01]  /*ac00*/  UMOV UR5, 0x380fffff ;  /* 0x380fffff00057882 */ /* 0x000fe20000000000 */
[----:B-12-45:R-:W0:Y:S01]  /*ac10*/  F2F.F32.F64 R0, R16 ;  /* 0x0000001000007310 */ /* 0x036e220000301000 */
[----:B------:R-:W-:-:S14]  /*ac20*/  DSETP.GEU.AND P0, PT, |R16|, UR4, PT ;  /* 0x0000000410007e2a */ /* 0x000fdc000bf0e200 */
[----:B0-----:R-:W-:-:S05]  /*ac30*/  @!P0 FMUL R0, R0, 1.175494350822287508e-38 ;  /* 0x0080000000008820 */ /* 0x001fca0000400000 */
[----:B------:R-:W-:-:S05]  /*ac40*/  F2FP.BF16.F32.PACK_AB R0, RZ, R0 ;  /* 0x00000000ff00723e */ /* 0x000fca00000010ff */
[----:B------:R2:W-:Y:S01]  /*ac50*/  STG.E.U16 desc[UR36][R22.64], R0 ;  /* 0x0000000016007986 */ /* 0x0005e2000c101524 */
[----:B------:R-:W-:Y:S05]  /*ac60*/  BRA `(.L_x_4928) ;  /* 0x0000000400cc7947 */ /* 0x000fea0003800000 */
.L_x_4935:
        /* <DEDUP_REMOVED lines=8> */
[----:B-12-45:R-:W0:Y:S02]  /*acf0*/  F2I.U32.F64.TRUNC R17, R16 ;  /* 0x0000001000117311 */ /* 0x036e24000030d000 */
[----:B0-----:R0:W-:Y:S01]  /*ad00*/  STG.E.U16 desc[UR36][R22.64], R17 ;  /* 0x0000001116007986 */ /* 0x0011e2000c101524 */
[----:B------:R-:W-:Y:S05]  /*ad10*/  BRA `(.L_x_4928) ;  /* 0x0000000400a07947 */ /* 0x000fea0003800000 */
.L_x_4947:
[----:B------:R-:W-:Y:S01]  /*ad20*/  UMOV UR4, 0xf0000000 ;  /* 0xf000000000047882 */ /* 0x000fe20000000000 */
[----:B------:R-:W-:Y:S01]  /*ad30*/  UMOV UR5, 0x380fffff ;  /* 0x380fffff00057882 */ /* 0x000fe20000000000 */
[----:B-12345:R-:W0:Y:S01]  /*ad40*/  F2F.F32.F64 R3, R16 ;  /* 0x0000001000037310 */ /* 0x03ee220000301000 */
        /* <DEDUP_REMOVED lines=18> */
.L_x_4950:
[----:B------:R-:W-:-:S04]  /*ae70*/  LOP3.LUT R2, R3, 0x80000000, RZ, 0xc0, !PT ;  /* 0x8000000003027812 */ /* 0x000fc800078ec0ff */
[----:B------:R-:W-:-:S04]  /*ae80*/  SHF.R.U32.HI R3, RZ, 0x18, R2 ;  /* 0x00000018ff037819 */ /* 0x000fc80000011602 */
[----:B------:R-:W-:-:S04]  /*ae90*/  LOP3.LUT R0, R0, R3, RZ, 0xfc, !PT ;  /* 0x0000000300007212 */ /* 0x000fc800078efcff */
[----:B------:R-:W-:-:S07]  /*aea0*/  PRMT R11, R0, 0x7610, R11 ;  /* 0x00007610000b7816 */ /* 0x000fce000000000b */
.L_x_4949:
[----:B------:R-:W-:Y:S05]  /*aeb0*/  BSYNC B0 ;  /* 0x0000000000007941 */ /* 0x000fea0003800000 */
.L_x_4948:
[----:B------:R0:W-:Y:S01]  /*aec0*/  STG.E.U8 desc[UR36][R22.64], R11 ;  /* 0x0000000b16007986 */ /* 0x0001e2000c101124 */
[----:B------:R-:W-:Y:S05]  /*aed0*/  BRA `(.L_x_4928) ;  /* 0x0000000400307947 */ /* 0x000fea0003800000 */
.L_x_4946:
        /* <DEDUP_REMOVED lines=21> */
.L_x_4953:
[----:B------:R-:W-:-:S04]  /*b030*/  LOP3.LUT R2, R3, 0x80000000, RZ, 0xc0, !PT ;  /* 0x8000000003027812 */ /* 0x000fc800078ec0ff */
[----:B------:R-:W-:-:S04]  /*b040*/  SHF.R.U32.HI R3, RZ, 0x18, R2 ;  /* 0x00000018ff037819 */ /* 0x000fc80000011602 */
[----:B------:R-:W-:-:S04]  /*b050*/  LOP3.LUT R0, R0, R3, RZ, 0xfc, !PT ;  /* 0x0000000300007212 */ /* 0x000fc800078efcff */
[----:B------:R-:W-:-:S07]  /*b060*/  PRMT R11, R0, 0x7610, R11 ;  /* 0x00007610000b7816 */ /* 0x000fce000000000b */
.L_x_4952:
[----:B------:R-:W-:Y:S05]  /*b070*/  BSYNC B0 ;  /* 0x0000000000007941 */ /* 0x000fea0003800000 */
.L_x_4951:
[----:B------:R0:W-:Y:S01]  /*b080*/  STG.E.U8 desc[UR36][R22.64], R11 ;  /* 0x0000000b16007986 */ /* 0x0001e2000c101124 */
[----:B------:R-:W-:Y:S05]  /*b090*/  BRA `(.L_x_4928) ;  /* 0x0000000000c07947 */ /* 0x000fea0003800000 */
.L_x_4945:
        /* <DEDUP_REMOVED lines=11> */
[----:B---3--:R-:W-:-:S04]  /*b150*/  SHF.R.U32.HI R2, RZ, 0x17, R4 ;  /* 0x00000017ff027819 */ /* 0x008fc80000011604 */
        /* <DEDUP_REMOVED lines=14> */
.L_x_4927:
[----:B------:R-:W-:Y:S01]  /*b240*/  MOV R0, 0x0 ;  /* 0x0000000000007802 */ /* 0x000fe20000000f00 */
[----:B------:R-:W-:Y:S01]  /*b250*/  ULDC.64 UR4, c[0x4][0x4e8] ;  /* 0x01013a0000047ab9 */ /* 0x000fe20000000a00 */
[----:B------:R-:W-:Y:S01]  /*b260*/  ULDC.64 UR6, c[0x4][0x398] ;  /* 0x0100e60000067ab9 */ /* 0x000fe20000000a00 */
[----:B------:R-:W-:Y:S01]  /*b270*/  IMAD.U32 R4, RZ, RZ, UR4 ;  /* 0x00000004ff047e24 */ /* 0x000fe2000f8e00ff */
[----:B---3-5:R0:W3:Y:S01]  /*b280*/  LDC.64 R2, c[0x4][R0] ;  /* 0x0100000000027b82 */ /* 0x0280e20000000a00 */
        /* <DEDUP_REMOVED lines=10> */
[----:B-1234-:R-:W-:Y:S05]  /*b330*/  CALL.ABS.NOINC R2 ;  /* 0x0000000002007343 */ /* 0x01efea0003c00000 */
.L_x_4956:
[----:B------:R-:W-:Y:S05]  /*b340*/  BRA `(.L_x_4928) ;  /* 0x0000000000147947 */ /* 0x000fea0003800000 */
.L_x_4955:
[----:B-12-45:R-:W0:Y:S02]  /*b350*/  F2I.U64.F64.TRUNC R16, R16 ;  /* 0x0000001000107311 */ /* 0x036e24000030d800 */
[----:B0-----:R0:W-:Y:S01]  /*b360*/  STG.E.64 desc[UR36][R22.64], R16 ;  /* 0x0000001016007986 */ /* 0x0011e2000c101b24 */
[----:B------:R-:W-:Y:S05]  /*b370*/  BRA `(.L_x_4928) ;  /* 0x0000000000087947 */ /* 0x000fea0003800000 */
.L_x_4954:
[----:B-12-45:R-:W0:Y:S02]  /*b380*/  F2I.U32.F64.TRUNC R17, R16 ;  /* 0x0000001000117311 */ /* 0x036e24000030d000 */
[----:B0-----:R0:W-:Y:S02]  /*b390*/  STG.E desc[UR36][R22.64], R17 ;  /* 0x0000001116007986 */ /* 0x0011e4000c101924 */
.L_x_4928:
[----:B------:R-:W-:-:S07]  /*b3a0*/  VIADD R25, R25, 0x80 ;  /* 0x0000008019197836 */ /* 0x000fce0000000000 */
.L_x_4820:
[----:B------:R-:W-:Y:S05]  /*b3b0*/  BSYNC B6 ;  /* 0x0000000000067941 */ /* 0x000fea0003800000 */
.L_x_4819:
[----:B------:R-:W-:Y:S01]  /*b3c0*/  ULDC UR4, c[0x0][0x210] ;  /* 0x0000840000047ab9 */ /* 0x000fe20000000800 */
[----:B------:R-:W-:Y:S01]  /*b3d0*/  BSSY B6, `(.L_x_4957) ;  /* 0x0000598000067945 */ /* 0x000fe20003800000 */
[----:B------:R-:W-:-:S13]  /*b3e0*/  ISETP.GE.AND P0, PT, R25, UR4, PT ;  /* 0x0000000419007c0c */ /* 0x000fda000bf06270 */
[----:B------:R-:W-:Y:S05]  /*b3f0*/  @P0 BRA `(.L_x_4958) ;  /* 0x0000005800540947 */ /* 0x000fea0003800000 */
[----:B------:R-:W5:Y:S01]  /*b400*/  LDC R6, c[0x0][0x218] ;  /* 0x00008600ff067b82 */ /* 0x000f620000000800 */
[----:B------:R-:W-:Y:S02]  /*b410*/  IMAD.MOV.U32 R24, RZ, RZ, RZ ;  /* 0x000000ffff187224 */ /* 0x000fe400078e00ff */
[----:B------:R-:W-:Y:S02]  /*b420*/  IMAD.MOV.U32 R26, RZ, RZ, RZ ;  /* 0x000000ffff1a7224 */ /* 0x000fe400078e00ff */
[----:B0-2---:R-:W-:Y:S02]  /*b430*/  IMAD.MOV.U32 R0, RZ, RZ, RZ ;  /* 0x000000ffff007224 */ /* 0x005fe400078e00ff */
[----:B-1-34-:R-:W-:Y:S01]  /*b440*/  IMAD.MOV.U32 R22, RZ, RZ, RZ ;  /* 0x000000ffff167224 */ /* 0x01afe200078e00ff */
[----:B-----5:R-:W-:-:S13]  /*b450*/  ISETP.NE.AND P0, PT, R6, RZ, PT ;  /* 0x000000ff0600720c */ /* 0x020fda0003f05270 */
[----:B------:R-:W-:Y:S05]  /*b460*/  @!P0 BRA `(.L_x_4959) ;  /* 0x0000001400d48947 */ /* 0x000fea0003800000 */
        /* <DEDUP_REMOVED lines=373> */
.L_x_4959:
        /* <DEDUP_REMOVED lines=22> */
.L_x_4963:
[----:B------:R-:W2:Y:S01]  /*cd20*/  LDG.E.U8 R2, desc[UR36][R2.64] ;  /* 0x0000002402027981 */ /* 0x000ea2000c1e1100 */
[----:B------:R-:W-:Y:S01]  /*cd30*/  CS2R R18, SRZ ;  /* 0x0000000000127805 */ /* 0x000fe2000001ff00 */
[----:B--2---:R0:W1:Y:S01]  /*cd40*/  I2F.F64.U16 R16, R2 ;  /* 0x0000000200107312 */ /* 0x0040620000101800 */
[----:B------:R-:W-:Y:S05]  /*cd50*/  BRA `(.L_x_4965) ;  /* 0x0000000c00c87947 */ /* 0x000fea0003800000 */
.L_x_4962:
        /* <DEDUP_REMOVED lines=10> */
.L_x_4967:
[----:B------:R-:W2:Y:S01]  /*ce00*/  LDG.E R2, desc[UR36][R2.64] ;  /* 0x0000002402027981 */ /* 0x000ea2000c1e1900 */
[----:B------:R-:W-:Y:S01]  /*ce10*/  CS2R R18, SRZ ;  /* 0x0000000000127805 */ /* 0x000fe2000001ff00 */
[----:B--2---:R0:W1:Y:S01]  /*ce20*/  I2F.F64 R16, R2 ;  /* 0x0000000200107312 */ /* 0x0040620000201c00 */
[----:B------:R-:W-:Y:S05]  /*ce30*/  BRA `(.L_x_4965) ;  /* 0x0000000c00907947 */ /* 0x000fea0003800000 */
.L_x_4966:
[----:B------:R-:W2:Y:S01]  /*ce40*/  LDG.E.U16 R2, desc[UR36][R2.64] ;  /* 0x0000002402027981 */ /* 0x000ea2000c1e1500 */
[----:B------:R-:W-:Y:S01]  /*ce50*/  CS2R R18, SRZ ;  /* 0x0000000000127805 */ /* 0x000fe2000001ff00 */
[----:B--2---:R0:W1:Y:S01]  /*ce60*/  I2F.F64.S16 R16, R2 ;  /* 0x0000000200107312 */ /* 0x0040620000101c00 */
[----:B------:R-:W-:Y:S05]  /*ce70*/  BRA `(.L_x_4965) ;  /* 0x0000000c00807947 */ /* 0x000fea0003800000 */
.L_x_4961:
        /* <DEDUP_REMOVED lines=11> */
.L_x_4969:
[----:B------:R-:W2:Y:S01]  /*cf30*/  LDG.E.U16 R0, desc[UR36][R2.64] ;  /* 0x0000002402007981 */ /* 0x000ea2000c1e1500 */
[----:B------:R-:W-:Y:S01]  /*cf40*/  CS2R R18, SRZ ;  /* 0x0000000000127805 */ /* 0x000fe2000001ff00 */
[----:B--2---:R-:W-:-:S05]  /*cf50*/  HADD2.F32 R0, -RZ, R0.H0_H0 ;  /* 0x20000000ff007230 */ /* 0x004fca0000004100 */
[----:B------:R-:W-:-:S04]  /*cf60*/  FMUL.FTZ R0, R0, 1 ;  /* 0x3f80000000007820 */ /* 0x000fc80000410000 */
[----:B------:R0:W1:Y:S01]  /*cf70*/  F2F.F64.F32 R16, R0 ;  /* 0x0000000000107310 */ /* 0x0000620000201800 */
[----:B------:R-:W-:Y:S05]  /*cf80*/  BRA `(.L_x_4965) ;  /* 0x0000000c003c7947 */ /* 0x000fea0003800000 */
.L_x_4968:
        /* <DEDUP_REMOVED lines=9> */
[----:B------:R-:W1:Y:S08]  /*d020*/  F2F.F64.F32 R18, R18 ;  /* 0x0000001200127310 */ /* 0x000e700000201800 */
[----:B------:R-:W2:Y:S01]  /*d030*/  F2F.F64.F32 R16, R16 ;  /* 0x0000001000107310 */ /* 0x000ea20000201800 */
[----:B------:R-:W-:Y:S05]  /*d040*/  BRA `(.L_x_4965) ;  /* 0x0000000c000c7947 */ /* 0x000fea0003800000 */
.L_x_4971:
[----:B------:R-:W2:Y:S02]  /*d050*/  LDG.E R0, desc[UR36][R2.64] ;  /* 0x0000002402007981 */ /* 0x000ea4000c1e1900 */
[--C-:B--2---:R-:W-:Y:S02]  /*d060*/  HADD2.F32 R4, -RZ, R0.reuse.H1_H1 ;  /* 0x30000000ff047230 */ /* 0x104fe40000004100 */
[----:B------:R-:W-:-:S03]  /*d070*/  HADD2.F32 R0, -RZ, R0.H0_H0 ;  /* 0x20000000ff007230 */ /* 0x000fc60000004100 */
[----:B------:R-:W-:Y:S02]  /*d080*/  FMUL.FTZ R4, R4, 1 ;  /* 0x3f80000004047820 */ /* 0x000fe40000410000 */
[----:B------:R-:W-:Y:S02]  /*d090*/  FMUL.FTZ R0, R0, 1 ;  /* 0x3f80000000007820 */ /* 0x000fe40000410000 */
[----:B------:R3:W4:Y:S08]  /*d0a0*/  F2F.F64.F32 R18, R4 ;  /* 0x0000000400127310 */ /* 0x0007300000201800 */
[----:B------:R3:W0:Y:S01]  /*d0b0*/  F2F.F64.F32 R16, R0 ;  /* 0x0000000000107310 */ /* 0x0006220000201800 */
[----:B------:R-:W-:Y:S05]  /*d0c0*/  BRA `(.L_x_4965) ;  /* 0x0000000800ec7947 */ /* 0x000fea0003800000 */
.L_x_4970:
[----:B------:R0:W5:Y:S01]  /*d0d0*/  LDG.E.64 R16, desc[UR36][R2.64] ;  /* 0x0000002402107981 */ /* 0x000162000c1e1b00 */
[----:B------:R-:W-:Y:S01]  /*d0e0*/  CS2R R18, SRZ ;  /* 0x0000000000127805 */ /* 0x000fe2000001ff00 */
[----:B------:R-:W-:Y:S06]  /*d0f0*/  BRA `(.L_x_4965) ;  /* 0x0000000800e07947 */ /* 0x000fec0003800000 */
.L_x_4960:
        /* <DEDUP_REMOVED lines=14> */
.L_x_4974:
[----:B------:R0:W5:Y:S01]  /*d1e0*/  LDG.E.128 R16, desc[UR36][R2.64] ;  /* 0x0000002402107981 */ /* 0x000162000c1e1d00 */
[----:B------:R-:W-:Y:S05]  /*d1f0*/  BRA `(.L_x_4965) ;  /* 0x0000000800a07947 */ /* 0x000fea0003800000 */
.L_x_4973:
        /* <DEDUP_REMOVED lines=29> */
.L_x_4976:
        /* <DEDUP_REMOVED lines=16> */
.L_x_4975:
[----:B------:R-:W2:Y:S01]  /*d4d0*/  LDG.E.U16 R0, desc[UR36][R2.64] ;  /* 0x0000002402007981 */ /* 0x000ea2000c1e1500 */
[----:B------:R-:W-:Y:S01]  /*d4e0*/  CS2R R18, SRZ ;  /* 0x0000000000127805 */ /* 0x000fe2000001ff00 */
[----:B--2---:R-:W-:-:S04]  /*d4f0*/  IMAD.U32 R0, R0, 0x10000, RZ ;  /* 0x0001000000007824 */ /* 0x004fc800078e00ff */
[----:B------:R-:W-:-:S04]  /*d500*/  FMUL.FTZ R0, R0, 1 ;  /* 0x3f80000000007820 */ /* 0x000fc80000410000 */
[----:B------:R0:W1:Y:S01]  /*d510*/  F2F.F64.F32 R16, R0 ;  /* 0x0000000000107310 */ /* 0x0000620000201800 */
[----:B------:R-:W-:Y:S05]  /*d520*/  BRA `(.L_x_4965) ;  /* 0x0000000400d47947 */ /* 0x000fea0003800000 */
.L_x_4972:
        /* <DEDUP_REMOVED lines=12> */
.L_x_4979:
        /* <DEDUP_REMOVED lines=21> */
.L_x_4983:
[----:B------:R-:W-:Y:S05]  /*d740*/  BSYNC B1 ;  /* 0x0000000000017941 */ /* 0x000fea0003800000 */
.L_x_4982:
[----:B------:R-:W-:Y:S01]  /*d750*/  LEA R3, R0, 0x3b800000, 0x17 ;  /* 0x3b80000000037811 */ /* 0x000fe200078eb8ff */
[----:B------:R-:W-:-:S05]  /*d760*/  IMAD.SHL.U32 R0, R2, 0x100000, RZ ;  /* 0x0010000002007824 */ /* 0x000fca00078e00ff */
[----:B------:R-:W-:-:S07]  /*d770*/  LOP3.LUT R0, R3, R0, R4, 0xfe, !PT ;  /* 0x0000000003007212 */ /* 0x000fce00078efe04 */
.L_x_4981:
[----:B------:R-:W-:Y:S05]  /*d780*/  BSYNC B0 ;  /* 0x0000000000007941 */ /* 0x000fea0003800000 */
.L_x_4980:
[----:B------:R-:W-:Y:S01]  /*d790*/  FMUL.FTZ R0, R0, 1 ;  /* 0x3f80000000007820 */ /* 0x000fe20000410000 */
[----:B------:R-:W-:-:S03]  /*d7a0*/  CS2R R18, SRZ ;  /* 0x0000000000127805 */ /* 0x000fc6000001ff00 */
[----:B------:R0:W1:Y:S01]  /*d7b0*/  F2F.F64.F32 R16, R0 ;  /* 0x0000000000107310 */ /* 0x0000620000201800 */
[----:B------:R-:W-:Y:S05]  /*d7c0*/  BRA `(.L_x_4965) ;  /* 0x00000004002c7947 */ /* 0x000fea0003800000 */
.L_x_4978:
        /* <DEDUP_REMOVED lines=21> */
.L_x_4987:
[----:B------:R-:W-:Y:S05]  /*d920*/  BSYNC B1 ;  /* 0x0000000000017941 */ /* 0x000fea0003800000 */
.L_x_4986:
[----:B------:R-:W-:Y:S01]  /*d930*/  LEA R3, R0, 0x37800000, 0x17 ;  /* 0x3780000000037811 */ /* 0x000fe200078eb8ff */
[----:B------:R-:W-:-:S05]  /*d940*/  IMAD.SHL.U32 R0, R2, 0x200000, RZ ;  /* 0x0020000002007824 */ /* 0x000fca00078e00ff */
[----:B------:R-:W-:-:S07]  /*d950*/  LOP3.LUT R0, R3, R0, R4, 0xfe, !PT ;  /* 0x0000000003007212 */ /* 0x000fce00078efe04 */
.L_x_4985:
[----:B------:R-:W-:Y:S05]  /*d960*/  BSYNC B0 ;  /* 0x0000000000007941 */ /* 0x000fea0003800000 */
.L_x_4984:
[----:B------:R-:W-:Y:S01]  /*d970*/  FMUL.FTZ R0, R0, 1 ;  /* 0x3f80000000007820 */ /* 0x000fe20000410000 */
[----:B------:R-:W-:-:S03]  /*d980*/  CS2R R18, SRZ ;  /* 0x0000000000127805 */ /* 0x000fc6000001ff00 */
[----:B------:R0:W1:Y:S01]  /*d990*/  F2F.F64.F32 R16, R0 ;  /* 0x0000000000107310 */ /* 0x0000620000201800 */
[----:B------:R-:W-:Y:S05]  /*d9a0*/  BRA `(.L_x_4965) ;  /* 0x0000000000b47947 */ /* 0x000fea0003800000 */
.L_x_4977:
        /* <DEDUP_REMOVED lines=14> */
.L_x_4991:
[----:B------:R-:W-:Y:S05]  /*da90*/  BSYNC B0 ;  /* 0x0000000000007941 */ /* 0x000fea0003800000 */
.L_x_4990:
[----:B------:R-:W-:Y:S01]  /*daa0*/  FMUL.FTZ R0, R0, 1 ;  /* 0x3f80000000007820 */ /* 0x000fe20000410000 */
[----:B------:R-:W-:-:S03]  /*dab0*/  CS2R R18, SRZ ;  /* 0x0000000000127805 */ /* 0x000fc6000001ff00 */
[----:B------:R0:W1:Y:S01]  /*dac0*/  F2F.F64.F32 R16, R0 ;  /* 0x0000000000107310 */ /* 0x0000620000201800 */
[----:B------:R-:W-:Y:S05]  /*dad0*/  BRA `(.L_x_4965) ;  /* 0x0000000000687947 */ /* 0x000fea0003800000 */
.L_x_4964:
        /* <DEDUP_REMOVED lines=16> */
.L_x_4992:
[----:B------:R-:W-:Y:S02]  /*dbe0*/  CS2R R16, SRZ ;  /* 0x0000000000107805 */ /* 0x000fe4000001ff00 */
[----:B------:R-:W-:Y:S01]  /*dbf0*/  CS2R R18, SRZ ;  /* 0x0000000000127805 */ /* 0x000fe2000001ff00 */
[----:B------:R-:W-:Y:S06]  /*dc00*/  BRA `(.L_x_4965) ;  /* 0x00000000001c7947 */ /* 0x000fec0003800000 */
.L_x_4989:
[----:B------:R-:W2:Y:S01]  /*dc10*/  LDG.E.64 R16, desc[UR36][R2.64] ;  /* 0x0000002402107981 */ /* 0x000ea2000c1e1b00 */
[----:B------:R-:W-:Y:S01]  /*dc20*/  CS2R R18, SRZ ;  /* 0x0000000000127805 */ /* 0x000fe2000001ff00 */
[----:B--2---:R-:W0:Y:S01]  /*dc30*/  I2F.F64.U64 R16, R16 ;  /* 0x0000001000107312 */ /* 0x004e220000301800 */
[----:B------:R-:W-:Y:S05]  /*dc40*/  BRA `(.L_x_4965) ;  /* 0x00000000000c7947 */ /* 0x000fea0003800000 */
.L_x_4988:
[----:B------:R-:W2:Y:S01]  /*dc50*/  LDG.E R2, desc[UR36][R2.64] ;  /* 0x0000002402027981 */ /* 0x000ea2000c1e1900 */
[----:B------:R-:W-:Y:S01]  /*dc60*/  CS2R R18, SRZ ;  /* 0x0000000000127805 */ /* 0x000fe2000001ff00 */
[----:B--2---:R0:W1:Y:S06]  /*dc70*/  I2F.F64.U32 R16, R2 ;  /* 0x0000000200107312 */ /* 0x00406c0000201800 */
.L_x_4965:
[----:B0--3--:R-:W0:Y:S01]  /*dc80*/  LDC.U8 R4, c[0x0][0x50a] ;  /* 0x00014280ff047b82 */ /* 0x009e220000000000 */
        /* <DEDUP_REMOVED lines=18> */
.L_x_4996:
[----:B------:R-:W3:Y:S02]  /*ddb0*/  LDG.E.U8 R2, desc[UR36][R2.64] ;  /* 0x0000002402027981 */ /* 0x000ee4000c1e1100 */
[----:B---3--:R-:W-:-:S04]  /*ddc0*/  ISETP.NE.AND P0, PT, R2, RZ, PT ;  /* 0x000000ff0200720c */ /* 0x008fc80003f05270 */
[----:B------:R-:W-:Y:S01]  /*ddd0*/  P2R R26, PR, RZ, 0x1 ;  /* 0x00000001ff1a7803 */ /* 0x000fe20000000000 */
[----:B------:R-:W-:Y:S08]  /*dde0*/  BRA `(.L_x_4998) ;  /* 0x0000000c00c47947 */ /* 0x000ff00003800000 */
.L_x_4995:
        /* <DEDUP_REMOVED lines=11> */
.L_x_5000:
[----:B------:R-:W3:Y:S02]  /*dea0*/  LDG.E R2, desc[UR36][R2.64] ;  /* 0x0000002402027981 */ /* 0x000ee4000c1e1900 */
[----:B---3--:R-:W-:-:S04]  /*deb0*/  ISETP.NE.AND P0, PT, R2, RZ, PT ;  /* 0x000000ff0200720c */ /* 0x008fc80003f05270 */
[----:B------:R-:W-:Y:S01]  /*dec0*/  P2R R26, PR, RZ, 0x1 ;  /* 0x00000001ff1a7803 */ /* 0x000fe20000000000 */
[----:B------:R-:W-:Y:S08]  /*ded0*/  BRA `(.L_x_4998) ;  /* 0x0000000c00887947 */ /* 0x000ff00003800000 */
.L_x_4999:
[----:B------:R-:W3:Y:S02]  /*dee0*/  LDG.E.U16 R2, desc[UR36][R2.64] ;  /* 0x0000002402027981 */ /* 0x000ee4000c1e1500 */
[----:B---3--:R-:W-:-:S04]  /*def0*/  ISETP.NE.AND P0, PT, R2, RZ, PT ;  /* 0x000000ff0200720c */ /* 0x008fc80003f05270 */
[----:B------:R-:W-:Y:S01]  /*df00*/  P2R R26, PR, RZ, 0x1 ;  /* 0x00000001ff1a7803 */ /* 0x000fe20000000000 */
[----:B------:R-:W-:Y:S08]  /*df10*/  BRA `(.L_x_4998) ;  /* 0x0000000c00787947 */ /* 0x000ff00003800000 */
.L_x_4994:
        /* <DEDUP_REMOVED lines=10> */
.L_x_5002:
[----:B------:R-:W3:Y:S02]  /*dfc0*/  LDG.E.U16 R0, desc[UR36][R2.64] ;  /* 0x0000002402007981 */ /* 0x000ee4000c1e1500 */
[----:B---3--:R-:W-:-:S05]  /*dfd0*/  HADD2.F32 R0, -RZ, R0.H0_H0 ;  /* 0x20000000ff007230 */ /* 0x008fca0000004100 */
[----:B------:R-:W-:-:S04]  /*dfe0*/  FSETP.NEU.FTZ.AND P0, PT, R0, RZ, PT ;  /* 0x000000ff0000720b */ /* 0x000fc80003f1d000 */
[----:B------:R-:W-:Y:S01]  /*dff0*/  P2R R26, PR, RZ, 0x1 ;  /* 0x00000001ff1a7803 */ /* 0x000fe20000000000 */
[----:B------:R-:W-:Y:S08]  /*e000*/  BRA `(.L_x_4998) ;  /* 0x0000000c003c7947 */ /* 0x000ff00003800000 */
.L_x_5001:
        /* <DEDUP_REMOVED lines=12> */
.L_x_5004:
        /* <DEDUP_REMOVED lines=11> */
.L_x_5003:
[----:B------:R-:W3:Y:S02]  /*e180*/  LDG.E.64 R2, desc[UR36][R2.64] ;  /* 0x0000002402027981 */ /* 0x000ee4000c1e1b00 */
[----:B---3--:R-:W-:-:S06]  /*e190*/  DSETP.NEU.AND P0, PT, R2, RZ, PT ;  /* 0x000000ff0200722a */ /* 0x008fcc0003f0d000 */
[----:B------:R-:W-:Y:S01]  /*e1a0*/  P2R R26, PR, RZ, 0x1 ;  /* 0x00000001ff1a7803 */ /* 0x000fe20000000000 */
[----:B------:R-:W-:Y:S07]  /*e1b0*/  BRA `(.L_x_4998) ;  /* 0x0000000800d07947 */ /* 0x000fee0003800000 */
.L_x_4993:
        /* <DEDUP_REMOVED lines=12> */
.L_x_5007:
[----:B------:R-:W3:Y:S02]  /*e280*/  LDG.E.128 R4, desc[UR36][R2.64] ;  /* 0x0000002402047981 */ /* 0x000ee4000c1e1d00 */
[----:B---3--:R-:W-:-:S06]  /*e290*/  DSETP.NEU.AND P0, PT, R6, RZ, PT ;  /* 0x000000ff0600722a */ /* 0x008fcc0003f0d000 */
[----:B------:R-:W-:-:S06]  /*e2a0*/  DSETP.NEU.OR P0, PT, R4, RZ, P0 ;  /* 0x000000ff0400722a */ /* 0x000fcc000070d400 */
[----:B------:R-:W-:Y:S01]  /*e2b0*/  P2R R26, PR, RZ, 0x1 ;  /* 0x00000001ff1a7803 */ /* 0x000fe20000000000 */
[----:B------:R-:W-:Y:S07]  /*e2c0*/  BRA `(.L_x_4998) ;  /* 0x00000008008c7947 */ /* 0x000fee0003800000 */
.L_x_5006:
        /* <DEDUP_REMOVED lines=28> */
.L_x_5009:
        /* <DEDUP_REMOVED lines=15> */
.L_x_5008:
[----:B------:R-:W3:Y:S02]  /*e580*/  LDG.E.U16 R0, desc[UR36][R2.64] ;  /* 0x0000002402007981 */ /* 0x000ee4000c1e1500 */
[----:B---3--:R-:W-:-:S05]  /*e590*/  IMAD.U32 R0, R0, 0x10000, RZ ;  /* 0x0001000000007824 */ /* 0x008fca00078e00ff */
[----:B------:R-:W-:-:S04]  /*e5a0*/  FSETP.NEU.FTZ.AND P0, PT, R0, RZ, PT ;  /* 0x000000ff0000720b */ /* 0x000fc80003f1d000 */
[----:B------:R-:W-:Y:S01]  /*e5b0*/  P2R R26, PR, RZ, 0x1 ;  /* 0x00000001ff1a7803 */ /* 0x000fe20000000000 */
[----:B------:R-:W-:Y:S08]  /*e5c0*/  BRA `(.L_x_4998) ;  /* 0x0000000400cc7947 */ /* 0x000ff00003800000 */
.L_x_5005:
        /* <DEDUP_REMOVED lines=12> */
.L_x_5012:
        /* <DEDUP_REMOVED lines=21> */
.L_x_5016:
[----:B------:R-:W-:Y:S05]  /*e7e0*/  BSYNC B1 ;  /* 0x0000000000017941 */ /* 0x000fea0003800000 */
.L_x_5015:
[----:B------:R-:W-:Y:S01]  /*e7f0*/  LEA R3, R0, 0x3b800000, 0x17 ;  /* 0x3b80000000037811 */ /* 0x000fe200078eb8ff */
[----:B------:R-:W-:-:S05]  /*e800*/  IMAD.SHL.U32 R0, R2, 0x100000, RZ ;  /* 0x0010000002007824 */ /* 0x000fca00078e00ff */
[----:B------:R-:W-:-:S07]  /*e810*/  LOP3.LUT R0, R3, R0, R4, 0xfe, !PT ;  /* 0x0000000003007212 */ /* 0x000fce00078efe04 */
.L_x_5014:
[----:B------:R-:W-:Y:S05]  /*e820*/  BSYNC B0 ;  /* 0x0000000000007941 */ /* 0x000fea0003800000 */
.L_x_5013:
[----:B------:R-:W-:-:S04]  /*e830*/  FSETP.NEU.FTZ.AND P0, PT, R0, RZ, PT ;  /* 0x000000ff0000720b */ /* 0x000fc80003f1d000 */
[----:B------:R-:W-:Y:S01]  /*e840*/  P2R R26, PR, RZ, 0x1 ;  /* 0x00000001ff1a7803 */ /* 0x000fe20000000000 */
[----:B------:R-:W-:Y:S08]  /*e850*/  BRA `(.L_x_4998) ;  /* 0x0000000400287947 */ /* 0x000ff00003800000 */
.L_x_5011:
        /* <DEDUP_REMOVED lines=21> */
.L_x_5020:
[----:B------:R-:W-:Y:S05]  /*e9b0*/  BSYNC B1 ;  /* 0x0000000000017941 */ /* 0x000fea0003800000 */
.L_x_5019:
[----:B------:R-:W-:Y:S01]  /*e9c0*/  LEA R3, R0, 0x37800000, 0x17 ;  /* 0x3780000000037811 */ /* 0x000fe200078eb8ff */
[----:B------:R-:W-:-:S05]  /*e9d0*/  IMAD.SHL.U32 R0, R2, 0x200000, RZ ;  /* 0x0020000002007824 */ /* 0x000fca00078e00ff */
[----:B------:R-:W-:-:S07]  /*e9e0*/  LOP3.LUT R0, R3, R0, R4, 0xfe, !PT ;  /* 0x0000000003007212 */ /* 0x000fce00078efe04 */
.L_x_5018:
[----:B------:R-:W-:Y:S05]  /*e9f0*/  BSYNC B0 ;  /* 0x0000000000007941 */ /* 0x000fea0003800000 */
.L_x_5017:
[----:B------:R-:W-:-:S04]  /*ea00*/  FSETP.NEU.FTZ.AND P0, PT, R0, RZ, PT ;  /* 0x000000ff0000720b */ /* 0x000fc80003f1d000 */
[----:B------:R-:W-:Y:S01]  /*ea10*/  P2R R26, PR, RZ, 0x1 ;  /* 0x00000001ff1a7803 */ /* 0x000fe20000000000 */
[----:B------:R-:W-:Y:S08]  /*ea20*/  BRA `(.L_x_4998) ;  /* 0x0000000000b47947 */ /* 0x000ff00003800000 */
.L_x_5010:
        /* <DEDUP_REMOVED lines=14> */
.L_x_5024:
[----:B------:R-:W-:Y:S05]  /*eb10*/  BSYNC B0 ;  /* 0x0000000000007941 */ /* 0x000fea0003800000 */
.L_x_5023:
[----:B------:R-:W-:-:S04]  /*eb20*/  FSETP.NEU.FTZ.AND P0, PT, R0, RZ, PT ;  /* 0x000000ff0000720b */ /* 0x000fc80003f1d000 */
[----:B------:R-:W-:Y:S01]  /*eb30*/  P2R R26, PR, RZ, 0x1 ;  /* 0x00000001ff1a7803 */ /* 0x000fe20000000000 */
[----:B------:R-:W-:Y:S08]  /*eb40*/  BRA `(.L_x_4998) ;  /* 0x00000000006c7947 */ /* 0x000ff00003800000 */
.L_x_4997:
        /* <DEDUP_REMOVED lines=16> */
.L_x_5025:
[----:B------:R-:W-:-:S04]  /*ec50*/  PLOP3.LUT P0, PT, PT, PT, PT, 0x8, 0x0 ;  /* 0x000000000000781c */ /* 0x000fc80003f0e170 */
[----:B------:R-:W-:Y:S01]  /*ec60*/  P2R R26, PR, RZ, 0x1 ;  /* 0x00000001ff1a7803 */ /* 0x000fe20000000000 */
[----:B------:R-:W-:Y:S08]  /*ec70*/  BRA `(.L_x_4998) ;  /* 0x0000000000207947 */ /* 0x000ff00003800000 */
.L_x_5022:
[----:B------:R-:W3:Y:S02]  /*ec80*/  LDG.E.64 R2, desc[UR36][R2.64] ;  /* 0x0000002402027981 */ /* 0x000ee4000c1e1b00 */
[----:B---3--:R-:W-:-:S04]  /*ec90*/  ISETP.NE.U32.AND P0, PT, R2, RZ, PT ;  /* 0x000000ff0200720c */ /* 0x008fc80003f05070 */
[----:B------:R-:W-:-:S04]  /*eca0*/  ISETP.NE.AND.EX P0, PT, R3, RZ, PT, P0 ;  /* 0x000000ff0300720c */ /* 0x000fc80003f05300 */
[----:B------:R-:W-:Y:S01]  /*ecb0*/  P2R R26, PR, RZ, 0x1 ;  /* 0x00000001ff1a7803 */ /* 0x000fe20000000000 */
[----:B------:R-:W-:Y:S08]  /*ecc0*/  BRA `(.L_x_4998) ;  /* 0x00000000000c7947 */ /* 0x000ff00003800000 */
.L_x_5021:
[----:B------:R-:W3:Y:S02]  /*ecd0*/  LDG.E R2, desc[UR36][R2.64] ;  /* 0x0000002402027981 */ /* 0x000ee4000c1e1900 */
[----:B---3--:R-:W-:-:S04]  /*ece0*/  ISETP.NE.AND P0, PT, R2, RZ, PT ;  /* 0x000000ff0200720c */ /* 0x008fc80003f05270 */
[----:B------:R-:W-:-:S09]  /*ecf0*/  P2R R26, PR, RZ, 0x1 ;  /* 0x00000001ff1a7803 */ /* 0x000fd20000000000 */
.L_x_4998:
        /* <DEDUP_REMOVED lines=18> */
.L_x_5029:
[----:B------:R0:W5:Y:S01]  /*ee20*/  LDG.E.U8 R2, desc[UR36][R4.64] ;  /* 0x0000002404027981 */ /* 0x000162000c1e1100 */
[----:B------:R-:W-:Y:S01]  /*ee30*/  IMAD.MOV.U32 R3, RZ, RZ, RZ ;  /* 0x000000ffff037224 */ /* 0x000fe200078e00ff */
[----:B------:R-:W-:Y:S06]  /*ee40*/  BRA `(.L_x_5031) ;  /* 0x0000000c00487947 */ /* 0x000fec0003800000 */
.L_x_5028:
        /* <DEDUP_REMOVED lines=8> */
.L_x_5033:
[----:B------:R-:W3:Y:S02]  /*eed0*/  LDG.E R2, desc[UR36][R4.64] ;  /* 0x0000002404027981 */ /* 0x000ee4000c1e1900 */
[----:B---3--:R-:W-:Y:S01]  /*eee0*/  SHF.R.S32.HI R3, RZ, 0x1f, R2 ;  /* 0x0000001fff037819 */ /* 0x008fe20000011402 */
[----:B------:R-:W-:Y:S06]  /*eef0*/  BRA `(.L_x_5031) ;  /* 0x0000000c001c7947 */ /* 0x000fec0003800000 */
.L_x_5032:
[----:B------:R-:W3:Y:S02]  /*ef00*/  LDG.E.S16 R2, desc[UR36][R4.64] ;  /* 0x0000002404027981 */ /* 0x000ee4000c1e1700 */
[----:B---3--:R-:W-:Y:S01]  /*ef10*/  SHF.R.S32.HI R3, RZ, 0x1f, R2 ;  /* 0x0000001fff037819 */ /* 0x008fe20000011402 */
[----:B------:R-:W-:Y:S06]  /*ef20*/  BRA `(.L_x_5031) ;  /* 0x0000000c00107947 */ /* 0x000fec0003800000 */
.L_x_5027:
        /* <DEDUP_REMOVED lines=9> */
.L_x_5035:
[----:B------:R-:W3:Y:S02]  /*efc0*/  LDG.E.U16 R4, desc[UR36][R4.64] ;  /* 0x0000002404047981 */ /* 0x000ee4000c1e1500 */
[----:B---3--:R-:W-:-:S06]  /*efd0*/  HADD2.F32 R2, -RZ, R4.H0_H0 ;  /* 0x20000004ff027230 */ /* 0x008fcc0000004100 */
[----:B------:R-:W0:Y:S01]  /*efe0*/  F2I.S64.TRUNC R2, R2 ;  /* 0x0000000200027311 */ /* 0x000e22000020d900 */
[----:B------:R-:W-:Y:S05]  /*eff0*/  BRA `(.L_x_5031) ;  /* 0x0000000800dc7947 */ /* 0x000fea0003800000 */
.L_x_5034:
        /* <DEDUP_REMOVED lines=9> */
.L_x_5037:
[----:B------:R-:W3:Y:S02]  /*f090*/  LDG.E.U16 R4, desc[UR36][R4.64] ;  /* 0x0000002404047981 */ /* 0x000ee4000c1e1500 */
[----:B---3--:R-:W-:-:S06]  /*f0a0*/  HADD2.F32 R2, -RZ, R4.H0_H0 ;  /* 0x20000004ff027230 */ /* 0x008fcc0000004100 */
[----:B------:R-:W0:Y:S01]  /*f0b0*/  F2I.S64.TRUNC R2, R2 ;  /* 0x0000000200027311 */ /* 0x000e22000020d900 */
[----:B------:R-:W-:Y:S05]  /*f0c0*/  BRA `(.L_x_5031) ;  /* 0x0000000800a87947 */ /* 0x000fea0003800000 */
.L_x_5036:
[----:B------:R-:W3:Y:S02]  /*f0d0*/  LDG.E.64 R2, desc[UR36][R4.64] ;  /* 0x0000002404027981 */ /* 0x000ee4000c1e1b00 */
[----:B---3--:R-:W0:Y:S01]  /*f0e0*/  F2I.S64.F64.TRUNC R2, R2 ;  /* 0x0000000200027311 */ /* 0x008e22000030d900 */
[----:B------:R-:W-:Y:S05]  /*f0f0*/  BRA `(.L_x_5031) ;  /* 0x00000008009c7947 */ /* 0x000fea0003800000 */
.L_x_5026:
        /* <DEDUP_REMOVED lines=13> */
.L_x_5040:
[----:B------:R-:W3:Y:S02]  /*f1d0*/  LDG.E.64 R2, desc[UR36][R4.64] ;  /* 0x0000002404027981 */ /* 0x000ee4000c1e1b00 */
[----:B---3--:R-:W0:Y:S01]  /*f1e0*/  F2I.S64.F64.TRUNC R2, R2 ;  /* 0x0000000200027311 */ /* 0x008e22000030d900 */
[----:B------:R-:W-:Y:S05]  /*f1f0*/  BRA `(.L_x_5031) ;  /* 0x00000008005c7947 */ /* 0x000fea0003800000 */
.L_x_5039:
        /* <DEDUP_REMOVED lines=25> */
[----:B------:R-:W3:Y:S01]  /*f390*/  F2I.S64.TRUNC R2, R3 ;  /* 0x0000000300027311 */ /* 0x000ee2000020d900 */
[----:B------:R-:W-:Y:S05]  /*f3a0*/  BRA `(.L_x_5031) ;  /* 0x0000000400f07947 */ /* 0x000fea0003800000 */
.L_x_5042:
        /* <DEDUP_REMOVED lines=14> */
.L_x_5041:
[----:B------:R-:W3:Y:S02]  /*f490*/  LDG.E.U16 R2, desc[UR36][R4.64] ;  /* 0x0000002404027981 */ /* 0x000ee4000c1e1500 */
[----:B---3--:R-:W-:-:S06]  /*f4a0*/  IMAD.U32 R2, R2, 0x10000, RZ ;  /* 0x0001000002027824 */ /* 0x008fcc00078e00ff */
[----:B------:R-:W0:Y:S01]  /*f4b0*/  F2I.S64.TRUNC R2, R2 ;  /* 0x0000000200027311 */ /* 0x000e22000020d900 */
[----:B------:R-:W-:Y:S05]  /*f4c0*/  BRA `(.L_x_5031) ;  /* 0x0000000400a87947 */ /* 0x000fea0003800000 */
.L_x_5038:
        /* <DEDUP_REMOVED lines=11> */
.L_x_5045:
        /* <DEDUP_REMOVED lines=21> */
.L_x_5049:
[----:B------:R-:W-:Y:S05]  /*f6d0*/  BSYNC B1 ;  /* 0x0000000000017941 */ /* 0x000fea0003800000 */
.L_x_5048:
[----:B------:R-:W-:Y:S01]  /*f6e0*/  IMAD.SHL.U32 R2, R2, 0x100000, RZ ;  /* 0x0010000002027824 */ /* 0x000fe200078e00ff */
[----:B------:R-:W-:-:S04]  /*f6f0*/  LEA R3, R0, 0x3b800000, 0x17 ;  /* 0x3b80000000037811 */ /* 0x000fc800078eb8ff */
[----:B------:R-:W-:-:S07]  /*f700*/  LOP3.LUT R2, R3, R2, R4, 0xfe, !PT ;  /* 0x0000000203027212 */ /* 0x000fce00078efe04 */
.L_x_5047:
[----:B------:R-:W-:Y:S05]  /*f710*/  BSYNC B0 ;  /* 0x0000000000007941 */ /* 0x000fea0003800000 */
.L_x_5046:
[----:B------:R-:W0:Y:S01]  /*f720*/  F2I.S64.TRUNC R2, R2 ;  /* 0x0000000200027311 */ /* 0x000e22000020d900 */
[----:B------:R-:W-:Y:S05]  /*f730*/  BRA `(.L_x_5031) ;  /* 0x00000004000c7947 */ /* 0x000fea0003800000 */
.L_x_5044:
        /* <DEDUP_REMOVED lines=21> */
.L_x_5053:
[----:B------:R-:W-:Y:S05]  /*f890*/  BSYNC B1 ;  /* 0x0000000000017941 */ /* 0x000fea0003800000 */
.L_x_5052:
[----:B------:R-:W-:Y:S01]  /*f8a0*/  IMAD.SHL.U32 R2, R2, 0x200000, RZ ;  /* 0x0020000002027824 */ /* 0x000fe200078e00ff */
[----:B------:R-:W-:-:S04]  /*f8b0*/  LEA R3, R0, 0x37800000, 0x17 ;  /* 0x3780000000037811 */ /* 0x000fc800078eb8ff */
[----:B------:R-:W-:-:S07]  /*f8c0*/  LOP3.LUT R2, R3, R2, R4, 0xfe, !PT ;  /* 0x0000000203027212 */ /* 0x000fce00078efe04 */
.L_x_5051:
[----:B------:R-:W-:Y:S05]  /*f8d0*/  BSYNC B0 ;  /* 0x0000000000007941 */ /* 0x000fea0003800000 */
.L_x_5050:
[----:B------:R-:W0:Y:S01]  /*f8e0*/  F2I.S64.TRUNC R2, R2 ;  /* 0x0000000200027311 */ /* 0x000e22000020d900 */
[----:B------:R-:W-:Y:S05]  /*f8f0*/  BRA `(.L_x_5031) ;  /* 0x00000000009c7947 */ /* 0x000fea0003800000 */
.L_x_5043:
        /* <DEDUP_REMOVED lines=14> */
.L_x_5057:
[----:B------:R-:W-:Y:S05]  /*f9e0*/  BSYNC B0 ;  /* 0x0000000000007941 */ /* 0x000fea0003800000 */
.L_x_5056:
[----:B------:R-:W0:Y:S01]  /*f9f0*/  F2I.S64.TRUNC R2, R2 ;  /* 0x0000000200027311 */ /* 0x000e22000020d900 */
[----:B------:R-:W-:Y:S05]  /*fa00*/  BRA `(.L_x_5031) ;  /* 0x0000000000587947 */ /* 0x000fea0003800000 */
.L_x_5030:
        /* <DEDUP_REMOVED lines=16> */
.L_x_5058:
[----:B------:R-:W-:Y:S01]  /*fb10*/  CS2R R2, SRZ ;  /* 0x0000000000027805 */ /* 0x000fe2000001ff00 */
[----:B------:R-:W-:Y:S06]  /*fb20*/  BRA `(.L_x_5031) ;  /* 0x0000000000107947 */ /* 0x000fec0003800000 */
.L_x_5055:
[----:B------:R0:W5:Y:S01]  /*fb30*/  LDG.E.64 R2, desc[UR36][R4.64] ;  /* 0x0000002404027981 */ /* 0x000162000c1e1b00 */
[----:B------:R-:W-:Y:S05]  /*fb40*/  BRA `(.L_x_5031) ;  /* 0x0000000000087947 */ /* 0x000fea0003800000 */
.L_x_5054:
[----:B------:R0:W5:Y:S01]  /*fb50*/  LDG.E R2, desc[UR36][R4.64] ;  /* 0x0000002404027981 */ /* 0x000162000c1e1900 */
[----:B------:R-:W-:-:S07]  /*fb60*/  IMAD.MOV.U32 R3, RZ, RZ, RZ ;  /* 0x000000ffff037224 */ /* 0x000fce00078e00ff */
.L_x_5031:
[----:B0-----:R-:W0:Y:S01]  /*fb70*/  LDC.U8 R4, c[0x0][0x508] ;  /* 0x00014200ff047b82 */ /* 0x001e220000000000 */
        /* <DEDUP_REMOVED lines=8> */
[----:B----4-:R-:W5:Y:S03]  /*fc00*/  LDG.E.128 R16, desc[UR36][R16.64] ;  /* 0x0000002410107981 */ /* 0x010f66000c1e1d00 */
.L_x_5060:
[----:B------:R-:W-:Y:S05]  /*fc10*/  BSYNC B0 ;  /* 0x0000000000007941 */ /* 0x000fea0003800000 */
.L_x_5059:
        /* <DEDUP_REMOVED lines=9> */
[----:B-12--5:R-:W0:Y:S02]  /*fcb0*/  F2I.F64.TRUNC R17, R16 ;  /* 0x0000001000117311 */ /* 0x026e24000030d100 */
[----:B0-----:R0:W-:Y:S01]  /*fcc0*/  STG.E.U8 desc[UR36][R22.64], R17 ;  /* 0x0000001116007986 */ /* 0x0011e2000c101124 */
[----:B------:R-:W-:Y:S05]  /*fcd0*/  BRA `(.L_x_5066) ;  /* 0x0000001000187947 */ /* 0x000fea0003800000 */
.L_x_5064:
[----:B-12--5:R-:W3:Y:S02]  /*fce0*/  F2I.S64.F64.TRUNC R16, R16 ;  /* 0x0000001000107311 */ /* 0x026ee4000030d900 */
[----:B---3--:R-:W-:-:S05]  /*fcf0*/  IMAD.MOV.U32 R3, RZ, RZ, R16 ;  /* 0x000000ffff037224 */ /* 0x008fca00078e0010 */
[----:B------:R0:W-:Y:S01]  /*fd00*/  STG.E.U8 desc[UR36][R22.64], R3 ;  /* 0x0000000316007986 */ /* 0x0001e2000c101124 */
[----:B------:R-:W-:Y:S05]  /*fd10*/  BRA `(.L_x_5066) ;  /* 0x0000001000087947 */ /* 0x000fea0003800000 */
.L_x_5063:
[----:B------:R-:W-:-:S13]  /*fd20*/  ISETP.NE.AND P0, PT, R0, 0x2, PT ;  /* 0x000000020000780c */ /* 0x000fda0003f05270 */
[----:B------:R-:W-:Y:S05]  /*fd30*/  @!P0 BRA `(.L_x_5067) ;  /* 0x0000000000288947 */ /* 0x000fea0003800000 */
[----:B------:R-:W-:-:S13]  /*fd40*/  ISETP.NE.AND P0, PT, R0, 0x3, PT ;  /* 0x000000030000780c */ /* 0x000fda0003f05270 */
[----:B------:R-:W-:Y:S05]  /*fd50*/  @!P0 BRA `(.L_x_5068) ;  /* 0x0000000000148947 */ /* 0x000fea0003800000 */
[----:B------:R-:W-:-:S13]  /*fd60*/  ISETP.NE.AND P0, PT, R0, 0x4, PT ;  /* 0x000000040000780c */ /* 0x000fda0003f05270 */
[----:B------:R-:W-:Y:S05]  /*fd70*/  @P0 BRA `(.L_x_5065) ;  /* 0x0000000c00980947 */ /* 0x000fea0003800000 */
[----:B-12--5:R-:W0:Y:S02]  /*fd80*/  F2I.S64.F64.TRUNC R16, R16 ;  /* 0x0000001000107311 */ /* 0x026e24000030d900 */
[----:B0-----:R0:W-:Y:S01]  /*fd90*/  STG.E.64 desc[UR36][R22.64], R16 ;  /* 0x0000001016007986 */ /* 0x0011e2000c101b24 */
[----:B------:R-:W-:Y:S05]  /*fda0*/  BRA `(.L_x_5066) ;  /* 0x0000000c00e47947 */ /* 0x000fea0003800000 */
.L_x_5068:
[----:B-12--5:R-:W0:Y:S02]  /*fdb0*/  F2I.F64.TRUNC R17, R16 ;  /* 0x0000001000117311 */ /* 0x026e24000030d100 */
[----:B0-----:R1:W-:Y:S01]  /*fdc0*/  STG.E desc[UR36][R22.64], R17 ;  /* 0x0000001116007986 */ /* 0x0013e2000c101924 */
[----:B------:R-:W-:Y:S05]  /*fdd0*/  BRA `(.L_x_5066) ;  /* 0x0000000c00d87947 */ /* 0x000fea0003800000 */
.L_x_5067:
[----:B-12--5:R-:W0:Y:S02]  /*fde0*/  F2I.F64.TRUNC R17, R16 ;  /* 0x0000001000117311 */ /* 0x026e24000030d100 */
[----:B0-----:R2:W-:Y:S01]  /*fdf0*/  STG.E.U16 desc[UR36][R22.64], R17 ;  /* 0x0000001116007986 */ /* 0x0015e2000c101524 */
[----:B------:R-:W-:Y:S05]  /*fe00*/  BRA `(.L_x_5066) ;  /* 0x0000000c00cc7947 */ /* 0x000fea0003800000 */
.L_x_5062:
        /* <DEDUP_REMOVED lines=13> */
.L_x_5070:
[----:B------:R-:W-:Y:S01]  /*fee0*/  UMOV UR4, 0xf0000000 ;  /* 0xf000000000047882 */ /* 0x000fe20000000000 */
[----:B------:R-:W-:Y:S01]  /*fef0*/  UMOV UR5, 0x380fffff ;  /* 0x380fffff00057882 */ /* 0x000fe20000000000 */
[----:B-12--5:R-:W0:Y:S01]  /*ff00*/  F2F.F32.F64 R0, R16 ;  /* 0x0000001000007310 */ /* 0x026e220000301000 */
[----:B------:R-:W-:-:S14]  /*ff10*/  DSETP.GEU.AND P0, PT, |R16|, UR4, PT ;  /* 0x0000000410007e2a */ /* 0x000fdc000bf0e200 */
[----:B0-----:R-:W-:-:S05]  /*ff20*/  @!P0 FMUL R0, R0, 1.175494350822287508e-38 ;  /* 0x0080000000008820 */ /* 0x001fca0000400000 */
[----:B------:R-:W-:-:S05]  /*ff30*/  F2FP.F16.F32.PACK_AB R0, RZ, R0 ;  /* 0x00000000ff00723e */ /* 0x000fca00000000ff */
[----:B------:R0:W-:Y:S01]  /*ff40*/  STG.E.U16 desc[UR36][R22.64], R0 ;  /* 0x0000000016007986 */ /* 0x0001e2000c101524 */
[----:B------:R-:W-:Y:S05]  /*ff50*/  BRA `(.L_x_5066) ;  /* 0x0000000c00787947 */ /* 0x000fea0003800000 */
.L_x_5069:
        /* <DEDUP_REMOVED lines=10> */
[----:B----4-:R-:W-:-:S05]  /*10000*/  DSETP.GEU.AND P0, PT, |R18|, UR4, PT ;  /* 0x0000000412007e2a */ /* 0x010fca000bf0e200 */
[----:B------:R-:W1:Y:S07]  /*10010*/  F2F.F32.F64 R3, R18 ;  /* 0x0000001200037310 */ /* 0x000e6e0000301000 */
[----:B0-----:R-:W-:Y:S02]  /*10020*/  @!P1 FMUL R2, R2, 1.175494350822287508e-38 ;  /* 0x0080000002029820 */ /* 0x001fe40000400000 */
[----:B-1----:R-:W-:-:S05]  /*10030*/  @!P0 FMUL R3, R3, 1.175494350822287508e-38 ;  /* 0x0080000003038820 */ /* 0x002fca0000400000 */
[----:B------:R0:W-:Y:S01]  /*10040*/  STG.E.64 desc[UR36][R22.64], R2 ;  /* 0x0000000216007986 */ /* 0x0001e2000c101b24 */
[----:B------:R-:W-:Y:S05]  /*10050*/  BRA `(.L_x_5066) ;  /* 0x0000000c00387947 */ /* 0x000fea0003800000 */
.L_x_5072:
        /* <DEDUP_REMOVED lines=8> */
[----:B------:R-:W-:-:S05]  /*100e0*/  F2FP.F16.F32.PACK_AB R3, R0, R3 ;  /* 0x000000030003723e */ /* 0x000fca00000000ff */
[----:B------:R0:W-:Y:S01]  /*100f0*/  STG.E desc[UR36][R22.64], R3 ;  /* 0x0000000316007986 */ /* 0x0001e2000c101924 */
[----:B------:R-:W-:Y:S05]  /*10100*/  BRA `(.L_x_5066) ;  /* 0x0000000c000c7947 */ /* 0x000fea0003800000 */
.L_x_5071:
[----:B-12--5:R0:W-:Y:S01]  /*10110*/  STG.E.64 desc[UR36][R22.64], R16 ;  /* 0x0000001016007986 */ /* 0x0261e2000c101b24 */
[----:B------:R-:W-:Y:S05]  /*10120*/  BRA `(.L_x_5066) ;  /* 0x0000000c00047947 */ /* 0x000fea0003800000 */
.L_x_5061:
        /* <DEDUP_REMOVED lines=8> */
[----:B-1--45:R-:W-:-:S06]  /*101b0*/  DSETP.NEU.AND P0, PT, R18, RZ, PT ;  /* 0x000000ff1200722a */ /* 0x032fcc0003f0d000 */
[----:B--2---:R-:W-:-:S06]  /*101c0*/  DSETP.NEU.OR P0, PT, R16, RZ, P0 ;  /* 0x000000ff1000722a */ /* 0x004fcc000070d400 */
[----:B---3--:R-:W-:-:S05]  /*101d0*/  SEL R3, RZ, 0x1, !P0 ;  /* 0x00000001ff037807 */ /* 0x008fca0004000000 */
[----:B------:R0:W-:Y:S01]  /*101e0*/  STG.E.U8 desc[UR36][R22.64], R3 ;  /* 0x0000000316007986 */ /* 0x0001e2000c101124 */
[----:B------:R-:W-:Y:S05]  /*101f0*/  BRA `(.L_x_5066) ;  /* 0x0000000800d07947 */ /* 0x000fea0003800000 */
.L_x_5075:
[----:B-12-45:R0:W-:Y:S01]  /*10200*/  STG.E.128 desc[UR36][R22.64], R16 ;  /* 0x0000001016007986 */ /* 0x0361e2000c101d24 */
[----:B------:R-:W-:Y:S05]  /*10210*/  BRA `(.L_x_5066) ;  /* 0x0000000800c87947 */ /* 0x000fea0003800000 */
.L_x_5074:
        /* <DEDUP_REMOVED lines=8> */
[----:B-12--5:R-:W0:Y:S01]  /*102a0*/  F2F.F32.F64 R5, R16 ;  /* 0x0000001000057310 */ /* 0x026e220000301000 */
        /* <DEDUP_REMOVED lines=16> */
.L_x_5079:
[----:B------:R-:W-:Y:S05]  /*103b0*/  BSYNC B0 ;  /* 0x0000000000007941 */ /* 0x000fea0003800000 */
.L_x_5078:
[----:B------:R-:W-:-:S05]  /*103c0*/  LOP3.LUT R3, R0, R3, RZ, 0xfc, !PT ;  /* 0x0000000300037212 */ /* 0x000fca00078efcff */
[----:B------:R0:W-:Y:S01]  /*103d0*/  STG.E.U8 desc[UR36][R22.64], R3 ;  /* 0x0000000316007986 */ /* 0x0001e2000c101124 */
[----:B------:R-:W-:Y:S05]  /*103e0*/  BRA `(.L_x_5066) ;  /* 0x0000000800547947 */ /* 0x000fea0003800000 */
.L_x_5077:
        /* <DEDUP_REMOVED lines=17> */
.L_x_5081:
[----:B------:R-:W-:Y:S01]  /*10500*/  IMAD.MOV.U32 R0, RZ, RZ, 0x7f ;  /* 0x0000007fff007424 */ /* 0x000fe200078e00ff */
[----:B------:R-:W-:-:S04]  /*10510*/  ISETP.GT.U32.AND P0, PT, R2, 0x7f800000, PT ;  /* 0x7f8000000200780c */ /* 0x000fc80003f04070 */
[----:B------:R-:W-:-:S09]  /*10520*/  SEL R0, R0, 0x7c, P0 ;  /* 0x0000007c00007807 */ /* 0x000fd20000000000 */
.L_x_5082:
[----:B------:R-:W-:Y:S05]  /*10530*/  BSYNC B0 ;  /* 0x0000000000007941 */ /* 0x000fea0003800000 */
.L_x_5080:
[----:B------:R-:W-:-:S04]  /*10540*/  LOP3.LUT R2, R3, 0x80000000, RZ, 0xc0, !PT ;  /* 0x8000000003027812 */ /* 0x000fc800078ec0ff */
[----:B------:R-:W-:-:S04]  /*10550*/  SHF.R.U32.HI R3, RZ, 0x18, R2 ;  /* 0x00000018ff037819 */ /* 0x000fc80000011602 */
[----:B------:R-:W-:-:S05]  /*10560*/  LOP3.LUT R3, R0, R3, RZ, 0xfc, !PT ;  /* 0x0000000300037212 */ /* 0x000fca00078efcff */
[----:B------:R0:W-:Y:S01]  /*10570*/  STG.E.U8 desc[UR36][R22.64], R3 ;  /* 0x0000000316007986 */ /* 0x0001e2000c101124 */
[----:B------:R-:W-:Y:S05]  /*10580*/  BRA `(.L_x_5066) ;  /* 0x0000000400ec7947 */ /* 0x000fea0003800000 */
.L_x_5076:
[----:B------:R-:W-:Y:S01]  /*10590*/  UMOV UR4, 0xf0000000 ;  /* 0xf000000000047882 */ /* 0x000fe20000000000 */
[----:B------:R-:W-:Y:S01]  /*105a0*/  UMOV UR5, 0x380fffff ;  /* 0x380fffff00057882 */ /* 0x000fe20000000000 */
[----:B-12--5:R-:W0:Y:S01]  /*105b0*/  F2F.F32.F64 R0, R16 ;  /* 0x0000001000007310 */ /* 0x026e220000301000 */
[----:B------:R-:W-:-:S14]  /*105c0*/  DSETP.GEU.AND P0, PT, |R16|, UR4, PT ;  /* 0x0000000410007e2a */ /* 0x000fdc000bf0e200 */
[----:B0-----:R-:W-:-:S05]  /*105d0*/  @!P0 FMUL R0, R0, 1.175494350822287508e-38 ;  /* 0x0080000000008820 */ /* 0x001fca0000400000 */
[----:B------:R-:W-:-:S05]  /*105e0*/  F2FP.BF16.F32.PACK_AB R0, RZ, R0 ;  /* 0x00000000ff00723e */ /* 0x000fca00000010ff */
[----:B------:R0:W-:Y:S01]  /*105f0*/  STG.E.U16 desc[UR36][R22.64], R0 ;  /* 0x0000000016007986 */ /* 0x0001e2000c101524 */
[----:B------:R-:W-:Y:S05]  /*10600*/  BRA `(.L_x_5066) ;  /* 0x0000000400cc7947 */ /* 0x000fea0003800000 */
.L_x_5073:
        /* <DEDUP_REMOVED lines=8> */
[----:B-12--5:R-:W0:Y:S02]  /*10690*/  F2I.U32.F64.TRUNC R17, R16 ;  /* 0x0000001000117311 */ /* 0x026e24000030d000 */
[----:B0-----:R0:W-:Y:S01]  /*106a0*/  STG.E.U16 desc[UR36][R22.64], R17 ;  /* 0x0000001116007986 */ /* 0x0011e2000c101524 */
[----:B------:R-:W-:Y:S05]  /*106b0*/  BRA `(.L_x_5066) ;  /* 0x0000000400a07947 */ /* 0x000fea0003800000 */
.L_x_5085:
        /* <DEDUP_REMOVED lines=21> */
.L_x_5088:
[----:B------:R-:W-:-:S04]  /*10810*/  LOP3.LUT R2, R3, 0x80000000, RZ, 0xc0, !PT ;  /* 0x8000000003027812 */ /* 0x000fc800078ec0ff */
[----:B------:R-:W-:-:S04]  /*10820*/  SHF.R.U32.HI R3, RZ, 0x18, R2 ;  /* 0x00000018ff037819 */ /* 0x000fc80000011602 */
[----:B------:R-:W-:-:S04]  /*10830*/  LOP3.LUT R0, R0, R3, RZ, 0xfc, !PT ;  /* 0x0000000300007212 */ /* 0x000fc800078efcff */
[----:B------:R-:W-:-:S07]  /*10840*/  PRMT R11, R0, 0x7610, R11 ;  /* 0x00007610000b7816 */ /* 0x000fce000000000b */
.L_x_5087:
[----:B------:R-:W-:Y:S05]  /*10850*/  BSYNC B0 ;  /* 0x0000000000007941 */ /* 0x000fea0003800000 */
.L_x_5086:
[----:B------:R0:W-:Y:S01]  /*10860*/  STG.E.U8 desc[UR36][R22.64], R11 ;  /* 0x0000000b16007986 */ /* 0x0001e2000c101124 */
[----:B------:R-:W-:Y:S05]  /*10870*/  BRA `(.L_x_5066) ;  /* 0x0000000400307947 */ /* 0x000fea0003800000 */
.L_x_5084:
        /* <DEDUP_REMOVED lines=21> */
.L_x_5091:
[----:B------:R-:W-:-:S04]  /*109d0*/  LOP3.LUT R2, R3, 0x80000000, RZ, 0xc0, !PT ;  /* 0x8000000003027812 */ /* 0x000fc800078ec0ff */
[----:B------:R-:W-:-:S04]  /*109e0*/  SHF.R.U32.HI R3, RZ, 0x18, R2 ;  /* 0x00000018ff037819 */ /* 0x000fc80000011602 */
[----:B------:R-:W-:-:S04]  /*109f0*/  LOP3.LUT R0, R0, R3, RZ, 0xfc, !PT ;  /* 0x0000000300007212 */ /* 0x000fc800078efcff */
[----:B------:R-:W-:-:S07]  /*10a00*/  PRMT R11, R0, 0x7610, R11 ;  /* 0x00007610000b7816 */ /* 0x000fce000000000b */
.L_x_5090:
[----:B------:R-:W-:Y:S05]  /*10a10*/  BSYNC B0 ;  /* 0x0000000000007941 */ /* 0x000fea0003800000 */
.L_x_5089:
[----:B------:R0:W-:Y:S01]  /*10a20*/  STG.E.U8 desc[UR36][R22.64], R11 ;  /* 0x0000000b16007986 */ /* 0x0001e2000c101124 */
[----:B------:R-:W-:Y:S05]  /*10a30*/  BRA `(.L_x_5066) ;  /* 0x0000000000c07947 */ /* 0x000fea0003800000 */
.L_x_5083:
        /* <DEDUP_REMOVED lines=26> */
.L_x_5065:
        /* <DEDUP_REMOVED lines=16> */
.L_x_5094:
[----:B------:R-:W-:Y:S05]  /*10ce0*/  BRA `(.L_x_5066) ;  /* 0x0000000000147947 */ /* 0x000fea0003800000 */
.L_x_5093:
[----:B-12--5:R-:W0:Y:S02]  /*10cf0*/  F2I.U64.F64.TRUNC R16, R16 ;  /* 0x0000001000107311 */ /* 0x026e24000030d800 */
[----:B0-----:R0:W-:Y:S01]  /*10d00*/  STG.E.64 desc[UR36][R22.64], R16 ;  /* 0x0000001016007986 */ /* 0x0011e2000c101b24 */
[----:B------:R-:W-:Y:S05]  /*10d10*/  BRA `(.L_x_5066) ;  /* 0x0000000000087947 */ /* 0x000fea0003800000 */
.L_x_5092:
[----:B-12--5:R-:W0:Y:S02]  /*10d20*/  F2I.U32.F64.TRUNC R17, R16 ;  /* 0x0000001000117311 */ /* 0x026e24000030d000 */
[----:B0-----:R0:W-:Y:S02]  /*10d30*/  STG.E desc[UR36][R22.64], R17 ;  /* 0x0000001116007986 */ /* 0x0011e4000c101924 */
.L_x_5066:
[----:B------:R-:W-:-:S07]  /*10d40*/  VIADD R25, R25, 0x80 ;  /* 0x0000008019197836 */ /* 0x000fce0000000000 */
.L_x_4958:
[----:B------:R-:W-:Y:S05]  /*10d50*/  BSYNC B6 ;  /* 0x0000000000067941 */ /* 0x000fea0003800000 */
.L_x_4957:
[----:B------:R-:W-:Y:S02]  /*10d60*/  ULDC UR4, c[0x0][0x210] ;  /* 0x0000840000047ab9 */ /* 0x000fe40000000800 */
[----:B------:R-:W-:-:S13]  /*10d70*/  ISETP.GE.AND P0, PT, R25, UR4, PT ;  /* 0x0000000419007c0c */ /* 0x000fda000bf06270 */
[----:B------:R-:W-:Y:S05]  /*10d80*/  @P0 EXIT ;  /* 0x000000000000094d */ /* 0x000fea0003800000 */
        /* <DEDUP_REMOVED lines=380> */
.L_x_5095:
        /* <DEDUP_REMOVED lines=22> */
.L_x_5099:
[----:B------:R-:W2:Y:S01]  /*126b0*/  LDG.E.U8 R2, desc[UR36][R2.64] ;  /* 0x0000002402027981 */ /* 0x000ea2000c1e1100 */
[----:B------:R-:W-:Y:S01]  /*126c0*/  CS2R R18, SRZ ;  /* 0x0000000000127805 */ /* 0x000fe2000001ff00 */
[----:B--2---:R0:W1:Y:S01]  /*126d0*/  I2F.F64.U16 R16, R2 ;  /* 0x0000000200107312 */ /* 0x0040620000101800 */
[----:B------:R-:W-:Y:S05]  /*126e0*/  BRA `(.L_x_5101) ;  /* 0x0000000c00c87947 */ /* 0x000fea0003800000 */
.L_x_5098:
        /* <DEDUP_REMOVED lines=10> */
.L_x_5103:
[----:B------:R-:W2:Y:S01]  /*12790*/  LDG.E R2, desc[UR36][R2.64] ;  /* 0x0000002402027981 */ /* 0x000ea2000c1e1900 */
[----:B------:R-:W-:Y:S01]  /*127a0*/  CS2R R18, SRZ ;  /* 0x0000000000127805 */ /* 0x000fe2000001ff00 */
[----:B--2---:R0:W1:Y:S01]  /*127b0*/  I2F.F64 R16, R2 ;  /* 0x0000000200107312 */ /* 0x0040620000201c00 */
[----:B------:R-:W-:Y:S05]  /*127c0*/  BRA `(.L_x_5101) ;  /* 0x0000000c00907947 */ /* 0x000fea0003800000 */
.L_x_5102:
[----:B------:R-:W2:Y:S01]  /*127d0*/  LDG.E.U16 R2, desc[UR36][R2.64] ;  /* 0x0000002402027981 */ /* 0x000ea2000c1e1500 */
[----:B------:R-:W-:Y:S01]  /*127e0*/  CS2R R18, SRZ ;  /* 0x0000000000127805 */ /* 0x000fe2000001ff00 */
[----:B--2---:R0:W1:Y:S01]  /*127f0*/  I2F.F64.S16 R16, R2 ;  /* 0x0000000200107312 */ /* 0x0040620000101c00 */
[----:B------:R-:W-:Y:S05]  /*12800*/  BRA `(.L_x_5101) ;  /* 0x0000000c00807947 */ /* 0x000fea0003800000 */
.L_x_5097:
        /* <DEDUP_REMOVED lines=11> */
.L_x_5105:
[----:B------:R-:W2:Y:S01]  /*128c0*/  LDG.E.U16 R0, desc[UR36][R2.64] ;  /* 0x0000002402007981 */ /* 0x000ea2000c1e1500 */
[----:B------:R-:W-:Y:S01]  /*128d0*/  CS2R R18, SRZ ;  /* 0x0000000000127805 */ /* 0x000fe2000001ff00 */
[----:B--2---:R-:W-:-:S05]  /*128e0*/  HADD2.F32 R0, -RZ, R0.H0_H0 ;  /* 0x20000000ff007230 */ /* 0x004fca0000004100 */
[----:B------:R-:W-:-:S04]  /*128f0*/  FMUL.FTZ R0, R0, 1 ;  /* 0x3f80000000007820 */ /* 0x000fc80000410000 */
[----:B------:R0:W1:Y:S01]  /*12900*/  F2F.F64.F32 R16, R0 ;  /* 0x0000000000107310 */ /* 0x0000620000201800 */
[----:B------:R-:W-:Y:S05]  /*12910*/  BRA `(.L_x_5101) ;  /* 0x0000000c003c7947 */ /* 0x000fea0003800000 */
.L_x_5104:
        /* <DEDUP_REMOVED lines=12> */
.L_x_5107:
        /* <DEDUP_REMOVED lines=8> */
.L_x_5106:
[----:B------:R0:W5:Y:S01]  /*12a60*/  LDG.E.64 R16, desc[UR36][R2.64] ;  /* 0x0000002402107981 */ /* 0x000162000c1e1b00 */
[----:B------:R-:W-:Y:S01]  /*12a70*/  CS2R R18, SRZ ;  /* 0x0000000000127805 */ /* 0x000fe2000001ff00 */
[----:B------:R-:W-:Y:S06]  /*12a80*/  BRA `(.L_x_5101) ;  /* 0x0000000800e07947 */ /* 0x000fec0003800000 */
.L_x_5096:
        /* <DEDUP_REMOVED lines=14> */
.L_x_5110:
[----:B------:R0:W5:Y:S01]  /*12b70*/  LDG.E.128 R16, desc[UR36][R2.64] ;  /* 0x0000002402107981 */ /* 0x000162000c1e1d00 */
[----:B------:R-:W-:Y:S05]  /*12b80*/  BRA `(.L_x_5101) ;  /* 0x0000000800a07947 */ /* 0x000fea0003800000 */
.L_x_5109:
        /* <DEDUP_REMOVED lines=29> */
.L_x_5112:
        /* <DEDUP_REMOVED lines=16> */
.L_x_5111:
[----:B------:R-:W2:Y:S01]  /*12e60*/  LDG.E.U16 R0, desc[UR36][R2.64] ;  /* 0x0000002402007981 */ /* 0x000ea2000c1e1500 */
[----:B------:R-:W-:Y:S01]  /*12e70*/  CS2R R18, SRZ ;  /* 0x0000000000127805 */ /* 0x000fe2000001ff00 */
[----:B--2---:R-:W-:-:S04]  /*12e80*/  IMAD.U32 R0, R0, 0x10000, RZ ;  /* 0x0001000000007824 */ /* 0x004fc800078e00ff */
[----:B------:R-:W-:-:S04]  /*12e90*/  FMUL.FTZ R0, R0, 1 ;  /* 0x3f80000000007820 */ /* 0x000fc80000410000 */
[----:B------:R0:W1:Y:S01]  /*12ea0*/  F2F.F64.F32 R16, R0 ;  /* 0x0000000000107310 */ /* 0x0000620000201800 */
[----:B------:R-:W-:Y:S05]  /*12eb0*/  BRA `(.L_x_5101) ;  /* 0x0000000400d47947 */ /* 0x000fea0003800000 */
.L_x_5108:
        /* <DEDUP_REMOVED lines=12> */
.L_x_5115:
        /* <DEDUP_REMOVED lines=21> */
.L_x_5119:
[----:B------:R-:W-:Y:S05]  /*130d0*/  BSYNC B1 ;  /* 0x0000000000017941 */ /* 0x000fea0003800000 */
.L_x_5118:
[----:B------:R-:W-:Y:S01]  /*130e0*/  LEA R3, R0, 0x3b800000, 0x17 ;  /* 0x3b80000000037811 */ /* 0x000fe200078eb8ff */
[----:B------:R-:W-:-:S05]  /*130f0*/  IMAD.SHL.U32 R0, R2, 0x100000, RZ ;  /* 0x0010000002007824 */ /* 0x000fca00078e00ff */
[----:B------:R-:W-:-:S07]  /*13100*/  LOP3.LUT R0, R3, R0, R4, 0xfe, !PT ;  /* 0x0000000003007212 */ /* 0x000fce00078efe04 */
.L_x_5117:
[----:B------:R-:W-:Y:S05]  /*13110*/  BSYNC B0 ;  /* 0x0000000000007941 */ /* 0x000fea0003800000 */
.L_x_5116:
[----:B------:R-:W-:Y:S01]  /*13120*/  FMUL.FTZ R0, R0, 1 ;  /* 0x3f80000000007820 */ /* 0x000fe20000410000 */
[----:B------:R-:W-:-:S03]  /*13130*/  CS2R R18, SRZ ;  /* 0x0000000000127805 */ /* 0x000fc6000001ff00 */
[----:B------:R2:W3:Y:S01]  /*13140*/  F2F.F64.F32 R16, R0 ;  /* 0x0000000000107310 */ /* 0x0004e20000201800 */
[----:B------:R-:W-:Y:S05]  /*13150*/  BRA `(.L_x_5101) ;  /* 0x00000004002c7947 */ /* 0x000fea0003800000 */
.L_x_5114:
        /* <DEDUP_REMOVED lines=21> */
.L_x_5123:
[----:B------:R-:W-:Y:S05]  /*132b0*/  BSYNC B1 ;  /* 0x0000000000017941 */ /* 0x000fea0003800000 */
.L_x_5122:
[----:B------:R-:W-:Y:S01]  /*132c0*/  LEA R3, R0, 0x37800000, 0x17 ;  /* 0x3780000000037811 */ /* 0x000fe200078eb8ff */
[----:B------:R-:W-:-:S05]  /*132d0*/  IMAD.SHL.U32 R0, R2, 0x200000, RZ ;  /* 0x0020000002007824 */ /* 0x000fca00078e00ff */
[----:B------:R-:W-:-:S07]  /*132e0*/  LOP3.LUT R0, R3, R0, R4, 0xfe, !PT ;  /* 0x0000000003007212 */ /* 0x000fce00078efe04 */
.L_x_5121:
[----:B------:R-:W-:Y:S05]  /*132f0*/  BSYNC B0 ;  /* 0x0000000000007941 */ /* 0x000fea0003800000 */
.L_x_5120:
[----:B------:R-:W-:Y:S01]  /*13300*/  FMUL.FTZ R0, R0, 1 ;  /* 0x3f80000000007820 */ /* 0x000fe20000410000 */
[----:B------:R-:W-:-:S03]  /*13310*/  CS2R R18, SRZ ;  /* 0x0000000000127805 */ /* 0x000fc6000001ff00 */
[----:B------:R4:W0:Y:S01]  /*13320*/  F2F.F64.F32 R16, R0 ;  /* 0x0000000000107310 */ /* 0x0008220000201800 */
[----:B------:R-:W-:Y:S05]  /*13330*/  BRA `(.L_x_5101) ;  /* 0x0000000000b47947 */ /* 0x000fea0003800000 */
.L_x_5113:
        /* <DEDUP_REMOVED lines=14> */
.L_x_5127:
[----:B------:R-:W-:Y:S05]  /*13420*/  BSYNC B0 ;  /* 0x0000000000007941 */ /* 0x000fea0003800000 */
.L_x_5126:
[----:B------:R-:W-:Y:S01]  /*13430*/  FMUL.FTZ R0, R0, 1 ;  /* 0x3f80000000007820 */ /* 0x000fe20000410000 */
[----:B------:R-:W-:-:S03]  /*13440*/  CS2R R18, SRZ ;  /* 0x0000000000127805 */ /* 0x000fc6000001ff00 */
[----:B------:R0:W1:Y:S01]  /*13450*/  F2F.F64.F32 R16, R0 ;  /* 0x0000000000107310 */ /* 0x0000620000201800 */
[----:B------:R-:W-:Y:S05]  /*13460*/  BRA `(.L_x_5101) ;  /* 0x0000000000687947 */ /* 0x000fea0003800000 */
.L_x_5100:
        /* <DEDUP_REMOVED lines=16> */
.L_x_5128:
[----:B------:R-:W-:Y:S02]  /*13570*/  CS2R R16, SRZ ;  /* 0x0000000000107805 */ /* 0x000fe4000001ff00 */
[----:B------:R-:W-:Y:S01]  /*13580*/  CS2R R18, SRZ ;  /* 0x0000000000127805 */ /* 0x000fe2000001ff00 */
[----:B------:R-:W-:Y:S06]  /*13590*/  BRA `(.L_x_5101) ;  /* 0x00000000001c7947 */ /* 0x000fec0003800000 */
.L_x_5125:
[----:B------:R-:W2:Y:S01]  /*135a0*/  LDG.E.64 R16, desc[UR36][R2.64] ;  /* 0x0000002402107981 */ /* 0x000ea2000c1e1b00 */
[----:B------:R-:W-:Y:S01]  /*135b0*/  CS2R R18, SRZ ;  /* 0x0000000000127805 */ /* 0x000fe2000001ff00 */
[----:B--2---:R-:W0:Y:S01]  /*135c0*/  I2F.F64.U64 R16, R16 ;  /* 0x0000001000107312 */ /* 0x004e220000301800 */
[----:B------:R-:W-:Y:S05]  /*135d0*/  BRA `(.L_x_5101) ;  /* 0x00000000000c7947 */ /* 0x000fea0003800000 */
.L_x_5124:
[----:B------:R-:W2:Y:S01]  /*135e0*/  LDG.E R2, desc[UR36][R2.64] ;  /* 0x0000002402027981 */ /* 0x000ea2000c1e1900 */
[----:B------:R-:W-:Y:S01]  /*135f0*/  CS2R R18, SRZ ;  /* 0x0000000000127805 */ /* 0x000fe2000001ff00 */
[----:B--2---:R0:W1:Y:S06]  /*13600*/  I2F.F64.U32 R16, R2 ;  /* 0x0000000200107312 */ /* 0x00406c0000201800 */
.L_x_5101:
        /* <DEDUP_REMOVED lines=19> */
.L_x_5132:
[----:B------:R-:W2:Y:S02]  /*13740*/  LDG.E.U8 R2, desc[UR36][R2.64] ;  /* 0x0000002402027981 */ /* 0x000ea4000c1e1100 */
[----:B--2---:R-:W-:-:S04]  /*13750*/  ISETP.NE.AND P0, PT, R2, RZ, PT ;  /* 0x000000ff0200720c */ /* 0x004fc80003f05270 */
[----:B------:R-:W-:Y:S01]  /*13760*/  P2R R25, PR, RZ, 0x1 ;  /* 0x00000001ff197803 */ /* 0x000fe20000000000 */
[----:B------:R-:W-:Y:S08]  /*13770*/  BRA `(.L_x_5134) ;  /* 0x0000000c00c47947 */ /* 0x000ff00003800000 */
.L_x_5131:
        /* <DEDUP_REMOVED lines=11> */
.L_x_5136:
[----:B------:R-:W2:Y:S02]  /*13830*/  LDG.E R2, desc[UR36][R2.64] ;  /* 0x0000002402027981 */ /* 0x000ea4000c1e1900 */
[----:B--2---:R-:W-:-:S04]  /*13840*/  ISETP.NE.AND P0, PT, R2, RZ, PT ;  /* 0x000000ff0200720c */ /* 0x004fc80003f05270 */
[----:B------:R-:W-:Y:S01]  /*13850*/  P2R R25, PR, RZ, 0x1 ;  /* 0x00000001ff197803 */ /* 0x000fe20000000000 */
[----:B------:R-:W-:Y:S08]  /*13860*/  BRA `(.L_x_5134) ;  /* 0x0000000c00887947 */ /* 0x000ff00003800000 */
.L_x_5135:
[----:B------:R-:W2:Y:S02]  /*13870*/  LDG.E.U16 R2, desc[UR36][R2.64] ;  /* 0x0000002402027981 */ /* 0x000ea4000c1e1500 */
[----:B--2---:R-:W-:-:S04]  /*13880*/  ISETP.NE.AND P0, PT, R2, RZ, PT ;  /* 0x000000ff0200720c */ /* 0x004fc80003f05270 */
[----:B------:R-:W-:Y:S01]  /*13890*/  P2R R25, PR, RZ, 0x1 ;  /* 0x00000001ff197803 */ /* 0x000fe20000000000 */
[----:B------:R-:W-:Y:S08]  /*138a0*/  BRA `(.L_x_5134) ;  /* 0x0000000c00787947 */ /* 0x000ff00003800000 */
.L_x_5130:
        /* <DEDUP_REMOVED lines=10> */
.L_x_5138:
[----:B------:R-:W2:Y:S02]  /*13950*/  LDG.E.U16 R0, desc[UR36][R2.64] ;  /* 0x0000002402007981 */ /* 0x000ea4000c1e1500 */
[----:B--2---:R-:W-:-:S05]  /*13960*/  HADD2.F32 R0, -RZ, R0.H0_H0 ;  /* 0x20000000ff007230 */ /* 0x004fca0000004100 */
[----:B------:R-:W-:-:S04]  /*13970*/  FSETP.NEU.FTZ.AND P0, PT, R0, RZ, PT ;  /* 0x000000ff0000720b */ /* 0x000fc80003f1d000 */
[----:B------:R-:W-:Y:S01]  /*13980*/  P2R R25, PR, RZ, 0x1 ;  /* 0x00000001ff197803 */ /* 0x000fe20000000000 */
[----:B------:R-:W-:Y:S08]  /*13990*/  BRA `(.L_x_5134) ;  /* 0x0000000c003c7947 */ /* 0x000ff00003800000 */
.L_x_5137:
        /* <DEDUP_REMOVED lines=12> */
.L_x_5140:
        /* <DEDUP_REMOVED lines=11> */
.L_x_5139:
[----:B------:R-:W2:Y:S02]  /*13b10*/  LDG.E.64 R2, desc[UR36][R2.64] ;  /* 0x0000002402027981 */ /* 0x000ea4000c1e1b00 */
[----:B--2---:R-:W-:-:S06]  /*13b20*/  DSETP.NEU.AND P0, PT, R2, RZ, PT ;  /* 0x000000ff0200722a */ /* 0x004fcc0003f0d000 */
[----:B------:R-:W-:Y:S01]  /*13b30*/  P2R R25, PR, RZ, 0x1 ;  /* 0x00000001ff197803 */ /* 0x000fe20000000000 */
[----:B------:R-:W-:Y:S07]  /*13b40*/  BRA `(.L_x_5134) ;  /* 0x0000000800d07947 */ /* 0x000fee0003800000 */
.L_x_5129:
        /* <DEDUP_REMOVED lines=12> */
.L_x_5143:
[----:B------:R-:W2:Y:S02]  /*13c10*/  LDG.E.128 R4, desc[UR36][R2.64] ;  /* 0x0000002402047981 */ /* 0x000ea4000c1e1d00 */
[----:B--2---:R-:W-:-:S06]  /*13c20*/  DSETP.NEU.AND P0, PT, R6, RZ, PT ;  /* 0x000000ff0600722a */ /* 0x004fcc0003f0d000 */
[----:B------:R-:W-:-:S06]  /*13c30*/  DSETP.NEU.OR P0, PT, R4, RZ, P0 ;  /* 0x000000ff0400722a */ /* 0x000fcc000070d400 */
[----:B------:R-:W-:Y:S01]  /*13c40*/  P2R R25, PR, RZ, 0x1 ;  /* 0x00000001ff197803 */ /* 0x000fe20000000000 */
[----:B------:R-:W-:Y:S07]  /*13c50*/  BRA `(.L_x_5134) ;  /* 0x00000008008c7947 */ /* 0x000fee0003800000 */
.L_x_5142:
        /* <DEDUP_REMOVED lines=28> */
.L_x_5145:
        /* <DEDUP_REMOVED lines=15> */
.L_x_5144:
[----:B------:R-:W2:Y:S02]  /*13f10*/  LDG.E.U16 R0, desc[UR36][R2.64] ;  /* 0x0000002402007981 */ /* 0x000ea4000c1e1500 */
[----:B--2---:R-:W-:-:S05]  /*13f20*/  IMAD.U32 R0, R0, 0x10000, RZ ;  /* 0x0001000000007824 */ /* 0x004fca00078e00ff */
[----:B------:R-:W-:-:S04]  /*13f30*/  FSETP.NEU.FTZ.AND P0, PT, R0, RZ, PT ;  /* 0x000000ff0000720b */ /* 0x000fc80003f1d000 */
[----:B------:R-:W-:Y:S01]  /*13f40*/  P2R R25, PR, RZ, 0x1 ;  /* 0x00000001ff197803 */ /* 0x000fe20000000000 */
[----:B------:R-:W-:Y:S08]  /*13f50*/  BRA `(.L_x_5134) ;  /* 0x0000000400cc7947 */ /* 0x000ff00003800000 */
.L_x_5141:
        /* <DEDUP_REMOVED lines=12> */
.L_x_5148:
        /* <DEDUP_REMOVED lines=21> */
.L_x_5152:
[----:B------:R-:W-:Y:S05]  /*14170*/  BSYNC B1 ;  /* 0x0000000000017941 */ /* 0x000fea0003800000 */
.L_x_5151:
[----:B------:R-:W-:Y:S01]  /*14180*/  LEA R3, R0, 0x3b800000, 0x17 ;  /* 0x3b80000000037811 */ /* 0x000fe200078eb8ff */
[----:B------:R-:W-:-:S05]  /*14190*/  IMAD.SHL.U32 R0, R2, 0x100000, RZ ;  /* 0x0010000002007824 */ /* 0x000fca00078e00ff */
[----:B------:R-:W-:-:S07]  /*141a0*/  LOP3.LUT R0, R3, R0, R4, 0xfe, !PT ;  /* 0x0000000003007212 */ /* 0x000fce00078efe04 */
.L_x_5150:
[----:B------:R-:W-:Y:S05]  /*141b0*/  BSYNC B0 ;  /* 0x0000000000007941 */ /* 0x000fea0003800000 */
.L_x_5149:
[----:B------:R-:W-:-:S04]  /*141c0*/  FSETP.NEU.FTZ.AND P0, PT, R0, RZ, PT ;  /* 0x000000ff0000720b */ /* 0x000fc80003f1d000 */
[----:B------:R-:W-:Y:S01]  /*141d0*/  P2R R25, PR, RZ, 0x1 ;  /* 0x00000001ff197803 */ /* 0x000fe20000000000 */
[----:B------:R-:W-:Y:S08]  /*141e0*/  BRA `(.L_x_5134) ;  /* 0x0000000400287947 */ /* 0x000ff00003800000 */
.L_x_5147:
        /* <DEDUP_REMOVED lines=21> */
.L_x_5156:
[----:B------:R-:W-:Y:S05]  /*14340*/  BSYNC B1 ;  /* 0x0000000000017941 */ /* 0x000fea0003800000 */
.L_x_5155:
[----:B------:R-:W-:Y:S01]  /*14350*/  LEA R3, R0, 0x37800000, 0x17 ;  /* 0x3780000000037811 */ /* 0x000fe200078eb8ff */
[----:B------:R-:W-:-:S05]  /*14360*/  IMAD.SHL.U32 R0, R2, 0x200000, RZ ;  /* 0x0020000002007824 */ /* 0x000fca00078e00ff */
[----:B------:R-:W-:-:S07]  /*14370*/  LOP3.LUT R0, R3, R0, R4, 0xfe, !PT ;  /* 0x0000000003007212 */ /* 0x000fce00078efe04 */
.L_x_5154:
[----:B------:R-:W-:Y:S05]  /*14380*/  BSYNC B0 ;  /* 0x0000000000007941 */ /* 0x000fea0003800000 */
.L_x_5153:
[----:B------:R-:W-:-:S04]  /*14390*/  FSETP.NEU.FTZ.AND P0, PT, R0, RZ, PT ;  /* 0x000000ff0000720b */ /* 0x000fc80003f1d000 */
[----:B------:R-:W-:Y:S01]  /*143a0*/  P2R R25, PR, RZ, 0x1 ;  /* 0x00000001ff197803 */ /* 0x000fe20000000000 */
[----:B------:R-:W-:Y:S08]  /*143b0*/  BRA `(.L_x_5134) ;  /* 0x0000000000b47947 */ /* 0x000ff00003800000 */
.L_x_5146:
        /* <DEDUP_REMOVED lines=14> */
.L_x_5160:
[----:B------:R-:W-:Y:S05]  /*144a0*/  BSYNC B0 ;  /* 0x0000000000007941 */ /* 0x000fea0003800000 */
.L_x_5159:
[----:B------:R-:W-:-:S04]  /*144b0*/  FSETP.NEU.FTZ.AND P0, PT, R0, RZ, PT ;  /* 0x000000ff0000720b */ /* 0x000fc80003f1d000 */
[----:B------:R-:W-:Y:S01]  /*144c0*/  P2R R25, PR, RZ, 0x1 ;  /* 0x00000001ff197803 */ /* 0x000fe20000000000 */
[----:B------:R-:W-:Y:S08]  /*144d0*/  BRA `(.L_x_5134) ;  /* 0x00000000006c7947 */ /* 0x000ff00003800000 */
.L_x_5133:
        /* <DEDUP_REMOVED lines=16> */
.L_x_5161:
[----:B------:R-:W-:-:S04]  /*145e0*/  PLOP3.LUT P0, PT, PT, PT, PT, 0x8, 0x0 ;  /* 0x000000000000781c */ /* 0x000fc80003f0e170 */
[----:B------:R-:W-:Y:S01]  /*145f0*/  P2R R25, PR, RZ, 0x1 ;  /* 0x00000001ff197803 */ /* 0x000fe20000000000 */
[----:B------:R-:W-:Y:S08]  /*14600*/  BRA `(.L_x_5134) ;  /* 0x0000000000207947 */ /* 0x000ff00003800000 */
.L_x_5158:
[----:B------:R-:W2:Y:S02]  /*14610*/  LDG.E.64 R2, desc[UR36][R2.64] ;  /* 0x0000002402027981 */ /* 0x000ea4000c1e1b00 */
[----:B--2---:R-:W-:-:S04]  /*14620*/  ISETP.NE.U32.AND P0, PT, R2, RZ, PT ;  /* 0x000000ff0200720c */ /* 0x004fc80003f05070 */
[----:B------:R-:W-:-:S04]  /*14630*/  ISETP.NE.AND.EX P0, PT, R3, RZ, PT, P0 ;  /* 0x000000ff0300720c */ /* 0x000fc80003f05300 */
[----:B------:R-:W-:Y:S01]  /*14640*/  P2R R25, PR, RZ, 0x1 ;  /* 0x00000001ff197803 */ /* 0x000fe20000000000 */
[----:B------:R-:W-:Y:S08]  /*14650*/  BRA `(.L_x_5134) ;  /* 0x00000000000c7947 */ /* 0x000ff00003800000 */
.L_x_5157:
[----:B------:R-:W2:Y:S02]  /*14660*/  LDG.E R2, desc[UR36][R2.64] ;  /* 0x0000002402027981 */ /* 0x000ea4000c1e1900 */
[----:B--2---:R-:W-:-:S04]  /*14670*/  ISETP.NE.AND P0, PT, R2, RZ, PT ;  /* 0x000000ff0200720c */ /* 0x004fc80003f05270 */
[----:B------:R-:W-:-:S09]  /*14680*/  P2R R25, PR, RZ, 0x1 ;  /* 0x00000001ff197803 */ /* 0x000fd20000000000 */
.L_x_5134:
        /* <DEDUP_REMOVED lines=18> */
.L_x_5165:
[----:B------:R0:W5:Y:S01]  /*147b0*/  LDG.E.U8 R2, desc[UR36][R4.64] ;  /* 0x0000002404027981 */ /* 0x000162000c1e1100 */
[----:B------:R-:W-:Y:S01]  /*147c0*/  IMAD.MOV.U32 R3, RZ, RZ, RZ ;  /* 0x000000ffff037224 */ /* 0x000fe200078e00ff */
[----:B------:R-:W-:Y:S06]  /*147d0*/  BRA `(.L_x_5167) ;  /* 0x0000000c00487947 */ /* 0x000fec0003800000 */
.L_x_5164:
        /* <DEDUP_REMOVED lines=8> */
.L_x_5169:
[----:B------:R-:W2:Y:S02]  /*14860*/  LDG.E R2, desc[UR36][R4.64] ;  /* 0x0000002404027981 */ /* 0x000ea4000c1e1900 */
[----:B--2---:R-:W-:Y:S01]  /*14870*/  SHF.R.S32.HI R3, RZ, 0x1f, R2 ;  /* 0x0000001fff037819 */ /* 0x004fe20000011402 */
[----:B------:R-:W-:Y:S06]  /*14880*/  BRA `(.L_x_5167) ;  /* 0x0000000c001c7947 */ /* 0x000fec0003800000 */
.L_x_5168:
[----:B------:R-:W2:Y:S02]  /*14890*/  LDG.E.S16 R2, desc[UR36][R4.64] ;  /* 0x0000002404027981 */ /* 0x000ea4000c1e1700 */
[----:B--2---:R-:W-:Y:S01]  /*148a0*/  SHF.R.S32.HI R3, RZ, 0x1f, R2 ;  /* 0x0000001fff037819 */ /* 0x004fe20000011402 */
[----:B------:R-:W-:Y:S06]  /*148b0*/  BRA `(.L_x_5167) ;  /* 0x0000000c00107947 */ /* 0x000fec0003800000 */
.L_x_5163:
        /* <DEDUP_REMOVED lines=9> */
.L_x_5171:
[----:B------:R-:W2:Y:S02]  /*14950*/  LDG.E.U16 R4, desc[UR36][R4.64] ;  /* 0x0000002404047981 */ /* 0x000ea4000c1e1500 */
[----:B--2---:R-:W-:-:S06]  /*14960*/  HADD2.F32 R2, -RZ, R4.H0_H0 ;  /* 0x20000004ff027230 */ /* 0x004fcc0000004100 */
[----:B------:R-:W0:Y:S01]  /*14970*/  F2I.S64.TRUNC R2, R2 ;  /* 0x0000000200027311 */ /* 0x000e22000020d900 */
[----:B------:R-:W-:Y:S05]  /*14980*/  BRA `(.L_x_5167) ;  /* 0x0000000800dc7947 */ /* 0x000fea0003800000 */
.L_x_5170:
        /* <DEDUP_REMOVED lines=9> */
.L_x_5173:
[----:B------:R-:W2:Y:S02]  /*14a20*/  LDG.E.U16 R4, desc[UR36][R4.64] ;  /* 0x0000002404047981 */ /* 0x000ea4000c1e1500 */
[----:B--2---:R-:W-:-:S06]  /*14a30*/  HADD2.F32 R2, -RZ, R4.H0_H0 ;  /* 0x20000004ff027230 */ /* 0x004fcc0000004100 */
[----:B------:R-:W0:Y:S01]  /*14a40*/  F2I.S64.TRUNC R2, R2 ;  /* 0x0000000200027311 */ /* 0x000e22000020d900 */
[----:B------:R-:W-:Y:S05]  /*14a50*/  BRA `(.L_x_5167) ;  /* 0x0000000800a87947 */ /* 0x000fea0003800000 */
.L_x_5172:
[----:B------:R-:W2:Y:S02]  /*14a60*/  LDG.E.64 R2, desc[UR36][R4.64] ;  /* 0x0000002404027981 */ /* 0x000ea4000c1e1b00 */
[----:B--2---:R-:W0:Y:S01]  /*14a70*/  F2I.S64.F64.TRUNC R2, R2 ;  /* 0x0000000200027311 */ /* 0x004e22000030d900 */
[----:B------:R-:W-:Y:S05]  /*14a80*/  BRA `(.L_x_5167) ;  /* 0x00000008009c7947 */ /* 0x000fea0003800000 */
.L_x_5162:
        /* <DEDUP_REMOVED lines=13> */
.L_x_5176:
[----:B------:R-:W2:Y:S02]  /*14b60*/  LDG.E.64 R2, desc[UR36][R4.64] ;  /* 0x0000002404027981 */ /* 0x000ea4000c1e1b00 */
[----:B--2---:R-:W0:Y:S01]  /*14b70*/  F2I.S64.F64.TRUNC R2, R2 ;  /* 0x0000000200027311 */ /* 0x004e22000030d900 */
[----:B------:R-:W-:Y:S05]  /*14b80*/  BRA `(.L_x_5167) ;  /* 0x00000008005c7947 */ /* 0x000fea0003800000 */
.L_x_5175:
        /* <DEDUP_REMOVED lines=27> */
.L_x_5178:
        /* <DEDUP_REMOVED lines=14> */
.L_x_5177:
[----:B------:R-:W2:Y:S02]  /*14e20*/  LDG.E.U16 R2, desc[UR36][R4.64] ;  /* 0x0000002404027981 */ /* 0x000ea4000c1e1500 */
[----:B--2---:R-:W-:-:S06]  /*14e30*/  IMAD.U32 R2, R2, 0x10000, RZ ;  /* 0x0001000002027824 */ /* 0x004fcc00078e00ff */
[----:B------:R-:W0:Y:S01]  /*14e40*/  F2I.S64.TRUNC R2, R2 ;  /* 0x0000000200027311 */ /* 0x000e22000020d900 */
[----:B------:R-:W-:Y:S05]  /*14e50*/  BRA `(.L_x_5167) ;  /* 0x0000000400a87947 */ /* 0x000fea0003800000 */
.L_x_5174:
        /* <DEDUP_REMOVED lines=11> */
.L_x_5181:
        /* <DEDUP_REMOVED lines=21> */
.L_x_5185:
[----:B------:R-:W-:Y:S05]  /*15060*/  BSYNC B1 ;  /* 0x0000000000017941 */ /* 0x000fea0003800000 */
.L_x_5184:
[----:B------:R-:W-:Y:S01]  /*15070*/  IMAD.SHL.U32 R2, R2, 0x100000, RZ ;  /* 0x0010000002027824 */ /* 0x000fe200078e00ff */
[----:B------:R-:W-:-:S04]  /*15080*/  LEA R3, R0, 0x3b800000, 0x17 ;  /* 0x3b80000000037811 */ /* 0x000fc800078eb8ff */
[----:B------:R-:W-:-:S07]  /*15090*/  LOP3.LUT R2, R3, R2, R4, 0xfe, !PT ;  /* 0x0000000203027212 */ /* 0x000fce00078efe04 */
.L_x_5183:
[----:B------:R-:W-:Y:S05]  /*150a0*/  BSYNC B0 ;  /* 0x0000000000007941 */ /* 0x000fea0003800000 */
.L_x_5182:
[----:B------:R-:W2:Y:S01]  /*150b0*/  F2I.S64.TRUNC R2, R2 ;  /* 0x0000000200027311 */ /* 0x000ea2000020d900 */
[----:B------:R-:W-:Y:S05]  /*150c0*/  BRA `(.L_x_5167) ;  /* 0x00000004000c7947 */ /* 0x000fea0003800000 */
.L_x_5180:
        /* <DEDUP_REMOVED lines=21> */
.L_x_5189:
[----:B------:R-:W-:Y:S05]  /*15220*/  BSYNC B1 ;  /* 0x0000000000017941 */ /* 0x000fea0003800000 */
.L_x_5188:
[----:B------:R-:W-:Y:S01]  /*15230*/  IMAD.SHL.U32 R2, R2, 0x200000, RZ ;  /* 0x0020000002027824 */ /* 0x000fe200078e00ff */
[----:B------:R-:W-:-:S04]  /*15240*/  LEA R3, R0, 0x37800000, 0x17 ;  /* 0x3780000000037811 */ /* 0x000fc800078eb8ff */
[----:B------:R-:W-:-:S07]  /*15250*/  LOP3.LUT R2, R3, R2, R4, 0xfe, !PT ;  /* 0x0000000203027212 */ /* 0x000fce00078efe04 */
.L_x_5187:
[----:B------:R-:W-:Y:S05]  /*15260*/  BSYNC B0 ;  /* 0x0000000000007941 */ /* 0x000fea0003800000 */
.L_x_5186:
[----:B------:R-:W4:Y:S01]  /*15270*/  F2I.S64.TRUNC R2, R2 ;  /* 0x0000000200027311 */ /* 0x000f22000020d900 */
[----:B------:R-:W-:Y:S05]  /*15280*/  BRA `(.L_x_5167) ;  /* 0x00000000009c7947 */ /* 0x000fea0003800000 */
.L_x_5179:
        /* <DEDUP_REMOVED lines=14> */
.L_x_5193:
[----:B------:R-:W-:Y:S05]  /*15370*/  BSYNC B0 ;  /* 0x0000000000007941 */ /* 0x000fea0003800000 */
.L_x_5192:
[----:B------:R-:W0:Y:S01]  /*15380*/  F2I.S64.TRUNC R2, R2 ;  /* 0x0000000200027311 */ /* 0x000e22000020d900 */
[----:B------:R-:W-:Y:S05]  /*15390*/  BRA `(.L_x_5167) ;  /* 0x0000000000587947 */ /* 0x000fea0003800000 */
.L_x_5166:
        /* <DEDUP_REMOVED lines=16> */
.L_x_5194:
[----:B------:R-:W-:Y:S01]  /*154a0*/  CS2R R2, SRZ ;  /* 0x0000000000027805 */ /* 0x000fe2000001ff00 */
[----:B------:R-:W-:Y:S06]  /*154b0*/  BRA `(.L_x_5167) ;  /* 0x0000000000107947 */ /* 0x000fec0003800000 */
.L_x_5191:
[----:B------:R0:W5:Y:S01]  /*154c0*/  LDG.E.64 R2, desc[UR36][R4.64] ;  /* 0x0000002404027981 */ /* 0x000162000c1e1b00 */
[----:B------:R-:W-:Y:S05]  /*154d0*/  BRA `(.L_x_5167) ;  /* 0x0000000000087947 */ /* 0x000fea0003800000 */
.L_x_5190:
[----:B------:R0:W5:Y:S01]  /*154e0*/  LDG.E R2, desc[UR36][R4.64] ;  /* 0x0000002404027981 */ /* 0x000162000c1e1900 */
[----:B------:R-:W-:-:S07]  /*154f0*/  IMAD.MOV.U32 R3, RZ, RZ, RZ ;  /* 0x000000ffff037224 */ /* 0x000fce00078e00ff */
.L_x_5167:
        /* <DEDUP_REMOVED lines=10> */
.L_x_5196:
[----:B------:R-:W-:Y:S05]  /*155a0*/  BSYNC B0 ;  /* 0x0000000000007941 */ /* 0x000fea0003800000 */
.L_x_5195:
        /* <DEDUP_REMOVED lines=10> */
[----:B0-----:R-:W-:Y:S01]  /*15650*/  STG.E.U8 desc[UR36][R22.64], R17 ;  /* 0x0000001116007986 */ /* 0x001fe2000c101124 */
[----:B------:R-:W-:Y:S05]  /*15660*/  EXIT ;  /* 0x000000000000794d */ /* 0x000fea0003800000 */
.L_x_5200:
[----:B-1-3-5:R-:W2:Y:S02]  /*15670*/  F2I.S64.F64.TRUNC R16, R16 ;  /* 0x0000001000107311 */ /* 0x02aea4000030d900 */
[----:B--2-4-:R-:W-:-:S05]  /*15680*/  IMAD.MOV.U32 R3, RZ, RZ, R16 ;  /* 0x000000ffff037224 */ /* 0x014fca00078e0010 */
[----:B------:R-:W-:Y:S01]  /*15690*/  STG.E.U8 desc[UR36][R22.64], R3 ;  /* 0x0000000316007986 */ /* 0x000fe2000c101124 */
[----:B------:R-:W-:Y:S05]  /*156a0*/  EXIT ;  /* 0x000000000000794d */ /* 0x000fea0003800000 */
.L_x_5199:
[----:B------:R-:W-:-:S13]  /*156b0*/  ISETP.NE.AND P0, PT, R0, 0x2, PT ;  /* 0x000000020000780c */ /* 0x000fda0003f05270 */
[----:B------:R-:W-:Y:S05]  /*156c0*/  @!P0 BRA `(.L_x_5202) ;  /* 0x0000000000288947 */ /* 0x000fea0003800000 */
[----:B------:R-:W-:-:S13]  /*156d0*/  ISETP.NE.AND P0, PT, R0, 0x3, PT ;  /* 0x000000030000780c */ /* 0x000fda0003f05270 */
[----:B------:R-:W-:Y:S05]  /*156e0*/  @!P0 BRA `(.L_x_5203) ;  /* 0x0000000000148947 */ /* 0x000fea0003800000 */
[----:B------:R-:W-:-:S13]  /*156f0*/  ISETP.NE.AND P0, PT, R0, 0x4, PT ;  /* 0x000000040000780c */ /* 0x000fda0003f05270 */
[----:B------:R-:W-:Y:S05]  /*15700*/  @P0 BRA `(.L_x_5201) ;  /* 0x0000000c00980947 */ /* 0x000fea0003800000 */
[----:B-1-3-5:R-:W0:Y:S02]  /*15710*/  F2I.S64.F64.TRUNC R16, R16 ;  /* 0x0000001000107311 */ /* 0x02ae24000030d900 */
[----:B0-----:R-:W-:Y:S01]  /*15720*/  STG.E.64 desc[UR36][R22.64], R16 ;  /* 0x0000001016007986 */ /* 0x001fe2000c101b24 */
[----:B------:R-:W-:Y:S05]  /*15730*/  EXIT ;  /* 0x000000000000794d */ /* 0x000fea0003800000 */
.L_x_5203:
[----:B-1-3-5:R-:W0:Y:S02]  /*15740*/  F2I.F64.TRUNC R17, R16 ;  /* 0x0000001000117311 */ /* 0x02ae24000030d100 */
[----:B0-----:R-:W-:Y:S01]  /*15750*/  STG.E desc[UR36][R22.64], R17 ;  /* 0x0000001116007986 */ /* 0x001fe2000c101924 */
[----:B------:R-:W-:Y:S05]  /*15760*/  EXIT ;  /* 0x000000000000794d */ /* 0x000fea0003800000 */
.L_x_5202:
[----:B-1-3-5:R-:W0:Y:S02]  /*15770*/  F2I.F64.TRUNC R17, R16 ;  /* 0x0000001000117311 */ /* 0x02ae24000030d100 */
[----:B0-----:R-:W-:Y:S01]  /*15780*/  STG.E.U16 desc[UR36][R22.64], R17 ;  /* 0x0000001116007986 */ /* 0x001fe2000c101524 */
[----:B------:R-:W-:Y:S05]  /*15790*/  EXIT ;  /* 0x000000000000794d */ /* 0x000fea0003800000 */
.L_x_5198:
        /* <DEDUP_REMOVED lines=11> */
[----:B------:R-:W-:Y:S01]  /*15850*/  STG.E desc[UR36][R22.64], R3 ;  /* 0x0000000316007986 */ /* 0x000fe2000c101924 */
[----:B------:R-:W-:Y:S05]  /*15860*/  EXIT ;  /* 0x000000000000794d */ /* 0x000fea0003800000 */
.L_x_5205:
[----:B------:R-:W-:Y:S01]  /*15870*/  UMOV UR4, 0xf0000000 ;  /* 0xf000000000047882 */ /* 0x000fe20000000000 */
[----:B------:R-:W-:Y:S01]  /*15880*/  UMOV UR5, 0x380fffff ;  /* 0x380fffff00057882 */ /* 0x000fe20000000000 */
[----:B-1-3-5:R-:W0:Y:S01]  /*15890*/  F2F.F32.F64 R0, R16 ;  /* 0x0000001000007310 */ /* 0x02ae220000301000 */
[----:B------:R-:W-:-:S14]  /*158a0*/  DSETP.GEU.AND P0, PT, |R16|, UR4, PT ;  /* 0x0000000410007e2a */ /* 0x000fdc000bf0e200 */
[----:B0-----:R-:W-:-:S05]  /*158b0*/  @!P0 FMUL R0, R0, 1.175494350822287508e-38 ;  /* 0x0080000000008820 */ /* 0x001fca0000400000 */
[----:B------:R-:W-:-:S05]  /*158c0*/  F2FP.F16.F32.PACK_AB R0, RZ, R0 ;  /* 0x00000000ff00723e */ /* 0x000fca00000000ff */
[----:B------:R-:W-:Y:S01]  /*158d0*/  STG.E.U16 desc[UR36][R22.64], R0 ;  /* 0x0000000016007986 */ /* 0x000fe2000c101524 */
[----:B------:R-:W-:Y:S05]  /*158e0*/  EXIT ;  /* 0x000000000000794d */ /* 0x000fea0003800000 */
.L_x_5204:
        /* <DEDUP_REMOVED lines=14> */
[----:B------:R-:W-:Y:S01]  /*159d0*/  STG.E.64 desc[UR36][R22.64], R2 ;  /* 0x0000000216007986 */ /* 0x000fe2000c101b24 */
[----:B------:R-:W-:Y:S05]  /*159e0*/  EXIT ;  /* 0x000000000000794d */ /* 0x000fea0003800000 */
.L_x_5207:
        /* <DEDUP_REMOVED lines=9> */
[----:B------:R-:W-:Y:S01]  /*15a80*/  STG.E desc[UR36][R22.64], R3 ;  /* 0x0000000316007986 */ /* 0x000fe2000c101924 */
[----:B------:R-:W-:Y:S05]  /*15a90*/  EXIT ;  /* 0x000000000000794d */ /* 0x000fea0003800000 */
.L_x_5206:
[----:B-1-3-5:R-:W-:Y:S01]  /*15aa0*/  STG.E.64 desc[UR36][R22.64], R16 ;  /* 0x0000001016007986 */ /* 0x02afe2000c101b24 */
[----:B------:R-:W-:Y:S05]  /*15ab0*/  EXIT ;  /* 0x000000000000794d */ /* 0x000fea0003800000 */
.L_x_5197:
        /* <DEDUP_REMOVED lines=10> */
[----:B--2-4-:R-:W-:-:S05]  /*15b60*/  SEL R3, RZ, 0x1, !P0 ;  /* 0x00000001ff037807 */ /* 0x014fca0004000000 */
[----:B------:R-:W-:Y:S01]  /*15b70*/  STG.E.U8 desc[UR36][R22.64], R3 ;  /* 0x0000000316007986 */ /* 0x000fe2000c101124 */
[----:B------:R-:W-:Y:S05]  /*15b80*/  EXIT ;  /* 0x000000000000794d */ /* 0x000fea0003800000 */
.L_x_5210:
[----:B-1-3-5:R-:W-:Y:S01]  /*15b90*/  STG.E.128 desc[UR36][R22.64], R16 ;  /* 0x0000001016007986 */ /* 0x02afe2000c101d24 */
[----:B------:R-:W-:Y:S05]  /*15ba0*/  EXIT ;  /* 0x000000000000794d */ /* 0x000fea0003800000 */
.L_x_5209:
        /* <DEDUP_REMOVED lines=12> */
[C---:B--2-4-:R-:W-:Y:S02]  /*15c70*/  LOP3.LUT R2, R5.reuse, 0x7fffffff, RZ, 0xc0, !PT ;  /* 0x7fffffff05027812 */ /* 0x054fe400078ec0ff */
        /* <DEDUP_REMOVED lines=12> */
.L_x_5214:
[----:B------:R-:W-:Y:S05]  /*15d40*/  BSYNC B0 ;  /* 0x0000000000007941 */ /* 0x000fea0003800000 */
.L_x_5213:
[----:B------:R-:W-:-:S05]  /*15d50*/  LOP3.LUT R3, R0, R3, RZ, 0xfc, !PT ;  /* 0x0000000300037212 */ /* 0x000fca00078efcff */
[----:B------:R-:W-:Y:S01]  /*15d60*/  STG.E.U8 desc[UR36][R22.64], R3 ;  /* 0x0000000316007986 */ /* 0x000fe2000c101124 */
[----:B------:R-:W-:Y:S05]  /*15d70*/  EXIT ;  /* 0x000000000000794d */ /* 0x000fea0003800000 */
.L_x_5212:
        /* <DEDUP_REMOVED lines=17> */
.L_x_5216:
[----:B------:R-:W-:Y:S01]  /*15e90*/  IMAD.MOV.U32 R0, RZ, RZ, 0x7f ;  /* 0x0000007fff007424 */ /* 0x000fe200078e00ff */
[----:B------:R-:W-:-:S04]  /*15ea0*/  ISETP.GT.U32.AND P0, PT, R2, 0x7f800000, PT ;  /* 0x7f8000000200780c */ /* 0x000fc80003f04070 */
[----:B------:R-:W-:-:S09]  /*15eb0*/  SEL R0, R0, 0x7c, P0 ;  /* 0x0000007c00007807 */ /* 0x000fd20000000000 */
.L_x_5217:
[----:B------:R-:W-:Y:S05]  /*15ec0*/  BSYNC B0 ;  /* 0x0000000000007941 */ /* 0x000fea0003800000 */
.L_x_5215:
[----:B------:R-:W-:-:S04]  /*15ed0*/  LOP3.LUT R2, R3, 0x80000000, RZ, 0xc0, !PT ;  /* 0x8000000003027812 */ /* 0x000fc800078ec0ff */
[----:B------:R-:W-:-:S04]  /*15ee0*/  SHF.R.U32.HI R3, RZ, 0x18, R2 ;  /* 0x00000018ff037819 */ /* 0x000fc80000011602 */
[----:B------:R-:W-:-:S05]  /*15ef0*/  LOP3.LUT R3, R0, R3, RZ, 0xfc, !PT ;  /* 0x0000000300037212 */ /* 0x000fca00078efcff */
[----:B------:R-:W-:Y:S01]  /*15f00*/  STG.E.U8 desc[UR36][R22.64], R3 ;  /* 0x0000000316007986 */ /* 0x000fe2000c101124 */
[----:B------:R-:W-:Y:S05]  /*15f10*/  EXIT ;  /* 0x000000000000794d */ /* 0x000fea0003800000 */
.L_x_5211:
[----:B------:R-:W-:Y:S01]  /*15f20*/  UMOV UR4, 0xf0000000 ;  /* 0xf000000000047882 */ /* 0x000fe20000000000 */
[----:B------:R-:W-:Y:S01]  /*15f30*/  UMOV UR5, 0x380fffff ;  /* 0x380fffff00057882 */ /* 0x000fe20000000000 */
[----:B-1-3-5:R-:W0:Y:S01]  /*15f40*/  F2F.F32.F64 R0, R16 ;  /* 0x0000001000007310 */ /* 0x02ae220000301000 */
[----:B------:R-:W-:-:S14]  /*15f50*/  DSETP.GEU.AND P0, PT, |R16|, UR4, PT ;  /* 0x0000000410007e2a */ /* 0x000fdc000bf0e200 */
[----:B0-----:R-:W-:-:S05]  /*15f60*/  @!P0 FMUL R0, R0, 1.175494350822287508e-38 ;  /* 0x0080000000008820 */ /* 0x001fca0000400000 */
[----:B------:R-:W-:-:S05]  /*15f70*/  F2FP.BF16.F32.PACK_AB R0, RZ, R0 ;  /* 0x00000000ff00723e */ /* 0x000fca00000010ff */
[----:B------:R-:W-:Y:S01]  /*15f80*/  STG.E.U16 desc[UR36][R22.64], R0 ;  /* 0x0000000016007986 */ /* 0x000fe2000c101524 */
[----:B------:R-:W-:Y:S05]  /*15f90*/  EXIT ;  /* 0x000000000000794d */ /* 0x000fea0003800000 */
.L_x_5208:
        /* <DEDUP_REMOVED lines=9> */
[----:B0-----:R-:W-:Y:S01]  /*16030*/  STG.E.U16 desc[UR36][R22.64], R17 ;  /* 0x0000001116007986 */ /* 0x001fe2000c101524 */
[----:B------:R-:W-:Y:S05]  /*16040*/  EXIT ;  /* 0x000000000000794d */ /* 0x000fea0003800000 */
.L_x_5220:
        /* <DEDUP_REMOVED lines=21> */
.L_x_5223:
[----:B------:R-:W-:-:S04]  /*161a0*/  LOP3.LUT R2, R3, 0x80000000, RZ, 0xc0, !PT ;  /* 0x8000000003027812 */ /* 0x000fc800078ec0ff */
[----:B------:R-:W-:-:S04]  /*161b0*/  SHF.R.U32.HI R3, RZ, 0x18, R2 ;  /* 0x00000018ff037819 */ /* 0x000fc80000011602 */
[----:B------:R-:W-:-:S04]  /*161c0*/  LOP3.LUT R0, R0, R3, RZ, 0xfc, !PT ;  /* 0x0000000300007212 */ /* 0x000fc800078efcff */
[----:B------:R-:W-:-:S07]  /*161d0*/  PRMT R11, R0, 0x7610, R11 ;  /* 0x00007610000b7816 */ /* 0x000fce000000000b */
.L_x_5222:
[----:B------:R-:W-:Y:S05]  /*161e0*/  BSYNC B0 ;  /* 0x0000000000007941 */ /* 0x000fea0003800000 */
.L_x_5221:
[----:B------:R-:W-:Y:S01]  /*161f0*/  STG.E.U8 desc[UR36][R22.64], R11 ;  /* 0x0000000b16007986 */ /* 0x000fe2000c101124 */
[----:B------:R-:W-:Y:S05]  /*16200*/  EXIT ;  /* 0x000000000000794d */ /* 0x000fea0003800000 */
.L_x_5219:
        /* <DEDUP_REMOVED lines=21> */
.L_x_5226:
[----:B------:R-:W-:-:S04]  /*16360*/  LOP3.LUT R2, R3, 0x80000000, RZ, 0xc0, !PT ;  /* 0x8000000003027812 */ /* 0x000fc800078ec0ff */
[----:B------:R-:W-:-:S04]  /*16370*/  SHF.R.U32.HI R3, RZ, 0x18, R2 ;  /* 0x00000018ff037819 */ /* 0x000fc80000011602 */
[----:B------:R-:W-:-:S04]  /*16380*/  LOP3.LUT R0, R0, R3, RZ, 0xfc, !PT ;  /* 0x0000000300007212 */ /* 0x000fc800078efcff */
[----:B------:R-:W-:-:S07]  /*16390*/  PRMT R11, R0, 0x7610, R11 ;  /* 0x00007610000b7816 */ /* 0x000fce000000000b */
.L_x_5225:
[----:B------:R-:W-:Y:S05]  /*163a0*/  BSYNC B0 ;  /* 0x0000000000007941 */ /* 0x000fea0003800000 */
.L_x_5224:
[----:B------:R-:W-:Y:S01]  /*163b0*/  STG.E.U8 desc[UR36][R22.64], R11 ;  /* 0x0000000b16007986 */ /* 0x000fe2000c101124 */
[----:B------:R-:W-:Y:S05]  /*163c0*/  EXIT ;  /* 0x000000000000794d */ /* 0x000fea0003800000 */
.L_x_5218:
        /* <DEDUP_REMOVED lines=11> */
[----:B--2-4-:R-:W-:-:S04]  /*16480*/  SHF.R.U32.HI R2, RZ, 0x17, R4 ;  /* 0x00000017ff027819 */ /* 0x014fc80000011604 */
        /* <DEDUP_REMOVED lines=14> */
.L_x_5201:
[----:B------:R-:W-:Y:S01]  /*16570*/  MOV R0, 0x0 ;  /* 0x0000000000007802 */ /* 0x000fe20000000f00 */
[----:B------:R-:W-:Y:S01]  /*16580*/  ULDC.64 UR4, c[0x4][0x4e8] ;  /* 0x01013a0000047ab9 */ /* 0x000fe20000000a00 */
[----:B------:R-:W-:Y:S01]  /*16590*/  ULDC.64 UR6, c[0x4][0x398] ;  /* 0x0100e60000067ab9 */ /* 0x000fe20000000a00 */
[----:B------:R-:W-:Y:S01]  /*165a0*/  IMAD.U32 R4, RZ, RZ, UR4 ;  /* 0x00000004ff047e24 */ /* 0x000fe2000f8e00ff */
[----:B--2-45:R0:W2:Y:S01]  /*165b0*/  LDC.64 R2, c[0x4][R0] ;  /* 0x0100000000027b82 */ /* 0x0340a20000000a00 */
        /* <DEDUP_REMOVED lines=10> */
[----:B-123--:R-:W-:Y:S05]  /*16660*/  CALL.ABS.NOINC R2 ;  /* 0x0000000002007343 */ /* 0x00efea0003c00000 */
.L_x_5229:
[----:B------:R-:W-:Y:S05]  /*16670*/  EXIT ;  /* 0x000000000000794d */ /* 0x000fea0003800000 */
.L_x_5228:
[----:B-1-3-5:R-:W0:Y:S02]  /*16680*/  F2I.U64.F64.TRUNC R16, R16 ;  /* 0x0000001000107311 */ /* 0x02ae24000030d800 */
[----:B0-----:R-:W-:Y:S01]  /*16690*/  STG.E.64 desc[UR36][R22.64], R16 ;  /* 0x0000001016007986 */ /* 0x001fe2000c101b24 */
[----:B------:R-:W-:Y:S05]  /*166a0*/  EXIT ;  /* 0x000000000000794d */ /* 0x000fea0003800000 */
.L_x_5227:
[----:B-1-3-5:R-:W0:Y:S02]  /*166b0*/  F2I.U32.F64.TRUNC R17, R16 ;  /* 0x0000001000117311 */ /* 0x02ae24000030d000 */
[----:B0-----:R-:W-:Y:S01]  /*166c0*/  STG.E desc[UR36][R22.64], R17 ;  /* 0x0000001116007986 */ /* 0x001fe2000c101924 */
[----:B------:R-:W-:Y:S05]  /*166d0*/  EXIT ;  /* 0x000000000000794d */ /* 0x000fea0003800000 */
.L_x_5230:
        /* <DEDUP_REMOVED lines=10> */
.L_x_28022:


//--------------------- .text._ZN2at6native27unrolled_elementwise_kernelIZZZNS0_28launch_masked_scatter_kernelERKNS_10TensorBaseES4_S4_S4_ENKUlvE_clEvENKUlvE6_clEvEUlN3c107complexIdEEblE_St5arrayIPcLm4EELi4E23TrivialOffsetCalculatorILi3EjESE_ILi1EjENS0_6memory12LoadWithCastILi3EEENSH_13StoreWithCastILi1EEEEEviT_T0_T2_T3_T4_T5_ --------------------------
	.section	.text._ZN2at6native27unrolled_elementwise_kernelIZZZNS0_28launch_masked_scatter_kernelERKNS_10TensorBaseES4_S4_S4_ENKUlvE_clEvENKUlvE6_clEvEUlN3c107complexIdEEblE_St5arrayIPcLm4EELi4E23TrivialOffsetCalculatorILi3EjESE_ILi1EjENS0_6memory12LoadWithCastILi3EEENSH_13StoreWithCastILi1EEEEEviT_T0_T2_T3_T4_T5_,"ax",@progbits
	.align	128
        .global         _ZN2at6native27unrolled_elementwise_kernelIZZZNS0_28launch_masked_scatter_kernelERKNS_10TensorBaseES4_S4_S4_ENKUlvE_clEvENKUlvE6_clEvEUlN3c107complexIdEEblE_St5arrayIPcLm4EELi4E23TrivialOffsetCalculatorILi3EjESE_ILi1EjENS0_6memory12LoadWithCastILi3EEENSH_13StoreWithCastILi1EEEEEviT_T0_T2_T3_T4_T5_
        .type           _ZN2at6native27unrolled_elementwise_kernelIZZZNS0_28launch_masked_scatter_kernelERKNS_10TensorBaseES4_S4_S4_ENKUlvE_clEvENKUlvE6_clEvEUlN3c107complexIdEEblE_St5arrayIPcLm4EELi4E23TrivialOffsetCalculatorILi3EjESE_ILi1EjENS0_6memory12LoadWithCastILi3EEENSH_13StoreWithCastILi1EEEEEviT_T0_T2_T3_T4_T5_,@function
        .size           _ZN2at6native27unrolled_elementwise_kernelIZZZNS0_28launch_masked_scatter_kernelERKNS_10TensorBaseES4_S4_S4_ENKUlvE_clEvENKUlvE6_clEvEUlN3c107complexIdEEblE_St5arrayIPcLm4EELi4E23TrivialOffsetCalculatorILi3EjESE_ILi1EjENS0_6memory12LoadWithCastILi3EEENSH_13StoreWithCastILi1EEEEEviT_T0_T2_T3_T4_T5_,(.L_x_28023 - _ZN2at6native27unrolled_elementwise_kernelIZZZNS0_28launch_masked_scatter_kernelERKNS_10TensorBaseES4_S4_S4_ENKUlvE_clEvENKUlvE6_clEvEUlN3c107complexIdEEblE_St5arrayIPcLm4EELi4E23TrivialOffsetCalculatorILi3EjESE_ILi1EjENS0_6memory12LoadWithCastILi3EEENSH_13StoreWithCastILi1EEEEEviT_T0_T2_T3_T4_T5_)
        .other          _ZN2at6native27unrolled_elementwise_kernelIZZZNS0_28launch_masked_scatter_kernelERKNS_10TensorBaseES4_S4_S4_ENKUlvE_clEvENKUlvE6_clEvEUlN3c107complexIdEEblE_St5arrayIPcLm4EELi4E23TrivialOffsetCalculatorILi3EjESE_ILi1EjENS0_6memory12LoadWithCastILi3EEENSH_13StoreWithCastILi1EEEEEviT_T0_T2_T3_T4_T5_,@"STO_CUDA_ENTRY STV_DEFAULT"
_ZN2at6native27unrolled_elementwise_kernelIZZZNS0_28launch_masked_scatter_kernelERKNS_10TensorBaseES4_S4_S4_ENKUlvE_clEvENKUlvE6_clEvEUlN3c107complexIdEEblE_St5arrayIPcLm4EELi4E23TrivialOffsetCalculatorILi3EjESE_ILi1EjENS0_6memory12LoadWithCastILi3EEENSH_13StoreWithCastILi1EEEEEviT_T0_T2_T3_T4_T5_:
.text._ZN2at6native27unrolled_elementwise_kernelIZZZNS0_28launch_masked_scatter_kernelERKNS_10TensorBaseES4_S4_S4_ENKUlvE_clEvENKUlvE6_clEvEUlN3c107complexIdEEblE_St5arrayIPcLm4EELi4E23TrivialOffsetCalculatorILi3EjESE_ILi1EjENS0_6memory12LoadWithCastILi3EEENSH_13StoreWithCastILi1EEEEEviT_T0_T2_T3_T4_T5_:
        /* <DEDUP_REMOVED lines=11> */
[----:B------:R-:W-:Y:S02]  /*00b0*/  CS2R R18, SRZ ;  /* 0x0000000000127805 */ /* 0x000fe4000001ff00 */
[----:B------:R-:W-:Y:S02]  /*00c0*/  CS2R R26, SRZ ;  /* 0x00000000001a7805 */ /* 0x000fe4000001ff00 */
[----:B------:R-:W-:-:S03]  /*00d0*/  CS2R R24, SRZ ;  /* 0x0000000000187805 */ /* 0x000fc6000001ff00 */
        /* <DEDUP_REMOVED lines=24> */
[----:B--2---:R1:W2:Y:S01]  /*0260*/  I2F.F64.S16 R24, R4 ;  /* 0x0000000400187312 */ /* 0x0042a20000101c00 */
[----:B------:R-:W-:Y:S05]  /*0270*/  BRA `(.L_x_5238) ;  /* 0x0000000c00d87947 */ /* 0x000fea0003800000 */
.L_x_5236:
[----:B------:R-:W2:Y:S01]  /*0280*/  LDG.E.U8 R4, desc[UR36][R4.64] ;  /* 0x0000002404047981 */ /* 0x000ea2000c1e1100 */
[----:B------:R-:W-:Y:S01]  /*0290*/  CS2R R26, SRZ ;  /* 0x00000000001a7805 */ /* 0x000fe2000001ff00 */
[----:B--2---:R1:W2:Y:S01]  /*02a0*/  I2F.F64.U16 R24, R4 ;  /* 0x0000000400187312 */ /* 0x0042a20000101800 */
[----:B------:R-:W-:Y:S05]  /*02b0*/  BRA `(.L_x_5238) ;  /* 0x0000000c00c87947 */ /* 0x000fea0003800000 */
.L_x_5235:
        /* <DEDUP_REMOVED lines=8> */
[----:B--2---:R-:W1:Y:S01]  /*0340*/  I2F.F64.S64 R24, R24 ;  /* 0x0000001800187312 */ /* 0x004e620000301c00 */
[----:B------:R-:W-:Y:S05]  /*0350*/  BRA `(.L_x_5238) ;  /* 0x0000000c00a07947 */ /* 0x000fea0003800000 */
.L_x_5240:
[----:B------:R-:W2:Y:S01]  /*0360*/  LDG.E R4, desc[UR36][R4.64] ;  /* 0x0000002404047981 */ /* 0x000ea2000c1e1900 */
[----:B------:R-:W-:Y:S01]  /*0370*/  CS2R R26, SRZ ;  /* 0x00000000001a7805 */ /* 0x000fe2000001ff00 */
[----:B--2---:R2:W3:Y:S01]  /*0380*/  I2F.F64 R24, R4 ;  /* 0x0000000400187312 */ /* 0x0044e20000201c00 */
[----:B------:R-:W-:Y:S05]  /*0390*/  BRA `(.L_x_5238) ;  /* 0x0000000c00907947 */ /* 0x000fea0003800000 */
.L_x_5239:
[----:B------:R-:W2:Y:S01]  /*03a0*/  LDG.E.U16 R4, desc[UR36][R4.64] ;  /* 0x0000002404047981 */ /* 0x000ea2000c1e1500 */
[----:B------:R-:W-:Y:S01]  /*03b0*/  CS2R R26, SRZ ;  /* 0x00000000001a7805 */ /* 0x000fe2000001ff00 */
[----:B--2---:R1:W2:Y:S01]  /*03c0*/  I2F.F64.S16 R24, R4 ;  /* 0x0000000400187312 */ /* 0x0042a20000101c00 */
[----:B------:R-:W-:Y:S05]  /*03d0*/  BRA `(.L_x_5238) ;  /* 0x0000000c00807947 */ /* 0x000fea0003800000 */
.L_x_5234:
        /* <DEDUP_REMOVED lines=9> */
[----:B------:R-:W1:Y:S01]  /*0470*/  F2F.F64.F32 R24, R24 ;  /* 0x0000001800187310 */ /* 0x000e620000201800 */
[----:B------:R-:W-:Y:S05]  /*0480*/  BRA `(.L_x_5238) ;  /* 0x0000000c00547947 */ /* 0x000fea0003800000 */
.L_x_5242:
[----:B------:R-:W2:Y:S01]  /*0490*/  LDG.E.U16 R0, desc[UR36][R4.64] ;  /* 0x0000002404007981 */ /* 0x000ea2000c1e1500 */
[----:B------:R-:W-:Y:S01]  /*04a0*/  CS2R R26, SRZ ;  /* 0x00000000001a7805 */ /* 0x000fe2000001ff00 */
[----:B--2---:R-:W-:-:S05]  /*04b0*/  HADD2.F32 R0, -RZ, R0.H0_H0 ;  /* 0x20000000ff007230 */ /* 0x004fca0000004100 */
[----:B------:R-:W-:-:S04]  /*04c0*/  FMUL.FTZ R0, R0, 1 ;  /* 0x3f80000000007820 */ /* 0x000fc80000410000 */
[----:B------:R1:W2:Y:S01]  /*04d0*/  F2F.F64.F32 R24, R0 ;  /* 0x0000000000187310 */ /* 0x0002a20000201800 */
[----:B------:R-:W-:Y:S05]  /*04e0*/  BRA `(.L_x_5238) ;  /* 0x0000000c003c7947 */ /* 0x000fea0003800000 */
.L_x_5241:
        /* <DEDUP_REMOVED lines=12> */
.L_x_5244:
[----:B------:R-:W2:Y:S02]  /*05b0*/  LDG.E R0, desc[UR36][R4.64] ;  /* 0x0000002404007981 */ /* 0x000ea4000c1e1900 */
[--C-:B--2---:R-:W-:Y:S02]  /*05c0*/  HADD2.F32 R3, -RZ, R0.reuse.H1_H1 ;  /* 0x30000000ff037230 */ /* 0x104fe40000004100 */
[----:B------:R-:W-:-:S03]  /*05d0*/  HADD2.F32 R0, -RZ, R0.H0_H0 ;  /* 0x20000000ff007230 */ /* 0x000fc60000004100 */
[----:B------:R-:W-:Y:S02]  /*05e0*/  FMUL.FTZ R3, R3, 1 ;  /* 0x3f80000003037820 */ /* 0x000fe40000410000 */
[----:B------:R-:W-:Y:S02]  /*05f0*/  FMUL.FTZ R0, R0, 1 ;  /* 0x3f80000000007820 */ /* 0x000fe40000410000 */
[----:B------:R1:W2:Y:S08]  /*0600*/  F2F.F64.F32 R26, R3 ;  /* 0x00000003001a7310 */ /* 0x0002b00000201800 */
[----:B------:R1:W3:Y:S01]  /*0610*/  F2F.F64.F32 R24, R0 ;  /* 0x0000000000187310 */ /* 0x0002e20000201800 */
[----:B------:R-:W-:Y:S05]  /*0620*/  BRA `(.L_x_5238) ;  /* 0x0000000800ec7947 */ /* 0x000fea0003800000 */
.L_x_5243:
[----:B------:R1:W5:Y:S01]  /*0630*/  LDG.E.64 R24, desc[UR36][R4.64] ;  /* 0x0000002404187981 */ /* 0x000362000c1e1b00 */
[----:B------:R-:W-:Y:S01]  /*0640*/  CS2R R26, SRZ ;  /* 0x00000000001a7805 */ /* 0x000fe2000001ff00 */
[----:B------:R-:W-:Y:S06]  /*0650*/  BRA `(.L_x_5238) ;  /* 0x0000000800e07947 */ /* 0x000fec0003800000 */
.L_x_5233:
        /* <DEDUP_REMOVED lines=14> */
.L_x_5247:
[----:B------:R1:W5:Y:S01]  /*0740*/  LDG.E.128 R24, desc[UR36][R4.64] ;  /* 0x0000002404187981 */ /* 0x000362000c1e1d00 */
[----:B------:R-:W-:Y:S05]  /*0750*/  BRA `(.L_x_5238) ;  /* 0x0000000800a07947 */ /* 0x000fea0003800000 */
.L_x_5246:
        /* <DEDUP_REMOVED lines=27> */
[----:B------:R1:W2:Y:S01]  /*0910*/  F2F.F64.F32 R24, R7 ;  /* 0x0000000700187310 */ /* 0x0002a20000201800 */
[----:B------:R-:W-:Y:S05]  /*0920*/  BRA `(.L_x_5238) ;  /* 0x00000008002c7947 */ /* 0x000fea0003800000 */
.L_x_5249:
        /* <DEDUP_REMOVED lines=14> */
[----:B------:R1:W2:Y:S01]  /*0a10*/  F2F.F64.F32 R24, R0 ;  /* 0x0000000000187310 */ /* 0x0002a20000201800 */
[----:B------:R-:W-:Y:S05]  /*0a20*/  BRA `(.L_x_5238) ;  /* 0x0000000400ec7947 */ /* 0x000fea0003800000 */
.L_x_5248:
[----:B------:R-:W2:Y:S01]  /*0a30*/  LDG.E.U16 R0, desc[UR36][R4.64] ;  /* 0x0000002404007981 */ /* 0x000ea2000c1e1500 */
[----:B------:R-:W-:Y:S01]  /*0a40*/  CS2R R26, SRZ ;  /* 0x00000000001a7805 */ /* 0x000fe2000001ff00 */
[----:B--2---:R-:W-:-:S04]  /*0a50*/  IMAD.U32 R0, R0, 0x10000, RZ ;  /* 0x0001000000007824 */ /* 0x004fc800078e00ff */
[----:B------:R-:W-:-:S04]  /*0a60*/  FMUL.FTZ R0, R0, 1 ;  /* 0x3f80000000007820 */ /* 0x000fc80000410000 */
[----:B------:R1:W2:Y:S01]  /*0a70*/  F2F.F64.F32 R24, R0 ;  /* 0x0000000000187310 */ /* 0x0002a20000201800 */
[----:B------:R-:W-:Y:S05]  /*0a80*/  BRA `(.L_x_5238) ;  /* 0x0000000400d47947 */ /* 0x000fea0003800000 */
.L_x_5245:
        /* <DEDUP_REMOVED lines=10> */
[----:B--2---:R1:W2:Y:S01]  /*0b30*/  I2F.F64.U16 R24, R4 ;  /* 0x0000000400187312 */ /* 0x0042a20000101800 */
[----:B------:R-:W-:Y:S05]  /*0b40*/  BRA `(.L_x_5238) ;  /* 0x0000000400a47947 */ /* 0x000fea0003800000 */
.L_x_5252:
        /* <DEDUP_REMOVED lines=21> */
.L_x_5256:
[----:B------:R-:W-:Y:S05]  /*0ca0*/  BSYNC B1 ;  /* 0x0000000000017941 */ /* 0x000fea0003800000 */
.L_x_5255:
[----:B------:R-:W-:Y:S01]  /*0cb0*/  LEA R5, R0, 0x3b800000, 0x17 ;  /* 0x3b80000000057811 */ /* 0x000fe200078eb8ff */
[----:B------:R-:W-:-:S05]  /*0cc0*/  IMAD.SHL.U32 R0, R3, 0x100000, RZ ;  /* 0x0010000003007824 */ /* 0x000fca00078e00ff */
[----:B------:R-:W-:-:S07]  /*0cd0*/  LOP3.LUT R0, R5, R0, R6, 0xfe, !PT ;  /* 0x0000000005007212 */ /* 0x000fce00078efe06 */
.L_x_5254:
[----:B------:R-:W-:Y:S05]  /*0ce0*/  BSYNC B0 ;  /* 0x0000000000007941 */ /* 0x000fea0003800000 */
.L_x_5253:
[----:B------:R-:W-:Y:S01]  /*0cf0*/  FMUL.FTZ R0, R0, 1 ;  /* 0x3f80000000007820 */ /* 0x000fe20000410000 */
[----:B------:R-:W-:-:S03]  /*0d00*/  CS2R R26, SRZ ;  /* 0x00000000001a7805 */ /* 0x000fc6000001ff00 */
[----:B------:R1:W2:Y:S01]  /*0d10*/  F2F.F64.F32 R24, R0 ;  /* 0x0000000000187310 */ /* 0x0002a20000201800 */
[----:B------:R-:W-:Y:S05]  /*0d20*/  BRA `(.L_x_5238) ;  /* 0x00000004002c7947 */ /* 0x000fea0003800000 */
.L_x_5251:
        /* <DEDUP_REMOVED lines=21> */
.L_x_5260:
[----:B------:R-:W-:Y:S05]  /*0e80*/  BSYNC B1 ;  /* 0x0000000000017941 */ /* 0x000fea0003800000 */
.L_x_5259:
[----:B------:R-:W-:Y:S01]  /*0e90*/  LEA R5, R0, 0x37800000, 0x17 ;  /* 0x3780000000057811 */ /* 0x000fe200078eb8ff */
[----:B------:R-:W-:-:S05]  /*0ea0*/  IMAD.SHL.U32 R0, R3, 0x200000, RZ ;  /* 0x0020000003007824 */ /* 0x000fca00078e00ff */
[----:B------:R-:W-:-:S07]  /*0eb0*/  LOP3.LUT R0, R5, R0, R6, 0xfe, !PT ;  /* 0x0000000005007212 */ /* 0x000fce00078efe06 */
.L_x_5258:
[----:B------:R-:W-:Y:S05]  /*0ec0*/  BSYNC B0 ;  /* 0x0000000000007941 */ /* 0x000fea0003800000 */
.L_x_5257:
[----:B------:R-:W-:Y:S01]  /*0ed0*/  FMUL.FTZ R0, R0, 1 ;  /* 0x3f80000000007820 */ /* 0x000fe20000410000 */
[----:B------:R-:W-:-:S03]  /*0ee0*/  CS2R R26, SRZ ;  /* 0x00000000001a7805 */ /* 0x000fc6000001ff00 */
[----:B------:R1:W2:Y:S01]  /*0ef0*/  F2F.F64.F32 R24, R0 ;  /* 0x0000000000187310 */ /* 0x0002a20000201800 */
[----:B------:R-:W-:Y:S05]  /*0f00*/  BRA `(.L_x_5238) ;  /* 0x0000000000b47947 */ /* 0x000fea0003800000 */
.L_x_5250:
        /* <DEDUP_REMOVED lines=14> */
.L_x_5264:
[----:B------:R-:W-:Y:S05]  /*0ff0*/  BSYNC B0 ;  /* 0x0000000000007941 */ /* 0x000fea0003800000 */
.L_x_5263:
[----:B------:R-:W-:Y:S01]  /*1000*/  FMUL.FTZ R0, R0, 1 ;  /* 0x3f80000000007820 */ /* 0x000fe20000410000 */
[----:B------:R-:W-:-:S03]  /*1010*/  CS2R R26, SRZ ;  /* 0x00000000001a7805 */ /* 0x000fc6000001ff00 */
[----:B------:R1:W2:Y:S01]  /*1020*/  F2F.F64.F32 R24, R0 ;  /* 0x0000000000187310 */ /* 0x0002a20000201800 */
[----:B------:R-:W-:Y:S05]  /*1030*/  BRA `(.L_x_5238) ;  /* 0x0000000000687947 */ /* 0x000fea0003800000 */
.L_x_5237:
        /* <DEDUP_REMOVED lines=16> */
.L_x_5265:
[----:B------:R-:W-:Y:S02]  /*1140*/  CS2R R24, SRZ ;  /* 0x0000000000187805 */ /* 0x000fe4000001ff00 */
[----:B------:R-:W-:Y:S01]  /*1150*/  CS2R R26, SRZ ;  /* 0x00000000001a7805 */ /* 0x000fe2000001ff00 */
[----:B------:R-:W-:Y:S06]  /*1160*/  BRA `(.L_x_5238) ;  /* 0x00000000001c7947 */ /* 0x000fec0003800000 */
.L_x_5262:
[----:B------:R-:W2:Y:S01]  /*1170*/  LDG.E.64 R24, desc[UR36][R4.64] ;  /* 0x0000002404187981 */ /* 0x000ea2000c1e1b00 */
[----:B------:R-:W-:Y:S01]  /*1180*/  CS2R R26, SRZ ;  /* 0x00000000001a7805 */ /* 0x000fe2000001ff00 */
[----:B--2---:R-:W1:Y:S01]  /*1190*/  I2F.F64.U64 R24, R24 ;  /* 0x0000001800187312 */ /* 0x004e620000301800 */
[----:B------:R-:W-:Y:S05]  /*11a0*/  BRA `(.L_x_5238) ;  /* 0x00000000000c7947 */ /* 0x000fea0003800000 */
.L_x_5261:
[----:B------:R-:W2:Y:S01]  /*11b0*/  LDG.E R4, desc[UR36][R4.64] ;  /* 0x0000002404047981 */ /* 0x000ea2000c1e1900 */
[----:B------:R-:W-:Y:S01]  /*11c0*/  CS2R R26, SRZ ;  /* 0x00000000001a7805 */ /* 0x000fe2000001ff00 */
[----:B--2---:R1:W2:Y:S06]  /*11d0*/  I2F.F64.U32 R24, R4 ;  /* 0x0000000400187312 */ /* 0x0042ac0000201800 */
.L_x_5238:
        /* <DEDUP_REMOVED lines=20> */
.L_x_5269:
[----:B------:R-:W2:Y:S02]  /*1320*/  LDG.E.U8 R4, desc[UR36][R4.64] ;  /* 0x0000002404047981 */ /* 0x000ea4000c1e1100 */
[----:B--2---:R-:W-:-:S04]  /*1330*/  ISETP.NE.AND P0, PT, R4, RZ, PT ;  /* 0x000000ff0400720c */ /* 0x004fc80003f05270 */
[----:B------:R-:W-:Y:S01]  /*1340*/  P2R R17, PR, RZ, 0x1 ;  /* 0x00000001ff117803 */ /* 0x000fe20000000000 */
[----:B------:R-:W-:Y:S08]  /*1350*/  BRA `(.L_x_5271) ;  /* 0x0000000c00c47947 */ /* 0x000ff00003800000 */
.L_x_5268:
        /* <DEDUP_REMOVED lines=11> */
.L_x_5273:
[----:B------:R-:W2:Y:S02]  /*1410*/  LDG.E R4, desc[UR36][R4.64] ;  /* 0x0000002404047981 */ /* 0x000ea4000c1e1900 */
[----:B--2---:R-:W-:-:S04]  /*1420*/  ISETP.NE.AND P0, PT, R4, RZ, PT ;  /* 0x000000ff0400720c */ /* 0x004fc80003f05270 */
[----:B------:R-:W-:Y:S01]  /*1430*/  P2R R17, PR, RZ, 0x1 ;  /* 0x00000001ff117803 */ /* 0x000fe20000000000 */
[----:B------:R-:W-:Y:S08]  /*1440*/  BRA `(.L_x_5271) ;  /* 0x0000000c00887947 */ /* 0x000ff00003800000 */
.L_x_5272:
[----:B------:R-:W2:Y:S02]  /*1450*/  LDG.E.U16 R4, desc[UR36][R4.64] ;  /* 0x0000002404047981 */ /* 0x000ea4000c1e1500 */
[----:B--2---:R-:W-:-:S04]  /*1460*/  ISETP.NE.AND P0, PT, R4, RZ, PT ;  /* 0x000000ff0400720c */ /* 0x004fc80003f05270 */
[----:B------:R-:W-:Y:S01]  /*1470*/  P2R R17, PR, RZ, 0x1 ;  /* 0x00000001ff117803 */ /* 0x000fe20000000000 */
[----:B------:R-:W-:Y:S08]  /*1480*/  BRA `(.L_x_5271) ;  /* 0x0000000c00787947 */ /* 0x000ff00003800000 */
.L_x_5267:
        /* <DEDUP_REMOVED lines=10> */
.L_x_5275:
[----:B------:R-:W2:Y:S02]  /*1530*/  LDG.E.U16 R0, desc[UR36][R4.64] ;  /* 0x0000002404007981 */ /* 0x000ea4000c1e1500 */
[----:B--2---:R-:W-:-:S05]  /*1540*/  HADD2.F32 R0, -RZ, R0.H0_H0 ;  /* 0x20000000ff007230 */ /* 0x004fca0000004100 */
[----:B------:R-:W-:-:S04]  /*1550*/  FSETP.NEU.FTZ.AND P0, PT, R0, RZ, PT ;  /* 0x000000ff0000720b */ /* 0x000fc80003f1d000 */
[----:B------:R-:W-:Y:S01]  /*1560*/  P2R R17, PR, RZ, 0x1 ;  /* 0x00000001ff117803 */ /* 0x000fe20000000000 */
[----:B------:R-:W-:Y:S08]  /*1570*/  BRA `(.L_x_5271) ;  /* 0x0000000c003c7947 */ /* 0x000ff00003800000 */
.L_x_5274:
        /* <DEDUP_REMOVED lines=12> */
.L_x_5277:
        /* <DEDUP_REMOVED lines=11> */
.L_x_5276:
[----:B------:R-:W2:Y:S02]  /*16f0*/  LDG.E.64 R4, desc[UR36][R4.64] ;  /* 0x0000002404047981 */ /* 0x000ea4000c1e1b00 */
[----:B--2---:R-:W-:-:S06]  /*1700*/  DSETP.NEU.AND P0, PT, R4, RZ, PT ;  /* 0x000000ff0400722a */ /* 0x004fcc0003f0d000 */
[----:B------:R-:W-:Y:S01]  /*1710*/  P2R R17, PR, RZ, 0x1 ;  /* 0x00000001ff117803 */ /* 0x000fe20000000000 */
[----:B------:R-:W-:Y:S07]  /*1720*/  BRA `(.L_x_5271) ;  /* 0x0000000800d07947 */ /* 0x000fee0003800000 */
.L_x_5266:
        /* <DEDUP_REMOVED lines=12> */
.L_x_5280:
[----:B------:R-:W2:Y:S02]  /*17f0*/  LDG.E.128 R4, desc[UR36][R4.64] ;  /* 0x0000002404047981 */ /* 0x000ea4000c1e1d00 */
[----:B--2---:R-:W-:-:S06]  /*1800*/  DSETP.NEU.AND P0, PT, R6, RZ, PT ;  /* 0x000000ff0600722a */ /* 0x004fcc0003f0d000 */
[----:B------:R-:W-:-:S06]  /*1810*/  DSETP.NEU.OR P0, PT, R4, RZ, P0 ;  /* 0x000000ff0400722a */ /* 0x000fcc000070d400 */
[----:B------:R-:W-:Y:S01]  /*1820*/  P2R R17, PR, RZ, 0x1 ;  /* 0x00000001ff117803 */ /* 0x000fe20000000000 */
[----:B------:R-:W-:Y:S07]  /*1830*/  BRA `(.L_x_5271) ;  /* 0x00000008008c7947 */ /* 0x000fee0003800000 */
.L_x_5279:
        /* <DEDUP_REMOVED lines=28> */
.L_x_5282:
        /* <DEDUP_REMOVED lines=15> */
.L_x_5281:
[----:B------:R-:W2:Y:S02]  /*1af0*/  LDG.E.U16 R0, desc[UR36][R4.64] ;  /* 0x0000002404007981 */ /* 0x000ea4000c1e1500 */
[----:B--2---:R-:W-:-:S05]  /*1b00*/  IMAD.U32 R0, R0, 0x10000, RZ ;  /* 0x0001000000007824 */ /* 0x004fca00078e00ff */
[----:B------:R-:W-:-:S04]  /*1b10*/  FSETP.NEU.FTZ.AND P0, PT, R0, RZ, PT ;  /* 0x000000ff0000720b */ /* 0x000fc80003f1d000 */
[----:B------:R-:W-:Y:S01]  /*1b20*/  P2R R17, PR, RZ, 0x1 ;  /* 0x00000001ff117803 */ /* 0x000fe20000000000 */
[----:B------:R-:W-:Y:S08]  /*1b30*/  BRA `(.L_x_5271) ;  /* 0x0000000400cc7947 */ /* 0x000ff00003800000 */
.L_x_5278:
        /* <DEDUP_REMOVED lines=12> */
.L_x_5285:
        /* <DEDUP_REMOVED lines=21> */
.L_x_5289:
[----:B------:R-:W-:Y:S05]  /*1d50*/  BSYNC B1 ;  /* 0x0000000000017941 */ /* 0x000fea0003800000 */
.L_x_5288:
[----:B------:R-:W-:Y:S01]  /*1d60*/  LEA R5, R0, 0x3b800000, 0x17 ;  /* 0x3b80000000057811 */ /* 0x000fe200078eb8ff */
[----:B------:R-:W-:-:S05]  /*1d70*/  IMAD.SHL.U32 R0, R3, 0x100000, RZ ;  /* 0x0010000003007824 */ /* 0x000fca00078e00ff */
[----:B------:R-:W-:-:S07]  /*1d80*/  LOP3.LUT R0, R5, R0, R6, 0xfe, !PT ;  /* 0x0000000005007212 */ /* 0x000fce00078efe06 */
.L_x_5287:
[----:B------:R-:W-:Y:S05]  /*1d90*/  BSYNC B0 ;  /* 0x0000000000007941 */ /* 0x000fea0003800000 */
.L_x_5286:
[----:B------:R-:W-:-:S04]  /*1da0*/  FSETP.NEU.FTZ.AND P0, PT, R0, RZ, PT ;  /* 0x000000ff0000720b */ /* 0x000fc80003f1d000 */
[----:B------:R-:W-:Y:S01]  /*1db0*/  P2R R17, PR, RZ, 0x1 ;  /* 0x00000001ff117803 */ /* 0x000fe20000000000 */
[----:B------:R-:W-:Y:S08]  /*1dc0*/  BRA `(.L_x_5271) ;  /* 0x0000000400287947 */ /* 0x000ff00003800000 */
.L_x_5284:
        /* <DEDUP_REMOVED lines=21> */
.L_x_5293:
[----:B------:R-:W-:Y:S05]  /*1f20*/  BSYNC B1 ;  /* 0x0000000000017941 */ /* 0x000fea0003800000 */
.L_x_5292:
[----:B------:R-:W-:Y:S01]  /*1f30*/  LEA R5, R0, 0x37800000, 0x17 ;  /* 0x3780000000057811 */ /* 0x000fe200078eb8ff */
[----:B------:R-:W-:-:S05]  /*1f40*/  IMAD.SHL.U32 R0, R3, 0x200000, RZ ;  /* 0x0020000003007824 */ /* 0x000fca00078e00ff */
[----:B------:R-:W-:-:S07]  /*1f50*/  LOP3.LUT R0, R5, R0, R6, 0xfe, !PT ;  /* 0x0000000005007212 */ /* 0x000fce00078efe06 */
.L_x_5291:
[----:B------:R-:W-:Y:S05]  /*1f60*/  BSYNC B0 ;  /* 0x0000000000007941 */ /* 0x000fea0003800000 */
.L_x_5290:
[----:B------:R-:W-:-:S04]  /*1f70*/  FSETP.NEU.FTZ.AND P0, PT, R0, RZ, PT ;  /* 0x000000ff0000720b */ /* 0x000fc80003f1d000 */
[----:B------:R-:W-:Y:S01]  /*1f80*/  P2R R17, PR, RZ, 0x1 ;  /* 0x00000001ff117803 */ /* 0x000fe20000000000 */
[----:B------:R-:W-:Y:S08]  /*1f90*/  BRA `(.L_x_5271) ;  /* 0x0000000000b47947 */ /* 0x000ff00003800000 */
.L_x_5283:
        /* <DEDUP_REMOVED lines=14> */
.L_x_5297:
[----:B------:R-:W-:Y:S05]  /*2080*/  BSYNC B0 ;  /* 0x0000000000007941 */ /* 0x000fea0003800000 */
.L_x_5296:
[----:B------:R-:W-:-:S04]  /*2090*/  FSETP.NEU.FTZ.AND P0, PT, R0, RZ, PT ;  /* 0x000000ff0000720b */ /* 0x000fc80003f1d000 */
[----:B------:R-:W-:Y:S01]  /*20a0*/  P2R R17, PR, RZ, 0x1 ;  /* 0x00000001ff117803 */ /* 0x000fe20000000000 */
[----:B------:R-:W-:Y:S08]  /*20b0*/  BRA `(.L_x_5271) ;  /* 0x00000000006c7947 */ /* 0x000ff00003800000 */
.L_x_5270:
        /* <DEDUP_REMOVED lines=16> */
.L_x_5298:
[----:B------:R-:W-:-:S04]  /*21c0*/  PLOP3.LUT P0, PT, PT, PT, PT, 0x8, 0x0 ;  /* 0x000000000000781c */ /* 0x000fc80003f0e170 */
[----:B------:R-:W-:Y:S01]  /*21d0*/  P2R R17, PR, RZ, 0x1 ;  /* 0x00000001ff117803 */ /* 0x000fe20000000000 */
[----:B------:R-:W-:Y:S08]  /*21e0*/  BRA `(.L_x_5271) ;  /* 0x0000000000207947 */ /* 0x000ff00003800000 */
.L_x_5295:
[----:B------:R-:W2:Y:S02]  /*21f0*/  LDG.E.64 R4, desc[UR36][R4.64] ;  /* 0x0000002404047981 */ /* 0x000ea4000c1e1b00 */
[----:B--2---:R-:W-:-:S04]  /*2200*/  ISETP.NE.U32.AND P0, PT, R4, RZ, PT ;  /* 0x000000ff0400720c */ /* 0x004fc80003f05070 */
[----:B------:R-:W-:-:S04]  /*2210*/  ISETP.NE.AND.EX P0, PT, R5, RZ, PT, P0 ;  /* 0x000000ff0500720c */ /* 0x000fc80003f05300 */
[----:B------:R-:W-:Y:S01]  /*2220*/  P2R R17, PR, RZ, 0x1 ;  /* 0x00000001ff117803 */ /* 0x000fe20000000000 */
[----:B------:R-:W-:Y:S08]  /*2230*/  BRA `(.L_x_5271) ;  /* 0x00000000000c7947 */ /* 0x000ff00003800000 */
.L_x_5294:
[----:B------:R-:W2:Y:S02]  /*2240*/  LDG.E R4, desc[UR36][R4.64] ;  /* 0x0000002404047981 */ /* 0x000ea4000c1e1900 */
[----:B--2---:R-:W-:-:S04]  /*2250*/  ISETP.NE.AND P0, PT, R4, RZ, PT ;  /* 0x000000ff0400720c */ /* 0x004fc80003f05270 */
[----:B------:R-:W-:-:S09]  /*2260*/  P2R R17, PR, RZ, 0x1 ;  /* 0x00000001ff117803 */ /* 0x000fd20000000000 */
.L_x_5271:
        /* <DEDUP_REMOVED lines=19> */
.L_x_5302:
[----:B------:R0:W5:Y:S01]  /*23a0*/  LDG.E.U8 R50, desc[UR36][R4.64] ;  /* 0x0000002404327981 */ /* 0x000162000c1e1100 */
[----:B------:R-:W-:Y:S01]  /*23b0*/  IMAD.MOV.U32 R51, RZ, RZ, RZ ;  /* 0x000000ffff337224 */ /* 0x000fe200078e00ff */
[----:B------:R-:W-:Y:S06]  /*23c0*/  BRA `(.L_x_5304) ;  /* 0x0000000c00487947 */ /* 0x000fec0003800000 */
.L_x_5301:
        /* <DEDUP_REMOVED lines=8> */
.L_x_5306:
[----:B------:R-:W2:Y:S02]  /*2450*/  LDG.E R50, desc[UR36][R4.64] ;  /* 0x0000002404327981 */ /* 0x000ea4000c1e1900 */
[----:B--2---:R-:W-:Y:S01]  /*2460*/  SHF.R.S32.HI R51, RZ, 0x1f, R50 ;  /* 0x0000001fff337819 */ /* 0x004fe20000011432 */
[----:B------:R-:W-:Y:S06]  /*2470*/  BRA `(.L_x_5304) ;  /* 0x0000000c001c7947 */ /* 0x000fec0003800000 */
.L_x_5305:
[----:B------:R-:W2:Y:S02]  /*2480*/  LDG.E.S16 R50, desc[UR36][R4.64] ;  /* 0x0000002404327981 */ /* 0x000ea4000c1e1700 */
[----:B--2---:R-:W-:Y:S01]  /*2490*/  SHF.R.S32.HI R51, RZ, 0x1f, R50 ;  /* 0x0000001fff337819 */ /* 0x004fe20000011432 */
[----:B------:R-:W-:Y:S06]  /*24a0*/  BRA `(.L_x_5304) ;  /* 0x0000000c00107947 */ /* 0x000fec0003800000 */
.L_x_5300:
        /* <DEDUP_REMOVED lines=9> */
.L_x_5308:
[----:B------:R-:W2:Y:S02]  /*2540*/  LDG.E.U16 R4, desc[UR36][R4.64] ;  /* 0x0000002404047981 */ /* 0x000ea4000c1e1500 */
[----:B--2---:R-:W-:-:S06]  /*2550*/  HADD2.F32 R50, -RZ, R4.H0_H0 ;  /* 0x20000004ff327230 */ /* 0x004fcc0000004100 */
[----:B------:R-:W0:Y:S01]  /*2560*/  F2I.S64.TRUNC R50, R50 ;  /* 0x0000003200327311 */ /* 0x000e22000020d900 */
[----:B------:R-:W-:Y:S05]  /*2570*/  BRA `(.L_x_5304) ;  /* 0x0000000800dc7947 */ /* 0x000fea0003800000 */
.L_x_5307:
        /* <DEDUP_REMOVED lines=9> */
.L_x_5310:
[----:B------:R-:W2:Y:S02]  /*2610*/  LDG.E.U16 R4, desc[UR36][R4.64] ;  /* 0x0000002404047981 */ /* 0x000ea4000c1e1500 */
[----:B--2---:R-:W-:-:S06]  /*2620*/  HADD2.F32 R50, -RZ, R4.H0_H0 ;  /* 0x20000004ff327230 */ /* 0x004fcc0000004100 */
[----:B------:R-:W4:Y:S01]  /*2630*/  F2I.S64.TRUNC R50, R50 ;  /* 0x0000003200327311 */ /* 0x000f22000020d900 */
[----:B------:R-:W-:Y:S05]  /*2640*/  BRA `(.L_x_5304) ;  /* 0x0000000800a87947 */ /* 0x000fea0003800000 */
.L_x_5309:
[----:B------:R-:W2:Y:S02]  /*2650*/  LDG.E.64 R4, desc[UR36][R4.64] ;  /* 0x0000002404047981 */ /* 0x000ea4000c1e1b00 */
[----:B--2---:R0:W1:Y:S01]  /*2660*/  F2I.S64.F64.TRUNC R50, R4 ;  /* 0x0000000400327311 */ /* 0x004062000030d900 */
[----:B------:R-:W-:Y:S05]  /*2670*/  BRA `(.L_x_5304) ;  /* 0x00000008009c7947 */ /* 0x000fea0003800000 */
.L_x_5299:
        /* <DEDUP_REMOVED lines=13> */
.L_x_5313:
[----:B------:R-:W2:Y:S02]  /*2750*/  LDG.E.64 R4, desc[UR36][R4.64] ;  /* 0x0000002404047981 */ /* 0x000ea4000c1e1b00 */
[----:B--2---:R0:W1:Y:S01]  /*2760*/  F2I.S64.F64.TRUNC R50, R4 ;  /* 0x0000000400327311 */ /* 0x004062000030d900 */
[----:B------:R-:W-:Y:S05]  /*2770*/  BRA `(.L_x_5304) ;  /* 0x00000008005c7947 */ /* 0x000fea0003800000 */
.L_x_5312:
        /* <DEDUP_REMOVED lines=27> */
.L_x_5315:
        /* <DEDUP_REMOVED lines=14> */
.L_x_5314:
[----:B------:R-:W2:Y:S02]  /*2a10*/  LDG.E.U16 R50, desc[UR36][R4.64] ;  /* 0x0000002404327981 */ /* 0x000ea4000c1e1500 */
[----:B--2---:R-:W-:-:S06]  /*2a20*/  IMAD.U32 R50, R50, 0x10000, RZ ;  /* 0x0001000032327824 */ /* 0x004fcc00078e00ff */
[----:B------:R-:W0:Y:S01]  /*2a30*/  F2I.S64.TRUNC R50, R50 ;  /* 0x0000003200327311 */ /* 0x000e22000020d900 */
[----:B------:R-:W-:Y:S05]  /*2a40*/  BRA `(.L_x_5304) ;  /* 0x0000000400a87947 */ /* 0x000fea0003800000 */
.L_x_5311:
        /* <DEDUP_REMOVED lines=11> */
.L_x_5318:
        /* <DEDUP_REMOVED lines=21> */
.L_x_5322:
[----:B------:R-:W-:Y:S05]  /*2c50*/  BSYNC B1 ;  /* 0x0000000000017941 */ /* 0x000fea0003800000 */
.L_x_5321:
[----:B------:R-:W-:Y:S01]  /*2c60*/  IMAD.SHL.U32 R3, R3, 0x100000, RZ ;  /* 0x0010000003037824 */ /* 0x000fe200078e00ff */
[----:B------:R-:W-:-:S04]  /*2c70*/  LEA R5, R0, 0x3b800000, 0x17 ;  /* 0x3b80000000057811 */ /* 0x000fc800078eb8ff */
[----:B------:R-:W-:-:S07]  /*2c80*/  LOP3.LUT R50, R5, R3, R50, 0xfe, !PT ;  /* 0x0000000305327212 */ /* 0x000fce00078efe32 */
.L_x_5320:
[----:B------:R-:W-:Y:S05]  /*2c90*/  BSYNC B0 ;  /* 0x0000000000007941 */ /* 0x000fea0003800000 */
.L_x_5319:
[----:B------:R-:W0:Y:S01]  /*2ca0*/  F2I.S64.TRUNC R50, R50 ;  /* 0x0000003200327311 */ /* 0x000e22000020d900 */
[----:B------:R-:W-:Y:S05]  /*2cb0*/  BRA `(.L_x_5304) ;  /* 0x00000004000c7947 */ /* 0x000fea0003800000 */
.L_x_5317:
        /* <DEDUP_REMOVED lines=21> */
.L_x_5326:
[----:B------:R-:W-:Y:S05]  /*2e10*/  BSYNC B1 ;  /* 0x0000000000017941 */ /* 0x000fea0003800000 */
.L_x_5325:
[----:B------:R-:W-:Y:S01]  /*2e20*/  IMAD.SHL.U32 R3, R3, 0x200000, RZ ;  /* 0x0020000003037824 */ /* 0x000fe200078e00ff */
[----:B------:R-:W-:-:S04]  /*2e30*/  LEA R5, R0, 0x37800000, 0x17 ;  /* 0x3780000000057811 */ /* 0x000fc800078eb8ff */
[----:B------:R-:W-:-:S07]  /*2e40*/  LOP3.LUT R50, R5, R3, R50, 0xfe, !PT ;  /* 0x0000000305327212 */ /* 0x000fce00078efe32 */
.L_x_5324:
[----:B------:R-:W-:Y:S05]  /*2e50*/  BSYNC B0 ;  /* 0x0000000000007941 */ /* 0x000fea0003800000 */
.L_x_5323:
[----:B------:R-:W0:Y:S01]  /*2e60*/  F2I.S64.TRUNC R50, R50 ;  /* 0x0000003200327311 */ /* 0x000e22000020d900 */
[----:B------:R-:W-:Y:S05]  /*2e70*/  BRA `(.L_x_5304) ;  /* 0x00000000009c7947 */ /* 0x000fea0003800000 */
.L_x_5316:
        /* <DEDUP_REMOVED lines=14> */
.L_x_5330:
[----:B------:R-:W-:Y:S05]  /*2f60*/  BSYNC B0 ;  /* 0x0000000000007941 */ /* 0x000fea0003800000 */
.L_x_5329:
[----:B------:R-:W0:Y:S01]  /*2f70*/  F2I.S64.TRUNC R50, R50 ;  /* 0x0000003200327311 */ /* 0x000e22000020d900 */
[----:B------:R-:W-:Y:S05]  /*2f80*/  BRA `(.L_x_5304) ;  /* 0x0000000000587947 */ /* 0x000fea0003800000 */
.L_x_5303:
        /* <DEDUP_REMOVED lines=16> */
.L_x_5331:
[----:B------:R-:W-:Y:S01]  /*3090*/  CS2R R50, SRZ ;  /* 0x0000000000327805 */ /* 0x000fe2000001ff00 */
[----:B------:R-:W-:Y:S06]  /*30a0*/  BRA `(.L_x_5304) ;  /* 0x0000000000107947 */ /* 0x000fec0003800000 */
.L_x_5328:
[----:B------:R0:W5:Y:S01]  /*30b0*/  LDG.E.64 R50, desc[UR36][R4.64] ;  /* 0x0000002404327981 */ /* 0x000162000c1e1b00 */
[----:B------:R-:W-:Y:S05]  /*30c0*/  BRA `(.L_x_5304) ;  /* 0x0000000000087947 */ /* 0x000fea0003800000 */
.L_x_5327:
[----:B------:R0:W5:Y:S01]  /*30d0*/  LDG.E R50, desc[UR36][R4.64] ;  /* 0x0000002404327981 */ /* 0x000162000c1e1900 */
[----:B------:R-:W-:-:S07]  /*30e0*/  IMAD.MOV.U32 R51, RZ, RZ, RZ ;  /* 0x000000ffff337224 */ /* 0x000fce00078e00ff */
.L_x_5304:
[----:B------:R-:W-:Y:S01]  /*30f0*/  ISETP.NE.AND P0, PT, R17, RZ, PT ;  /* 0x000000ff1100720c */ /* 0x000fe20003f05270 */
[----:B------:R-:W-:-:S03]  /*3100*/  VIADD R23, R23, 0x80 ;  /* 0x0000008017177836 */ /* 0x000fc60000000000 */
[----:B------:R-:W-:-:S09]  /*3110*/  SEL R28, RZ, 0x1, !P0 ;  /* 0x00000001ff1c7807 */ /* 0x000fd20004000000 */
.L_x_5232:
[----:B------:R-:W-:Y:S05]  /*3120*/  BSYNC B6 ;  /* 0x0000000000067941 */ /* 0x000fea0003800000 */
.L_x_5231:
[----:B------:R-:W-:Y:S01]  /*3130*/  ISETP.GE.AND P0, PT, R23, R32, PT ;  /* 0x000000201700720c */ /* 0x000fe20003f06270 */
[----:B------:R-:W-:Y:S01]  /*3140*/  BSSY B6, `(.L_x_5332) ;  /* 0x0000302000067945 */ /* 0x000fe20003800000 */
[----:B------:R-:W-:-:S11]  /*3150*/  CS2R R16, SRZ ;  /* 0x0000000000107805 */ /* 0x000fd6000001ff00 */
[----:B------:R-:W-:Y:S05]  /*3160*/  @P0 BRA `(.L_x_5333) ;  /* 0x0000002c00fc0947 */ /* 0x000fea0003800000 */
[----:B01----:R-:W0:Y:S01]  /*3170*/  LDC.64 R4, c[0x0][0x230] ;  /* 0x00008c00ff047b82 */ /* 0x003e220000000a00 */
        /* <DEDUP_REMOVED lines=20> */
.L_x_5337:
[----:B------:R-:W2:Y:S01]  /*32c0*/  LDG.E.U8 R4, desc[UR36][R4.64] ;  /* 0x0000002404047981 */ /* 0x000ea2000c1e1100 */
[----:B------:R-:W-:Y:S01]  /*32d0*/  CS2R R18, SRZ ;  /* 0x0000000000127805 */ /* 0x000fe2000001ff00 */
[----:B--2---:R0:W1:Y:S01]  /*32e0*/  I2F.F64.U16 R16, R4 ;  /* 0x0000000400107312 */ /* 0x0040620000101800 */
[----:B------:R-:W-:Y:S05]  /*32f0*/  BRA `(.L_x_5339) ;  /* 0x0000000c00c87947 */ /* 0x000fea0003800000 */
.L_x_5336:
        /* <DEDUP_REMOVED lines=10> */
.L_x_5341:
[----:B------:R-:W2:Y:S01]  /*33a0*/  LDG.E R4, desc[UR36][R4.64] ;  /* 0x0000002404047981 */ /* 0x000ea2000c1e1900 */
[----:B------:R-:W-:Y:S01]  /*33b0*/  CS2R R18, SRZ ;  /* 0x0000000000127805 */ /* 0x000fe2000001ff00 */
[----:B--2---:R0:W1:Y:S01]  /*33c0*/  I2F.F64 R16, R4 ;  /* 0x0000000400107312 */ /* 0x0040620000201c00 */
[----:B------:R-:W-:Y:S05]  /*33d0*/  BRA `(.L_x_5339) ;  /* 0x0000000c00907947 */ /* 0x000fea0003800000 */
.L_x_5340:
[----:B------:R-:W2:Y:S01]  /*33e0*/  LDG.E.U16 R4, desc[UR36][R4.64] ;  /* 0x0000002404047981 */ /* 0x000ea2000c1e1500 */
[----:B------:R-:W-:Y:S01]  /*33f0*/  CS2R R18, SRZ ;  /* 0x0000000000127805 */ /* 0x000fe2000001ff00 */
[----:B--2---:R0:W1:Y:S01]  /*3400*/  I2F.F64.S16 R16, R4 ;  /* 0x0000000400107312 */ /* 0x0040620000101c00 */
[----:B------:R-:W-:Y:S05]  /*3410*/  BRA `(.L_x_5339) ;  /* 0x0000000c00807947 */ /* 0x000fea0003800000 */
.L_x_5335:
        /* <DEDUP_REMOVED lines=11> */
.L_x_5343:
[----:B------:R-:W2:Y:S01]  /*34d0*/  LDG.E.U16 R0, desc[UR36][R4.64] ;  /* 0x0000002404007981 */ /* 0x000ea2000c1e1500 */
[----:B------:R-:W-:Y:S01]  /*34e0*/  CS2R R18, SRZ ;  /* 0x0000000000127805 */ /* 0x000fe2000001ff00 */
[----:B--2---:R-:W-:-:S05]  /*34f0*/  HADD2.F32 R0, -RZ, R0.H0_H0 ;  /* 0x20000000ff007230 */ /* 0x004fca0000004100 */
[----:B------:R-:W-:-:S04]  /*3500*/  FMUL.FTZ R0, R0, 1 ;  /* 0x3f80000000007820 */ /* 0x000fc80000410000 */
[----:B------:R0:W1:Y:S01]  /*3510*/  F2F.F64.F32 R16, R0 ;  /* 0x0000000000107310 */ /* 0x0000620000201800 */
[----:B------:R-:W-:Y:S05]  /*3520*/  BRA `(.L_x_5339) ;  /* 0x0000000c003c7947 */ /* 0x000fea0003800000 */
.L_x_5342:
        /* <DEDUP_REMOVED lines=12> */
.L_x_5345:
        /* <DEDUP_REMOVED lines=8> */
.L_x_5344:
[----:B------:R0:W5:Y:S01]  /*3670*/  LDG.E.64 R16, desc[UR36][R4.64] ;  /* 0x0000002404107981 */ /* 0x000162000c1e1b00 */
[----:B------:R-:W-:Y:S01]  /*3680*/  CS2R R18, SRZ ;  /* 0x0000000000127805 */ /* 0x000fe2000001ff00 */
[----:B------:R-:W-:Y:S06]  /*3690*/  BRA `(.L_x_5339) ;  /* 0x0000000800e07947 */ /* 0x000fec0003800000 */
.L_x_5334:
        /* <DEDUP_REMOVED lines=14> */
.L_x_5348:
[----:B------:R0:W5:Y:S01]  /*3780*/  LDG.E.128 R16, desc[UR36][R4.64] ;  /* 0x0000002404107981 */ /* 0x000162000c1e1d00 */
[----:B------:R-:W-:Y:S05]  /*3790*/  BRA `(.L_x_5339) ;  /* 0x0000000800a07947 */ /* 0x000fea0003800000 */
.L_x_5347:
        /* <DEDUP_REMOVED lines=29> */
.L_x_5350:
        /* <DEDUP_REMOVED lines=16> */
.L_x_5349:
[----:B------:R-:W2:Y:S01]  /*3a70*/  LDG.E.U16 R0, desc[UR36][R4.64] ;  /* 0x0000002404007981 */ /* 0x000ea2000c1e1500 */
[----:B------:R-:W-:Y:S01]  /*3a80*/  CS2R R18, SRZ ;  /* 0x0000000000127805 */ /* 0x000fe2000001ff00 */
[----:B--2---:R-:W-:-:S04]  /*3a90*/  IMAD.U32 R0, R0, 0x10000, RZ ;  /* 0x0001000000007824 */ /* 0x004fc800078e00ff */
[----:B------:R-:W-:-:S04]  /*3aa0*/  FMUL.FTZ R0, R0, 1 ;  /* 0x3f80000000007820 */ /* 0x000fc80000410000 */
[----:B------:R0:W1:Y:S01]  /*3ab0*/  F2F.F64.F32 R16, R0 ;  /* 0x0000000000107310 */ /* 0x0000620000201800 */
[----:B------:R-:W-:Y:S05]  /*3ac0*/  BRA `(.L_x_5339) ;  /* 0x0000000400d47947 */ /* 0x000fea0003800000 */
.L_x_5346:
        /* <DEDUP_REMOVED lines=12> */
.L_x_5353:
        /* <DEDUP_REMOVED lines=21> */
.L_x_5357:
[----:B------:R-:W-:Y:S05]  /*3ce0*/  BSYNC B1 ;  /* 0x0000000000017941 */ /* 0x000fea0003800000 */
.L_x_5356:
[----:B------:R-:W-:Y:S01]  /*3cf0*/  LEA R5, R0, 0x3b800000, 0x17 ;  /* 0x3b80000000057811 */ /* 0x000fe200078eb8ff */
[----:B------:R-:W-:-:S05]  /*3d00*/  IMAD.SHL.U32 R0, R3, 0x100000, RZ ;  /* 0x0010000003007824 */ /* 0x000fca00078e00ff */
[----:B------:R-:W-:-:S07]  /*3d10*/  LOP3.LUT R0, R5, R0, R6, 0xfe, !PT ;  /* 0x0000000005007212 */ /* 0x000fce00078efe06 */
.L_x_5355:
[----:B------:R-:W-:Y:S05]  /*3d20*/  BSYNC B0 ;  /* 0x0000000000007941 */ /* 0x000fea0003800000 */
.L_x_5354:
[----:B------:R-:W-:Y:S01]  /*3d30*/  FMUL.FTZ R0, R0, 1 ;  /* 0x3f80000000007820 */ /* 0x000fe20000410000 */
[----:B------:R-:W-:-:S03]  /*3d40*/  CS2R R18, SRZ ;  /* 0x0000000000127805 */ /* 0x000fc6000001ff00 */
[----:B------:R2:W0:Y:S01]  /*3d50*/  F2F.F64.F32 R16, R0 ;  /* 0x0000000000107310 */ /* 0x0004220000201800 */
[----:B------:R-:W-:Y:S05]  /*3d60*/  BRA `(.L_x_5339) ;  /* 0x00000004002c7947 */ /* 0x000fea0003800000 */
.L_x_5352:
        /* <DEDUP_REMOVED lines=21> */
.L_x_5361:
[----:B------:R-:W-:Y:S05]  /*3ec0*/  BSYNC B1 ;  /* 0x0000000000017941 */ /* 0x000fea0003800000 */
.L_x_5360:
[----:B------:R-:W-:Y:S01]  /*3ed0*/  LEA R5, R0, 0x37800000, 0x17 ;  /* 0x3780000000057811 */ /* 0x000fe200078eb8ff */
[----:B------:R-:W-:-:S05]  /*3ee0*/  IMAD.SHL.U32 R0, R3, 0x200000, RZ ;  /* 0x0020000003007824 */ /* 0x000fca00078e00ff */
[----:B------:R-:W-:-:S07]  /*3ef0*/  LOP3.LUT R0, R5, R0, R6, 0xfe, !PT ;  /* 0x0000000005007212 */ /* 0x000fce00078efe06 */
.L_x_5359:
[----:B------:R-:W-:Y:S05]  /*3f00*/  BSYNC B0 ;  /* 0x0000000000007941 */ /* 0x000fea0003800000 */
.L_x_5358:
[----:B------:R-:W-:Y:S01]  /*3f10*/  FMUL.FTZ R0, R0, 1 ;  /* 0x3f80000000007820 */ /* 0x000fe20000410000 */
[----:B------:R-:W-:-:S03]  /*3f20*/  CS2R R18, SRZ ;  /* 0x0000000000127805 */ /* 0x000fc6000001ff00 */
[----:B------:R0:W1:Y:S01]  /*3f30*/  F2F.F64.F32 R16, R0 ;  /* 0x0000000000107310 */ /* 0x0000620000201800 */
[----:B------:R-:W-:Y:S05]  /*3f40*/  BRA `(.L_x_5339) ;  /* 0x0000000000b47947 */ /* 0x000fea0003800000 */
.L_x_5351:
        /* <DEDUP_REMOVED lines=14> */
.L_x_5365:
[----:B------:R-:W-:Y:S05]  /*4030*/  BSYNC B0 ;  /* 0x0000000000007941 */ /* 0x000fea0003800000 */
.L_x_5364:
[----:B------:R-:W-:Y:S01]  /*4040*/  FMUL.FTZ R0, R0, 1 ;  /* 0x3f80000000007820 */ /* 0x000fe20000410000 */
[----:B------:R-:W-:-:S03]  /*4050*/  CS2R R18, SRZ ;  /* 0x0000000000127805 */ /* 0x000fc6000001ff00 */
[----:B------:R0:W1:Y:S01]  /*4060*/  F2F.F64.F32 R16, R0 ;  /* 0x0000000000107310 */ /* 0x0000620000201800 */
[----:B------:R-:W-:Y:S05]  /*4070*/  BRA `(.L_x_5339) ;  /* 0x0000000000687947 */ /* 0x000fea0003800000 */
.L_x_5338:
        /* <DEDUP_REMOVED lines=16> */
.L_x_5366:
[----:B------:R-:W-:Y:S02]  /*4180*/  CS2R R16, SRZ ;  /* 0x0000000000107805 */ /* 0x000fe4000001ff00 */
[----:B------:R-:W-:Y:S01]  /*4190*/  CS2R R18, SRZ ;  /* 0x0000000000127805 */ /* 0x000fe2000001ff00 */
[----:B------:R-:W-:Y:S06]  /*41a0*/  BRA `(.L_x_5339) ;  /* 0x00000000001c7947 */ /* 0x000fec0003800000 */
.L_x_5363:
[----:B------:R-:W2:Y:S01]  /*41b0*/  LDG.E.64 R16, desc[UR36][R4.64] ;  /* 0x0000002404107981 */ /* 0x000ea2000c1e1b00 */
[----:B------:R-:W-:Y:S01]  /*41c0*/  CS2R R18, SRZ ;  /* 0x0000000000127805 */ /* 0x000fe2000001ff00 */
[----:B--2---:R-:W0:Y:S01]  /*41d0*/  I2F.F64.U64 R16, R16 ;  /* 0x0000001000107312 */ /* 0x004e220000301800 */
[----:B------:R-:W-:Y:S05]  /*41e0*/  BRA `(.L_x_5339) ;  /* 0x00000000000c7947 */ /* 0x000fea0003800000 */
.L_x_5362:
[----:B------:R-:W2:Y:S01]  /*41f0*/  LDG.E R4, desc[UR36][R4.64] ;  /* 0x0000002404047981 */ /* 0x000ea2000c1e1900 */
[----:B------:R-:W-:Y:S01]  /*4200*/  CS2R R18, SRZ ;  /* 0x0000000000127805 */ /* 0x000fe2000001ff00 */
[----:B--2---:R0:W1:Y:S06]  /*4210*/  I2F.F64.U32 R16, R4 ;  /* 0x0000000400107312 */ /* 0x00406c0000201800 */
.L_x_5339:
[----:B0-----:R-:W0:Y:S01]  /*4220*/  LDC.64 R4, c[0x0][0x238] ;  /* 0x00008e00ff047b82 */ /* 0x001e220000000a00 */
[----:B--2-4-:R-:W-:Y:S01]  /*4230*/  PRMT R0, R29, 0x9910, RZ ;  /* 0x000099101d007816 */ /* 0x014fe200000000ff */
        /* <DEDUP_REMOVED lines=18> */
.L_x_5370:
[----:B------:R-:W2:Y:S02]  /*4360*/  LDG.E.U8 R4, desc[UR36][R4.64] ;  /* 0x0000002404047981 */ /* 0x000ea4000c1e1100 */
[----:B--2---:R-:W-:-:S04]  /*4370*/  ISETP.NE.AND P0, PT, R4, RZ, PT ;  /* 0x000000ff0400720c */ /* 0x004fc80003f05270 */
[----:B------:R-:W-:Y:S01]  /*4380*/  P2R R33, PR, RZ, 0x1 ;  /* 0x00000001ff217803 */ /* 0x000fe20000000000 */
[----:B------:R-:W-:Y:S08]  /*4390*/  BRA `(.L_x_5372) ;  /* 0x0000000c00c47947 */ /* 0x000ff00003800000 */
.L_x_5369:
        /* <DEDUP_REMOVED lines=11> */
.L_x_5374:
[----:B------:R-:W2:Y:S02]  /*4450*/  LDG.E R4, desc[UR36][R4.64] ;  /* 0x0000002404047981 */ /* 0x000ea4000c1e1900 */
[----:B--2---:R-:W-:-:S04]  /*4460*/  ISETP.NE.AND P0, PT, R4, RZ, PT ;  /* 0x000000ff0400720c */ /* 0x004fc80003f05270 */
[----:B------:R-:W-:Y:S01]  /*4470*/  P2R R33, PR, RZ, 0x1 ;  /* 0x00000001ff217803 */ /* 0x000fe20000000000 */
[----:B------:R-:W-:Y:S08]  /*4480*/  BRA `(.L_x_5372) ;  /* 0x0000000c00887947 */ /* 0x000ff00003800000 */
.L_x_5373:
[----:B------:R-:W2:Y:S02]  /*4490*/  LDG.E.U16 R4, desc[UR36][R4.64] ;  /* 0x0000002404047981 */ /* 0x000ea4000c1e1500 */
[----:B--2---:R-:W-:-:S04]  /*44a0*/  ISETP.NE.AND P0, PT, R4, RZ, PT ;  /* 0x000000ff0400720c */ /* 0x004fc80003f05270 */
[----:B------:R-:W-:Y:S01]  /*44b0*/  P2R R33, PR, RZ, 0x1 ;  /* 0x00000001ff217803 */ /* 0x000fe20000000000 */
[----:B------:R-:W-:Y:S08]  /*44c0*/  BRA `(.L_x_5372) ;  /* 0x0000000c00787947 */ /* 0x000ff00003800000 */
.L_x_5368:
        /* <DEDUP_REMOVED lines=10> */
.L_x_5376:
[----:B------:R-:W2:Y:S02]  /*4570*/  LDG.E.U16 R0, desc[UR36][R4.64] ;  /* 0x0000002404007981 */ /* 0x000ea4000c1e1500 */
[----:B--2---:R-:W-:-:S05]  /*4580*/  HADD2.F32 R0, -RZ, R0.H0_H0 ;  /* 0x20000000ff007230 */ /* 0x004fca0000004100 */
[----:B------:R-:W-:-:S04]  /*4590*/  FSETP.NEU.FTZ.AND P0, PT, R0, RZ, PT ;  /* 0x000000ff0000720b */ /* 0x000fc80003f1d000 */
[----:B------:R-:W-:Y:S01]  /*45a0*/  P2R R33, PR, RZ, 0x1 ;  /* 0x00000001ff217803 */ /* 0x000fe20000000000 */
[----:B------:R-:W-:Y:S08]  /*45b0*/  BRA `(.L_x_5372) ;  /* 0x0000000c003c7947 */ /* 0x000ff00003800000 */
.L_x_5375:
        /* <DEDUP_REMOVED lines=12> */
.L_x_5378:
        /* <DEDUP_REMOVED lines=11> */
.L_x_5377:
[----:B------:R-:W2:Y:S02]  /*4730*/  LDG.E.64 R4, desc[UR36][R4.64] ;  /* 0x0000002404047981 */ /* 0x000ea4000c1e1b00 */
[----:B--2---:R-:W-:-:S06]  /*4740*/  DSETP.NEU.AND P0, PT, R4, RZ, PT ;  /* 0x000000ff0400722a */ /* 0x004fcc0003f0d000 */
[----:B------:R-:W-:Y:S01]  /*4750*/  P2R R33, PR, RZ, 0x1 ;  /* 0x00000001ff217803 */ /* 0x000fe20000000000 */
[----:B------:R-:W-:Y:S07]  /*4760*/  BRA `(.L_x_5372) ;  /* 0x0000000800d07947 */ /* 0x000fee0003800000 */
.L_x_5367:
        /* <DEDUP_REMOVED lines=12> */
.L_x_5381:
[----:B------:R-:W2:Y:S02]  /*4830*/  LDG.E.128 R4, desc[UR36][R4.64] ;  /* 0x0000002404047981 */ /* 0x000ea4000c1e1d00 */
[----:B--2---:R-:W-:-:S06]  /*4840*/  DSETP.NEU.AND P0, PT, R6, RZ, PT ;  /* 0x000000ff0600722a */ /* 0x004fcc0003f0d000 */
[----:B------:R-:W-:-:S06]  /*4850*/  DSETP.NEU.OR P0, PT, R4, RZ, P0 ;  /* 0x000000ff0400722a */ /* 0x000fcc000070d400 */
[----:B------:R-:W-:Y:S01]  /*4860*/  P2R R33, PR, RZ, 0x1 ;  /* 0x00000001ff217803 */ /* 0x000fe20000000000 */
[----:B------:R-:W-:Y:S07]  /*4870*/  BRA `(.L_x_5372) ;  /* 0x00000008008c7947 */ /* 0x000fee0003800000 */
.L_x_5380:
        /* <DEDUP_REMOVED lines=28> */
.L_x_5383:
        /* <DEDUP_REMOVED lines=15> */
.L_x_5382:
[----:B------:R-:W2:Y:S02]  /*4b30*/  LDG.E.U16 R0, desc[UR36][R4.64] ;  /* 0x0000002404007981 */ /* 0x000ea4000c1e1500 */
[----:B--2---:R-:W-:-:S05]  /*4b40*/  IMAD.U32 R0, R0, 0x10000, RZ ;  /* 0x0001000000007824 */ /* 0x004fca00078e00ff */
[----:B------:R-:W-:-:S04]  /*4b50*/  FSETP.NEU.FTZ.AND P0, PT, R0, RZ, PT ;  /* 0x000000ff0000720b */ /* 0x000fc80003f1d000 */
[----:B------:R-:W-:Y:S01]  /*4b60*/  P2R R33, PR, RZ, 0x1 ;  /* 0x00000001ff217803 */ /* 0x000fe20000000000 */
[----:B------:R-:W-:Y:S08]  /*4b70*/  BRA `(.L_x_5372) ;  /* 0x0000000400cc7947 */ /* 0x000ff00003800000 */
.L_x_5379:
        /* <DEDUP_REMOVED lines=12> */
.L_x_5386:
        /* <DEDUP_REMOVED lines=21> */
.L_x_5390:
[----:B------:R-:W-:Y:S05]  /*4d90*/  BSYNC B1 ;  /* 0x0000000000017941 */ /* 0x000fea0003800000 */
.L_x_5389:
[----:B------:R-:W-:Y:S01]  /*4da0*/  LEA R5, R0, 0x3b800000, 0x17 ;  /* 0x3b80000000057811 */ /* 0x000fe200078eb8ff */
[----:B------:R-:W-:-:S05]  /*4db0*/  IMAD.SHL.U32 R0, R3, 0x100000, RZ ;  /* 0x0010000003007824 */ /* 0x000fca00078e00ff */
[----:B------:R-:W-:-:S07]  /*4dc0*/  LOP3.LUT R0, R5, R0, R6, 0xfe, !PT ;  /* 0x0000000005007212 */ /* 0x000fce00078efe06 */
.L_x_5388:
[----:B------:R-:W-:Y:S05]  /*4dd0*/  BSYNC B0 ;  /* 0x0000000000007941 */ /* 0x000fea0003800000 */
.L_x_5387:
[----:B------:R-:W-:-:S04]  /*4de0*/  FSETP.NEU.FTZ.AND P0, PT, R0, RZ, PT ;  /* 0x000000ff0000720b */ /* 0x000fc80003f1d000 */
[----:B------:R-:W-:Y:S01]  /*4df0*/  P2R R33, PR, RZ, 0x1 ;  /* 0x00000001ff217803 */ /* 0x000fe20000000000 */
[----:B------:R-:W-:Y:S08]  /*4e00*/  BRA `(.L_x_5372) ;  /* 0x0000000400287947 */ /* 0x000ff00003800000 */
.L_x_5385:
        /* <DEDUP_REMOVED lines=21> */
.L_x_5394:
[----:B------:R-:W-:Y:S05]  /*4f60*/  BSYNC B1 ;  /* 0x0000000000017941 */ /* 0x000fea0003800000 */
.L_x_5393:
[----:B------:R-:W-:Y:S01]  /*4f70*/  LEA R5, R0, 0x37800000, 0x17 ;  /* 0x3780000000057811 */ /* 0x000fe200078eb8ff */
[----:B------:R-:W-:-:S05]  /*4f80*/  IMAD.SHL.U32 R0, R3, 0x200000, RZ ;  /* 0x0020000003007824 */ /* 0x000fca00078e00ff */
[----:B------:R-:W-:-:S07]  /*4f90*/  LOP3.LUT R0, R5, R0, R6, 0xfe, !PT ;  /* 0x0000000005007212 */ /* 0x000fce00078efe06 */
.L_x_5392:
[----:B------:R-:W-:Y:S05]  /*4fa0*/  BSYNC B0 ;  /* 0x0000000000007941 */ /* 0x000fea0003800000 */
.L_x_5391:
[----:B------:R-:W-:-:S04]  /*4fb0*/  FSETP.NEU.FTZ.AND P0, PT, R0, RZ, PT ;  /* 0x000000ff0000720b */ /* 0x000fc80003f1d000 */
[----:B------:R-:W-:Y:S01]  /*4fc0*/  P2R R33, PR, RZ, 0x1 ;  /* 0x00000001ff217803 */ /* 0x000fe20000000000 */
[----:B------:R-:W-:Y:S08]  /*4fd0*/  BRA `(.L_x_5372) ;  /* 0x0000000000b47947 */ /* 0x000ff00003800000 */
.L_x_5384:
        /* <DEDUP_REMOVED lines=14> */
.L_x_5398:
[----:B------:R-:W-:Y:S05]  /*50c0*/  BSYNC B0 ;  /* 0x0000000000007941 */ /* 0x000fea0003800000 */
.L_x_5397:
[----:B------:R-:W-:-:S04]  /*50d0*/  FSETP.NEU.FTZ.AND P0, PT, R0, RZ, PT ;  /* 0x000000ff0000720b */ /* 0x000fc80003f1d000 */
[----:B------:R-:W-:Y:S01]  /*50e0*/  P2R R33, PR, RZ, 0x1 ;  /* 0x00000001ff217803 */ /* 0x000fe20000000000 */
[----:B------:R-:W-:Y:S08]  /*50f0*/  BRA `(.L_x_5372) ;  /* 0x00000000006c7947 */ /* 0x000ff00003800000 */
.L_x_5371:
        /* <DEDUP_REMOVED lines=16> */
.L_x_5399:
[----:B------:R-:W-:-:S04]  /*5200*/  PLOP3.LUT P0, PT, PT, PT, PT, 0x8, 0x0 ;  /* 0x000000000000781c */ /* 0x000fc80003f0e170 */
[----:B------:R-:W-:Y:S01]  /*5210*/  P2R R33, PR, RZ, 0x1 ;  /* 0x00000001ff217803 */ /* 0x000fe20000000000 */
[----:B------:R-:W-:Y:S08]  /*5220*/  BRA `(.L_x_5372) ;  /* 0x0000000000207947 */ /* 0x000ff00003800000 */
.L_x_5396:
[----:B------:R-:W2:Y:S02]  /*5230*/  LDG.E.64 R4, desc[UR36][R4.64] ;  /* 0x0000002404047981 */ /* 0x000ea4000c1e1b00 */
[----:B--2---:R-:W-:-:S04]  /*5240*/  ISETP.NE.U32.AND P0, PT, R4, RZ, PT ;  /* 0x000000ff0400720c */ /* 0x004fc80003f05070 */
[----:B------:R-:W-:-:S04]  /*5250*/  ISETP.NE.AND.EX P0, PT, R5, RZ, PT, P0 ;  /* 0x000000ff0500720c */ /* 0x000fc80003f05300 */
[----:B------:R-:W-:Y:S01]  /*5260*/  P2R R33, PR, RZ, 0x1 ;  /* 0x00000001ff217803 */ /* 0x000fe20000000000 */
[----:B------:R-:W-:Y:S08]  /*5270*/  BRA `(.L_x_5372) ;  /* 0x00000000000c7947 */ /* 0x000ff00003800000 */
.L_x_5395:
[----:B------:R-:W2:Y:S02]  /*5280*/  LDG.E R4, desc[UR36][R4.64] ;  /* 0x0000002404047981 */ /* 0x000ea4000c1e1900 */
[----:B--2---:R-:W-:-:S04]  /*5290*/  ISETP.NE.AND P0, PT, R4, RZ, PT ;  /* 0x000000ff0400720c */ /* 0x004fc80003f05270 */
[----:B------:R-:W-:-:S09]  /*52a0*/  P2R R33, PR, RZ, 0x1 ;  /* 0x00000001ff217803 */ /* 0x000fd20000000000 */
.L_x_5372:
        /* <DEDUP_REMOVED lines=19> */
.L_x_5403:
[----:B------:R0:W5:Y:S01]  /*53e0*/  LDG.E.U8 R46, desc[UR36][R4.64] ;  /* 0x00000024042e7981 */ /* 0x000162000c1e1100 */
[----:B------:R-:W-:Y:S01]  /*53f0*/  IMAD.MOV.U32 R47, RZ, RZ, RZ ;  /* 0x000000ffff2f7224 */ /* 0x000fe200078e00ff */
[----:B------:R-:W-:Y:S06]  /*5400*/  BRA `(.L_x_5405) ;  /* 0x0000000c00487947 */ /* 0x000fec0003800000 */
.L_x_5402:
        /* <DEDUP_REMOVED lines=8> */
.L_x_5407:
[----:B------:R-:W2:Y:S02]  /*5490*/  LDG.E R46, desc[UR36][R4.64] ;  /* 0x00000024042e7981 */ /* 0x000ea4000c1e1900 */
[----:B--2---:R-:W-:Y:S01]  /*54a0*/  SHF.R.S32.HI R47, RZ, 0x1f, R46 ;  /* 0x0000001fff2f7819 */ /* 0x004fe2000001142e */
[----:B------:R-:W-:Y:S06]  /*54b0*/  BRA `(.L_x_5405) ;  /* 0x0000000c001c7947 */ /* 0x000fec0003800000 */
.L_x_5406:
[----:B------:R-:W2:Y:S02]  /*54c0*/  LDG.E.S16 R46, desc[UR36][R4.64] ;  /* 0x00000024042e7981 */ /* 0x000ea4000c1e1700 */
[----:B--2---:R-:W-:Y:S01]  /*54d0*/  SHF.R.S32.HI R47, RZ, 0x1f, R46 ;  /* 0x0000001fff2f7819 */ /* 0x004fe2000001142e */
[----:B------:R-:W-:Y:S06]  /*54e0*/  BRA `(.L_x_5405) ;  /* 0x0000000c00107947 */ /* 0x000fec0003800000 */
.L_x_5401:
        /* <DEDUP_REMOVED lines=9> */
.L_x_5409:
[----:B------:R-:W2:Y:S02]  /*5580*/  LDG.E.U16 R4, desc[UR36][R4.64] ;  /* 0x0000002404047981 */ /* 0x000ea4000c1e1500 */
[----:B--2---:R-:W-:-:S06]  /*5590*/  HADD2.F32 R46, -RZ, R4.H0_H0 ;  /* 0x20000004ff2e7230 */ /* 0x004fcc0000004100 */
[----:B------:R-:W0:Y:S01]  /*55a0*/  F2I.S64.TRUNC R46, R46 ;  /* 0x0000002e002e7311 */ /* 0x000e22000020d900 */
[----:B------:R-:W-:Y:S05]  /*55b0*/  BRA `(.L_x_5405) ;  /* 0x0000000800dc7947 */ /* 0x000fea0003800000 */
.L_x_5408:
        /* <DEDUP_REMOVED lines=9> */
.L_x_5411:
[----:B------:R-:W2:Y:S02]  /*5650*/  LDG.E.U16 R4, desc[UR36][R4.64] ;  /* 0x0000002404047981 */ /* 0x000ea4000c1e1500 */
[----:B--2---:R-:W-:-:S06]  /*5660*/  HADD2.F32 R46, -RZ, R4.H0_H0 ;  /* 0x20000004ff2e7230 */ /* 0x004fcc0000004100 */
[----:B------:R-:W0:Y:S01]  /*5670*/  F2I.S64.TRUNC R46, R46 ;  /* 0x0000002e002e7311 */ /* 0x000e22000020d900 */
[----:B------:R-:W-:Y:S05]  /*5680*/  BRA `(.L_x_5405) ;  /* 0x0000000800a87947 */ /* 0x000fea0003800000 */
.L_x_5410:
[----:B------:R-:W2:Y:S02]  /*5690*/  LDG.E.64 R4, desc[UR36][R4.64] ;  /* 0x0000002404047981 */ /* 0x000ea4000c1e1b00 */
[----:B--2---:R0:W2:Y:S01]  /*56a0*/  F2I.S64.F64.TRUNC R46, R4 ;  /* 0x00000004002e7311 */ /* 0x0040a2000030d900 */
[----:B------:R-:W-:Y:S05]  /*56b0*/  BRA `(.L_x_5405) ;  /* 0x00000008009c7947 */ /* 0x000fea0003800000 */
.L_x_5400:
        /* <DEDUP_REMOVED lines=13> */
.L_x_5414:
[----:B------:R-:W2:Y:S02]  /*5790*/  LDG.E.64 R4, desc[UR36][R4.64] ;  /* 0x0000002404047981 */ /* 0x000ea4000c1e1b00 */
[----:B--2---:R0:W2:Y:S01]  /*57a0*/  F2I.S64.F64.TRUNC R46, R4 ;  /* 0x00000004002e7311 */ /* 0x0040a2000030d900 */
[----:B------:R-:W-:Y:S05]  /*57b0*/  BRA `(.L_x_5405) ;  /* 0x00000008005c7947 */ /* 0x000fea0003800000 */
.L_x_5413:
        /* <DEDUP_REMOVED lines=27> */
.L_x_5416:
        /* <DEDUP_REMOVED lines=14> */
.L_x_5415:
[----:B------:R-:W2:Y:S02]  /*5a50*/  LDG.E.U16 R46, desc[UR36][R4.64] ;  /* 0x00000024042e7981 */ /* 0x000ea4000c1e1500 */
[----:B--2---:R-:W-:-:S06]  /*5a60*/  IMAD.U32 R46, R46, 0x10000, RZ ;  /* 0x000100002e2e7824 */ /* 0x004fcc00078e00ff */
[----:B------:R-:W0:Y:S01]  /*5a70*/  F2I.S64.TRUNC R46, R46 ;  /* 0x0000002e002e7311 */ /* 0x000e22000020d900 */
[----:B------:R-:W-:Y:S05]  /*5a80*/  BRA `(.L_x_5405) ;  /* 0x0000000400a87947 */ /* 0x000fea0003800000 */
.L_x_5412:
        /* <DEDUP_REMOVED lines=11> */
.L_x_5419:
        /* <DEDUP_REMOVED lines=21> */
.L_x_5423:
[----:B------:R-:W-:Y:S05]  /*5c90*/  BSYNC B1 ;  /* 0x0000000000017941 */ /* 0x000fea0003800000 */
.L_x_5422:
[----:B------:R-:W-:Y:S01]  /*5ca0*/  IMAD.SHL.U32 R3, R3, 0x100000, RZ ;  /* 0x0010000003037824 */ /* 0x000fe200078e00ff */
[----:B------:R-:W-:-:S04]  /*5cb0*/  LEA R5, R0, 0x3b800000, 0x17 ;  /* 0x3b80000000057811 */ /* 0x000fc800078eb8ff */
[----:B------:R-:W-:-:S07]  /*5cc0*/  LOP3.LUT R46, R5, R3, R46, 0xfe, !PT ;  /* 0x00000003052e7212 */ /* 0x000fce00078efe2e */
.L_x_5421:
[----:B------:R-:W-:Y:S05]  /*5cd0*/  BSYNC B0 ;  /* 0x0000000000007941 */ /* 0x000fea0003800000 */
.L_x_5420:
[----:B------:R-:W0:Y:S01]  /*5ce0*/  F2I.S64.TRUNC R46, R46 ;  /* 0x0000002e002e7311 */ /* 0x000e22000020d900 */
[----:B------:R-:W-:Y:S05]  /*5cf0*/  BRA `(.L_x_5405) ;  /* 0x00000004000c7947 */ /* 0x000fea0003800000 */
.L_x_5418:
        /* <DEDUP_REMOVED lines=21> */
.L_x_5427:
[----:B------:R-:W-:Y:S05]  /*5e50*/  BSYNC B1 ;  /* 0x0000000000017941 */ /* 0x000fea0003800000 */
.L_x_5426:
[----:B------:R-:W-:Y:S01]  /*5e60*/  IMAD.SHL.U32 R3, R3, 0x200000, RZ ;  /* 0x0020000003037824 */ /* 0x000fe200078e00ff */
[----:B------:R-:W-:-:S04]  /*5e70*/  LEA R5, R0, 0x37800000, 0x17 ;  /* 0x3780000000057811 */ /* 0x000fc800078eb8ff */
[----:B------:R-:W-:-:S07]  /*5e80*/  LOP3.LUT R46, R5, R3, R46, 0xfe, !PT ;  /* 0x00000003052e7212 */ /* 0x000fce00078efe2e */
.L_x_5425:
[----:B------:R-:W-:Y:S05]  /*5e90*/  BSYNC B0 ;  /* 0x0000000000007941 */ /* 0x000fea0003800000 */
.L_x_5424:
[----:B------:R-:W0:Y:S01]  /*5ea0*/  F2I.S64.TRUNC R46, R46 ;  /* 0x0000002e002e7311 */ /* 0x000e22000020d900 */
[----:B------:R-:W-:Y:S05]  /*5eb0*/  BRA `(.L_x_5405) ;  /* 0x00000000009c7947 */ /* 0x000fea0003800000 */
.L_x_5417:
        /* <DEDUP_REMOVED lines=14> */
.L_x_5431:
[----:B------:R-:W-:Y:S05]  /*5fa0*/  BSYNC B0 ;  /* 0x0000000000007941 */ /* 0x000fea0003800000 */
.L_x_5430:
[----:B------:R-:W0:Y:S01]  /*5fb0*/  F2I.S64.TRUNC R46, R46 ;  /* 0x0000002e002e7311 */ /* 0x000e22000020d900 */
[----:B------:R-:W-:Y:S05]  /*5fc0*/  BRA `(.L_x_5405) ;  /* 0x0000000000587947 */ /* 0x000fea0003800000 */
.L_x_5404:
        /* <DEDUP_REMOVED lines=16> */
.L_x_5432:
[----:B------:R-:W-:Y:S01]  /*60d0*/  CS2R R46, SRZ ;  /* 0x00000000002e7805 */ /* 0x000fe2000001ff00 */
[----:B------:R-:W-:Y:S06]  /*60e0*/  BRA `(.L_x_5405) ;  /* 0x0000000000107947 */ /* 0x000fec0003800000 */
.L_x_5429:
[----:B------:R0:W5:Y:S01]  /*60f0*/  LDG.E.64 R46, desc[UR36][R4.64] ;  /* 0x00000024042e7981 */ /* 0x000162000c1e1b00 */
[----:B------:R-:W-:Y:S05]  /*6100*/  BRA `(.L_x_5405) ;  /* 0x0000000000087947 */ /* 0x000fea0003800000 */
.L_x_5428:
[----:B------:R0:W5:Y:S01]  /*6110*/  LDG.E R46, desc[UR36][R4.64] ;  /* 0x00000024042e7981 */ /* 0x000162000c1e1900 */
[----:B------:R-:W-:-:S07]  /*6120*/  IMAD.MOV.U32 R47, RZ, RZ, RZ ;  /* 0x000000ffff2f7224 */ /* 0x000fce00078e00ff */
.L_x_5405:
[----:B------:R-:W-:Y:S01]  /*6130*/  ISETP.NE.AND P0, PT, R33, RZ, PT ;  /* 0x000000ff2100720c */ /* 0x000fe20003f05270 */
[----:B------:R-:W-:-:S03]  /*6140*/  VIADD R23, R23, 0x80 ;  /* 0x0000008017177836 */ /* 0x000fc60000000000 */
[----:B------:R-:W-:-:S09]  /*6150*/  SEL R42, RZ, 0x1, !P0 ;  /* 0x00000001ff2a7807 */ /* 0x000fd20004000000 */
.L_x_5333:
[----:B------:R-:W-:Y:S05]  /*6160*/  BSYNC B6 ;  /* 0x0000000000067941 */ /* 0x000fea0003800000 */
.L_x_5332:
[----:B------:R-:W-:Y:S01]  /*6170*/  ISETP.GE.AND P0, PT, R23, R32, PT ;  /* 0x000000201700720c */ /* 0x000fe20003f06270 */
[----:B------:R-:W-:Y:S01]  /*6180*/  BSSY B6, `(.L_x_5433) ;  /* 0x0000307000067945 */ /* 0x000fe20003800000 */
[----:B------:R-:W-:Y:S02]  /*6190*/  PRMT R41, RZ, 0x7610, R41 ;  /* 0x00007610ff297816 */ /* 0x000fe40000000029 */
[----:B------:R-:W-:Y:S02]  /*61a0*/  CS2R R44, SRZ ;  /* 0x00000000002c7805 */ /* 0x000fe4000001ff00 */
[----:B------:R-:W-:Y:S02]  /*61b0*/  CS2R R48, SRZ ;  /* 0x0000000000307805 */ /* 0x000fe4000001ff00 */
[----:B------:R-:W-:Y:S02]  /*61c0*/  CS2R R38, SRZ ;  /* 0x0000000000267805 */ /* 0x000fe4000001ff00 */
[----:B------:R-:W-:-:S03]  /*61d0*/  CS2R R36, SRZ ;  /* 0x0000000000247805 */ /* 0x000fc6000001ff00 */
[----:B------:R-:W-:Y:S05]  /*61e0*/  @P0 BRA `(.L_x_5434) ;  /* 0x0000003000000947 */ /* 0x000fea0003800000 */
[----:B01----:R-:W0:Y:S01]  /*61f0*/  LDC.64 R4, c[0x0][0x230] ;  /* 0x00008c00ff047b82 */ /* 0x003e220000000a00 */
        /* <DEDUP_REMOVED lines=16> */
[----:B------:R-:W4:Y:S01]  /*6300*/  LDG.E.S8 R4, desc[UR36][R4.64] ;  /* 0x0000002404047981 */ /* 0x000f22000c1e1300 */
[----:B------:R-:W-:Y:S01]  /*6310*/  CS2R R38, SRZ ;  /* 0x0000000000267805 */ /* 0x000fe2000001ff00 */
[----:B----4-:R0:W1:Y:S01]  /*6320*/  I2F.F64.S16 R36, R4 ;  /* 0x0000000400247312 */ /* 0x0100620000101c00 */
[----:B------:R-:W-:Y:S05]  /*6330*/  BRA `(.L_x_5440) ;  /* 0x0000000c00d87947 */ /* 0x000fea0003800000 */
.L_x_5438:
[----:B------:R-:W4:Y:S01]  /*6340*/  LDG.E.U8 R4, desc[UR36][R4.64] ;  /* 0x0000002404047981 */ /* 0x000f22000c1e1100 */
[----:B------:R-:W-:Y:S01]  /*6350*/  CS2R R38, SRZ ;  /* 0x0000000000267805 */ /* 0x000fe2000001ff00 */
[----:B----4-:R0:W1:Y:S01]  /*6360*/  I2F.F64.U16 R36, R4 ;  /* 0x0000000400247312 */ /* 0x0100620000101800 */
[----:B------:R-:W-:Y:S05]  /*6370*/  BRA `(.L_x_5440) ;  /* 0x0000000c00c87947 */ /* 0x000fea0003800000 */
.L_x_5437:
[----:B------:R-:W-:-:S13]  /*6380*/  ISETP.NE.AND P0, PT, R0, 0x2, PT ;  /* 0x000000020000780c */ /* 0x000fda0003f05270 */
[----:B------:R-:W-:Y:S05]  /*6390*/  @!P0 BRA `(.L_x_5441) ;  /* 0x0000000000308947 */ /* 0x000fea0003800000 */
[----:B------:R-:W-:-:S13]  /*63a0*/  ISETP.NE.AND P0, PT, R0, 0x3, PT ;  /* 0x000000030000780c */ /* 0x000fda0003f05270 */
[----:B------:R-:W-:Y:S05]  /*63b0*/  @!P0 BRA `(.L_x_5442) ;  /* 0x0000000000188947 */ /* 0x000fea0003800000 */
[----:B------:R-:W-:-:S13]  /*63c0*/  ISETP.NE.AND P0, PT, R0, 0x4, PT ;  /* 0x000000040000780c */ /* 0x000fda0003f05270 */
[----:B------:R-:W-:Y:S05]  /*63d0*/  @P0 BRA `(.L_x_5439) ;  /* 0x0000000c00480947 */ /* 0x000fea0003800000 */
[----:B------:R-:W4:Y:S01]  /*63e0*/  LDG.E.64 R36, desc[UR36][R4.64] ;  /* 0x0000002404247981 */ /* 0x000f22000c1e1b00 */
[----:B------:R-:W-:Y:S01]  /*63f0*/  CS2R R38, SRZ ;  /* 0x0000000000267805 */ /* 0x000fe2000001ff00 */
[----:B----4-:R-:W4:Y:S01]  /*6400*/  I2F.F64.S64 R36, R36 ;  /* 0x0000002400247312 */ /* 0x010f220000301c00 */
[----:B------:R-:W-:Y:S05]  /*6410*/  BRA `(.L_x_5440) ;  /* 0x0000000c00a07947 */ /* 0x000fea0003800000 */
.L_x_5442:
[----:B------:R-:W4:Y:S01]  /*6420*/  LDG.E R4, desc[UR36][R4.64] ;  /* 0x0000002404047981 */ /* 0x000f22000c1e1900 */
[----:B------:R-:W-:Y:S01]  /*6430*/  CS2R R38, SRZ ;  /* 0x0000000000267805 */ /* 0x000fe2000001ff00 */
[----:B----4-:R0:W1:Y:S01]  /*6440*/  I2F.F64 R36, R4 ;  /* 0x0000000400247312 */ /* 0x0100620000201c00 */
[----:B------:R-:W-:Y:S05]  /*6450*/  BRA `(.L_x_5440) ;  /* 0x0000000c00907947 */ /* 0x000fea0003800000 */
.L_x_5441:
[----:B------:R-:W4:Y:S01]  /*6460*/  LDG.E.U16 R4, desc[UR36][R4.64] ;  /* 0x0000002404047981 */ /* 0x000f22000c1e1500 */
[----:B------:R-:W-:Y:S01]  /*6470*/  CS2R R38, SRZ ;  /* 0x0000000000267805 */ /* 0x000fe2000001ff00 */
[----:B----4-:R0:W1:Y:S01]  /*6480*/  I2F.F64.S16 R36, R4 ;  /* 0x0000000400247312 */ /* 0x0100620000101c00 */
[----:B------:R-:W-:Y:S05]  /*6490*/  BRA `(.L_x_5440) ;  /* 0x0000000c00807947 */ /* 0x000fea0003800000 */
.L_x_5436:
[----:B------:R-:W-:-:S13]  /*64a0*/  ISETP.GT.AND P0, PT, R0, 0x6, PT ;  /* 0x000000060000780c */ /* 0x000fda0003f04270 */
[----:B------:R-:W-:Y:S05]  /*64b0*/  @P0 BRA `(.L_x_5443) ;  /* 0x00000000003c0947 */ /* 0x000fea0003800000 */
[----:B------:R-:W-:-:S13]  /*64c0*/  ISETP.NE.AND P0, PT, R0, 0x5, PT ;  /* 0x000000050000780c */ /* 0x000fda0003f05270 */
[----:B------:R-:W-:Y:S05]  /*64d0*/  @!P0 BRA `(.L_x_5444) ;  /* 0x00000000001c8947 */ /* 0x000fea0003800000 */
[----:B------:R-:W-:-:S13]  /*64e0*/  ISETP.NE.AND P0, PT, R0, 0x6, PT ;  /* 0x000000060000780c */ /* 0x000fda0003f05270 */
[----:B------:R-:W-:Y:S05]  /*64f0*/  @P0 BRA `(.L_x_5439) ;  /* 0x0000000c00000947 */ /* 0x000fea0003800000 */
[----:B------:R-:W4:Y:S01]  /*6500*/  LDG.E R36, desc[UR36][R4.64] ;  /* 0x0000002404247981 */ /* 0x000f22000c1e1900 */
[----:B------:R-:W-:Y:S01]  /*6510*/  CS2R R38, SRZ ;  /* 0x0000000000267805 */ /* 0x000fe2000001ff00 */
[----:B----4-:R-:W-:-:S06]  /*6520*/  FMUL.FTZ R36, R36, 1 ;  /* 0x3f80000024247820 */ /* 0x010fcc0000410000 */
[----:B------:R-:W0:Y:S01]  /*6530*/  F2F.F64.F32 R36, R36 ;  /* 0x0000002400247310 */ /* 0x000e220000201800 */
[----:B------:R-:W-:Y:S05]  /*6540*/  BRA `(.L_x_5440) ;  /* 0x0000000c00547947 */ /* 0x000fea0003800000 */
.L_x_5444:
[----:B------:R-:W4:Y:S01]  /*6550*/  LDG.E.U16 R0, desc[UR36][R4.64] ;  /* 0x0000002404007981 */ /* 0x000f22000c1e1500 */
[----:B------:R-:W-:Y:S01]  /*6560*/  CS2R R38, SRZ ;  /* 0x0000000000267805 */ /* 0x000fe2000001ff00 */
[----:B----4-:R-:W-:-:S05]  /*6570*/  HADD2.F32 R0, -RZ, R0.H0_H0 ;  /* 0x20000000ff007230 */ /* 0x010fca0000004100 */
[----:B------:R-:W-:-:S04]  /*6580*/  FMUL.FTZ R0, R0, 1 ;  /* 0x3f80000000007820 */ /* 0x000fc80000410000 */
[----:B------:R0:W1:Y:S01]  /*6590*/  F2F.F64.F32 R36, R0 ;  /* 0x0000000000247310 */ /* 0x0000620000201800 */
[----:B------:R-:W-:Y:S05]  /*65a0*/  BRA `(.L_x_5440) ;  /* 0x0000000c003c7947 */ /* 0x000fea0003800000 */
.L_x_5443:
[----:B------:R-:W-:-:S13]  /*65b0*/  ISETP.NE.AND P0, PT, R0, 0x7, PT ;  /* 0x000000070000780c */ /* 0x000fda0003f05270 */
[----:B------:R-:W-:Y:S05]  /*65c0*/  @!P0 BRA `(.L_x_5445) ;  /* 0x0000000000488947 */ /* 0x000fea0003800000 */
[----:B------:R-:W-:-:S13]  /*65d0*/  ISETP.NE.AND P0, PT, R0, 0x8, PT ;  /* 0x000000080000780c */ /* 0x000fda0003f05270 */
[----:B------:R-:W-:Y:S05]  /*65e0*/  @!P0 BRA `(.L_x_5446) ;  /* 0x0000000000208947 */ /* 0x000fea0003800000 */
[----:B------:R-:W-:-:S13]  /*65f0*/  ISETP.NE.AND P0, PT, R0, 0x9, PT ;  /* 0x000000090000780c */ /* 0x000fda0003f05270 */
[----:B------:R-:W-:Y:S05]  /*6600*/  @P0 BRA `(.L_x_5439) ;  /* 0x0000000800bc0947 */ /* 0x000fea0003800000 */
[----:B------:R-:W4:Y:S02]  /*6610*/  LDG.E.64 R4, desc[UR36][R4.64] ;  /* 0x0000002404047981 */ /* 0x000f24000c1e1b00 */
[----:B----4-:R-:W-:Y:S01]  /*6620*/  FMUL.FTZ R38, R5, 1 ;  /* 0x3f80000005267820 */ /* 0x010fe20000410000 */
[----:B------:R-:W-:-:S05]  /*6630*/  FMUL.FTZ R36, R4, 1 ;  /* 0x3f80000004247820 */ /* 0x000fca0000410000 */
[----:B------:R-:W0:Y:S08]  /*6640*/  F2F.F64.F32 R38, R38 ;  /* 0x0000002600267310 */ /* 0x000e300000201800 */
[----:B------:R-:W1:Y:S01]  /*6650*/  F2F.F64.F32 R36, R36 ;  /* 0x0000002400247310 */ /* 0x000e620000201800 */
[----:B------:R-:W-:Y:S05]  /*6660*/  BRA `(.L_x_5440) ;  /* 0x0000000c000c7947 */ /* 0x000fea0003800000 */
.L_x_5446:
[----:B------:R-:W4:Y:S02]  /*6670*/  LDG.E R0, desc[UR36][R4.64] ;  /* 0x0000002404007981 */ /* 0x000f24000c1e1900 */
[--C-:B----4-:R-:W-:Y:S02]  /*6680*/  HADD2.F32 R3, -RZ, R0.reuse.H1_H1 ;  /* 0x30000000ff037230 */ /* 0x110fe40000004100 */
[----:B------:R-:W-:-:S03]  /*6690*/  HADD2.F32 R0, -RZ, R0.H0_H0 ;  /* 0x20000000ff007230 */ /* 0x000fc60000004100 */
[----:B------:R-:W-:Y:S02]  /*66a0*/  FMUL.FTZ R3, R3, 1 ;  /* 0x3f80000003037820 */ /* 0x000fe40000410000 */
[----:B------:R-:W-:Y:S02]  /*66b0*/  FMUL.FTZ R0, R0, 1 ;  /* 0x3f80000000007820 */ /* 0x000fe40000410000 */
[----:B------:R0:W1:Y:S08]  /*66c0*/  F2F.F64.F32 R38, R3 ;  /* 0x0000000300267310 */ /* 0x0000700000201800 */
[----:B------:R0:W4:Y:S01]  /*66d0*/  F2F.F64.F32 R36, R0 ;  /* 0x0000000000247310 */ /* 0x0001220000201800 */
[----:B------:R-:W-:Y:S05]  /*66e0*/  BRA `(.L_x_5440) ;  /* 0x0000000800ec7947 */ /* 0x000fea0003800000 */
.L_x_5445:
[----:B------:R0:W5:Y:S01]  /*66f0*/  LDG.E.64 R36, desc[UR36][R4.64] ;  /* 0x0000002404247981 */ /* 0x000162000c1e1b00 */
[----:B------:R-:W-:Y:S01]  /*6700*/  CS2R R38, SRZ ;  /* 0x0000000000267805 */ /* 0x000fe2000001ff00 */
[----:B------:R-:W-:Y:S06]  /*6710*/  BRA `(.L_x_5440) ;  /* 0x0000000800e07947 */ /* 0x000fec0003800000 */
.L_x_5435:
        /* <DEDUP_REMOVED lines=9> */
[----:B------:R-:W-:Y:S01]  /*67b0*/  CS2R R38, SRZ ;  /* 0x0000000000267805 */ /* 0x000fe2000001ff00 */
[----:B------:R-:W-:Y:S01]  /*67c0*/  IMAD.MOV.U32 R36, RZ, RZ, RZ ;  /* 0x000000ffff247224 */ /* 0x000fe200078e00ff */
[----:B----4-:R-:W-:-:S04]  /*67d0*/  ISETP.NE.AND P0, PT, R4, RZ, PT ;  /* 0x000000ff0400720c */ /* 0x010fc80003f05270 */
[----:B------:R-:W-:Y:S01]  /*67e0*/  FSEL R37, RZ, 1.875, !P0 ;  /* 0x3ff00000ff257808 */ /* 0x000fe20004000000 */
[----:B------:R-:W-:Y:S08]  /*67f0*/  BRA `(.L_x_5440) ;  /* 0x0000000800a87947 */ /* 0x000ff00003800000 */
.L_x_5449:
[----:B------:R0:W5:Y:S01]  /*6800*/  LDG.E.128 R36, desc[UR36][R4.64] ;  /* 0x0000002404247981 */ /* 0x000162000c1e1d00 */
[----:B------:R-:W-:Y:S05]  /*6810*/  BRA `(.L_x_5440) ;  /* 0x0000000800a07947 */ /* 0x000fea0003800000 */
.L_x_5448:
[----:B------:R-:W-:-:S13]  /*6820*/  ISETP.NE.AND P0, PT, R0, 0xf, PT ;  /* 0x0000000f0000780c */ /* 0x000fda0003f05270 */
[----:B------:R-:W-:Y:S05]  /*6830*/  @!P0 BRA `(.L_x_5450) ;  /* 0x0000000000ac8947 */ /* 0x000fea0003800000 */
[----:B------:R-:W-:-:S13]  /*6840*/  ISETP.NE.AND P0, PT, R0, 0x17, PT ;  /* 0x000000170000780c */ /* 0x000fda0003f05270 */
[----:B------:R-:W-:Y:S05]  /*6850*/  @!P0 BRA `(.L_x_5451) ;  /* 0x0000000000648947 */ /* 0x000fea0003800000 */
[----:B------:R-:W-:-:S13]  /*6860*/  ISETP.NE.AND P0, PT, R0, 0x18, PT ;  /* 0x000000180000780c */ /* 0x000fda0003f05270 */
[----:B------:R-:W-:Y:S05]  /*6870*/  @P0 BRA `(.L_x_5439) ;  /* 0x0000000800200947 */ /* 0x000fea0003800000 */
[----:B------:R-:W4:Y:S01]  /*6880*/  LDG.E.U8 R0, desc[UR36][R4.64] ;  /* 0x0000002404007981 */ /* 0x000f22000c1e1100 */
[----:B------:R-:W-:Y:S01]  /*6890*/  IMAD.MOV.U32 R9, RZ, RZ, -0x800000 ;  /* 0xff800000ff097424 */ /* 0x000fe200078e00ff */
[----:B------:R-:W-:Y:S01]  /*68a0*/  CS2R R38, SRZ ;  /* 0x0000000000267805 */ /* 0x000fe2000001ff00 */
        /* <DEDUP_REMOVED lines=20> */
.L_x_5451:
[----:B------:R-:W4:Y:S01]  /*69f0*/  LDG.E.U8 R4, desc[UR36][R4.64] ;  /* 0x0000002404047981 */ /* 0x000f22000c1e1100 */
[----:B------:R-:W-:Y:S01]  /*6a00*/  CS2R R38, SRZ ;  /* 0x0000000000267805 */ /* 0x000fe2000001ff00 */
        /* <DEDUP_REMOVED lines=14> */
.L_x_5450:
[----:B------:R-:W4:Y:S01]  /*6af0*/  LDG.E.U16 R0, desc[UR36][R4.64] ;  /* 0x0000002404007981 */ /* 0x000f22000c1e1500 */
[----:B------:R-:W-:Y:S01]  /*6b00*/  CS2R R38, SRZ ;  /* 0x0000000000267805 */ /* 0x000fe2000001ff00 */
[----:B----4-:R-:W-:-:S04]  /*6b10*/  IMAD.U32 R0, R0, 0x10000, RZ ;  /* 0x0001000000007824 */ /* 0x010fc800078e00ff */
[----:B------:R-:W-:-:S04]  /*6b20*/  FMUL.FTZ R0, R0, 1 ;  /* 0x3f80000000007820 */ /* 0x000fc80000410000 */
[----:B------:R0:W1:Y:S01]  /*6b30*/  F2F.F64.F32 R36, R0 ;  /* 0x0000000000247310 */ /* 0x0000620000201800 */
[----:B------:R-:W-:Y:S05]  /*6b40*/  BRA `(.L_x_5440) ;  /* 0x0000000400d47947 */ /* 0x000fea0003800000 */
.L_x_5447:
        /* <DEDUP_REMOVED lines=8> */
[----:B------:R-:W4:Y:S01]  /*6bd0*/  LDG.E.U16 R4, desc[UR36][R4.64] ;  /* 0x0000002404047981 */ /* 0x000f22000c1e1500 */
[----:B------:R-:W-:Y:S01]  /*6be0*/  CS2R R38, SRZ ;  /* 0x0000000000267805 */ /* 0x000fe2000001ff00 */
[----:B----4-:R0:W1:Y:S01]  /*6bf0*/  I2F.F64.U16 R36, R4 ;  /* 0x0000000400247312 */ /* 0x0100620000101800 */
[----:B------:R-:W-:Y:S05]  /*6c00*/  BRA `(.L_x_5440) ;  /* 0x0000000400a47947 */ /* 0x000fea0003800000 */
.L_x_5454:
        /* <DEDUP_REMOVED lines=21> */
.L_x_5458:
[----:B------:R-:W-:Y:S05]  /*6d60*/  BSYNC B1 ;  /* 0x0000000000017941 */ /* 0x000fea0003800000 */
.L_x_5457:
[----:B------:R-:W-:Y:S01]  /*6d70*/  LEA R5, R0, 0x3b800000, 0x17 ;  /* 0x3b80000000057811 */ /* 0x000fe200078eb8ff */
[----:B------:R-:W-:-:S05]  /*6d80*/  IMAD.SHL.U32 R0, R3, 0x100000, RZ ;  /* 0x0010000003007824 */ /* 0x000fca00078e00ff */
[----:B------:R-:W-:-:S07]  /*6d90*/  LOP3.LUT R0, R5, R0, R6, 0xfe, !PT ;  /* 0x0000000005007212 */ /* 0x000fce00078efe06 */
.L_x_5456:
[----:B------:R-:W-:Y:S05]  /*6da0*/  BSYNC B0 ;  /* 0x0000000000007941 */ /* 0x000fea0003800000 */
.L_x_5455:
[----:B------:R-:W-:Y:S01]  /*6db0*/  FMUL.FTZ R0, R0, 1 ;  /* 0x3f80000000007820 */ /* 0x000fe20000410000 */
[----:B------:R-:W-:-:S03]  /*6dc0*/  CS2R R38, SRZ ;  /* 0x0000000000267805 */ /* 0x000fc6000001ff00 */
[----:B------:R0:W1:Y:S01]  /*6dd0*/  F2F.F64.F32 R36, R0 ;  /* 0x0000000000247310 */ /* 0x0000620000201800 */
[----:B------:R-:W-:Y:S05]  /*6de0*/  BRA `(.L_x_5440) ;  /* 0x00000004002c7947 */ /* 0x000fea0003800000 */
.L_x_5453:
        /* <DEDUP_REMOVED lines=21> */
.L_x_5462:
[----:B------:R-:W-:Y:S05]  /*6f40*/  BSYNC B1 ;  /* 0x0000000000017941 */ /* 0x000fea0003800000 */
.L_x_5461:
[----:B------:R-:W-:Y:S01]  /*6f50*/  LEA R5, R0, 0x37800000, 0x17 ;  /* 0x3780000000057811 */ /* 0x000fe200078eb8ff */
[----:B------:R-:W-:-:S05]  /*6f60*/  IMAD.SHL.U32 R0, R3, 0x200000, RZ ;  /* 0x0020000003007824 */ /* 0x000fca00078e00ff */
[----:B------:R-:W-:-:S07]  /*6f70*/  LOP3.LUT R0, R5, R0, R6, 0xfe, !PT ;  /* 0x0000000005007212 */ /* 0x000fce00078efe06 */
.L_x_5460:
[----:B------:R-:W-:Y:S05]  /*6f80*/  BSYNC B0 ;  /* 0x0000000000007941 */ /* 0x000fea0003800000 */
.L_x_5459:
[----:B------:R-:W-:Y:S01]  /*6f90*/  FMUL.FTZ R0, R0, 1 ;  /* 0x3f80000000007820 */ /* 0x000fe20000410000 */
[----:B------:R-:W-:-:S03]  /*6fa0*/  CS2R R38, SRZ ;  /* 0x0000000000267805 */ /* 0x000fc6000001ff00 */
[----:B------:R0:W1:Y:S01]  /*6fb0*/  F2F.F64.F32 R36, R0 ;  /* 0x0000000000247310 */ /* 0x0000620000201800 */
[----:B------:R-:W-:Y:S05]  /*6fc0*/  BRA `(.L_x_5440) ;  /* 0x0000000000b47947 */ /* 0x000fea0003800000 */
.L_x_5452:
        /* <DEDUP_REMOVED lines=14> */
.L_x_5466:
[----:B------:R-:W-:Y:S05]  /*70b0*/  BSYNC B0 ;  /* 0x0000000000007941 */ /* 0x000fea0003800000 */
.L_x_5465:
[----:B------:R-:W-:Y:S01]  /*70c0*/  FMUL.FTZ R0, R0, 1 ;  /* 0x3f80000000007820 */ /* 0x000fe20000410000 */
[----:B------:R-:W-:-:S03]  /*70d0*/  CS2R R38, SRZ ;  /* 0x0000000000267805 */ /* 0x000fc6000001ff00 */
[----:B------:R0:W1:Y:S01]  /*70e0*/  F2F.F64.F32 R36, R0 ;  /* 0x0000000000247310 */ /* 0x0000620000201800 */
[----:B------:R-:W-:Y:S05]  /*70f0*/  BRA `(.L_x_5440) ;  /* 0x0000000000687947 */ /* 0x000fea0003800000 */
.L_x_5439:
        /* <DEDUP_REMOVED lines=16> */
.L_x_5467:
[----:B------:R-:W-:Y:S02]  /*7200*/  CS2R R36, SRZ ;  /* 0x0000000000247805 */ /* 0x000fe4000001ff00 */
[----:B------:R-:W-:Y:S01]  /*7210*/  CS2R R38, SRZ ;  /* 0x0000000000267805 */ /* 0x000fe2000001ff00 */
[----:B------:R-:W-:Y:S06]  /*7220*/  BRA `(.L_x_5440) ;  /* 0x00000000001c7947 */ /* 0x000fec0003800000 */
.L_x_5464:
[----:B------:R-:W4:Y:S01]  /*7230*/  LDG.E.64 R36, desc[UR36][R4.64] ;  /* 0x0000002404247981 */ /* 0x000f22000c1e1b00 */
[----:B------:R-:W-:Y:S01]  /*7240*/  CS2R R38, SRZ ;  /* 0x0000000000267805 */ /* 0x000fe2000001ff00 */
[----:B----4-:R-:W0:Y:S01]  /*7250*/  I2F.F64.U64 R36, R36 ;  /* 0x0000002400247312 */ /* 0x010e220000301800 */
[----:B------:R-:W-:Y:S05]  /*7260*/  BRA `(.L_x_5440) ;  /* 0x00000000000c7947 */ /* 0x000fea0003800000 */
.L_x_5463:
[----:B------:R-:W4:Y:S01]  /*7270*/  LDG.E R4, desc[UR36][R4.64] ;  /* 0x0000002404047981 */ /* 0x000f22000c1e1900 */
[----:B------:R-:W-:Y:S01]  /*7280*/  CS2R R38, SRZ ;  /* 0x0000000000267805 */ /* 0x000fe2000001ff00 */
[----:B----4-:R0:W1:Y:S06]  /*7290*/  I2F.F64.U32 R36, R4 ;  /* 0x0000000400247312 */ /* 0x01006c0000201800 */
.L_x_5440:
        /* <DEDUP_REMOVED lines=20> */
.L_x_5471:
[----:B------:R-:W2:Y:S02]  /*73e0*/  LDG.E.U8 R4, desc[UR36][R4.64] ;  /* 0x0000002404047981 */ /* 0x000ea4000c1e1100 */
[----:B--2---:R-:W-:-:S04]  /*73f0*/  ISETP.NE.AND P0, PT, R4, RZ, PT ;  /* 0x000000ff0400720c */ /* 0x004fc80003f05270 */
[----:B------:R-:W-:Y:S01]  /*7400*/  P2R R33, PR, RZ, 0x1 ;  /* 0x00000001ff217803 */ /* 0x000fe20000000000 */
[----:B------:R-:W-:Y:S08]  /*7410*/  BRA `(.L_x_5473) ;  /* 0x0000000c00c87947 */ /* 0x000ff00003800000 */
.L_x_5470:
        /* <DEDUP_REMOVED lines=11> */
.L_x_5475:
[----:B------:R-:W2:Y:S02]  /*74d0*/  LDG.E R4, desc[UR36][R4.64] ;  /* 0x0000002404047981 */ /* 0x000ea4000c1e1900 */
[----:B--2---:R-:W-:-:S04]  /*74e0*/  ISETP.NE.AND P0, PT, R4, RZ, PT ;  /* 0x000000ff0400720c */ /* 0x004fc80003f05270 */
[----:B------:R-:W-:Y:S01]  /*74f0*/  P2R R33, PR, RZ, 0x1 ;  /* 0x00000001ff217803 */ /* 0x000fe20000000000 */
[----:B------:R-:W-:Y:S08]  /*7500*/  BRA `(.L_x_5473) ;  /* 0x0000000c008c7947 */ /* 0x000ff00003800000 */
.L_x_5474:
[----:B------:R-:W2:Y:S02]  /*7510*/  LDG.E.U16 R4, desc[UR36][R4.64] ;  /* 0x0000002404047981 */ /* 0x000ea4000c1e1500 */
[----:B--2---:R-:W-:-:S04]  /*7520*/  ISETP.NE.AND P0, PT, R4, RZ, PT ;  /* 0x000000ff0400720c */ /* 0x004fc80003f05270 */
[----:B------:R-:W-:Y:S01]  /*7530*/  P2R R33, PR, RZ, 0x1 ;  /* 0x00000001ff217803 */ /* 0x000fe20000000000 */
[----:B------:R-:W-:Y:S08]  /*7540*/  BRA `(.L_x_5473) ;  /* 0x0000000c007c7947 */ /* 0x000ff00003800000 */
.L_x_5469:
        /* <DEDUP_REMOVED lines=10> */
.L_x_5477:
[----:B------:R-:W2:Y:S02]  /*75f0*/  LDG.E.U16 R0, desc[UR36][R4.64] ;  /* 0x0000002404007981 */ /* 0x000ea4000c1e1500 */
[----:B--2---:R-:W-:-:S05]  /*7600*/  HADD2.F32 R0, -RZ, R0.H0_H0 ;  /* 0x20000000ff007230 */ /* 0x004fca0000004100 */
[----:B------:R-:W-:-:S04]  /*7610*/  FSETP.NEU.FTZ.AND P0, PT, R0, RZ, PT ;  /* 0x000000ff0000720b */ /* 0x000fc80003f1d000 */
[----:B------:R-:W-:Y:S01]  /*7620*/  P2R R33, PR, RZ, 0x1 ;  /* 0x00000001ff217803 */ /* 0x000fe20000000000 */
[----:B------:R-:W-:Y:S08]  /*7630*/  BRA `(.L_x_5473) ;  /* 0x0000000c00407947 */ /* 0x000ff00003800000 */
.L_x_5476:
        /* <DEDUP_REMOVED lines=12> */
.L_x_5479:
        /* <DEDUP_REMOVED lines=11> */
.L_x_5478:
[----:B------:R-:W2:Y:S02]  /*77b0*/  LDG.E.64 R4, desc[UR36][R4.64] ;  /* 0x0000002404047981 */ /* 0x000ea4000c1e1b00 */
[----:B--2---:R-:W-:-:S06]  /*77c0*/  DSETP.NEU.AND P0, PT, R4, RZ, PT ;  /* 0x000000ff0400722a */ /* 0x004fcc0003f0d000 */
[----:B------:R-:W-:Y:S01]  /*77d0*/  P2R R33, PR, RZ, 0x1 ;  /* 0x00000001ff217803 */ /* 0x000fe20000000000 */
[----:B------:R-:W-:Y:S07]  /*77e0*/  BRA `(.L_x_5473) ;  /* 0x0000000800d47947 */ /* 0x000fee0003800000 */
.L_x_5468:
        /* <DEDUP_REMOVED lines=12> */
.L_x_5482:
[----:B------:R-:W2:Y:S02]  /*78b0*/  LDG.E.128 R4, desc[UR36][R4.64] ;  /* 0x0000002404047981 */ /* 0x000ea4000c1e1d00 */
[----:B--2---:R-:W-:-:S06]  /*78c0*/  DSETP.NEU.AND P0, PT, R6, RZ, PT ;  /* 0x000000ff0600722a */ /* 0x004fcc0003f0d000 */
[----:B------:R-:W-:-:S06]  /*78d0*/  DSETP.NEU.OR P0, PT, R4, RZ, P0 ;  /* 0x000000ff0400722a */ /* 0x000fcc000070d400 */
[----:B------:R-:W-:Y:S01]  /*78e0*/  P2R R33, PR, RZ, 0x1 ;  /* 0x00000001ff217803 */ /* 0x000fe20000000000 */
[----:B------:R-:W-:Y:S07]  /*78f0*/  BRA `(.L_x_5473) ;  /* 0x0000000800907947 */ /* 0x000fee0003800000 */
.L_x_5481:
        /* <DEDUP_REMOVED lines=28> */
.L_x_5484:
[----:B------:R-:W2:Y:S02]  /*7ac0*/  LDG.E.U8 R4, desc[UR36][R4.64] ;  /* 0x0000002404047981 */ /* 0x000ea4000c1e1100 */
[----:B--2---:R-:W-:-:S05]  /*7ad0*/  IMAD.SHL.U32 R0, R4, 0x2000000, RZ ;  /* 0x0200000004007824 */ /* 0x004fca00078e00ff */
[----:B------:R-:W-:-:S13]  /*7ae0*/  ISETP.GE.U32.AND P0, PT, R0, 0x8000000, PT ;  /* 0x080000000000780c */ /* 0x000fda0003f06070 */
[C---:B------:R-:W-:Y:S02]  /*7af0*/  @P0 IMAD.SHL.U32 R3, R4.reuse, 0x200000, RZ ;  /* 0x0020000004030824 */ /* 0x040fe400078e00ff */
[----:B------:R-:W-:-:S03]  /*7b00*/  @!P0 IMAD.SHL.U32 R0, R4, 0x100, RZ ;  /* 0x0000010004008824 */ /* 0x000fc600078e00ff */
[----:B------:R-:W-:Y:S02]  /*7b10*/  @P0 LOP3.LUT R3, R3, 0xfe00000, RZ, 0xc0, !PT ;  /* 0x0fe0000003030812 */ /* 0x000fe400078ec0ff */
        /* <DEDUP_REMOVED lines=10> */
.L_x_5483:
[----:B------:R-:W2:Y:S02]  /*7bc0*/  LDG.E.U16 R0, desc[UR36][R4.64] ;  /* 0x0000002404007981 */ /* 0x000ea4000c1e1500 */
[----:B--2---:R-:W-:-:S05]  /*7bd0*/  IMAD.U32 R0, R0, 0x10000, RZ ;  /* 0x0001000000007824 */ /* 0x004fca00078e00ff */
[----:B------:R-:W-:-:S04]  /*7be0*/  FSETP.NEU.FTZ.AND P0, PT, R0, RZ, PT ;  /* 0x000000ff0000720b */ /* 0x000fc80003f1d000 */
[----:B------:R-:W-:Y:S01]  /*7bf0*/  P2R R33, PR, RZ, 0x1 ;  /* 0x00000001ff217803 */ /* 0x000fe20000000000 */
[----:B------:R-:W-:Y:S08]  /*7c00*/  BRA `(.L_x_5473) ;  /* 0x0000000400cc7947 */ /* 0x000ff00003800000 */
.L_x_5480:
        /* <DEDUP_REMOVED lines=12> */
.L_x_5487:
        /* <DEDUP_REMOVED lines=21> */
.L_x_5491:
[----:B------:R-:W-:Y:S05]  /*7e20*/  BSYNC B1 ;  /* 0x0000000000017941 */ /* 0x000fea0003800000 */
.L_x_5490:
[----:B------:R-:W-:Y:S01]  /*7e30*/  LEA R5, R0, 0x3b800000, 0x17 ;  /* 0x3b80000000057811 */ /* 0x000fe200078eb8ff */
[----:B------:R-:W-:-:S05]  /*7e40*/  IMAD.SHL.U32 R0, R3, 0x100000, RZ ;  /* 0x0010000003007824 */ /* 0x000fca00078e00ff */
[----:B------:R-:W-:-:S07]  /*7e50*/  LOP3.LUT R0, R5, R0, R6, 0xfe, !PT ;  /* 0x0000000005007212 */ /* 0x000fce00078efe06 */
.L_x_5489:
[----:B------:R-:W-:Y:S05]  /*7e60*/  BSYNC B0 ;  /* 0x0000000000007941 */ /* 0x000fea0003800000 */
.L_x_5488:
[----:B------:R-:W-:-:S04]  /*7e70*/  FSETP.NEU.FTZ.AND P0, PT, R0, RZ, PT ;  /* 0x000000ff0000720b */ /* 0x000fc80003f1d000 */
[----:B------:R-:W-:Y:S01]  /*7e80*/  P2R R33, PR, RZ, 0x1 ;  /* 0x00000001ff217803 */ /* 0x000fe20000000000 */
[----:B------:R-:W-:Y:S08]  /*7e90*/  BRA `(.L_x_5473) ;  /* 0x0000000400287947 */ /* 0x000ff00003800000 */
.L_x_5486:
        /* <DEDUP_REMOVED lines=21> */
.L_x_5495:
[----:B------:R-:W-:Y:S05]  /*7ff0*/  BSYNC B1 ;  /* 0x0000000000017941 */ /* 0x000fea0003800000 */
.L_x_5494:
[----:B------:R-:W-:Y:S01]  /*8000*/  LEA R5, R0, 0x37800000, 0x17 ;  /* 0x3780000000057811 */ /* 0x000fe200078eb8ff */
[----:B------:R-:W-:-:S05]  /*8010*/  IMAD.SHL.U32 R0, R3, 0x200000, RZ ;  /* 0x0020000003007824 */ /* 0x000fca00078e00ff */
[----:B------:R-:W-:-:S07]  /*8020*/  LOP3.LUT R0, R5, R0, R6, 0xfe, !PT ;  /* 0x0000000005007212 */ /* 0x000fce00078efe06 */
.L_x_5493:
[----:B------:R-:W-:Y:S05]  /*8030*/  BSYNC B0 ;  /* 0x0000000000007941 */ /* 0x000fea0003800000 */
.L_x_5492:
[----:B------:R-:W-:-:S04]  /*8040*/  FSETP.NEU.FTZ.AND P0, PT, R0, RZ, PT ;  /* 0x000000ff0000720b */ /* 0x000fc80003f1d000 */
[----:B------:R-:W-:Y:S01]  /*8050*/  P2R R33, PR, RZ, 0x1 ;  /* 0x00000001ff217803 */ /* 0x000fe20000000000 */
[----:B------:R-:W-:Y:S08]  /*8060*/  BRA `(.L_x_5473) ;  /* 0x0000000000b47947 */ /* 0x000ff00003800000 */
.L_x_5485:
        /* <DEDUP_REMOVED lines=14> */
.L_x_5499:
[----:B------:R-:W-:Y:S05]  /*8150*/  BSYNC B0 ;  /* 0x0000000000007941 */ /* 0x000fea0003800000 */
.L_x_5498:
[----:B------:R-:W-:-:S04]  /*8160*/  FSETP.NEU.FTZ.AND P0, PT, R0, RZ, PT ;  /* 0x000000ff0000720b */ /* 0x000fc80003f1d000 */
[----:B------:R-:W-:Y:S01]  /*8170*/  P2R R33, PR, RZ, 0x1 ;  /* 0x00000001ff217803 */ /* 0x000fe20000000000 */
[----:B------:R-:W-:Y:S08]  /*8180*/  BRA `(.L_x_5473) ;  /* 0x00000000006c7947 */ /* 0x000ff00003800000 */
.L_x_5472:
        /* <DEDUP_REMOVED lines=15> */
[----:B012345:R-:W-:Y:S05]  /*8280*/  CALL.ABS.NOINC R14 ;  /* 0x000000000e007343 */ /* 0x03ffea0003c00000 */
.L_x_5500:
[----:B------:R-:W-:-:S04]  /*8290*/  PLOP3.LUT P0, PT, PT, PT, PT, 0x8, 0x0 ;  /* 0x000000000000781c */ /* 0x000fc80003f0e170 */
[----:B------:R-:W-:Y:S01]  /*82a0*/  P2R R33, PR, RZ, 0x1 ;  /* 0x00000001ff217803 */ /* 0x000fe20000000000 */
[----:B------:R-:W-:Y:S08]  /*82b0*/  BRA `(.L_x_5473) ;  /* 0x0000000000207947 */ /* 0x000ff00003800000 */
.L_x_5497:
[----:B------:R-:W2:Y:S02]  /*82c0*/  LDG.E.64 R4, desc[UR36][R4.64] ;  /* 0x0000002404047981 */ /* 0x000ea4000c1e1b00 */
[----:B--2---:R-:W-:-:S04]  /*82d0*/  ISETP.NE.U32.AND P0, PT, R4, RZ, PT ;  /* 0x000000ff0400720c */ /* 0x004fc80003f05070 */
[----:B------:R-:W-:-:S04]  /*82e0*/  ISETP.NE.AND.EX P0, PT, R5, RZ, PT, P0 ;  /* 0x000000ff0500720c */ /* 0x000fc80003f05300 */
[----:B------:R-:W-:Y:S01]  /*82f0*/  P2R R33, PR, RZ, 0x1 ;  /* 0x00000001ff217803 */ /* 0x000fe20000000000 */
[----:B------:R-:W-:Y:S08]  /*8300*/  BRA `(.L_x_5473) ;  /* 0x00000000000c7947 */ /* 0x000ff00003800000 */
.L_x_5496:
[----:B------:R-:W2:Y:S02]  /*8310*/  LDG.E R4, desc[UR36][R4.64] ;  /* 0x0000002404047981 */ /* 0x000ea4000c1e1900 */
[----:B--2---:R-:W-:-:S04]  /*8320*/  ISETP.NE.AND P0, PT, R4, RZ, PT ;  /* 0x000000ff0400720c */ /* 0x004fc80003f05270 */
[----:B------:R-:W-:-:S09]  /*8330*/  P2R R33, PR, RZ, 0x1 ;  /* 0x00000001ff217803 */ /* 0x000fd20000000000 */
.L_x_5473:
        /* <DEDUP_REMOVED lines=19> */
.L_x_5504:
[----:B------:R0:W5:Y:S01]  /*8470*/  LDG.E.U8 R48, desc[UR36][R4.64] ;  /* 0x0000002404307981 */ /* 0x000162000c1e1100 */
[----:B------:R-:W-:Y:S01]  /*8480*/  IMAD.MOV.U32 R49, RZ, RZ, RZ ;  /* 0x000000ffff317224 */ /* 0x000fe200078e00ff */
[----:B------:R-:W-:Y:S06]  /*8490*/  BRA `(.L_x_5506) ;  /* 0x0000000c00487947 */ /* 0x000fec0003800000 */
.L_x_5503:
        /* <DEDUP_REMOVED lines=8> */
.L_x_5508:
[----:B------:R-:W2:Y:S02]  /*8520*/  LDG.E R48, desc[UR36][R4.64] ;  /* 0x0000002404307981 */ /* 0x000ea4000c1e1900 */
[----:B--2---:R-:W-:Y:S01]  /*8530*/  SHF.R.S32.HI R49, RZ, 0x1f, R48 ;  /* 0x0000001fff317819 */ /* 0x004fe20000011430 */
[----:B------:R-:W-:Y:S06]  /*8540*/  BRA `(.L_x_5506) ;  /* 0x0000000c001c7947 */ /* 0x000fec0003800000 */
.L_x_5507:
[----:B------:R-:W2:Y:S02]  /*8550*/  LDG.E.S16 R48, desc[UR36][R4.64] ;  /* 0x0000002404307981 */ /* 0x000ea4000c1e1700 */
[----:B--2---:R-:W-:Y:S01]  /*8560*/  SHF.R.S32.HI R49, RZ, 0x1f, R48 ;  /* 0x0000001fff317819 */ /* 0x004fe20000011430 */
[----:B------:R-:W-:Y:S06]  /*8570*/  BRA `(.L_x_5506) ;  /* 0x0000000c00107947 */ /* 0x000fec0003800000 */
.L_x_5502:
        /* <DEDUP_REMOVED lines=9> */
.L_x_5510:
[----:B------:R-:W2:Y:S02]  /*8610*/  LDG.E.U16 R4, desc[UR36][R4.64] ;  /* 0x0000002404047981 */ /* 0x000ea4000c1e1500 */
[----:B--2---:R-:W-:-:S06]  /*8620*/  HADD2.F32 R48, -RZ, R4.H0_H0 ;  /* 0x20000004ff307230 */ /* 0x004fcc0000004100 */
[----:B------:R-:W0:Y:S01]  /*8630*/  F2I.S64.TRUNC R48, R48 ;  /* 0x0000003000307311 */ /* 0x000e22000020d900 */
[----:B------:R-:W-:Y:S05]  /*8640*/  BRA `(.L_x_5506) ;  /* 0x0000000800dc7947 */ /* 0x000fea0003800000 */
.L_x_5509:
        /* <DEDUP_REMOVED lines=9> */
.L_x_5512:
[----:B------:R-:W2:Y:S02]  /*86e0*/  LDG.E.U16 R4, desc[UR36][R4.64] ;  /* 0x0000002404047981 */ /* 0x000ea4000c1e1500 */
[----:B--2---:R-:W-:-:S06]  /*86f0*/  HADD2.F32 R48, -RZ, R4.H0_H0 ;  /* 0x20000004ff307230 */ /* 0x004fcc0000004100 */
[----:B------:R-:W0:Y:S01]  /*8700*/  F2I.S64.TRUNC R48, R48 ;  /* 0x0000003000307311 */ /* 0x000e22000020d900 */
[----:B------:R-:W-:Y:S05]  /*8710*/  BRA `(.L_x_5506) ;  /* 0x0000000800a87947 */ /* 0x000fea0003800000 */
.L_x_5511:
[----:B------:R-:W2:Y:S02]  /*8720*/  LDG.E.64 R4, desc[UR36][R4.64] ;  /* 0x0000002404047981 */ /* 0x000ea4000c1e1b00 */
[----:B--2---:R0:W2:Y:S01]  /*8730*/  F2I.S64.F64.TRUNC R48, R4 ;  /* 0x0000000400307311 */ /* 0x0040a2000030d900 */
[----:B------:R-:W-:Y:S05]  /*8740*/  BRA `(.L_x_5506) ;  /* 0x00000008009c7947 */ /* 0x000fea0003800000 */
.L_x_5501:
        /* <DEDUP_REMOVED lines=13> */
.L_x_5515:
[----:B------:R-:W2:Y:S02]  /*8820*/  LDG.E.64 R4, desc[UR36][R4.64] ;  /* 0x0000002404047981 */ /* 0x000ea4000c1e1b00 */
[----:B--2---:R0:W2:Y:S01]  /*8830*/  F2I.S64.F64.TRUNC R48, R4 ;  /* 0x0000000400307311 */ /* 0x0040a2000030d900 */
[----:B------:R-:W-:Y:S05]  /*8840*/  BRA `(.L_x_5506) ;  /* 0x00000008005c7947 */ /* 0x000fea0003800000 */
.L_x_5514:
        /* <DEDUP_REMOVED lines=27> */
.L_x_5517:
        /* <DEDUP_REMOVED lines=12> */
[----:B------:R0:W2:Y:S01]  /*8ac0*/  F2I.S64.TRUNC R48, R0 ;  /* 0x0000000000307311 */ /* 0x0000a2000020d900 */
[----:B------:R-:W-:Y:S05]  /*8ad0*/  BRA `(.L_x_5506) ;  /* 0x0000000400b87947 */ /* 0x000fea0003800000 */
.L_x_5516:
[----:B------:R-:W2:Y:S02]  /*8ae0*/  LDG.E.U16 R48, desc[UR36][R4.64] ;  /* 0x0000002404307981 */ /* 0x000ea4000c1e1500 */
[----:B--2---:R-:W-:-:S06]  /*8af0*/  IMAD.U32 R48, R48, 0x10000, RZ ;  /* 0x0001000030307824 */ /* 0x004fcc00078e00ff */
[----:B------:R-:W0:Y:S01]  /*8b00*/  F2I.S64.TRUNC R48, R48 ;  /* 0x0000003000307311 */ /* 0x000e22000020d900 */
[----:B------:R-:W-:Y:S05]  /*8b10*/  BRA `(.L_x_5506) ;  /* 0x0000000400a87947 */ /* 0x000fea0003800000 */
.L_x_5513:
        /* <DEDUP_REMOVED lines=11> */
.L_x_5520:
        /* <DEDUP_REMOVED lines=21> */
.L_x_5524:
[----:B------:R-:W-:Y:S05]  /*8d20*/  BSYNC B1 ;  /* 0x0000000000017941 */ /* 0x000fea0003800000 */
.L_x_5523:
[----:B------:R-:W-:Y:S01]  /*8d30*/  IMAD.SHL.U32 R3, R3, 0x100000, RZ ;  /* 0x0010000003037824 */ /* 0x000fe200078e00ff */
[----:B------:R-:W-:-:S04]  /*8d40*/  LEA R5, R0, 0x3b800000, 0x17 ;  /* 0x3b80000000057811 */ /* 0x000fc800078eb8ff */
[----:B------:R-:W-:-:S07]  /*8d50*/  LOP3.LUT R48, R5, R3, R48, 0xfe, !PT ;  /* 0x0000000305307212 */ /* 0x000fce00078efe30 */
.L_x_5522:
[----:B------:R-:W-:Y:S05]  /*8d60*/  BSYNC B0 ;  /* 0x0000000000007941 */ /* 0x000fea0003800000 */
.L_x_5521:
[----:B------:R-:W0:Y:S01]  /*8d70*/  F2I.S64.TRUNC R48, R48 ;  /* 0x0000003000307311 */ /* 0x000e22000020d900 */
[----:B------:R-:W-:Y:S05]  /*8d80*/  BRA `(.L_x_5506) ;  /* 0x00000004000c7947 */ /* 0x000fea0003800000 */
.L_x_5519:
        /* <DEDUP_REMOVED lines=21> */
.L_x_5528:
[----:B------:R-:W-:Y:S05]  /*8ee0*/  BSYNC B1 ;  /* 0x0000000000017941 */ /* 0x000fea0003800000 */
.L_x_5527:
[----:B------:R-:W-:Y:S01]  /*8ef0*/  IMAD.SHL.U32 R3, R3, 0x200000, RZ ;  /* 0x0020000003037824 */ /* 0x000fe200078e00ff */
[----:B------:R-:W-:-:S04]  /*8f00*/  LEA R5, R0, 0x37800000, 0x17 ;  /* 0x3780000000057811 */ /* 0x000fc800078eb8ff */
[----:B------:R-:W-:-:S07]  /*8f10*/  LOP3.LUT R48, R5, R3, R48, 0xfe, !PT ;  /* 0x0000000305307212 */ /* 0x000fce00078efe30 */
.L_x_5526:
[----:B------:R-:W-:Y:S05]  /*8f20*/  BSYNC B0 ;  /* 0x0000000000007941 */ /* 0x000fea0003800000 */
.L_x_5525:
[----:B------:R-:W0:Y:S01]  /*8f30*/  F2I.S64.TRUNC R48, R48 ;  /* 0x0000003000307311 */ /* 0x000e22000020d900 */
[----:B------:R-:W-:Y:S05]  /*8f40*/  BRA `(.L_x_5506) ;  /* 0x00000000009c7947 */ /* 0x000fea0003800000 */
.L_x_5518:
        /* <DEDUP_REMOVED lines=14> */
.L_x_5532:
[----:B------:R-:W-:Y:S05]  /*9030*/  BSYNC B0 ;  /* 0x0000000000007941 */ /* 0x000fea0003800000 */
.L_x_5531:
[----:B------:R-:W0:Y:S01]  /*9040*/  F2I.S64.TRUNC R48, R48 ;  /* 0x0000003000307311 */ /* 0x000e22000020d900 */
[----:B------:R-:W-:Y:S05]  /*9050*/  BRA `(.L_x_5506) ;  /* 0x0000000000587947 */ /* 0x000fea0003800000 */
.L_x_5505:
        /* <DEDUP_REMOVED lines=16> */
.L_x_5533:
[----:B------:R-:W-:Y:S01]  /*9160*/  CS2R R48, SRZ ;  /* 0x0000000000307805 */ /* 0x000fe2000001ff00 */
[----:B------:R-:W-:Y:S06]  /*9170*/  BRA `(.L_x_5506) ;  /* 0x0000000000107947 */ /* 0x000fec0003800000 */
.L_x_5530:
[----:B------:R0:W5:Y:S01]  /*9180*/  LDG.E.64 R48, desc[UR36][R4.64] ;  /* 0x0000002404307981 */ /* 0x000162000c1e1b00 */
[----:B------:R-:W-:Y:S05]  /*9190*/  BRA `(.L_x_5506) ;  /* 0x0000000000087947 */ /* 0x000fea0003800000 */
.L_x_5529:
[----:B------:R0:W5:Y:S01]  /*91a0*/  LDG.E R48, desc[UR36][R4.64] ;  /* 0x0000002404307981 */ /* 0x000162000c1e1900 */
[----:B------:R-:W-:-:S07]  /*91b0*/  IMAD.MOV.U32 R49, RZ, RZ, RZ ;  /* 0x000000ffff317224 */ /* 0x000fce00078e00ff */
.L_x_5506:
[----:B------:R-:W-:Y:S01]  /*91c0*/  ISETP.NE.AND P0, PT, R33, RZ, PT ;  /* 0x000000ff2100720c */ /* 0x000fe20003f05270 */
[----:B------:R-:W-:-:S03]  /*91d0*/  VIADD R23, R23, 0x80 ;  /* 0x0000008017177836 */ /* 0x000fc60000000000 */
[----:B------:R-:W-:-:S09]  /*91e0*/  SEL R41, RZ, 0x1, !P0 ;  /* 0x00000001ff297807 */ /* 0x000fd20004000000 */
.L_x_5434:
[----:B------:R-:W-:Y:S05]  /*91f0*/  BSYNC B6 ;  /* 0x0000000000067941 */ /* 0x000fea0003800000 */
.L_x_5433:
[----:B------:R-:W-:Y:S01]  /*9200*/  ISETP.GE.AND P0, PT, R23, R32, PT ;  /* 0x000000201700720c */ /* 0x000fe20003f06270 */
[----:B------:R-:W-:Y:S01]  /*9210*/  BSSY B6, `(.L_x_5534) ;  /* 0x00002ec000067945 */ /* 0x000fe20003800000 */
[----:B------:R-:W-:Y:S02]  /*9220*/  PRMT R40, RZ, 0x7610, R40 ;  /* 0x00007610ff287816 */ /* 0x000fe40000000028 */
[----:B------:R-:W-:Y:S02]  /*9230*/  CS2R R34, SRZ ;  /* 0x0000000000227805 */ /* 0x000fe4000001ff00 */
[----:B------:R-:W-:-:S07]  /*9240*/  CS2R R32, SRZ ;  /* 0x0000000000207805 */ /* 0x000fce000001ff00 */
[----:B------:R-:W-:Y:S05]  /*9250*/  @P0 BRA `(.L_x_5535) ;  /* 0x0000002c009c0947 */ /* 0x000fea0003800000 */
[----:B012---:R-:W0:Y:S01]  /*9260*/  LDC.64 R4, c[0x0][0x230] ;  /* 0x00008c00ff047b82 */ /* 0x007e220000000a00 */
        /* <DEDUP_REMOVED lines=20> */
.L_x_5539:
[----:B------:R-:W2:Y:S01]  /*93b0*/  LDG.E.U8 R4, desc[UR36][R4.64] ;  /* 0x0000002404047981 */ /* 0x000ea2000c1e1100 */
[----:B------:R-:W-:Y:S01]  /*93c0*/  CS2R R34, SRZ ;  /* 0x0000000000227805 */ /* 0x000fe2000001ff00 */
[----:B--2---:R0:W1:Y:S01]  /*93d0*/  I2F.F64.U16 R32, R4 ;  /* 0x0000000400207312 */ /* 0x0040620000101800 */
[----:B------:R-:W-:Y:S05]  /*93e0*/  BRA `(.L_x_5541) ;  /* 0x0000000c00c87947 */ /* 0x000fea0003800000 */
.L_x_5538:
        /* <DEDUP_REMOVED lines=10> */
.L_x_5543:
[----:B------:R-:W2:Y:S01]  /*9490*/  LDG.E R4, desc[UR36][R4.64] ;  /* 0x0000002404047981 */ /* 0x000ea2000c1e1900 */
[----:B------:R-:W-:Y:S01]  /*94a0*/  CS2R R34, SRZ ;  /* 0x0000000000227805 */ /* 0x000fe2000001ff00 */
[----:B--2---:R0:W1:Y:S01]  /*94b0*/  I2F.F64 R32, R4 ;  /* 0x0000000400207312 */ /* 0x0040620000201c00 */
[----:B------:R-:W-:Y:S05]  /*94c0*/  BRA `(.L_x_5541) ;  /* 0x0000000c00907947 */ /* 0x000fea0003800000 */
.L_x_5542:
[----:B------:R-:W2:Y:S01]  /*94d0*/  LDG.E.U16 R4, desc[UR36][R4.64] ;  /* 0x0000002404047981 */ /* 0x000ea2000c1e1500 */
[----:B------:R-:W-:Y:S01]  /*94e0*/  CS2R R34, SRZ ;  /* 0x0000000000227805 */ /* 0x000fe2000001ff00 */
[----:B--2---:R0:W1:Y:S01]  /*94f0*/  I2F.F64.S16 R32, R4 ;  /* 0x0000000400207312 */ /* 0x0040620000101c00 */
[----:B------:R-:W-:Y:S05]  /*9500*/  BRA `(.L_x_5541) ;  /* 0x0000000c00807947 */ /* 0x000fea0003800000 */
.L_x_5537:
        /* <DEDUP_REMOVED lines=11> */
.L_x_5545:
[----:B------:R-:W2:Y:S01]  /*95c0*/  LDG.E.U16 R0, desc[UR36][R4.64] ;  /* 0x0000002404007981 */ /* 0x000ea2000c1e1500 */
[----:B------:R-:W-:Y:S01]  /*95d0*/  CS2R R34, SRZ ;  /* 0x0000000000227805 */ /* 0x000fe2000001ff00 */
[----:B--2---:R-:W-:-:S05]  /*95e0*/  HADD2.F32 R0, -RZ, R0.H0_H0 ;  /* 0x20000000ff007230 */ /* 0x004fca0000004100 */
[----:B------:R-:W-:-:S04]  /*95f0*/  FMUL.FTZ R0, R0, 1 ;  /* 0x3f80000000007820 */ /* 0x000fc80000410000 */
[----:B------:R0:W1:Y:S01]  /*9600*/  F2F.F64.F32 R32, R0 ;  /* 0x0000000000207310 */ /* 0x0000620000201800 */
[----:B------:R-:W-:Y:S05]  /*9610*/  BRA `(.L_x_5541) ;  /* 0x0000000c003c7947 */ /* 0x000fea0003800000 */
.L_x_5544:
        /* <DEDUP_REMOVED lines=12> */
.L_x_5547:
        /* <DEDUP_REMOVED lines=8> */
.L_x_5546:
[----:B------:R0:W5:Y:S01]  /*9760*/  LDG.E.64 R32, desc[UR36][R4.64] ;  /* 0x0000002404207981 */ /* 0x000162000c1e1b00 */
[----:B------:R-:W-:Y:S01]  /*9770*/  CS2R R34, SRZ ;  /* 0x0000000000227805 */ /* 0x000fe2000001ff00 */
[----:B------:R-:W-:Y:S06]  /*9780*/  BRA `(.L_x_5541) ;  /* 0x0000000800e07947 */ /* 0x000fec0003800000 */
.L_x_5536:
        /* <DEDUP_REMOVED lines=14> */
.L_x_5550:
[----:B------:R0:W5:Y:S01]  /*9870*/  LDG.E.128 R32, desc[UR36][R4.64] ;  /* 0x0000002404207981 */ /* 0x000162000c1e1d00 */
[----:B------:R-:W-:Y:S05]  /*9880*/  BRA `(.L_x_5541) ;  /* 0x0000000800a07947 */ /* 0x000fea0003800000 */
.L_x_5549:
        /* <DEDUP_REMOVED lines=25> */
[----:B------:R-:W-:-:S05]  /*9a20*/  LOP3.LUT R3, R3, 0x80000000, R0, 0xf8, !PT ;  /* 0x8000000003037812 */ /* 0x000fca00078ef800 */
[----:B------:R-:W-:-:S04]  /*9a30*/  FMUL.FTZ R3, R3, 1 ;  /* 0x3f80000003037820 */ /* 0x000fc80000410000 */
[----:B------:R0:W1:Y:S01]  /*9a40*/  F2F.F64.F32 R32, R3 ;  /* 0x0000000300207310 */ /* 0x0000620000201800 */
[----:B------:R-:W-:Y:S05]  /*9a50*/  BRA `(.L_x_5541) ;  /* 0x00000008002c7947 */ /* 0x000fea0003800000 */
.L_x_5552:
[----:B------:R-:W2:Y:S01]  /*9a60*/  LDG.E.U8 R3, desc[UR36][R4.64] ;  /* 0x0000002404037981 */ /* 0x000ea2000c1e1100 */
[----:B------:R-:W-:Y:S01]  /*9a70*/  CS2R R34, SRZ ;  /* 0x0000000000227805 */ /* 0x000fe2000001ff00 */
        /* <DEDUP_REMOVED lines=14> */
.L_x_5551:
[----:B------:R-:W2:Y:S01]  /*9b60*/  LDG.E.U16 R0, desc[UR36][R4.64] ;  /* 0x0000002404007981 */ /* 0x000ea2000c1e1500 */
[----:B------:R-:W-:Y:S01]  /*9b70*/  CS2R R34, SRZ ;  /* 0x0000000000227805 */ /* 0x000fe2000001ff00 */
[----:B--2---:R-:W-:-:S04]  /*9b80*/  IMAD.U32 R0, R0, 0x10000, RZ ;  /* 0x0001000000007824 */ /* 0x004fc800078e00ff */
[----:B------:R-:W-:-:S04]  /*9b90*/  FMUL.FTZ R0, R0, 1 ;  /* 0x3f80000000007820 */ /* 0x000fc80000410000 */
[----:B------:R0:W1:Y:S01]  /*9ba0*/  F2F.F64.F32 R32, R0 ;  /* 0x0000000000207310 */ /* 0x0000620000201800 */
[----:B------:R-:W-:Y:S05]  /*9bb0*/  BRA `(.L_x_5541) ;  /* 0x0000000400d47947 */ /* 0x000fea0003800000 */
.L_x_5548:
        /* <DEDUP_REMOVED lines=10> */
[----:B--2---:R2:W4:Y:S01]  /*9c60*/  I2F.F64.U16 R32, R4 ;  /* 0x0000000400207312 */ /* 0x0045220000101800 */
[----:B------:R-:W-:Y:S05]  /*9c70*/  BRA `(.L_x_5541) ;  /* 0x0000000400a47947 */ /* 0x000fea0003800000 */
.L_x_5555:
        /* <DEDUP_REMOVED lines=21> */
.L_x_5559:
[----:B------:R-:W-:Y:S05]  /*9dd0*/  BSYNC B1 ;  /* 0x0000000000017941 */ /* 0x000fea0003800000 */
.L_x_5558:
[----:B------:R-:W-:Y:S01]  /*9de0*/  LEA R3, R0, 0x3b800000, 0x17 ;  /* 0x3b80000000037811 */ /* 0x000fe200078eb8ff */
[----:B------:R-:W-:-:S05]  /*9df0*/  IMAD.SHL.U32 R0, R2, 0x100000, RZ ;  /* 0x0010000002007824 */ /* 0x000fca00078e00ff */
[----:B------:R-:W-:-:S07]  /*9e00*/  LOP3.LUT R0, R3, R0, R4, 0xfe, !PT ;  /* 0x0000000003007212 */ /* 0x000fce00078efe04 */
.L_x_5557:
[----:B------:R-:W-:Y:S05]  /*9e10*/  BSYNC B0 ;  /* 0x0000000000007941 */ /* 0x000fea0003800000 */
.L_x_5556:
[----:B------:R-:W-:Y:S01]  /*9e20*/  FMUL.FTZ R0, R0, 1 ;  /* 0x3f80000000007820 */ /* 0x000fe20000410000 */
[----:B------:R-:W-:-:S03]  /*9e30*/  CS2R R34, SRZ ;  /* 0x0000000000227805 */ /* 0x000fc6000001ff00 */
[----:B------:R0:W1:Y:S01]  /*9e40*/  F2F.F64.F32 R32, R0 ;  /* 0x0000000000207310 */ /* 0x0000620000201800 */
[----:B------:R-:W-:Y:S05]  /*9e50*/  BRA `(.L_x_5541) ;  /* 0x00000004002c7947 */ /* 0x000fea0003800000 */
.L_x_5554:
        /* <DEDUP_REMOVED lines=21> */
.L_x_5563:
[----:B------:R-:W-:Y:S05]  /*9fb0*/  BSYNC B1 ;  /* 0x0000000000017941 */ /* 0x000fea0003800000 */
.L_x_5562:
[----:B------:R-:W-:Y:S01]  /*9fc0*/  LEA R3, R0, 0x37800000, 0x17 ;  /* 0x3780000000037811 */ /* 0x000fe200078eb8ff */
[----:B------:R-:W-:-:S05]  /*9fd0*/  IMAD.SHL.U32 R0, R2, 0x200000, RZ ;  /* 0x0020000002007824 */ /* 0x000fca00078e00ff */
[----:B------:R-:W-:-:S07]  /*9fe0*/  LOP3.LUT R0, R3, R0, R4, 0xfe, !PT ;  /* 0x0000000003007212 */ /* 0x000fce00078efe04 */
.L_x_5561:
[----:B------:R-:W-:Y:S05]  /*9ff0*/  BSYNC B0 ;  /* 0x0000000000007941 */ /* 0x000fea0003800000 */
.L_x_5560:
[----:B------:R-:W-:Y:S01]  /*a000*/  FMUL.FTZ R0, R0, 1 ;  /* 0x3f80000000007820 */ /* 0x000fe20000410000 */
[----:B------:R-:W-:-:S03]  /*a010*/  CS2R R34, SRZ ;  /* 0x0000000000227805 */ /* 0x000fc6000001ff00 */
[----:B------:R0:W1:Y:S01]  /*a020*/  F2F.F64.F32 R32, R0 ;  /* 0x0000000000207310 */ /* 0x0000620000201800 */
[----:B------:R-:W-:Y:S05]  /*a030*/  BRA `(.L_x_5541) ;  /* 0x0000000000b47947 */ /* 0x000fea0003800000 */
.L_x_5553:
        /* <DEDUP_REMOVED lines=14> */
.L_x_5567:
[----:B------:R-:W-:Y:S05]  /*a120*/  BSYNC B0 ;  /* 0x0000000000007941 */ /* 0x000fea0003800000 */
.L_x_5566:
[----:B------:R-:W-:Y:S01]  /*a130*/  FMUL.FTZ R0, R0, 1 ;  /* 0x3f80000000007820 */ /* 0x000fe20000410000 */
[----:B------:R-:W-:-:S03]  /*a140*/  CS2R R34, SRZ ;  /* 0x0000000000227805 */ /* 0x000fc6000001ff00 */
[----:B------:R0:W1:Y:S01]  /*a150*/  F2F.F64.F32 R32, R0 ;  /* 0x0000000000207310 */ /* 0x0000620000201800 */
[----:B------:R-:W-:Y:S05]  /*a160*/  BRA `(.L_x_5541) ;  /* 0x0000000000687947 */ /* 0x000fea0003800000 */
.L_x_5540:
        /* <DEDUP_REMOVED lines=16> */
.L_x_5568:
[----:B------:R-:W-:Y:S02]  /*a270*/  CS2R R32, SRZ ;  /* 0x0000000000207805 */ /* 0x000fe4000001ff00 */
[----:B------:R-:W-:Y:S01]  /*a280*/  CS2R R34, SRZ ;  /* 0x0000000000227805 */ /* 0x000fe2000001ff00 */
[----:B------:R-:W-:Y:S06]  /*a290*/  BRA `(.L_x_5541) ;  /* 0x00000000001c7947 */ /* 0x000fec0003800000 */
.L_x_5565:
[----:B------:R-:W2:Y:S01]  /*a2a0*/  LDG.E.64 R32, desc[UR36][R4.64] ;  /* 0x0000002404207981 */ /* 0x000ea2000c1e1b00 */
[----:B------:R-:W-:Y:S01]  /*a2b0*/  CS2R R34, SRZ ;  /* 0x0000000000227805 */ /* 0x000fe2000001ff00 */
[----:B--2---:R-:W0:Y:S01]  /*a2c0*/  I2F.F64.U64 R32, R32 ;  /* 0x0000002000207312 */ /* 0x004e220000301800 */
[----:B------:R-:W-:Y:S05]  /*a2d0*/  BRA `(.L_x_5541) ;  /* 0x00000000000c7947 */ /* 0x000fea0003800000 */
.L_x_5564:
[----:B------:R-:W2:Y:S01]  /*a2e0*/  LDG.E R4, desc[UR36][R4.64] ;  /* 0x0000002404047981 */ /* 0x000ea2000c1e1900 */
[----:B------:R-:W-:Y:S01]  /*a2f0*/  CS2R R34, SRZ ;  /* 0x0000000000227805 */ /* 0x000fe2000001ff00 */
[----:B--2---:R0:W1:Y:S06]  /*a300*/  I2F.F64.U32 R32, R4 ;  /* 0x0000000400207312 */ /* 0x00406c0000201800 */
.L_x_5541:
        /* <DEDUP_REMOVED lines=19> */
.L_x_5572:
[----:B------:R-:W2:Y:S02]  /*a440*/  LDG.E.U8 R2, desc[UR36][R2.64] ;  /* 0x0000002402027981 */ /* 0x000ea4000c1e1100 */
[----:B--2---:R-:W-:Y:S01]  /*a450*/  ISETP.NE.AND P0, PT, R2, RZ, PT ;  /* 0x000000ff0200720c */ /* 0x004fe20003f05270 */
[----:B------:R-:W-:-:S12]  /*a460*/  BRA `(.L_x_5574) ;  /* 0x0000000c00747947 */ /* 0x000fd80003800000 */
.L_x_5571:
        /* <DEDUP_REMOVED lines=10> */
.L_x_5576:
[----:B------:R-:W2:Y:S02]  /*a510*/  LDG.E R2, desc[UR36][R2.64] ;  /* 0x0000002402027981 */ /* 0x000ea4000c1e1900 */
[----:B--2---:R-:W-:Y:S01]  /*a520*/  ISETP.NE.AND P0, PT, R2, RZ, PT ;  /* 0x000000ff0200720c */ /* 0x004fe20003f05270 */
[----:B------:R-:W-:-:S12]  /*a530*/  BRA `(.L_x_5574) ;  /* 0x0000000c00407947 */ /* 0x000fd80003800000 */
.L_x_5575:
[----:B------:R-:W2:Y:S02]  /*a540*/  LDG.E.U16 R2, desc[UR36][R2.64] ;  /* 0x0000002402027981 */ /* 0x000ea4000c1e1500 */
[----:B--2---:R-:W-:Y:S01]  /*a550*/  ISETP.NE.AND P0, PT, R2, RZ, PT ;  /* 0x000000ff0200720c */ /* 0x004fe20003f05270 */
[----:B------:R-:W-:-:S12]  /*a560*/  BRA `(.L_x_5574) ;  /* 0x0000000c00347947 */ /* 0x000fd80003800000 */
.L_x_5570:
        /* <DEDUP_REMOVED lines=9> */
.L_x_5578:
[----:B------:R-:W2:Y:S02]  /*a600*/  LDG.E.U16 R0, desc[UR36][R2.64] ;  /* 0x0000002402007981 */ /* 0x000ea4000c1e1500 */
[----:B--2---:R-:W-:-:S05]  /*a610*/  HADD2.F32 R0, -RZ, R0.H0_H0 ;  /* 0x20000000ff007230 */ /* 0x004fca0000004100 */
[----:B------:R-:W-:Y:S01]  /*a620*/  FSETP.NEU.FTZ.AND P0, PT, R0, RZ, PT ;  /* 0x000000ff0000720b */ /* 0x000fe20003f1d000 */
[----:B------:R-:W-:-:S12]  /*a630*/  BRA `(.L_x_5574) ;  /* 0x0000000c00007947 */ /* 0x000fd80003800000 */
.L_x_5577:
        /* <DEDUP_REMOVED lines=11> */
.L_x_5580:
        /* <DEDUP_REMOVED lines=10> */
.L_x_5579:
[----:B------:R-:W2:Y:S02]  /*a790*/  LDG.E.64 R2, desc[UR36][R2.64] ;  /* 0x0000002402027981 */ /* 0x000ea4000c1e1b00 */
[----:B--2---:R-:W-:Y:S01]  /*a7a0*/  DSETP.NEU.AND P0, PT, R2, RZ, PT ;  /* 0x000000ff0200722a */ /* 0x004fe20003f0d000 */
[----:B------:R-:W-:-:S13]  /*a7b0*/  BRA `(.L_x_5574) ;  /* 0x0000000800a07947 */ /* 0x000fda0003800000 */
.L_x_5569:
        /* <DEDUP_REMOVED lines=11> */
.L_x_5583:
[----:B--2---:R-:W2:Y:S02]  /*a870*/  LDG.E.128 R4, desc[UR36][R2.64] ;  /* 0x0000002402047981 */ /* 0x004ea4000c1e1d00 */
[----:B--2---:R-:W-:-:S06]  /*a880*/  DSETP.NEU.AND P0, PT, R6, RZ, PT ;  /* 0x000000ff0600722a */ /* 0x004fcc0003f0d000 */
[----:B------:R-:W-:Y:S01]  /*a890*/  DSETP.NEU.OR P0, PT, R4, RZ, P0 ;  /* 0x000000ff0400722a */ /* 0x000fe2000070d400 */
[----:B------:R-:W-:-:S13]  /*a8a0*/  BRA `(.L_x_5574) ;  /* 0x0000000800647947 */ /* 0x000fda0003800000 */
.L_x_5582:
        /* <DEDUP_REMOVED lines=27> */
.L_x_5585:
        /* <DEDUP_REMOVED lines=14> */
.L_x_5584:
[----:B------:R-:W2:Y:S02]  /*ab40*/  LDG.E.U16 R0, desc[UR36][R2.64] ;  /* 0x0000002402007981 */ /* 0x000ea4000c1e1500 */
[----:B--2---:R-:W-:-:S05]  /*ab50*/  IMAD.U32 R0, R0, 0x10000, RZ ;  /* 0x0001000000007824 */ /* 0x004fca00078e00ff */
[----:B------:R-:W-:Y:S01]  /*ab60*/  FSETP.NEU.FTZ.AND P0, PT, R0, RZ, PT ;  /* 0x000000ff0000720b */ /* 0x000fe20003f1d000 */
[----:B------:R-:W-:-:S12]  /*ab70*/  BRA `(.L_x_5574) ;  /* 0x0000000400b07947 */ /* 0x000fd80003800000 */
.L_x_5581:
        /* <DEDUP_REMOVED lines=11> */
.L_x_5588:
        /* <DEDUP_REMOVED lines=21> */
.L_x_5592:
[----:B------:R-:W-:Y:S05]  /*ad80*/  BSYNC B1 ;  /* 0x0000000000017941 */ /* 0x000fea0003800000 */
.L_x_5591:
[----:B------:R-:W-:Y:S01]  /*ad90*/  LEA R3, R0, 0x3b800000, 0x17 ;  /* 0x3b80000000037811 */ /* 0x000fe200078eb8ff */
[----:B------:R-:W-:-:S05]  /*ada0*/  IMAD.SHL.U32 R0, R2, 0x100000, RZ ;  /* 0x0010000002007824 */ /* 0x000fca00078e00ff */
[----:B------:R-:W-:-:S07]  /*adb0*/  LOP3.LUT R0, R3, R0, R4, 0xfe, !PT ;  /* 0x0000000003007212 */ /* 0x000fce00078efe04 */
.L_x_5590:
[----:B------:R-:W-:Y:S05]  /*adc0*/  BSYNC B0 ;  /* 0x0000000000007941 */ /* 0x000fea0003800000 */
.L_x_5589:
[----:B------:R-:W-:Y:S01]  /*add0*/  FSETP.NEU.FTZ.AND P0, PT, R0, RZ, PT ;  /* 0x000000ff0000720b */ /* 0x000fe20003f1d000 */
[----:B------:R-:W-:-:S12]  /*ade0*/  BRA `(.L_x_5574) ;  /* 0x0000000400147947 */ /* 0x000fd80003800000 */
.L_x_5587:
        /* <DEDUP_REMOVED lines=21> */
.L_x_5596:
[----:B------:R-:W-:Y:S05]  /*af40*/  BSYNC B1 ;  /* 0x0000000000017941 */ /* 0x000fea0003800000 */
.L_x_5595:
[----:B------:R-:W-:Y:S01]  /*af50*/  LEA R3, R0, 0x37800000, 0x17 ;  /* 0x3780000000037811 */ /* 0x000fe200078eb8ff */
[----:B------:R-:W-:-:S05]  /*af60*/  IMAD.SHL.U32 R0, R2, 0x200000, RZ ;  /* 0x0020000002007824 */ /* 0x000fca00078e00ff */
[----:B------:R-:W-:-:S07]  /*af70*/  LOP3.LUT R0, R3, R0, R4, 0xfe, !PT ;  /* 0x0000000003007212 */ /* 0x000fce00078efe04 */
.L_x_5594:
[----:B------:R-:W-:Y:S05]  /*af80*/  BSYNC B0 ;  /* 0x0000000000007941 */ /* 0x000fea0003800000 */
.L_x_5593:
[----:B------:R-:W-:Y:S01]  /*af90*/  FSETP.NEU.FTZ.AND P0, PT, R0, RZ, PT ;  /* 0x000000ff0000720b */ /* 0x000fe20003f1d000 */
[----:B------:R-:W-:-:S12]  /*afa0*/  BRA `(.L_x_5574) ;  /* 0x0000000000a47947 */ /* 0x000fd80003800000 */
.L_x_5586:
        /* <DEDUP_REMOVED lines=14> */
.L_x_5600:
[----:B------:R-:W-:Y:S05]  /*b090*/  BSYNC B0 ;  /* 0x0000000000007941 */ /* 0x000fea0003800000 */
.L_x_5599:
[----:B------:R-:W-:Y:S01]  /*b0a0*/  FSETP.NEU.FTZ.AND P0, PT, R0, RZ, PT ;  /* 0x000000ff0000720b */ /* 0x000fe20003f1d000 */
[----:B------:R-:W-:-:S12]  /*b0b0*/  BRA `(.L_x_5574) ;  /* 0x0000000000607947 */ /* 0x000fd80003800000 */
.L_x_5573:
[----:B------:R-:W-:Y:S01]  /*b0c0*/  MOV R2, 0x0 ;  /* 0x0000000000027802 */ /* 0x000fe20000000f00 */
[----:B------:R-:W-:Y:S01]  /*b0d0*/  ULDC.64 UR4, c[0x4][0x4e8] ;  /* 0x01013a0000047ab9 */ /* 0x000fe20000000a00 */
[----:B------:R-:W-:Y:S01]  /*b0e0*/  ULDC.64 UR6, c[0x4][0x320] ;  /* 0x0100c80000067ab9 */ /* 0x000fe20000000a00 */
[----:B--2---:R-:W-:Y:S02]  /*b0f0*/  IMAD.U32 R4, RZ, RZ, UR4 ;  /* 0x00000004ff047e24 */ /* 0x004fe4000f8e00ff */
        /* <DEDUP_REMOVED lines=12> */
.L_x_5601:
[----:B------:R-:W-:Y:S01]  /*b1c0*/  PLOP3.LUT P0, PT, PT, PT, PT, 0x8, 0x0 ;  /* 0x000000000000781c */ /* 0x000fe20003f0e170 */
[----:B------:R-:W-:-:S12]  /*b1d0*/  BRA `(.L_x_5574) ;  /* 0x0000000000187947 */ /* 0x000fd80003800000 */
.L_x_5598:
[----:B------:R-:W2:Y:S02]  /*b1e0*/  LDG.E.64 R2, desc[UR36][R2.64] ;  /* 0x0000002402027981 */ /* 0x000ea4000c1e1b00 */
[----:B--2---:R-:W-:-:S04]  /*b1f0*/  ISETP.NE.U32.AND P0, PT, R2, RZ, PT ;  /* 0x000000ff0200720c */ /* 0x004fc80003f05070 */
[----:B------:R-:W-:Y:S01]  /*b200*/  ISETP.NE.AND.EX P0, PT, R3, RZ, PT, P0 ;  /* 0x000000ff0300720c */ /* 0x000fe20003f05300 */
[----:B------:R-:W-:-:S12]  /*b210*/  BRA `(.L_x_5574) ;  /* 0x0000000000087947 */ /* 0x000fd80003800000 */
.L_x_5597:
[----:B------:R-:W2:Y:S02]  /*b220*/  LDG.E R2, desc[UR36][R2.64] ;  /* 0x0000002402027981 */ /* 0x000ea4000c1e1900 */
[----:B--2---:R-:W-:-:S13]  /*b230*/  ISETP.NE.AND P0, PT, R2, RZ, PT ;  /* 0x000000ff0200720c */ /* 0x004fda0003f05270 */
.L_x_5574:
[----:B------:R-:W0:Y:S01]  /*b240*/  LDC.U8 R4, c[0x0][0x24e] ;  /* 0x00009380ff047b82 */ /* 0x000e220000000000 */
[----:B------:R-:W-:Y:S01]  /*b250*/  ULDC UR4, c[0x0][0x258] ;  /* 0x0000960000047ab9 */ /* 0x000fe20000000800 */
[----:B------:R-:W-:Y:S01]  /*b260*/  SEL R40, RZ, 0x1, !P0 ;  /* 0x00000001ff287807 */ /* 0x000fe20004000000 */
[----:B------:R-:W-:-:S05]  /*b270*/  IMAD R23, R23, UR4, RZ ;  /* 0x0000000417177c24 */ /* 0x000fca000f8e02ff */
[----:B------:R-:W2:Y:S01]  /*b280*/  LDC.64 R2, c[0x0][0x240] ;  /* 0x00009000ff027b82 */ /* 0x000ea20000000a00 */
[----:B0-----:R-:W-:-:S04]  /*b290*/  PRMT R0, R4, 0x9910, RZ ;  /* 0x0000991004007816 */ /* 0x001fc800000000ff */
[----:B------:R-:W-:Y:S02]  /*b2a0*/  ISETP.GT.AND P2, PT, R0, 0x9, PT ;  /* 0x000000090000780c */ /* 0x000fe40003f44270 */
[----:B--2---:R-:W-:-:S05]  /*b2b0*/  IADD3 R2, P1, R23, R2, RZ ;  /* 0x0000000217027210 */ /* 0x004fca0007f3e0ff */
        /* <DEDUP_REMOVED lines=13> */
.L_x_5605:
[----:B------:R0:W5:Y:S01]  /*b390*/  LDG.E.U8 R44, desc[UR36][R2.64] ;  /* 0x00000024022c7981 */ /* 0x000162000c1e1100 */
[----:B------:R-:W-:Y:S01]  /*b3a0*/  IMAD.MOV.U32 R45, RZ, RZ, RZ ;  /* 0x000000ffff2d7224 */ /* 0x000fe200078e00ff */
[----:B------:R-:W-:Y:S06]  /*b3b0*/  BRA `(.L_x_5535) ;  /* 0x0000000c00447947 */ /* 0x000fec0003800000 */
.L_x_5604:
        /* <DEDUP_REMOVED lines=8> */
.L_x_5608:
[----:B------:R-:W2:Y:S02]  /*b440*/  LDG.E R44, desc[UR36][R2.64] ;  /* 0x00000024022c7981 */ /* 0x000ea4000c1e1900 */
[----:B--2---:R-:W-:Y:S01]  /*b450*/  SHF.R.S32.HI R45, RZ, 0x1f, R44 ;  /* 0x0000001fff2d7819 */ /* 0x004fe2000001142c */
[----:B------:R-:W-:Y:S06]  /*b460*/  BRA `(.L_x_5535) ;  /* 0x0000000c00187947 */ /* 0x000fec0003800000 */
.L_x_5607:
[----:B------:R-:W2:Y:S02]  /*b470*/  LDG.E.S16 R44, desc[UR36][R2.64] ;  /* 0x00000024022c7981 */ /* 0x000ea4000c1e1700 */
[----:B--2---:R-:W-:Y:S01]  /*b480*/  SHF.R.S32.HI R45, RZ, 0x1f, R44 ;  /* 0x0000001fff2d7819 */ /* 0x004fe2000001142c */
[----:B------:R-:W-:Y:S06]  /*b490*/  BRA `(.L_x_5535) ;  /* 0x0000000c000c7947 */ /* 0x000fec0003800000 */
.L_x_5603:
        /* <DEDUP_REMOVED lines=9> */
.L_x_5610:
[----:B------:R-:W2:Y:S02]  /*b530*/  LDG.E.U16 R2, desc[UR36][R2.64] ;  /* 0x0000002402027981 */ /* 0x000ea4000c1e1500 */
[----:B--2---:R-:W-:-:S06]  /*b540*/  HADD2.F32 R44, -RZ, R2.H0_H0 ;  /* 0x20000002ff2c7230 */ /* 0x004fcc0000004100 */
[----:B------:R-:W0:Y:S01]  /*b550*/  F2I.S64.TRUNC R44, R44 ;  /* 0x0000002c002c7311 */ /* 0x000e22000020d900 */
[----:B------:R-:W-:Y:S05]  /*b560*/  BRA `(.L_x_5535) ;  /* 0x0000000800d87947 */ /* 0x000fea0003800000 */
.L_x_5609:
        /* <DEDUP_REMOVED lines=9> */
.L_x_5612:
[----:B------:R-:W2:Y:S02]  /*b600*/  LDG.E.U16 R2, desc[UR36][R2.64] ;  /* 0x0000002402027981 */ /* 0x000ea4000c1e1500 */
[----:B--2---:R-:W-:-:S06]  /*b610*/  HADD2.F32 R44, -RZ, R2.H0_H0 ;  /* 0x20000002ff2c7230 */ /* 0x004fcc0000004100 */
[----:B------:R-:W0:Y:S01]  /*b620*/  F2I.S64.TRUNC R44, R44 ;  /* 0x0000002c002c7311 */ /* 0x000e22000020d900 */
[----:B------:R-:W-:Y:S05]  /*b630*/  BRA `(.L_x_5535) ;  /* 0x0000000800a47947 */ /* 0x000fea0003800000 */
.L_x_5611:
[----:B------:R-:W2:Y:S02]  /*b640*/  LDG.E.64 R2, desc[UR36][R2.64] ;  /* 0x0000002402027981 */ /* 0x000ea4000c1e1b00 */
[----:B--2---:R0:W2:Y:S01]  /*b650*/  F2I.S64.F64.TRUNC R44, R2 ;  /* 0x00000002002c7311 */ /* 0x0040a2000030d900 */
[----:B------:R-:W-:Y:S05]  /*b660*/  BRA `(.L_x_5535) ;  /* 0x0000000800987947 */ /* 0x000fea0003800000 */
.L_x_5602:
        /* <DEDUP_REMOVED lines=13> */
.L_x_5615:
[----:B------:R-:W2:Y:S02]  /*b740*/  LDG.E.64 R2, desc[UR36][R2.64] ;  /* 0x0000002402027981 */ /* 0x000ea4000c1e1b00 */
[----:B--2---:R0:W2:Y:S01]  /*b750*/  F2I.S64.F64.TRUNC R44, R2 ;  /* 0x00000002002c7311 */ /* 0x0040a2000030d900 */
[----:B------:R-:W-:Y:S05]  /*b760*/  BRA `(.L_x_5535) ;  /* 0x0000000800587947 */ /* 0x000fea0003800000 */
.L_x_5614:
        /* <DEDUP_REMOVED lines=27> */
.L_x_5617:
        /* <DEDUP_REMOVED lines=12> */
[----:B------:R0:W2:Y:S01]  /*b9e0*/  F2I.S64.TRUNC R44, R4 ;  /* 0x00000004002c7311 */ /* 0x0000a2000020d900 */
[----:B------:R-:W-:Y:S05]  /*b9f0*/  BRA `(.L_x_5535) ;  /* 0x0000000400b47947 */ /* 0x000fea0003800000 */
.L_x_5616:
[----:B------:R-:W2:Y:S02]  /*ba00*/  LDG.E.U16 R44, desc[UR36][R2.64] ;  /* 0x00000024022c7981 */ /* 0x000ea4000c1e1500 */
[----:B--2---:R-:W-:-:S06]  /*ba10*/  IMAD.U32 R44, R44, 0x10000, RZ ;  /* 0x000100002c2c7824 */ /* 0x004fcc00078e00ff */
[----:B------:R-:W0:Y:S01]  /*ba20*/  F2I.S64.TRUNC R44, R44 ;  /* 0x0000002c002c7311 */ /* 0x000e22000020d900 */
[----:B------:R-:W-:Y:S05]  /*ba30*/  BRA `(.L_x_5535) ;  /* 0x0000000400a47947 */ /* 0x000fea0003800000 */
.L_x_5613:
        /* <DEDUP_REMOVED lines=11> */
.L_x_5620:
        /* <DEDUP_REMOVED lines=21> */
.L_x_5624:
[----:B------:R-:W-:Y:S05]  /*bc40*/  BSYNC B1 ;  /* 0x0000000000017941 */ /* 0x000fea0003800000 */
.L_x_5623:
[----:B------:R-:W-:Y:S01]  /*bc50*/  IMAD.SHL.U32 R2, R2, 0x100000, RZ ;  /* 0x0010000002027824 */ /* 0x000fe200078e00ff */
[----:B------:R-:W-:-:S04]  /*bc60*/  LEA R3, R0, 0x3b800000, 0x17 ;  /* 0x3b80000000037811 */ /* 0x000fc800078eb8ff */
[----:B------:R-:W-:-:S07]  /*bc70*/  LOP3.LUT R44, R3, R2, R44, 0xfe, !PT ;  /* 0x00000002032c7212 */ /* 0x000fce00078efe2c */
.L_x_5622:
[----:B------:R-:W-:Y:S05]  /*bc80*/  BSYNC B0 ;  /* 0x0000000000007941 */ /* 0x000fea0003800000 */
.L_x_5621:
[----:B------:R-:W0:Y:S01]  /*bc90*/  F2I.S64.TRUNC R44, R44 ;  /* 0x0000002c002c7311 */ /* 0x000e22000020d900 */
[----:B------:R-:W-:Y:S05]  /*bca0*/  BRA `(.L_x_5535) ;  /* 0x0000000400087947 */ /* 0x000fea0003800000 */
.L_x_5619:
        /* <DEDUP_REMOVED lines=21> */
.L_x_5628:
[----:B------:R-:W-:Y:S05]  /*be00*/  BSYNC B1 ;  /* 0x0000000000017941 */ /* 0x000fea0003800000 */
.L_x_5627:
[----:B------:R-:W-:Y:S01]  /*be10*/  IMAD.SHL.U32 R2, R2, 0x200000, RZ ;  /* 0x0020000002027824 */ /* 0x000fe200078e00ff */
[----:B------:R-:W-:-:S04]  /*be20*/  LEA R3, R0, 0x37800000, 0x17 ;  /* 0x3780000000037811 */ /* 0x000fc800078eb8ff */
[----:B------:R-:W-:-:S07]  /*be30*/  LOP3.LUT R44, R3, R2, R44, 0xfe, !PT ;  /* 0x00000002032c7212 */ /* 0x000fce00078efe2c */
.L_x_5626:
[----:B------:R-:W-:Y:S05]  /*be40*/  BSYNC B0 ;  /* 0x0000000000007941 */ /* 0x000fea0003800000 */
.L_x_5625:
[----:B------:R-:W0:Y:S01]  /*be50*/  F2I.S64.TRUNC R44, R44 ;  /* 0x0000002c002c7311 */ /* 0x000e22000020d900 */
[----:B------:R-:W-:Y:S05]  /*be60*/  BRA `(.L_x_5535) ;  /* 0x0000000000987947 */ /* 0x000fea0003800000 */
.L_x_5618:
        /* <DEDUP_REMOVED lines=14> */
.L_x_5632:
[----:B------:R-:W-:Y:S05]  /*bf50*/  BSYNC B0 ;  /* 0x0000000000007941 */ /* 0x000fea0003800000 */
.L_x_5631:
[----:B------:R-:W0:Y:S01]  /*bf60*/  F2I.S64.TRUNC R44, R44 ;  /* 0x0000002c002c7311 */ /* 0x000e22000020d900 */
[----:B------:R-:W-:Y:S05]  /*bf70*/  BRA `(.L_x_5535) ;  /* 0x0000000000547947 */ /* 0x000fea0003800000 */
.L_x_5606:
        /* <DEDUP_REMOVED lines=16> */
.L_x_5633:
[----:B------:R-:W-:Y:S05]  /*c080*/  BRA `(.L_x_5535) ;  /* 0x0000000000107947 */ /* 0x000fea0003800000 */
.L_x_5630:
[----:B------:R0:W5:Y:S01]  /*c090*/  LDG.E.64 R44, desc[UR36][R2.64] ;  /* 0x00000024022c7981 */ /* 0x000162000c1e1b00 */
[----:B------:R-:W-:Y:S05]  /*c0a0*/  BRA `(.L_x_5535) ;  /* 0x0000000000087947 */ /* 0x000fea0003800000 */
.L_x_5629:
[----:B------:R0:W5:Y:S01]  /*c0b0*/  LDG.E R44, desc[UR36][R2.64] ;  /* 0x00000024022c7981 */ /* 0x000162000c1e1900 */
[----:B------:R-:W-:-:S07]  /*c0c0*/  IMAD.MOV.U32 R45, RZ, RZ, RZ ;  /* 0x000000ffff2d7224 */ /* 0x000fce00078e00ff */
.L_x_5535:
[----:B------:R-:W-:Y:S05]  /*c0d0*/  BSYNC B6 ;  /* 0x0000000000067941 */ /* 0x000fea0003800000 */
.L_x_5534:
[----:B------:R-:W3:Y:S01]  /*c0e0*/  S2R R23, SR_TID.X ;  /* 0x0000000000177919 */ /* 0x000ee20000002100 */
[----:B0-----:R-:W0:Y:S01]  /*c0f0*/  LDC R3, c[0x0][0x210] ;  /* 0x00008400ff037b82 */ /* 0x001e220000000800 */
[----:B------:R-:W-:Y:S01]  /*c100*/  BSSY B0, `(.L_x_5634) ;  /* 0x0000014000007945 */ /* 0x000fe20003800000 */
[----:B------:R-:W-:Y:S02]  /*c110*/  CS2R R30, SRZ ;  /* 0x00000000001e7805 */ /* 0x000fe4000001ff00 */
[----:B------:R-:W-:Y:S02]  /*c120*/  CS2R R6, SRZ ;  /* 0x0000000000067805 */ /* 0x000fe4000001ff00 */
[----:B-12---:R-:W-:Y:S01]  /*c130*/  CS2R R4, SRZ ;  /* 0x0000000000047805 */ /* 0x006fe2000001ff00 */
[----:B0-----:R-:W-:-:S05]  /*c140*/  IMAD R2, R22, -0x200, R3 ;  /* 0xfffffe0016027824 */ /* 0x001fca00078e0203 */
[----:B---3--:R-:W-:-:S13]  /*c150*/  ISETP.GE.AND P0, PT, R23, R2, PT ;  /* 0x000000021700720c */ /* 0x008fda0003f06270 */
[----:B------:R-:W-:Y:S05]  /*c160*/  @P0 BRA `(.L_x_5635) ;  /* 0x0000000000340947 */ /* 0x000fea0003800000 */
[----:B----4-:R-:W-:Y:S01]  /*c170*/  PRMT R0, R28, 0x9910, RZ ;  /* 0x000099101c007816 */ /* 0x010fe200000000ff */
[----:B------:R-:W-:Y:S03]  /*c180*/  BSSY B1, `(.L_x_5636) ;  /* 0x0000007000017945 */ /* 0x000fe60003800000 */
[----:B------:R-:W-:-:S13]  /*c190*/  ISETP.NE.AND P1, PT, R0, RZ, PT ;  /* 0x000000ff0000720c */ /* 0x000fda0003f25270 */
[----:B------:R-:W-:Y:S05]  /*c1a0*/  @!P1 BRA `(.L_x_5637) ;  /* 0x0000000000109947 */ /* 0x000fea0003800000 */
[----:B------:R-:W-:Y:S02]  /*c1b0*/  ULDC.64 UR4, c[0x0][0x218] ;  /* 0x0000860000047ab9 */ /* 0x000fe40000000a00 */
[----:B-----5:R-:W-:-:S04]  /*c1c0*/  LEA R24, P1, R50, UR4, 0x4 ;  /* 0x0000000432187c11 */ /* 0x020fc8000f8220ff */
[----:B------:R-:W-:-:S06]  /*c1d0*/  LEA.HI.X R25, R50, UR5, R51, 0x4, P1 ;  /* 0x0000000532197c11 */ /* 0x000fcc00088f2433 */
[----:B------:R-:W5:Y:S03]  /*c1e0*/  LDG.E.128 R24, desc[UR36][R24.64] ;  /* 0x0000002418187981 */ /* 0x000f66000c1e1d00 */
.L_x_5637:
[----:B------:R-:W-:Y:S05]  /*c1f0*/  BSYNC B1 ;  /* 0x0000000000017941 */ /* 0x000fea0003800000 */
.L_x_5636:
[----:B-----5:R-:W-:Y:S02]  /*c200*/  IMAD.MOV.U32 R6, RZ, RZ, R26 ;  /* 0x000000ffff067224 */ /* 0x020fe400078e001a */
[----:B------:R-:W-:Y:S02]  /*c210*/  IMAD.MOV.U32 R7, RZ, RZ, R27 ;  /* 0x000000ffff077224 */ /* 0x000fe400078e001b */
[----:B------:R-:W-:Y:S02]  /*c220*/  IMAD.MOV.U32 R4, RZ, RZ, R24 ;  /* 0x000000ffff047224 */ /* 0x000fe400078e0018 */
[----:B------:R-:W-:-:S07]  /*c230*/  IMAD.MOV.U32 R5, RZ, RZ, R25 ;  /* 0x000000ffff057224 */ /* 0x000fce00078e0019 */
.L_x_5635:
[----:B------:R-:W-:Y:S05]  /*c240*/  BSYNC B0 ;  /* 0x0000000000007941 */ /* 0x000fea0003800000 */
.L_x_5634:
[----:B------:R-:W-:Y:S01]  /*c250*/  VIADD R43, R23, 0x80 ;  /* 0x00000080172b7836 */ /* 0x000fe20000000000 */
[----:B------:R-:W-:Y:S01]  /*c260*/  BSSY B0, `(.L_x_5638) ;  /* 0x0000011000007945 */ /* 0x000fe20003800000 */
[----:B----4-:R-:W-:-:S03]  /*c270*/  CS2R R28, SRZ ;  /* 0x00000000001c7805 */ /* 0x010fc6000001ff00 */
[----:B------:R-:W-:-:S13]  /*c280*/  ISETP.GE.AND P1, PT, R43, R2, PT ;  /* 0x000000022b00720c */ /* 0x000fda0003f26270 */
        /* <DEDUP_REMOVED lines=8> */
[----:B------:R-:W5:Y:S03]  /*c310*/  LDG.E.128 R16, desc[UR36][R16.64] ;  /* 0x0000002410107981 */ /* 0x000f66000c1e1d00 */
.L_x_5641:
[----:B------:R-:W-:Y:S05]  /*c320*/  BSYNC B1 ;  /* 0x0000000000017941 */ /* 0x000fea0003800000 */
.L_x_5640:
[----:B-----5:R-:W-:Y:S02]  /*c330*/  IMAD.MOV.U32 R30, RZ, RZ, R18 ;  /* 0x000000ffff1e7224 */ /* 0x020fe400078e0012 */
[----:B------:R-:W-:Y:S02]  /*c340*/  IMAD.MOV.U32 R31, RZ, RZ, R19 ;  /* 0x000000ffff1f7224 */ /* 0x000fe400078e0013 */
[----:B------:R-:W-:Y:S02]  /*c350*/  IMAD.MOV.U32 R28, RZ, RZ, R16 ;  /* 0x000000ffff1c7224 */ /* 0x000fe400078e0010 */
[----:B------:R-:W-:-:S07]  /*c360*/  IMAD.MOV.U32 R29, RZ, RZ, R17 ;  /* 0x000000ffff1d7224 */ /* 0x000fce00078e0011 */
.L_x_5639:
[----:B------:R-:W-:Y:S05]  /*c370*/  BSYNC B0 ;  /* 0x0000000000007941 */ /* 0x000fea0003800000 */
.L_x_5638:
[----:B------:R-:W-:Y:S01]  /*c380*/  VIADD R3, R23, 0x100 ;  /* 0x0000010017037836 */ /* 0x000fe20000000000 */
[----:B------:R-:W-:Y:S01]  /*c390*/  BSSY B0, `(.L_x_5642) ;  /* 0x0000013000007945 */ /* 0x000fe20003800000 */
[----:B-----5:R-:W-:Y:S02]  /*c3a0*/  CS2R R24, SRZ ;  /* 0x0000000000187805 */ /* 0x020fe4000001ff00 */
[----:B------:R-:W-:Y:S02]  /*c3b0*/  CS2R R18, SRZ ;  /* 0x0000000000127805 */ /* 0x000fe4000001ff00 */
        /* <DEDUP_REMOVED lines=10> */
[----:B------:R-:W5:Y:S03]  /*c460*/  LDG.E.128 R36, desc[UR36][R36.64] ;  /* 0x0000002424247981 */ /* 0x000f66000c1e1d00 */
.L_x_5645:
[----:B------:R-:W-:Y:S05]  /*c470*/  BSYNC B1 ;  /* 0x0000000000017941 */ /* 0x000fea0003800000 */
.L_x_5644:
[----:B-----5:R-:W-:Y:S02]  /*c480*/  IMAD.MOV.U32 R18, RZ, RZ, R38 ;  /* 0x000000ffff127224 */ /* 0x020fe400078e0026 */
[----:B------:R-:W-:Y:S02]  /*c490*/  IMAD.MOV.U32 R19, RZ, RZ, R39 ;  /* 0x000000ffff137224 */ /* 0x000fe400078e0027 */
[----:B------:R-:W-:Y:S02]  /*c4a0*/  IMAD.MOV.U32 R16, RZ, RZ, R36 ;  /* 0x000000ffff107224 */ /* 0x000fe400078e0024 */
[----:B------:R-:W-:-:S07]  /*c4b0*/  IMAD.MOV.U32 R17, RZ, RZ, R37 ;  /* 0x000000ffff117224 */ /* 0x000fce00078e0025 */
.L_x_5643:
[----:B------:R-:W-:Y:S05]  /*c4c0*/  BSYNC B0 ;  /* 0x0000000000007941 */ /* 0x000fea0003800000 */
.L_x_5642:
[----:B------:R-:W-:Y:S01]  /*c4d0*/  VIADD R3, R23, 0x180 ;  /* 0x0000018017037836 */ /* 0x000fe20000000000 */
[----:B------:R-:W-:Y:S01]  /*c4e0*/  BSSY B0, `(.L_x_5646) ;  /* 0x0000011000007945 */ /* 0x000fe20003800000 */
[----:B------:R-:W-:-:S03]  /*c4f0*/  CS2R R26, SRZ ;  /* 0x00000000001a7805 */ /* 0x000fc6000001ff00 */
        /* <DEDUP_REMOVED lines=10> */
.L_x_5649:
[----:B------:R-:W-:Y:S05]  /*c5a0*/  BSYNC B1 ;  /* 0x0000000000017941 */ /* 0x000fea0003800000 */
.L_x_5648:
[----:B-----5:R-:W-:Y:S02]  /*c5b0*/  IMAD.MOV.U32 R24, RZ, RZ, R32 ;  /* 0x000000ffff187224 */ /* 0x020fe400078e0020 */
[----:B------:R-:W-:Y:S02]  /*c5c0*/  IMAD.MOV.U32 R25, RZ, RZ, R33 ;  /* 0x000000ffff197224 */ /* 0x000fe400078e0021 */
[----:B------:R-:W-:Y:S02]  /*c5d0*/  IMAD.MOV.U32 R26, RZ, RZ, R34 ;  /* 0x000000ffff1a7224 */ /* 0x000fe400078e0022 */
[----:B------:R-:W-:-:S07]  /*c5e0*/  IMAD.MOV.U32 R27, RZ, RZ, R35 ;  /* 0x000000ffff1b7224 */ /* 0x000fce00078e0023 */
.L_x_5647:
[----:B------:R-:W-:Y:S05]  /*c5f0*/  BSYNC B0 ;  /* 0x0000000000007941 */ /* 0x000fea0003800000 */
.L_x_5646:
        /* <DEDUP_REMOVED lines=20> */
[----:B------:R-:W0:Y:S01]  /*c740*/  F2I.F64.TRUNC R5, R4 ;  /* 0x0000000400057311 */ /* 0x000e22000030d100 */
[----:B------:R-:W-:Y:S01]  /*c750*/  IMAD.MOV.U32 R23, RZ, RZ, R43 ;  /* 0x000000ffff177224 */ /* 0x000fe200078e002b */
[----:B0-----:R1:W-:Y:S01]  /*c760*/  STG.E.U8 desc[UR36][R8.64], R5 ;  /* 0x0000000508007986 */ /* 0x0013e2000c101124 */
[----:B------:R-:W-:Y:S05]  /*c770*/  BRA `(.L_x_5651) ;  /* 0x0000001000647947 */ /* 0x000fea0003800000 */
.L_x_5655:
[----:B------:R-:W0:Y:S01]  /*c780*/  F2I.S64.F64.TRUNC R4, R4 ;  /* 0x0000000400047311 */ /* 0x000e22000030d900 */
[----:B------:R-:W-:Y:S02]  /*c790*/  IMAD.MOV.U32 R23, RZ, RZ, R43 ;  /* 0x000000ffff177224 */ /* 0x000fe400078e002b */
[----:B0-----:R-:W-:-:S05]  /*c7a0*/  IMAD.MOV.U32 R3, RZ, RZ, R4 ;  /* 0x000000ffff037224 */ /* 0x001fca00078e0004 */
[----:B------:R2:W-:Y:S01]  /*c7b0*/  STG.E.U8 desc[UR36][R8.64], R3 ;  /* 0x0000000308007986 */ /* 0x0005e2000c101124 */
[----:B------:R-:W-:Y:S05]  /*c7c0*/  BRA `(.L_x_5651) ;  /* 0x0000001000507947 */ /* 0x000fea0003800000 */
.L_x_5654:
[----:B------:R-:W-:-:S13]  /*c7d0*/  ISETP.NE.AND P0, PT, R0, 0x2, PT ;  /* 0x000000020000780c */ /* 0x000fda0003f05270 */
[----:B------:R-:W-:Y:S05]  /*c7e0*/  @!P0 BRA `(.L_x_5657) ;  /* 0x0000000000308947 */ /* 0x000fea0003800000 */
[----:B------:R-:W-:-:S13]  /*c7f0*/  ISETP.NE.AND P0, PT, R0, 0x3, PT ;  /* 0x000000030000780c */ /* 0x000fda0003f05270 */
[----:B------:R-:W-:Y:S05]  /*c800*/  @!P0 BRA `(.L_x_5658) ;  /* 0x0000000000188947 */ /* 0x000fea0003800000 */
[----:B------:R-:W-:-:S13]  /*c810*/  ISETP.NE.AND P0, PT, R0, 0x4, PT ;  /* 0x000000040000780c */ /* 0x000fda0003f05270 */
[----:B------:R-:W-:Y:S05]  /*c820*/  @P0 BRA `(.L_x_5656) ;  /* 0x0000000c00d40947 */ /* 0x000fea0003800000 */
[----:B------:R-:W0:Y:S01]  /*c830*/  F2I.S64.F64.TRUNC R4, R4 ;  /* 0x0000000400047311 */ /* 0x000e22000030d900 */
[----:B------:R-:W-:Y:S01]  /*c840*/  IMAD.MOV.U32 R23, RZ, RZ, R43 ;  /* 0x000000ffff177224 */ /* 0x000fe200078e002b */
[----:B0-----:R0:W-:Y:S01]  /*c850*/  STG.E.64 desc[UR36][R8.64], R4 ;  /* 0x0000000408007986 */ /* 0x0011e2000c101b24 */
[----:B------:R-:W-:Y:S05]  /*c860*/  BRA `(.L_x_5651) ;  /* 0x0000001000287947 */ /* 0x000fea0003800000 */
.L_x_5658:
[----:B------:R-:W0:Y:S01]  /*c870*/  F2I.F64.TRUNC R5, R4 ;  /* 0x0000000400057311 */ /* 0x000e22000030d100 */
[----:B------:R-:W-:Y:S01]  /*c880*/  IMAD.MOV.U32 R23, RZ, RZ, R43 ;  /* 0x000000ffff177224 */ /* 0x000fe200078e002b */
[----:B0-----:R4:W-:Y:S01]  /*c890*/  STG.E desc[UR36][R8.64], R5 ;  /* 0x0000000508007986 */ /* 0x0019e2000c101924 */
[----:B------:R-:W-:Y:S05]  /*c8a0*/  BRA `(.L_x_5651) ;  /* 0x0000001000187947 */ /* 0x000fea0003800000 */
.L_x_5657:
[----:B------:R-:W0:Y:S01]  /*c8b0*/  F2I.F64.TRUNC R5, R4 ;  /* 0x0000000400057311 */ /* 0x000e22000030d100 */
[----:B------:R-:W-:Y:S01]  /*c8c0*/  IMAD.MOV.U32 R23, RZ, RZ, R43 ;  /* 0x000000ffff177224 */ /* 0x000fe200078e002b */
[----:B0-----:R3:W-:Y:S01]  /*c8d0*/  STG.E.U16 desc[UR36][R8.64], R5 ;  /* 0x0000000508007986 */ /* 0x0017e2000c101524 */
[----:B------:R-:W-:Y:S05]  /*c8e0*/  BRA `(.L_x_5651) ;  /* 0x0000001000087947 */ /* 0x000fea0003800000 */
.L_x_5653:
        /* <DEDUP_REMOVED lines=8> */
[----:B------:R-:W0:Y:S01]  /*c970*/  F2F.F32.F64 R3, R4 ;  /* 0x0000000400037310 */ /* 0x000e220000301000 */
[----:B------:R-:W-:Y:S01]  /*c980*/  DSETP.GEU.AND P0, PT, |R4|, UR4, PT ;  /* 0x0000000404007e2a */ /* 0x000fe2000bf0e200 */
[----:B------:R-:W-:-:S13]  /*c990*/  IMAD.MOV.U32 R23, RZ, RZ, R43 ;  /* 0x000000ffff177224 */ /* 0x000fda00078e002b */
[----:B0-----:R-:W-:-:S05]  /*c9a0*/  @!P0 FMUL R3, R3, 1.175494350822287508e-38 ;  /* 0x0080000003038820 */ /* 0x001fca0000400000 */
[----:B------:R0:W-:Y:S01]  /*c9b0*/  STG.E desc[UR36][R8.64], R3 ;  /* 0x0000000308007986 */ /* 0x0001e2000c101924 */
[----:B------:R-:W-:Y:S05]  /*c9c0*/  BRA `(.L_x_5651) ;  /* 0x0000000c00d07947 */ /* 0x000fea0003800000 */
.L_x_5660:
[----:B------:R-:W-:Y:S01]  /*c9d0*/  UMOV UR4, 0xf0000000 ;  /* 0xf000000000047882 */ /* 0x000fe20000000000 */
[----:B------:R-:W-:Y:S01]  /*c9e0*/  UMOV UR5, 0x380fffff ;  /* 0x380fffff00057882 */ /* 0x000fe20000000000 */
[----:B------:R-:W0:Y:S01]  /*c9f0*/  F2F.F32.F64 R0, R4 ;  /* 0x0000000400007310 */ /* 0x000e220000301000 */
[----:B------:R-:W-:Y:S01]  /*ca00*/  DSETP.GEU.AND P0, PT, |R4|, UR4, PT ;  /* 0x0000000404007e2a */ /* 0x000fe2000bf0e200 */
[----:B------:R-:W-:-:S13]  /*ca10*/  IMAD.MOV.U32 R23, RZ, RZ, R43 ;  /* 0x000000ffff177224 */ /* 0x000fda00078e002b */
[----:B0-----:R-:W-:-:S05]  /*ca20*/  @!P0 FMUL R0, R0, 1.175494350822287508e-38 ;  /* 0x0080000000008820 */ /* 0x001fca0000400000 */
[----:B------:R-:W-:-:S05]  /*ca30*/  F2FP.F16.F32.PACK_AB R0, RZ, R0 ;  /* 0x00000000ff00723e */ /* 0x000fca00000000ff */
[----:B------:R0:W-:Y:S01]  /*ca40*/  STG.E.U16 desc[UR36][R8.64], R0 ;  /* 0x0000000008007986 */ /* 0x0001e2000c101524 */
[----:B------:R-:W-:Y:S05]  /*ca50*/  BRA `(.L_x_5651) ;  /* 0x0000000c00ac7947 */ /* 0x000fea0003800000 */
.L_x_5659:
        /* <DEDUP_REMOVED lines=10> */
[----:B------:R-:W-:Y:S01]  /*cb00*/  IMAD.MOV.U32 R23, RZ, RZ, R43 ;  /* 0x000000ffff177224 */ /* 0x000fe200078e002b */
[----:B------:R-:W-:-:S05]  /*cb10*/  DSETP.GEU.AND P1, PT, |R4|, UR4, PT ;  /* 0x0000000404007e2a */ /* 0x000fca000bf2e200 */
[----:B------:R-:W1:Y:S07]  /*cb20*/  F2F.F32.F64 R10, R4 ;  /* 0x00000004000a7310 */ /* 0x000e6e0000301000 */
[----:B0-----:R-:W-:Y:S02]  /*cb30*/  @!P0 FMUL R11, R11, 1.175494350822287508e-38 ;  /* 0x008000000b0b8820 */ /* 0x001fe40000400000 */
[----:B-1----:R-:W-:-:S05]  /*cb40*/  @!P1 FMUL R10, R10, 1.175494350822287508e-38 ;  /* 0x008000000a0a9820 */ /* 0x002fca0000400000 */
[----:B------:R0:W-:Y:S01]  /*cb50*/  STG.E.64 desc[UR36][R8.64], R10 ;  /* 0x0000000a08007986 */ /* 0x0001e2000c101b24 */
[----:B------:R-:W-:Y:S05]  /*cb60*/  BRA `(.L_x_5651) ;  /* 0x0000000c00687947 */ /* 0x000fea0003800000 */
.L_x_5662:
        /* <DEDUP_REMOVED lines=9> */
[----:B------:R-:W-:-:S05]  /*cc00*/  F2FP.F16.F32.PACK_AB R3, R0, R3 ;  /* 0x000000030003723e */ /* 0x000fca00000000ff */
[----:B------:R0:W-:Y:S01]  /*cc10*/  STG.E desc[UR36][R8.64], R3 ;  /* 0x0000000308007986 */ /* 0x0001e2000c101924 */
[----:B------:R-:W-:Y:S05]  /*cc20*/  BRA `(.L_x_5651) ;  /* 0x0000000c00387947 */ /* 0x000fea0003800000 */
.L_x_5661:
[----:B------:R0:W-:Y:S01]  /*cc30*/  STG.E.64 desc[UR36][R8.64], R4 ;  /* 0x0000000408007986 */ /* 0x0001e2000c101b24 */
[----:B------:R-:W-:Y:S01]  /*cc40*/  IMAD.MOV.U32 R23, RZ, RZ, R43 ;  /* 0x000000ffff177224 */ /* 0x000fe200078e002b */
[----:B------:R-:W-:Y:S06]  /*cc50*/  BRA `(.L_x_5651) ;  /* 0x0000000c002c7947 */ /* 0x000fec0003800000 */
.L_x_5652:
        /* <DEDUP_REMOVED lines=8> */
[----:B------:R-:W-:Y:S01]  /*cce0*/  DSETP.NEU.AND P0, PT, R6, RZ, PT ;  /* 0x000000ff0600722a */ /* 0x000fe20003f0d000 */
[----:B------:R-:W-:-:S05]  /*ccf0*/  IMAD.MOV.U32 R23, RZ, RZ, R43 ;  /* 0x000000ffff177224 */ /* 0x000fca00078e002b */
[----:B------:R-:W-:-:S06]  /*cd00*/  DSETP.NEU.OR P0, PT, R4, RZ, P0 ;  /* 0x000000ff0400722a */ /* 0x000fcc000070d400 */
[----:B------:R-:W-:-:S05]  /*cd10*/  SEL R3, RZ, 0x1, !P0 ;  /* 0x00000001ff037807 */ /* 0x000fca0004000000 */
[----:B------:R0:W-:Y:S01]  /*cd20*/  STG.E.U8 desc[UR36][R8.64], R3 ;  /* 0x0000000308007986 */ /* 0x0001e2000c101124 */
[----:B------:R-:W-:Y:S05]  /*cd30*/  BRA `(.L_x_5651) ;  /* 0x0000000800f47947 */ /* 0x000fea0003800000 */
.L_x_5665:
[----:B------:R0:W-:Y:S01]  /*cd40*/  STG.E.128 desc[UR36][R8.64], R4 ;  /* 0x0000000408007986 */ /* 0x0001e2000c101d24 */
[----:B------:R-:W-:Y:S01]  /*cd50*/  IMAD.MOV.U32 R23, RZ, RZ, R43 ;  /* 0x000000ffff177224 */ /* 0x000fe200078e002b */
[----:B------:R-:W-:Y:S06]  /*cd60*/  BRA `(.L_x_5651) ;  /* 0x0000000800e87947 */ /* 0x000fec0003800000 */
.L_x_5664:
        /* <DEDUP_REMOVED lines=10> */
[----:B------:R-:W-:-:S13]  /*ce10*/  BSSY B0, `(.L_x_5668) ;  /* 0x000000f000007945 */ /* 0x000fda0003800000 */
[----:B0-----:R-:W-:-:S05]  /*ce20*/  @!P0 FMUL R11, R11, 1.175494350822287508e-38 ;  /* 0x008000000b0b8820 */ /* 0x001fca0000400000 */
        /* <DEDUP_REMOVED lines=13> */
.L_x_5669:
[----:B------:R-:W-:Y:S05]  /*cf00*/  BSYNC B0 ;  /* 0x0000000000007941 */ /* 0x000fea0003800000 */
.L_x_5668:
[----:B------:R-:W-:Y:S01]  /*cf10*/  LOP3.LUT R7, R0, R7, RZ, 0xfc, !PT ;  /* 0x0000000700077212 */ /* 0x000fe200078efcff */
[----:B------:R-:W-:-:S04]  /*cf20*/  IMAD.MOV.U32 R23, RZ, RZ, R43 ;  /* 0x000000ffff177224 */ /* 0x000fc800078e002b */
[----:B------:R0:W-:Y:S01]  /*cf30*/  STG.E.U8 desc[UR36][R8.64], R7 ;  /* 0x0000000708007986 */ /* 0x0001e2000c101124 */
[----:B------:R-:W-:Y:S05]  /*cf40*/  BRA `(.L_x_5651) ;  /* 0x0000000800707947 */ /* 0x000fea0003800000 */
.L_x_5667:
[----:B------:R-:W-:Y:S01]  /*cf50*/  UMOV UR4, 0xf0000000 ;  /* 0xf000000000047882 */ /* 0x000fe20000000000 */
[----:B------:R-:W-:Y:S01]  /*cf60*/  UMOV UR5, 0x380fffff ;  /* 0x380fffff00057882 */ /* 0x000fe20000000000 */
[----:B------:R-:W0:Y:S01]  /*cf70*/  F2F.F32.F64 R7, R4 ;  /* 0x0000000400077310 */ /* 0x000e220000301000 */
        /* <DEDUP_REMOVED lines=14> */
.L_x_5671:
[----:B------:R-:W-:Y:S01]  /*d060*/  IMAD.MOV.U32 R0, RZ, RZ, 0x7f ;  /* 0x0000007fff007424 */ /* 0x000fe200078e00ff */
[----:B------:R-:W-:-:S04]  /*d070*/  ISETP.GT.U32.AND P0, PT, R3, 0x7f800000, PT ;  /* 0x7f8000000300780c */ /* 0x000fc80003f04070 */
[----:B------:R-:W-:-:S09]  /*d080*/  SEL R0, R0, 0x7c, P0 ;  /* 0x0000007c00007807 */ /* 0x000fd20000000000 */
.L_x_5672:
[----:B------:R-:W-:Y:S05]  /*d090*/  BSYNC B0 ;  /* 0x0000000000007941 */ /* 0x000fea0003800000 */
.L_x_5670:
[----:B------:R-:W-:Y:S01]  /*d0a0*/  LOP3.LUT R3, R7, 0x80000000, RZ, 0xc0, !PT ;  /* 0x8000000007037812 */ /* 0x000fe200078ec0ff */
[----:B------:R-:W-:-:S03]  /*d0b0*/  IMAD.MOV.U32 R23, RZ, RZ, R43 ;  /* 0x000000ffff177224 */ /* 0x000fc600078e002b */
[----:B------:R-:W-:-:S04]  /*d0c0*/  SHF.R.U32.HI R3, RZ, 0x18, R3 ;  /* 0x00000018ff037819 */ /* 0x000fc80000011603 */
[----:B------:R-:W-:-:S05]  /*d0d0*/  LOP3.LUT R3, R0, R3, RZ, 0xfc, !PT ;  /* 0x0000000300037212 */ /* 0x000fca00078efcff */
[----:B------:R0:W-:Y:S01]  /*d0e0*/  STG.E.U8 desc[UR36][R8.64], R3 ;  /* 0x0000000308007986 */ /* 0x0001e2000c101124 */
[----:B------:R-:W-:Y:S05]  /*d0f0*/  BRA `(.L_x_5651) ;  /* 0x0000000800047947 */ /* 0x000fea0003800000 */
.L_x_5666:
[----:B------:R-:W-:Y:S01]  /*d100*/  UMOV UR4, 0xf0000000 ;  /* 0xf000000000047882 */ /* 0x000fe20000000000 */
[----:B------:R-:W-:Y:S01]  /*d110*/  UMOV UR5, 0x380fffff ;  /* 0x380fffff00057882 */ /* 0x000fe20000000000 */
[----:B------:R-:W0:Y:S01]  /*d120*/  F2F.F32.F64 R0, R4 ;  /* 0x0000000400007310 */ /* 0x000e220000301000 */
[----:B------:R-:W-:Y:S01]  /*d130*/  DSETP.GEU.AND P0, PT, |R4|, UR4, PT ;  /* 0x0000000404007e2a */ /* 0x000fe2000bf0e200 */
[----:B------:R-:W-:-:S13]  /*d140*/  IMAD.MOV.U32 R23, RZ, RZ, R43 ;  /* 0x000000ffff177224 */ /* 0x000fda00078e002b */
[----:B0-----:R-:W-:-:S05]  /*d150*/  @!P0 FMUL R0, R0, 1.175494350822287508e-38 ;  /* 0x0080000000008820 */ /* 0x001fca0000400000 */
[----:B------:R-:W-:-:S05]  /*d160*/  F2FP.BF16.F32.PACK_AB R0, RZ, R0 ;  /* 0x00000000ff00723e */ /* 0x000fca00000010ff */
[----:B------:R0:W-:Y:S01]  /*d170*/  STG.E.U16 desc[UR36][R8.64], R0 ;  /* 0x0000000008007986 */ /* 0x0001e2000c101524 */
[----:B------:R-:W-:Y:S05]  /*d180*/  BRA `(.L_x_5651) ;  /* 0x0000000400e07947 */ /* 0x000fea0003800000 */
.L_x_5663:
        /* <DEDUP_REMOVED lines=8> */
[----:B------:R-:W0:Y:S01]  /*d210*/  F2I.U32.F64.TRUNC R5, R4 ;  /* 0x0000000400057311 */ /* 0x000e22000030d000 */
[----:B------:R-:W-:Y:S01]  /*d220*/  IMAD.MOV.U32 R23, RZ, RZ, R43 ;  /* 0x000000ffff177224 */ /* 0x000fe200078e002b */
[----:B0-----:R0:W-:Y:S01]  /*d230*/  STG.E.U16 desc[UR36][R8.64], R5 ;  /* 0x0000000508007986 */ /* 0x0011e2000c101524 */
[----:B------:R-:W-:Y:S05]  /*d240*/  BRA `(.L_x_5651) ;  /* 0x0000000400b07947 */ /* 0x000fea0003800000 */
.L_x_5675:
[----:B------:R-:W-:Y:S01]  /*d250*/  UMOV UR4, 0xf0000000 ;  /* 0xf000000000047882 */ /* 0x000fe20000000000 */
[----:B------:R-:W-:Y:S01]  /*d260*/  UMOV UR5, 0x380fffff ;  /* 0x380fffff00057882 */ /* 0x000fe20000000000 */
[----:B------:R-:W0:Y:S01]  /*d270*/  F2F.F32.F64 R7, R4 ;  /* 0x0000000400077310 */ /* 0x000e220000301000 */
        /* <DEDUP_REMOVED lines=18> */
.L_x_5678:
[----:B------:R-:W-:-:S04]  /*d3a0*/  LOP3.LUT R0, R7, 0x80000000, RZ, 0xc0, !PT ;  /* 0x8000000007007812 */ /* 0x000fc800078ec0ff */
[----:B------:R-:W-:-:S04]  /*d3b0*/  SHF.R.U32.HI R0, RZ, 0x18, R0 ;  /* 0x00000018ff007819 */ /* 0x000fc80000011600 */
[----:B------:R-:W-:-:S07]  /*d3c0*/  LOP3.LUT R0, R3, R0, RZ, 0xfc, !PT ;  /* 0x0000000003007212 */ /* 0x000fce00078efcff */
.L_x_5677:
[----:B------:R-:W-:Y:S05]  /*d3d0*/  BSYNC B0 ;  /* 0x0000000000007941 */ /* 0x000fea0003800000 */
.L_x_5676:
[----:B------:R0:W-:Y:S01]  /*d3e0*/  STG.E.U8 desc[UR36][R8.64], R0 ;  /* 0x0000000008007986 */ /* 0x0001e2000c101124 */
[----:B------:R-:W-:Y:S01]  /*d3f0*/  IMAD.MOV.U32 R23, RZ, RZ, R43 ;  /* 0x000000ffff177224 */ /* 0x000fe200078e002b */
[----:B------:R-:W-:Y:S06]  /*d400*/  BRA `(.L_x_5651) ;  /* 0x0000000400407947 */ /* 0x000fec0003800000 */
.L_x_5674:
        /* <DEDUP_REMOVED lines=21> */
.L_x_5681:
[----:B------:R-:W-:-:S04]  /*d560*/  LOP3.LUT R0, R7, 0x80000000, RZ, 0xc0, !PT ;  /* 0x8000000007007812 */ /* 0x000fc800078ec0ff */
[----:B------:R-:W-:-:S04]  /*d570*/  SHF.R.U32.HI R0, RZ, 0x18, R0 ;  /* 0x00000018ff007819 */ /* 0x000fc80000011600 */
[----:B------:R-:W-:-:S07]  /*d580*/  LOP3.LUT R0, R3, R0, RZ, 0xfc, !PT ;  /* 0x0000000003007212 */ /* 0x000fce00078efcff */
.L_x_5680:
[----:B------:R-:W-:Y:S05]  /*d590*/  BSYNC B0 ;  /* 0x0000000000007941 */ /* 0x000fea0003800000 */
.L_x_5679:
[----:B------:R0:W-:Y:S01]  /*d5a0*/  STG.E.U8 desc[UR36][R8.64], R0 ;  /* 0x0000000008007986 */ /* 0x0001e2000c101124 */
[----:B------:R-:W-:Y:S01]  /*d5b0*/  IMAD.MOV.U32 R23, RZ, RZ, R43 ;  /* 0x000000ffff177224 */ /* 0x000fe200078e002b */
[----:B------:R-:W-:Y:S06]  /*d5c0*/  BRA `(.L_x_5651) ;  /* 0x0000000000d07947 */ /* 0x000fec0003800000 */
.L_x_5673:
        /* <DEDUP_REMOVED lines=27> */
.L_x_5656:
        /* <DEDUP_REMOVED lines=16> */
.L_x_5684:
[----:B------:R-:W-:Y:S01]  /*d880*/  IMAD.MOV.U32 R23, RZ, RZ, R43 ;  /* 0x000000ffff177224 */ /* 0x000fe200078e002b */
[----:B------:R-:W-:Y:S06]  /*d890*/  BRA `(.L_x_5651) ;  /* 0x00000000001c7947 */ /* 0x000fec0003800000 */
.L_x_5683:
[----:B------:R-:W0:Y:S01]  /*d8a0*/  F2I.U64.F64.TRUNC R4, R4 ;  /* 0x0000000400047311 */ /* 0x000e22000030d800 */
[----:B------:R-:W-:Y:S01]  /*d8b0*/  IMAD.MOV.U32 R23, RZ, RZ, R43 ;  /* 0x000000ffff177224 */ /* 0x000fe200078e002b */
[----:B0-----:R0:W-:Y:S01]  /*d8c0*/  STG.E.64 desc[UR36][R8.64], R4 ;  /* 0x0000000408007986 */ /* 0x0011e2000c101b24 */
[----:B------:R-:W-:Y:S05]  /*d8d0*/  BRA `(.L_x_5651) ;  /* 0x00000000000c7947 */ /* 0x000fea0003800000 */
.L_x_5682:
[----:B------:R-:W0:Y:S01]  /*d8e0*/  F2I.U32.F64.TRUNC R5, R4 ;  /* 0x0000000400057311 */ /* 0x000e22000030d000 */
[----:B------:R-:W-:Y:S01]  /*d8f0*/  IMAD.MOV.U32 R23, RZ, RZ, R43 ;  /* 0x000000ffff177224 */ /* 0x000fe200078e002b */
[----:B0-----:R0:W-:Y:S06]  /*d900*/  STG.E desc[UR36][R8.64], R5 ;  /* 0x0000000508007986 */ /* 0x0011ec000c101924 */
.L_x_5651:
[----:B------:R-:W-:Y:S05]  /*d910*/  BSYNC B6 ;  /* 0x0000000000067941 */ /* 0x000fea0003800000 */
.L_x_5650:
[----:B------:R-:W-:Y:S01]  /*d920*/  ISETP.GE.AND P0, PT, R23, R2, PT ;  /* 0x000000021700720c */ /* 0x000fe20003f06270 */
[----:B------:R-:W-:-:S12]  /*d930*/  BSSY B6, `(.L_x_5685) ;  /* 0x0000238000067945 */ /* 0x000fd80003800000 */
[----:B------:R-:W-:Y:S05]  /*d940*/  @P0 BRA `(.L_x_5686) ;  /* 0x0000002000d80947 */ /* 0x000fea0003800000 */
[----:B01-34-:R-:W0:Y:S01]  /*d950*/  LDC.64 R4, c[0x0][0x228] ;  /* 0x00008a00ff047b82 */ /* 0x01be220000000a00 */
[----:B------:R-:W-:Y:S01]  /*d960*/  IMAD R0, R22, 0x200, R23 ;  /* 0x0000020016007824 */ /* 0x000fe200078e0217 */
[----:B------:R-:W-:Y:S01]  /*d970*/  PRMT R6, R32, 0x9910, RZ ;  /* 0x0000991020067816 */ /* 0x000fe200000000ff */
[----:B------:R-:W-:Y:S02]  /*d980*/  ULDC UR4, c[0x0][0x260] ;  /* 0x0000980000047ab9 */ /* 0x000fe40000000800 */
[----:B--2---:R-:W-:Y:S02]  /*d990*/  IMAD R3, R0, UR4, RZ ;  /* 0x0000000400037c24 */ /* 0x004fe4000f8e02ff */
        /* <DEDUP_REMOVED lines=13> */
[----:B------:R-:W0:Y:S02]  /*da70*/  F2I.F64.TRUNC R29, R28 ;  /* 0x0000001c001d7311 */ /* 0x000e24000030d100 */
[----:B0-----:R0:W-:Y:S01]  /*da80*/  STG.E.U8 desc[UR36][R4.64], R29 ;  /* 0x0000001d04007986 */ /* 0x0011e2000c101124 */
[----:B------:R-:W-:Y:S05]  /*da90*/  BRA `(.L_x_5692) ;  /* 0x0000001000107947 */ /* 0x000fea0003800000 */
.L_x_5690:
[----:B------:R-:W0:Y:S02]  /*daa0*/  F2I.S64.F64.TRUNC R28, R28 ;  /* 0x0000001c001c7311 */ /* 0x000e24000030d900 */
[----:B0-----:R-:W-:-:S05]  /*dab0*/  IMAD.MOV.U32 R3, RZ, RZ, R28 ;  /* 0x000000ffff037224 */ /* 0x001fca00078e001c */
[----:B------:R1:W-:Y:S01]  /*dac0*/  STG.E.U8 desc[UR36][R4.64], R3 ;  /* 0x0000000304007986 */ /* 0x0003e2000c101124 */
[----:B------:R-:W-:Y:S05]  /*dad0*/  BRA `(.L_x_5692) ;  /* 0x0000001000007947 */ /* 0x000fea0003800000 */
.L_x_5689:
[----:B------:R-:W-:-:S13]  /*dae0*/  ISETP.NE.AND P0, PT, R0, 0x2, PT ;  /* 0x000000020000780c */ /* 0x000fda0003f05270 */
[----:B------:R-:W-:Y:S05]  /*daf0*/  @!P0 BRA `(.L_x_5693) ;  /* 0x0000000000288947 */ /* 0x000fea0003800000 */
[----:B------:R-:W-:-:S13]  /*db00*/  ISETP.NE.AND P0, PT, R0, 0x3, PT ;  /* 0x000000030000780c */ /* 0x000fda0003f05270 */
[----:B------:R-:W-:Y:S05]  /*db10*/  @!P0 BRA `(.L_x_5694) ;  /* 0x0000000000148947 */ /* 0x000fea0003800000 */
[----:B------:R-:W-:-:S13]  /*db20*/  ISETP.NE.AND P0, PT, R0, 0x4, PT ;  /* 0x000000040000780c */ /* 0x000fda0003f05270 */
[----:B------:R-:W-:Y:S05]  /*db30*/  @P0 BRA `(.L_x_5691) ;  /* 0x0000000c00900947 */ /* 0x000fea0003800000 */
[----:B------:R-:W0:Y:S02]  /*db40*/  F2I.S64.F64.TRUNC R28, R28 ;  /* 0x0000001c001c7311 */ /* 0x000e24000030d900 */
[----:B0-----:R4:W-:Y:S01]  /*db50*/  STG.E.64 desc[UR36][R4.64], R28 ;  /* 0x0000001c04007986 */ /* 0x0019e2000c101b24 */
[----:B------:R-:W-:Y:S05]  /*db60*/  BRA `(.L_x_5692) ;  /* 0x0000000c00dc7947 */ /* 0x000fea0003800000 */
.L_x_5694:
[----:B------:R-:W0:Y:S02]  /*db70*/  F2I.F64.TRUNC R29, R28 ;  /* 0x0000001c001d7311 */ /* 0x000e24000030d100 */
[----:B0-----:R3:W-:Y:S01]  /*db80*/  STG.E desc[UR36][R4.64], R29 ;  /* 0x0000001d04007986 */ /* 0x0017e2000c101924 */
[----:B------:R-:W-:Y:S05]  /*db90*/  BRA `(.L_x_5692) ;  /* 0x0000000c00d07947 */ /* 0x000fea0003800000 */
.L_x_5693:
[----:B------:R-:W0:Y:S02]  /*dba0*/  F2I.F64.TRUNC R29, R28 ;  /* 0x0000001c001d7311 */ /* 0x000e24000030d100 */
[----:B0-----:R2:W-:Y:S01]  /*dbb0*/  STG.E.U16 desc[UR36][R4.64], R29 ;  /* 0x0000001d04007986 */ /* 0x0015e2000c101524 */
[----:B------:R-:W-:Y:S05]  /*dbc0*/  BRA `(.L_x_5692) ;  /* 0x0000000c00c47947 */ /* 0x000fea0003800000 */
.L_x_5688:
        /* <DEDUP_REMOVED lines=9> */
[----:B------:R-:W-:-:S14]  /*dc60*/  DSETP.GEU.AND P0, PT, |R28|, UR4, PT ;  /* 0x000000041c007e2a */ /* 0x000fdc000bf0e200 */
[----:B0-----:R-:W-:-:S05]  /*dc70*/  @!P0 FMUL R3, R3, 1.175494350822287508e-38 ;  /* 0x0080000003038820 */ /* 0x001fca0000400000 */
[----:B------:R0:W-:Y:S01]  /*dc80*/  STG.E desc[UR36][R4.64], R3 ;  /* 0x0000000304007986 */ /* 0x0001e2000c101924 */
[----:B------:R-:W-:Y:S05]  /*dc90*/  BRA `(.L_x_5692) ;  /* 0x0000000c00907947 */ /* 0x000fea0003800000 */
.L_x_5696:
[----:B------:R-:W-:Y:S01]  /*dca0*/  UMOV UR4, 0xf0000000 ;  /* 0xf000000000047882 */ /* 0x000fe20000000000 */
[----:B------:R-:W-:Y:S01]  /*dcb0*/  UMOV UR5, 0x380fffff ;  /* 0x380fffff00057882 */ /* 0x000fe20000000000 */
[----:B------:R-:W0:Y:S01]  /*dcc0*/  F2F.F32.F64 R0, R28 ;  /* 0x0000001c00007310 */ /* 0x000e220000301000 */
[----:B------:R-:W-:-:S14]  /*dcd0*/  DSETP.GEU.AND P0, PT, |R28|, UR4, PT ;  /* 0x000000041c007e2a */ /* 0x000fdc000bf0e200 */
[----:B0-----:R-:W-:-:S05]  /*dce0*/  @!P0 FMUL R0, R0, 1.175494350822287508e-38 ;  /* 0x0080000000008820 */ /* 0x001fca0000400000 */
[----:B------:R-:W-:-:S05]  /*dcf0*/  F2FP.F16.F32.PACK_AB R0, RZ, R0 ;  /* 0x00000000ff00723e */ /* 0x000fca00000000ff */
[----:B------:R0:W-:Y:S01]  /*dd00*/  STG.E.U16 desc[UR36][R4.64], R0 ;  /* 0x0000000004007986 */ /* 0x0001e2000c101524 */
[----:B------:R-:W-:Y:S05]  /*dd10*/  BRA `(.L_x_5692) ;  /* 0x0000000c00707947 */ /* 0x000fea0003800000 */
.L_x_5695:
        /* <DEDUP_REMOVED lines=9> */
[----:B------:R-:W-:Y:S02]  /*ddb0*/  DSETP.GEU.AND P0, PT, |R30|, UR4, PT ;  /* 0x000000041e007e2a */ /* 0x000fe4000bf0e200 */
[----:B------:R-:W-:-:S05]  /*ddc0*/  DSETP.GEU.AND P1, PT, |R28|, UR4, PT ;  /* 0x000000041c007e2a */ /* 0x000fca000bf2e200 */
[----:B------:R-:W1:Y:S07]  /*ddd0*/  F2F.F32.F64 R6, R28 ;  /* 0x0000001c00067310 */ /* 0x000e6e0000301000 */
[----:B0-----:R-:W-:Y:S02]  /*dde0*/  @!P0 FMUL R7, R7, 1.175494350822287508e-38 ;  /* 0x0080000007078820 */ /* 0x001fe40000400000 */
[----:B-1----:R-:W-:-:S05]  /*ddf0*/  @!P1 FMUL R6, R6, 1.175494350822287508e-38 ;  /* 0x0080000006069820 */ /* 0x002fca0000400000 */
[----:B------:R0:W-:Y:S01]  /*de00*/  STG.E.64 desc[UR36][R4.64], R6 ;  /* 0x0000000604007986 */ /* 0x0001e2000c101b24 */
[----:B------:R-:W-:Y:S05]  /*de10*/  BRA `(.L_x_5692) ;  /* 0x0000000c00307947 */ /* 0x000fea0003800000 */
.L_x_5698:
        /* <DEDUP_REMOVED lines=11> */
.L_x_5697:
[----:B------:R0:W-:Y:S01]  /*ded0*/  STG.E.64 desc[UR36][R4.64], R28 ;  /* 0x0000001c04007986 */ /* 0x0001e2000c101b24 */
[----:B------:R-:W-:Y:S05]  /*dee0*/  BRA `(.L_x_5692) ;  /* 0x0000000800fc7947 */ /* 0x000fea0003800000 */
.L_x_5687:
        /* <DEDUP_REMOVED lines=8> */
[----:B------:R-:W-:-:S06]  /*df70*/  DSETP.NEU.AND P0, PT, R30, RZ, PT ;  /* 0x000000ff1e00722a */ /* 0x000fcc0003f0d000 */
[----:B------:R-:W-:-:S06]  /*df80*/  DSETP.NEU.OR P0, PT, R28, RZ, P0 ;  /* 0x000000ff1c00722a */ /* 0x000fcc000070d400 */
[----:B------:R-:W-:-:S05]  /*df90*/  SEL R3, RZ, 0x1, !P0 ;  /* 0x00000001ff037807 */ /* 0x000fca0004000000 */
[----:B------:R0:W-:Y:S01]  /*dfa0*/  STG.E.U8 desc[UR36][R4.64], R3 ;  /* 0x0000000304007986 */ /* 0x0001e2000c101124 */
[----:B------:R-:W-:Y:S05]  /*dfb0*/  BRA `(.L_x_5692) ;  /* 0x0000000800c87947 */ /* 0x000fea0003800000 */
.L_x_5701:
[----:B------:R0:W-:Y:S01]  /*dfc0*/  STG.E.128 desc[UR36][R4.64], R28 ;  /* 0x0000001c04007986 */ /* 0x0001e2000c101d24 */
[----:B------:R-:W-:Y:S05]  /*dfd0*/  BRA `(.L_x_5692) ;  /* 0x0000000800c07947 */ /* 0x000fea0003800000 */
.L_x_5700:
        /* <DEDUP_REMOVED lines=25> */
.L_x_5705:
[----:B------:R-:W-:Y:S05]  /*e170*/  BSYNC B0 ;  /* 0x0000000000007941 */ /* 0x000fea0003800000 */
.L_x_5704:
[----:B------:R-:W-:-:S05]  /*e180*/  LOP3.LUT R7, R0, R7, RZ, 0xfc, !PT ;  /* 0x0000000700077212 */ /* 0x000fca00078efcff */
[----:B------:R0:W-:Y:S01]  /*e190*/  STG.E.U8 desc[UR36][R4.64], R7 ;  /* 0x0000000704007986 */ /* 0x0001e2000c101124 */
[----:B------:R-:W-:Y:S05]  /*e1a0*/  BRA `(.L_x_5692) ;  /* 0x00000008004c7947 */ /* 0x000fea0003800000 */
.L_x_5703:
        /* <DEDUP_REMOVED lines=17> */
.L_x_5707:
[----:B------:R-:W-:Y:S01]  /*e2c0*/  IMAD.MOV.U32 R0, RZ, RZ, 0x7f ;  /* 0x0000007fff007424 */ /* 0x000fe200078e00ff */
[----:B------:R-:W-:-:S04]  /*e2d0*/  ISETP.GT.U32.AND P0, PT, R3, 0x7f800000, PT ;  /* 0x7f8000000300780c */ /* 0x000fc80003f04070 */
[----:B------:R-:W-:-:S09]  /*e2e0*/  SEL R0, R0, 0x7c, P0 ;  /* 0x0000007c00007807 */ /* 0x000fd20000000000 */
.L_x_5708:
[----:B------:R-:W-:Y:S05]  /*e2f0*/  BSYNC B0 ;  /* 0x0000000000007941 */ /* 0x000fea0003800000 */
.L_x_5706:
[----:B------:R-:W-:-:S04]  /*e300*/  LOP3.LUT R3, R7, 0x80000000, RZ, 0xc0, !PT ;  /* 0x8000000007037812 */ /* 0x000fc800078ec0ff */
[----:B------:R-:W-:-:S04]  /*e310*/  SHF.R.U32.HI R3, RZ, 0x18, R3 ;  /* 0x00000018ff037819 */ /* 0x000fc80000011603 */
[----:B------:R-:W-:-:S05]  /*e320*/  LOP3.LUT R3, R0, R3, RZ, 0xfc, !PT ;  /* 0x0000000300037212 */ /* 0x000fca00078efcff */
[----:B------:R0:W-:Y:S01]  /*e330*/  STG.E.U8 desc[UR36][R4.64], R3 ;  /* 0x0000000304007986 */ /* 0x0001e2000c101124 */
[----:B------:R-:W-:Y:S05]  /*e340*/  BRA `(.L_x_5692) ;  /* 0x0000000400e47947 */ /* 0x000fea0003800000 */
.L_x_5702:
[----:B------:R-:W-:Y:S01]  /*e350*/  UMOV UR4, 0xf0000000 ;  /* 0xf000000000047882 */ /* 0x000fe20000000000 */
[----:B------:R-:W-:Y:S01]  /*e360*/  UMOV UR5, 0x380fffff ;  /* 0x380fffff00057882 */ /* 0x000fe20000000000 */
[----:B------:R-:W0:Y:S01]  /*e370*/  F2F.F32.F64 R0, R28 ;  /* 0x0000001c00007310 */ /* 0x000e220000301000 */
[----:B------:R-:W-:-:S14]  /*e380*/  DSETP.GEU.AND P0, PT, |R28|, UR4, PT ;  /* 0x000000041c007e2a */ /* 0x000fdc000bf0e200 */
[----:B0-----:R-:W-:-:S05]  /*e390*/  @!P0 FMUL R0, R0, 1.175494350822287508e-38 ;  /* 0x0080000000008820 */ /* 0x001fca0000400000 */
[----:B------:R-:W-:-:S05]  /*e3a0*/  F2FP.BF16.F32.PACK_AB R0, RZ, R0 ;  /* 0x00000000ff00723e */ /* 0x000fca00000010ff */
[----:B------:R0:W-:Y:S01]  /*e3b0*/  STG.E.U16 desc[UR36][R4.64], R0 ;  /* 0x0000000004007986 */ /* 0x0001e2000c101524 */
[----:B------:R-:W-:Y:S05]  /*e3c0*/  BRA `(.L_x_5692) ;  /* 0x0000000400c47947 */ /* 0x000fea0003800000 */
.L_x_5699:
        /* <DEDUP_REMOVED lines=8> */
[----:B------:R-:W0:Y:S02]  /*e450*/  F2I.U32.F64.TRUNC R29, R28 ;  /* 0x0000001c001d7311 */ /* 0x000e24000030d000 */
[----:B0-----:R0:W-:Y:S01]  /*e460*/  STG.E.U16 desc[UR36][R4.64], R29 ;  /* 0x0000001d04007986 */ /* 0x0011e2000c101524 */
[----:B------:R-:W-:Y:S05]  /*e470*/  BRA `(.L_x_5692) ;  /* 0x0000000400987947 */ /* 0x000fea0003800000 */
.L_x_5711:
        /* <DEDUP_REMOVED lines=21> */
.L_x_5714:
[----:B------:R-:W-:-:S04]  /*e5d0*/  LOP3.LUT R0, R7, 0x80000000, RZ, 0xc0, !PT ;  /* 0x8000000007007812 */ /* 0x000fc800078ec0ff */
[----:B------:R-:W-:-:S04]  /*e5e0*/  SHF.R.U32.HI R0, RZ, 0x18, R0 ;  /* 0x00000018ff007819 */ /* 0x000fc80000011600 */
[----:B------:R-:W-:-:S07]  /*e5f0*/  LOP3.LUT R0, R3, R0, RZ, 0xfc, !PT ;  /* 0x0000000003007212 */ /* 0x000fce00078efcff */
.L_x_5713:
[----:B------:R-:W-:Y:S05]  /*e600*/  BSYNC B0 ;  /* 0x0000000000007941 */ /* 0x000fea0003800000 */
.L_x_5712:
[----:B------:R0:W-:Y:S01]  /*e610*/  STG.E.U8 desc[UR36][R4.64], R0 ;  /* 0x0000000004007986 */ /* 0x0001e2000c101124 */
[----:B------:R-:W-:Y:S05]  /*e620*/  BRA `(.L_x_5692) ;  /* 0x00000004002c7947 */ /* 0x000fea0003800000 */
.L_x_5710:
        /* <DEDUP_REMOVED lines=21> */
.L_x_5717:
[----:B------:R-:W-:-:S04]  /*e780*/  LOP3.LUT R0, R7, 0x80000000, RZ, 0xc0, !PT ;  /* 0x8000000007007812 */ /* 0x000fc800078ec0ff */
[----:B------:R-:W-:-:S04]  /*e790*/  SHF.R.U32.HI R0, RZ, 0x18, R0 ;  /* 0x00000018ff007819 */ /* 0x000fc80000011600 */
[----:B------:R-:W-:-:S07]  /*e7a0*/  LOP3.LUT R0, R3, R0, RZ, 0xfc, !PT ;  /* 0x0000000003007212 */ /* 0x000fce00078efcff */
.L_x_5716:
[----:B------:R-:W-:Y:S05]  /*e7b0*/  BSYNC B0 ;  /* 0x0000000000007941 */ /* 0x000fea0003800000 */
.L_x_5715:
[----:B------:R0:W-:Y:S01]  /*e7c0*/  STG.E.U8 desc[UR36][R4.64], R0 ;  /* 0x0000000004007986 */ /* 0x0001e2000c101124 */
[----:B------:R-:W-:Y:S05]  /*e7d0*/  BRA `(.L_x_5692) ;  /* 0x0000000000c07947 */ /* 0x000fea0003800000 */
.L_x_5709:
        /* <DEDUP_REMOVED lines=26> */
.L_x_5691:
        /* <DEDUP_REMOVED lines=16> */
.L_x_5720:
[----:B------:R-:W-:Y:S05]  /*ea80*/  BRA `(.L_x_5692) ;  /* 0x0000000000147947 */ /* 0x000fea0003800000 */
.L_x_5719:
[----:B------:R-:W0:Y:S02]  /*ea90*/  F2I.U64.F64.TRUNC R28, R28 ;  /* 0x0000001c001c7311 */ /* 0x000e24000030d800 */
[----:B0-----:R0:W-:Y:S01]  /*eaa0*/  STG.E.64 desc[UR36][R4.64], R28 ;  /* 0x0000001c04007986 */ /* 0x0011e2000c101b24 */
[----:B------:R-:W-:Y:S05]  /*eab0*/  BRA `(.L_x_5692) ;  /* 0x0000000000087947 */ /* 0x000fea0003800000 */
.L_x_5718:
[----:B------:R-:W0:Y:S02]  /*eac0*/  F2I.U32.F64.TRUNC R29, R28 ;  /* 0x0000001c001d7311 */ /* 0x000e24000030d000 */
[----:B0-----:R0:W-:Y:S02]  /*ead0*/  STG.E desc[UR36][R4.64], R29 ;  /* 0x0000001d04007986 */ /* 0x0011e4000c101924 */
.L_x_5692:
[----:B------:R-:W-:-:S05]  /*eae0*/  VIADD R23, R23, 0x80 ;  /* 0x0000008017177836 */ /* 0x000fca0000000000 */
[----:B------:R-:W-:-:S13]  /*eaf0*/  ISETP.GE.AND P0, PT, R23, R2, PT ;  /* 0x000000021700720c */ /* 0x000fda0003f06270 */
[----:B------:R-:W-:Y:S05]  /*eb00*/  @P0 BRA `(.L_x_5686) ;  /* 0x0000001000680947 */ /* 0x000fea0003800000 */
[----:B01234-:R-:W0:Y:S01]  /*eb10*/  LDC.64 R4, c[0x0][0x228] ;  /* 0x00008a00ff047b82 */ /* 0x01fe220000000a00 */
        /* <DEDUP_REMOVED lines=20> */
.L_x_5724:
[----:B------:R-:W0:Y:S02]  /*ec60*/  F2I.S64.F64.TRUNC R16, R16 ;  /* 0x0000001000107311 */ /* 0x000e24000030d900 */
[----:B0-----:R-:W-:-:S05]  /*ec70*/  IMAD.MOV.U32 R3, RZ, RZ, R16 ;  /* 0x000000ffff037224 */ /* 0x001fca00078e0010 */
[----:B------:R0:W-:Y:S01]  /*ec80*/  STG.E.U8 desc[UR36][R4.64], R3 ;  /* 0x0000000304007986 */ /* 0x0001e2000c101124 */
[----:B------:R-:W-:Y:S05]  /*ec90*/  BRA `(.L_x_5726) ;  /* 0x0000001000007947 */ /* 0x000fea0003800000 */
.L_x_5723:
        /* <DEDUP_REMOVED lines=9> */
.L_x_5728:
[----:B------:R-:W0:Y:S02]  /*ed30*/  F2I.F64.TRUNC R17, R16 ;  /* 0x0000001000117311 */ /* 0x000e24000030d100 */
[----:B0-----:R0:W-:Y:S01]  /*ed40*/  STG.E desc[UR36][R4.64], R17 ;  /* 0x0000001104007986 */ /* 0x0011e2000c101924 */
[----:B------:R-:W-:Y:S05]  /*ed50*/  BRA `(.L_x_5726) ;  /* 0x0000000c00d07947 */ /* 0x000fea0003800000 */
.L_x_5727:
[----:B------:R-:W0:Y:S02]  /*ed60*/  F2I.F64.TRUNC R17, R16 ;  /* 0x0000001000117311 */ /* 0x000e24000030d100 */
[----:B0-----:R0:W-:Y:S01]  /*ed70*/  STG.E.U16 desc[UR36][R4.64], R17 ;  /* 0x0000001104007986 */ /* 0x0011e2000c101524 */
[----:B------:R-:W-:Y:S05]  /*ed80*/  BRA `(.L_x_5726) ;  /* 0x0000000c00c47947 */ /* 0x000fea0003800000 */
.L_x_5722:
        /* <DEDUP_REMOVED lines=13> */
.L_x_5730:
        /* <DEDUP_REMOVED lines=8> */
.L_x_5729:
        /* <DEDUP_REMOVED lines=16> */
.L_x_5732:
        /* <DEDUP_REMOVED lines=11> */
.L_x_5731:
[----:B------:R0:W-:Y:S01]  /*f090*/  STG.E.64 desc[UR36][R4.64], R16 ;  /* 0x0000001004007986 */ /* 0x0001e2000c101b24 */
[----:B------:R-:W-:Y:S05]  /*f0a0*/  BRA `(.L_x_5726) ;  /* 0x0000000800fc7947 */ /* 0x000fea0003800000 */
.L_x_5721:
        /* <DEDUP_REMOVED lines=13> */
.L_x_5735:
[----:B------:R0:W-:Y:S01]  /*f180*/  STG.E.128 desc[UR36][R4.64], R16 ;  /* 0x0000001004007986 */ /* 0x0001e2000c101d24 */
[----:B------:R-:W-:Y:S05]  /*f190*/  BRA `(.L_x_5726) ;  /* 0x0000000800c07947 */ /* 0x000fea0003800000 */
.L_x_5734:
        /* <DEDUP_REMOVED lines=25> */
.L_x_5739:
[----:B------:R-:W-:Y:S05]  /*f330*/  BSYNC B0 ;  /* 0x0000000000007941 */ /* 0x000fea0003800000 */
.L_x_5738:
[----:B------:R-:W-:-:S05]  /*f340*/  LOP3.LUT R7, R0, R7, RZ, 0xfc, !PT ;  /* 0x0000000700077212 */ /* 0x000fca00078efcff */
[----:B------:R0:W-:Y:S01]  /*f350*/  STG.E.U8 desc[UR36][R4.64], R7 ;  /* 0x0000000704007986 */ /* 0x0001e2000c101124 */
[----:B------:R-:W-:Y:S05]  /*f360*/  BRA `(.L_x_5726) ;  /* 0x00000008004c7947 */ /* 0x000fea0003800000 */
.L_x_5737:
        /* <DEDUP_REMOVED lines=17> */
.L_x_5741:
[----:B------:R-:W-:Y:S01]  /*f480*/  IMAD.MOV.U32 R0, RZ, RZ, 0x7f ;  /* 0x0000007fff007424 */ /* 0x000fe200078e00ff */
[----:B------:R-:W-:-:S04]  /*f490*/  ISETP.GT.U32.AND P0, PT, R3, 0x7f800000, PT ;  /* 0x7f8000000300780c */ /* 0x000fc80003f04070 */
[----:B------:R-:W-:-:S09]  /*f4a0*/  SEL R0, R0, 0x7c, P0 ;  /* 0x0000007c00007807 */ /* 0x000fd20000000000 */
.L_x_5742:
[----:B------:R-:W-:Y:S05]  /*f4b0*/  BSYNC B0 ;  /* 0x0000000000007941 */ /* 0x000fea0003800000 */
.L_x_5740:
[----:B------:R-:W-:-:S04]  /*f4c0*/  LOP3.LUT R3, R7, 0x80000000, RZ, 0xc0, !PT ;  /* 0x8000000007037812 */ /* 0x000fc800078ec0ff */
[----:B------:R-:W-:-:S04]  /*f4d0*/  SHF.R.U32.HI R3, RZ, 0x18, R3 ;  /* 0x00000018ff037819 */ /* 0x000fc80000011603 */
[----:B------:R-:W-:-:S05]  /*f4e0*/  LOP3.LUT R3, R0, R3, RZ, 0xfc, !PT ;  /* 0x0000000300037212 */ /* 0x000fca00078efcff */
[----:B------:R0:W-:Y:S01]  /*f4f0*/  STG.E.U8 desc[UR36][R4.64], R3 ;  /* 0x0000000304007986 */ /* 0x0001e2000c101124 */
[----:B------:R-:W-:Y:S05]  /*f500*/  BRA `(.L_x_5726) ;  /* 0x0000000400e47947 */ /* 0x000fea0003800000 */
.L_x_5736:
        /* <DEDUP_REMOVED lines=8> */
.L_x_5733:
        /* <DEDUP_REMOVED lines=11> */
.L_x_5745:
        /* <DEDUP_REMOVED lines=21> */
.L_x_5748:
[----:B------:R-:W-:-:S04]  /*f790*/  LOP3.LUT R0, R7, 0x80000000, RZ, 0xc0, !PT ;  /* 0x8000000007007812 */ /* 0x000fc800078ec0ff */
[----:B------:R-:W-:-:S04]  /*f7a0*/  SHF.R.U32.HI R0, RZ, 0x18, R0 ;  /* 0x00000018ff007819 */ /* 0x000fc80000011600 */
[----:B------:R-:W-:-:S07]  /*f7b0*/  LOP3.LUT R0, R3, R0, RZ, 0xfc, !PT ;  /* 0x0000000003007212 */ /* 0x000fce00078efcff */
.L_x_5747:
[----:B------:R-:W-:Y:S05]  /*f7c0*/  BSYNC B0 ;  /* 0x0000000000007941 */ /* 0x000fea0003800000 */
.L_x_5746:
[----:B------:R3:W-:Y:S01]  /*f7d0*/  STG.E.U8 desc[UR36][R4.64], R0 ;  /* 0x0000000004007986 */ /* 0x0007e2000c101124 */
[----:B------:R-:W-:Y:S05]  /*f7e0*/  BRA `(.L_x_5726) ;  /* 0x00000004002c7947 */ /* 0x000fea0003800000 */
.L_x_5744:
        /* <DEDUP_REMOVED lines=21> */
.L_x_5751:
[----:B------:R-:W-:-:S04]  /*f940*/  LOP3.LUT R0, R7, 0x80000000, RZ, 0xc0, !PT ;  /* 0x8000000007007812 */ /* 0x000fc800078ec0ff */
[----:B------:R-:W-:-:S04]  /*f950*/  SHF.R.U32.HI R0, RZ, 0x18, R0 ;  /* 0x00000018ff007819 */ /* 0x000fc80000011600 */
[----:B------:R-:W-:-:S07]  /*f960*/  LOP3.LUT R0, R3, R0, RZ, 0xfc, !PT ;  /* 0x0000000003007212 */ /* 0x000fce00078efcff */
.L_x_5750:
[----:B------:R-:W-:Y:S05]  /*f970*/  BSYNC B0 ;  /* 0x0000000000007941 */ /* 0x000fea0003800000 */
.L_x_5749:
[----:B------:R0:W-:Y:S01]  /*f980*/  STG.E.U8 desc[UR36][R4.64], R0 ;  /* 0x0000000004007986 */ /* 0x0001e2000c101124 */
[----:B------:R-:W-:Y:S05]  /*f990*/  BRA `(.L_x_5726) ;  /* 0x0000000000c07947 */ /* 0x000fea0003800000 */
.L_x_5743:
        /* <DEDUP_REMOVED lines=26> */
.L_x_5725:
        /* <DEDUP_REMOVED lines=16> */
.L_x_5754:
[----:B------:R-:W-:Y:S05]  /*fc40*/  BRA `(.L_x_5726) ;  /* 0x0000000000147947 */ /* 0x000fea0003800000 */
.L_x_5753:
[----:B------:R-:W0:Y:S02]  /*fc50*/  F2I.U64.F64.TRUNC R16, R16 ;  /* 0x0000001000107311 */ /* 0x000e24000030d800 */
[----:B0-----:R1:W-:Y:S01]  /*fc60*/  STG.E.64 desc[UR36][R4.64], R16 ;  /* 0x0000001004007986 */ /* 0x0013e2000c101b24 */
[----:B------:R-:W-:Y:S05]  /*fc70*/  BRA `(.L_x_5726) ;  /* 0x0000000000087947 */ /* 0x000fea0003800000 */
.L_x_5752:
[----:B------:R-:W0:Y:S02]  /*fc80*/  F2I.U32.F64.TRUNC R17, R16 ;  /* 0x0000001000117311 */ /* 0x000e24000030d000 */
[----:B0-----:R0:W-:Y:S02]  /*fc90*/  STG.E desc[UR36][R4.64], R17 ;  /* 0x0000001104007986 */ /* 0x0011e4000c101924 */
.L_x_5726:
[----:B------:R-:W-:-:S07]  /*fca0*/  VIADD R23, R23, 0x80 ;  /* 0x0000008017177836 */ /* 0x000fce0000000000 */
.L_x_5686:
[----:B------:R-:W-:Y:S05]  /*fcb0*/  BSYNC B6 ;  /* 0x0000000000067941 */ /* 0x000fea0003800000 */
.L_x_5685:
[----:B------:R-:W-:-:S13]  /*fcc0*/  ISETP.GE.AND P0, PT, R23, R2, PT ;  /* 0x000000021700720c */ /* 0x000fda0003f06270 */
[----:B------:R-:W-:Y:S05]  /*fcd0*/  @P0 EXIT ;  /* 0x000000000000094d */ /* 0x000fea0003800000 */
[----:B012---:R-:W0:Y:S01]  /*fce0*/  LDC.64 R2, c[0x0][0x228] ;  /* 0x00008a00ff027b82 */ /* 0x007e220000000a00 */
[----:B---3--:R-:W-:Y:S01]  /*fcf0*/  PRMT R0, R32, 0x9910, RZ ;  /* 0x0000991020007816 */ /* 0x008fe200000000ff */
[----:B------:R-:W-:Y:S01]  /*fd00*/  IMAD R22, R22, 0x200, R23 ;  /* 0x0000020016167824 */ /* 0x000fe200078e0217 */
[----:B------:R-:W-:Y:S02]  /*fd10*/  ULDC UR4, c[0x0][0x260] ;  /* 0x0000980000047ab9 */ /* 0x000fe40000000800 */
[----:B------:R-:W-:Y:S01]  /*fd20*/  ISETP.GT.AND P1, PT, R0, 0x9, PT ;  /* 0x000000090000780c */ /* 0x000fe20003f24270 */
[----:B----4-:R-:W-:-:S05]  /*fd30*/  IMAD R5, R22, UR4, RZ ;  /* 0x0000000416057c24 */ /* 0x010fca000f8e02ff */
        /* <DEDUP_REMOVED lines=12> */
[----:B0-----:R-:W-:Y:S01]  /*fe00*/  STG.E.U8 desc[UR36][R2.64], R25 ;  /* 0x0000001902007986 */ /* 0x001fe2000c101124 */
[----:B------:R-:W-:Y:S05]  /*fe10*/  EXIT ;  /* 0x000000000000794d */ /* 0x000fea0003800000 */
.L_x_5758:
[----:B------:R-:W0:Y:S02]  /*fe20*/  F2I.S64.F64.TRUNC R24, R24 ;  /* 0x0000001800187311 */ /* 0x000e24000030d900 */
[----:B0-----:R-:W-:-:S05]  /*fe30*/  IMAD.MOV.U32 R5, RZ, RZ, R24 ;  /* 0x000000ffff057224 */ /* 0x001fca00078e0018 */
[----:B------:R-:W-:Y:S01]  /*fe40*/  STG.E.U8 desc[UR36][R2.64], R5 ;  /* 0x0000000502007986 */ /* 0x000fe2000c101124 */
[----:B------:R-:W-:Y:S05]  /*fe50*/  EXIT ;  /* 0x000000000000794d */ /* 0x000fea0003800000 */
.L_x_5757:
[----:B------:R-:W-:-:S13]  /*fe60*/  ISETP.NE.AND P0, PT, R0, 0x2, PT ;  /* 0x000000020000780c */ /* 0x000fda0003f05270 */
[----:B------:R-:W-:Y:S05]  /*fe70*/  @!P0 BRA `(.L_x_5760) ;  /* 0x0000000000288947 */ /* 0x000fea0003800000 */
[----:B------:R-:W-:-:S13]  /*fe80*/  ISETP.NE.AND P0, PT, R0, 0x3, PT ;  /* 0x000000030000780c */ /* 0x000fda0003f05270 */
[----:B------:R-:W-:Y:S05]  /*fe90*/  @!P0 BRA `(.L_x_5761) ;  /* 0x0000000000148947 */ /* 0x000fea0003800000 */
[----:B------:R-:W-:-:S13]  /*fea0*/  ISETP.NE.AND P0, PT, R0, 0x4, PT ;  /* 0x000000040000780c */ /* 0x000fda0003f05270 */
[----:B------:R-:W-:Y:S05]  /*feb0*/  @P0 BRA `(.L_x_5759) ;  /* 0x0000000c00980947 */ /* 0x000fea0003800000 */
[----:B------:R-:W0:Y:S02]  /*fec0*/  F2I.S64.F64.TRUNC R24, R24 ;  /* 0x0000001800187311 */ /* 0x000e24000030d900 */
[----:B0-----:R-:W-:Y:S01]  /*fed0*/  STG.E.64 desc[UR36][R2.64], R24 ;  /* 0x0000001802007986 */ /* 0x001fe2000c101b24 */
[----:B------:R-:W-:Y:S05]  /*fee0*/  EXIT ;  /* 0x000000000000794d */ /* 0x000fea0003800000 */
.L_x_5761:
[----:B------:R-:W0:Y:S02]  /*fef0*/  F2I.F64.TRUNC R25, R24 ;  /* 0x0000001800197311 */ /* 0x000e24000030d100 */
[----:B0-----:R-:W-:Y:S01]  /*ff00*/  STG.E desc[UR36][R2.64], R25 ;  /* 0x0000001902007986 */ /* 0x001fe2000c101924 */
[----:B------:R-:W-:Y:S05]  /*ff10*/  EXIT ;  /* 0x000000000000794d */ /* 0x000fea0003800000 */
.L_x_5760:
[----:B------:R-:W0:Y:S02]  /*ff20*/  F2I.F64.TRUNC R25, R24 ;  /* 0x0000001800197311 */ /* 0x000e24000030d100 */
[----:B0-----:R-:W-:Y:S01]  /*ff30*/  STG.E.U16 desc[UR36][R2.64], R25 ;  /* 0x0000001902007986 */ /* 0x001fe2000c101524 */
[----:B------:R-:W-:Y:S05]  /*ff40*/  EXIT ;  /* 0x000000000000794d */ /* 0x000fea0003800000 */
.L_x_5756:
        /* <DEDUP_REMOVED lines=11> */
[----:B------:R-:W-:Y:S01]  /*10000*/  STG.E desc[UR36][R2.64], R5 ;  /* 0x0000000502007986 */ /* 0x000fe2000c101924 */
[----:B------:R-:W-:Y:S05]  /*10010*/  EXIT ;  /* 0x000000000000794d */ /* 0x000fea0003800000 */
.L_x_5763:
[----:B------:R-:W-:Y:S01]  /*10020*/  UMOV UR4, 0xf0000000 ;  /* 0xf000000000047882 */ /* 0x000fe20000000000 */
[----:B------:R-:W-:Y:S01]  /*10030*/  UMOV UR5, 0x380fffff ;  /* 0x380fffff00057882 */ /* 0x000fe20000000000 */
[----:B------:R-:W0:Y:S01]  /*10040*/  F2F.F32.F64 R0, R24 ;  /* 0x0000001800007310 */ /* 0x000e220000301000 */
[----:B------:R-:W-:-:S14]  /*10050*/  DSETP.GEU.AND P0, PT, |R24|, UR4, PT ;  /* 0x0000000418007e2a */ /* 0x000fdc000bf0e200 */
[----:B0-----:R-:W-:-:S05]  /*10060*/  @!P0 FMUL R0, R0, 1.175494350822287508e-38 ;  /* 0x0080000000008820 */ /* 0x001fca0000400000 */
[----:B------:R-:W-:-:S05]  /*10070*/  F2FP.F16.F32.PACK_AB R0, RZ, R0 ;  /* 0x00000000ff00723e */ /* 0x000fca00000000ff */
[----:B------:R-:W-:Y:S01]  /*10080*/  STG.E.U16 desc[UR36][R2.64], R0 ;  /* 0x0000000002007986 */ /* 0x000fe2000c101524 */
[----:B------:R-:W-:Y:S05]  /*10090*/  EXIT ;  /* 0x000000000000794d */ /* 0x000fea0003800000 */
.L_x_5762:
        /* <DEDUP_REMOVED lines=14> */
[----:B------:R-:W-:Y:S01]  /*10180*/  STG.E.64 desc[UR36][R2.64], R4 ;  /* 0x0000000402007986 */ /* 0x000fe2000c101b24 */
[----:B------:R-:W-:Y:S05]  /*10190*/  EXIT ;  /* 0x000000000000794d */ /* 0x000fea0003800000 */
.L_x_5765:
        /* <DEDUP_REMOVED lines=11> */
.L_x_5764:
[----:B------:R-:W-:Y:S01]  /*10250*/  STG.E.64 desc[UR36][R2.64], R24 ;  /* 0x0000001802007986 */ /* 0x000fe2000c101b24 */
[----:B------:R-:W-:Y:S05]  /*10260*/  EXIT ;  /* 0x000000000000794d */ /* 0x000fea0003800000 */
.L_x_5755:
        /* <DEDUP_REMOVED lines=11> */
[----:B------:R-:W-:Y:S01]  /*10320*/  STG.E.U8 desc[UR36][R2.64], R5 ;  /* 0x0000000502007986 */ /* 0x000fe2000c101124 */
[----:B------:R-:W-:Y:S05]  /*10330*/  EXIT ;  /* 0x000000000000794d */ /* 0x000fea0003800000 */
.L_x_5768:
[----:B------:R-:W-:Y:S01]  /*10340*/  STG.E.128 desc[UR36][R2.64], R24 ;  /* 0x0000001802007986 */ /* 0x000fe2000c101d24 */
[----:B------:R-:W-:Y:S05]  /*10350*/  EXIT ;  /* 0x000000000000794d */ /* 0x000fea0003800000 */
.L_x_5767:
        /* <DEDUP_REMOVED lines=25> */
.L_x_5772:
[----:B------:R-:W-:Y:S05]  /*104f0*/  BSYNC B0 ;  /* 0x0000000000007941 */ /* 0x000fea0003800000 */
.L_x_5771:
[----:B------:R-:W-:-:S05]  /*10500*/  LOP3.LUT R5, R0, R5, RZ, 0xfc, !PT ;  /* 0x0000000500057212 */ /* 0x000fca00078efcff */
[----:B------:R-:W-:Y:S01]  /*10510*/  STG.E.U8 desc[UR36][R2.64], R5 ;  /* 0x0000000502007986 */ /* 0x000fe2000c101124 */
[----:B------:R-:W-:Y:S05]  /*10520*/  EXIT ;  /* 0x000000000000794d */ /* 0x000fea0003800000 */
.L_x_5770:
        /* <DEDUP_REMOVED lines=17> */
.L_x_5774:
[----:B------:R-:W-:Y:S01]  /*10640*/  IMAD.MOV.U32 R0, RZ, RZ, 0x7f ;  /* 0x0000007fff007424 */ /* 0x000fe200078e00ff */
[----:B------:R-:W-:-:S04]  /*10650*/  ISETP.GT.U32.AND P0, PT, R4, 0x7f800000, PT ;  /* 0x7f8000000400780c */ /* 0x000fc80003f04070 */
[----:B------:R-:W-:-:S09]  /*10660*/  SEL R0, R0, 0x7c, P0 ;  /* 0x0000007c00007807 */ /* 0x000fd20000000000 */
.L_x_5775:
[----:B------:R-:W-:Y:S05]  /*10670*/  BSYNC B0 ;  /* 0x0000000000007941 */ /* 0x000fea0003800000 */
.L_x_5773:
[----:B------:R-:W-:-:S04]  /*10680*/  LOP3.LUT R4, R5, 0x80000000, RZ, 0xc0, !PT ;  /* 0x8000000005047812 */ /* 0x000fc800078ec0ff */
[----:B------:R-:W-:-:S04]  /*10690*/  SHF.R.U32.HI R5, RZ, 0x18, R4 ;  /* 0x00000018ff057819 */ /* 0x000fc80000011604 */
[----:B------:R-:W-:-:S05]  /*106a0*/  LOP3.LUT R5, R0, R5, RZ, 0xfc, !PT ;  /* 0x0000000500057212 */ /* 0x000fca00078efcff */
[----:B------:R-:W-:Y:S01]  /*106b0*/  STG.E.U8 desc[UR36][R2.64], R5 ;  /* 0x0000000502007986 */ /* 0x000fe2000c101124 */
[----:B------:R-:W-:Y:S05]  /*106c0*/  EXIT ;  /* 0x000000000000794d */ /* 0x000fea0003800000 */
.L_x_5769:
[----:B------:R-:W-:Y:S01]  /*106d0*/  UMOV UR4, 0xf0000000 ;  /* 0xf000000000047882 */ /* 0x000fe20000000000 */
[----:B------:R-:W-:Y:S01]  /*106e0*/  UMOV UR5, 0x380fffff ;  /* 0x380fffff00057882 */ /* 0x000fe20000000000 */
[----:B------:R-:W0:Y:S01]  /*106f0*/  F2F.F32.F64 R0, R24 ;  /* 0x0000001800007310 */ /* 0x000e220000301000 */
[----:B------:R-:W-:-:S14]  /*10700*/  DSETP.GEU.AND P0, PT, |R24|, UR4, PT ;  /* 0x0000000418007e2a */ /* 0x000fdc000bf0e200 */
[----:B0-----:R-:W-:-:S05]  /*10710*/  @!P0 FMUL R0, R0, 1.175494350822287508e-38 ;  /* 0x0080000000008820 */ /* 0x001fca0000400000 */
[----:B------:R-:W-:-:S05]  /*10720*/  F2FP.BF16.F32.PACK_AB R0, RZ, R0 ;  /* 0x00000000ff00723e */ /* 0x000fca00000010ff */
[----:B------:R-:W-:Y:S01]  /*10730*/  STG.E.U16 desc[UR36][R2.64], R0 ;  /* 0x0000000002007986 */ /* 0x000fe2000c101524 */
[----:B------:R-:W-:Y:S05]  /*10740*/  EXIT ;  /* 0x000000000000794d */ /* 0x000fea0003800000 */
.L_x_5766:
        /* <DEDUP_REMOVED lines=9> */
[----:B0-----:R-:W-:Y:S01]  /*107e0*/  STG.E.U16 desc[UR36][R2.64], R25 ;  /* 0x0000001902007986 */ /* 0x001fe2000c101524 */
[----:B------:R-:W-:Y:S05]  /*107f0*/  EXIT ;  /* 0x000000000000794d */ /* 0x000fea0003800000 */
.L_x_5778:
        /* <DEDUP_REMOVED lines=21> */
.L_x_5781:
[----:B------:R-:W-:-:S04]  /*10950*/  LOP3.LUT R0, R7, 0x80000000, RZ, 0xc0, !PT ;  /* 0x8000000007007812 */ /* 0x000fc800078ec0ff */
[----:B------:R-:W-:-:S04]  /*10960*/  SHF.R.U32.HI R5, RZ, 0x18, R0 ;  /* 0x00000018ff057819 */ /* 0x000fc80000011600 */
[----:B------:R-:W-:-:S04]  /*10970*/  LOP3.LUT R4, R4, R5, RZ, 0xfc, !PT ;  /* 0x0000000504047212 */ /* 0x000fc800078efcff */
[----:B------:R-:W-:-:S07]  /*10980*/  PRMT R0, R4, 0x7610, R0 ;  /* 0x0000761004007816 */ /* 0x000fce0000000000 */
.L_x_5780:
[----:B------:R-:W-:Y:S05]  /*10990*/  BSYNC B0 ;  /* 0x0000000000007941 */ /* 0x000fea0003800000 */
.L_x_5779:
[----:B------:R-:W-:Y:S01]  /*109a0*/  STG.E.U8 desc[UR36][R2.64], R0 ;  /* 0x0000000002007986 */ /* 0x000fe2000c101124 */
[----:B------:R-:W-:Y:S05]  /*109b0*/  EXIT ;  /* 0x000000000000794d */ /* 0x000fea0003800000 */
.L_x_5777:
        /* <DEDUP_REMOVED lines=21> */
.L_x_5784:
[----:B------:R-:W-:-:S04]  /*10b10*/  LOP3.LUT R0, R7, 0x80000000, RZ, 0xc0, !PT ;  /* 0x8000000007007812 */ /* 0x000fc800078ec0ff */
[----:B------:R-:W-:-:S04]  /*10b20*/  SHF.R.U32.HI R5, RZ, 0x18, R0 ;  /* 0x00000018ff057819 */ /* 0x000fc80000011600 */
[----:B------:R-:W-:-:S04]  /*10b30*/  LOP3.LUT R4, R4, R5, RZ, 0xfc, !PT ;  /* 0x0000000504047212 */ /* 0x000fc800078efcff */
[----:B------:R-:W-:-:S07]  /*10b40*/  PRMT R0, R4, 0x7610, R0 ;  /* 0x0000761004007816 */ /* 0x000fce0000000000 */
.L_x_5783:
[----:B------:R-:W-:Y:S05]  /*10b50*/  BSYNC B0 ;  /* 0x0000000000007941 */ /* 0x000fea0003800000 */
.L_x_5782:
[----:B------:R-:W-:Y:S01]  /*10b60*/  STG.E.U8 desc[UR36][R2.64], R0 ;  /* 0x0000000002007986 */ /* 0x000fe2000c101124 */
[----:B------:R-:W-:Y:S05]  /*10b70*/  EXIT ;  /* 0x000000000000794d */ /* 0x000fea0003800000 */
.L_x_5776:
        /* <DEDUP_REMOVED lines=26> */
.L_x_5759:
        /* <DEDUP_REMOVED lines=16> */
.L_x_5787:
[----:B------:R-:W-:Y:S05]  /*10e20*/  EXIT ;  /* 0x000000000000794d */ /* 0x000fea0003800000 */
.L_x_5786:
[----:B------:R-:W0:Y:S02]  /*10e30*/  F2I.U64.F64.TRUNC R24, R24 ;  /* 0x0000001800187311 */ /* 0x000e24000030d800 */
[----:B0-----:R-:W-:Y:S01]  /*10e40*/  STG.E.64 desc[UR36][R2.64], R24 ;  /* 0x0000001802007986 */ /* 0x001fe2000c101b24 */
[----:B------:R-:W-:Y:S05]  /*10e50*/  EXIT ;  /* 0x000000000000794d */ /* 0x000fea0003800000 */
.L_x_5785:
[----:B------:R-:W0:Y:S02]  /*10e60*/  F2I.U32.F64.TRUNC R25, R24 ;  /* 0x0000001800197311 */ /* 0x000e24000030d000 */
[----:B0-----:R-:W-:Y:S01]  /*10e70*/  STG.E desc[UR36][R2.64], R25 ;  /* 0x0000001902007986 */ /* 0x001fe2000c101924 */
[----:B------:R-:W-:Y:S05]  /*10e80*/  EXIT ;  /* 0x000000000000794d */ /* 0x000fea0003800000 */
.L_x_5788:
        /* <DEDUP_REMOVED lines=15> */
.L_x_28023:


//--------------------- .text._ZN2at6native18elementwise_kernelILi128ELi2EZNS0_22gpu_kernel_impl_nocastIZZZNS0_28launch_masked_scatter_kernelERKNS_10TensorBaseES5_S5_S5_ENKUlvE_clEvENKUlvE6_clEvEUlN3c107complexIdEEblE_EEvRNS_18TensorIteratorBaseERKT_EUliE_EEviT1_ --------------------------
	.section	.text._ZN2at6native18elementwise_kernelILi128ELi2EZNS0_22gpu_kernel_impl_nocastIZZZNS0_28launch_masked_scatter_kernelERKNS_10TensorBaseES5_S5_S5_ENKUlvE_clEvENKUlvE6_clEvEUlN3c107complexIdEEblE_EEvRNS_18TensorIteratorBaseERKT_EUliE_EEviT1_,"ax",@progbits
	.align	128
        .global         _ZN2at6native18elementwise_kernelILi128ELi2EZNS0_22gpu_kernel_impl_nocastIZZZNS0_28launch_masked_scatter_kernelERKNS_10TensorBaseES5_S5_S5_ENKUlvE_clEvENKUlvE6_clEvEUlN3c107complexIdEEblE_EEvRNS_18TensorIteratorBaseERKT_EUliE_EEviT1_
        .type           _ZN2at6native18elementwise_kernelILi128ELi2EZNS0_22gpu_kernel_impl_nocastIZZZNS0_28launch_masked_scatter_kernelERKNS_10TensorBaseES5_S5_S5_ENKUlvE_clEvENKUlvE6_clEvEUlN3c107complexIdEEblE_EEvRNS_18TensorIteratorBaseERKT_EUliE_EEviT1_,@function
        .size           _ZN2at6native18elementwise_kernelILi128ELi2EZNS0_22gpu_kernel_impl_nocastIZZZNS0_28launch_masked_scatter_kernelERKNS_10TensorBaseES5_S5_S5_ENKUlvE_clEvENKUlvE6_clEvEUlN3c107complexIdEEblE_EEvRNS_18TensorIteratorBaseERKT_EUliE_EEviT1_,(.L_x_28024 - _ZN2at6native18elementwise_kernelILi128ELi2EZNS0_22gpu_kernel_impl_nocastIZZZNS0_28launch_masked_scatter_kernelERKNS_10TensorBaseES5_S5_S5_ENKUlvE_clEvENKUlvE6_clEvEUlN3c107complexIdEEblE_EEvRNS_18TensorIteratorBaseERKT_EUliE_EEviT1_)
        .other          _ZN2at6native18elementwise_kernelILi128ELi2EZNS0_22gpu_kernel_impl_nocastIZZZNS0_28launch_masked_scatter_kernelERKNS_10TensorBaseES5_S5_S5_ENKUlvE_clEvENKUlvE6_clEvEUlN3c107complexIdEEblE_EEvRNS_18TensorIteratorBaseERKT_EUliE_EEviT1_,@"STO_CUDA_ENTRY STV_DEFAULT"
_ZN2at6native18elementwise_kernelILi128ELi2EZNS0_22gpu_kernel_impl_nocastIZZZNS0_28launch_masked_scatter_kernelERKNS_10TensorBaseES5_S5_S5_ENKUlvE_clEvENKUlvE6_clEvEUlN3c107complexIdEEblE_EEvRNS_18TensorIteratorBaseERKT_EUliE_EEviT1_:
.text._ZN2at6native18elementwise_kernelILi128ELi2EZNS0_22gpu_kernel_impl_nocastIZZZNS0_28launch_masked_scatter_kernelERKNS_10TensorBaseES5_S5_S5_ENKUlvE_clEvENKUlvE6_clEvEUlN3c107complexIdEEblE_EEvRNS_18TensorIteratorBaseERKT_EUliE_EEviT1_:
        /* <DEDUP_REMOVED lines=388> */
.L_x_5791:
        /* <DEDUP_REMOVED lines=18> */
[----:B------:R-:W2:Y:S01]  /*1960*/  LDG.E.128 R12, desc[UR4][R4.64] ;  /* 0x00000004040c7981 */ /* 0x000ea2000c1e1d00 */
[----:B------:R-:W-:Y:S02]  /*1970*/  IADD3 R2, P0, R3, UR8, RZ ;  /* 0x0000000803027c10 */ /* 0x000fe4000ff1e0ff */
[----:B------:R-:W-:Y:S02]  /*1980*/  IADD3 R9, R0, 0x80, RZ ;  /* 0x0000008000097810 */ /* 0x000fe40007ffe0ff */
[----:B------:R-:W-:-:S05]  /*1990*/  IADD3.X R3, RZ, UR9, RZ, P0, !PT ;  /* 0x00000009ff037c10 */ /* 0x000fca00087fe4ff */
[----:B--2---:R0:W-:Y:S04]  /*19a0*/  STG.E.128 desc[UR4][R2.64], R12 ;  /* 0x0000000c02007986 */ /* 0x0041e8000c101d04 */
.L_x_5790:
[----:B------:R-:W-:Y:S05]  /*19b0*/  BSYNC B0 ;  /* 0x0000000000007941 */ /* 0x000fea0003800000 */
.L_x_5789:
        /* <DEDUP_REMOVED lines=381> */
.L_x_5792:
        /* <DEDUP_REMOVED lines=19> */
[----:B------:R-:W-:-:S04]  /*32c0*/  IADD3 R2, P0, R3, UR6, RZ ;  /* 0x0000000603027c10 */ /* 0x000fc8000ff1e0ff */
[----:B------:R-:W-:-:S05]  /*32d0*/  IADD3.X R3, RZ, UR7, RZ, P0, !PT ;  /* 0x00000007ff037c10 */ /* 0x000fca00087fe4ff */
[----:B--2---:R-:W-:Y:S01]  /*32e0*/  STG.E.128 desc[UR4][R2.64], R8 ;  /* 0x0000000802007986 */ /* 0x004fe2000c101d04 */
[----:B------:R-:W-:Y:S05]  /*32f0*/  EXIT ;  /* 0x000000000000794d */ /* 0x000fea0003800000 */
.L_x_5793:
        /* <DEDUP_REMOVED lines=16> */
.L_x_28024:


//--------------------- .text._ZN2at6native27unrolled_elementwise_kernelIZZZNS0_28launch_masked_scatter_kernelERKNS_10TensorBaseES4_S4_S4_ENKUlvE_clEvENKUlvE6_clEvEUlN3c107complexIdEEblE_St5arrayIPcLm4EELi4E23TrivialOffsetCalculatorILi3EjESE_ILi1EjENS0_6memory15LoadWithoutCastENSH_16StoreWithoutCastEEEviT_T0_T2_T3_T4_T5_ --------------------------
	.section	.text._ZN2at6native27unrolled_elementwise_kernelIZZZNS0_28launch_masked_scatter_kernelERKNS_10TensorBaseES4_S4_S4_ENKUlvE_clEvENKUlvE6_clEvEUlN3c107complexIdEEblE_St5arrayIPcLm4EELi4E23TrivialOffsetCalculatorILi3EjESE_ILi1EjENS0_6memory15LoadWithoutCastENSH_16StoreWithoutCastEEEviT_T0_T2_T3_T4_T5_,"ax",@progbits
	.align	128
        .global         _ZN2at6native27unrolled_elementwise_kernelIZZZNS0_28launch_masked_scatter_kernelERKNS_10TensorBaseES4_S4_S4_ENKUlvE_clEvENKUlvE6_clEvEUlN3c107complexIdEEblE_St5arrayIPcLm4EELi4E23TrivialOffsetCalculatorILi3EjESE_ILi1EjENS0_6memory15LoadWithoutCastENSH_16StoreWithoutCastEEEviT_T0_T2_T3_T4_T5_
        .type           _ZN2at6native27unrolled_elementwise_kernelIZZZNS0_28launch_masked_scatter_kernelERKNS_10TensorBaseES4_S4_S4_ENKUlvE_clEvENKUlvE6_clEvEUlN3c107complexIdEEblE_St5arrayIPcLm4EELi4E23TrivialOffsetCalculatorILi3EjESE_ILi1EjENS0_6memory15LoadWithoutCastENSH_16StoreWithoutCastEEEviT_T0_T2_T3_T4_T5_,@function
        .size           _ZN2at6native27unrolled_elementwise_kernelIZZZNS0_28launch_masked_scatter_kernelERKNS_10TensorBaseES4_S4_S4_ENKUlvE_clEvENKUlvE6_clEvEUlN3c107complexIdEEblE_St5arrayIPcLm4EELi4E23TrivialOffsetCalculatorILi3EjESE_ILi1EjENS0_6memory15LoadWithoutCastENSH_16StoreWithoutCastEEEviT_T0_T2_T3_T4_T5_,(.L_x_28025 - _ZN2at6native27unrolled_elementwise_kernelIZZZNS0_28launch_masked_scatter_kernelERKNS_10TensorBaseES4_S4_S4_ENKUlvE_clEvENKUlvE6_clEvEUlN3c107complexIdEEblE_St5arrayIPcLm4EELi4E23TrivialOffsetCalculatorILi3EjESE_ILi1EjENS0_6memory15LoadWithoutCastENSH_16StoreWithoutCastEEEviT_T0_T2_T3_T4_T5_)
        .other          _ZN2at6native27unrolled_elementwise_kernelIZZZNS0_28launch_masked_scatter_kernelERKNS_10TensorBaseES4_S4_S4_ENKUlvE_clEvENKUlvE6_clEvEUlN3c107complexIdEEblE_St5arrayIPcLm4EELi4E23TrivialOffsetCalculatorILi3EjESE_ILi1EjENS0_6memory15LoadWithoutCastENSH_16StoreWithoutCastEEEviT_T0_T2_T3_T4_T5_,@"STO_CUDA_ENTRY STV_DEFAULT"
_ZN2at6native27unrolled_elementwise_kernelIZZZNS0_28launch_masked_scatter_kernelERKNS_10TensorBaseES4_S4_S4_ENKUlvE_clEvENKUlvE6_clEvEUlN3c107complexIdEEblE_St5arrayIPcLm4EELi4E23TrivialOffsetCalculatorILi3EjESE_ILi1EjENS0_6memory15LoadWithoutCastENSH_16StoreWithoutCastEEEviT_T0_T2_T3_T4_T5_:
.text._ZN2at6native27unrolled_elementwise_kernelIZZZNS0_28launch_masked_scatter_kernelERKNS_10TensorBaseES4_S4_S4_ENKUlvE_clEvENKUlvE6_clEvEUlN3c107complexIdEEblE_St5arrayIPcLm4EELi4E23TrivialOffsetCalculatorILi3EjESE_ILi1EjENS0_6memory15LoadWithoutCastENSH_16StoreWithoutCastEEEviT_T0_T2_T3_T4_T5_:
        /* <DEDUP_REMOVED lines=15> */
[----:B------:R-:W-:-:S03]  /*00f0*/  @!P3 VIADD R9, R9, 0x80 ;  /* 0x000000800909b836 */ /* 0x000fc60000000000 */
[----:B------:R-:W3:Y:S02]  /*0100*/  @!P3 LDC.64 R26, c[0x0][0x238] ;  /* 0x00008e00ff1abb82 */ /* 0x000ee40000000a00 */
[----:B------:R-:W-:-:S06]  /*0110*/  ISETP.GE.AND P2, PT, R9, R36, PT ;  /* 0x000000240900720c */ /* 0x000fcc0003f46270 */
[----:B------:R-:W4:Y:S07]  /*0120*/  @!P3 LDC.64 R24, c[0x0][0x240] ;  /* 0x00009000ff18bb82 */ /* 0x000f2e0000000a00 */
[----:B------:R-:W-:Y:S01]  /*0130*/  @!P2 IMAD R8, R10, 0x200, R9 ;  /* 0x000002000a08a824 */ /* 0x000fe200078e0209 */
[----:B------:R-:W0:Y:S01]  /*0140*/  @!P2 LDC.64 R4, c[0x0][0x238] ;  /* 0x00008e00ff04ab82 */ /* 0x000e220000000a00 */
[----:B------:R-:W-:-:S05]  /*0150*/  @!P2 VIADD R9, R9, 0x80 ;  /* 0x000000800909a836 */ /* 0x000fca0000000000 */
[----:B------:R-:W-:Y:S02]  /*0160*/  ISETP.GE.AND P1, PT, R9, R36, PT ;  /* 0x000000240900720c */ /* 0x000fe40003f26270 */
[----:B---3--:R-:W-:Y:S01]  /*0170*/  @!P3 IADD3 R26, P4, R0, R26, RZ ;  /* 0x0000001a001ab210 */ /* 0x008fe20007f9e0ff */
[----:B------:R-:W3:Y:S04]  /*0180*/  @!P3 LDC.64 R6, c[0x0][0x230] ;  /* 0x00008c00ff06bb82 */ /* 0x000ee80000000a00 */
[----:B------:R-:W-:-:S04]  /*0190*/  @!P3 IMAD.X R27, RZ, RZ, R27, P4 ;  /* 0x000000ffff1bb224 */ /* 0x000fc800020e061b */
[----:B------:R-:W1:Y:S01]  /*01a0*/  @!P2 LDC.64 R22, c[0x0][0x240] ;  /* 0x00009000ff16ab82 */ /* 0x000e620000000a00 */
[----:B------:R-:W2:Y:S07]  /*01b0*/  @!P3 LDG.E.U8 R37, desc[UR4][R26.64] ;  /* 0x000000041a25b981 */ /* 0x000eae000c1e1100 */
[----:B------:R-:W1:Y:S01]  /*01c0*/  @!P1 LDC.64 R34, c[0x0][0x238] ;  /* 0x00008e00ff229b82 */ /* 0x000e620000000a00 */
[----:B------:R-:W-:Y:S01]  /*01d0*/  @!P1 IMAD R10, R10, 0x200, R9 ;  /* 0x000002000a0a9824 */ /* 0x000fe200078e0209 */
[----:B0-----:R-:W-:-:S05]  /*01e0*/  @!P2 IADD3 R4, P4, R8, R4, RZ ;  /* 0x000000040804a210 */ /* 0x001fca0007f9e0ff */
[----:B------:R-:W-:Y:S01]  /*01f0*/  @!P2 IMAD.X R5, RZ, RZ, R5, P4 ;  /* 0x000000ffff05a224 */ /* 0x000fe200020e0605 */
[----:B------:R-:W-:Y:S01]  /*0200*/  @!P0 IADD3 R2, P4, R30, R2, RZ ;  /* 0x000000021e028210 */ /* 0x000fe20007f9e0ff */
[C---:B----4-:R-:W-:Y:S01]  /*0210*/  @!P3 IMAD.WIDE.U32 R24, R0.reuse, 0x8, R24 ;  /* 0x000000080018b825 */ /* 0x050fe200078e0018 */
[----:B------:R-:W0:Y:S03]  /*0220*/  @!P1 LDC.64 R18, c[0x0][0x240] ;  /* 0x00009000ff129b82 */ /* 0x000e260000000a00 */
[----:B------:R-:W-:Y:S02]  /*0230*/  @!P0 IMAD.X R3, RZ, RZ, R3, P4 ;  /* 0x000000ffff038224 */ /* 0x000fe400020e0603 */
[----:B---3--:R-:W-:Y:S02]  /*0240*/  @!P3 IMAD.WIDE.U32 R6, R0, 0x10, R6 ;  /* 0x000000100006b825 */ /* 0x008fe400078e0006 */
[----:B------:R3:W4:Y:S01]  /*0250*/  @!P2 LDG.E.U8 R0, desc[UR4][R4.64] ;  /* 0x000000040400a981 */ /* 0x000722000c1e1100 */
[----:B------:R-:W3:Y:S01]  /*0260*/  @!P2 LDC.64 R20, c[0x0][0x230] ;  /* 0x00008c00ff14ab82 */ /* 0x000ee20000000a00 */
[----:B-1----:R-:W-:-:S07]  /*0270*/  @!P1 IADD3 R34, P5, R10, R34, RZ ;  /* 0x000000220a229210 */ /* 0x002fce0007fbe0ff */
[----:B------:R-:W1:Y:S01]  /*0280*/  @!P1 LDC.64 R16, c[0x0][0x230] ;  /* 0x00008c00ff109b82 */ /* 0x000e620000000a00 */
[----:B------:R-:W-:-:S05]  /*0290*/  @!P1 IMAD.X R35, RZ, RZ, R35, P5 ;  /* 0x000000ffff239224 */ /* 0x000fca00028e0623 */
[----:B------:R-:W4:Y:S04]  /*02a0*/  @!P1 LDG.E.U8 R34, desc[UR4][R34.64] ;  /* 0x0000000422229981 */ /* 0x000f28000c1e1100 */
[----:B------:R3:W4:Y:S01]  /*02b0*/  @!P0 LDG.E.U8 R35, desc[UR4][R2.64] ;  /* 0x0000000402238981 */ /* 0x000722000c1e1100 */
[----:B------:R-:W-:Y:S02]  /*02c0*/  CS2R R32, SRZ ;  /* 0x0000000000207805 */ /* 0x000fe4000001ff00 */
[----:B------:R-:W-:Y:S01]  /*02d0*/  CS2R R28, SRZ ;  /* 0x00000000001c7805 */ /* 0x000fe2000001ff00 */
[----:B------:R-:W-:-:S04]  /*02e0*/  @!P2 IMAD.WIDE.U32 R22, R8, 0x8, R22 ;  /* 0x000000080816a825 */ /* 0x000fc800078e0016 */
[----:B0-----:R-:W-:Y:S01]  /*02f0*/  @!P1 IMAD.WIDE.U32 R18, R10, 0x8, R18 ;  /* 0x000000080a129825 */ /* 0x001fe200078e0012 */
[----:B---3--:R-:W-:Y:S01]  /*0300*/  CS2R R4, SRZ ;  /* 0x0000000000047805 */ /* 0x008fe2000001ff00 */
[----:B------:R0:W5:Y:S01]  /*0310*/  @!P3 LDG.E.64 R32, desc[UR4][R24.64] ;  /* 0x000000041820b981 */ /* 0x000162000c1e1b00 */
[----:B------:R-:W-:Y:S01]  /*0320*/  CS2R R2, SRZ ;  /* 0x0000000000027805 */ /* 0x000fe2000001ff00 */
[----:B------:R-:W-:Y:S01]  /*0330*/  @!P0 IMAD.WIDE.U32 R14, R30, 0x8, R14 ;  /* 0x000000081e0e8825 */ /* 0x000fe200078e000e */
[----:B------:R-:W-:Y:S01]  /*0340*/  CS2R R26, SRZ ;  /* 0x00000000001a7805 */ /* 0x000fe2000001ff00 */
[----:B------:R3:W5:Y:S02]  /*0350*/  @!P2 LDG.E.64 R28, desc[UR4][R22.64] ;  /* 0x00000004161ca981 */ /* 0x000764000c1e1b00 */
[----:B------:R-:W-:Y:S01]  /*0360*/  @!P2 IMAD.WIDE.U32 R8, R8, 0x10, R20 ;  /* 0x000000100808a825 */ /* 0x000fe200078e0014 */
[----:B------:R-:W-:Y:S01]  /*0370*/  CS2R R20, SRZ ;  /* 0x0000000000147805 */ /* 0x000fe2000001ff00 */
[----:B------:R2:W5:Y:S02]  /*0380*/  @!P1 LDG.E.64 R2, desc[UR4][R18.64] ;  /* 0x0000000412029981 */ /* 0x000564000c1e1b00 */
[----:B-1----:R-:W-:Y:S01]  /*0390*/  @!P1 IMAD.WIDE.U32 R10, R10, 0x10, R16 ;  /* 0x000000100a0a9825 */ /* 0x002fe200078e0010 */
[----:B------:R-:W-:-:S02]  /*03a0*/  CS2R R16, SRZ ;  /* 0x0000000000107805 */ /* 0x000fc4000001ff00 */
[----:B0-----:R-:W-:Y:S01]  /*03b0*/  CS2R R24, SRZ ;  /* 0x0000000000187805 */ /* 0x001fe2000001ff00 */
[----:B------:R0:W5:Y:S01]  /*03c0*/  @!P0 LDG.E.64 R4, desc[UR4][R14.64] ;  /* 0x000000040e048981 */ /* 0x000162000c1e1b00 */
[----:B---3--:R-:W-:Y:S01]  /*03d0*/  CS2R R22, SRZ ;  /* 0x0000000000167805 */ /* 0x008fe2000001ff00 */
[----:B--2---:R-:W-:Y:S01]  /*03e0*/  @!P0 IMAD.WIDE.U32 R30, R30, 0x10, R12 ;  /* 0x000000101e1e8825 */ /* 0x004fe200078e000c */
[----:B------:R-:W-:Y:S02]  /*03f0*/  CS2R R18, SRZ ;  /* 0x0000000000127805 */ /* 0x000fe4000001ff00 */
[----:B------:R-:W-:Y:S02]  /*0400*/  CS2R R12, SRZ ;  /* 0x00000000000c7805 */ /* 0x000fe4000001ff00 */
[----:B------:R-:W5:Y:S01]  /*0410*/  @!P3 LDG.E.128 R20, desc[UR4][R6.64] ;  /* 0x000000040614b981 */ /* 0x000f62000c1e1d00 */
[----:B0-----:R-:W-:-:S03]  /*0420*/  CS2R R14, SRZ ;  /* 0x00000000000e7805 */ /* 0x001fc6000001ff00 */
[----:B------:R-:W5:Y:S01]  /*0430*/  @!P2 LDG.E.128 R16, desc[UR4][R8.64] ;  /* 0x000000040810a981 */ /* 0x000f62000c1e1d00 */
[----:B------:R-:W-:Y:S03]  /*0440*/  BSSY B0, `(.L_x_5794) ;  /* 0x0000026000007945 */ /* 0x000fe60003800000 */
[----:B------:R0:W5:Y:S04]  /*0450*/  @!P0 LDG.E.128 R24, desc[UR4][R30.64] ;  /* 0x000000041e188981 */ /* 0x000168000c1e1d00 */
[----:B------:R1:W5:Y:S01]  /*0460*/  @!P1 LDG.E.128 R12, desc[UR4][R10.64] ;  /* 0x000000040a0c9981 */ /* 0x000362000c1e1d00 */
[----:B0-----:R-:W-:Y:S02]  /*0470*/  PRMT R30, RZ, 0x7610, R30 ;  /* 0x00007610ff1e7816 */ /* 0x001fe4000000001e */
[----:B------:R-:W-:-:S02]  /*0480*/  PRMT R31, RZ, 0x7610, R31 ;  /* 0x00007610ff1f7816 */ /* 0x000fc4000000001f */
[----:B-1----:R-:W-:Y:S02]  /*0490*/  CS2R R10, SRZ ;  /* 0x00000000000a7805 */ /* 0x002fe4000001ff00 */
[----:B------:R-:W-:Y:S02]  /*04a0*/  @!P3 ISETP.NE.AND P6, PT, R37, RZ, PT ;  /* 0x000000ff2500b20c */ /* 0x000fe40003fc5270 */
[----:B------:R-:W0:Y:S01]  /*04b0*/  S2R R37, SR_TID.X ;  /* 0x0000000000257919 */ /* 0x000e220000002100 */
[----:B----4-:R-:W-:Y:S02]  /*04c0*/  @!P2 ISETP.NE.AND P4, PT, R0, RZ, PT ;  /* 0x000000ff0000a20c */ /* 0x010fe40003f85270 */
[----:B------:R-:W-:Y:S02]  /*04d0*/  @!P3 SEL R0, RZ, 0x1, !P6 ;  /* 0x00000001ff00b807 */ /* 0x000fe40007000000 */
[----:B------:R-:W-:-:S04]  /*04e0*/  @!P2 SEL R6, RZ, 0x1, !P4 ;  /* 0x00000001ff06a807 */ /* 0x000fc80006000000 */
[----:B------:R-:W-:Y:S02]  /*04f0*/  @!P2 PRMT R30, R6, 0x7610, R30 ;  /* 0x00007610061ea816 */ /* 0x000fe4000000001e */
[----:B------:R-:W-:Y:S02]  /*0500*/  @!P1 ISETP.NE.AND P5, PT, R34, RZ, PT ;  /* 0x000000ff2200920c */ /* 0x000fe40003fa5270 */
[----:B------:R-:W-:Y:S02]  /*0510*/  PRMT R34, RZ, 0x7610, R34 ;  /* 0x00007610ff227816 */ /* 0x000fe40000000022 */
[----:B------:R-:W-:Y:S02]  /*0520*/  @!P1 SEL R8, RZ, 0x1, !P5 ;  /* 0x00000001ff089807 */ /* 0x000fe40006800000 */
[----:B------:R-:W-:Y:S02]  /*0530*/  @!P0 ISETP.NE.AND P6, PT, R35, RZ, PT ;  /* 0x000000ff2300820c */ /* 0x000fe40003fc5270 */
[----:B------:R-:W-:-:S02]  /*0540*/  PRMT R35, RZ, 0x7610, R35 ;  /* 0x00007610ff237816 */ /* 0x000fc40000000023 */
[----:B------:R-:W-:Y:S02]  /*0550*/  @!P0 SEL R7, RZ, 0x1, !P6 ;  /* 0x00000001ff078807 */ /* 0x000fe40007000000 */
[----:B------:R-:W-:Y:S01]  /*0560*/  @!P3 PRMT R35, R0, 0x7610, R35 ;  /* 0x000076100023b816 */ /* 0x000fe20000000023 */
[----:B0-----:R-:W-:Y:S01]  /*0570*/  IMAD.MOV.U32 R0, RZ, RZ, R37 ;  /* 0x000000ffff007224 */ /* 0x001fe200078e0025 */
[----:B------:R-:W-:Y:S02]  /*0580*/  @!P1 PRMT R34, R8, 0x7610, R34 ;  /* 0x0000761008229816 */ /* 0x000fe40000000022 */
[----:B------:R-:W-:Y:S02]  /*0590*/  CS2R R8, SRZ ;  /* 0x0000000000087805 */ /* 0x000fe4000001ff00 */
        /* <DEDUP_REMOVED lines=11> */
.L_x_5797:
[----:B------:R-:W-:Y:S05]  /*0650*/  BSYNC B1 ;  /* 0x0000000000017941 */ /* 0x000fea0003800000 */
.L_x_5796:
[----:B-----5:R-:W-:Y:S02]  /*0660*/  IMAD.MOV.U32 R10, RZ, RZ, R26 ;  /* 0x000000ffff0a7224 */ /* 0x020fe400078e001a */
[----:B------:R-:W-:Y:S02]  /*0670*/  IMAD.MOV.U32 R11, RZ, RZ, R27 ;  /* 0x000000ffff0b7224 */ /* 0x000fe400078e001b */
[----:B------:R-:W-:Y:S02]  /*0680*/  IMAD.MOV.U32 R8, RZ, RZ, R24 ;  /* 0x000000ffff087224 */ /* 0x000fe400078e0018 */
[----:B------:R-:W-:-:S07]  /*0690*/  IMAD.MOV.U32 R9, RZ, RZ, R25 ;  /* 0x000000ffff097224 */ /* 0x000fce00078e0019 */
.L_x_5795:
[----:B------:R-:W-:Y:S05]  /*06a0*/  BSYNC B0 ;  /* 0x0000000000007941 */ /* 0x000fea0003800000 */
.L_x_5794:
[----:B------:R-:W-:Y:S01]  /*06b0*/  VIADD R31, R0, 0x80 ;  /* 0x00000080001f7836 */ /* 0x000fe20000000000 */
[----:B------:R-:W-:Y:S01]  /*06c0*/  BSSY B0, `(.L_x_5798) ;  /* 0x0000011000007945 */ /* 0x000fe20003800000 */
[----:B-----5:R-:W-:-:S03]  /*06d0*/  CS2R R4, SRZ ;  /* 0x0000000000047805 */ /* 0x020fc6000001ff00 */
        /* <DEDUP_REMOVED lines=10> */
.L_x_5801:
[----:B------:R-:W-:Y:S05]  /*0780*/  BSYNC B1 ;  /* 0x0000000000017941 */ /* 0x000fea0003800000 */
.L_x_5800:
[----:B-----5:R-:W-:Y:S02]  /*0790*/  IMAD.MOV.U32 R6, RZ, RZ, R22 ;  /* 0x000000ffff067224 */ /* 0x020fe400078e0016 */
[----:B------:R-:W-:Y:S02]  /*07a0*/  IMAD.MOV.U32 R7, RZ, RZ, R23 ;  /* 0x000000ffff077224 */ /* 0x000fe400078e0017 */
[----:B------:R-:W-:Y:S02]  /*07b0*/  IMAD.MOV.U32 R4, RZ, RZ, R20 ;  /* 0x000000ffff047224 */ /* 0x000fe400078e0014 */
[----:B------:R-:W-:-:S07]  /*07c0*/  IMAD.MOV.U32 R5, RZ, RZ, R21 ;  /* 0x000000ffff057224 */ /* 0x000fce00078e0015 */
.L_x_5799:
[----:B------:R-:W-:Y:S05]  /*07d0*/  BSYNC B0 ;  /* 0x0000000000007941 */ /* 0x000fea0003800000 */
.L_x_5798:
[----:B------:R-:W-:Y:S01]  /*07e0*/  VIADD R21, R0, 0x100 ;  /* 0x0000010000157836 */ /* 0x000fe20000000000 */
[----:B------:R-:W-:Y:S01]  /*07f0*/  BSSY B0, `(.L_x_5802) ;  /* 0x0000013000007945 */ /* 0x000fe20003800000 */
[----:B------:R-:W-:Y:S02]  /*0800*/  CS2R R26, SRZ ;  /* 0x00000000001a7805 */ /* 0x000fe4000001ff00 */
[----:B------:R-:W-:Y:S02]  /*0810*/  CS2R R24, SRZ ;  /* 0x0000000000187805 */ /* 0x000fe4000001ff00 */
        /* <DEDUP_REMOVED lines=11> */
.L_x_5805:
[----:B------:R-:W-:Y:S05]  /*08d0*/  BSYNC B1 ;  /* 0x0000000000017941 */ /* 0x000fea0003800000 */
.L_x_5804:
[----:B-----5:R-:W-:Y:S02]  /*08e0*/  IMAD.MOV.U32 R26, RZ, RZ, R18 ;  /* 0x000000ffff1a7224 */ /* 0x020fe400078e0012 */
[----:B------:R-:W-:Y:S02]  /*08f0*/  IMAD.MOV.U32 R27, RZ, RZ, R19 ;  /* 0x000000ffff1b7224 */ /* 0x000fe400078e0013 */
[----:B------:R-:W-:Y:S02]  /*0900*/  IMAD.MOV.U32 R24, RZ, RZ, R16 ;  /* 0x000000ffff187224 */ /* 0x000fe400078e0010 */
[----:B------:R-:W-:-:S07]  /*0910*/  IMAD.MOV.U32 R25, RZ, RZ, R17 ;  /* 0x000000ffff197224 */ /* 0x000fce00078e0011 */
.L_x_5803:
[----:B------:R-:W-:Y:S05]  /*0920*/  BSYNC B0 ;  /* 0x0000000000007941 */ /* 0x000fea0003800000 */
.L_x_5802:
        /* <DEDUP_REMOVED lines=13> */
.L_x_5809:
[----:B------:R-:W-:Y:S05]  /*0a00*/  BSYNC B1 ;  /* 0x0000000000017941 */ /* 0x000fea0003800000 */
.L_x_5808:
[----:B-----5:R-:W-:Y:S02]  /*0a10*/  IMAD.MOV.U32 R20, RZ, RZ, R12 ;  /* 0x000000ffff147224 */ /* 0x020fe400078e000c */
[----:B------:R-:W-:Y:S02]  /*0a20*/  IMAD.MOV.U32 R21, RZ, RZ, R13 ;  /* 0x000000ffff157224 */ /* 0x000fe400078e000d */
[----:B------:R-:W-:Y:S02]  /*0a30*/  IMAD.MOV.U32 R22, RZ, RZ, R14 ;  /* 0x000000ffff167224 */ /* 0x000fe400078e000e */
[----:B------:R-:W-:-:S07]  /*0a40*/  IMAD.MOV.U32 R23, RZ, RZ, R15 ;  /* 0x000000ffff177224 */ /* 0x000fce00078e000f */
.L_x_5807:
[----:B------:R-:W-:Y:S05]  /*0a50*/  BSYNC B0 ;  /* 0x0000000000007941 */ /* 0x000fea0003800000 */
.L_x_5806:
[----:B------:R-:W0:Y:S01]  /*0a60*/  S2R R12, SR_CTAID.X ;  /* 0x00000000000c7919 */ /* 0x000e220000002500 */
[----:B------:R-:W1:Y:S01]  /*0a70*/  @!P0 LDC.64 R2, c[0x0][0x228] ;  /* 0x00008a00ff028b82 */ /* 0x000e620000000a00 */
[----:B------:R-:W-:Y:S01]  /*0a80*/  @!P0 IMAD.MOV.U32 R0, RZ, RZ, R31 ;  /* 0x000000ffff008224 */ /* 0x000fe200078e001f */
[----:B------:R-:W-:Y:S04]  /*0a90*/  BSSY B0, `(.L_x_5810) ;  /* 0x0000010000007945 */ /* 0x000fe80003800000 */
[----:B------:R-:W-:Y:S01]  /*0aa0*/  ISETP.GE.AND P1, PT, R0, R36, PT ;  /* 0x000000240000720c */ /* 0x000fe20003f26270 */
[----:B0-----:R-:W-:-:S04]  /*0ab0*/  @!P0 IMAD R13, R12, 0x200, R37 ;  /* 0x000002000c0d8824 */ /* 0x001fc800078e0225 */
[----:B-1----:R-:W-:-:S05]  /*0ac0*/  @!P0 IMAD.WIDE.U32 R2, R13, 0x10, R2 ;  /* 0x000000100d028825 */ /* 0x002fca00078e0002 */
[----:B------:R0:W-:Y:S03]  /*0ad0*/  @!P0 STG.E.128 desc[UR4][R2.64], R8 ;  /* 0x0000000802008986 */ /* 0x0001e6000c101d04 */
        /* <DEDUP_REMOVED lines=9> */
[----:B------:R1:W-:Y:S04]  /*0b70*/  STG.E.128 desc[UR4][R2.64], R4 ;  /* 0x0000000402007986 */ /* 0x0003e8000c101d04 */
[----:B------:R1:W-:Y:S02]  /*0b80*/  @!P0 STG.E.128 desc[UR4][R8.64], R24 ;  /* 0x0000001808008986 */ /* 0x0003e4000c101d04 */
.L_x_5811:
[----:B------:R-:W-:Y:S05]  /*0b90*/  BSYNC B0 ;  /* 0x0000000000007941 */ /* 0x000fea0003800000 */
.L_x_5810:
[----:B------:R-:W-:-:S13]  /*0ba0*/  ISETP.GE.AND P0, PT, R0, R36, PT ;  /* 0x000000240000720c */ /* 0x000fda0003f06270 */
[----:B------:R-:W-:Y:S05]  /*0bb0*/  @P0 EXIT ;  /* 0x000000000000094d */ /* 0x000fea0003800000 */
[----:B01----:R-:W0:Y:S01]  /*0bc0*/  LDC.64 R2, c[0x0][0x228] ;  /* 0x00008a00ff027b82 */ /* 0x003e220000000a00 */
[----:B------:R-:W-:-:S04]  /*0bd0*/  IMAD R5, R12, 0x200, R0 ;  /* 0x000002000c057824 */ /* 0x000fc800078e0200 */
[----:B0-----:R-:W-:-:S05]  /*0be0*/  IMAD.WIDE.U32 R2, R5, 0x10, R2 ;  /* 0x0000001005027825 */ /* 0x001fca00078e0002 */
[----:B------:R-:W-:Y:S01]  /*0bf0*/  STG.E.128 desc[UR4][R2.64], R20 ;  /* 0x0000001402007986 */ /* 0x000fe2000c101d04 */
[----:B------:R-:W-:Y:S05]  /*0c00*/  EXIT ;  /* 0x000000000000794d */ /* 0x000fea0003800000 */
.L_x_5812:
        /* <DEDUP_REMOVED lines=15> */
.L_x_28025:


//--------------------- .text._ZN2at6native29vectorized_elementwise_kernelILi2EZZZNS0_28launch_masked_scatter_kernelERKNS_10TensorBaseES4_S4_S4_ENKUlvE_clEvENKUlvE6_clEvEUlN3c107complexIdEEblE_St5arrayIPcLm4EEEEviT0_T1_ --------------------------
	.section	.text._ZN2at6native29vectorized_elementwise_kernelILi2EZZZNS0_28launch_masked_scatter_kernelERKNS_10TensorBaseES4_S4_S4_ENKUlvE_clEvENKUlvE6_clEvEUlN3c107complexIdEEblE_St5arrayIPcLm4EEEEviT0_T1_,"ax",@progbits
	.align	128
        .global         _ZN2at6native29vectorized_elementwise_kernelILi2EZZZNS0_28launch_masked_scatter_kernelERKNS_10TensorBaseES4_S4_S4_ENKUlvE_clEvENKUlvE6_clEvEUlN3c107complexIdEEblE_St5arrayIPcLm4EEEEviT0_T1_
        .type           _ZN2at6native29vectorized_elementwise_kernelILi2EZZZNS0_28launch_masked_scatter_kernelERKNS_10TensorBaseES4_S4_S4_ENKUlvE_clEvENKUlvE6_clEvEUlN3c107complexIdEEblE_St5arrayIPcLm4EEEEviT0_T1_,@function
        .size           _ZN2at6native29vectorized_elementwise_kernelILi2EZZZNS0_28launch_masked_scatter_kernelERKNS_10TensorBaseES4_S4_S4_ENKUlvE_clEvENKUlvE6_clEvEUlN3c107complexIdEEblE_St5arrayIPcLm4EEEEviT0_T1_,(.L_x_28026 - _ZN2at6native29vectorized_elementwise_kernelILi2EZZZNS0_28launch_masked_scatter_kernelERKNS_10TensorBaseES4_S4_S4_ENKUlvE_clEvENKUlvE6_clEvEUlN3c107complexIdEEblE_St5arrayIPcLm4EEEEviT0_T1_)
        .other          _ZN2at6native29vectorized_elementwise_kernelILi2EZZZNS0_28launch_masked_scatter_kernelERKNS_10TensorBaseES4_S4_S4_ENKUlvE_clEvENKUlvE6_clEvEUlN3c107complexIdEEblE_St5arrayIPcLm4EEEEviT0_T1_,@"STO_CUDA_ENTRY STV_DEFAULT"
_ZN2at6native29vectorized_elementwise_kernelILi2EZZZNS0_28launch_masked_scatter_kernelERKNS_10TensorBaseES4_S4_S4_ENKUlvE_clEvENKUlvE6_clEvEUlN3c107complexIdEEblE_St5arrayIPcLm4EEEEviT0_T1_:
.text._ZN2at6native29vectorized_elementwise_kernelILi2EZZZNS0_28launch_masked_scatter_kernelERKNS_10TensorBaseES4_S4_S4_ENKUlvE_clEvENKUlvE6_clEvEUlN3c107complexIdEEblE_St5arrayIPcLm4EEEEviT0_T1_:
        /* <DEDUP_REMOVED lines=19> */
[----:B------:R-:W5:Y:S01]  /*0130*/  LDG.E.U16 R55, desc[UR4][R12.64+0x200] ;  /* 0x000200040c377981 */ /* 0x000f62000c1e1500 */
[----:B---3--:R-:W-:-:S03]  /*0140*/  IMAD.WIDE R4, R0, 0x10, R6 ;  /* 0x0000001000047825 */ /* 0x008fc600078e0206 */
[----:B------:R-:W3:Y:S04]  /*0150*/  LDG.E.128 R36, desc[UR4][R52.64] ;  /* 0x0000000434247981 */ /* 0x000ee8000c1e1d00 */
[----:B------:R-:W3:Y:S01]  /*0160*/  LDG.E.U16 R3, desc[UR4][R12.64+0x300] ;  /* 0x000300040c037981 */ /* 0x000ee2000c1e1500 */
[----:B------:R-:W-:-:S03]  /*0170*/  IMAD.WIDE.U32 R58, R2, 0x20, R4 ;  /* 0x00000020023a7825 */ /* 0x000fc600078e0004 */
[----:B------:R-:W3:Y:S04]  /*0180*/  LDG.E.128 R44, desc[UR4][R52.64+0x800] ;  /* 0x00080004342c7981 */ /* 0x000ee8000c1e1d00 */
[----:B------:R-:W3:Y:S04]  /*0190*/  LDG.E.128 R8, desc[UR4][R58.64] ;  /* 0x000000043a087981 */ /* 0x000ee8000c1e1d00 */
[----:B------:R-:W3:Y:S04]  /*01a0*/  LDG.E.128 R4, desc[UR4][R58.64+0x10] ;  /* 0x000010043a047981 */ /* 0x000ee8000c1e1d00 */
[----:B------:R-:W3:Y:S04]  /*01b0*/  LDG.E.128 R48, desc[UR4][R52.64+0x1000] ;  /* 0x0010000434307981 */ /* 0x000ee8000c1e1d00 */
[----:B------:R0:W3:Y:S04]  /*01c0*/  LDG.E.128 R40, desc[UR4][R52.64+0x1800] ;  /* 0x0018000434287981 */ /* 0x0000e8000c1e1d00 */
        /* <DEDUP_REMOVED lines=10> */
[----:B------:R-:W4:Y:S01]  /*0270*/  @P6 LDC.64 R56, c[0x0][0x218] ;  /* 0x00008600ff386b82 */ /* 0x000f220000000a00 */
[C---:B--2---:R-:W-:Y:S02]  /*0280*/  PRMT R60, R54.reuse, 0x7770, RZ ;  /* 0x00007770363c7816 */ /* 0x044fe400000000ff */
[----:B------:R-:W-:-:S05]  /*0290*/  PRMT R54, R54, 0x7771, RZ ;  /* 0x0000777136367816 */ /* 0x000fca00000000ff */
[----:B0-----:R-:W0:Y:S01]  /*02a0*/  @P5 LDC.64 R52, c[0x0][0x218] ;  /* 0x00008600ff345b82 */ /* 0x001e220000000a00 */
[----:B------:R-:W-:Y:S02]  /*02b0*/  ISETP.NE.AND P4, PT, R60, RZ, PT ;  /* 0x000000ff3c00720c */ /* 0x000fe40003f85270 */
[----:B------:R-:W-:Y:S02]  /*02c0*/  ISETP.NE.AND P3, PT, R54, RZ, PT ;  /* 0x000000ff3600720c */ /* 0x000fe40003f65270 */
[C---:B-----5:R-:W-:Y:S02]  /*02d0*/  PRMT R54, R55.reuse, 0x7770, RZ ;  /* 0x0000777037367816 */ /* 0x060fe400000000ff */
[----:B------:R-:W-:Y:S02]  /*02e0*/  PRMT R55, R55, 0x7771, RZ ;  /* 0x0000777137377816 */ /* 0x000fe400000000ff */
[----:B------:R-:W-:Y:S02]  /*02f0*/  ISETP.NE.AND P2, PT, R54, RZ, PT ;  /* 0x000000ff3600720c */ /* 0x000fe40003f45270 */
[----:B---3--:R-:W-:-:S02]  /*0300*/  PRMT R54, R3, 0x7770, RZ ;  /* 0x0000777003367816 */ /* 0x008fc400000000ff */
[----:B----4-:R-:W-:-:S04]  /*0310*/  @P6 LEA R60, P0, R36, R56, 0x4 ;  /* 0x00000038243c6211 */ /* 0x010fc800078020ff */
[----:B------:R-:W-:Y:S02]  /*0320*/  @P6 LEA.HI.X R61, R36, R57, R37, 0x4, P0 ;  /* 0x00000039243d6211 */ /* 0x000fe400000f2425 */
[----:B------:R-:W2:Y:S01]  /*0330*/  @P4 LDC.64 R36, c[0x0][0x218] ;  /* 0x00008600ff244b82 */ /* 0x000ea20000000a00 */
[----:B------:R-:W-:Y:S02]  /*0340*/  ISETP.NE.AND P1, PT, R55, RZ, PT ;  /* 0x000000ff3700720c */ /* 0x000fe40003f25270 */
[----:B------:R-:W-:Y:S01]  /*0350*/  ISETP.NE.AND P0, PT, R54, RZ, PT ;  /* 0x000000ff3600720c */ /* 0x000fe20003f05270 */
[----:B------:R-:W3:Y:S01]  /*0360*/  @P6 LDG.E.128 R8, desc[UR4][R60.64] ;  /* 0x000000043c086981 */ /* 0x000ee2000c1e1d00 */
[----:B0-----:R-:W-:-:S03]  /*0370*/  @P5 LEA R62, P6, R38, R52, 0x4 ;  /* 0x00000034263e5211 */ /* 0x001fc600078c20ff */
[----:B------:R-:W0:Y:S01]  /*0380*/  @P3 LDC.64 R54, c[0x0][0x218] ;  /* 0x00008600ff363b82 */ /* 0x000e220000000a00 */
[----:B------:R-:W-:Y:S02]  /*0390*/  PRMT R3, R3, 0x7771, RZ ;  /* 0x0000777103037816 */ /* 0x000fe400000000ff */
[----:B------:R-:W-:Y:S02]  /*03a0*/  @P5 LEA.HI.X R63, R38, R53, R39, 0x4, P6 ;  /* 0x00000035263f5211 */ /* 0x000fe400030f2427 */
[----:B------:R-:W-:-:S03]  /*03b0*/  ISETP.NE.AND P6, PT, R3, RZ, PT ;  /* 0x000000ff0300720c */ /* 0x000fc60003fc5270 */
[----:B------:R-:W4:Y:S01]  /*03c0*/  @P2 LDC.64 R56, c[0x0][0x218] ;  /* 0x00008600ff382b82 */ /* 0x000f220000000a00 */
[----:B------:R-:W5:Y:S07]  /*03d0*/  @P5 LDG.E.128 R4, desc[UR4][R62.64] ;  /* 0x000000043e045981 */ /* 0x000f6e000c1e1d00 */
[----:B------:R-:W4:Y:S01]  /*03e0*/  @P1 LDC.64 R52, c[0x0][0x218] ;  /* 0x00008600ff341b82 */ /* 0x000f220000000a00 */
[----:B--2---:R-:W-:-:S07]  /*03f0*/  @P4 LEA R36, P5, R44, R36, 0x4 ;  /* 0x000000242c244211 */ /* 0x004fce00078a20ff */
[----:B------:R-:W2:Y:S01]  /*0400*/  @P0 LDC.64 R38, c[0x0][0x218] ;  /* 0x00008600ff260b82 */ /* 0x000ea20000000a00 */
[----:B------:R-:W-:Y:S02]  /*0410*/  @P4 LEA.HI.X R37, R44, R37, R45, 0x4, P5 ;  /* 0x000000252c254211 */ /* 0x000fe400028f242d */
[----:B0-----:R-:W-:-:S03]  /*0420*/  @P3 LEA R54, P5, R46, R54, 0x4 ;  /* 0x000000362e363211 */ /* 0x001fc600078a20ff */
[----:B------:R-:W5:Y:S02]  /*0430*/  @P4 LDG.E.128 R32, desc[UR4][R36.64] ;  /* 0x0000000424204981 */ /* 0x000f64000c1e1d00 */
[----:B-1----:R-:W0:Y:S01]  /*0440*/  @P6 LDC.64 R58, c[0x0][0x218] ;  /* 0x00008600ff3a6b82 */ /* 0x002e220000000a00 */
[----:B------:R-:W-:Y:S02]  /*0450*/  @P3 LEA.HI.X R55, R46, R55, R47, 0x4, P5 ;  /* 0x000000372e373211 */ /* 0x000fe400028f242f */
[----:B----4-:R-:W-:-:S03]  /*0460*/  @P2 LEA R56, P5, R48, R56, 0x4 ;  /* 0x0000003830382211 */ /* 0x010fc600078a20ff */
[----:B------:R-:W4:Y:S01]  /*0470*/  @P3 LDG.E.128 R28, desc[UR4][R54.64] ;  /* 0x00000004361c3981 */ /* 0x000f22000c1e1d00 */
[----:B------:R-:W-:Y:S02]  /*0480*/  @P2 LEA.HI.X R57, R48, R57, R49, 0x4, P5 ;  /* 0x0000003930392211 */ /* 0x000fe400028f2431 */
[----:B------:R-:W-:-:S03]  /*0490*/  @P1 LEA R52, P5, R50, R52, 0x4 ;  /* 0x0000003432341211 */ /* 0x000fc600078a20ff */
[----:B------:R-:W4:Y:S01]  /*04a0*/  @P2 LDG.E.128 R24, desc[UR4][R56.64] ;  /* 0x0000000438182981 */ /* 0x000f22000c1e1d00 */
[----:B------:R-:W-:Y:S02]  /*04b0*/  @P1 LEA.HI.X R53, R50, R53, R51, 0x4, P5 ;  /* 0x0000003532351211 */ /* 0x000fe400028f2433 */
[----:B--2---:R-:W-:-:S03]  /*04c0*/  @P0 LEA R44, P5, R40, R38, 0x4 ;  /* 0x00000026282c0211 */ /* 0x004fc600078a20ff */
[----:B------:R-:W2:Y:S01]  /*04d0*/  @P1 LDG.E.128 R20, desc[UR4][R52.64] ;  /* 0x0000000434141981 */ /* 0x000ea2000c1e1d00 */
[----:B------:R-:W-:Y:S02]  /*04e0*/  @P0 LEA.HI.X R45, R40, R39, R41, 0x4, P5 ;  /* 0x00000027282d0211 */ /* 0x000fe400028f2429 */
[----:B------:R-:W1:Y:S01]  /*04f0*/  LDC.64 R38, c[0x0][0x228] ;  /* 0x00008a00ff267b82 */ /* 0x000e620000000a00 */
[C---:B0-----:R-:W-:Y:S02]  /*0500*/  @P6 LEA R58, P5, R42.reuse, R58, 0x4 ;  /* 0x0000003a2a3a6211 */ /* 0x041fe400078a20ff */
[----:B------:R-:W2:Y:S02]  /*0510*/  @P0 LDG.E.128 R16, desc[UR4][R44.64] ;  /* 0x000000042c100981 */ /* 0x000ea4000c1e1d00 */
[----:B------:R-:W-:-:S05]  /*0520*/  @P6 LEA.HI.X R59, R42, R59, R43, 0x4, P5 ;  /* 0x0000003b2a3b6211 */ /* 0x000fca00028f242b */
[----:B------:R-:W2:Y:S01]  /*0530*/  @P6 LDG.E.128 R12, desc[UR4][R58.64] ;  /* 0x000000043a0c6981 */ /* 0x000ea2000c1e1d00 */
[----:B-1----:R-:W-:-:S04]  /*0540*/  IMAD.WIDE.U32 R38, R0, 0x10, R38 ;  /* 0x0000001000267825 */ /* 0x002fc800078e0026 */
[----:B------:R-:W-:-:S05]  /*0550*/  IMAD.WIDE R38, R2, 0x20, R38 ;  /* 0x0000002002267825 */ /* 0x000fca00078e0226 */
[----:B---3--:R-:W-:Y:S04]  /*0560*/  STG.E.128 desc[UR4][R38.64], R8 ;  /* 0x0000000826007986 */ /* 0x008fe8000c101d04 */
[----:B-----5:R-:W-:Y:S04]  /*0570*/  STG.E.128 desc[UR4][R38.64+0x10], R4 ;  /* 0x0000100426007986 */ /* 0x020fe8000c101d04 */
[----:B------:R-:W-:Y:S04]  /*0580*/  STG.E.128 desc[UR4][R38.64+0x1000], R32 ;  /* 0x0010002026007986 */ /* 0x000fe8000c101d04 */
[----:B----4-:R-:W-:Y:S04]  /*0590*/  STG.E.128 desc[UR4][R38.64+0x1010], R28 ;  /* 0x0010101c26007986 */ /* 0x010fe8000c101d04 */
[----:B------:R-:W-:Y:S04]  /*05a0*/  STG.E.128 desc[UR4][R38.64+0x2000], R24 ;  /* 0x0020001826007986 */ /* 0x000fe8000c101d04 */
[----:B--2---:R-:W-:Y:S04]  /*05b0*/  STG.E.128 desc[UR4][R38.64+0x2010], R20 ;  /* 0x0020101426007986 */ /* 0x004fe8000c101d04 */
[----:B------:R-:W-:Y:S04]  /*05c0*/  STG.E.128 desc[UR4][R38.64+0x3000], R16 ;  /* 0x0030001026007986 */ /* 0x000fe8000c101d04 */
[----:B------:R-:W-:Y:S01]  /*05d0*/  STG.E.128 desc[UR4][R38.64+0x3010], R12 ;  /* 0x0030100c26007986 */ /* 0x000fe2000c101d04 */
[----:B------:R-:W-:Y:S05]  /*05e0*/  EXIT ;  /* 0x000000000000794d */ /* 0x000fea0003800000 */
.L_x_5813:
[----:B------:R-:W0:Y:S02]  /*05f0*/  S2R R25, SR_TID.X ;  /* 0x0000000000197919 */ /* 0x000e240000002100 */
[----:B0-----:R-:W-:-:S04]  /*0600*/  ISETP.GE.AND P0, PT, R25, R2, PT ;  /* 0x000000021900720c */ /* 0x001fc80003f06270 */
[----:B------:R-:W-:-:S09]  /*0610*/  P2R R6, PR, RZ, 0x1 ;  /* 0x00000001ff067803 */ /* 0x000fd20000000000 */
[----:B------:R-:W-:Y:S02]  /*0620*/  @!P0 IMAD.IADD R37, R0, 0x1, R25 ;  /* 0x0000000100258824 */ /* 0x000fe400078e0219 */
[----:B------:R-:W-:-:S05]  /*0630*/  @!P0 VIADD R25, R25, 0x80 ;  /* 0x0000008019198836 */ /* 0x000fca0000000000 */
[----:B------:R-:W-:-:S13]  /*0640*/  ISETP.GE.AND P6, PT, R25, R2, PT ;  /* 0x000000021900720c */ /* 0x000fda0003fc6270 */
[----:B------:R-:W0:Y:S01]  /*0650*/  @!P6 LDC.64 R16, c[0x0][0x238] ;  /* 0x00008e00ff10eb82 */ /* 0x000e220000000a00 */
[----:B------:R-:W-:Y:S02]  /*0660*/  @!P6 IMAD.IADD R3, R0, 0x1, R25 ;  /* 0x000000010003e824 */ /* 0x000fe400078e0219 */
[----:B------:R-:W-:-:S05]  /*0670*/  @!P6 VIADD R25, R25, 0x80 ;  /* 0x000000801919e836 */ /* 0x000fca0000000000 */
[----:B------:R-:W-:Y:S01]  /*0680*/  ISETP.GE.AND P5, PT, R25, R2, PT ;  /* 0x000000021900720c */ /* 0x000fe20003fa6270 */
[----:B------:R-:W1:Y:S03]  /*0690*/  @!P6 LDC.64 R10, c[0x0][0x240] ;  /* 0x00009000ff0aeb82 */ /* 0x000e660000000a00 */
[----:B------:R-:W-:-:S09]  /*06a0*/  P2R R7, PR, RZ, 0x20 ;  /* 0x00000020ff077803 */ /* 0x000fd20000000000 */
[----:B------:R-:W-:Y:S01]  /*06b0*/  @!P5 IMAD.IADD R29, R0, 0x1, R25 ;  /* 0x00000001001dd824 */ /* 0x000fe200078e0219 */
[----:B------:R-:W2:Y:S01]  /*06c0*/  @!P5 LDC.64 R8, c[0x0][0x238] ;  /* 0x00008e00ff08db82 */ /* 0x000ea20000000a00 */
[----:B------:R-:W-:Y:S01]  /*06d0*/  @!P5 VIADD R25, R25, 0x80 ;  /* 0x000000801919d836 */ /* 0x000fe20000000000 */
[----:B0-----:R-:W-:-:S04]  /*06e0*/  @!P6 IADD3 R16, P1, R3, R16, RZ ;  /* 0x000000100310e210 */ /* 0x001fc80007f3e0ff */
[----:B------:R-:W-:Y:S01]  /*06f0*/  ISETP.GE.AND P4, PT, R25, R2, PT ;  /* 0x000000021900720c */ /* 0x000fe20003f86270 */
[----:B------:R-:W-:-:S05]  /*0700*/  @!P6 IMAD.X R17, RZ, RZ, R17, P1 ;  /* 0x000000ffff11e224 */ /* 0x000fca00008e0611 */
[----:B------:R-:W3:Y:S07]  /*0710*/  @!P6 LDG.E.U8 R16, desc[UR4][R16.64] ;  /* 0x000000041010e981 */ /* 0x000eee000c1e1100 */
[----:B------:R-:W-:Y:S01]  /*0720*/  @!P4 IMAD.IADD R31, R0, 0x1, R25 ;  /* 0x00000001001fc824 */ /* 0x000fe200078e0219 */
[----:B------:R-:W0:Y:S01]  /*0730*/  @!P4 LDC.64 R4, c[0x0][0x238] ;  /* 0x00008e00ff04cb82 */ /* 0x000e220000000a00 */
[----:B------:R-:W-:Y:S01]  /*0740*/  @!P4 VIADD R25, R25, 0x80 ;  /* 0x000000801919c836 */ /* 0x000fe20000000000 */
[----:B--2---:R-:W-:-:S04]  /*0750*/  @!P5 IADD3 R8, P1, R29, R8, RZ ;  /* 0x000000081d08d210 */ /* 0x004fc80007f3e0ff */
[----:B------:R-:W-:Y:S01]  /*0760*/  ISETP.GE.AND P3, PT, R25, R2, PT ;  /* 0x000000021900720c */ /* 0x000fe20003f66270 */
[----:B-1----:R-:W-:Y:S01]  /*0770*/  @!P6 IMAD.WIDE.U32 R20, R3, 0x8, R10 ;  /* 0x000000080314e825 */ /* 0x002fe200078e000a */
[----:B------:R-:W-:Y:S02]  /*0780*/  CS2R R40, SRZ ;  /* 0x0000000000287805 */ /* 0x000fe4000001ff00 */
[----:B------:R-:W-:Y:S02]  /*0790*/  CS2R R14, SRZ ;  /* 0x00000000000e7805 */ /* 0x000fe4000001ff00 */
[----:B------:R-:W-:Y:S01]  /*07a0*/  CS2R R12, SRZ ;  /* 0x00000000000c7805 */ /* 0x000fe2000001ff00 */
[----:B------:R-:W-:Y:S01]  /*07b0*/  @!P5 IMAD.X R9, RZ, RZ, R9, P1 ;  /* 0x000000ffff09d224 */ /* 0x000fe200008e0609 */
[----:B------:R-:W-:Y:S02]  /*07c0*/  PRMT R63, RZ, 0x7610, R63 ;  /* 0x00007610ff3f7816 */ /* 0x000fe4000000003f */
[----:B------:R-:W-:Y:S01]  /*07d0*/  CS2R R60, SRZ ;  /* 0x00000000003c7805 */ /* 0x000fe2000001ff00 */
[----:B------:R-:W5:Y:S01]  /*07e0*/  @!P6 LDG.E.64 R40, desc[UR4][R20.64] ;  /* 0x000000041428e981 */ /* 0x000f62000c1e1b00 */
[----:B------:R-:W1:Y:S01]  /*07f0*/  @!P4 LDC.64 R50, c[0x0][0x240] ;  /* 0x00009000ff32cb82 */ /* 0x000e620000000a00 */
[----:B------:R-:W-:-:S02]  /*0800*/  @!P3 IMAD.IADD R45, R0, 0x1, R25 ;  /* 0x00000001002db824 */ /* 0x000fc400078e0219 */
[----:B------:R-:W-:-:S05]  /*0810*/  @!P3 VIADD R25, R25, 0x80 ;  /* 0x000000801919b836 */ /* 0x000fca0000000000 */
[----:B------:R-:W2:Y:S01]  /*0820*/  @!P3 LDC.64 R32, c[0x0][0x238] ;  /* 0x00008e00ff20bb82 */ /* 0x000ea20000000a00 */
[----:B0-----:R-:W-:Y:S02]  /*0830*/  @!P4 IADD3 R4, P1, R31, R4, RZ ;  /* 0x000000041f04c210 */ /* 0x001fe40007f3e0ff */
[----:B------:R-:W-:-:S03]  /*0840*/  ISETP.GE.AND P2, PT, R25, R2, PT ;  /* 0x000000021900720c */ /* 0x000fc60003f46270 */
[----:B------:R-:W-:Y:S02]  /*0850*/  @!P4 IMAD.X R5, RZ, RZ, R5, P1 ;  /* 0x000000ffff05c224 */ /* 0x000fe400008e0605 */
[----:B------:R-:W0:Y:S04]  /*0860*/  @!P3 LDC.64 R54, c[0x0][0x230] ;  /* 0x00008c00ff36bb82 */ /* 0x000e280000000a00 */
[----:B------:R-:W4:Y:S04]  /*0870*/  @!P4 LDG.E.U8 R5, desc[UR4][R4.64] ;  /* 0x000000040405c981 */ /* 0x000f28000c1e1100 */
[----:B------:R-:W0:Y:S01]  /*0880*/  @!P2 LDC.64 R26, c[0x0][0x238] ;  /* 0x00008e00ff1aab82 */ /* 0x000e220000000a00 */
[----:B------:R-:W-:-:S02]  /*0890*/  @!P2 IMAD.IADD R43, R0, 0x1, R25 ;  /* 0x00000001002ba824 */ /* 0x000fc400078e0219 */
[----:B------:R-:W-:Y:S01]  /*08a0*/  @!P2 VIADD R25, R25, 0x80 ;  /* 0x000000801919a836 */ /* 0x000fe20000000000 */
[----:B--2---:R-:W-:Y:S01]  /*08b0*/  @!P3 IADD3 R32, P1, R45, R32, RZ ;  /* 0x000000202d20b210 */ /* 0x004fe20007f3e0ff */
[----:B-1----:R-:W-:-:S03]  /*08c0*/  @!P4 IMAD.WIDE.U32 R50, R31, 0x8, R50 ;  /* 0x000000081f32c825 */ /* 0x002fc600078e0032 */
[----:B------:R-:W1:Y:S01]  /*08d0*/  @!P2 LDC.64 R66, c[0x0][0x230] ;  /* 0x00008c00ff42ab82 */ /* 0x000e620000000a00 */
[----:B------:R-:W-:Y:S01]  /*08e0*/  @!P3 IMAD.X R33, RZ, RZ, R33, P1 ;  /* 0x000000ffff21b224 */ /* 0x000fe200008e0621 */
[----:B0-----:R-:W-:-:S05]  /*08f0*/  @!P2 IADD3 R26, P1, R43, R26, RZ ;  /* 0x0000001a2b1aa210 */ /* 0x001fca0007f3e0ff */
[----:B------:R-:W-:Y:S01]  /*0900*/  @!P2 IMAD.X R27, RZ, RZ, R27, P1 ;  /* 0x000000ffff1ba224 */ /* 0x000fe200008e061b */
[----:B------:R-:W-:-:S04]  /*0910*/  ISETP.GE.AND P1, PT, R25, R2, PT ;  /* 0x000000021900720c */ /* 0x000fc80003f26270 */
[----:B------:R0:W2:Y:S09]  /*0920*/  @!P2 LDG.E.U8 R4, desc[UR4][R26.64] ;  /* 0x000000041a04a981 */ /* 0x0000b2000c1e1100 */
[----:B------:R-:W1:Y:S01]  /*0930*/  @!P1 LDC.64 R22, c[0x0][0x238] ;  /* 0x00008e00ff169b82 */ /* 0x000e620000000a00 */
[----:B------:R-:W-:-:S02]  /*0940*/  @!P1 IMAD.IADD R35, R0, 0x1, R25 ;  /* 0x0000000100239824 */ /* 0x000fc400078e0219 */
[----:B------:R-:W-:-:S05]  /*0950*/  @!P1 VIADD R25, R25, 0x80 ;  /* 0x0000008019199836 */ /* 0x000fca0000000000 */
[----:B------:R-:W0:Y:S01]  /*0960*/  @!P1 LDC.64 R68, c[0x0][0x230] ;  /* 0x00008c00ff449b82 */ /* 0x000e220000000a00 */
[----:B-1----:R-:W-:-:S05]  /*0970*/  @!P1 IADD3 R22, P0, R35, R22, RZ ;  /* 0x0000001623169210 */ /* 0x002fca0007f1e0ff */
[----:B------:R-:W-:Y:S01]  /*0980*/  @!P1 IMAD.X R23, RZ, RZ, R23, P0 ;  /* 0x000000ffff179224 */ /* 0x000fe200000e0617 */
[----:B------:R-:W-:-:S04]  /*0990*/  ISETP.GE.AND P0, PT, R25, R2, PT ;  /* 0x000000021900720c */ /* 0x000fc80003f06270 */
[----:B------:R-:W-:Y:S01]  /*09a0*/  P2R R28, PR, RZ, 0x1 ;  /* 0x00000001ff1c7803 */ /* 0x000fe20000000000 */
[----:B0-----:R-:W-:Y:S01]  /*09b0*/  @!P1 IMAD.WIDE.U32 R68, R35, 0x10, R68 ;  /* 0x0000001023449825 */ /* 0x001fe200078e0044 */
[----:B------:R-:W2:Y:S07]  /*09c0*/  @!P1 LDG.E.U8 R34, desc[UR4][R22.64] ;  /* 0x0000000416229981 */ /* 0x000eae000c1e1100 */
[----:B------:R-:W0:Y:S01]  /*09d0*/  @!P0 LDC.64 R18, c[0x0][0x238] ;  /* 0x00008e00ff128b82 */ /* 0x000e220000000a00 */
[----:B------:R-:W-:-:S05]  /*09e0*/  @!P0 IMAD.IADD R25, R0, 0x1, R25 ;  /* 0x0000000100198824 */ /* 0x000fca00078e0219 */
[----:B0-----:R-:W-:-:S05]  /*09f0*/  @!P0 IADD3 R18, P5, R25, R18, RZ ;  /* 0x0000001219128210 */ /* 0x001fca0007fbe0ff */
[----:B------:R-:W-:Y:S01]  /*0a00*/  @!P0 IMAD.X R19, RZ, RZ, R19, P5 ;  /* 0x000000ffff138224 */ /* 0x000fe200028e0613 */
[----:B------:R-:W-:-:S13]  /*0a10*/  ISETP.NE.AND P0, PT, R6, RZ, PT ;  /* 0x000000ff0600720c */ /* 0x000fda0003f05270 */
[----:B------:R-:W0:Y:S02]  /*0a20*/  @!P0 LDC.64 R38, c[0x0][0x238] ;  /* 0x00008e00ff268b82 */ /* 0x000e240000000a00 */
[----:B0-----:R-:W-:-:S05]  /*0a30*/  @!P0 IADD3 R38, P5, R37, R38, RZ ;  /* 0x0000002625268210 */ /* 0x001fca0007fbe0ff */
[----:B------:R-:W-:-:S05]  /*0a40*/  @!P0 IMAD.X R39, RZ, RZ, R39, P5 ;  /* 0x000000ffff278224 */ /* 0x000fca00028e0627 */
[----:B------:R-:W2:Y:S01]  /*0a50*/  @!P0 LDG.E.U8 R64, desc[UR4][R38.64] ;  /* 0x0000000426408981 */ /* 0x000ea2000c1e1100 */
[----:B---3--:R-:W-:Y:S02]  /*0a60*/  @!P6 ISETP.NE.AND P5, PT, R16, RZ, PT ;  /* 0x000000ff1000e20c */ /* 0x008fe40003fa5270 */
[----:B------:R-:W-:Y:S01]  /*0a70*/  CS2R R26, SRZ ;  /* 0x00000000001a7805 */ /* 0x000fe2000001ff00 */
[----:B------:R-:W0:Y:S01]  /*0a80*/  @!P4 LDC.64 R16, c[0x0][0x230] ;  /* 0x00008c00ff10cb82 */ /* 0x000e220000000a00 */
[----:B------:R-:W-:Y:S02]  /*0a90*/  @!P6 SEL R24, RZ, 0x1, !P5 ;  /* 0x00000001ff18e807 */ /* 0x000fe40006800000 */
[----:B------:R-:W-:-:S05]  /*0aa0*/  ISETP.NE.AND P5, PT, R7, RZ, PT ;  /* 0x000000ff0700720c */ /* 0x000fca0003fa5270 */
[----:B------:R-:W1:Y:S08]  /*0ab0*/  @!P6 LDC.64 R6, c[0x0][0x230] ;  /* 0x00008c00ff06eb82 */ /* 0x000e700000000a00 */
[----:B------:R-:W3:Y:S01]  /*0ac0*/  @!P5 LDG.E.U8 R8, desc[UR4][R8.64] ;  /* 0x000000040808d981 */ /* 0x000ee2000c1e1100 */
[----:B------:R-:W4:Y:S01]  /*0ad0*/  @!P5 LDC.64 R48, c[0x0][0x240] ;  /* 0x00009000ff30db82 */ /* 0x000f220000000a00 */
[----:B------:R-:W-:-:S07]  /*0ae0*/  @!P6 PRMT R63, R24, 0x7610, R63 ;  /* 0x00007610183fe816 */ /* 0x000fce000000003f */
[----:B------:R-:W0:Y:S01]  /*0af0*/  @!P5 LDC.64 R46, c[0x0][0x230] ;  /* 0x00008c00ff2edb82 */ /* 0x000e220000000a00 */
[----:B-1----:R-:W-:-:S07]  /*0b00*/  @!P6 IMAD.WIDE.U32 R10, R3, 0x10, R6 ;  /* 0x00000010030ae825 */ /* 0x002fce00078e0006 */
[----:B------:R-:W1:Y:S01]  /*0b10*/  @!P3 LDC.64 R6, c[0x0][0x240] ;  /* 0x00009000ff06bb82 */ /* 0x000e620000000a00 */
[----:B------:R0:W2:Y:S04]  /*0b20*/  @!P3 LDG.E.U8 R3, desc[UR4][R32.64] ;  /* 0x000000042003b981 */ /* 0x0000a8000c1e1100 */
[----:B------:R0:W5:Y:S01]  /*0b30*/  @!P6 LDG.E.128 R12, desc[UR4][R10.64] ;  /* 0x000000040a0ce981 */ /* 0x000162000c1e1d00 */
[----:B----4-:R-:W-:Y:S01]  /*0b40*/  @!P5 IMAD.WIDE.U32 R48, R29, 0x8, R48 ;  /* 0x000000081d30d825 */ /* 0x010fe200078e0030 */
[----:B------:R-:W-:Y:S02]  /*0b50*/  CS2R R56, SRZ ;  /* 0x0000000000387805 */ /* 0x000fe4000001ff00 */
[----:B------:R-:W-:Y:S01]  /*0b60*/  CS2R R52, SRZ ;  /* 0x0000000000347805 */ /* 0x000fe2000001ff00 */
[----:B0-----:R-:W0:Y:S01]  /*0b70*/  @!P0 LDC.64 R32, c[0x0][0x230] ;  /* 0x00008c00ff208b82 */ /* 0x001e220000000a00 */
[----:B------:R4:W5:Y:S07]  /*0b80*/  @!P5 LDG.E.64 R60, desc[UR4][R48.64] ;  /* 0x00000004303cd981 */ /* 0x00096e000c1e1b00 */
[----:B------:R-:W0:Y:S01]  /*0b90*/  @!P2 LDC.64 R10, c[0x0][0x240] ;  /* 0x00009000ff0aab82 */ /* 0x000e220000000a00 */
[----:B---3--:R-:W-:-:S07]  /*0ba0*/  @!P5 ISETP.NE.AND P6, PT, R8, RZ, PT ;  /* 0x000000ff0800d20c */ /* 0x008fce0003fc5270 */
[----:B------:R-:W4:Y:S01]  /*0bb0*/  @!P1 LDC.64 R8, c[0x0][0x240] ;  /* 0x00009000ff089b82 */ /* 0x000f220000000a00 */
[----:B------:R-:W-:Y:S02]  /*0bc0*/  @!P5 SEL R65, RZ, 0x1, !P6 ;  /* 0x00000001ff41d807 */ /* 0x000fe40007000000 */
[----:B------:R-:W-:Y:S01]  /*0bd0*/  ISETP.NE.AND P6, PT, R28, RZ, PT ;  /* 0x000000ff1c00720c */ /* 0x000fe20003fc5270 */
[----:B------:R-:W-:-:S04]  /*0be0*/  @!P5 IMAD.WIDE.U32 R28, R29, 0x10, R46 ;  /* 0x000000101d1cd825 */ /* 0x000fc800078e002e */
[----:B-1----:R-:W-:-:S04]  /*0bf0*/  @!P3 IMAD.WIDE.U32 R46, R45, 0x8, R6 ;  /* 0x000000082d2eb825 */ /* 0x002fc800078e0006 */
[----:B------:R-:W-:Y:S01]  /*0c00*/  @!P4 IMAD.WIDE.U32 R30, R31, 0x10, R16 ;  /* 0x000000101f1ec825 */ /* 0x000fe200078e0010 */
[----:B------:R1:W5:Y:S01]  /*0c10*/  @!P3 LDG.E.64 R56, desc[UR4][R46.64] ;  /* 0x000000042e38b981 */ /* 0x000362000c1e1b00 */
[----:B------:R-:W3:Y:S08]  /*0c20*/  @!P0 LDC.64 R16, c[0x0][0x240] ;  /* 0x00009000ff108b82 */ /* 0x000ef00000000a00 */
[----:B------:R-:W0:Y:S08]  /*0c30*/  @!P6 LDC.64 R20, c[0x0][0x240] ;  /* 0x00009000ff14eb82 */ /* 0x000e300000000a00 */
[----:B------:R-:W1:Y:S01]  /*0c40*/  @!P6 LDC.64 R6, c[0x0][0x230] ;  /* 0x00008c00ff06eb82 */ /* 0x000e620000000a00 */
[----:B----4-:R-:W-:-:S02]  /*0c50*/  @!P1 IMAD.WIDE.U32 R48, R35, 0x8, R8 ;  /* 0x0000000823309825 */ /* 0x010fc400078e0008 */
[----:B------:R-:W4:Y:S02]  /*0c60*/  @!P6 LDG.E.U8 R35, desc[UR4][R18.64] ;  /* 0x000000041223e981 */ /* 0x000f24000c1e1100 */
[----:B0-----:R-:W-:-:S04]  /*0c70*/  @!P6 IMAD.WIDE.U32 R20, R25, 0x8, R20 ;  /* 0x000000081914e825 */ /* 0x001fc800078e0014 */
[----:B-1----:R-:W-:Y:S01]  /*0c80*/  @!P6 IMAD.WIDE.U32 R6, R25, 0x10, R6 ;  /* 0x000000101906e825 */ /* 0x002fe200078e0006 */
[----:B------:R-:W-:-:S06]  /*0c90*/  CS2R R24, SRZ ;  /* 0x0000000000187805 */ /* 0x000fcc000001ff00 */
[----:B------:R-:W5:Y:S01]  /*0ca0*/  @!P1 LDG.E.128 R24, desc[UR4][R68.64] ;  /* 0x0000000444189981 */ /* 0x000f62000c1e1d00 */
[----:B------:R-:W-:-:S04]  /*0cb0*/  @!P3 IMAD.WIDE.U32 R54, R45, 0x10, R54 ;  /* 0x000000102d36b825 */ /* 0x000fc800078e0036 */
[----:B------:R-:W-:Y:S01]  /*0cc0*/  @!P2 IMAD.WIDE.U32 R44, R43, 0x8, R10 ;  /* 0x000000082b2ca825 */ /* 0x000fe200078e000a */
[----:B------:R-:W-:Y:S02]  /*0cd0*/  CS2R R58, SRZ ;  /* 0x00000000003a7805 */ /* 0x000fe4000001ff00 */
[----:B------:R-:W-:Y:S02]  /*0ce0*/  CS2R R10, SRZ ;  /* 0x00000000000a7805 */ /* 0x000fe4000001ff00 */
[----:B------:R-:W-:Y:S01]  /*0cf0*/  CS2R R46, SRZ ;  /* 0x00000000002e7805 */ /* 0x000fe2000001ff00 */
[----:B------:R0:W5:Y:S01]  /*0d00*/  @!P2 LDG.E.64 R52, desc[UR4][R44.64] ;  /* 0x000000042c34a981 */ /* 0x000162000c1e1b00 */
[----:B------:R-:W-:Y:S02]  /*0d10*/  PRMT R62, RZ, 0x7610, R62 ;  /* 0x00007610ff3e7816 */ /* 0x000fe4000000003e */
[----:B------:R-:W-:Y:S01]  /*0d20*/  CS2R R8, SRZ ;  /* 0x0000000000087805 */ /* 0x000fe2000001ff00 */
[----:B------:R1:W5:Y:S04]  /*0d30*/  @!P4 LDG.E.64 R58, desc[UR4][R50.64] ;  /* 0x00000004323ac981 */ /* 0x000368000c1e1b00 */
[----:B------:R2:W5:Y:S01]  /*0d40*/  @!P1 LDG.E.64 R10, desc[UR4][R48.64] ;  /* 0x00000004300a9981 */ /* 0x000562000c1e1b00 */
[----:B0-----:R-:W-:-:S02]  /*0d50*/  CS2R R44, SRZ ;  /* 0x00000000002c7805 */ /* 0x001fc4000001ff00 */
[----:B------:R-:W-:Y:S01]  /*0d60*/  @!P5 PRMT R62, R65, 0x7610, R62 ;  /* 0x00007610413ed816 */ /* 0x000fe2000000003e */
[----:B------:R-:W-:Y:S01]  /*0d70*/  @!P2 IMAD.WIDE.U32 R66, R43, 0x10, R66 ;  /* 0x000000102b42a825 */ /* 0x000fe200078e0042 */
[----:B------:R3:W5:Y:S01]  /*0d80*/  @!P6 LDG.E.64 R8, desc[UR4][R20.64] ;  /* 0x000000041408e981 */ /* 0x000762000c1e1b00 */
[----:B-1----:R-:W-:-:S03]  /*0d90*/  CS2R R50, SRZ ;  /* 0x0000000000327805 */ /* 0x002fc6000001ff00 */
[----:B------:R0:W5:Y:S01]  /*0da0*/  @!P5 LDG.E.128 R44, desc[UR4][R28.64] ;  /* 0x000000041c2cd981 */ /* 0x000162000c1e1d00 */
[----:B--2---:R-:W-:Y:S02]  /*0db0*/  CS2R R48, SRZ ;  /* 0x0000000000307805 */ /* 0x004fe4000001ff00 */
[----:B------:R-:W-:Y:S02]  /*0dc0*/  @!P4 ISETP.NE.AND P5, PT, R5, RZ, PT ;  /* 0x000000ff0500c20c */ /* 0x000fe40003fa5270 */
[----:B------:R-:W-:Y:S02]  /*0dd0*/  CS2R R42, SRZ ;  /* 0x00000000002a7805 */ /* 0x000fe4000001ff00 */
[----:B------:R-:W-:Y:S02]  /*0de0*/  CS2R R18, SRZ ;  /* 0x0000000000127805 */ /* 0x000fe4000001ff00 */
[----:B------:R-:W-:Y:S01]  /*0df0*/  @!P4 SEL R5, RZ, 0x1, !P5 ;  /* 0x00000001ff05c807 */ /* 0x000fe20006800000 */
[----:B---3--:R-:W-:Y:S01]  /*0e00*/  @!P0 IMAD.WIDE.U32 R20, R37, 0x8, R16 ;  /* 0x0000000825148825 */ /* 0x008fe200078e0010 */
[----:B------:R-:W-:Y:S01]  /*0e10*/  @!P3 ISETP.NE.AND P5, PT, R3, RZ, PT ;  /* 0x000000ff0300b20c */ /* 0x000fe20003fa5270 */
[----:B------:R1:W5:Y:S01]  /*0e20*/  @!P4 LDG.E.128 R48, desc[UR4][R30.64] ;  /* 0x000000041e30c981 */ /* 0x000362000c1e1d00 */
[----:B------:R-:W-:-:S02]  /*0e30*/  CS2R R16, SRZ ;  /* 0x0000000000107805 */ /* 0x000fc4000001ff00 */
[----:B0-----:R-:W-:Y:S02]  /*0e40*/  CS2R R28, SRZ ;  /* 0x00000000001c7805 */ /* 0x001fe4000001ff00 */
[----:B------:R-:W-:Y:S01]  /*0e50*/  @!P3 SEL R3, RZ, 0x1, !P5 ;  /* 0x00000001ff03b807 */ /* 0x000fe20006800000 */
[----:B------:R0:W5:Y:S01]  /*0e60*/  @!P0 LDG.E.64 R42, desc[UR4][R20.64] ;  /* 0x00000004142a8981 */ /* 0x000162000c1e1b00 */
[----:B------:R-:W-:Y:S02]  /*0e70*/  @!P2 ISETP.NE.AND P5, PT, R4, RZ, PT ;  /* 0x000000ff0400a20c */ /* 0x000fe40003fa5270 */
[----:B------:R-:W-:Y:S01]  /*0e80*/  CS2R R22, SRZ ;  /* 0x0000000000167805 */ /* 0x000fe2000001ff00 */
[----:B------:R2:W5:Y:S01]  /*0e90*/  @!P3 LDG.E.128 R16, desc[UR4][R54.64] ;  /* 0x000000043610b981 */ /* 0x000562000c1e1d00 */
[----:B-1----:R-:W-:Y:S01]  /*0ea0*/  CS2R R30, SRZ ;  /* 0x00000000001e7805 */ /* 0x002fe2000001ff00 */
[----:B------:R-:W-:Y:S01]  /*0eb0*/  @!P0 IMAD.WIDE.U32 R32, R37, 0x10, R32 ;  /* 0x0000001025208825 */ /* 0x000fe200078e0020 */
[----:B------:R-:W-:-:S02]  /*0ec0*/  @!P2 SEL R4, RZ, 0x1, !P5 ;  /* 0x00000001ff04a807 */ /* 0x000fc40006800000 */
[----:B0-----:R-:W-:Y:S02]  /*0ed0*/  CS2R R20, SRZ ;  /* 0x0000000000147805 */ /* 0x001fe4000001ff00 */
[----:B------:R0:W5:Y:S01]  /*0ee0*/  @!P6 LDG.E.128 R28, desc[UR4][R6.64] ;  /* 0x00000004061ce981 */ /* 0x000162000c1e1d00 */
[----:B--2---:R-:W-:Y:S02]  /*0ef0*/  PRMT R55, RZ, 0x7610, R55 ;  /* 0x00007610ff377816 */ /* 0x004fe40000000037 */
[----:B------:R-:W-:Y:S02]  /*0f00*/  PRMT R54, RZ, 0x7610, R54 ;  /* 0x00007610ff367816 */ /* 0x000fe40000000036 */
[----:B------:R-:W-:Y:S02]  /*0f10*/  CS2R R38, SRZ ;  /* 0x0000000000267805 */ /* 0x000fe4000001ff00 */
[----:B------:R-:W-:Y:S02]  /*0f20*/  CS2R R36, SRZ ;  /* 0x0000000000247805 */ /* 0x000fe4000001ff00 */
[----:B------:R-:W-:Y:S01]  /*0f30*/  @!P4 PRMT R55, R5, 0x7610, R55 ;  /* 0x000076100537c816 */ /* 0x000fe20000000037 */
[----:B------:R-:W5:Y:S01]  /*0f40*/  @!P2 LDG.E.128 R20, desc[UR4][R66.64] ;  /* 0x000000044214a981 */ /* 0x000f62000c1e1d00 */
[----:B0-----:R-:W-:-:S02]  /*0f50*/  PRMT R6, RZ, 0x7610, R6 ;  /* 0x00007610ff067816 */ /* 0x001fc40000000006 */
[----:B------:R-:W-:Y:S01]  /*0f60*/  @!P3 PRMT R54, R3, 0x7610, R54 ;  /* 0x000076100336b816 */ /* 0x000fe20000000036 */
[----:B------:R0:W5:Y:S01]  /*0f70*/  @!P0 LDG.E.128 R36, desc[UR4][R32.64] ;  /* 0x0000000420248981 */ /* 0x000162000c1e1d00 */
[----:B------:R-:W-:Y:S02]  /*0f80*/  @!P2 PRMT R6, R4, 0x7610, R6 ;  /* 0x000076100406a816 */ /* 0x000fe40000000006 */
[----:B------:R-:W-:Y:S02]  /*0f90*/  @!P1 ISETP.NE.AND P4, PT, R34, RZ, PT ;  /* 0x000000ff2200920c */ /* 0x000fe40003f85270 */
[----:B------:R-:W-:Y:S02]  /*0fa0*/  @!P0 ISETP.NE.AND P2, PT, R64, RZ, PT ;  /* 0x000000ff4000820c */ /* 0x000fe40003f45270 */
[----:B------:R-:W-:Y:S02]  /*0fb0*/  PRMT R4, RZ, 0x7610, R4 ;  /* 0x00007610ff047816 */ /* 0x000fe40000000004 */
[----:B------:R-:W-:-:S02]  /*0fc0*/  PRMT R3, RZ, 0x7610, R3 ;  /* 0x00007610ff037816 */ /* 0x000fc40000000003 */
[----:B0-----:R-:W-:Y:S01]  /*0fd0*/  @!P1 SEL R33, RZ, 0x1, !P4 ;  /* 0x00000001ff219807 */ /* 0x001fe20006000000 */
[----:B------:R-:W-:Y:S01]  /*0fe0*/  BSSY B0, `(.L_x_5814) ;  /* 0x0000018000007945 */ /* 0x000fe20003800000 */
[----:B------:R-:W-:Y:S02]  /*0ff0*/  PRMT R5, RZ, 0x7610, R5 ;  /* 0x00007610ff057816 */ /* 0x000fe40000000005 */
[----:B------:R-:W-:Y:S02]  /*1000*/  @!P0 SEL R7, RZ, 0x1, !P2 ;  /* 0x00000001ff078807 */ /* 0x000fe40005000000 */
[----:B------:R-:W-:Y:S02]  /*1010*/  @!P1 PRMT R4, R33, 0x7610, R4 ;  /* 0x0000761021049816 */ /* 0x000fe40000000004 */
[----:B------:R-:W-:Y:S02]  /*1020*/  @!P0 PRMT R5, R7, 0x7610, R5 ;  /* 0x0000761007058816 */ /* 0x000fe40000000005 */
[----:B----4-:R-:W-:-:S04]  /*1030*/  @!P6 ISETP.NE.AND P3, PT, R35, RZ, PT ;  /* 0x000000ff2300e20c */ /* 0x010fc80003f65270 */
[----:B------:R-:W-:Y:S02]  /*1040*/  @!P6 SEL R32, RZ, 0x1, !P3 ;  /* 0x00000001ff20e807 */ /* 0x000fe40005800000 */
        /* <DEDUP_REMOVED lines=12> */
.L_x_5817:
[----:B------:R-:W-:Y:S05]  /*1110*/  BSYNC B1 ;  /* 0x0000000000017941 */ /* 0x000fea0003800000 */
.L_x_5816:
[----:B-----5:R-:W-:Y:S02]  /*1120*/  IMAD.MOV.U32 R34, RZ, RZ, R38 ;  /* 0x000000ffff227224 */ /* 0x020fe400078e0026 */
[----:B------:R-:W-:Y:S02]  /*1130*/  IMAD.MOV.U32 R35, RZ, RZ, R39 ;  /* 0x000000ffff237224 */ /* 0x000fe400078e0027 */
[----:B------:R-:W-:Y:S02]  /*1140*/  IMAD.MOV.U32 R32, RZ, RZ, R36 ;  /* 0x000000ffff207224 */ /* 0x000fe400078e0024 */
[----:B------:R-:W-:-:S07]  /*1150*/  IMAD.MOV.U32 R33, RZ, RZ, R37 ;  /* 0x000000ffff217224 */ /* 0x000fce00078e0025 */
.L_x_5815:
[----:B------:R-:W-:Y:S05]  /*1160*/  BSYNC B0 ;  /* 0x0000000000007941 */ /* 0x000fea0003800000 */
.L_x_5814:
[----:B------:R-:W0:Y:S01]  /*1170*/  S2R R5, SR_TID.X ;  /* 0x0000000000057919 */ /* 0x000e220000002100 */
[----:B------:R-:W-:Y:S01]  /*1180*/  BSSY B0, `(.L_x_5818) ;  /* 0x0000013000007945 */ /* 0x000fe20003800000 */
[----:B-----5:R-:W-:Y:S02]  /*1190*/  CS2R R38, SRZ ;  /* 0x0000000000267805 */ /* 0x020fe4000001ff00 */
[----:B------:R-:W-:Y:S01]  /*11a0*/  CS2R R36, SRZ ;  /* 0x0000000000247805 */ /* 0x000fe2000001ff00 */
        /* <DEDUP_REMOVED lines=11> */
.L_x_5821:
[----:B------:R-:W-:Y:S05]  /*1260*/  BSYNC B1 ;  /* 0x0000000000017941 */ /* 0x000fea0003800000 */
.L_x_5820:
[----:B-----5:R-:W-:Y:S02]  /*1270*/  IMAD.MOV.U32 R38, RZ, RZ, R14 ;  /* 0x000000ffff267224 */ /* 0x020fe400078e000e */
[----:B------:R-:W-:Y:S02]  /*1280*/  IMAD.MOV.U32 R39, RZ, RZ, R15 ;  /* 0x000000ffff277224 */ /* 0x000fe400078e000f */
[----:B------:R-:W-:Y:S02]  /*1290*/  IMAD.MOV.U32 R36, RZ, RZ, R12 ;  /* 0x000000ffff247224 */ /* 0x000fe400078e000c */
[----:B------:R-:W-:-:S07]  /*12a0*/  IMAD.MOV.U32 R37, RZ, RZ, R13 ;  /* 0x000000ffff257224 */ /* 0x000fce00078e000d */
.L_x_5819:
[----:B------:R-:W-:Y:S05]  /*12b0*/  BSYNC B0 ;  /* 0x0000000000007941 */ /* 0x000fea0003800000 */
.L_x_5818:
[----:B------:R-:W-:Y:S01]  /*12c0*/  VIADD R13, R5, 0x100 ;  /* 0x00000100050d7836 */ /* 0x000fe20000000000 */
[----:B------:R-:W-:Y:S01]  /*12d0*/  BSSY B0, `(.L_x_5822) ;  /* 0x0000013000007945 */ /* 0x000fe20003800000 */
[----:B------:R-:W-:Y:S02]  /*12e0*/  CS2R R14, SRZ ;  /* 0x00000000000e7805 */ /* 0x000fe4000001ff00 */
        /* <DEDUP_REMOVED lines=12> */
.L_x_5825:
[----:B------:R-:W-:Y:S05]  /*13b0*/  BSYNC B1 ;  /* 0x0000000000017941 */ /* 0x000fea0003800000 */
.L_x_5824:
[----:B-----5:R-:W-:Y:S02]  /*13c0*/  IMAD.MOV.U32 R42, RZ, RZ, R46 ;  /* 0x000000ffff2a7224 */ /* 0x020fe400078e002e */
[----:B------:R-:W-:Y:S02]  /*13d0*/  IMAD.MOV.U32 R43, RZ, RZ, R47 ;  /* 0x000000ffff2b7224 */ /* 0x000fe400078e002f */
[----:B------:R-:W-:Y:S02]  /*13e0*/  IMAD.MOV.U32 R40, RZ, RZ, R44 ;  /* 0x000000ffff287224 */ /* 0x000fe400078e002c */
[----:B------:R-:W-:-:S07]  /*13f0*/  IMAD.MOV.U32 R41, RZ, RZ, R45 ;  /* 0x000000ffff297224 */ /* 0x000fce00078e002d */
.L_x_5823:
[----:B------:R-:W-:Y:S05]  /*1400*/  BSYNC B0 ;  /* 0x0000000000007941 */ /* 0x000fea0003800000 */
.L_x_5822:
[----:B------:R-:W-:Y:S01]  /*1410*/  VIADD R13, R5, 0x180 ;  /* 0x00000180050d7836 */ /* 0x000fe20000000000 */
[----:B------:R-:W-:Y:S04]  /*1420*/  BSSY B0, `(.L_x_5826) ;  /* 0x0000011000007945 */ /* 0x000fe80003800000 */
        /* <DEDUP_REMOVED lines=11> */
.L_x_5829:
[----:B------:R-:W-:Y:S05]  /*14e0*/  BSYNC B1 ;  /* 0x0000000000017941 */ /* 0x000fea0003800000 */
.L_x_5828:
[----:B-----5:R-:W-:Y:S02]  /*14f0*/  IMAD.MOV.U32 R14, RZ, RZ, R50 ;  /* 0x000000ffff0e7224 */ /* 0x020fe400078e0032 */
[----:B------:R-:W-:Y:S02]  /*1500*/  IMAD.MOV.U32 R15, RZ, RZ, R51 ;  /* 0x000000ffff0f7224 */ /* 0x000fe400078e0033 */
[----:B------:R-:W-:Y:S02]  /*1510*/  IMAD.MOV.U32 R12, RZ, RZ, R48 ;  /* 0x000000ffff0c7224 */ /* 0x000fe400078e0030 */
[----:B------:R-:W-:-:S07]  /*1520*/  IMAD.MOV.U32 R13, RZ, RZ, R49 ;  /* 0x000000ffff0d7224 */ /* 0x000fce00078e0031 */
.L_x_5827:
[----:B------:R-:W-:Y:S05]  /*1530*/  BSYNC B0 ;  /* 0x0000000000007941 */ /* 0x000fea0003800000 */
.L_x_5826:
        /* <DEDUP_REMOVED lines=15> */
.L_x_5833:
[----:B------:R-:W-:Y:S05]  /*1630*/  BSYNC B1 ;  /* 0x0000000000017941 */ /* 0x000fea0003800000 */
.L_x_5832:
[----:B-----5:R-:W-:Y:S02]  /*1640*/  IMAD.MOV.U32 R46, RZ, RZ, R18 ;  /* 0x000000ffff2e7224 */ /* 0x020fe400078e0012 */
[----:B------:R-:W-:Y:S02]  /*1650*/  IMAD.MOV.U32 R47, RZ, RZ, R19 ;  /* 0x000000ffff2f7224 */ /* 0x000fe400078e0013 */
[----:B------:R-:W-:Y:S02]  /*1660*/  IMAD.MOV.U32 R44, RZ, RZ, R16 ;  /* 0x000000ffff2c7224 */ /* 0x000fe400078e0010 */
[----:B------:R-:W-:-:S07]  /*1670*/  IMAD.MOV.U32 R45, RZ, RZ, R17 ;  /* 0x000000ffff2d7224 */ /* 0x000fce00078e0011 */
.L_x_5831:
[----:B------:R-:W-:Y:S05]  /*1680*/  BSYNC B0 ;  /* 0x0000000000007941 */ /* 0x000fea0003800000 */
.L_x_5830:
        /* <DEDUP_REMOVED lines=13> */
.L_x_5837:
[----:B------:R-:W-:Y:S05]  /*1760*/  BSYNC B1 ;  /* 0x0000000000017941 */ /* 0x000fea0003800000 */
.L_x_5836:
[----:B-----5:R-:W-:Y:S02]  /*1770*/  IMAD.MOV.U32 R48, RZ, RZ, R20 ;  /* 0x000000ffff307224 */ /* 0x020fe400078e0014 */
[----:B------:R-:W-:Y:S02]  /*1780*/  IMAD.MOV.U32 R49, RZ, RZ, R21 ;  /* 0x000000ffff317224 */ /* 0x000fe400078e0015 */
[----:B------:R-:W-:Y:S02]  /*1790*/  IMAD.MOV.U32 R50, RZ, RZ, R22 ;  /* 0x000000ffff327224 */ /* 0x000fe400078e0016 */
[----:B------:R-:W-:-:S07]  /*17a0*/  IMAD.MOV.U32 R51, RZ, RZ, R23 ;  /* 0x000000ffff337224 */ /* 0x000fce00078e0017 */
.L_x_5835:
[----:B------:R-:W-:Y:S05]  /*17b0*/  BSYNC B0 ;  /* 0x0000000000007941 */ /* 0x000fea0003800000 */
.L_x_5834:
        /* <DEDUP_REMOVED lines=15> */
.L_x_5841:
[----:B------:R-:W-:Y:S05]  /*18b0*/  BSYNC B1 ;  /* 0x0000000000017941 */ /* 0x000fea0003800000 */
.L_x_5840:
[----:B-----5:R-:W-:Y:S02]  /*18c0*/  IMAD.MOV.U32 R20, RZ, RZ, R24 ;  /* 0x000000ffff147224 */ /* 0x020fe400078e0018 */
[----:B------:R-:W-:Y:S02]  /*18d0*/  IMAD.MOV.U32 R21, RZ, RZ, R25 ;  /* 0x000000ffff157224 */ /* 0x000fe400078e0019 */
[----:B------:R-:W-:Y:S02]  /*18e0*/  IMAD.MOV.U32 R22, RZ, RZ, R26 ;  /* 0x000000ffff167224 */ /* 0x000fe400078e001a */
[----:B------:R-:W-:-:S07]  /*18f0*/  IMAD.MOV.U32 R23, RZ, RZ, R27 ;  /* 0x000000ffff177224 */ /* 0x000fce00078e001b */
.L_x_5839:
[----:B------:R-:W-:Y:S05]  /*1900*/  BSYNC B0 ;  /* 0x0000000000007941 */ /* 0x000fea0003800000 */
.L_x_5838:
        /* <DEDUP_REMOVED lines=13> */
.L_x_5845:
[----:B------:R-:W-:Y:S05]  /*19e0*/  BSYNC B1 ;  /* 0x0000000000017941 */ /* 0x000fea0003800000 */
.L_x_5844:
[----:B-----5:R-:W-:Y:S02]  /*19f0*/  IMAD.MOV.U32 R16, RZ, RZ, R28 ;  /* 0x000000ffff107224 */ /* 0x020fe400078e001c */
[----:B------:R-:W-:Y:S02]  /*1a00*/  IMAD.MOV.U32 R17, RZ, RZ, R29 ;  /* 0x000000ffff117224 */ /* 0x000fe400078e001d */
[----:B------:R-:W-:Y:S02]  /*1a10*/  IMAD.MOV.U32 R18, RZ, RZ, R30 ;  /* 0x000000ffff127224 */ /* 0x000fe400078e001e */
[----:B------:R-:W-:-:S07]  /*1a20*/  IMAD.MOV.U32 R19, RZ, RZ, R31 ;  /* 0x000000ffff137224 */ /* 0x000fce00078e001f */
.L_x_5843:
[----:B------:R-:W-:Y:S05]  /*1a30*/  BSYNC B0 ;  /* 0x0000000000007941 */ /* 0x000fea0003800000 */
.L_x_5842:
[----:B------:R-:W0:Y:S01]  /*1a40*/  @!P0 LDC.64 R8, c[0x0][0x228] ;  /* 0x00008a00ff088b82 */ /* 0x000e220000000a00 */
[--C-:B------:R-:W-:Y:S01]  /*1a50*/  @!P0 IMAD.IADD R3, R0, 0x1, R5.reuse ;  /* 0x0000000100038824 */ /* 0x100fe200078e0205 */
[----:B------:R-:W-:Y:S01]  /*1a60*/  BSSY B0, `(.L_x_5846) ;  /* 0x0000031000007945 */ /* 0x000fe20003800000 */
[----:B------:R-:W-:-:S03]  /*1a70*/  IMAD.MOV.U32 R11, RZ, RZ, R5 ;  /* 0x000000ffff0b7224 */ /* 0x000fc600078e0005 */
[----:B------:R-:W-:Y:S01]  /*1a80*/  BSSY B1, `(.L_x_5847) ;  /* 0x0000028000017945 */ /* 0x000fe20003800000 */
[----:B------:R-:W-:Y:S02]  /*1a90*/  @!P0 IMAD.MOV.U32 R11, RZ, RZ, R7 ;  /* 0x000000ffff0b8224 */ /* 0x000fe400078e0007 */
[----:B0-----:R-:W-:-:S05]  /*1aa0*/  @!P0 IMAD.WIDE.U32 R8, R3, 0x10, R8 ;  /* 0x0000001003088825 */ /* 0x001fca00078e0008 */
[----:B------:R0:W-:Y:S01]  /*1ab0*/  @!P0 STG.E.128 desc[UR4][R8.64], R32 ;  /* 0x0000002008008986 */ /* 0x0001e2000c101d04 */
[----:B------:R-:W-:-:S13]  /*1ac0*/  ISETP.GE.AND P0, PT, R11, R2, PT ;  /* 0x000000020b00720c */ /* 0x000fda0003f06270 */
[----:B------:R-:W-:Y:S05]  /*1ad0*/  @P0 BRA `(.L_x_5848) ;  /* 0x0000000000300947 */ /* 0x000fea0003800000 */
[----:B------:R-:W1:Y:S01]  /*1ae0*/  LDC.64 R4, c[0x0][0x228] ;  /* 0x00008a00ff047b82 */ /* 0x000e620000000a00 */
[----:B------:R-:W-:Y:S02]  /*1af0*/  IMAD.IADD R3, R0, 0x1, R11 ;  /* 0x0000000100037824 */ /* 0x000fe400078e020b */
[----:B------:R-:W-:-:S05]  /*1b00*/  VIADD R11, R11, 0x80 ;  /* 0x000000800b0b7836 */ /* 0x000fca0000000000 */
[----:B------:R-:W-:Y:S01]  /*1b10*/  ISETP.GE.AND P0, PT, R11, R2, PT ;  /* 0x000000020b00720c */ /* 0x000fe20003f06270 */
[----:B-1----:R-:W-:-:S05]  /*1b20*/  IMAD.WIDE.U32 R4, R3, 0x10, R4 ;  /* 0x0000001003047825 */ /* 0x002fca00078e0004 */
[----:B------:R1:W-:Y:S07]  /*1b30*/  STG.E.128 desc[UR4][R4.64], R36 ;  /* 0x0000002404007986 */ /* 0x0003ee000c101d04 */
[----:B------:R-:W-:Y:S05]  /*1b40*/  @P0 BRA `(.L_x_5849) ;  /* 0x0000000000300947 */ /* 0x000fea0003800000 */
[----:B-1----:R-:W1:Y:S01]  /*1b50*/  LDC.64 R4, c[0x0][0x228] ;  /* 0x00008a00ff047b82 */ /* 0x002e620000000a00 */
[----:B------:R-:W-:Y:S02]  /*1b60*/  IMAD.IADD R3, R0, 0x1, R11 ;  /* 0x0000000100037824 */ /* 0x000fe400078e020b */
[----:B------:R-:W-:Y:S02]  /*1b70*/  VIADD R11, R11, 0x80 ;  /* 0x000000800b0b7836 */ /* 0x000fe40000000000 */
[----:B-1----:R-:W-:-:S05]  /*1b80*/  IMAD.WIDE.U32 R4, R3, 0x10, R4 ;  /* 0x0000001003047825 */ /* 0x002fca00078e0004 */
[----:B------:R1:W-:Y:S02]  /*1b90*/  STG.E.128 desc[UR4][R4.64], R40 ;  /* 0x0000002804007986 */ /* 0x0003e4000c101d04 */
.L_x_5848:
[----:B------:R-:W-:-:S13]  /*1ba0*/  ISETP.GE.AND P0, PT, R11, R2, PT ;  /* 0x000000020b00720c */ /* 0x000fda0003f06270 */
[----:B------:R-:W-:Y:S05]  /*1bb0*/  @P0 BRA `(.L_x_5850) ;  /* 0x0000000000300947 */ /* 0x000fea0003800000 */
[----:B-1----:R-:W1:Y:S01]  /*1bc0*/  LDC.64 R4, c[0x0][0x228] ;  /* 0x00008a00ff047b82 */ /* 0x002e620000000a00 */
[----:B------:R-:W-:Y:S02]  /*1bd0*/  IMAD.IADD R3, R0, 0x1, R11 ;  /* 0x0000000100037824 */ /* 0x000fe400078e020b */
[----:B------:R-:W-:Y:S02]  /*1be0*/  VIADD R11, R11, 0x80 ;  /* 0x000000800b0b7836 */ /* 0x000fe40000000000 */
[----:B-1----:R-:W-:-:S05]  /*1bf0*/  IMAD.WIDE.U32 R4, R3, 0x10, R4 ;  /* 0x0000001003047825 */ /* 0x002fca00078e0004 */
[----:B------:R2:W-:Y:S02]  /*1c00*/  STG.E.128 desc[UR4][R4.64], R12 ;  /* 0x0000000c04007986 */ /* 0x0005e4000c101d04 */
.L_x_5849:
[----:B------:R-:W-:-:S13]  /*1c10*/  ISETP.GE.AND P0, PT, R11, R2, PT ;  /* 0x000000020b00720c */ /* 0x000fda0003f06270 */
[----:B------:R-:W-:Y:S05]  /*1c20*/  @P0 BRA `(.L_x_5851) ;  /* 0x0000000000340947 */ /* 0x000fea0003800000 */
[----:B-12---:R-:W1:Y:S01]  /*1c30*/  LDC.64 R4, c[0x0][0x228] ;  /* 0x00008a00ff047b82 */ /* 0x006e620000000a00 */
[----:B------:R-:W-:Y:S02]  /*1c40*/  IMAD.IADD R3, R0, 0x1, R11 ;  /* 0x0000000100037824 */ /* 0x000fe400078e020b */
[----:B------:R-:W-:Y:S02]  /*1c50*/  VIADD R11, R11, 0x80 ;  /* 0x000000800b0b7836 */ /* 0x000fe40000000000 */
[----:B-1----:R-:W-:-:S05]  /*1c60*/  IMAD.WIDE.U32 R4, R3, 0x10, R4 ;  /* 0x0000001003047825 */ /* 0x002fca00078e0004 */
[----:B------:R2:W-:Y:S02]  /*1c70*/  STG.E.128 desc[UR4][R4.64], R44 ;  /* 0x0000002c04007986 */ /* 0x0005e4000c101d04 */
.L_x_5850:
[----:B------:R-:W-:-:S13]  /*1c80*/  ISETP.GE.AND P0, PT, R11, R2, PT ;  /* 0x000000020b00720c */ /* 0x000fda0003f06270 */
[----:B------:R-:W-:Y:S05]  /*1c90*/  @P0 BREAK B1 ;  /* 0x0000000000010942 */ /* 0x000fea0003800000 */
[----:B------:R-:W-:Y:S05]  /*1ca0*/  @P0 BRA `(.L_x_5852) ;  /* 0x0000000000300947 */ /* 0x000fea0003800000 */
[----:B-12---:R-:W1:Y:S01]  /*1cb0*/  LDC.64 R4, c[0x0][0x228] ;  /* 0x00008a00ff047b82 */ /* 0x006e620000000a00 */
[----:B------:R-:W-:Y:S02]  /*1cc0*/  IMAD.IADD R3, R0, 0x1, R11 ;  /* 0x0000000100037824 */ /* 0x000fe400078e020b */
[----:B------:R-:W-:Y:S02]  /*1cd0*/  VIADD R11, R11, 0x80 ;  /* 0x000000800b0b7836 */ /* 0x000fe40000000000 */
[----:B-1----:R-:W-:-:S05]  /*1ce0*/  IMAD.WIDE.U32 R4, R3, 0x10, R4 ;  /* 0x0000001003047825 */ /* 0x002fca00078e0004 */
[----:B------:R3:W-:Y:S02]  /*1cf0*/  STG.E.128 desc[UR4][R4.64], R48 ;  /* 0x0000003004007986 */ /* 0x0007e4000c101d04 */
.L_x_5851:
[----:B------:R-:W-:Y:S05]  /*1d00*/  BSYNC B1 ;  /* 0x0000000000017941 */ /* 0x000fea0003800000 */
.L_x_5847:
[----:B------:R-:W-:-:S13]  /*1d10*/  ISETP.GE.AND P0, PT, R11, R2, PT ;  /* 0x000000020b00720c */ /* 0x000fda0003f06270 */
[----:B-123--:R-:W1:Y:S01]  /*1d20*/  @!P0 LDC.64 R4, c[0x0][0x228] ;  /* 0x00008a00ff048b82 */ /* 0x00ee620000000a00 */
[----:B------:R-:W-:Y:S02]  /*1d30*/  @!P0 IMAD.IADD R3, R0, 0x1, R11 ;  /* 0x0000000100038824 */ /* 0x000fe400078e020b */
[----:B------:R-:W-:Y:S02]  /*1d40*/  @!P0 VIADD R11, R11, 0x80 ;  /* 0x000000800b0b8836 */ /* 0x000fe40000000000 */
[----:B-1----:R-:W-:-:S05]  /*1d50*/  @!P0 IMAD.WIDE.U32 R4, R3, 0x10, R4 ;  /* 0x0000001003048825 */ /* 0x002fca00078e0004 */
[----:B------:R3:W-:Y:S02]  /*1d60*/  @!P0 STG.E.128 desc[UR4][R4.64], R20 ;  /* 0x0000001404008986 */ /* 0x0007e4000c101d04 */
.L_x_5852:
[----:B------:R-:W-:Y:S05]  /*1d70*/  BSYNC B0 ;  /* 0x0000000000007941 */ /* 0x000fea0003800000 */
.L_x_5846:
[----:B------:R-:W-:Y:S05]  /*1d80*/  WARPSYNC.ALL ;  /* 0x0000000000007948 */ /* 0x000fea0003800000 */
[----:B------:R-:W-:-:S13]  /*1d90*/  ISETP.GE.AND P0, PT, R11, R2, PT ;  /* 0x000000020b00720c */ /* 0x000fda0003f06270 */
[----:B------:R-:W-:Y:S05]  /*1da0*/  @P0 EXIT ;  /* 0x000000000000094d */ /* 0x000fea0003800000 */
[----:B------:R-:W4:Y:S01]  /*1db0*/  LDC.64 R2, c[0x0][0x228] ;  /* 0x00008a00ff027b82 */ /* 0x000f220000000a00 */
[----:B------:R-:W-:-:S04]  /*1dc0*/  IMAD.IADD R11, R0, 0x1, R11 ;  /* 0x00000001000b7824 */ /* 0x000fc800078e020b */
[----:B----4-:R-:W-:-:S05]  /*1dd0*/  IMAD.WIDE.U32 R2, R11, 0x10, R2 ;  /* 0x000000100b027825 */ /* 0x010fca00078e0002 */
[----:B------:R-:W-:Y:S01]  /*1de0*/  STG.E.128 desc[UR4][R2.64], R16 ;  /* 0x0000001002007986 */ /* 0x000fe2000c101d04 */
[----:B------:R-:W-:Y:S05]  /*1df0*/  EXIT ;  /* 0x000000000000794d */ /* 0x000fea0003800000 */
.L_x_5853:
        /* <DEDUP_REMOVED lines=16> */
.L_x_28026:


//--------------------- .text._ZN2at6native29vectorized_elementwise_kernelILi4EZZZNS0_28launch_masked_scatter_kernelERKNS_10TensorBaseES4_S4_S4_ENKUlvE_clEvENKUlvE6_clEvEUlN3c107complexIdEEblE_St5arrayIPcLm4EEEEviT0_T1_ --------------------------
	.section	.text._ZN2at6native29vectorized_elementwise_kernelILi4EZZZNS0_28launch_masked_scatter_kernelERKNS_10TensorBaseES4_S4_S4_ENKUlvE_clEvENKUlvE6_clEvEUlN3c107complexIdEEblE_St5arrayIPcLm4EEEEviT0_T1_,"ax",@progbits
	.align	128
        .global         _ZN2at6native29vectorized_elementwise_kernelILi4EZZZNS0_28launch_masked_scatter_kernelERKNS_10TensorBaseES4_S4_S4_ENKUlvE_clEvENKUlvE6_clEvEUlN3c107complexIdEEblE_St5arrayIPcLm4EEEEviT0_T1_
        .type           _ZN2at6native29vectorized_elementwise_kernelILi4EZZZNS0_28launch_masked_scatter_kernelERKNS_10TensorBaseES4_S4_S4_ENKUlvE_clEvENKUlvE6_clEvEUlN3c107complexIdEEblE_St5arrayIPcLm4EEEEviT0_T1_,@function
        .size           _ZN2at6native29vectorized_elementwise_kernelILi4EZZZNS0_28launch_masked_scatter_kernelERKNS_10TensorBaseES4_S4_S4_ENKUlvE_clEvENKUlvE6_clEvEUlN3c107complexIdEEblE_St5arrayIPcLm4EEEEviT0_T1_,(.L_x_28027 - _ZN2at6native29vectorized_elementwise_kernelILi4EZZZNS0_28launch_masked_scatter_kernelERKNS_10TensorBaseES4_S4_S4_ENKUlvE_clEvENKUlvE6_clEvEUlN3c107complexIdEEblE_St5arrayIPcLm4EEEEviT0_T1_)
        .other          _ZN2at6native29vectorized_elementwise_kernelILi4EZZZNS0_28launch_masked_scatter_kernelERKNS_10TensorBaseES4_S4_S4_ENKUlvE_clEvENKUlvE6_clEvEUlN3c107complexIdEEblE_St5arrayIPcLm4EEEEviT0_T1_,@"STO_CUDA_ENTRY STV_DEFAULT"
_ZN2at6native29vectorized_elementwise_kernelILi4EZZZNS0_28launch_masked_scatter_kernelERKNS_10TensorBaseES4_S4_S4_ENKUlvE_clEvENKUlvE6_clEvEUlN3c107complexIdEEblE_St5arrayIPcLm4EEEEviT0_T1_:
.text._ZN2at6native29vectorized_elementwise_kernelILi4EZZZNS0_28launch_masked_scatter_kernelERKNS_10TensorBaseES4_S4_S4_ENKUlvE_clEvENKUlvE6_clEvEUlN3c107complexIdEEblE_St5arrayIPcLm4EEEEviT0_T1_:
        /* <DEDUP_REMOVED lines=17> */
[----:B------:R-:W2:Y:S01]  /*0110*/  LDG.E R3, desc[UR4][R8.64+0x200] ;  /* 0x0002000408037981 */ /* 0x000ea2000c1e1900 */
[----:B------:R-:W-:-:S04]  /*0120*/  IMAD.WIDE.U32 R54, R2, 0x20, R4 ;  /* 0x0000002002367825 */ /* 0x000fc800078e0004 */
[----:B---3--:R-:W-:Y:S01]  /*0130*/  IMAD.WIDE R4, R0, 0x10, R6 ;  /* 0x0000001000047825 */ /* 0x008fe200078e0206 */
[----:B------:R-:W3:Y:S04]  /*0140*/  LDG.E.128 R48, desc[UR4][R54.64] ;  /* 0x0000000436307981 */ /* 0x000ee8000c1e1d00 */
[----:B------:R-:W5:Y:S01]  /*0150*/  LDG.E.128 R36, desc[UR4][R54.64+0x10] ;  /* 0x0000100436247981 */ /* 0x000f62000c1e1d00 */
[----:B------:R-:W-:-:S03]  /*0160*/  IMAD.WIDE.U32 R58, R2, 0x40, R4 ;  /* 0x00000040023a7825 */ /* 0x000fc600078e0004 */
[----:B------:R-:W5:Y:S04]  /*0170*/  LDG.E.128 R44, desc[UR4][R54.64+0x1000] ;  /* 0x00100004362c7981 */ /* 0x000f68000c1e1d00 */
[----:B------:R-:W5:Y:S04]  /*0180*/  LDG.E.128 R4, desc[UR4][R58.64] ;  /* 0x000000043a047981 */ /* 0x000f68000c1e1d00 */
[----:B------:R-:W5:Y:S04]  /*0190*/  LDG.E.128 R32, desc[UR4][R58.64+0x10] ;  /* 0x000010043a207981 */ /* 0x000f68000c1e1d00 */
[----:B------:R0:W5:Y:S04]  /*01a0*/  LDG.E.128 R40, desc[UR4][R54.64+0x1010] ;  /* 0x0010100436287981 */ /* 0x000168000c1e1d00 */
[----:B------:R-:W5:Y:S04]  /*01b0*/  LDG.E.128 R28, desc[UR4][R58.64+0x20] ;  /* 0x000020043a1c7981 */ /* 0x000f68000c1e1d00 */
[----:B------:R-:W5:Y:S04]  /*01c0*/  LDG.E.128 R24, desc[UR4][R58.64+0x30] ;  /* 0x000030043a187981 */ /* 0x000f68000c1e1d00 */
[----:B------:R-:W5:Y:S04]  /*01d0*/  LDG.E.128 R20, desc[UR4][R58.64+0x2000] ;  /* 0x002000043a147981 */ /* 0x000f68000c1e1d00 */
[----:B------:R-:W5:Y:S04]  /*01e0*/  LDG.E.128 R16, desc[UR4][R58.64+0x2010] ;  /* 0x002010043a107981 */ /* 0x000f68000c1e1d00 */
[----:B------:R-:W5:Y:S04]  /*01f0*/  LDG.E.128 R12, desc[UR4][R58.64+0x2020] ;  /* 0x002020043a0c7981 */ /* 0x000f68000c1e1d00 */
[----:B------:R1:W5:Y:S01]  /*0200*/  LDG.E.128 R8, desc[UR4][R58.64+0x2030] ;  /* 0x002030043a087981 */ /* 0x000362000c1e1d00 */
[----:B----4-:R-:W-:-:S04]  /*0210*/  PRMT R53, R52, 0x7770, RZ ;  /* 0x0000777034357816 */ /* 0x010fc800000000ff */
[----:B------:R-:W-:Y:S02]  /*0220*/  ISETP.NE.AND P6, PT, R53, RZ, PT ;  /* 0x000000ff3500720c */ /* 0x000fe40003fc5270 */
[----:B------:R-:W-:-:S04]  /*0230*/  PRMT R53, R52, 0x7771, RZ ;  /* 0x0000777134357816 */ /* 0x000fc800000000ff */
[----:B------:R-:W-:-:S07]  /*0240*/  ISETP.NE.AND P5, PT, R53, RZ, PT ;  /* 0x000000ff3500720c */ /* 0x000fce0003fa5270 */
[----:B------:R-:W3:Y:S01]  /*0250*/  @P6 LDC.64 R56, c[0x0][0x218] ;  /* 0x00008600ff386b82 */ /* 0x000ee20000000a00 */
[C---:B------:R-:W-:Y:S02]  /*0260*/  PRMT R53, R52.reuse, 0x7772, RZ ;  /* 0x0000777234357816 */ /* 0x040fe400000000ff */
[----:B------:R-:W-:-:S05]  /*0270*/  PRMT R52, R52, 0x7773, RZ ;  /* 0x0000777334347816 */ /* 0x000fca00000000ff */
[----:B0-----:R-:W0:Y:S01]  /*0280*/  @P5 LDC.64 R54, c[0x0][0x218] ;  /* 0x00008600ff365b82 */ /* 0x001e220000000a00 */
[----:B------:R-:W-:Y:S02]  /*0290*/  ISETP.NE.AND P4, PT, R53, RZ, PT ;  /* 0x000000ff3500720c */ /* 0x000fe40003f85270 */
[----:B------:R-:W-:Y:S02]  /*02a0*/  ISETP.NE.AND P3, PT, R52, RZ, PT ;  /* 0x000000ff3400720c */ /* 0x000fe40003f65270 */
[C---:B--2---:R-:W-:Y:S02]  /*02b0*/  PRMT R52, R3.reuse, 0x7770, RZ ;  /* 0x0000777003347816 */ /* 0x044fe400000000ff */
[C---:B------:R-:W-:Y:S02]  /*02c0*/  PRMT R53, R3.reuse, 0x7772, RZ ;  /* 0x0000777203357816 */ /* 0x040fe400000000ff */
[----:B------:R-:W-:Y:S02]  /*02d0*/  ISETP.NE.AND P2, PT, R52, RZ, PT ;  /* 0x000000ff3400720c */ /* 0x000fe40003f45270 */
[----:B------:R-:W-:-:S02]  /*02e0*/  PRMT R52, R3, 0x7771, RZ ;  /* 0x0000777103347816 */ /* 0x000fc400000000ff */
[----:B---3--:R-:W-:-:S04]  /*02f0*/  @P6 LEA R60, P0, R48, R56, 0x4 ;  /* 0x00000038303c6211 */ /* 0x008fc800078020ff */
[----:B------:R-:W-:Y:S02]  /*0300*/  @P6 LEA.HI.X R61, R48, R57, R49, 0x4, P0 ;  /* 0x00000039303d6211 */ /* 0x000fe400000f2431 */
[----:B------:R-:W2:Y:S01]  /*0310*/  @P4 LDC.64 R48, c[0x0][0x218] ;  /* 0x00008600ff304b82 */ /* 0x000ea20000000a00 */
[----:B------:R-:W-:Y:S02]  /*0320*/  ISETP.NE.AND P1, PT, R52, RZ, PT ;  /* 0x000000ff3400720c */ /* 0x000fe40003f25270 */
[----:B------:R-:W-:Y:S01]  /*0330*/  ISETP.NE.AND P0, PT, R53, RZ, PT ;  /* 0x000000ff3500720c */ /* 0x000fe20003f05270 */
[----:B-----5:R-:W3:Y:S01]  /*0340*/  @P6 LDG.E.128 R4, desc[UR4][R60.64] ;  /* 0x000000043c046981 */ /* 0x020ee2000c1e1d00 */
        /* <DEDUP_REMOVED lines=17> */
[----:B------:R-:W-:Y:S01]  /*0460*/  @P2 LEA.HI.X R57, R44, R57, R45, 0x4, P5 ;  /* 0x000000392c392211 */ /* 0x000fe200028f242d */
[----:B------:R-:W1:Y:S01]  /*0470*/  LDC.64 R36, c[0x0][0x228] ;  /* 0x00008a00ff247b82 */ /* 0x000e620000000a00 */
[----:B------:R-:W-:-:S03]  /*0480*/  @P1 LEA R54, P5, R46, R54, 0x4 ;  /* 0x000000362e361211 */ /* 0x000fc600078a20ff */
[----:B------:R-:W4:Y:S01]  /*0490*/  @P2 LDG.E.128 R20, desc[UR4][R56.64] ;  /* 0x0000000438142981 */ /* 0x000f22000c1e1d00 */
[----:B------:R-:W-:Y:S02]  /*04a0*/  @P1 LEA.HI.X R55, R46, R55, R47, 0x4, P5 ;  /* 0x000000372e371211 */ /* 0x000fe400028f242f */
[----:B--2---:R-:W-:-:S03]  /*04b0*/  @P0 LEA R50, P5, R40, R50, 0x4 ;  /* 0x0000003228320211 */ /* 0x004fc600078a20ff */
[----:B------:R-:W2:Y:S01]  /*04c0*/  @P1 LDG.E.128 R16, desc[UR4][R54.64] ;  /* 0x0000000436101981 */ /* 0x000ea2000c1e1d00 */
[----:B------:R-:W-:Y:S02]  /*04d0*/  @P0 LEA.HI.X R51, R40, R51, R41, 0x4, P5 ;  /* 0x0000003328330211 */ /* 0x000fe400028f2429 */
[----:B0-----:R-:W-:-:S03]  /*04e0*/  @P6 LEA R58, P5, R42, R58, 0x4 ;  /* 0x0000003a2a3a6211 */ /* 0x001fc600078a20ff */
[----:B------:R-:W2:Y:S01]  /*04f0*/  @P0 LDG.E.128 R12, desc[UR4][R50.64] ;  /* 0x00000004320c0981 */ /* 0x000ea2000c1e1d00 */
        /* <DEDUP_REMOVED lines=13> */
.L_x_5854:
        /* <DEDUP_REMOVED lines=178> */
.L_x_5858:
[----:B------:R-:W-:Y:S05]  /*10f0*/  BSYNC B1 ;  /* 0x0000000000017941 */ /* 0x000fea0003800000 */
.L_x_5857:
[----:B-----5:R-:W-:Y:S02]  /*1100*/  IMAD.MOV.U32 R34, RZ, RZ, R38 ;  /* 0x000000ffff227224 */ /* 0x020fe400078e0026 */
[----:B------:R-:W-:Y:S02]  /*1110*/  IMAD.MOV.U32 R35, RZ, RZ, R39 ;  /* 0x000000ffff237224 */ /* 0x000fe400078e0027 */
[----:B------:R-:W-:Y:S02]  /*1120*/  IMAD.MOV.U32 R32, RZ, RZ, R36 ;  /* 0x000000ffff207224 */ /* 0x000fe400078e0024 */
[----:B------:R-:W-:-:S07]  /*1130*/  IMAD.MOV.U32 R33, RZ, RZ, R37 ;  /* 0x000000ffff217224 */ /* 0x000fce00078e0025 */
.L_x_5856:
[----:B------:R-:W-:Y:S05]  /*1140*/  BSYNC B0 ;  /* 0x0000000000007941 */ /* 0x000fea0003800000 */
.L_x_5855:
        /* <DEDUP_REMOVED lines=15> */
.L_x_5862:
[----:B------:R-:W-:Y:S05]  /*1240*/  BSYNC B1 ;  /* 0x0000000000017941 */ /* 0x000fea0003800000 */
.L_x_5861:
[----:B-----5:R-:W-:Y:S02]  /*1250*/  IMAD.MOV.U32 R38, RZ, RZ, R14 ;  /* 0x000000ffff267224 */ /* 0x020fe400078e000e */
[----:B------:R-:W-:Y:S02]  /*1260*/  IMAD.MOV.U32 R39, RZ, RZ, R15 ;  /* 0x000000ffff277224 */ /* 0x000fe400078e000f */
[----:B------:R-:W-:Y:S02]  /*1270*/  IMAD.MOV.U32 R36, RZ, RZ, R12 ;  /* 0x000000ffff247224 */ /* 0x000fe400078e000c */
[----:B------:R-:W-:-:S07]  /*1280*/  IMAD.MOV.U32 R37, RZ, RZ, R13 ;  /* 0x000000ffff257224 */ /* 0x000fce00078e000d */
.L_x_5860:
[----:B------:R-:W-:Y:S05]  /*1290*/  BSYNC B0 ;  /* 0x0000000000007941 */ /* 0x000fea0003800000 */
.L_x_5859:
        /* <DEDUP_REMOVED lines=15> */
.L_x_5866:
[----:B------:R-:W-:Y:S05]  /*1390*/  BSYNC B1 ;  /* 0x0000000000017941 */ /* 0x000fea0003800000 */
.L_x_5865:
[----:B-----5:R-:W-:Y:S02]  /*13a0*/  IMAD.MOV.U32 R42, RZ, RZ, R46 ;  /* 0x000000ffff2a7224 */ /* 0x020fe400078e002e */
[----:B------:R-:W-:Y:S02]  /*13b0*/  IMAD.MOV.U32 R43, RZ, RZ, R47 ;  /* 0x000000ffff2b7224 */ /* 0x000fe400078e002f */
[----:B------:R-:W-:Y:S02]  /*13c0*/  IMAD.MOV.U32 R40, RZ, RZ, R44 ;  /* 0x000000ffff287224 */ /* 0x000fe400078e002c */
[----:B------:R-:W-:-:S07]  /*13d0*/  IMAD.MOV.U32 R41, RZ, RZ, R45 ;  /* 0x000000ffff297224 */ /* 0x000fce00078e002d */
.L_x_5864:
[----:B------:R-:W-:Y:S05]  /*13e0*/  BSYNC B0 ;  /* 0x0000000000007941 */ /* 0x000fea0003800000 */
.L_x_5863:
        /* <DEDUP_REMOVED lines=13> */
.L_x_5870:
[----:B------:R-:W-:Y:S05]  /*14c0*/  BSYNC B1 ;  /* 0x0000000000017941 */ /* 0x000fea0003800000 */
.L_x_5869:
[----:B-----5:R-:W-:Y:S02]  /*14d0*/  IMAD.MOV.U32 R14, RZ, RZ, R50 ;  /* 0x000000ffff0e7224 */ /* 0x020fe400078e0032 */
[----:B------:R-:W-:Y:S02]  /*14e0*/  IMAD.MOV.U32 R15, RZ, RZ, R51 ;  /* 0x000000ffff0f7224 */ /* 0x000fe400078e0033 */
[----:B------:R-:W-:Y:S02]  /*14f0*/  IMAD.MOV.U32 R12, RZ, RZ, R48 ;  /* 0x000000ffff0c7224 */ /* 0x000fe400078e0030 */
[----:B------:R-:W-:-:S07]  /*1500*/  IMAD.MOV.U32 R13, RZ, RZ, R49 ;  /* 0x000000ffff0d7224 */ /* 0x000fce00078e0031 */
.L_x_5868:
[----:B------:R-:W-:Y:S05]  /*1510*/  BSYNC B0 ;  /* 0x0000000000007941 */ /* 0x000fea0003800000 */
.L_x_5867:
        /* <DEDUP_REMOVED lines=15> */
.L_x_5874:
[----:B------:R-:W-:Y:S05]  /*1610*/  BSYNC B1 ;  /* 0x0000000000017941 */ /* 0x000fea0003800000 */
.L_x_5873:
[----:B-----5:R-:W-:Y:S02]  /*1620*/  IMAD.MOV.U32 R46, RZ, RZ, R18 ;  /* 0x000000ffff2e7224 */ /* 0x020fe400078e0012 */
[----:B------:R-:W-:Y:S02]  /*1630*/  IMAD.MOV.U32 R47, RZ, RZ, R19 ;  /* 0x000000ffff2f7224 */ /* 0x000fe400078e0013 */
[----:B------:R-:W-:Y:S02]  /*1640*/  IMAD.MOV.U32 R44, RZ, RZ, R16 ;  /* 0x000000ffff2c7224 */ /* 0x000fe400078e0010 */
[----:B------:R-:W-:-:S07]  /*1650*/  IMAD.MOV.U32 R45, RZ, RZ, R17 ;  /* 0x000000ffff2d7224 */ /* 0x000fce00078e0011 */
.L_x_5872:
[----:B------:R-:W-:Y:S05]  /*1660*/  BSYNC B0 ;  /* 0x0000000000007941 */ /* 0x000fea0003800000 */
.L_x_5871:
        /* <DEDUP_REMOVED lines=13> */
.L_x_5878:
[----:B------:R-:W-:Y:S05]  /*1740*/  BSYNC B1 ;  /* 0x0000000000017941 */ /* 0x000fea0003800000 */
.L_x_5877:
[----:B-----5:R-:W-:Y:S02]  /*1750*/  IMAD.MOV.U32 R48, RZ, RZ, R20 ;  /* 0x000000ffff307224 */ /* 0x020fe400078e0014 */
[----:B------:R-:W-:Y:S02]  /*1760*/  IMAD.MOV.U32 R49, RZ, RZ, R21 ;  /* 0x000000ffff317224 */ /* 0x000fe400078e0015 */
[----:B------:R-:W-:Y:S02]  /*1770*/  IMAD.MOV.U32 R50, RZ, RZ, R22 ;  /* 0x000000ffff327224 */ /* 0x000fe400078e0016 */
[----:B------:R-:W-:-:S07]  /*1780*/  IMAD.MOV.U32 R51, RZ, RZ, R23 ;  /* 0x000000ffff337224 */ /* 0x000fce00078e0017 */
.L_x_5876:
[----:B------:R-:W-:Y:S05]  /*1790*/  BSYNC B0 ;  /* 0x0000000000007941 */ /* 0x000fea0003800000 */
.L_x_5875:
        /* <DEDUP_REMOVED lines=15> */
.L_x_5882:
[----:B------:R-:W-:Y:S05]  /*1890*/  BSYNC B1 ;  /* 0x0000000000017941 */ /* 0x000fea0003800000 */
.L_x_5881:
[----:B-----5:R-:W-:Y:S02]  /*18a0*/  IMAD.MOV.U32 R20, RZ, RZ, R24 ;  /* 0x000000ffff147224 */ /* 0x020fe400078e0018 */
[----:B------:R-:W-:Y:S02]  /*18b0*/  IMAD.MOV.U32 R21, RZ, RZ, R25 ;  /* 0x000000ffff157224 */ /* 0x000fe400078e0019 */
[----:B------:R-:W-:Y:S02]  /*18c0*/  IMAD.MOV.U32 R22, RZ, RZ, R26 ;  /* 0x000000ffff167224 */ /* 0x000fe400078e001a */
[----:B------:R-:W-:-:S07]  /*18d0*/  IMAD.MOV.U32 R23, RZ, RZ, R27 ;  /* 0x000000ffff177224 */ /* 0x000fce00078e001b */
.L_x_5880:
[----:B------:R-:W-:Y:S05]  /*18e0*/  BSYNC B0 ;  /* 0x0000000000007941 */ /* 0x000fea0003800000 */
.L_x_5879:
        /* <DEDUP_REMOVED lines=13> */
.L_x_5886:
[----:B------:R-:W-:Y:S05]  /*19c0*/  BSYNC B1 ;  /* 0x0000000000017941 */ /* 0x000fea0003800000 */
.L_x_5885:
[----:B-----5:R-:W-:Y:S02]  /*19d0*/  IMAD.MOV.U32 R16, RZ, RZ, R28 ;  /* 0x000000ffff107224 */ /* 0x020fe400078e001c */
[----:B------:R-:W-:Y:S02]  /*19e0*/  IMAD.MOV.U32 R17, RZ, RZ, R29 ;  /* 0x000000ffff117224 */ /* 0x000fe400078e001d */
[----:B------:R-:W-:Y:S02]  /*19f0*/  IMAD.MOV.U32 R18, RZ, RZ, R30 ;  /* 0x000000ffff127224 */ /* 0x000fe400078e001e */
[----:B------:R-:W-:-:S07]  /*1a00*/  IMAD.MOV.U32 R19, RZ, RZ, R31 ;  /* 0x000000ffff137224 */ /* 0x000fce00078e001f */
.L_x_5884:
[----:B------:R-:W-:Y:S05]  /*1a10*/  BSYNC B0 ;  /* 0x0000000000007941 */ /* 0x000fea0003800000 */
.L_x_5883:
        /* <DEDUP_REMOVED lines=22> */
.L_x_5889:
[----:B------:R-:W-:-:S13]  /*1b80*/  ISETP.GE.AND P0, PT, R11, R2, PT ;  /* 0x000000020b00720c */ /* 0x000fda0003f06270 */
[----:B------:R-:W-:Y:S05]  /*1b90*/  @P0 BRA `(.L_x_5891) ;  /* 0x0000000000300947 */ /* 0x000fea0003800000 */
[----:B-1----:R-:W1:Y:S01]  /*1ba0*/  LDC.64 R4, c[0x0][0x228] ;  /* 0x00008a00ff047b82 */ /* 0x002e620000000a00 */
[----:B------:R-:W-:Y:S02]  /*1bb0*/  IMAD.IADD R3, R0, 0x1, R11 ;  /* 0x0000000100037824 */ /* 0x000fe400078e020b */
[----:B------:R-:W-:Y:S02]  /*1bc0*/  VIADD R11, R11, 0x80 ;  /* 0x000000800b0b7836 */ /* 0x000fe40000000000 */
[----:B-1----:R-:W-:-:S05]  /*1bd0*/  IMAD.WIDE.U32 R4, R3, 0x10, R4 ;  /* 0x0000001003047825 */ /* 0x002fca00078e0004 */
[----:B------:R2:W-:Y:S02]  /*1be0*/  STG.E.128 desc[UR4][R4.64], R12 ;  /* 0x0000000c04007986 */ /* 0x0005e4000c101d04 */
.L_x_5890:
[----:B------:R-:W-:-:S13]  /*1bf0*/  ISETP.GE.AND P0, PT, R11, R2, PT ;  /* 0x000000020b00720c */ /* 0x000fda0003f06270 */
[----:B------:R-:W-:Y:S05]  /*1c00*/  @P0 BRA `(.L_x_5892) ;  /* 0x0000000000340947 */ /* 0x000fea0003800000 */
[----:B-12---:R-:W1:Y:S01]  /*1c10*/  LDC.64 R4, c[0x0][0x228] ;  /* 0x00008a00ff047b82 */ /* 0x006e620000000a00 */
[----:B------:R-:W-:Y:S02]  /*1c20*/  IMAD.IADD R3, R0, 0x1, R11 ;  /* 0x0000000100037824 */ /* 0x000fe400078e020b */
[----:B------:R-:W-:Y:S02]  /*1c30*/  VIADD R11, R11, 0x80 ;  /* 0x000000800b0b7836 */ /* 0x000fe40000000000 */
[----:B-1----:R-:W-:-:S05]  /*1c40*/  IMAD.WIDE.U32 R4, R3, 0x10, R4 ;  /* 0x0000001003047825 */ /* 0x002fca00078e0004 */
[----:B------:R2:W-:Y:S02]  /*1c50*/  STG.E.128 desc[UR4][R4.64], R44 ;  /* 0x0000002c04007986 */ /* 0x0005e4000c101d04 */
.L_x_5891:
        /* <DEDUP_REMOVED lines=8> */
.L_x_5892:
[----:B------:R-:W-:Y:S05]  /*1ce0*/  BSYNC B1 ;  /* 0x0000000000017941 */ /* 0x000fea0003800000 */
.L_x_5888:
[----:B------:R-:W-:-:S13]  /*1cf0*/  ISETP.GE.AND P0, PT, R11, R2, PT ;  /* 0x000000020b00720c */ /* 0x000fda0003f06270 */
[----:B-123--:R-:W1:Y:S01]  /*1d00*/  @!P0 LDC.64 R4, c[0x0][0x228] ;  /* 0x00008a00ff048b82 */ /* 0x00ee620000000a00 */
[----:B------:R-:W-:Y:S02]  /*1d10*/  @!P0 IMAD.IADD R3, R0, 0x1, R11 ;  /* 0x0000000100038824 */ /* 0x000fe400078e020b */
[----:B------:R-:W-:Y:S02]  /*1d20*/  @!P0 VIADD R11, R11, 0x80 ;  /* 0x000000800b0b8836 */ /* 0x000fe40000000000 */
[----:B-1----:R-:W-:-:S05]  /*1d30*/  @!P0 IMAD.WIDE.U32 R4, R3, 0x10, R4 ;  /* 0x0000001003048825 */ /* 0x002fca00078e0004 */
[----:B------:R3:W-:Y:S02]  /*1d40*/  @!P0 STG.E.128 desc[UR4][R4.64], R20 ;  /* 0x0000001404008986 */ /* 0x0007e4000c101d04 */
.L_x_5893:
[----:B------:R-:W-:Y:S05]  /*1d50*/  BSYNC B0 ;  /* 0x0000000000007941 */ /* 0x000fea0003800000 */
.L_x_5887:
        /* <DEDUP_REMOVED lines=8> */
.L_x_5894:
        /* <DEDUP_REMOVED lines=10> */
.L_x_28027:


//--------------------- .text._ZN2at6native29vectorized_elementwise_kernelILi8EZZZNS0_28launch_masked_scatter_kernelERKNS_10TensorBaseES4_S4_S4_ENKUlvE_clEvENKUlvE6_clEvEUlN3c107complexIdEEblE_St5arrayIPcLm4EEEEviT0_T1_ --------------------------
	.section	.text._ZN2at6native29vectorized_elementwise_kernelILi8EZZZNS0_28launch_masked_scatter_kernelERKNS_10TensorBaseES4_S4_S4_ENKUlvE_clEvENKUlvE6_clEvEUlN3c107complexIdEEblE_St5arrayIPcLm4EEEEviT0_T1_,"ax",@progbits
	.align	128
        .global         _ZN2at6native29vectorized_elementwise_kernelILi8EZZZNS0_28launch_masked_scatter_kernelERKNS_10TensorBaseES4_S4_S4_ENKUlvE_clEvENKUlvE6_clEvEUlN3c107complexIdEEblE_St5arrayIPcLm4EEEEviT0_T1_
        .type           _ZN2at6native29vectorized_elementwise_kernelILi8EZZZNS0_28launch_masked_scatter_kernelERKNS_10TensorBaseES4_S4_S4_ENKUlvE_clEvENKUlvE6_clEvEUlN3c107complexIdEEblE_St5arrayIPcLm4EEEEviT0_T1_,@function
        .size           _ZN2at6native29vectorized_elementwise_kernelILi8EZZZNS0_28launch_masked_scatter_kernelERKNS_10TensorBaseES4_S4_S4_ENKUlvE_clEvENKUlvE6_clEvEUlN3c107complexIdEEblE_St5arrayIPcLm4EEEEviT0_T1_,(.L_x_28028 - _ZN2at6native29vectorized_elementwise_kernelILi8EZZZNS0_28launch_masked_scatter_kernelERKNS_10TensorBaseES4_S4_S4_ENKUlvE_clEvENKUlvE6_clEvEUlN3c107complexIdEEblE_St5arrayIPcLm4EEEEviT0_T1_)
        .other          _ZN2at6native29vectorized_elementwise_kernelILi8EZZZNS0_28launch_masked_scatter_kernelERKNS_10TensorBaseES4_S4_S4_ENKUlvE_clEvENKUlvE6_clEvEUlN3c107complexIdEEblE_St5arrayIPcLm4EEEEviT0_T1_,@"STO_CUDA_ENTRY STV_DEFAULT"
_ZN2at6native29vectorized_elementwise_kernelILi8EZZZNS0_28launch_masked_scatter_kernelERKNS_10TensorBaseES4_S4_S4_ENKUlvE_clEvENKUlvE6_clEvEUlN3c107complexIdEEblE_St5arrayIPcLm4EEEEviT0_T1_:
.text._ZN2at6native29vectorized_elementwise_kernelILi8EZZZNS0_28launch_masked_scatter_kernelERKNS_10TensorBaseES4_S4_S4_ENKUlvE_clEvENKUlvE6_clEvEUlN3c107complexIdEEblE_St5arrayIPcLm4EEEEviT0_T1_:
        /* <DEDUP_REMOVED lines=33> */
[----:B------:R-:W-:Y:S02]  /*0210*/  SHF.R.U32.HI R53, RZ, 0x8, R53 ;  /* 0x00000008ff357819 */ /* 0x000fe40000011635 */
[----:B0-----:R-:W-:Y:S02]  /*0220*/  LOP3.LUT R56, R3, 0xffff, RZ, 0xc0, !PT ;  /* 0x0000ffff03387812 */ /* 0x001fe400078ec0ff */
[----:B------:R-:W-:Y:S02]  /*0230*/  PRMT R57, R53, 0x9910, RZ ;  /* 0x0000991035397816 */ /* 0x000fe400000000ff */
[----:B------:R-:W-:Y:S02]  /*0240*/  PRMT R58, R3, 0x7632, R58 ;  /* 0x00007632033a7816 */ /* 0x000fe4000000003a */
[----:B------:R-:W-:Y:S01]  /*0250*/  SHF.R.U32.HI R53, RZ, 0x8, R56 ;  /* 0x00000008ff357819 */ /* 0x000fe20000011638 */
[----:B------:R-:W-:Y:S01]  /*0260*/  IMAD.MOV.U32 R56, RZ, RZ, R57 ;  /* 0x000000ffff387224 */ /* 0x000fe200078e0039 */
[----:B------:R-:W-:-:S02]  /*0270*/  LOP3.LUT P3, RZ, R58, 0xff, RZ, 0xc0, !PT ;  /* 0x000000ff3aff7812 */ /* 0x000fc4000786c0ff */
[----:B------:R-:W-:Y:S02]  /*0280*/  PRMT R53, R53, 0x9910, RZ ;  /* 0x0000991035357816 */ /* 0x000fe400000000ff */
[----:B------:R-:W-:Y:S02]  /*0290*/  ISETP.NE.AND P0, PT, R56, RZ, PT ;  /* 0x000000ff3800720c */ /* 0x000fe40003f05270 */
[----:B------:R-:W-:Y:S02]  /*02a0*/  ISETP.NE.AND P1, PT, R53, RZ, PT ;  /* 0x000000ff3500720c */ /* 0x000fe40003f25270 */
[----:B------:R-:W-:-:S05]  /*02b0*/  LOP3.LUT P5, RZ, R3, 0xff, RZ, 0xc0, !PT ;  /* 0x000000ff03ff7812 */ /* 0x000fca00078ac0ff */
[----:B------:R-:W2:Y:S08]  /*02c0*/  @P3 LDC.64 R56, c[0x0][0x218] ;  /* 0x00008600ff383b82 */ /* 0x000eb00000000a00 */
[----:B------:R-:W0:Y:S01]  /*02d0*/  @P0 LDC.64 R60, c[0x0][0x218] ;  /* 0x00008600ff3c0b82 */ /* 0x000e220000000a00 */
[----:B------:R-:W-:-:S07]  /*02e0*/  PRMT R3, R2, 0x7732, RZ ;  /* 0x0000773202037816 */ /* 0x000fce00000000ff */
[----:B------:R-:W4:Y:S01]  /*02f0*/  @P1 LDC.64 R58, c[0x0][0x218] ;  /* 0x00008600ff3a1b82 */ /* 0x000f220000000a00 */
[----:B------:R-:W-:-:S07]  /*0300*/  SHF.R.U32.HI R3, RZ, 0x8, R3 ;  /* 0x00000008ff037819 */ /* 0x000fce0000011603 */
[----:B-1----:R-:W1:Y:S01]  /*0310*/  @P5 LDC.64 R54, c[0x0][0x218] ;  /* 0x00008600ff365b82 */ /* 0x002e620000000a00 */
[----:B--2---:R-:W-:Y:S02]  /*0320*/  @P3 LEA R56, P4, R48, R56, 0x4 ;  /* 0x0000003830383211 */ /* 0x004fe400078820ff */
[----:B------:R-:W-:Y:S02]  /*0330*/  PRMT R53, R3, 0x9910, RZ ;  /* 0x0000991003357816 */ /* 0x000fe400000000ff */
[----:B------:R-:W-:Y:S02]  /*0340*/  LOP3.LUT R3, R2, 0xffff, RZ, 0xc0, !PT ;  /* 0x0000ffff02037812 */ /* 0x000fe400078ec0ff */
[----:B------:R-:W-:Y:S02]  /*0350*/  @P3 LEA.HI.X R57, R48, R57, R49, 0x4, P4 ;  /* 0x0000003930393211 */ /* 0x000fe400020f2431 */
[----:B------:R-:W-:Y:S02]  /*0360*/  ISETP.NE.AND P2, PT, R53, RZ, PT ;  /* 0x000000ff3500720c */ /* 0x000fe40003f45270 */
[----:B0-----:R-:W-:Y:S01]  /*0370*/  @P0 LEA R48, P4, R50, R60, 0x4 ;  /* 0x0000003c32300211 */ /* 0x001fe200078820ff */
[----:B---3--:R-:W2:Y:S01]  /*0380*/  @P3 LDG.E.128 R28, desc[UR4][R56.64] ;  /* 0x00000004381c3981 */ /* 0x008ea2000c1e1d00 */
[----:B------:R-:W-:-:S02]  /*0390*/  PRMT R53, R2, 0x7632, R53 ;  /* 0x0000763202357816 */ /* 0x000fc40000000035 */
[----:B------:R-:W-:Y:S02]  /*03a0*/  SHF.R.U32.HI R3, RZ, 0x8, R3 ;  /* 0x00000008ff037819 */ /* 0x000fe40000011603 */
[----:B------:R-:W-:Y:S02]  /*03b0*/  @P0 LEA.HI.X R49, R50, R61, R51, 0x4, P4 ;  /* 0x0000003d32310211 */ /* 0x000fe400020f2433 */
[----:B------:R-:W-:Y:S02]  /*03c0*/  LOP3.LUT P4, RZ, R53, 0xff, RZ, 0xc0, !PT ;  /* 0x000000ff35ff7812 */ /* 0x000fe4000788c0ff */
[C---:B----4-:R-:W-:Y:S01]  /*03d0*/  @P1 LEA R50, P6, R46.reuse, R58, 0x4 ;  /* 0x0000003a2e321211 */ /* 0x050fe200078c20ff */
[----:B-----5:R-:W3:Y:S01]  /*03e0*/  @P0 LDG.E.128 R24, desc[UR4][R48.64] ;  /* 0x0000000430180981 */ /* 0x020ee2000c1e1d00 */
[----:B------:R-:W-:Y:S02]  /*03f0*/  PRMT R3, R3, 0x9910, RZ ;  /* 0x0000991003037816 */ /* 0x000fe400000000ff */
[----:B------:R-:W-:-:S02]  /*0400*/  @P1 LEA.HI.X R51, R46, R59, R47, 0x4, P6 ;  /* 0x0000003b2e331211 */ /* 0x000fc400030f242f */
[----:B------:R-:W-:Y:S01]  /*0410*/  ISETP.NE.AND P3, PT, R3, RZ, PT ;  /* 0x000000ff0300720c */ /* 0x000fe20003f65270 */
[----:B------:R-:W0:Y:S01]  /*0420*/  @P2 LDC.64 R46, c[0x0][0x218] ;  /* 0x00008600ff2e2b82 */ /* 0x000e220000000a00 */
[C---:B-1----:R-:W-:Y:S01]  /*0430*/  @P5 LEA R54, P6, R44.reuse, R54, 0x4 ;  /* 0x000000362c365211 */ /* 0x042fe200078c20ff */
[----:B------:R-:W4:Y:S03]  /*0440*/  @P1 LDG.E.128 R32, desc[UR4][R50.64] ;  /* 0x0000000432201981 */ /* 0x000f26000c1e1d00 */
[----:B------:R-:W-:Y:S02]  /*0450*/  @P5 LEA.HI.X R55, R44, R55, R45, 0x4, P6 ;  /* 0x000000372c375211 */ /* 0x000fe400030f242d */
[----:B------:R-:W-:Y:S01]  /*0460*/  LOP3.LUT P6, RZ, R2, 0xff, RZ, 0xc0, !PT ;  /* 0x000000ff02ff7812 */ /* 0x000fe200078cc0ff */
[----:B------:R-:W1:Y:S02]  /*0470*/  @P4 LDC.64 R44, c[0x0][0x218] ;  /* 0x00008600ff2c4b82 */ /* 0x000e640000000a00 */
[----:B------:R-:W5:Y:S06]  /*0480*/  @P5 LDG.E.128 R20, desc[UR4][R54.64] ;  /* 0x0000000436145981 */ /* 0x000f6c000c1e1d00 */
[----:B------:R-:W1:Y:S08]  /*0490*/  @P3 LDC.64 R58, c[0x0][0x218] ;  /* 0x00008600ff3a3b82 */ /* 0x000e700000000a00 */
[----:B------:R-:W1:Y:S01]  /*04a0*/  @P6 LDC.64 R2, c[0x0][0x218] ;  /* 0x00008600ff026b82 */ /* 0x000e620000000a00 */
[----:B0-----:R-:W-:-:S04]  /*04b0*/  @P2 LEA R46, P5, R38, R46, 0x4 ;  /* 0x0000002e262e2211 */ /* 0x001fc800078a20ff */
[----:B------:R-:W-:Y:S02]  /*04c0*/  @P2 LEA.HI.X R47, R38, R47, R39, 0x4, P5 ;  /* 0x0000002f262f2211 */ /* 0x000fe400028f2427 */
[----:B-1----:R-:W-:-:S03]  /*04d0*/  @P4 LEA R44, P5, R36, R44, 0x4 ;  /* 0x0000002c242c4211 */ /* 0x002fc600078a20ff */
[----:B------:R-:W5:Y:S01]  /*04e0*/  @P2 LDG.E.128 R4, desc[UR4][R46.64] ;  /* 0x000000042e042981 */ /* 0x000f62000c1e1d00 */
[----:B------:R-:W-:Y:S02]  /*04f0*/  @P4 LEA.HI.X R45, R36, R45, R37, 0x4, P5 ;  /* 0x0000002d242d4211 */ /* 0x000fe400028f2425 */
[----:B------:R-:W-:-:S03]  /*0500*/  @P3 LEA R38, P5, R42, R58, 0x4 ;  /* 0x0000003a2a263211 */ /* 0x000fc600078a20ff */
[----:B------:R-:W5:Y:S01]  /*0510*/  @P4 LDG.E.128 R16, desc[UR4][R44.64] ;  /* 0x000000042c104981 */ /* 0x000f62000c1e1d00 */
[----:B------:R-:W-:Y:S02]  /*0520*/  @P3 LEA.HI.X R39, R42, R59, R43, 0x4, P5 ;  /* 0x0000003b2a273211 */ /* 0x000fe400028f242b */
[----:B------:R-:W-:-:S03]  /*0530*/  @P6 LEA R36, P5, R40, R2, 0x4 ;  /* 0x0000000228246211 */ /* 0x000fc600078a20ff */
[----:B------:R-:W5:Y:S01]  /*0540*/  @P3 LDG.E.128 R8, desc[UR4][R38.64] ;  /* 0x0000000426083981 */ /* 0x000f62000c1e1d00 */
[----:B------:R-:W-:Y:S02]  /*0550*/  @P6 LEA.HI.X R37, R40, R3, R41, 0x4, P5 ;  /* 0x0000000328256211 */ /* 0x000fe400028f2429 */
[----:B------:R-:W0:Y:S03]  /*0560*/  LDC.64 R2, c[0x0][0x228] ;  /* 0x00008a00ff027b82 */ /* 0x000e260000000a00 */
[----:B------:R-:W5:Y:S01]  /*0570*/  @P6 LDG.E.128 R12, desc[UR4][R36.64] ;  /* 0x00000004240c6981 */ /* 0x000f62000c1e1d00 */
[----:B0-----:R-:W-:-:S04]  /*0580*/  IMAD.WIDE.U32 R2, R0, 0x10, R2 ;  /* 0x0000001000027825 */ /* 0x001fc800078e0002 */
[----:B------:R-:W-:-:S05]  /*0590*/  IMAD.WIDE R2, R52, 0x80, R2 ;  /* 0x0000008034027825 */ /* 0x000fca00078e0202 */
[----:B--2---:R-:W-:Y:S04]  /*05a0*/  STG.E.128 desc[UR4][R2.64+0x60], R28 ;  /* 0x0000601c02007986 */ /* 0x004fe8000c101d04 */
[----:B---3--:R-:W-:Y:S04]  /*05b0*/  STG.E.128 desc[UR4][R2.64+0x70], R24 ;  /* 0x0000701802007986 */ /* 0x008fe8000c101d04 */
[----:B----4-:R-:W-:Y:S04]  /*05c0*/  STG.E.128 desc[UR4][R2.64+0x50], R32 ;  /* 0x0000502002007986 */ /* 0x010fe8000c101d04 */
[----:B-----5:R-:W-:Y:S04]  /*05d0*/  STG.E.128 desc[UR4][R2.64+0x40], R20 ;  /* 0x0000401402007986 */ /* 0x020fe8000c101d04 */
[----:B------:R-:W-:Y:S04]  /*05e0*/  STG.E.128 desc[UR4][R2.64+0x30], R4 ;  /* 0x0000300402007986 */ /* 0x000fe8000c101d04 */
[----:B------:R-:W-:Y:S04]  /*05f0*/  STG.E.128 desc[UR4][R2.64+0x20], R16 ;  /* 0x0000201002007986 */ /* 0x000fe8000c101d04 */
[----:B------:R-:W-:Y:S04]  /*0600*/  STG.E.128 desc[UR4][R2.64+0x10], R8 ;  /* 0x0000100802007986 */ /* 0x000fe8000c101d04 */
[----:B------:R-:W-:Y:S01]  /*0610*/  STG.E.128 desc[UR4][R2.64], R12 ;  /* 0x0000000c02007986 */ /* 0x000fe2000c101d04 */
[----:B------:R-:W-:Y:S05]  /*0620*/  EXIT ;  /* 0x000000000000794d */ /* 0x000fea0003800000 */
.L_x_5895:
        /* <DEDUP_REMOVED lines=178> */
.L_x_5899:
[----:B------:R-:W-:Y:S05]  /*1150*/  BSYNC B1 ;  /* 0x0000000000017941 */ /* 0x000fea0003800000 */
.L_x_5898:
[----:B-----5:R-:W-:Y:S02]  /*1160*/  IMAD.MOV.U32 R34, RZ, RZ, R38 ;  /* 0x000000ffff227224 */ /* 0x020fe400078e0026 */
[----:B------:R-:W-:Y:S02]  /*1170*/  IMAD.MOV.U32 R35, RZ, RZ, R39 ;  /* 0x000000ffff237224 */ /* 0x000fe400078e0027 */
[----:B------:R-:W-:Y:S02]  /*1180*/  IMAD.MOV.U32 R32, RZ, RZ, R36 ;  /* 0x000000ffff207224 */ /* 0x000fe400078e0024 */
[----:B------:R-:W-:-:S07]  /*1190*/  IMAD.MOV.U32 R33, RZ, RZ, R37 ;  /* 0x000000ffff217224 */ /* 0x000fce00078e0025 */
.L_x_5897:
[----:B------:R-:W-:Y:S05]  /*11a0*/  BSYNC B0 ;  /* 0x0000000000007941 */ /* 0x000fea0003800000 */
.L_x_5896:
        /* <DEDUP_REMOVED lines=15> */
.L_x_5903:
[----:B------:R-:W-:Y:S05]  /*12a0*/  BSYNC B1 ;  /* 0x0000000000017941 */ /* 0x000fea0003800000 */
.L_x_5902:
[----:B-----5:R-:W-:Y:S02]  /*12b0*/  IMAD.MOV.U32 R38, RZ, RZ, R14 ;  /* 0x000000ffff267224 */ /* 0x020fe400078e000e */
[----:B------:R-:W-:Y:S02]  /*12c0*/  IMAD.MOV.U32 R39, RZ, RZ, R15 ;  /* 0x000000ffff277224 */ /* 0x000fe400078e000f */
[----:B------:R-:W-:Y:S02]  /*12d0*/  IMAD.MOV.U32 R36, RZ, RZ, R12 ;  /* 0x000000ffff247224 */ /* 0x000fe400078e000c */
[----:B------:R-:W-:-:S07]  /*12e0*/  IMAD.MOV.U32 R37, RZ, RZ, R13 ;  /* 0x000000ffff257224 */ /* 0x000fce00078e000d */
.L_x_5901:
[----:B------:R-:W-:Y:S05]  /*12f0*/  BSYNC B0 ;  /* 0x0000000000007941 */ /* 0x000fea0003800000 */
.L_x_5900:
        /* <DEDUP_REMOVED lines=15> */
.L_x_5907:
[----:B------:R-:W-:Y:S05]  /*13f0*/  BSYNC B1 ;  /* 0x0000000000017941 */ /* 0x000fea0003800000 */
.L_x_5906:
[----:B-----5:R-:W-:Y:S02]  /*1400*/  IMAD.MOV.U32 R42, RZ, RZ, R46 ;  /* 0x000000ffff2a7224 */ /* 0x020fe400078e002e */
[----:B------:R-:W-:Y:S02]  /*1410*/  IMAD.MOV.U32 R43, RZ, RZ, R47 ;  /* 0x000000ffff2b7224 */ /* 0x000fe400078e002f */
[----:B------:R-:W-:Y:S02]  /*1420*/  IMAD.MOV.U32 R40, RZ, RZ, R44 ;  /* 0x000000ffff287224 */ /* 0x000fe400078e002c */
[----:B------:R-:W-:-:S07]  /*1430*/  IMAD.MOV.U32 R41, RZ, RZ, R45 ;  /* 0x000000ffff297224 */ /* 0x000fce00078e002d */
.L_x_5905:
[----:B------:R-:W-:Y:S05]  /*1440*/  BSYNC B0 ;  /* 0x0000000000007941 */ /* 0x000fea0003800000 */
.L_x_5904:
        /* <DEDUP_REMOVED lines=13> */
.L_x_5911:
[----:B------:R-:W-:Y:S05]  /*1520*/  BSYNC B1 ;  /* 0x0000000000017941 */ /* 0x000fea0003800000 */
.L_x_5910:
[----:B-----5:R-:W-:Y:S02]  /*1530*/  IMAD.MOV.U32 R14, RZ, RZ, R50 ;  /* 0x000000ffff0e7224 */ /* 0x020fe400078e0032 */
[----:B------:R-:W-:Y:S02]  /*1540*/  IMAD.MOV.U32 R15, RZ, RZ, R51 ;  /* 0x000000ffff0f7224 */ /* 0x000fe400078e0033 */
[----:B------:R-:W-:Y:S02]  /*1550*/  IMAD.MOV.U32 R12, RZ, RZ, R48 ;  /* 0x000000ffff0c7224 */ /* 0x000fe400078e0030 */
[----:B------:R-:W-:-:S07]  /*1560*/  IMAD.MOV.U32 R13, RZ, RZ, R49 ;  /* 0x000000ffff0d7224 */ /* 0x000fce00078e0031 */
.L_x_5909:
[----:B------:R-:W-:Y:S05]  /*1570*/  BSYNC B0 ;  /* 0x0000000000007941 */ /* 0x000fea0003800000 */
.L_x_5908:
        /* <DEDUP_REMOVED lines=15> */
.L_x_5915:
[----:B------:R-:W-:Y:S05]  /*1670*/  BSYNC B1 ;  /* 0x0000000000017941 */ /* 0x000fea0003800000 */
.L_x_5914:
[----:B-----5:R-:W-:Y:S02]  /*1680*/  IMAD.MOV.U32 R46, RZ, RZ, R18 ;  /* 0x000000ffff2e7224 */ /* 0x020fe400078e0012 */
[----:B------:R-:W-:Y:S02]  /*1690*/  IMAD.MOV.U32 R47, RZ, RZ, R19 ;  /* 0x000000ffff2f7224 */ /* 0x000fe400078e0013 */
[----:B------:R-:W-:Y:S02]  /*16a0*/  IMAD.MOV.U32 R44, RZ, RZ, R16 ;  /* 0x000000ffff2c7224 */ /* 0x000fe400078e0010 */
[----:B------:R-:W-:-:S07]  /*16b0*/  IMAD.MOV.U32 R45, RZ, RZ, R17 ;  /* 0x000000ffff2d7224 */ /* 0x000fce00078e0011 */
.L_x_5913:
[----:B------:R-:W-:Y:S05]  /*16c0*/  BSYNC B0 ;  /* 0x0000000000007941 */ /* 0x000fea0003800000 */
.L_x_5912:
        /* <DEDUP_REMOVED lines=13> */
.L_x_5919:
[----:B------:R-:W-:Y:S05]  /*17a0*/  BSYNC B1 ;  /* 0x0000000000017941 */ /* 0x000fea0003800000 */
.L_x_5918:
[----:B-----5:R-:W-:Y:S02]  /*17b0*/  IMAD.MOV.U32 R48, RZ, RZ, R20 ;  /* 0x000000ffff307224 */ /* 0x020fe400078e0014 */
[----:B------:R-:W-:Y:S02]  /*17c0*/  IMAD.MOV.U32 R49, RZ, RZ, R21 ;  /* 0x000000ffff317224 */ /* 0x000fe400078e0015 */
[----:B------:R-:W-:Y:S02]  /*17d0*/  IMAD.MOV.U32 R50, RZ, RZ, R22 ;  /* 0x000000ffff327224 */ /* 0x000fe400078e0016 */
[----:B------:R-:W-:-:S07]  /*17e0*/  IMAD.MOV.U32 R51, RZ, RZ, R23 ;  /* 0x000000ffff337224 */ /* 0x000fce00078e0017 */
.L_x_5917:
[----:B------:R-:W-:Y:S05]  /*17f0*/  BSYNC B0 ;  /* 0x0000000000007941 */ /* 0x000fea0003800000 */
.L_x_5916:
        /* <DEDUP_REMOVED lines=15> */
.L_x_5923:
[----:B------:R-:W-:Y:S05]  /*18f0*/  BSYNC B1 ;  /* 0x0000000000017941 */ /* 0x000fea0003800000 */
.L_x_5922:
[----:B-----5:R-:W-:Y:S02]  /*1900*/  IMAD.MOV.U32 R20, RZ, RZ, R24 ;  /* 0x000000ffff147224 */ /* 0x020fe400078e0018 */
[----:B------:R-:W-:Y:S02]  /*1910*/  IMAD.MOV.U32 R21, RZ, RZ, R25 ;  /* 0x000000ffff157224 */ /* 0x000fe400078e0019 */
[----:B------:R-:W-:Y:S02]  /*1920*/  IMAD.MOV.U32 R22, RZ, RZ, R26 ;  /* 0x000000ffff167224 */ /* 0x000fe400078e001a */
[----:B------:R-:W-:-:S07]  /*1930*/  IMAD.MOV.U32 R23, RZ, RZ, R27 ;  /* 0x000000ffff177224 */ /* 0x000fce00078e001b */
.L_x_5921:
[----:B------:R-:W-:Y:S05]  /*1940*/  BSYNC B0 ;  /* 0x0000000000007941 */ /* 0x000fea0003800000 */
.L_x_5920:
        /* <DEDUP_REMOVED lines=13> */
.L_x_5927:
[----:B------:R-:W-:Y:S05]  /*1a20*/  BSYNC B1 ;  /* 0x0000000000017941 */ /* 0x000fea0003800000 */
.L_x_5926:
[----:B-----5:R-:W-:Y:S02]  /*1a30*/  IMAD.MOV.U32 R16, RZ, RZ, R28 ;  /* 0x000000ffff107224 */ /* 0x020fe400078e001c */
[----:B------:R-:W-:Y:S02]  /*1a40*/  IMAD.MOV.U32 R17, RZ, RZ, R29 ;  /* 0x000000ffff117224 */ /* 0x000fe400078e001d */
[----:B------:R-:W-:Y:S02]  /*1a50*/  IMAD.MOV.U32 R18, RZ, RZ, R30 ;  /* 0x000000ffff127224 */ /* 0x000fe400078e001e */
[----:B------:R-:W-:-:S07]  /*1a60*/  IMAD.MOV.U32 R19, RZ, RZ, R31 ;  /* 0x000000ffff137224 */ /* 0x000fce00078e001f */
.L_x_5925:
[----:B------:R-:W-:Y:S05]  /*1a70*/  BSYNC B0 ;  /* 0x0000000000007941 */ /* 0x000fea0003800000 */
.L_x_5924:
        /* <DEDUP_REMOVED lines=22> */
.L_x_5930:
[----:B------:R-:W-:-:S13]  /*1be0*/  ISETP.GE.AND P0, PT, R11, R2, PT ;  /* 0x000000020b00720c */ /* 0x000fda0003f06270 */
[----:B------:R-:W-:Y:S05]  /*1bf0*/  @P0 BRA `(.L_x_5932) ;  /* 0x0000000000300947 */ /* 0x000fea0003800000 */
[----:B-1----:R-:W1:Y:S01]  /*1c00*/  LDC.64 R4, c[0x0][0x228] ;  /* 0x00008a00ff047b82 */ /* 0x002e620000000a00 */
[----:B------:R-:W-:Y:S02]  /*1c10*/  IMAD.IADD R3, R0, 0x1, R11 ;  /* 0x0000000100037824 */ /* 0x000fe400078e020b */
[----:B------:R-:W-:Y:S02]  /*1c20*/  VIADD R11, R11, 0x80 ;  /* 0x000000800b0b7836 */ /* 0x000fe40000000000 */
[----:B-1----:R-:W-:-:S05]  /*1c30*/  IMAD.WIDE.U32 R4, R3, 0x10, R4 ;  /* 0x0000001003047825 */ /* 0x002fca00078e0004 */
[----:B------:R2:W-:Y:S02]  /*1c40*/  STG.E.128 desc[UR4][R4.64], R12 ;  /* 0x0000000c04007986 */ /* 0x0005e4000c101d04 */
.L_x_5931:
[----:B------:R-:W-:-:S13]  /*1c50*/  ISETP.GE.AND P0, PT, R11, R2, PT ;  /* 0x000000020b00720c */ /* 0x000fda0003f06270 */
[----:B------:R-:W-:Y:S05]  /*1c60*/  @P0 BRA `(.L_x_5933) ;  /* 0x0000000000340947 */ /* 0x000fea0003800000 */
[----:B-12---:R-:W1:Y:S01]  /*1c70*/  LDC.64 R4, c[0x0][0x228] ;  /* 0x00008a00ff047b82 */ /* 0x006e620000000a00 */
[----:B------:R-:W-:Y:S02]  /*1c80*/  IMAD.IADD R3, R0, 0x1, R11 ;  /* 0x0000000100037824 */ /* 0x000fe400078e020b */
[----:B------:R-:W-:Y:S02]  /*1c90*/  VIADD R11, R11, 0x80 ;  /* 0x000000800b0b7836 */ /* 0x000fe40000000000 */
[----:B-1----:R-:W-:-:S05]  /*1ca0*/  IMAD.WIDE.U32 R4, R3, 0x10, R4 ;  /* 0x0000001003047825 */ /* 0x002fca00078e0004 */
[----:B------:R2:W-:Y:S02]  /*1cb0*/  STG.E.128 desc[UR4][R4.64], R44 ;  /* 0x0000002c04007986 */ /* 0x0005e4000c101d04 */
.L_x_5932:
        /* <DEDUP_REMOVED lines=8> */
.L_x_5933:
[----:B------:R-:W-:Y:S05]  /*1d40*/  BSYNC B1 ;  /* 0x0000000000017941 */ /* 0x000fea0003800000 */
.L_x_5929:
[----:B------:R-:W-:-:S13]  /*1d50*/  ISETP.GE.AND P0, PT, R11, R2, PT ;  /* 0x000000020b00720c */ /* 0x000fda0003f06270 */
[----:B-123--:R-:W1:Y:S01]  /*1d60*/  @!P0 LDC.64 R4, c[0x0][0x228] ;  /* 0x00008a00ff048b82 */ /* 0x00ee620000000a00 */
[----:B------:R-:W-:Y:S02]  /*1d70*/  @!P0 IMAD.IADD R3, R0, 0x1, R11 ;  /* 0x0000000100038824 */ /* 0x000fe400078e020b */
[----:B------:R-:W-:Y:S02]  /*1d80*/  @!P0 VIADD R11, R11, 0x80 ;  /* 0x000000800b0b8836 */ /* 0x000fe40000000000 */
[----:B-1----:R-:W-:-:S05]  /*1d90*/  @!P0 IMAD.WIDE.U32 R4, R3, 0x10, R4 ;  /* 0x0000001003048825 */ /* 0x002fca00078e0004 */
[----:B------:R3:W-:Y:S02]  /*1da0*/  @!P0 STG.E.128 desc[UR4][R4.64], R20 ;  /* 0x0000001404008986 */ /* 0x0007e4000c101d04 */
.L_x_5934:
[----:B------:R-:W-:Y:S05]  /*1db0*/  BSYNC B0 ;  /* 0x0000000000007941 */ /* 0x000fea0003800000 */
.L_x_5928:
        /* <DEDUP_REMOVED lines=8> */
.L_x_5935:
        /* <DEDUP_REMOVED lines=12> */
.L_x_28028:


//--------------------- .text._ZN2at6native18elementwise_kernelILi128ELi4EZNS0_15gpu_kernel_implIZZZNS0_28launch_masked_scatter_kernelERKNS_10TensorBaseES5_S5_S5_ENKUlvE_clEvENKUlvE5_clEvEUlfblE_EEvRNS_18TensorIteratorBaseERKT_EUliE_EEviT1_ --------------------------
	.section	.text._ZN2at6native18elementwise_kernelILi128ELi4EZNS0_15gpu_kernel_implIZZZNS0_28launch_masked_scatter_kernelERKNS_10TensorBaseES5_S5_S5_ENKUlvE_clEvENKUlvE5_clEvEUlfblE_EEvRNS_18TensorIteratorBaseERKT_EUliE_EEviT1_,"ax",@progbits
	.align	128
        .global         _ZN2at6native18elementwise_kernelILi128ELi4EZNS0_15gpu_kernel_implIZZZNS0_28launch_masked_scatter_kernelERKNS_10TensorBaseES5_S5_S5_ENKUlvE_clEvENKUlvE5_clEvEUlfblE_EEvRNS_18TensorIteratorBaseERKT_EUliE_EEviT1_
        .type           _ZN2at6native18elementwise_kernelILi128ELi4EZNS0_15gpu_kernel_implIZZZNS0_28launch_masked_scatter_kernelERKNS_10TensorBaseES5_S5_S5_ENKUlvE_clEvENKUlvE5_clEvEUlfblE_EEvRNS_18TensorIteratorBaseERKT_EUliE_EEviT1_,@function
        .size           _ZN2at6native18elementwise_kernelILi128ELi4EZNS0_15gpu_kernel_implIZZZNS0_28launch_masked_scatter_kernelERKNS_10TensorBaseES5_S5_S5_ENKUlvE_clEvENKUlvE5_clEvEUlfblE_EEvRNS_18TensorIteratorBaseERKT_EUliE_EEviT1_,(.L_x_28029 - _ZN2at6native18elementwise_kernelILi128ELi4EZNS0_15gpu_kernel_implIZZZNS0_28launch_masked_scatter_kernelERKNS_10TensorBaseES5_S5_S5_ENKUlvE_clEvENKUlvE5_clEvEUlfblE_EEvRNS_18TensorIteratorBaseERKT_EUliE_EEviT1_)
        .other          _ZN2at6native18elementwise_kernelILi128ELi4EZNS0_15gpu_kernel_implIZZZNS0_28launch_masked_scatter_kernelERKNS_10TensorBaseES5_S5_S5_ENKUlvE_clEvENKUlvE5_clEvEUlfblE_EEvRNS_18TensorIteratorBaseERKT_EUliE_EEviT1_,@"STO_CUDA_ENTRY STV_DEFAULT"
_ZN2at6native18elementwise_kernelILi128ELi4EZNS0_15gpu_kernel_implIZZZNS0_28launch_masked_scatter_kernelERKNS_10TensorBaseES5_S5_S5_ENKUlvE_clEvENKUlvE5_clEvEUlfblE_EEvRNS_18TensorIteratorBaseERKT_EUliE_EEviT1_:
.text._ZN2at6native18elementwise_kernelILi128ELi4EZNS0_15gpu_kernel_implIZZZNS0_28launch_masked_scatter_kernelERKNS_10TensorBaseES5_S5_S5_ENKUlvE_clEvENKUlvE5_clEvEUlfblE_EEvRNS_18TensorIteratorBaseERKT_EUliE_EEviT1_:
        /* <DEDUP_REMOVED lines=10> */
[----:B------:R-:W-:Y:S01]  /*00a0*/  CS2R R24, SRZ ;  /* 0x0000000000187805 */ /* 0x000fe2000001ff00 */
        /* <DEDUP_REMOVED lines=378> */
.L_x_5938:
        /* <DEDUP_REMOVED lines=20> */
[----:B--2---:R0:W1:Y:S01]  /*1990*/  I2F.S16 R22, R2 ;  /* 0x0000000200167306 */ /* 0x0040620000101400 */
[----:B------:R-:W-:Y:S05]  /*19a0*/  BRA `(.L_x_5945) ;  /* 0x0000000c00387947 */ /* 0x000fea0003800000 */
.L_x_5943:
[----:B------:R-:W2:Y:S02]  /*19b0*/  LDG.E.U8 R2, desc[UR36][R2.64] ;  /* 0x0000002402027981 */ /* 0x000ea4000c1e1100 */
[----:B--2---:R-:W-:Y:S01]  /*19c0*/  I2FP.F32.U32 R22, R2 ;  /* 0x0000000200167245 */ /* 0x004fe20000201000 */
[----:B------:R-:W-:Y:S06]  /*19d0*/  BRA `(.L_x_5945) ;  /* 0x0000000c002c7947 */ /* 0x000fec0003800000 */
.L_x_5942:
[----:B------:R-:W-:-:S13]  /*19e0*/  ISETP.NE.AND P0, PT, R4, 0x2, PT ;  /* 0x000000020400780c */ /* 0x000fda0003f05270 */
[----:B------:R-:W-:Y:S05]  /*19f0*/  @!P0 BRA `(.L_x_5946) ;  /* 0x0000000000288947 */ /* 0x000fea0003800000 */
[----:B------:R-:W-:-:S13]  /*1a00*/  ISETP.NE.AND P0, PT, R4, 0x3, PT ;  /* 0x000000030400780c */ /* 0x000fda0003f05270 */
[----:B------:R-:W-:Y:S05]  /*1a10*/  @!P0 BRA `(.L_x_5947) ;  /* 0x0000000000148947 */ /* 0x000fea0003800000 */
[----:B------:R-:W-:-:S13]  /*1a20*/  ISETP.NE.AND P0, PT, R4, 0x4, PT ;  /* 0x000000040400780c */ /* 0x000fda0003f05270 */
[----:B------:R-:W-:Y:S05]  /*1a30*/  @P0 BRA `(.L_x_5944) ;  /* 0x0000000800b80947 */ /* 0x000fea0003800000 */
[----:B------:R-:W2:Y:S02]  /*1a40*/  LDG.E.64 R22, desc[UR36][R2.64] ;  /* 0x0000002402167981 */ /* 0x000ea4000c1e1b00 */
[----:B--2---:R4:W0:Y:S01]  /*1a50*/  I2F.S64 R22, R22 ;  /* 0x0000001600167312 */ /* 0x0048220000301400 */
[----:B------:R-:W-:Y:S05]  /*1a60*/  BRA `(.L_x_5945) ;  /* 0x0000000c00087947 */ /* 0x000fea0003800000 */
.L_x_5947:
[----:B------:R-:W2:Y:S02]  /*1a70*/  LDG.E R2, desc[UR36][R2.64] ;  /* 0x0000002402027981 */ /* 0x000ea4000c1e1900 */
[----:B--2---:R-:W-:Y:S01]  /*1a80*/  I2FP.F32.S32 R22, R2 ;  /* 0x0000000200167245 */ /* 0x004fe20000201400 */
[----:B------:R-:W-:Y:S06]  /*1a90*/  BRA `(.L_x_5945) ;  /* 0x0000000800fc7947 */ /* 0x000fec0003800000 */
.L_x_5946:
[----:B------:R-:W2:Y:S02]  /*1aa0*/  LDG.E.U16 R2, desc[UR36][R2.64] ;  /* 0x0000002402027981 */ /* 0x000ea4000c1e1500 */
[----:B--2---:R0:W1:Y:S01]  /*1ab0*/  I2F.S16 R22, R2 ;  /* 0x0000000200167306 */ /* 0x0040620000101400 */
[----:B------:R-:W-:Y:S05]  /*1ac0*/  BRA `(.L_x_5945) ;  /* 0x0000000800f07947 */ /* 0x000fea0003800000 */
.L_x_5941:
[----:B------:R-:W-:-:S13]  /*1ad0*/  ISETP.GT.AND P0, PT, R4, 0x6, PT ;  /* 0x000000060400780c */ /* 0x000fda0003f04270 */
[----:B------:R-:W-:Y:S05]  /*1ae0*/  @P0 BRA `(.L_x_5948) ;  /* 0x0000000000240947 */ /* 0x000fea0003800000 */
[----:B------:R-:W-:-:S13]  /*1af0*/  ISETP.NE.AND P0, PT, R4, 0x5, PT ;  /* 0x000000050400780c */ /* 0x000fda0003f05270 */
[----:B------:R-:W-:Y:S05]  /*1b00*/  @!P0 BRA `(.L_x_5949) ;  /* 0x0000000000108947 */ /* 0x000fea0003800000 */
[----:B------:R-:W-:-:S13]  /*1b10*/  ISETP.NE.AND P0, PT, R4, 0x6, PT ;  /* 0x000000060400780c */ /* 0x000fda0003f05270 */
[----:B------:R-:W-:Y:S05]  /*1b20*/  @P0 BRA `(.L_x_5944) ;  /* 0x00000008007c0947 */ /* 0x000fea0003800000 */
[----:B------:R2:W5:Y:S01]  /*1b30*/  LDG.E R22, desc[UR36][R2.64] ;  /* 0x0000002402167981 */ /* 0x000562000c1e1900 */
[----:B------:R-:W-:Y:S05]  /*1b40*/  BRA `(.L_x_5945) ;  /* 0x0000000800d07947 */ /* 0x000fea0003800000 */
.L_x_5949:
[----:B------:R-:W2:Y:S02]  /*1b50*/  LDG.E.U16 R2, desc[UR36][R2.64] ;  /* 0x0000002402027981 */ /* 0x000ea4000c1e1500 */
[----:B--2---:R-:W-:Y:S01]  /*1b60*/  HADD2.F32 R22, -RZ, R2.H0_H0 ;  /* 0x20000002ff167230 */ /* 0x004fe20000004100 */
[----:B------:R-:W-:Y:S06]  /*1b70*/  BRA `(.L_x_5945) ;  /* 0x0000000800c47947 */ /* 0x000fec0003800000 */
.L_x_5948:
[----:B------:R-:W-:-:S13]  /*1b80*/  ISETP.NE.AND P0, PT, R4, 0x7, PT ;  /* 0x000000070400780c */ /* 0x000fda0003f05270 */
[----:B------:R-:W-:Y:S05]  /*1b90*/  @!P0 BRA `(.L_x_5950) ;  /* 0x0000000000248947 */ /* 0x000fea0003800000 */
[----:B------:R-:W-:-:S13]  /*1ba0*/  ISETP.NE.AND P0, PT, R4, 0x8, PT ;  /* 0x000000080400780c */ /* 0x000fda0003f05270 */
[----:B------:R-:W-:Y:S05]  /*1bb0*/  @!P0 BRA `(.L_x_5951) ;  /* 0x0000000000108947 */ /* 0x000fea0003800000 */
[----:B------:R-:W-:-:S13]  /*1bc0*/  ISETP.NE.AND P0, PT, R4, 0x9, PT ;  /* 0x000000090400780c */ /* 0x000fda0003f05270 */
[----:B------:R-:W-:Y:S05]  /*1bd0*/  @P0 BRA `(.L_x_5944) ;  /* 0x0000000800500947 */ /* 0x000fea0003800000 */
[----:B------:R3:W5:Y:S01]  /*1be0*/  LDG.E R22, desc[UR36][R2.64] ;  /* 0x0000002402167981 */ /* 0x000762000c1e1900 */
[----:B------:R-:W-:Y:S05]  /*1bf0*/  BRA `(.L_x_5945) ;  /* 0x0000000800a47947 */ /* 0x000fea0003800000 */
.L_x_5951:
[----:B------:R-:W2:Y:S02]  /*1c00*/  LDG.E.U16 R2, desc[UR36][R2.64] ;  /* 0x0000002402027981 */ /* 0x000ea4000c1e1500 */
[----:B--2---:R-:W-:Y:S01]  /*1c10*/  HADD2.F32 R22, -RZ, R2.H0_H0 ;  /* 0x20000002ff167230 */ /* 0x004fe20000004100 */
[----:B------:R-:W-:Y:S06]  /*1c20*/  BRA `(.L_x_5945) ;  /* 0x0000000800987947 */ /* 0x000fec0003800000 */
.L_x_5950:
[----:B------:R-:W2:Y:S01]  /*1c30*/  LDG.E.64 R2, desc[UR36][R2.64] ;  /* 0x0000002402027981 */ /* 0x000ea2000c1e1b00 */
[----:B------:R-:W-:Y:S01]  /*1c40*/  UMOV UR4, 0xf0000000 ;  /* 0xf000000000047882 */ /* 0x000fe20000000000 */
[----:B------:R-:W-:Y:S01]  /*1c50*/  UMOV UR5, 0x380fffff ;  /* 0x380fffff00057882 */ /* 0x000fe20000000000 */
[----:B--2---:R-:W0:Y:S01]  /*1c60*/  F2F.F32.F64 R22, R2 ;  /* 0x0000000200167310 */ /* 0x004e220000301000 */
[----:B------:R-:W-:-:S14]  /*1c70*/  DSETP.GEU.AND P0, PT, |R2|, UR4, PT ;  /* 0x0000000402007e2a */ /* 0x000fdc000bf0e200 */
[----:B0-----:R-:W-:Y:S01]  /*1c80*/  @!P0 FMUL R22, R22, 1.175494350822287508e-38 ;  /* 0x0080000016168820 */ /* 0x001fe20000400000 */
[----:B------:R-:W-:Y:S06]  /*1c90*/  BRA `(.L_x_5945) ;  /* 0x00000008007c7947 */ /* 0x000fec0003800000 */
.L_x_5940:
        /* <DEDUP_REMOVED lines=10> */
[----:B------:R-:W-:Y:S01]  /*1d40*/  FSEL R22, RZ, 1, !P0 ;  /* 0x3f800000ff167808 */ /* 0x000fe20004000000 */
[----:B------:R-:W-:Y:S08]  /*1d50*/  BRA `(.L_x_5945) ;  /* 0x00000008004c7947 */ /* 0x000ff00003800000 */
.L_x_5954:
[----:B------:R-:W2:Y:S01]  /*1d60*/  LDG.E.64 R2, desc[UR36][R2.64] ;  /* 0x0000002402027981 */ /* 0x000ea2000c1e1b00 */
[----:B------:R-:W-:Y:S01]  /*1d70*/  UMOV UR4, 0xf0000000 ;  /* 0xf000000000047882 */ /* 0x000fe20000000000 */
[----:B------:R-:W-:Y:S01]  /*1d80*/  UMOV UR5, 0x380fffff ;  /* 0x380fffff00057882 */ /* 0x000fe20000000000 */
[----:B--2---:R-:W0:Y:S01]  /*1d90*/  F2F.F32.F64 R22, R2 ;  /* 0x0000000200167310 */ /* 0x004e220000301000 */
[----:B------:R-:W-:-:S14]  /*1da0*/  DSETP.GEU.AND P0, PT, |R2|, UR4, PT ;  /* 0x0000000402007e2a */ /* 0x000fdc000bf0e200 */
[----:B0-----:R-:W-:Y:S01]  /*1db0*/  @!P0 FMUL R22, R22, 1.175494350822287508e-38 ;  /* 0x0080000016168820 */ /* 0x001fe20000400000 */
[----:B------:R-:W-:Y:S06]  /*1dc0*/  BRA `(.L_x_5945) ;  /* 0x0000000800307947 */ /* 0x000fec0003800000 */
.L_x_5953:
        /* <DEDUP_REMOVED lines=26> */
.L_x_5956:
        /* <DEDUP_REMOVED lines=13> */
.L_x_5955:
[----:B------:R-:W2:Y:S02]  /*2040*/  LDG.E.U16 R2, desc[UR36][R2.64] ;  /* 0x0000002402027981 */ /* 0x000ea4000c1e1500 */
[----:B--2---:R-:W-:Y:S01]  /*2050*/  IMAD.U32 R22, R2, 0x10000, RZ ;  /* 0x0001000002167824 */ /* 0x004fe200078e00ff */
[----:B------:R-:W-:Y:S06]  /*2060*/  BRA `(.L_x_5945) ;  /* 0x0000000400887947 */ /* 0x000fec0003800000 */
.L_x_5952:
        /* <DEDUP_REMOVED lines=9> */
[----:B--2---:R-:W-:Y:S01]  /*2100*/  I2FP.F32.U32 R22, R2 ;  /* 0x0000000200167245 */ /* 0x004fe20000201000 */
[----:B------:R-:W-:Y:S06]  /*2110*/  BRA `(.L_x_5945) ;  /* 0x00000004005c7947 */ /* 0x000fec0003800000 */
.L_x_5959:
[----:B------:R-:W2:Y:S01]  /*2120*/  LDG.E.U8 R2, desc[UR36][R2.64] ;  /* 0x0000002402027981 */ /* 0x000ea2000c1e1100 */
        /* <DEDUP_REMOVED lines=19> */
.L_x_5961:
[----:B------:R-:W-:Y:S05]  /*2260*/  BSYNC B0 ;  /* 0x0000000000007941 */ /* 0x000fea0003800000 */
.L_x_5960:
[----:B------:R-:W-:Y:S01]  /*2270*/  IMAD.SHL.U32 R2, R2, 0x100000, RZ ;  /* 0x0010000002027824 */ /* 0x000fe200078e00ff */
[----:B------:R-:W-:-:S04]  /*2280*/  LEA R3, R0, 0x3b800000, 0x17 ;  /* 0x3b80000000037811 */ /* 0x000fc800078eb8ff */
[----:B------:R-:W-:Y:S01]  /*2290*/  LOP3.LUT R22, R3, R2, R22, 0xfe, !PT ;  /* 0x0000000203167212 */ /* 0x000fe200078efe16 */
[----:B------:R-:W-:Y:S06]  /*22a0*/  BRA `(.L_x_5945) ;  /* 0x0000000000f87947 */ /* 0x000fec0003800000 */
.L_x_5958:
        /* <DEDUP_REMOVED lines=20> */
.L_x_5963:
[----:B------:R-:W-:Y:S05]  /*23f0*/  BSYNC B0 ;  /* 0x0000000000007941 */ /* 0x000fea0003800000 */
.L_x_5962:
[----:B------:R-:W-:Y:S01]  /*2400*/  IMAD.SHL.U32 R2, R2, 0x200000, RZ ;  /* 0x0020000002027824 */ /* 0x000fe200078e00ff */
[----:B------:R-:W-:-:S04]  /*2410*/  LEA R3, R0, 0x37800000, 0x17 ;  /* 0x3780000000037811 */ /* 0x000fc800078eb8ff */
[----:B------:R-:W-:Y:S01]  /*2420*/  LOP3.LUT R22, R3, R2, R22, 0xfe, !PT ;  /* 0x0000000203167212 */ /* 0x000fe200078efe16 */
[----:B------:R-:W-:Y:S06]  /*2430*/  BRA `(.L_x_5945) ;  /* 0x0000000000947947 */ /* 0x000fec0003800000 */
.L_x_5957:
[----:B------:R-:W-:-:S13]  /*2440*/  ISETP.NE.AND P0, PT, R4, 0x1c, PT ;  /* 0x0000001c0400780c */ /* 0x000fda0003f05270 */
[----:B------:R-:W-:Y:S05]  /*2450*/  @!P0 BRA `(.L_x_5964) ;  /* 0x0000000000848947 */ /* 0x000fea0003800000 */
[----:B------:R-:W-:-:S13]  /*2460*/  ISETP.NE.AND P0, PT, R4, 0x1d, PT ;  /* 0x0000001d0400780c */ /* 0x000fda0003f05270 */
[----:B------:R-:W-:Y:S05]  /*2470*/  @!P0 BRA `(.L_x_5965) ;  /* 0x0000000000708947 */ /* 0x000fea0003800000 */
[----:B------:R-:W-:-:S13]  /*2480*/  ISETP.NE.AND P0, PT, R4, 0x2c, PT ;  /* 0x0000002c0400780c */ /* 0x000fda0003f05270 */
[----:B------:R-:W-:Y:S05]  /*2490*/  @P0 BRA `(.L_x_5944) ;  /* 0x0000000000200947 */ /* 0x000fea0003800000 */
[----:B------:R-:W2:Y:S01]  /*24a0*/  LDG.E.U8 R2, desc[UR36][R2.64] ;  /* 0x0000002402027981 */ /* 0x000ea2000c1e1100 */
[----:B------:R-:W-:Y:S01]  /*24b0*/  IMAD.MOV.U32 R22, RZ, RZ, 0x400000 ;  /* 0x00400000ff167424 */ /* 0x000fe200078e00ff */
[----:B--2---:R-:W-:-:S13]  /*24c0*/  ISETP.NE.AND P0, PT, R2, RZ, PT ;  /* 0x000000ff0200720c */ /* 0x004fda0003f05270 */
[----:B------:R-:W-:Y:S05]  /*24d0*/  @!P0 BRA `(.L_x_5945) ;  /* 0x00000000006c8947 */ /* 0x000fea0003800000 */
[----:B------:R-:W-:-:S13]  /*24e0*/  ISETP.NE.AND P0, PT, R2, 0xff, PT ;  /* 0x000000ff0200780c */ /* 0x000fda0003f05270 */
[----:B------:R-:W-:Y:S02]  /*24f0*/  @!P0 IMAD.MOV.U32 R22, RZ, RZ, 0x7f800001 ;  /* 0x7f800001ff168424 */ /* 0x000fe400078e00ff */
[----:B------:R-:W-:Y:S01]  /*2500*/  @P0 IMAD.SHL.U32 R22, R2, 0x800000, RZ ;  /* 0x0080000002160824 */ /* 0x000fe200078e00ff */
[----:B------:R-:W-:Y:S06]  /*2510*/  BRA `(.L_x_5945) ;  /* 0x00000000005c7947 */ /* 0x000fec0003800000 */
.L_x_5944:
        /* <DEDUP_REMOVED lines=16> */
.L_x_5966:
[----:B------:R-:W-:Y:S01]  /*2620*/  IMAD.MOV.U32 R22, RZ, RZ, RZ ;  /* 0x000000ffff167224 */ /* 0x000fe200078e00ff */
[----:B------:R-:W-:Y:S06]  /*2630*/  BRA `(.L_x_5945) ;  /* 0x0000000000147947 */ /* 0x000fec0003800000 */
.L_x_5965:
[----:B------:R-:W2:Y:S02]  /*2640*/  LDG.E.64 R22, desc[UR36][R2.64] ;  /* 0x0000002402167981 */ /* 0x000ea4000c1e1b00 */
[----:B--2---:R0:W1:Y:S01]  /*2650*/  I2F.U64 R22, R22 ;  /* 0x0000001600167312 */ /* 0x0040620000301000 */
[----:B------:R-:W-:Y:S05]  /*2660*/  BRA `(.L_x_5945) ;  /* 0x0000000000087947 */ /* 0x000fea0003800000 */
.L_x_5964:
[----:B------:R-:W2:Y:S02]  /*2670*/  LDG.E R2, desc[UR36][R2.64] ;  /* 0x0000002402027981 */ /* 0x000ea4000c1e1900 */
[----:B--2---:R-:W-:-:S07]  /*2680*/  I2FP.F32.U32 R22, R2 ;  /* 0x0000000200167245 */ /* 0x004fce0000201000 */
.L_x_5945:
[----:B------:R-:W-:Y:S05]  /*2690*/  BSYNC B6 ;  /* 0x0000000000067941 */ /* 0x000fea0003800000 */
.L_x_5939:
[----:B------:R-:W4:Y:S01]  /*26a0*/  LDC.U8 R4, c[0x0][0x50a] ;  /* 0x00014280ff047b82 */ /* 0x000f220000000000 */
[----:B------:R-:W-:Y:S02]  /*26b0*/  ULDC.64 UR4, c[0x0][0x4e8] ;  /* 0x00013a0000047ab9 */ /* 0x000fe40000000a00 */
[----:B0-23--:R-:W-:-:S05]  /*26c0*/  IADD3 R2, P1, R25, UR4, RZ ;  /* 0x0000000419027c10 */ /* 0x00dfca000ff3e0ff */
[----:B------:R-:W-:Y:S01]  /*26d0*/  IMAD.X R3, RZ, RZ, UR5, P1 ;  /* 0x00000005ff037e24 */ /* 0x000fe200088e06ff */
[----:B----4-:R-:W-:-:S04]  /*26e0*/  PRMT R0, R4, 0x9910, RZ ;  /* 0x0000991004007816 */ /* 0x010fc800000000ff */
        /* <DEDUP_REMOVED lines=14> */
.L_x_5970:
[----:B------:R-:W2:Y:S02]  /*27d0*/  LDG.E.U8 R2, desc[UR36][R2.64] ;  /* 0x0000002402027981 */ /* 0x000ea4000c1e1100 */
[----:B--2---:R-:W-:-:S04]  /*27e0*/  ISETP.NE.AND P0, PT, R2, RZ, PT ;  /* 0x000000ff0200720c */ /* 0x004fc80003f05270 */
[----:B------:R-:W-:Y:S01]  /*27f0*/  P2R R23, PR, RZ, 0x1 ;  /* 0x00000001ff177803 */ /* 0x000fe20000000000 */
[----:B------:R-:W-:Y:S08]  /*2800*/  BRA `(.L_x_5972) ;  /* 0x0000000c00c47947 */ /* 0x000ff00003800000 */
.L_x_5969:
        /* <DEDUP_REMOVED lines=11> */
.L_x_5974:
[----:B------:R-:W2:Y:S02]  /*28c0*/  LDG.E R2, desc[UR36][R2.64] ;  /* 0x0000002402027981 */ /* 0x000ea4000c1e1900 */
[----:B--2---:R-:W-:-:S04]  /*28d0*/  ISETP.NE.AND P0, PT, R2, RZ, PT ;  /* 0x000000ff0200720c */ /* 0x004fc80003f05270 */
[----:B------:R-:W-:Y:S01]  /*28e0*/  P2R R23, PR, RZ, 0x1 ;  /* 0x00000001ff177803 */ /* 0x000fe20000000000 */
[----:B------:R-:W-:Y:S08]  /*28f0*/  BRA `(.L_x_5972) ;  /* 0x0000000c00887947 */ /* 0x000ff00003800000 */
.L_x_5973:
[----:B------:R-:W2:Y:S02]  /*2900*/  LDG.E.U16 R2, desc[UR36][R2.64] ;  /* 0x0000002402027981 */ /* 0x000ea4000c1e1500 */
[----:B--2---:R-:W-:-:S04]  /*2910*/  ISETP.NE.AND P0, PT, R2, RZ, PT ;  /* 0x000000ff0200720c */ /* 0x004fc80003f05270 */
[----:B------:R-:W-:Y:S01]  /*2920*/  P2R R23, PR, RZ, 0x1 ;  /* 0x00000001ff177803 */ /* 0x000fe20000000000 */
[----:B------:R-:W-:Y:S08]  /*2930*/  BRA `(.L_x_5972) ;  /* 0x0000000c00787947 */ /* 0x000ff00003800000 */
.L_x_5968:
        /* <DEDUP_REMOVED lines=10> */
.L_x_5976:
[----:B------:R-:W2:Y:S02]  /*29e0*/  LDG.E.U16 R0, desc[UR36][R2.64] ;  /* 0x0000002402007981 */ /* 0x000ea4000c1e1500 */
[----:B--2---:R-:W-:-:S05]  /*29f0*/  HADD2.F32 R0, -RZ, R0.H0_H0 ;  /* 0x20000000ff007230 */ /* 0x004fca0000004100 */
[----:B------:R-:W-:-:S04]  /*2a00*/  FSETP.NEU.FTZ.AND P0, PT, R0, RZ, PT ;  /* 0x000000ff0000720b */ /* 0x000fc80003f1d000 */
[----:B------:R-:W-:Y:S01]  /*2a10*/  P2R R23, PR, RZ, 0x1 ;  /* 0x00000001ff177803 */ /* 0x000fe20000000000 */
[----:B------:R-:W-:Y:S08]  /*2a20*/  BRA `(.L_x_5972) ;  /* 0x0000000c003c7947 */ /* 0x000ff00003800000 */
.L_x_5975:
        /* <DEDUP_REMOVED lines=12> */
.L_x_5978:
        /* <DEDUP_REMOVED lines=11> */
.L_x_5977:
[----:B------:R-:W2:Y:S02]  /*2ba0*/  LDG.E.64 R2, desc[UR36][R2.64] ;  /* 0x0000002402027981 */ /* 0x000ea4000c1e1b00 */
[----:B--2---:R-:W-:-:S06]  /*2bb0*/  DSETP.NEU.AND P0, PT, R2, RZ, PT ;  /* 0x000000ff0200722a */ /* 0x004fcc0003f0d000 */
[----:B------:R-:W-:Y:S01]  /*2bc0*/  P2R R23, PR, RZ, 0x1 ;  /* 0x00000001ff177803 */ /* 0x000fe20000000000 */
[----:B------:R-:W-:Y:S07]  /*2bd0*/  BRA `(.L_x_5972) ;  /* 0x0000000800d07947 */ /* 0x000fee0003800000 */
.L_x_5967:
        /* <DEDUP_REMOVED lines=12> */
.L_x_5981:
[----:B------:R-:W2:Y:S02]  /*2ca0*/  LDG.E.128 R4, desc[UR36][R2.64] ;  /* 0x0000002402047981 */ /* 0x000ea4000c1e1d00 */
[----:B--2---:R-:W-:-:S06]  /*2cb0*/  DSETP.NEU.AND P0, PT, R6, RZ, PT ;  /* 0x000000ff0600722a */ /* 0x004fcc0003f0d000 */
[----:B------:R-:W-:-:S06]  /*2cc0*/  DSETP.NEU.OR P0, PT, R4, RZ, P0 ;  /* 0x000000ff0400722a */ /* 0x000fcc000070d400 */
[----:B------:R-:W-:Y:S01]  /*2cd0*/  P2R R23, PR, RZ, 0x1 ;  /* 0x00000001ff177803 */ /* 0x000fe20000000000 */
[----:B------:R-:W-:Y:S07]  /*2ce0*/  BRA `(.L_x_5972) ;  /* 0x00000008008c7947 */ /* 0x000fee0003800000 */
.L_x_5980:
        /* <DEDUP_REMOVED lines=28> */
.L_x_5983:
        /* <DEDUP_REMOVED lines=15> */
.L_x_5982:
[----:B------:R-:W2:Y:S02]  /*2fa0*/  LDG.E.U16 R0, desc[UR36][R2.64] ;  /* 0x0000002402007981 */ /* 0x000ea4000c1e1500 */
[----:B--2---:R-:W-:-:S05]  /*2fb0*/  IMAD.U32 R0, R0, 0x10000, RZ ;  /* 0x0001000000007824 */ /* 0x004fca00078e00ff */
[----:B------:R-:W-:-:S04]  /*2fc0*/  FSETP.NEU.FTZ.AND P0, PT, R0, RZ, PT ;  /* 0x000000ff0000720b */ /* 0x000fc80003f1d000 */
[----:B------:R-:W-:Y:S01]  /*2fd0*/  P2R R23, PR, RZ, 0x1 ;  /* 0x00000001ff177803 */ /* 0x000fe20000000000 */
[----:B------:R-:W-:Y:S08]  /*2fe0*/  BRA `(.L_x_5972) ;  /* 0x0000000400cc7947 */ /* 0x000ff00003800000 */
.L_x_5979:
        /* <DEDUP_REMOVED lines=12> */
.L_x_5986:
        /* <DEDUP_REMOVED lines=21> */
.L_x_5990:
[----:B------:R-:W-:Y:S05]  /*3200*/  BSYNC B1 ;  /* 0x0000000000017941 */ /* 0x000fea0003800000 */
.L_x_5989:
[----:B------:R-:W-:Y:S01]  /*3210*/  LEA R3, R0, 0x3b800000, 0x17 ;  /* 0x3b80000000037811 */ /* 0x000fe200078eb8ff */
[----:B------:R-:W-:-:S05]  /*3220*/  IMAD.SHL.U32 R0, R2, 0x100000, RZ ;  /* 0x0010000002007824 */ /* 0x000fca00078e00ff */
[----:B------:R-:W-:-:S07]  /*3230*/  LOP3.LUT R0, R3, R0, R4, 0xfe, !PT ;  /* 0x0000000003007212 */ /* 0x000fce00078efe04 */
.L_x_5988:
[----:B------:R-:W-:Y:S05]  /*3240*/  BSYNC B0 ;  /* 0x0000000000007941 */ /* 0x000fea0003800000 */
.L_x_5987:
[----:B------:R-:W-:-:S04]  /*3250*/  FSETP.NEU.FTZ.AND P0, PT, R0, RZ, PT ;  /* 0x000000ff0000720b */ /* 0x000fc80003f1d000 */
[----:B------:R-:W-:Y:S01]  /*3260*/  P2R R23, PR, RZ, 0x1 ;  /* 0x00000001ff177803 */ /* 0x000fe20000000000 */
[----:B------:R-:W-:Y:S08]  /*3270*/  BRA `(.L_x_5972) ;  /* 0x0000000400287947 */ /* 0x000ff00003800000 */
.L_x_5985:
        /* <DEDUP_REMOVED lines=21> */
.L_x_5994:
[----:B------:R-:W-:Y:S05]  /*33d0*/  BSYNC B1 ;  /* 0x0000000000017941 */ /* 0x000fea0003800000 */
.L_x_5993:
[----:B------:R-:W-:Y:S01]  /*33e0*/  LEA R3, R0, 0x37800000, 0x17 ;  /* 0x3780000000037811 */ /* 0x000fe200078eb8ff */
[----:B------:R-:W-:-:S05]  /*33f0*/  IMAD.SHL.U32 R0, R2, 0x200000, RZ ;  /* 0x0020000002007824 */ /* 0x000fca00078e00ff */
[----:B------:R-:W-:-:S07]  /*3400*/  LOP3.LUT R0, R3, R0, R4, 0xfe, !PT ;  /* 0x0000000003007212 */ /* 0x000fce00078efe04 */
.L_x_5992:
[----:B------:R-:W-:Y:S05]  /*3410*/  BSYNC B0 ;  /* 0x0000000000007941 */ /* 0x000fea0003800000 */
.L_x_5991:
[----:B------:R-:W-:-:S04]  /*3420*/  FSETP.NEU.FTZ.AND P0, PT, R0, RZ, PT ;  /* 0x000000ff0000720b */ /* 0x000fc80003f1d000 */
[----:B------:R-:W-:Y:S01]  /*3430*/  P2R R23, PR, RZ, 0x1 ;  /* 0x00000001ff177803 */ /* 0x000fe20000000000 */
[----:B------:R-:W-:Y:S08]  /*3440*/  BRA `(.L_x_5972) ;  /* 0x0000000000b47947 */ /* 0x000ff00003800000 */
.L_x_5984:
        /* <DEDUP_REMOVED lines=14> */
.L_x_5998:
[----:B------:R-:W-:Y:S05]  /*3530*/  BSYNC B0 ;  /* 0x0000000000007941 */ /* 0x000fea0003800000 */
.L_x_5997:
[----:B------:R-:W-:-:S04]  /*3540*/  FSETP.NEU.FTZ.AND P0, PT, R0, RZ, PT ;  /* 0x000000ff0000720b */ /* 0x000fc80003f1d000 */
[----:B------:R-:W-:Y:S01]  /*3550*/  P2R R23, PR, RZ, 0x1 ;  /* 0x00000001ff177803 */ /* 0x000fe20000000000 */
[----:B------:R-:W-:Y:S08]  /*3560*/  BRA `(.L_x_5972) ;  /* 0x00000000006c7947 */ /* 0x000ff00003800000 */
.L_x_5971:
        /* <DEDUP_REMOVED lines=16> */
.L_x_5999:
[----:B------:R-:W-:-:S04]  /*3670*/  PLOP3.LUT P0, PT, PT, PT, PT, 0x8, 0x0 ;  /* 0x000000000000781c */ /* 0x000fc80003f0e170 */
[----:B------:R-:W-:Y:S01]  /*3680*/  P2R R23, PR, RZ, 0x1 ;  /* 0x00000001ff177803 */ /* 0x000fe20000000000 */
[----:B------:R-:W-:Y:S08]  /*3690*/  BRA `(.L_x_5972) ;  /* 0x0000000000207947 */ /* 0x000ff00003800000 */
.L_x_5996:
[----:B------:R-:W2:Y:S02]  /*36a0*/  LDG.E.64 R2, desc[UR36][R2.64] ;  /* 0x0000002402027981 */ /* 0x000ea4000c1e1b00 */
[----:B--2---:R-:W-:-:S04]  /*36b0*/  ISETP.NE.U32.AND P0, PT, R2, RZ, PT ;  /* 0x000000ff0200720c */ /* 0x004fc80003f05070 */
[----:B------:R-:W-:-:S04]  /*36c0*/  ISETP.NE.AND.EX P0, PT, R3, RZ, PT, P0 ;  /* 0x000000ff0300720c */ /* 0x000fc80003f05300 */
[----:B------:R-:W-:Y:S01]  /*36d0*/  P2R R23, PR, RZ, 0x1 ;  /* 0x00000001ff177803 */ /* 0x000fe20000000000 */
[----:B------:R-:W-:Y:S08]  /*36e0*/  BRA `(.L_x_5972) ;  /* 0x00000000000c7947 */ /* 0x000ff00003800000 */
.L_x_5995:
[----:B------:R-:W2:Y:S02]  /*36f0*/  LDG.E R2, desc[UR36][R2.64] ;  /* 0x0000002402027981 */ /* 0x000ea4000c1e1900 */
[----:B--2---:R-:W-:-:S04]  /*3700*/  ISETP.NE.AND P0, PT, R2, RZ, PT ;  /* 0x000000ff0200720c */ /* 0x004fc80003f05270 */
[----:B------:R-:W-:-:S09]  /*3710*/  P2R R23, PR, RZ, 0x1 ;  /* 0x00000001ff177803 */ /* 0x000fd20000000000 */
.L_x_5972:
        /* <DEDUP_REMOVED lines=18> */
.L_x_6003:
[----:B------:R0:W5:Y:S01]  /*3840*/  LDG.E.U8 R2, desc[UR36][R24.64] ;  /* 0x0000002418027981 */ /* 0x000162000c1e1100 */
[----:B------:R-:W-:Y:S01]  /*3850*/  IMAD.MOV.U32 R3, RZ, RZ, RZ ;  /* 0x000000ffff037224 */ /* 0x000fe200078e00ff */
[----:B------:R-:W-:Y:S06]  /*3860*/  BRA `(.L_x_6005) ;  /* 0x0000000c00487947 */ /* 0x000fec0003800000 */
.L_x_6002:
        /* <DEDUP_REMOVED lines=8> */
.L_x_6007:
[----:B------:R-:W2:Y:S02]  /*38f0*/  LDG.E R2, desc[UR36][R24.64] ;  /* 0x0000002418027981 */ /* 0x000ea4000c1e1900 */
[----:B--2---:R-:W-:Y:S01]  /*3900*/  SHF.R.S32.HI R3, RZ, 0x1f, R2 ;  /* 0x0000001fff037819 */ /* 0x004fe20000011402 */
[----:B------:R-:W-:Y:S06]  /*3910*/  BRA `(.L_x_6005) ;  /* 0x0000000c001c7947 */ /* 0x000fec0003800000 */
.L_x_6006:
[----:B------:R-:W2:Y:S02]  /*3920*/  LDG.E.S16 R2, desc[UR36][R24.64] ;  /* 0x0000002418027981 */ /* 0x000ea4000c1e1700 */
[----:B--2---:R-:W-:Y:S01]  /*3930*/  SHF.R.S32.HI R3, RZ, 0x1f, R2 ;  /* 0x0000001fff037819 */ /* 0x004fe20000011402 */
[----:B------:R-:W-:Y:S06]  /*3940*/  BRA `(.L_x_6005) ;  /* 0x0000000c00107947 */ /* 0x000fec0003800000 */
.L_x_6001:
        /* <DEDUP_REMOVED lines=9> */
.L_x_6009:
[----:B------:R-:W2:Y:S02]  /*39e0*/  LDG.E.U16 R24, desc[UR36][R24.64] ;  /* 0x0000002418187981 */ /* 0x000ea4000c1e1500 */
[----:B--2---:R-:W-:-:S06]  /*39f0*/  HADD2.F32 R2, -RZ, R24.H0_H0 ;  /* 0x20000018ff027230 */ /* 0x004fcc0000004100 */
[----:B------:R-:W0:Y:S01]  /*3a00*/  F2I.S64.TRUNC R2, R2 ;  /* 0x0000000200027311 */ /* 0x000e22000020d900 */
[----:B------:R-:W-:Y:S05]  /*3a10*/  BRA `(.L_x_6005) ;  /* 0x0000000800dc7947 */ /* 0x000fea0003800000 */
.L_x_6008:
        /* <DEDUP_REMOVED lines=9> */
.L_x_6011:
[----:B------:R-:W2:Y:S02]  /*3ab0*/  LDG.E.U16 R24, desc[UR36][R24.64] ;  /* 0x0000002418187981 */ /* 0x000ea4000c1e1500 */
[----:B--2---:R-:W-:-:S06]  /*3ac0*/  HADD2.F32 R2, -RZ, R24.H0_H0 ;  /* 0x20000018ff027230 */ /* 0x004fcc0000004100 */
[----:B------:R-:W0:Y:S01]  /*3ad0*/  F2I.S64.TRUNC R2, R2 ;  /* 0x0000000200027311 */ /* 0x000e22000020d900 */
[----:B------:R-:W-:Y:S05]  /*3ae0*/  BRA `(.L_x_6005) ;  /* 0x0000000800a87947 */ /* 0x000fea0003800000 */
.L_x_6010:
[----:B------:R-:W2:Y:S02]  /*3af0*/  LDG.E.64 R2, desc[UR36][R24.64] ;  /* 0x0000002418027981 */ /* 0x000ea4000c1e1b00 */
[----:B--2---:R-:W0:Y:S01]  /*3b00*/  F2I.S64.F64.TRUNC R2, R2 ;  /* 0x0000000200027311 */ /* 0x004e22000030d900 */
[----:B------:R-:W-:Y:S05]  /*3b10*/  BRA `(.L_x_6005) ;  /* 0x00000008009c7947 */ /* 0x000fea0003800000 */
.L_x_6000:
        /* <DEDUP_REMOVED lines=13> */
.L_x_6014:
[----:B------:R-:W2:Y:S02]  /*3bf0*/  LDG.E.64 R2, desc[UR36][R24.64] ;  /* 0x0000002418027981 */ /* 0x000ea4000c1e1b00 */
[----:B--2---:R-:W4:Y:S01]  /*3c00*/  F2I.S64.F64.TRUNC R2, R2 ;  /* 0x0000000200027311 */ /* 0x004f22000030d900 */
[----:B------:R-:W-:Y:S05]  /*3c10*/  BRA `(.L_x_6005) ;  /* 0x00000008005c7947 */ /* 0x000fea0003800000 */
.L_x_6013:
        /* <DEDUP_REMOVED lines=27> */
.L_x_6016:
        /* <DEDUP_REMOVED lines=14> */
.L_x_6015:
[----:B------:R-:W2:Y:S02]  /*3eb0*/  LDG.E.U16 R2, desc[UR36][R24.64] ;  /* 0x0000002418027981 */ /* 0x000ea4000c1e1500 */
[----:B--2---:R-:W-:-:S06]  /*3ec0*/  IMAD.U32 R2, R2, 0x10000, RZ ;  /* 0x0001000002027824 */ /* 0x004fcc00078e00ff */
[----:B------:R-:W3:Y:S01]  /*3ed0*/  F2I.S64.TRUNC R2, R2 ;  /* 0x0000000200027311 */ /* 0x000ee2000020d900 */
[----:B------:R-:W-:Y:S05]  /*3ee0*/  BRA `(.L_x_6005) ;  /* 0x0000000400a87947 */ /* 0x000fea0003800000 */
.L_x_6012:
        /* <DEDUP_REMOVED lines=11> */
.L_x_6019:
        /* <DEDUP_REMOVED lines=21> */
.L_x_6023:
[----:B------:R-:W-:Y:S05]  /*40f0*/  BSYNC B1 ;  /* 0x0000000000017941 */ /* 0x000fea0003800000 */
.L_x_6022:
[----:B------:R-:W-:Y:S01]  /*4100*/  IMAD.SHL.U32 R2, R2, 0x100000, RZ ;  /* 0x0010000002027824 */ /* 0x000fe200078e00ff */
[----:B------:R-:W-:-:S04]  /*4110*/  LEA R3, R0, 0x3b800000, 0x17 ;  /* 0x3b80000000037811 */ /* 0x000fc800078eb8ff */
[----:B------:R-:W-:-:S07]  /*4120*/  LOP3.LUT R2, R3, R2, R4, 0xfe, !PT ;  /* 0x0000000203027212 */ /* 0x000fce00078efe04 */
.L_x_6021:
[----:B------:R-:W-:Y:S05]  /*4130*/  BSYNC B0 ;  /* 0x0000000000007941 */ /* 0x000fea0003800000 */
.L_x_6020:
[----:B------:R-:W0:Y:S01]  /*4140*/  F2I.S64.TRUNC R2, R2 ;  /* 0x0000000200027311 */ /* 0x000e22000020d900 */
[----:B------:R-:W-:Y:S05]  /*4150*/  BRA `(.L_x_6005) ;  /* 0x00000004000c7947 */ /* 0x000fea0003800000 */
.L_x_6018:
        /* <DEDUP_REMOVED lines=21> */
.L_x_6027:
[----:B------:R-:W-:Y:S05]  /*42b0*/  BSYNC B1 ;  /* 0x0000000000017941 */ /* 0x000fea0003800000 */
.L_x_6026:
[----:B------:R-:W-:Y:S01]  /*42c0*/  IMAD.SHL.U32 R2, R2, 0x200000, RZ ;  /* 0x0020000002027824 */ /* 0x000fe200078e00ff */
[----:B------:R-:W-:-:S04]  /*42d0*/  LEA R3, R0, 0x37800000, 0x17 ;  /* 0x3780000000037811 */ /* 0x000fc800078eb8ff */
[----:B------:R-:W-:-:S07]  /*42e0*/  LOP3.LUT R2, R3, R2, R4, 0xfe, !PT ;  /* 0x0000000203027212 */ /* 0x000fce00078efe04 */
.L_x_6025:
[----:B------:R-:W-:Y:S05]  /*42f0*/  BSYNC B0 ;  /* 0x0000000000007941 */ /* 0x000fea0003800000 */
.L_x_6024:
[----:B------:R-:W0:Y:S01]  /*4300*/  F2I.S64.TRUNC R2, R2 ;  /* 0x0000000200027311 */ /* 0x000e22000020d900 */
[----:B------:R-:W-:Y:S05]  /*4310*/  BRA `(.L_x_6005) ;  /* 0x00000000009c7947 */ /* 0x000fea0003800000 */
.L_x_6017:
        /* <DEDUP_REMOVED lines=14> */
.L_x_6031:
[----:B------:R-:W-:Y:S05]  /*4400*/  BSYNC B0 ;  /* 0x0000000000007941 */ /* 0x000fea0003800000 */
.L_x_6030:
[----:B------:R-:W0:Y:S01]  /*4410*/  F2I.S64.TRUNC R2, R2 ;  /* 0x0000000200027311 */ /* 0x000e22000020d900 */
[----:B------:R-:W-:Y:S05]  /*4420*/  BRA `(.L_x_6005) ;  /* 0x0000000000587947 */ /* 0x000fea0003800000 */
.L_x_6004:
        /* <DEDUP_REMOVED lines=16> */
.L_x_6032:
[----:B------:R-:W-:Y:S01]  /*4530*/  CS2R R2, SRZ ;  /* 0x0000000000027805 */ /* 0x000fe2000001ff00 */
[----:B------:R-:W-:Y:S06]  /*4540*/  BRA `(.L_x_6005) ;  /* 0x0000000000107947 */ /* 0x000fec0003800000 */
.L_x_6029:
[----:B------:R0:W5:Y:S01]  /*4550*/  LDG.E.64 R2, desc[UR36][R24.64] ;  /* 0x0000002418027981 */ /* 0x000162000c1e1b00 */
[----:B------:R-:W-:Y:S05]  /*4560*/  BRA `(.L_x_6005) ;  /* 0x0000000000087947 */ /* 0x000fea0003800000 */
.L_x_6028:
[----:B------:R0:W5:Y:S01]  /*4570*/  LDG.E R2, desc[UR36][R24.64] ;  /* 0x0000002418027981 */ /* 0x000162000c1e1900 */
[----:B------:R-:W-:-:S07]  /*4580*/  IMAD.MOV.U32 R3, RZ, RZ, RZ ;  /* 0x000000ffff037224 */ /* 0x000fce00078e00ff */
.L_x_6005:
        /* <DEDUP_REMOVED lines=9> */
[----:B------:R1:W5:Y:S04]  /*4620*/  LDG.E R22, desc[UR36][R22.64] ;  /* 0x0000002416167981 */ /* 0x000368000c1e1900 */
.L_x_6034:
[----:B------:R-:W-:Y:S05]  /*4630*/  BSYNC B0 ;  /* 0x0000000000007941 */ /* 0x000fea0003800000 */
.L_x_6033:
        /* <DEDUP_REMOVED lines=9> */
[----:B0-2345:R-:W0:Y:S02]  /*46d0*/  F2I.FTZ.TRUNC.NTZ R3, R22 ;  /* 0x0000001600037305 */ /* 0x03de24000021f100 */
[----:B0-----:R0:W-:Y:S01]  /*46e0*/  STG.E.U8 desc[UR36][R16.64], R3 ;  /* 0x0000000310007986 */ /* 0x0011e2000c101124 */
[----:B------:R-:W-:Y:S05]  /*46f0*/  BRA `(.L_x_6040) ;  /* 0x0000000c00507947 */ /* 0x000fea0003800000 */
.L_x_6038:
[----:B-1---5:R-:W0:Y:S02]  /*4700*/  F2I.S64.TRUNC R22, R22 ;  /* 0x0000001600167311 */ /* 0x022e24000020d900 */
[----:B0-234-:R-:W-:-:S05]  /*4710*/  IMAD.MOV.U32 R3, RZ, RZ, R22 ;  /* 0x000000ffff037224 */ /* 0x01dfca00078e0016 */
[----:B------:R0:W-:Y:S01]  /*4720*/  STG.E.U8 desc[UR36][R16.64], R3 ;  /* 0x0000000310007986 */ /* 0x0001e2000c101124 */
[----:B------:R-:W-:Y:S05]  /*4730*/  BRA `(.L_x_6040) ;  /* 0x0000000c00407947 */ /* 0x000fea0003800000 */
.L_x_6037:
[----:B------:R-:W-:-:S13]  /*4740*/  ISETP.NE.AND P0, PT, R0, 0x2, PT ;  /* 0x000000020000780c */ /* 0x000fda0003f05270 */
[----:B------:R-:W-:Y:S05]  /*4750*/  @!P0 BRA `(.L_x_6041) ;  /* 0x0000000000288947 */ /* 0x000fea0003800000 */
[----:B------:R-:W-:-:S13]  /*4760*/  ISETP.NE.AND P0, PT, R0, 0x3, PT ;  /* 0x000000030000780c */ /* 0x000fda0003f05270 */
[----:B------:R-:W-:Y:S05]  /*4770*/  @!P0 BRA `(.L_x_6042) ;  /* 0x0000000000148947 */ /* 0x000fea0003800000 */
[----:B------:R-:W-:-:S13]  /*4780*/  ISETP.NE.AND P0, PT, R0, 0x4, PT ;  /* 0x000000040000780c */ /* 0x000fda0003f05270 */
[----:B------:R-:W-:Y:S05]  /*4790*/  @P0 BRA `(.L_x_6039) ;  /* 0x0000000800d00947 */ /* 0x000fea0003800000 */
[----:B-1---5:R-:W1:Y:S02]  /*47a0*/  F2I.S64.TRUNC R22, R22 ;  /* 0x0000001600167311 */ /* 0x022e64000020d900 */
[----:B-1----:R1:W-:Y:S01]  /*47b0*/  STG.E.64 desc[UR36][R16.64], R22 ;  /* 0x0000001610007986 */ /* 0x0023e2000c101b24 */
[----:B------:R-:W-:Y:S05]  /*47c0*/  BRA `(.L_x_6040) ;  /* 0x0000000c001c7947 */ /* 0x000fea0003800000 */
.L_x_6042:
[----:B0-2345:R-:W0:Y:S02]  /*47d0*/  F2I.FTZ.TRUNC.NTZ R3, R22 ;  /* 0x0000001600037305 */ /* 0x03de24000021f100 */
[----:B0-----:R0:W-:Y:S01]  /*47e0*/  STG.E desc[UR36][R16.64], R3 ;  /* 0x0000000310007986 */ /* 0x0011e2000c101924 */
[----:B------:R-:W-:Y:S05]  /*47f0*/  BRA `(.L_x_6040) ;  /* 0x0000000c00107947 */ /* 0x000fea0003800000 */
.L_x_6041:
[----:B0-2345:R-:W0:Y:S02]  /*4800*/  F2I.FTZ.TRUNC.NTZ R3, R22 ;  /* 0x0000001600037305 */ /* 0x03de24000021f100 */
[----:B0-----:R0:W-:Y:S01]  /*4810*/  STG.E.U16 desc[UR36][R16.64], R3 ;  /* 0x0000000310007986 */ /* 0x0011e2000c101524 */
[----:B------:R-:W-:Y:S05]  /*4820*/  BRA `(.L_x_6040) ;  /* 0x0000000c00047947 */ /* 0x000fea0003800000 */
.L_x_6036:
        /* <DEDUP_REMOVED lines=8> */
.L_x_6044:
[----:B-----5:R-:W-:-:S05]  /*48b0*/  F2FP.F16.F32.PACK_AB R22, RZ, R22 ;  /* 0x00000016ff16723e */ /* 0x020fca00000000ff */
[----:B------:R0:W-:Y:S01]  /*48c0*/  STG.E.U16 desc[UR36][R16.64], R22 ;  /* 0x0000001610007986 */ /* 0x0001e2000c101524 */
[----:B------:R-:W-:Y:S05]  /*48d0*/  BRA `(.L_x_6040) ;  /* 0x0000000800d87947 */ /* 0x000fea0003800000 */
.L_x_6043:
[----:B------:R-:W-:-:S13]  /*48e0*/  ISETP.NE.AND P0, PT, R0, 0x7, PT ;  /* 0x000000070000780c */ /* 0x000fda0003f05270 */
[----:B------:R-:W-:Y:S05]  /*48f0*/  @!P0 BRA `(.L_x_6045) ;  /* 0x00000000002c8947 */ /* 0x000fea0003800000 */
[----:B------:R-:W-:-:S13]  /*4900*/  ISETP.NE.AND P0, PT, R0, 0x8, PT ;  /* 0x000000080000780c */ /* 0x000fda0003f05270 */
[----:B------:R-:W-:Y:S05]  /*4910*/  @!P0 BRA `(.L_x_6046) ;  /* 0x0000000000148947 */ /* 0x000fea0003800000 */
[----:B------:R-:W-:-:S13]  /*4920*/  ISETP.NE.AND P0, PT, R0, 0x9, PT ;  /* 0x000000090000780c */ /* 0x000fda0003f05270 */
[----:B------:R-:W-:Y:S05]  /*4930*/  @P0 BRA `(.L_x_6039) ;  /* 0x0000000800680947 */ /* 0x000fea0003800000 */
[----:B-1----:R-:W-:-:S05]  /*4940*/  IMAD.MOV.U32 R23, RZ, RZ, RZ ;  /* 0x000000ffff177224 */ /* 0x002fca00078e00ff */
[----:B-----5:R1:W-:Y:S01]  /*4950*/  STG.E.64 desc[UR36][R16.64], R22 ;  /* 0x0000001610007986 */ /* 0x0203e2000c101b24 */
[----:B------:R-:W-:Y:S05]  /*4960*/  BRA `(.L_x_6040) ;  /* 0x0000000800b47947 */ /* 0x000fea0003800000 */
.L_x_6046:
[----:B0-2345:R-:W-:-:S04]  /*4970*/  F2FP.F16.F32.PACK_AB R3, RZ, R22 ;  /* 0x00000016ff03723e */ /* 0x03dfc800000000ff */
[----:B------:R-:W-:-:S05]  /*4980*/  PRMT R3, R3, 0x5410, RZ ;  /* 0x0000541003037816 */ /* 0x000fca00000000ff */
[----:B------:R0:W-:Y:S01]  /*4990*/  STG.E desc[UR36][R16.64], R3 ;  /* 0x0000000310007986 */ /* 0x0001e2000c101924 */
[----:B------:R-:W-:Y:S05]  /*49a0*/  BRA `(.L_x_6040) ;  /* 0x0000000800a47947 */ /* 0x000fea0003800000 */
.L_x_6045:
[----:B0-2345:R-:W-:-:S06]  /*49b0*/  FMUL.FTZ R2, R22, 1 ;  /* 0x3f80000016027820 */ /* 0x03dfcc0000410000 */
[----:B------:R-:W0:Y:S02]  /*49c0*/  F2F.F64.F32 R2, R2 ;  /* 0x0000000200027310 */ /* 0x000e240000201800 */
[----:B0-----:R0:W-:Y:S01]  /*49d0*/  STG.E.64 desc[UR36][R16.64], R2 ;  /* 0x0000000210007986 */ /* 0x0011e2000c101b24 */
[----:B------:R-:W-:Y:S05]  /*49e0*/  BRA `(.L_x_6040) ;  /* 0x0000000800947947 */ /* 0x000fea0003800000 */
.L_x_6035:
        /* <DEDUP_REMOVED lines=8> */
[----:B-----5:R-:W-:-:S04]  /*4a70*/  FSETP.NEU.FTZ.AND P0, PT, R22, RZ, PT ;  /* 0x000000ff1600720b */ /* 0x020fc80003f1d000 */
[----:B0-234-:R-:W-:-:S05]  /*4a80*/  SEL R3, RZ, 0x1, !P0 ;  /* 0x00000001ff037807 */ /* 0x01dfca0004000000 */
[----:B------:R0:W-:Y:S01]  /*4a90*/  STG.E.U8 desc[UR36][R16.64], R3 ;  /* 0x0000000310007986 */ /* 0x0001e2000c101124 */
[----:B------:R-:W-:Y:S05]  /*4aa0*/  BRA `(.L_x_6040) ;  /* 0x0000000800647947 */ /* 0x000fea0003800000 */
.L_x_6049:
[----:B-----5:R-:W-:Y:S01]  /*4ab0*/  FMUL.FTZ R4, R22, 1 ;  /* 0x3f80000016047820 */ /* 0x020fe20000410000 */
[----:B------:R-:W-:-:S05]  /*4ac0*/  CS2R R6, SRZ ;  /* 0x0000000000067805 */ /* 0x000fca000001ff00 */
[----:B------:R-:W0:Y:S02]  /*4ad0*/  F2F.F64.F32 R4, R4 ;  /* 0x0000000400047310 */ /* 0x000e240000201800 */
[----:B0-----:R0:W-:Y:S01]  /*4ae0*/  STG.E.128 desc[UR36][R16.64], R4 ;  /* 0x0000000410007986 */ /* 0x0011e2000c101d24 */
[----:B------:R-:W-:Y:S05]  /*4af0*/  BRA `(.L_x_6040) ;  /* 0x0000000800507947 */ /* 0x000fea0003800000 */
.L_x_6048:
[----:B------:R-:W-:-:S13]  /*4b00*/  ISETP.NE.AND P0, PT, R0, 0xf, PT ;  /* 0x0000000f0000780c */ /* 0x000fda0003f05270 */
[----:B------:R-:W-:Y:S05]  /*4b10*/  @!P0 BRA `(.L_x_6050) ;  /* 0x0000000000ac8947 */ /* 0x000fea0003800000 */
[----:B------:R-:W-:-:S13]  /*4b20*/  ISETP.NE.AND P0, PT, R0, 0x17, PT ;  /* 0x000000170000780c */ /* 0x000fda0003f05270 */
[----:B------:R-:W-:Y:S05]  /*4b30*/  @!P0 BRA `(.L_x_6051) ;  /* 0x0000000000508947 */ /* 0x000fea0003800000 */
[----:B------:R-:W-:-:S13]  /*4b40*/  ISETP.NE.AND P0, PT, R0, 0x18, PT ;  /* 0x000000180000780c */ /* 0x000fda0003f05270 */
[----:B------:R-:W-:Y:S05]  /*4b50*/  @P0 BRA `(.L_x_6039) ;  /* 0x0000000400e00947 */ /* 0x000fea0003800000 */
[C---:B0-2345:R-:W-:Y:S01]  /*4b60*/  LOP3.LUT R2, R22.reuse, 0x7fffffff, RZ, 0xc0, !PT ;  /* 0x7fffffff16027812 */ /* 0x07dfe200078ec0ff */
        /* <DEDUP_REMOVED lines=13> */
.L_x_6053:
[----:B------:R-:W-:Y:S05]  /*4c40*/  BSYNC B0 ;  /* 0x0000000000007941 */ /* 0x000fea0003800000 */
.L_x_6052:
[----:B------:R-:W-:-:S05]  /*4c50*/  LOP3.LUT R5, R0, R5, RZ, 0xfc, !PT ;  /* 0x0000000500057212 */ /* 0x000fca00078efcff */
[----:B------:R2:W-:Y:S01]  /*4c60*/  STG.E.U8 desc[UR36][R16.64], R5 ;  /* 0x0000000510007986 */ /* 0x0005e2000c101124 */
[----:B------:R-:W-:Y:S05]  /*4c70*/  BRA `(.L_x_6040) ;  /* 0x0000000400f07947 */ /* 0x000fea0003800000 */
.L_x_6051:
[----:B0-2345:R-:W-:Y:S01]  /*4c80*/  LOP3.LUT R2, R22, 0x7fffffff, RZ, 0xc0, !PT ;  /* 0x7fffffff16027812 */ /* 0x03dfe200078ec0ff */
        /* <DEDUP_REMOVED lines=11> */
.L_x_6055:
[----:B------:R-:W-:Y:S01]  /*4d40*/  IMAD.MOV.U32 R0, RZ, RZ, 0x7f ;  /* 0x0000007fff007424 */ /* 0x000fe200078e00ff */
[----:B------:R-:W-:-:S04]  /*4d50*/  ISETP.GT.U32.AND P0, PT, R2, 0x7f800000, PT ;  /* 0x7f8000000200780c */ /* 0x000fc80003f04070 */
[----:B------:R-:W-:-:S09]  /*4d60*/  SEL R0, R0, 0x7c, P0 ;  /* 0x0000007c00007807 */ /* 0x000fd20000000000 */
.L_x_6056:
[----:B------:R-:W-:Y:S05]  /*4d70*/  BSYNC B0 ;  /* 0x0000000000007941 */ /* 0x000fea0003800000 */
.L_x_6054:
[----:B------:R-:W-:-:S04]  /*4d80*/  LOP3.LUT R22, R22, 0x80000000, RZ, 0xc0, !PT ;  /* 0x8000000016167812 */ /* 0x000fc800078ec0ff */
[----:B------:R-:W-:-:S04]  /*4d90*/  SHF.R.U32.HI R3, RZ, 0x18, R22 ;  /* 0x00000018ff037819 */ /* 0x000fc80000011616 */
[----:B------:R-:W-:-:S05]  /*4da0*/  LOP3.LUT R3, R0, R3, RZ, 0xfc, !PT ;  /* 0x0000000300037212 */ /* 0x000fca00078efcff */
[----:B------:R0:W-:Y:S01]  /*4db0*/  STG.E.U8 desc[UR36][R16.64], R3 ;  /* 0x0000000310007986 */ /* 0x0001e2000c101124 */
[----:B------:R-:W-:Y:S05]  /*4dc0*/  BRA `(.L_x_6040) ;  /* 0x00000004009c7947 */ /* 0x000fea0003800000 */
.L_x_6050:
[----:B-----5:R-:W-:-:S05]  /*4dd0*/  F2FP.BF16.F32.PACK_AB R22, RZ, R22 ;  /* 0x00000016ff16723e */ /* 0x020fca00000010ff */
[----:B------:R0:W-:Y:S01]  /*4de0*/  STG.E.U16 desc[UR36][R16.64], R22 ;  /* 0x0000001610007986 */ /* 0x0001e2000c101524 */
[----:B------:R-:W-:Y:S05]  /*4df0*/  BRA `(.L_x_6040) ;  /* 0x0000000400907947 */ /* 0x000fea0003800000 */
.L_x_6047:
        /* <DEDUP_REMOVED lines=8> */
[----:B0-2345:R-:W0:Y:S02]  /*4e80*/  F2I.FTZ.U32.TRUNC.NTZ R3, R22 ;  /* 0x0000001600037305 */ /* 0x03de24000021f000 */
[----:B0-----:R0:W-:Y:S01]  /*4e90*/  STG.E.U16 desc[UR36][R16.64], R3 ;  /* 0x0000000310007986 */ /* 0x0011e2000c101524 */
[----:B------:R-:W-:Y:S05]  /*4ea0*/  BRA `(.L_x_6040) ;  /* 0x0000000400647947 */ /* 0x000fea0003800000 */
.L_x_6059:
[----:B0-2345:R-:W-:Y:S01]  /*4eb0*/  LOP3.LUT R2, R22, 0x7fffffff, RZ, 0xc0, !PT ;  /* 0x7fffffff16027812 */ /* 0x03dfe200078ec0ff */
        /* <DEDUP_REMOVED lines=15> */
.L_x_6062:
[----:B------:R-:W-:-:S04]  /*4fb0*/  LOP3.LUT R22, R22, 0x80000000, RZ, 0xc0, !PT ;  /* 0x8000000016167812 */ /* 0x000fc800078ec0ff */
[----:B------:R-:W-:-:S04]  /*4fc0*/  SHF.R.U32.HI R3, RZ, 0x18, R22 ;  /* 0x00000018ff037819 */ /* 0x000fc80000011616 */
[----:B------:R-:W-:-:S04]  /*4fd0*/  LOP3.LUT R0, R0, R3, RZ, 0xfc, !PT ;  /* 0x0000000300007212 */ /* 0x000fc800078efcff */
[----:B------:R-:W-:-:S07]  /*4fe0*/  PRMT R8, R0, 0x7610, R8 ;  /* 0x0000761000087816 */ /* 0x000fce0000000008 */
.L_x_6061:
[----:B------:R-:W-:Y:S05]  /*4ff0*/  BSYNC B0 ;  /* 0x0000000000007941 */ /* 0x000fea0003800000 */
.L_x_6060:
[----:B------:R0:W-:Y:S01]  /*5000*/  STG.E.U8 desc[UR36][R16.64], R8 ;  /* 0x0000000810007986 */ /* 0x0001e2000c101124 */
[----:B------:R-:W-:Y:S05]  /*5010*/  BRA `(.L_x_6040) ;  /* 0x0000000400087947 */ /* 0x000fea0003800000 */
.L_x_6058:
        /* <DEDUP_REMOVED lines=16> */
.L_x_6065:
[----:B------:R-:W-:-:S04]  /*5120*/  LOP3.LUT R22, R22, 0x80000000, RZ, 0xc0, !PT ;  /* 0x8000000016167812 */ /* 0x000fc800078ec0ff */
[----:B------:R-:W-:-:S04]  /*5130*/  SHF.R.U32.HI R3, RZ, 0x18, R22 ;  /* 0x00000018ff037819 */ /* 0x000fc80000011616 */
[----:B------:R-:W-:-:S04]  /*5140*/  LOP3.LUT R0, R0, R3, RZ, 0xfc, !PT ;  /* 0x0000000300007212 */ /* 0x000fc800078efcff */
[----:B------:R-:W-:-:S07]  /*5150*/  PRMT R8, R0, 0x7610, R8 ;  /* 0x0000761000087816 */ /* 0x000fce0000000008 */
.L_x_6064:
[----:B------:R-:W-:Y:S05]  /*5160*/  BSYNC B0 ;  /* 0x0000000000007941 */ /* 0x000fea0003800000 */
.L_x_6063:
[----:B------:R0:W-:Y:S01]  /*5170*/  STG.E.U8 desc[UR36][R16.64], R8 ;  /* 0x0000000810007986 */ /* 0x0001e2000c101124 */
[----:B------:R-:W-:Y:S05]  /*5180*/  BRA `(.L_x_6040) ;  /* 0x0000000000ac7947 */ /* 0x000fea0003800000 */
.L_x_6057:
[----:B------:R-:W-:-:S13]  /*5190*/  ISETP.NE.AND P0, PT, R0, 0x1c, PT ;  /* 0x0000001c0000780c */ /* 0x000fda0003f05270 */
[----:B------:R-:W-:Y:S05]  /*51a0*/  @!P0 BRA `(.L_x_6066) ;  /* 0x00000000009c8947 */ /* 0x000fea0003800000 */
[----:B------:R-:W-:-:S13]  /*51b0*/  ISETP.NE.AND P0, PT, R0, 0x1d, PT ;  /* 0x0000001d0000780c */ /* 0x000fda0003f05270 */
[----:B------:R-:W-:Y:S05]  /*51c0*/  @!P0 BRA `(.L_x_6067) ;  /* 0x0000000000888947 */ /* 0x000fea0003800000 */
[----:B------:R-:W-:-:S13]  /*51d0*/  ISETP.NE.AND P0, PT, R0, 0x2c, PT ;  /* 0x0000002c0000780c */ /* 0x000fda0003f05270 */
[----:B------:R-:W-:Y:S05]  /*51e0*/  @P0 BRA `(.L_x_6039) ;  /* 0x00000000003c0947 */ /* 0x000fea0003800000 */
[----:B0-2345:R-:W-:-:S04]  /*51f0*/  SHF.R.U32.HI R2, RZ, 0x17, R22 ;  /* 0x00000017ff027819 */ /* 0x03dfc80000011616 */
        /* <DEDUP_REMOVED lines=14> */
.L_x_6039:
[----:B0-2345:R-:W-:Y:S01]  /*52e0*/  MOV R2, 0x0 ;  /* 0x0000000000027802 */ /* 0x03dfe20000000f00 */
        /* <DEDUP_REMOVED lines=15> */
.L_x_6068:
[----:B------:R-:W-:Y:S05]  /*53e0*/  BRA `(.L_x_6040) ;  /* 0x0000000000147947 */ /* 0x000fea0003800000 */
.L_x_6067:
[----:B-1---5:R-:W1:Y:S02]  /*53f0*/  F2I.U64.TRUNC R22, R22 ;  /* 0x0000001600167311 */ /* 0x022e64000020d800 */
[----:B-1----:R1:W-:Y:S01]  /*5400*/  STG.E.64 desc[UR36][R16.64], R22 ;  /* 0x0000001610007986 */ /* 0x0023e2000c101b24 */
[----:B------:R-:W-:Y:S05]  /*5410*/  BRA `(.L_x_6040) ;  /* 0x0000000000087947 */ /* 0x000fea0003800000 */
.L_x_6066:
[----:B0-2345:R-:W0:Y:S02]  /*5420*/  F2I.FTZ.U32.TRUNC.NTZ R3, R22 ;  /* 0x0000001600037305 */ /* 0x03de24000021f000 */
[----:B0-----:R0:W-:Y:S02]  /*5430*/  STG.E desc[UR36][R16.64], R3 ;  /* 0x0000000310007986 */ /* 0x0011e4000c101924 */
.L_x_6040:
[----:B------:R-:W-:-:S04]  /*5440*/  IMAD R18, R19, 0x200, R18 ;  /* 0x0000020013127824 */ /* 0x000fc800078e0212 */
[----:B-1----:R-:W-:-:S07]  /*5450*/  VIADD R23, R18, 0x80 ;  /* 0x0000008012177836 */ /* 0x002fce0000000000 */
.L_x_5937:
[----:B------:R-:W-:Y:S05]  /*5460*/  BSYNC B7 ;  /* 0x0000000000077941 */ /* 0x000fea0003800000 */
.L_x_5936:
        /* <DEDUP_REMOVED lines=8> */
[----:B--2---:R-:W-:Y:S01]  /*54f0*/  IMAD.MOV.U32 R16, RZ, RZ, RZ ;  /* 0x000000ffff107224 */ /* 0x004fe200078e00ff */
[----:B0-----:R-:W-:-:S13]  /*5500*/  ISETP.NE.AND P0, PT, R6, RZ, PT ;  /* 0x000000ff0600720c */ /* 0x001fda0003f05270 */
        /* <DEDUP_REMOVED lines=374> */
.L_x_6071:
[----:B------:R-:W0:Y:S01]  /*6c70*/  LDC.U8 R5, c[0x0][0x509] ;  /* 0x00014240ff057b82 */ /* 0x000e220000000000 */
[----:B------:R-:W-:Y:S01]  /*6c80*/  ULDC.64 UR4, c[0x0][0x4d8] ;  /* 0x0001360000047ab9 */ /* 0x000fe20000000a00 */
[----:B------:R-:W-:Y:S01]  /*6c90*/  ULDC.64 UR6, c[0x0][0x4e0] ;  /* 0x0001380000067ab9 */ /* 0x000fe20000000a00 */
[----:B------:R-:W-:Y:S01]  /*6ca0*/  IADD3 R16, P0, R16, UR4, RZ ;  /* 0x0000000410107c10 */ /* 0x000fe2000ff1e0ff */
[----:B------:R-:W-:Y:S01]  /*6cb0*/  BSSY B6, `(.L_x_6072) ;  /* 0x00000e0000067945 */ /* 0x000fe20003800000 */
        /* <DEDUP_REMOVED lines=17> */
.L_x_6076:
[----:B------:R-:W2:Y:S02]  /*6dd0*/  LDG.E.U8 R2, desc[UR36][R2.64] ;  /* 0x0000002402027981 */ /* 0x000ea4000c1e1100 */
[----:B--2---:R-:W-:Y:S01]  /*6de0*/  I2FP.F32.U32 R18, R2 ;  /* 0x0000000200127245 */ /* 0x004fe20000201000 */
[----:B------:R-:W-:Y:S06]  /*6df0*/  BRA `(.L_x_6078) ;  /* 0x0000000c002c7947 */ /* 0x000fec0003800000 */
.L_x_6075:
        /* <DEDUP_REMOVED lines=9> */
.L_x_6080:
[----:B------:R-:W2:Y:S02]  /*6e90*/  LDG.E R2, desc[UR36][R2.64] ;  /* 0x0000002402027981 */ /* 0x000ea4000c1e1900 */
[----:B--2---:R-:W-:Y:S01]  /*6ea0*/  I2FP.F32.S32 R18, R2 ;  /* 0x0000000200127245 */ /* 0x004fe20000201400 */
[----:B------:R-:W-:Y:S06]  /*6eb0*/  BRA `(.L_x_6078) ;  /* 0x0000000800fc7947 */ /* 0x000fec0003800000 */
.L_x_6079:
[----:B------:R-:W2:Y:S02]  /*6ec0*/  LDG.E.U16 R2, desc[UR36][R2.64] ;  /* 0x0000002402027981 */ /* 0x000ea4000c1e1500 */
[----:B--2---:R2:W3:Y:S01]  /*6ed0*/  I2F.S16 R18, R2 ;  /* 0x0000000200127306 */ /* 0x0044e20000101400 */
[----:B------:R-:W-:Y:S05]  /*6ee0*/  BRA `(.L_x_6078) ;  /* 0x0000000800f07947 */ /* 0x000fea0003800000 */
.L_x_6074:
        /* <DEDUP_REMOVED lines=8> */
.L_x_6082:
[----:B------:R-:W2:Y:S02]  /*6f70*/  LDG.E.U16 R2, desc[UR36][R2.64] ;  /* 0x0000002402027981 */ /* 0x000ea4000c1e1500 */
[----:B--2---:R-:W-:Y:S01]  /*6f80*/  HADD2.F32 R18, -RZ, R2.H0_H0 ;  /* 0x20000002ff127230 */ /* 0x004fe20000004100 */
[----:B------:R-:W-:Y:S06]  /*6f90*/  BRA `(.L_x_6078) ;  /* 0x0000000800c47947 */ /* 0x000fec0003800000 */
.L_x_6081:
        /* <DEDUP_REMOVED lines=8> */
.L_x_6084:
[----:B------:R-:W2:Y:S02]  /*7020*/  LDG.E.U16 R2, desc[UR36][R2.64] ;  /* 0x0000002402027981 */ /* 0x000ea4000c1e1500 */
[----:B--2---:R-:W-:Y:S01]  /*7030*/  HADD2.F32 R18, -RZ, R2.H0_H0 ;  /* 0x20000002ff127230 */ /* 0x004fe20000004100 */
[----:B------:R-:W-:Y:S06]  /*7040*/  BRA `(.L_x_6078) ;  /* 0x0000000800987947 */ /* 0x000fec0003800000 */
.L_x_6083:
[----:B------:R-:W2:Y:S01]  /*7050*/  LDG.E.64 R2, desc[UR36][R2.64] ;  /* 0x0000002402027981 */ /* 0x000ea2000c1e1b00 */
[----:B------:R-:W-:Y:S01]  /*7060*/  UMOV UR4, 0xf0000000 ;  /* 0xf000000000047882 */ /* 0x000fe20000000000 */
[----:B------:R-:W-:Y:S01]  /*7070*/  UMOV UR5, 0x380fffff ;  /* 0x380fffff00057882 */ /* 0x000fe20000000000 */
[----:B--2---:R-:W0:Y:S01]  /*7080*/  F2F.F32.F64 R18, R2 ;  /* 0x0000000200127310 */ /* 0x004e220000301000 */
[----:B------:R-:W-:-:S14]  /*7090*/  DSETP.GEU.AND P0, PT, |R2|, UR4, PT ;  /* 0x0000000402007e2a */ /* 0x000fdc000bf0e200 */
[----:B0-----:R-:W-:Y:S01]  /*70a0*/  @!P0 FMUL R18, R18, 1.175494350822287508e-38 ;  /* 0x0080000012128820 */ /* 0x001fe20000400000 */
[----:B------:R-:W-:Y:S06]  /*70b0*/  BRA `(.L_x_6078) ;  /* 0x00000008007c7947 */ /* 0x000fec0003800000 */
.L_x_6073:
        /* <DEDUP_REMOVED lines=12> */
.L_x_6087:
[----:B------:R-:W2:Y:S01]  /*7180*/  LDG.E.64 R2, desc[UR36][R2.64] ;  /* 0x0000002402027981 */ /* 0x000ea2000c1e1b00 */
[----:B------:R-:W-:Y:S01]  /*7190*/  UMOV UR4, 0xf0000000 ;  /* 0xf000000000047882 */ /* 0x000fe20000000000 */
[----:B------:R-:W-:Y:S01]  /*71a0*/  UMOV UR5, 0x380fffff ;  /* 0x380fffff00057882 */ /* 0x000fe20000000000 */
[----:B--2---:R-:W0:Y:S01]  /*71b0*/  F2F.F32.F64 R18, R2 ;  /* 0x0000000200127310 */ /* 0x004e220000301000 */
[----:B------:R-:W-:-:S14]  /*71c0*/  DSETP.GEU.AND P0, PT, |R2|, UR4, PT ;  /* 0x0000000402007e2a */ /* 0x000fdc000bf0e200 */
[----:B0-----:R-:W-:Y:S01]  /*71d0*/  @!P0 FMUL R18, R18, 1.175494350822287508e-38 ;  /* 0x0080000012128820 */ /* 0x001fe20000400000 */
[----:B------:R-:W-:Y:S06]  /*71e0*/  BRA `(.L_x_6078) ;  /* 0x0000000800307947 */ /* 0x000fec0003800000 */
.L_x_6086:
        /* <DEDUP_REMOVED lines=26> */
.L_x_6089:
        /* <DEDUP_REMOVED lines=13> */
.L_x_6088:
[----:B------:R-:W2:Y:S02]  /*7460*/  LDG.E.U16 R2, desc[UR36][R2.64] ;  /* 0x0000002402027981 */ /* 0x000ea4000c1e1500 */
[----:B--2---:R-:W-:Y:S01]  /*7470*/  IMAD.U32 R18, R2, 0x10000, RZ ;  /* 0x0001000002127824 */ /* 0x004fe200078e00ff */
[----:B------:R-:W-:Y:S06]  /*7480*/  BRA `(.L_x_6078) ;  /* 0x0000000400887947 */ /* 0x000fec0003800000 */
.L_x_6085:
        /* <DEDUP_REMOVED lines=11> */
.L_x_6092:
        /* <DEDUP_REMOVED lines=20> */
.L_x_6094:
[----:B------:R-:W-:Y:S05]  /*7680*/  BSYNC B0 ;  /* 0x0000000000007941 */ /* 0x000fea0003800000 */
.L_x_6093:
[----:B------:R-:W-:Y:S01]  /*7690*/  IMAD.SHL.U32 R2, R2, 0x100000, RZ ;  /* 0x0010000002027824 */ /* 0x000fe200078e00ff */
[----:B------:R-:W-:-:S04]  /*76a0*/  LEA R3, R0, 0x3b800000, 0x17 ;  /* 0x3b80000000037811 */ /* 0x000fc800078eb8ff */
[----:B------:R-:W-:Y:S01]  /*76b0*/  LOP3.LUT R18, R3, R2, R18, 0xfe, !PT ;  /* 0x0000000203127212 */ /* 0x000fe200078efe12 */
[----:B------:R-:W-:Y:S06]  /*76c0*/  BRA `(.L_x_6078) ;  /* 0x0000000000f87947 */ /* 0x000fec0003800000 */
.L_x_6091:
        /* <DEDUP_REMOVED lines=20> */
.L_x_6096:
[----:B------:R-:W-:Y:S05]  /*7810*/  BSYNC B0 ;  /* 0x0000000000007941 */ /* 0x000fea0003800000 */
.L_x_6095:
[----:B------:R-:W-:Y:S01]  /*7820*/  IMAD.SHL.U32 R2, R2, 0x200000, RZ ;  /* 0x0020000002027824 */ /* 0x000fe200078e00ff */
[----:B------:R-:W-:-:S04]  /*7830*/  LEA R3, R0, 0x37800000, 0x17 ;  /* 0x3780000000037811 */ /* 0x000fc800078eb8ff */
[----:B------:R-:W-:Y:S01]  /*7840*/  LOP3.LUT R18, R3, R2, R18, 0xfe, !PT ;  /* 0x0000000203127212 */ /* 0x000fe200078efe12 */
[----:B------:R-:W-:Y:S06]  /*7850*/  BRA `(.L_x_6078) ;  /* 0x0000000000947947 */ /* 0x000fec0003800000 */
.L_x_6090:
        /* <DEDUP_REMOVED lines=14> */
.L_x_6077:
        /* <DEDUP_REMOVED lines=16> */
.L_x_6099:
[----:B------:R-:W-:Y:S01]  /*7a40*/  IMAD.MOV.U32 R18, RZ, RZ, RZ ;  /* 0x000000ffff127224 */ /* 0x000fe200078e00ff */
[----:B------:R-:W-:Y:S06]  /*7a50*/  BRA `(.L_x_6078) ;  /* 0x0000000000147947 */ /* 0x000fec0003800000 */
.L_x_6098:
[----:B------:R-:W2:Y:S02]  /*7a60*/  LDG.E.64 R2, desc[UR36][R2.64] ;  /* 0x0000002402027981 */ /* 0x000ea4000c1e1b00 */
[----:B--2---:R0:W1:Y:S01]  /*7a70*/  I2F.U64 R18, R2 ;  /* 0x0000000200127312 */ /* 0x0040620000301000 */
[----:B------:R-:W-:Y:S05]  /*7a80*/  BRA `(.L_x_6078) ;  /* 0x0000000000087947 */ /* 0x000fea0003800000 */
.L_x_6097:
[----:B------:R-:W2:Y:S02]  /*7a90*/  LDG.E R2, desc[UR36][R2.64] ;  /* 0x0000002402027981 */ /* 0x000ea4000c1e1900 */
[----:B--2---:R-:W-:-:S07]  /*7aa0*/  I2FP.F32.U32 R18, R2 ;  /* 0x0000000200127245 */ /* 0x004fce0000201000 */
.L_x_6078:
[----:B------:R-:W-:Y:S05]  /*7ab0*/  BSYNC B6 ;  /* 0x0000000000067941 */ /* 0x000fea0003800000 */
.L_x_6072:
        /* <DEDUP_REMOVED lines=19> */
.L_x_6103:
[----:B------:R-:W2:Y:S02]  /*7bf0*/  LDG.E.U8 R2, desc[UR36][R2.64] ;  /* 0x0000002402027981 */ /* 0x000ea4000c1e1100 */
[----:B--2---:R-:W-:-:S04]  /*7c00*/  ISETP.NE.AND P0, PT, R2, RZ, PT ;  /* 0x000000ff0200720c */ /* 0x004fc80003f05270 */
[----:B------:R-:W-:Y:S01]  /*7c10*/  P2R R22, PR, RZ, 0x1 ;  /* 0x00000001ff167803 */ /* 0x000fe20000000000 */
[----:B------:R-:W-:Y:S08]  /*7c20*/  BRA `(.L_x_6105) ;  /* 0x0000000c00c47947 */ /* 0x000ff00003800000 */
.L_x_6102:
        /* <DEDUP_REMOVED lines=11> */
.L_x_6107:
[----:B------:R-:W2:Y:S02]  /*7ce0*/  LDG.E R2, desc[UR36][R2.64] ;  /* 0x0000002402027981 */ /* 0x000ea4000c1e1900 */
[----:B--2---:R-:W-:-:S04]  /*7cf0*/  ISETP.NE.AND P0, PT, R2, RZ, PT ;  /* 0x000000ff0200720c */ /* 0x004fc80003f05270 */
[----:B------:R-:W-:Y:S01]  /*7d00*/  P2R R22, PR, RZ, 0x1 ;  /* 0x00000001ff167803 */ /* 0x000fe20000000000 */
[----:B------:R-:W-:Y:S08]  /*7d10*/  BRA `(.L_x_6105) ;  /* 0x0000000c00887947 */ /* 0x000ff00003800000 */
.L_x_6106:
[----:B------:R-:W2:Y:S02]  /*7d20*/  LDG.E.U16 R2, desc[UR36][R2.64] ;  /* 0x0000002402027981 */ /* 0x000ea4000c1e1500 */
[----:B--2---:R-:W-:-:S04]  /*7d30*/  ISETP.NE.AND P0, PT, R2, RZ, PT ;  /* 0x000000ff0200720c */ /* 0x004fc80003f05270 */
[----:B------:R-:W-:Y:S01]  /*7d40*/  P2R R22, PR, RZ, 0x1 ;  /* 0x00000001ff167803 */ /* 0x000fe20000000000 */
[----:B------:R-:W-:Y:S08]  /*7d50*/  BRA `(.L_x_6105) ;  /* 0x0000000c00787947 */ /* 0x000ff00003800000 */
.L_x_6101:
        /* <DEDUP_REMOVED lines=10> */
.L_x_6109:
[----:B------:R-:W2:Y:S02]  /*7e00*/  LDG.E.U16 R0, desc[UR36][R2.64] ;  /* 0x0000002402007981 */ /* 0x000ea4000c1e1500 */
[----:B--2---:R-:W-:-:S05]  /*7e10*/  HADD2.F32 R0, -RZ, R0.H0_H0 ;  /* 0x20000000ff007230 */ /* 0x004fca0000004100 */
[----:B------:R-:W-:-:S04]  /*7e20*/  FSETP.NEU.FTZ.AND P0, PT, R0, RZ, PT ;  /* 0x000000ff0000720b */ /* 0x000fc80003f1d000 */
[----:B------:R-:W-:Y:S01]  /*7e30*/  P2R R22, PR, RZ, 0x1 ;  /* 0x00000001ff167803 */ /* 0x000fe20000000000 */
[----:B------:R-:W-:Y:S08]  /*7e40*/  BRA `(.L_x_6105) ;  /* 0x0000000c003c7947 */ /* 0x000ff00003800000 */
.L_x_6108:
        /* <DEDUP_REMOVED lines=12> */
.L_x_6111:
        /* <DEDUP_REMOVED lines=11> */
.L_x_6110:
[----:B------:R-:W2:Y:S02]  /*7fc0*/  LDG.E.64 R2, desc[UR36][R2.64] ;  /* 0x0000002402027981 */ /* 0x000ea4000c1e1b00 */
[----:B--2---:R-:W-:-:S06]  /*7fd0*/  DSETP.NEU.AND P0, PT, R2, RZ, PT ;  /* 0x000000ff0200722a */ /* 0x004fcc0003f0d000 */
[----:B------:R-:W-:Y:S01]  /*7fe0*/  P2R R22, PR, RZ, 0x1 ;  /* 0x00000001ff167803 */ /* 0x000fe20000000000 */
[----:B------:R-:W-:Y:S07]  /*7ff0*/  BRA `(.L_x_6105) ;  /* 0x0000000800d07947 */ /* 0x000fee0003800000 */
.L_x_6100:
        /* <DEDUP_REMOVED lines=12> */
.L_x_6114:
[----:B------:R-:W2:Y:S02]  /*80c0*/  LDG.E.128 R4, desc[UR36][R2.64] ;  /* 0x0000002402047981 */ /* 0x000ea4000c1e1d00 */
[----:B--2---:R-:W-:-:S06]  /*80d0*/  DSETP.NEU.AND P0, PT, R6, RZ, PT ;  /* 0x000000ff0600722a */ /* 0x004fcc0003f0d000 */
[----:B------:R-:W-:-:S06]  /*80e0*/  DSETP.NEU.OR P0, PT, R4, RZ, P0 ;  /* 0x000000ff0400722a */ /* 0x000fcc000070d400 */
[----:B------:R-:W-:Y:S01]  /*80f0*/  P2R R22, PR, RZ, 0x1 ;  /* 0x00000001ff167803 */ /* 0x000fe20000000000 */
[----:B------:R-:W-:Y:S07]  /*8100*/  BRA `(.L_x_6105) ;  /* 0x00000008008c7947 */ /* 0x000fee0003800000 */
.L_x_6113:
        /* <DEDUP_REMOVED lines=28> */
.L_x_6116:
        /* <DEDUP_REMOVED lines=15> */
.L_x_6115:
[----:B------:R-:W2:Y:S02]  /*83c0*/  LDG.E.U16 R0, desc[UR36][R2.64] ;  /* 0x0000002402007981 */ /* 0x000ea4000c1e1500 */
[----:B--2---:R-:W-:-:S05]  /*83d0*/  IMAD.U32 R0, R0, 0x10000, RZ ;  /* 0x0001000000007824 */ /* 0x004fca00078e00ff */
[----:B------:R-:W-:-:S04]  /*83e0*/  FSETP.NEU.FTZ.AND P0, PT, R0, RZ, PT ;  /* 0x000000ff0000720b */ /* 0x000fc80003f1d000 */
[----:B------:R-:W-:Y:S01]  /*83f0*/  P2R R22, PR, RZ, 0x1 ;  /* 0x00000001ff167803 */ /* 0x000fe20000000000 */
[----:B------:R-:W-:Y:S08]  /*8400*/  BRA `(.L_x_6105) ;  /* 0x0000000400cc7947 */ /* 0x000ff00003800000 */
.L_x_6112:
        /* <DEDUP_REMOVED lines=12> */
.L_x_6119:
        /* <DEDUP_REMOVED lines=21> */
.L_x_6123:
[----:B------:R-:W-:Y:S05]  /*8620*/  BSYNC B1 ;  /* 0x0000000000017941 */ /* 0x000fea0003800000 */
.L_x_6122:
[----:B------:R-:W-:Y:S01]  /*8630*/  LEA R3, R0, 0x3b800000, 0x17 ;  /* 0x3b80000000037811 */ /* 0x000fe200078eb8ff */
[----:B------:R-:W-:-:S05]  /*8640*/  IMAD.SHL.U32 R0, R2, 0x100000, RZ ;  /* 0x0010000002007824 */ /* 0x000fca00078e00ff */
[----:B------:R-:W-:-:S07]  /*8650*/  LOP3.LUT R0, R3, R0, R4, 0xfe, !PT ;  /* 0x0000000003007212 */ /* 0x000fce00078efe04 */
.L_x_6121:
[----:B------:R-:W-:Y:S05]  /*8660*/  BSYNC B0 ;  /* 0x0000000000007941 */ /* 0x000fea0003800000 */
.L_x_6120:
[----:B------:R-:W-:-:S04]  /*8670*/  FSETP.NEU.FTZ.AND P0, PT, R0, RZ, PT ;  /* 0x000000ff0000720b */ /* 0x000fc80003f1d000 */
[----:B------:R-:W-:Y:S01]  /*8680*/  P2R R22, PR, RZ, 0x1 ;  /* 0x00000001ff167803 */ /* 0x000fe20000000000 */
[----:B------:R-:W-:Y:S08]  /*8690*/  BRA `(.L_x_6105) ;  /* 0x0000000400287947 */ /* 0x000ff00003800000 */
.L_x_6118:
        /* <DEDUP_REMOVED lines=21> */
.L_x_6127:
[----:B------:R-:W-:Y:S05]  /*87f0*/  BSYNC B1 ;  /* 0x0000000000017941 */ /* 0x000fea0003800000 */
.L_x_6126:
[----:B------:R-:W-:Y:S01]  /*8800*/  LEA R3, R0, 0x37800000, 0x17 ;  /* 0x3780000000037811 */ /* 0x000fe200078eb8ff */
[----:B------:R-:W-:-:S05]  /*8810*/  IMAD.SHL.U32 R0, R2, 0x200000, RZ ;  /* 0x0020000002007824 */ /* 0x000fca00078e00ff */
[----:B------:R-:W-:-:S07]  /*8820*/  LOP3.LUT R0, R3, R0, R4, 0xfe, !PT ;  /* 0x0000000003007212 */ /* 0x000fce00078efe04 */
.L_x_6125:
[----:B------:R-:W-:Y:S05]  /*8830*/  BSYNC B0 ;  /* 0x0000000000007941 */ /* 0x000fea0003800000 */
.L_x_6124:
[----:B------:R-:W-:-:S04]  /*8840*/  FSETP.NEU.FTZ.AND P0, PT, R0, RZ, PT ;  /* 0x000000ff0000720b */ /* 0x000fc80003f1d000 */
[----:B------:R-:W-:Y:S01]  /*8850*/  P2R R22, PR, RZ, 0x1 ;  /* 0x00000001ff167803 */ /* 0x000fe20000000000 */
[----:B------:R-:W-:Y:S08]  /*8860*/  BRA `(.L_x_6105) ;  /* 0x0000000000b47947 */ /* 0x000ff00003800000 */
.L_x_6117:
        /* <DEDUP_REMOVED lines=14> */
.L_x_6131:
[----:B------:R-:W-:Y:S05]  /*8950*/  BSYNC B0 ;  /* 0x0000000000007941 */ /* 0x000fea0003800000 */
.L_x_6130:
[----:B------:R-:W-:-:S04]  /*8960*/  FSETP.NEU.FTZ.AND P0, PT, R0, RZ, PT ;  /* 0x000000ff0000720b */ /* 0x000fc80003f1d000 */
[----:B------:R-:W-:Y:S01]  /*8970*/  P2R R22, PR, RZ, 0x1 ;  /* 0x00000001ff167803 */ /* 0x000fe20000000000 */
[----:B------:R-:W-:Y:S08]  /*8980*/  BRA `(.L_x_6105) ;  /* 0x00000000006c7947 */ /* 0x000ff00003800000 */
.L_x_6104:
        /* <DEDUP_REMOVED lines=16> */
.L_x_6132:
[----:B------:R-:W-:-:S04]  /*8a90*/  PLOP3.LUT P0, PT, PT, PT, PT, 0x8, 0x0 ;  /* 0x000000000000781c */ /* 0x000fc80003f0e170 */
[----:B------:R-:W-:Y:S01]  /*8aa0*/  P2R R22, PR, RZ, 0x1 ;  /* 0x00000001ff167803 */ /* 0x000fe20000000000 */
[----:B------:R-:W-:Y:S08]  /*8ab0*/  BRA `(.L_x_6105) ;  /* 0x0000000000207947 */ /* 0x000ff00003800000 */
.L_x_6129:
[----:B------:R-:W2:Y:S02]  /*8ac0*/  LDG.E.64 R2, desc[UR36][R2.64] ;  /* 0x0000002402027981 */ /* 0x000ea4000c1e1b00 */
[----:B--2---:R-:W-:-:S04]  /*8ad0*/  ISETP.NE.U32.AND P0, PT, R2, RZ, PT ;  /* 0x000000ff0200720c */ /* 0x004fc80003f05070 */
[----:B------:R-:W-:-:S04]  /*8ae0*/  ISETP.NE.AND.EX P0, PT, R3, RZ, PT, P0 ;  /* 0x000000ff0300720c */ /* 0x000fc80003f05300 */
[----:B------:R-:W-:Y:S01]  /*8af0*/  P2R R22, PR, RZ, 0x1 ;  /* 0x00000001ff167803 */ /* 0x000fe20000000000 */
[----:B------:R-:W-:Y:S08]  /*8b00*/  BRA `(.L_x_6105) ;  /* 0x00000000000c7947 */ /* 0x000ff00003800000 */
.L_x_6128:
[----:B------:R-:W2:Y:S02]  /*8b10*/  LDG.E R2, desc[UR36][R2.64] ;  /* 0x0000002402027981 */ /* 0x000ea4000c1e1900 */
[----:B--2---:R-:W-:-:S04]  /*8b20*/  ISETP.NE.AND P0, PT, R2, RZ, PT ;  /* 0x000000ff0200720c */ /* 0x004fc80003f05270 */
[----:B------:R-:W-:-:S09]  /*8b30*/  P2R R22, PR, RZ, 0x1 ;  /* 0x00000001ff167803 */ /* 0x000fd20000000000 */
.L_x_6105:
        /* <DEDUP_REMOVED lines=18> */
.L_x_6136:
[----:B------:R0:W5:Y:S01]  /*8c60*/  LDG.E.U8 R2, desc[UR36][R4.64] ;  /* 0x0000002404027981 */ /* 0x000162000c1e1100 */
[----:B------:R-:W-:Y:S01]  /*8c70*/  IMAD.MOV.U32 R3, RZ, RZ, RZ ;  /* 0x000000ffff037224 */ /* 0x000fe200078e00ff */
[----:B------:R-:W-:Y:S06]  /*8c80*/  BRA `(.L_x_6138) ;  /* 0x0000000c00487947 */ /* 0x000fec0003800000 */
.L_x_6135:
        /* <DEDUP_REMOVED lines=8> */
.L_x_6140:
[----:B------:R-:W2:Y:S02]  /*8d10*/  LDG.E R2, desc[UR36][R4.64] ;  /* 0x0000002404027981 */ /* 0x000ea4000c1e1900 */
[----:B--2---:R-:W-:Y:S01]  /*8d20*/  SHF.R.S32.HI R3, RZ, 0x1f, R2 ;  /* 0x0000001fff037819 */ /* 0x004fe20000011402 */
[----:B------:R-:W-:Y:S06]  /*8d30*/  BRA `(.L_x_6138) ;  /* 0x0000000c001c7947 */ /* 0x000fec0003800000 */
.L_x_6139:
[----:B------:R-:W2:Y:S02]  /*8d40*/  LDG.E.S16 R2, desc[UR36][R4.64] ;  /* 0x0000002404027981 */ /* 0x000ea4000c1e1700 */
[----:B--2---:R-:W-:Y:S01]  /*8d50*/  SHF.R.S32.HI R3, RZ, 0x1f, R2 ;  /* 0x0000001fff037819 */ /* 0x004fe20000011402 */
[----:B------:R-:W-:Y:S06]  /*8d60*/  BRA `(.L_x_6138) ;  /* 0x0000000c00107947 */ /* 0x000fec0003800000 */
.L_x_6134:
        /* <DEDUP_REMOVED lines=9> */
.L_x_6142:
[----:B------:R-:W2:Y:S02]  /*8e00*/  LDG.E.U16 R4, desc[UR36][R4.64] ;  /* 0x0000002404047981 */ /* 0x000ea4000c1e1500 */
[----:B--2---:R-:W-:-:S06]  /*8e10*/  HADD2.F32 R2, -RZ, R4.H0_H0 ;  /* 0x20000004ff027230 */ /* 0x004fcc0000004100 */
[----:B------:R-:W0:Y:S01]  /*8e20*/  F2I.S64.TRUNC R2, R2 ;  /* 0x0000000200027311 */ /* 0x000e22000020d900 */
[----:B------:R-:W-:Y:S05]  /*8e30*/  BRA `(.L_x_6138) ;  /* 0x0000000800dc7947 */ /* 0x000fea0003800000 */
.L_x_6141:
        /* <DEDUP_REMOVED lines=9> */
.L_x_6144:
[----:B------:R-:W2:Y:S02]  /*8ed0*/  LDG.E.U16 R4, desc[UR36][R4.64] ;  /* 0x0000002404047981 */ /* 0x000ea4000c1e1500 */
[----:B--2---:R-:W-:-:S06]  /*8ee0*/  HADD2.F32 R2, -RZ, R4.H0_H0 ;  /* 0x20000004ff027230 */ /* 0x004fcc0000004100 */
[----:B------:R-:W0:Y:S01]  /*8ef0*/  F2I.S64.TRUNC R2, R2 ;  /* 0x0000000200027311 */ /* 0x000e22000020d900 */
[----:B------:R-:W-:Y:S05]  /*8f00*/  BRA `(.L_x_6138) ;  /* 0x0000000800a87947 */ /* 0x000fea0003800000 */
.L_x_6143:
[----:B------:R-:W2:Y:S02]  /*8f10*/  LDG.E.64 R2, desc[UR36][R4.64] ;  /* 0x0000002404027981 */ /* 0x000ea4000c1e1b00 */
[----:B--2---:R-:W0:Y:S01]  /*8f20*/  F2I.S64.F64.TRUNC R2, R2 ;  /* 0x0000000200027311 */ /* 0x004e22000030d900 */
[----:B------:R-:W-:Y:S05]  /*8f30*/  BRA `(.L_x_6138) ;  /* 0x00000008009c7947 */ /* 0x000fea0003800000 */
.L_x_6133:
        /* <DEDUP_REMOVED lines=13> */
.L_x_6147:
[----:B------:R-:W2:Y:S02]  /*9010*/  LDG.E.64 R2, desc[UR36][R4.64] ;  /* 0x0000002404027981 */ /* 0x000ea4000c1e1b00 */
[----:B--2---:R-:W0:Y:S01]  /*9020*/  F2I.S64.F64.TRUNC R2, R2 ;  /* 0x0000000200027311 */ /* 0x004e22000030d900 */
[----:B------:R-:W-:Y:S05]  /*9030*/  BRA `(.L_x_6138) ;  /* 0x00000008005c7947 */ /* 0x000fea0003800000 */
.L_x_6146:
        /* <DEDUP_REMOVED lines=27> */
.L_x_6149:
        /* <DEDUP_REMOVED lines=14> */
.L_x_6148:
[----:B------:R-:W2:Y:S02]  /*92d0*/  LDG.E.U16 R2, desc[UR36][R4.64] ;  /* 0x0000002404027981 */ /* 0x000ea4000c1e1500 */
[----:B--2---:R-:W-:-:S06]  /*92e0*/  IMAD.U32 R2, R2, 0x10000, RZ ;  /* 0x0001000002027824 */ /* 0x004fcc00078e00ff */
[----:B------:R-:W0:Y:S01]  /*92f0*/  F2I.S64.TRUNC R2, R2 ;  /* 0x0000000200027311 */ /* 0x000e22000020d900 */
[----:B------:R-:W-:Y:S05]  /*9300*/  BRA `(.L_x_6138) ;  /* 0x0000000400a87947 */ /* 0x000fea0003800000 */
.L_x_6145:
        /* <DEDUP_REMOVED lines=11> */
.L_x_6152:
        /* <DEDUP_REMOVED lines=21> */
.L_x_6156:
[----:B------:R-:W-:Y:S05]  /*9510*/  BSYNC B1 ;  /* 0x0000000000017941 */ /* 0x000fea0003800000 */
.L_x_6155:
[----:B------:R-:W-:Y:S01]  /*9520*/  IMAD.SHL.U32 R2, R2, 0x100000, RZ ;  /* 0x0010000002027824 */ /* 0x000fe200078e00ff */
[----:B------:R-:W-:-:S04]  /*9530*/  LEA R3, R0, 0x3b800000, 0x17 ;  /* 0x3b80000000037811 */ /* 0x000fc800078eb8ff */
[----:B------:R-:W-:-:S07]  /*9540*/  LOP3.LUT R2, R3, R2, R4, 0xfe, !PT ;  /* 0x0000000203027212 */ /* 0x000fce00078efe04 */
.L_x_6154:
[----:B------:R-:W-:Y:S05]  /*9550*/  BSYNC B0 ;  /* 0x0000000000007941 */ /* 0x000fea0003800000 */
.L_x_6153:
[----:B------:R-:W2:Y:S01]  /*9560*/  F2I.S64.TRUNC R2, R2 ;  /* 0x0000000200027311 */ /* 0x000ea2000020d900 */
[----:B------:R-:W-:Y:S05]  /*9570*/  BRA `(.L_x_6138) ;  /* 0x00000004000c7947 */ /* 0x000fea0003800000 */
.L_x_6151:
        /* <DEDUP_REMOVED lines=21> */
.L_x_6160:
[----:B------:R-:W-:Y:S05]  /*96d0*/  BSYNC B1 ;  /* 0x0000000000017941 */ /* 0x000fea0003800000 */
.L_x_6159:
[----:B------:R-:W-:Y:S01]  /*96e0*/  IMAD.SHL.U32 R2, R2, 0x200000, RZ ;  /* 0x0020000002027824 */ /* 0x000fe200078e00ff */
[----:B------:R-:W-:-:S04]  /*96f0*/  LEA R3, R0, 0x37800000, 0x17 ;  /* 0x3780000000037811 */ /* 0x000fc800078eb8ff */
[----:B------:R-:W-:-:S07]  /*9700*/  LOP3.LUT R2, R3, R2, R4, 0xfe, !PT ;  /* 0x0000000203027212 */ /* 0x000fce00078efe04 */
.L_x_6158:
[----:B------:R-:W-:Y:S05]  /*9710*/  BSYNC B0 ;  /* 0x0000000000007941 */ /* 0x000fea0003800000 */
.L_x_6157:
[----:B------:R-:W0:Y:S01]  /*9720*/  F2I.S64.TRUNC R2, R2 ;  /* 0x0000000200027311 */ /* 0x000e22000020d900 */
[----:B------:R-:W-:Y:S05]  /*9730*/  BRA `(.L_x_6138) ;  /* 0x00000000009c7947 */ /* 0x000fea0003800000 */
.L_x_6150:
        /* <DEDUP_REMOVED lines=14> */
.L_x_6164:
[----:B------:R-:W-:Y:S05]  /*9820*/  BSYNC B0 ;  /* 0x0000000000007941 */ /* 0x000fea0003800000 */
.L_x_6163:
[----:B------:R-:W0:Y:S01]  /*9830*/  F2I.S64.TRUNC R2, R2 ;  /* 0x0000000200027311 */ /* 0x000e22000020d900 */
[----:B------:R-:W-:Y:S05]  /*9840*/  BRA `(.L_x_6138) ;  /* 0x0000000000587947 */ /* 0x000fea0003800000 */
.L_x_6137:
        /* <DEDUP_REMOVED lines=16> */
.L_x_6165:
[----:B------:R-:W-:Y:S01]  /*9950*/  CS2R R2, SRZ ;  /* 0x0000000000027805 */ /* 0x000fe2000001ff00 */
[----:B------:R-:W-:Y:S06]  /*9960*/  BRA `(.L_x_6138) ;  /* 0x0000000000107947 */ /* 0x000fec0003800000 */
.L_x_6162:
[----:B------:R0:W5:Y:S01]  /*9970*/  LDG.E.64 R2, desc[UR36][R4.64] ;  /* 0x0000002404027981 */ /* 0x000162000c1e1b00 */
[----:B------:R-:W-:Y:S05]  /*9980*/  BRA `(.L_x_6138) ;  /* 0x0000000000087947 */ /* 0x000fea0003800000 */
.L_x_6161:
[----:B------:R4:W5:Y:S01]  /*9990*/  LDG.E R2, desc[UR36][R4.64] ;  /* 0x0000002404027981 */ /* 0x000962000c1e1900 */
[----:B------:R-:W-:-:S07]  /*99a0*/  IMAD.MOV.U32 R3, RZ, RZ, RZ ;  /* 0x000000ffff037224 */ /* 0x000fce00078e00ff */
.L_x_6138:
[----:B01--4-:R-:W0:Y:S01]  /*99b0*/  LDC.U8 R4, c[0x0][0x508] ;  /* 0x00014200ff047b82 */ /* 0x013e220000000000 */
[----:B------:R-:W-:Y:S01]  /*99c0*/  ISETP.NE.AND P0, PT, R22, RZ, PT ;  /* 0x000000ff1600720c */ /* 0x000fe20003f05270 */
[----:B------:R-:W-:Y:S01]  /*99d0*/  BSSY B0, `(.L_x_6166) ;  /* 0x0000008000007945 */ /* 0x000fe20003800000 */
[----:B0-----:R-:W-:-:S04]  /*99e0*/  PRMT R0, R4, 0x9910, RZ ;  /* 0x0000991004007816 */ /* 0x001fc800000000ff */
[----:B------:R-:W-:-:S07]  /*99f0*/  ISETP.GT.AND P1, PT, R0, 0x9, PT ;  /* 0x000000090000780c */ /* 0x000fce0003f24270 */
[----:B------:R-:W-:Y:S06]  /*9a00*/  @!P0 BRA `(.L_x_6167) ;  /* 0x0000000000108947 */ /* 0x000fec0003800000 */
[----:B------:R-:W-:Y:S02]  /*9a10*/  ULDC.64 UR4, c[0x0][0x4f8] ;  /* 0x00013e0000047ab9 */ /* 0x000fe40000000a00 */
[----:B--23-5:R-:W-:-:S04]  /*9a20*/  LEA R18, P0, R2, UR4, 0x2 ;  /* 0x0000000402127c11 */ /* 0x02cfc8000f8010ff */
[----:B------:R-:W-:-:S05]  /*9a30*/  LEA.HI.X R19, R2, UR5, R3, 0x2, P0 ;  /* 0x0000000502137c11 */ /* 0x000fca00080f1403 */
[----:B------:R0:W5:Y:S04]  /*9a40*/  LDG.E R18, desc[UR36][R18.64] ;  /* 0x0000002412127981 */ /* 0x000168000c1e1900 */
.L_x_6167:
[----:B------:R-:W-:Y:S05]  /*9a50*/  BSYNC B0 ;  /* 0x0000000000007941 */ /* 0x000fea0003800000 */
.L_x_6166:
        /* <DEDUP_REMOVED lines=9> */
[----:B--23-5:R-:W1:Y:S02]  /*9af0*/  F2I.FTZ.TRUNC.NTZ R3, R18 ;  /* 0x0000001200037305 */ /* 0x02ce64000021f100 */
[----:B-1----:R1:W-:Y:S01]  /*9b00*/  STG.E.U8 desc[UR36][R16.64], R3 ;  /* 0x0000000310007986 */ /* 0x0023e2000c101124 */
[----:B------:R-:W-:Y:S05]  /*9b10*/  BRA `(.L_x_6173) ;  /* 0x0000000c00507947 */ /* 0x000fea0003800000 */
.L_x_6171:
[----:B0--3-5:R-:W2:Y:S02]  /*9b20*/  F2I.S64.TRUNC R18, R18 ;  /* 0x0000001200127311 */ /* 0x029ea4000020d900 */
[----:B--2---:R-:W-:-:S05]  /*9b30*/  IMAD.MOV.U32 R3, RZ, RZ, R18 ;  /* 0x000000ffff037224 */ /* 0x004fca00078e0012 */
[----:B------:R0:W-:Y:S01]  /*9b40*/  STG.E.U8 desc[UR36][R16.64], R3 ;  /* 0x0000000310007986 */ /* 0x0001e2000c101124 */
[----:B------:R-:W-:Y:S05]  /*9b50*/  BRA `(.L_x_6173) ;  /* 0x0000000c00407947 */ /* 0x000fea0003800000 */
.L_x_6170:
[----:B------:R-:W-:-:S13]  /*9b60*/  ISETP.NE.AND P0, PT, R0, 0x2, PT ;  /* 0x000000020000780c */ /* 0x000fda0003f05270 */
[----:B------:R-:W-:Y:S05]  /*9b70*/  @!P0 BRA `(.L_x_6174) ;  /* 0x0000000000288947 */ /* 0x000fea0003800000 */
[----:B------:R-:W-:-:S13]  /*9b80*/  ISETP.NE.AND P0, PT, R0, 0x3, PT ;  /* 0x000000030000780c */ /* 0x000fda0003f05270 */
[----:B------:R-:W-:Y:S05]  /*9b90*/  @!P0 BRA `(.L_x_6175) ;  /* 0x0000000000148947 */ /* 0x000fea0003800000 */
[----:B------:R-:W-:-:S13]  /*9ba0*/  ISETP.NE.AND P0, PT, R0, 0x4, PT ;  /* 0x000000040000780c */ /* 0x000fda0003f05270 */
[----:B------:R-:W-:Y:S05]  /*9bb0*/  @P0 BRA `(.L_x_6172) ;  /* 0x0000000800d00947 */ /* 0x000fea0003800000 */
[----:B0--3-5:R-:W0:Y:S02]  /*9bc0*/  F2I.S64.TRUNC R18, R18 ;  /* 0x0000001200127311 */ /* 0x029e24000020d900 */
[----:B0-----:R3:W-:Y:S01]  /*9bd0*/  STG.E.64 desc[UR36][R16.64], R18 ;  /* 0x0000001210007986 */ /* 0x0017e2000c101b24 */
[----:B------:R-:W-:Y:S05]  /*9be0*/  BRA `(.L_x_6173) ;  /* 0x0000000c001c7947 */ /* 0x000fea0003800000 */
.L_x_6175:
[----:B--23-5:R-:W1:Y:S02]  /*9bf0*/  F2I.FTZ.TRUNC.NTZ R3, R18 ;  /* 0x0000001200037305 */ /* 0x02ce64000021f100 */
[----:B-1----:R4:W-:Y:S01]  /*9c00*/  STG.E desc[UR36][R16.64], R3 ;  /* 0x0000000310007986 */ /* 0x0029e2000c101924 */
[----:B------:R-:W-:Y:S05]  /*9c10*/  BRA `(.L_x_6173) ;  /* 0x0000000c00107947 */ /* 0x000fea0003800000 */
.L_x_6174:
[----:B--23-5:R-:W1:Y:S02]  /*9c20*/  F2I.FTZ.TRUNC.NTZ R3, R18 ;  /* 0x0000001200037305 */ /* 0x02ce64000021f100 */
[----:B-1----:R1:W-:Y:S01]  /*9c30*/  STG.E.U16 desc[UR36][R16.64], R3 ;  /* 0x0000000310007986 */ /* 0x0023e2000c101524 */
[----:B------:R-:W-:Y:S05]  /*9c40*/  BRA `(.L_x_6173) ;  /* 0x0000000c00047947 */ /* 0x000fea0003800000 */
.L_x_6169:
        /* <DEDUP_REMOVED lines=8> */
.L_x_6177:
[----:B---3-5:R-:W-:-:S05]  /*9cd0*/  F2FP.F16.F32.PACK_AB R18, RZ, R18 ;  /* 0x00000012ff12723e */ /* 0x028fca00000000ff */
[----:B------:R1:W-:Y:S01]  /*9ce0*/  STG.E.U16 desc[UR36][R16.64], R18 ;  /* 0x0000001210007986 */ /* 0x0003e2000c101524 */
[----:B------:R-:W-:Y:S05]  /*9cf0*/  BRA `(.L_x_6173) ;  /* 0x0000000800d87947 */ /* 0x000fea0003800000 */
.L_x_6176:
[----:B------:R-:W-:-:S13]  /*9d00*/  ISETP.NE.AND P0, PT, R0, 0x7, PT ;  /* 0x000000070000780c */ /* 0x000fda0003f05270 */
[----:B------:R-:W-:Y:S05]  /*9d10*/  @!P0 BRA `(.L_x_6178) ;  /* 0x00000000002c8947 */ /* 0x000fea0003800000 */
[----:B------:R-:W-:-:S13]  /*9d20*/  ISETP.NE.AND P0, PT, R0, 0x8, PT ;  /* 0x000000080000780c */ /* 0x000fda0003f05270 */
[----:B------:R-:W-:Y:S05]  /*9d30*/  @!P0 BRA `(.L_x_6179) ;  /* 0x0000000000148947 */ /* 0x000fea0003800000 */
[----:B------:R-:W-:-:S13]  /*9d40*/  ISETP.NE.AND P0, PT, R0, 0x9, PT ;  /* 0x000000090000780c */ /* 0x000fda0003f05270 */
[----:B------:R-:W-:Y:S05]  /*9d50*/  @P0 BRA `(.L_x_6172) ;  /* 0x0000000800680947 */ /* 0x000fea0003800000 */
[----:B0-----:R-:W-:-:S05]  /*9d60*/  IMAD.MOV.U32 R19, RZ, RZ, RZ ;  /* 0x000000ffff137224 */ /* 0x001fca00078e00ff */
[----:B---3-5:R0:W-:Y:S01]  /*9d70*/  STG.E.64 desc[UR36][R16.64], R18 ;  /* 0x0000001210007986 */ /* 0x0281e2000c101b24 */
[----:B------:R-:W-:Y:S05]  /*9d80*/  BRA `(.L_x_6173) ;  /* 0x0000000800b47947 */ /* 0x000fea0003800000 */
.L_x_6179:
[----:B--23-5:R-:W-:-:S04]  /*9d90*/  F2FP.F16.F32.PACK_AB R3, RZ, R18 ;  /* 0x00000012ff03723e */ /* 0x02cfc800000000ff */
[----:B------:R-:W-:-:S05]  /*9da0*/  PRMT R3, R3, 0x5410, RZ ;  /* 0x0000541003037816 */ /* 0x000fca00000000ff */
[----:B------:R1:W-:Y:S01]  /*9db0*/  STG.E desc[UR36][R16.64], R3 ;  /* 0x0000000310007986 */ /* 0x0003e2000c101924 */
[----:B------:R-:W-:Y:S05]  /*9dc0*/  BRA `(.L_x_6173) ;  /* 0x0000000800a47947 */ /* 0x000fea0003800000 */
.L_x_6178:
[----:B--23-5:R-:W-:-:S06]  /*9dd0*/  FMUL.FTZ R2, R18, 1 ;  /* 0x3f80000012027820 */ /* 0x02cfcc0000410000 */
[----:B------:R-:W1:Y:S02]  /*9de0*/  F2F.F64.F32 R2, R2 ;  /* 0x0000000200027310 */ /* 0x000e640000201800 */
[----:B-1----:R1:W-:Y:S01]  /*9df0*/  STG.E.64 desc[UR36][R16.64], R2 ;  /* 0x0000000210007986 */ /* 0x0023e2000c101b24 */
[----:B------:R-:W-:Y:S05]  /*9e00*/  BRA `(.L_x_6173) ;  /* 0x0000000800947947 */ /* 0x000fea0003800000 */
.L_x_6168:
        /* <DEDUP_REMOVED lines=8> */
[----:B---3-5:R-:W-:-:S04]  /*9e90*/  FSETP.NEU.FTZ.AND P0, PT, R18, RZ, PT ;  /* 0x000000ff1200720b */ /* 0x028fc80003f1d000 */
[----:B--2---:R-:W-:-:S05]  /*9ea0*/  SEL R3, RZ, 0x1, !P0 ;  /* 0x00000001ff037807 */ /* 0x004fca0004000000 */
[----:B------:R1:W-:Y:S01]  /*9eb0*/  STG.E.U8 desc[UR36][R16.64], R3 ;  /* 0x0000000310007986 */ /* 0x0003e2000c101124 */
[----:B------:R-:W-:Y:S05]  /*9ec0*/  BRA `(.L_x_6173) ;  /* 0x0000000800647947 */ /* 0x000fea0003800000 */
.L_x_6182:
[----:B---3-5:R-:W-:Y:S01]  /*9ed0*/  FMUL.FTZ R4, R18, 1 ;  /* 0x3f80000012047820 */ /* 0x028fe20000410000 */
[----:B------:R-:W-:-:S05]  /*9ee0*/  CS2R R6, SRZ ;  /* 0x0000000000067805 */ /* 0x000fca000001ff00 */
[----:B------:R-:W1:Y:S02]  /*9ef0*/  F2F.F64.F32 R4, R4 ;  /* 0x0000000400047310 */ /* 0x000e640000201800 */
[----:B-1----:R1:W-:Y:S01]  /*9f00*/  STG.E.128 desc[UR36][R16.64], R4 ;  /* 0x0000000410007986 */ /* 0x0023e2000c101d24 */
[----:B------:R-:W-:Y:S05]  /*9f10*/  BRA `(.L_x_6173) ;  /* 0x0000000800507947 */ /* 0x000fea0003800000 */
.L_x_6181:
[----:B------:R-:W-:-:S13]  /*9f20*/  ISETP.NE.AND P0, PT, R0, 0xf, PT ;  /* 0x0000000f0000780c */ /* 0x000fda0003f05270 */
[----:B------:R-:W-:Y:S05]  /*9f30*/  @!P0 BRA `(.L_x_6183) ;  /* 0x0000000000ac8947 */ /* 0x000fea0003800000 */
[----:B------:R-:W-:-:S13]  /*9f40*/  ISETP.NE.AND P0, PT, R0, 0x17, PT ;  /* 0x000000170000780c */ /* 0x000fda0003f05270 */
[----:B------:R-:W-:Y:S05]  /*9f50*/  @!P0 BRA `(.L_x_6184) ;  /* 0x0000000000508947 */ /* 0x000fea0003800000 */
[----:B------:R-:W-:-:S13]  /*9f60*/  ISETP.NE.AND P0, PT, R0, 0x18, PT ;  /* 0x000000180000780c */ /* 0x000fda0003f05270 */
[----:B------:R-:W-:Y:S05]  /*9f70*/  @P0 BRA `(.L_x_6172) ;  /* 0x0000000400e00947 */ /* 0x000fea0003800000 */
[C---:B--23-5:R-:W-:Y:S01]  /*9f80*/  LOP3.LUT R2, R18.reuse, 0x7fffffff, RZ, 0xc0, !PT ;  /* 0x7fffffff12027812 */ /* 0x06cfe200078ec0ff */
        /* <DEDUP_REMOVED lines=13> */
.L_x_6186:
[----:B------:R-:W-:Y:S05]  /*a060*/  BSYNC B0 ;  /* 0x0000000000007941 */ /* 0x000fea0003800000 */
.L_x_6185:
[----:B------:R-:W-:-:S05]  /*a070*/  LOP3.LUT R5, R0, R5, RZ, 0xfc, !PT ;  /* 0x0000000500057212 */ /* 0x000fca00078efcff */
[----:B------:R1:W-:Y:S01]  /*a080*/  STG.E.U8 desc[UR36][R16.64], R5 ;  /* 0x0000000510007986 */ /* 0x0003e2000c101124 */
[----:B------:R-:W-:Y:S05]  /*a090*/  BRA `(.L_x_6173) ;  /* 0x0000000400f07947 */ /* 0x000fea0003800000 */
.L_x_6184:
[----:B--23-5:R-:W-:Y:S01]  /*a0a0*/  LOP3.LUT R2, R18, 0x7fffffff, RZ, 0xc0, !PT ;  /* 0x7fffffff12027812 */ /* 0x02cfe200078ec0ff */
        /* <DEDUP_REMOVED lines=11> */
.L_x_6188:
[----:B------:R-:W-:Y:S01]  /*a160*/  IMAD.MOV.U32 R0, RZ, RZ, 0x7f ;  /* 0x0000007fff007424 */ /* 0x000fe200078e00ff */
[----:B------:R-:W-:-:S04]  /*a170*/  ISETP.GT.U32.AND P0, PT, R2, 0x7f800000, PT ;  /* 0x7f8000000200780c */ /* 0x000fc80003f04070 */
[----:B------:R-:W-:-:S09]  /*a180*/  SEL R0, R0, 0x7c, P0 ;  /* 0x0000007c00007807 */ /* 0x000fd20000000000 */
.L_x_6189:
[----:B------:R-:W-:Y:S05]  /*a190*/  BSYNC B0 ;  /* 0x0000000000007941 */ /* 0x000fea0003800000 */
.L_x_6187:
[----:B------:R-:W-:-:S04]  /*a1a0*/  LOP3.LUT R18, R18, 0x80000000, RZ, 0xc0, !PT ;  /* 0x8000000012127812 */ /* 0x000fc800078ec0ff */
[----:B------:R-:W-:-:S04]  /*a1b0*/  SHF.R.U32.HI R3, RZ, 0x18, R18 ;  /* 0x00000018ff037819 */ /* 0x000fc80000011612 */
[----:B------:R-:W-:-:S05]  /*a1c0*/  LOP3.LUT R3, R0, R3, RZ, 0xfc, !PT ;  /* 0x0000000300037212 */ /* 0x000fca00078efcff */
[----:B------:R1:W-:Y:S01]  /*a1d0*/  STG.E.U8 desc[UR36][R16.64], R3 ;  /* 0x0000000310007986 */ /* 0x0003e2000c101124 */
[----:B------:R-:W-:Y:S05]  /*a1e0*/  BRA `(.L_x_6173) ;  /* 0x00000004009c7947 */ /* 0x000fea0003800000 */
.L_x_6183:
[----:B---3-5:R-:W-:-:S05]  /*a1f0*/  F2FP.BF16.F32.PACK_AB R18, RZ, R18 ;  /* 0x00000012ff12723e */ /* 0x028fca00000010ff */
[----:B------:R1:W-:Y:S01]  /*a200*/  STG.E.U16 desc[UR36][R16.64], R18 ;  /* 0x0000001210007986 */ /* 0x0003e2000c101524 */
[----:B------:R-:W-:Y:S05]  /*a210*/  BRA `(.L_x_6173) ;  /* 0x0000000400907947 */ /* 0x000fea0003800000 */
.L_x_6180:
        /* <DEDUP_REMOVED lines=8> */
[----:B--23-5:R-:W1:Y:S02]  /*a2a0*/  F2I.FTZ.U32.TRUNC.NTZ R3, R18 ;  /* 0x0000001200037305 */ /* 0x02ce64000021f000 */
[----:B-1----:R1:W-:Y:S01]  /*a2b0*/  STG.E.U16 desc[UR36][R16.64], R3 ;  /* 0x0000000310007986 */ /* 0x0023e2000c101524 */
[----:B------:R-:W-:Y:S05]  /*a2c0*/  BRA `(.L_x_6173) ;  /* 0x0000000400647947 */ /* 0x000fea0003800000 */
.L_x_6192:
[----:B--23-5:R-:W-:Y:S01]  /*a2d0*/  LOP3.LUT R2, R18, 0x7fffffff, RZ, 0xc0, !PT ;  /* 0x7fffffff12027812 */ /* 0x02cfe200078ec0ff */
        /* <DEDUP_REMOVED lines=15> */
.L_x_6195:
[----:B------:R-:W-:-:S04]  /*a3d0*/  LOP3.LUT R18, R18, 0x80000000, RZ, 0xc0, !PT ;  /* 0x8000000012127812 */ /* 0x000fc800078ec0ff */
[----:B------:R-:W-:-:S04]  /*a3e0*/  SHF.R.U32.HI R3, RZ, 0x18, R18 ;  /* 0x00000018ff037819 */ /* 0x000fc80000011612 */
[----:B------:R-:W-:-:S04]  /*a3f0*/  LOP3.LUT R0, R0, R3, RZ, 0xfc, !PT ;  /* 0x0000000300007212 */ /* 0x000fc800078efcff */
[----:B------:R-:W-:-:S07]  /*a400*/  PRMT R8, R0, 0x7610, R8 ;  /* 0x0000761000087816 */ /* 0x000fce0000000008 */
.L_x_6194:
[----:B------:R-:W-:Y:S05]  /*a410*/  BSYNC B0 ;  /* 0x0000000000007941 */ /* 0x000fea0003800000 */
.L_x_6193:
[----:B------:R1:W-:Y:S01]  /*a420*/  STG.E.U8 desc[UR36][R16.64], R8 ;  /* 0x0000000810007986 */ /* 0x0003e2000c101124 */
[----:B------:R-:W-:Y:S05]  /*a430*/  BRA `(.L_x_6173) ;  /* 0x0000000400087947 */ /* 0x000fea0003800000 */
.L_x_6191:
        /* <DEDUP_REMOVED lines=16> */
.L_x_6198:
[----:B------:R-:W-:-:S04]  /*a540*/  LOP3.LUT R18, R18, 0x80000000, RZ, 0xc0, !PT ;  /* 0x8000000012127812 */ /* 0x000fc800078ec0ff */
[----:B------:R-:W-:-:S04]  /*a550*/  SHF.R.U32.HI R3, RZ, 0x18, R18 ;  /* 0x00000018ff037819 */ /* 0x000fc80000011612 */
[----:B------:R-:W-:-:S04]  /*a560*/  LOP3.LUT R0, R0, R3, RZ, 0xfc, !PT ;  /* 0x0000000300007212 */ /* 0x000fc800078efcff */
[----:B------:R-:W-:-:S07]  /*a570*/  PRMT R8, R0, 0x7610, R8 ;  /* 0x0000761000087816 */ /* 0x000fce0000000008 */
.L_x_6197:
[----:B------:R-:W-:Y:S05]  /*a580*/  BSYNC B0 ;  /* 0x0000000000007941 */ /* 0x000fea0003800000 */
.L_x_6196:
[----:B------:R1:W-:Y:S01]  /*a590*/  STG.E.U8 desc[UR36][R16.64], R8 ;  /* 0x0000000810007986 */ /* 0x0003e2000c101124 */
[----:B------:R-:W-:Y:S05]  /*a5a0*/  BRA `(.L_x_6173) ;  /* 0x0000000000ac7947 */ /* 0x000fea0003800000 */
.L_x_6190:
[----:B------:R-:W-:-:S13]  /*a5b0*/  ISETP.NE.AND P0, PT, R0, 0x1c, PT ;  /* 0x0000001c0000780c */ /* 0x000fda0003f05270 */
[----:B------:R-:W-:Y:S05]  /*a5c0*/  @!P0 BRA `(.L_x_6199) ;  /* 0x00000000009c8947 */ /* 0x000fea0003800000 */
[----:B------:R-:W-:-:S13]  /*a5d0*/  ISETP.NE.AND P0, PT, R0, 0x1d, PT ;  /* 0x0000001d0000780c */ /* 0x000fda0003f05270 */
[----:B------:R-:W-:Y:S05]  /*a5e0*/  @!P0 BRA `(.L_x_6200) ;  /* 0x0000000000888947 */ /* 0x000fea0003800000 */
[----:B------:R-:W-:-:S13]  /*a5f0*/  ISETP.NE.AND P0, PT, R0, 0x2c, PT ;  /* 0x0000002c0000780c */ /* 0x000fda0003f05270 */
[----:B------:R-:W-:Y:S05]  /*a600*/  @P0 BRA `(.L_x_6172) ;  /* 0x00000000003c0947 */ /* 0x000fea0003800000 */
[----:B--23-5:R-:W-:-:S04]  /*a610*/  SHF.R.U32.HI R2, RZ, 0x17, R18 ;  /* 0x00000017ff027819 */ /* 0x02cfc80000011612 */
        /* <DEDUP_REMOVED lines=14> */
.L_x_6172:
[----:B------:R-:W-:Y:S01]  /*a700*/  MOV R0, 0x0 ;  /* 0x0000000000007802 */ /* 0x000fe20000000f00 */
[----:B------:R-:W-:Y:S01]  /*a710*/  ULDC.64 UR4, c[0x4][0x4e8] ;  /* 0x01013a0000047ab9 */ /* 0x000fe20000000a00 */
[----:B------:R-:W-:Y:S01]  /*a720*/  ULDC.64 UR6, c[0x4][0x388] ;  /* 0x0100e20000067ab9 */ /* 0x000fe20000000a00 */
[----:B------:R-:W-:Y:S01]  /*a730*/  IMAD.U32 R4, RZ, RZ, UR4 ;  /* 0x00000004ff047e24 */ /* 0x000fe2000f8e00ff */
[----:B--2--5:R1:W2:Y:S01]  /*a740*/  LDC.64 R2, c[0x4][R0] ;  /* 0x0100000000027b82 */ /* 0x0242a20000000a00 */
        /* <DEDUP_REMOVED lines=8> */
[----:B-1----:R-:W-:-:S07]  /*a7d0*/  IMAD.MOV.U32 R13, RZ, RZ, RZ ;  /* 0x000000ffff0d7224 */ /* 0x002fce00078e00ff */
[----:B------:R-:W-:-:S07]  /*a7e0*/  LEPC R20, `(.L_x_6201) ;  /* 0x000000001014794e */ /* 0x000fce0000000000 */
[----:B0-23--:R-:W-:Y:S05]  /*a7f0*/  CALL.ABS.NOINC R2 ;  /* 0x0000000002007343 */ /* 0x00dfea0003c00000 */
.L_x_6201:
[----:B------:R-:W-:Y:S05]  /*a800*/  BRA `(.L_x_6173) ;  /* 0x0000000000147947 */ /* 0x000fea0003800000 */
.L_x_6200:
[----:B0--3-5:R-:W0:Y:S02]  /*a810*/  F2I.U64.TRUNC R18, R18 ;  /* 0x0000001200127311 */ /* 0x029e24000020d800 */
[----:B0-----:R0:W-:Y:S01]  /*a820*/  STG.E.64 desc[UR36][R16.64], R18 ;  /* 0x0000001210007986 */ /* 0x0011e2000c101b24 */
[----:B------:R-:W-:Y:S05]  /*a830*/  BRA `(.L_x_6173) ;  /* 0x0000000000087947 */ /* 0x000fea0003800000 */
.L_x_6199:
[----:B--23-5:R-:W1:Y:S02]  /*a840*/  F2I.FTZ.U32.TRUNC.NTZ R3, R18 ;  /* 0x0000001200037305 */ /* 0x02ce64000021f000 */
[----:B-1----:R1:W-:Y:S02]  /*a850*/  STG.E desc[UR36][R16.64], R3 ;  /* 0x0000000310007986 */ /* 0x0023e4000c101924 */
.L_x_6173:
[----:B------:R-:W-:-:S07]  /*a860*/  VIADD R23, R23, 0x80 ;  /* 0x0000008017177836 */ /* 0x000fce0000000000 */
.L_x_6070:
[----:B------:R-:W-:Y:S05]  /*a870*/  BSYNC B7 ;  /* 0x0000000000077941 */ /* 0x000fea0003800000 */
.L_x_6069:
[----:B------:R-:W-:Y:S01]  /*a880*/  ULDC UR4, c[0x0][0x210] ;  /* 0x0000840000047ab9 */ /* 0x000fe20000000800 */
[----:B------:R-:W-:Y:S01]  /*a890*/  BSSY B7, `(.L_x_6202) ;  /* 0x000053f000077945 */ /* 0x000fe20003800000 */
[----:B------:R-:W-:-:S13]  /*a8a0*/  ISETP.GE.AND P0, PT, R23, UR4, PT ;  /* 0x0000000417007c0c */ /* 0x000fda000bf06270 */
[----:B------:R-:W-:Y:S05]  /*a8b0*/  @P0 BRA `(.L_x_6203) ;  /* 0x0000005000f00947 */ /* 0x000fea0003800000 */
[----:B01----:R-:W0:Y:S01]  /*a8c0*/  LDC R6, c[0x0][0x218] ;  /* 0x00008600ff067b82 */ /* 0x003e220000000800 */
[----:B---3--:R-:W-:Y:S02]  /*a8d0*/  IMAD.MOV.U32 R19, RZ, RZ, RZ ;  /* 0x000000ffff137224 */ /* 0x008fe400078e00ff */
[----:B------:R-:W-:Y:S02]  /*a8e0*/  IMAD.MOV.U32 R22, RZ, RZ, RZ ;  /* 0x000000ffff167224 */ /* 0x000fe400078e00ff */
[----:B------:R-:W-:Y:S02]  /*a8f0*/  IMAD.MOV.U32 R0, RZ, RZ, RZ ;  /* 0x000000ffff007224 */ /* 0x000fe400078e00ff */
[----:B--2-4-:R-:W-:Y:S01]  /*a900*/  IMAD.MOV.U32 R16, RZ, RZ, RZ ;  /* 0x000000ffff107224 */ /* 0x014fe200078e00ff */
        /* <DEDUP_REMOVED lines=375> */
.L_x_6204:
        /* <DEDUP_REMOVED lines=22> */
.L_x_6209:
[----:B------:R-:W2:Y:S02]  /*c1e0*/  LDG.E.U8 R2, desc[UR36][R2.64] ;  /* 0x0000002402027981 */ /* 0x000ea4000c1e1100 */
[----:B--2---:R-:W-:Y:S01]  /*c1f0*/  I2FP.F32.U32 R18, R2 ;  /* 0x0000000200127245 */ /* 0x004fe20000201000 */
[----:B------:R-:W-:Y:S06]  /*c200*/  BRA `(.L_x_6211) ;  /* 0x0000000c002c7947 */ /* 0x000fec0003800000 */
.L_x_6208:
        /* <DEDUP_REMOVED lines=9> */
.L_x_6213:
[----:B------:R-:W2:Y:S02]  /*c2a0*/  LDG.E R2, desc[UR36][R2.64] ;  /* 0x0000002402027981 */ /* 0x000ea4000c1e1900 */
[----:B--2---:R-:W-:Y:S01]  /*c2b0*/  I2FP.F32.S32 R18, R2 ;  /* 0x0000000200127245 */ /* 0x004fe20000201400 */
[----:B------:R-:W-:Y:S06]  /*c2c0*/  BRA `(.L_x_6211) ;  /* 0x0000000800fc7947 */ /* 0x000fec0003800000 */
.L_x_6212:
[----:B------:R-:W2:Y:S02]  /*c2d0*/  LDG.E.U16 R2, desc[UR36][R2.64] ;  /* 0x0000002402027981 */ /* 0x000ea4000c1e1500 */
[----:B--2---:R2:W3:Y:S01]  /*c2e0*/  I2F.S16 R18, R2 ;  /* 0x0000000200127306 */ /* 0x0044e20000101400 */
[----:B------:R-:W-:Y:S05]  /*c2f0*/  BRA `(.L_x_6211) ;  /* 0x0000000800f07947 */ /* 0x000fea0003800000 */
.L_x_6207:
        /* <DEDUP_REMOVED lines=8> */
.L_x_6215:
[----:B------:R-:W2:Y:S02]  /*c380*/  LDG.E.U16 R2, desc[UR36][R2.64] ;  /* 0x0000002402027981 */ /* 0x000ea4000c1e1500 */
[----:B--2---:R-:W-:Y:S01]  /*c390*/  HADD2.F32 R18, -RZ, R2.H0_H0 ;  /* 0x20000002ff127230 */ /* 0x004fe20000004100 */
[----:B------:R-:W-:Y:S06]  /*c3a0*/  BRA `(.L_x_6211) ;  /* 0x0000000800c47947 */ /* 0x000fec0003800000 */
.L_x_6214:
        /* <DEDUP_REMOVED lines=8> */
.L_x_6217:
[----:B------:R-:W2:Y:S02]  /*c430*/  LDG.E.U16 R2, desc[UR36][R2.64] ;  /* 0x0000002402027981 */ /* 0x000ea4000c1e1500 */
[----:B--2---:R-:W-:Y:S01]  /*c440*/  HADD2.F32 R18, -RZ, R2.H0_H0 ;  /* 0x20000002ff127230 */ /* 0x004fe20000004100 */
[----:B------:R-:W-:Y:S06]  /*c450*/  BRA `(.L_x_6211) ;  /* 0x0000000800987947 */ /* 0x000fec0003800000 */
.L_x_6216:
[----:B------:R-:W2:Y:S01]  /*c460*/  LDG.E.64 R2, desc[UR36][R2.64] ;  /* 0x0000002402027981 */ /* 0x000ea2000c1e1b00 */
[----:B------:R-:W-:Y:S01]  /*c470*/  UMOV UR4, 0xf0000000 ;  /* 0xf000000000047882 */ /* 0x000fe20000000000 */
[----:B------:R-:W-:Y:S01]  /*c480*/  UMOV UR5, 0x380fffff ;  /* 0x380fffff00057882 */ /* 0x000fe20000000000 */
[----:B--2---:R-:W0:Y:S01]  /*c490*/  F2F.F32.F64 R18, R2 ;  /* 0x0000000200127310 */ /* 0x004e220000301000 */
[----:B------:R-:W-:-:S14]  /*c4a0*/  DSETP.GEU.AND P0, PT, |R2|, UR4, PT ;  /* 0x0000000402007e2a */ /* 0x000fdc000bf0e200 */
[----:B0-----:R-:W-:Y:S01]  /*c4b0*/  @!P0 FMUL R18, R18, 1.175494350822287508e-38 ;  /* 0x0080000012128820 */ /* 0x001fe20000400000 */
[----:B------:R-:W-:Y:S06]  /*c4c0*/  BRA `(.L_x_6211) ;  /* 0x00000008007c7947 */ /* 0x000fec0003800000 */
.L_x_6206:
        /* <DEDUP_REMOVED lines=12> */
.L_x_6220:
[----:B------:R-:W2:Y:S01]  /*c590*/  LDG.E.64 R2, desc[UR36][R2.64] ;  /* 0x0000002402027981 */ /* 0x000ea2000c1e1b00 */
[----:B------:R-:W-:Y:S01]  /*c5a0*/  UMOV UR4, 0xf0000000 ;  /* 0xf000000000047882 */ /* 0x000fe20000000000 */
[----:B------:R-:W-:Y:S01]  /*c5b0*/  UMOV UR5, 0x380fffff ;  /* 0x380fffff00057882 */ /* 0x000fe20000000000 */
[----:B--2---:R-:W0:Y:S01]  /*c5c0*/  F2F.F32.F64 R18, R2 ;  /* 0x0000000200127310 */ /* 0x004e220000301000 */
[----:B------:R-:W-:-:S14]  /*c5d0*/  DSETP.GEU.AND P0, PT, |R2|, UR4, PT ;  /* 0x0000000402007e2a */ /* 0x000fdc000bf0e200 */
[----:B0-----:R-:W-:Y:S01]  /*c5e0*/  @!P0 FMUL R18, R18, 1.175494350822287508e-38 ;  /* 0x0080000012128820 */ /* 0x001fe20000400000 */
[----:B------:R-:W-:Y:S06]  /*c5f0*/  BRA `(.L_x_6211) ;  /* 0x0000000800307947 */ /* 0x000fec0003800000 */
.L_x_6219:
        /* <DEDUP_REMOVED lines=26> */
.L_x_6222:
        /* <DEDUP_REMOVED lines=13> */
.L_x_6221:
[----:B------:R-:W2:Y:S02]  /*c870*/  LDG.E.U16 R2, desc[UR36][R2.64] ;  /* 0x0000002402027981 */ /* 0x000ea4000c1e1500 */
[----:B--2---:R-:W-:Y:S01]  /*c880*/  IMAD.U32 R18, R2, 0x10000, RZ ;  /* 0x0001000002127824 */ /* 0x004fe200078e00ff */
[----:B------:R-:W-:Y:S06]  /*c890*/  BRA `(.L_x_6211) ;  /* 0x0000000400887947 */ /* 0x000fec0003800000 */
.L_x_6218:
        /* <DEDUP_REMOVED lines=11> */
.L_x_6225:
        /* <DEDUP_REMOVED lines=20> */
.L_x_6227:
[----:B------:R-:W-:Y:S05]  /*ca90*/  BSYNC B0 ;  /* 0x0000000000007941 */ /* 0x000fea0003800000 */
.L_x_6226:
[----:B------:R-:W-:Y:S01]  /*caa0*/  IMAD.SHL.U32 R2, R2, 0x100000, RZ ;  /* 0x0010000002027824 */ /* 0x000fe200078e00ff */
[----:B------:R-:W-:-:S04]  /*cab0*/  LEA R3, R0, 0x3b800000, 0x17 ;  /* 0x3b80000000037811 */ /* 0x000fc800078eb8ff */
[----:B------:R-:W-:Y:S01]  /*cac0*/  LOP3.LUT R18, R3, R2, R18, 0xfe, !PT ;  /* 0x0000000203127212 */ /* 0x000fe200078efe12 */
[----:B------:R-:W-:Y:S06]  /*cad0*/  BRA `(.L_x_6211) ;  /* 0x0000000000f87947 */ /* 0x000fec0003800000 */
.L_x_6224:
        /* <DEDUP_REMOVED lines=20> */
.L_x_6229:
[----:B------:R-:W-:Y:S05]  /*cc20*/  BSYNC B0 ;  /* 0x0000000000007941 */ /* 0x000fea0003800000 */
.L_x_6228:
[----:B------:R-:W-:Y:S01]  /*cc30*/  IMAD.SHL.U32 R2, R2, 0x200000, RZ ;  /* 0x0020000002027824 */ /* 0x000fe200078e00ff */
[----:B------:R-:W-:-:S04]  /*cc40*/  LEA R3, R0, 0x37800000, 0x17 ;  /* 0x3780000000037811 */ /* 0x000fc800078eb8ff */
[----:B------:R-:W-:Y:S01]  /*cc50*/  LOP3.LUT R18, R3, R2, R18, 0xfe, !PT ;  /* 0x0000000203127212 */ /* 0x000fe200078efe12 */
[----:B------:R-:W-:Y:S06]  /*cc60*/  BRA `(.L_x_6211) ;  /* 0x0000000000947947 */ /* 0x000fec0003800000 */
.L_x_6223:
        /* <DEDUP_REMOVED lines=14> */
.L_x_6210:
        /* <DEDUP_REMOVED lines=16> */
.L_x_6232:
[----:B------:R-:W-:Y:S01]  /*ce50*/  IMAD.MOV.U32 R18, RZ, RZ, RZ ;  /* 0x000000ffff127224 */ /* 0x000fe200078e00ff */
[----:B------:R-:W-:Y:S06]  /*ce60*/  BRA `(.L_x_6211) ;  /* 0x0000000000147947 */ /* 0x000fec0003800000 */
.L_x_6231:
[----:B------:R-:W2:Y:S02]  /*ce70*/  LDG.E.64 R2, desc[UR36][R2.64] ;  /* 0x0000002402027981 */ /* 0x000ea4000c1e1b00 */
[----:B--2---:R0:W1:Y:S01]  /*ce80*/  I2F.U64 R18, R2 ;  /* 0x0000000200127312 */ /* 0x0040620000301000 */
[----:B------:R-:W-:Y:S05]  /*ce90*/  BRA `(.L_x_6211) ;  /* 0x0000000000087947 */ /* 0x000fea0003800000 */
.L_x_6230:
[----:B------:R-:W2:Y:S02]  /*cea0*/  LDG.E R2, desc[UR36][R2.64] ;  /* 0x0000002402027981 */ /* 0x000ea4000c1e1900 */
[----:B--2---:R-:W-:-:S07]  /*ceb0*/  I2FP.F32.U32 R18, R2 ;  /* 0x0000000200127245 */ /* 0x004fce0000201000 */
.L_x_6211:
[----:B------:R-:W-:Y:S05]  /*cec0*/  BSYNC B6 ;  /* 0x0000000000067941 */ /* 0x000fea0003800000 */
.L_x_6205:
        /* <DEDUP_REMOVED lines=19> */
.L_x_6236:
[----:B------:R-:W2:Y:S02]  /*d000*/  LDG.E.U8 R2, desc[UR36][R2.64] ;  /* 0x0000002402027981 */ /* 0x000ea4000c1e1100 */
[----:B--2---:R-:W-:-:S04]  /*d010*/  ISETP.NE.AND P0, PT, R2, RZ, PT ;  /* 0x000000ff0200720c */ /* 0x004fc80003f05270 */
[----:B------:R-:W-:Y:S01]  /*d020*/  P2R R22, PR, RZ, 0x1 ;  /* 0x00000001ff167803 */ /* 0x000fe20000000000 */
[----:B------:R-:W-:Y:S08]  /*d030*/  BRA `(.L_x_6238) ;  /* 0x0000000c00c47947 */ /* 0x000ff00003800000 */
.L_x_6235:
        /* <DEDUP_REMOVED lines=11> */
.L_x_6240:
[----:B------:R-:W2:Y:S02]  /*d0f0*/  LDG.E R2, desc[UR36][R2.64] ;  /* 0x0000002402027981 */ /* 0x000ea4000c1e1900 */
[----:B--2---:R-:W-:-:S04]  /*d100*/  ISETP.NE.AND P0, PT, R2, RZ, PT ;  /* 0x000000ff0200720c */ /* 0x004fc80003f05270 */
[----:B------:R-:W-:Y:S01]  /*d110*/  P2R R22, PR, RZ, 0x1 ;  /* 0x00000001ff167803 */ /* 0x000fe20000000000 */
[----:B------:R-:W-:Y:S08]  /*d120*/  BRA `(.L_x_6238) ;  /* 0x0000000c00887947 */ /* 0x000ff00003800000 */
.L_x_6239:
[----:B------:R-:W2:Y:S02]  /*d130*/  LDG.E.U16 R2, desc[UR36][R2.64] ;  /* 0x0000002402027981 */ /* 0x000ea4000c1e1500 */
[----:B--2---:R-:W-:-:S04]  /*d140*/  ISETP.NE.AND P0, PT, R2, RZ, PT ;  /* 0x000000ff0200720c */ /* 0x004fc80003f05270 */
[----:B------:R-:W-:Y:S01]  /*d150*/  P2R R22, PR, RZ, 0x1 ;  /* 0x00000001ff167803 */ /* 0x000fe20000000000 */
[----:B------:R-:W-:Y:S08]  /*d160*/  BRA `(.L_x_6238) ;  /* 0x0000000c00787947 */ /* 0x000ff00003800000 */
.L_x_6234:
        /* <DEDUP_REMOVED lines=10> */
.L_x_6242:
[----:B------:R-:W2:Y:S02]  /*d210*/  LDG.E.U16 R0, desc[UR36][R2.64] ;  /* 0x0000002402007981 */ /* 0x000ea4000c1e1500 */
[----:B--2---:R-:W-:-:S05]  /*d220*/  HADD2.F32 R0, -RZ, R0.H0_H0 ;  /* 0x20000000ff007230 */ /* 0x004fca0000004100 */
[----:B------:R-:W-:-:S04]  /*d230*/  FSETP.NEU.FTZ.AND P0, PT, R0, RZ, PT ;  /* 0x000000ff0000720b */ /* 0x000fc80003f1d000 */
[----:B------:R-:W-:Y:S01]  /*d240*/  P2R R22, PR, RZ, 0x1 ;  /* 0x00000001ff167803 */ /* 0x000fe20000000000 */
[----:B------:R-:W-:Y:S08]  /*d250*/  BRA `(.L_x_6238) ;  /* 0x0000000c003c7947 */ /* 0x000ff00003800000 */
.L_x_6241:
        /* <DEDUP_REMOVED lines=12> */
.L_x_6244:
        /* <DEDUP_REMOVED lines=11> */
.L_x_6243:
[----:B------:R-:W2:Y:S02]  /*d3d0*/  LDG.E.64 R2, desc[UR36][R2.64] ;  /* 0x0000002402027981 */ /* 0x000ea4000c1e1b00 */
[----:B--2---:R-:W-:-:S06]  /*d3e0*/  DSETP.NEU.AND P0, PT, R2, RZ, PT ;  /* 0x000000ff0200722a */ /* 0x004fcc0003f0d000 */
[----:B------:R-:W-:Y:S01]  /*d3f0*/  P2R R22, PR, RZ, 0x1 ;  /* 0x00000001ff167803 */ /* 0x000fe20000000000 */
[----:B------:R-:W-:Y:S07]  /*d400*/  BRA `(.L_x_6238) ;  /* 0x0000000800d07947 */ /* 0x000fee0003800000 */
.L_x_6233:
        /* <DEDUP_REMOVED lines=12> */
.L_x_6247:
[----:B------:R-:W2:Y:S02]  /*d4d0*/  LDG.E.128 R4, desc[UR36][R2.64] ;  /* 0x0000002402047981 */ /* 0x000ea4000c1e1d00 */
[----:B--2---:R-:W-:-:S06]  /*d4e0*/  DSETP.NEU.AND P0, PT, R6, RZ, PT ;  /* 0x000000ff0600722a */ /* 0x004fcc0003f0d000 */
[----:B------:R-:W-:-:S06]  /*d4f0*/  DSETP.NEU.OR P0, PT, R4, RZ, P0 ;  /* 0x000000ff0400722a */ /* 0x000fcc000070d400 */
[----:B------:R-:W-:Y:S01]  /*d500*/  P2R R22, PR, RZ, 0x1 ;  /* 0x00000001ff167803 */ /* 0x000fe20000000000 */
[----:B------:R-:W-:Y:S07]  /*d510*/  BRA `(.L_x_6238) ;  /* 0x00000008008c7947 */ /* 0x000fee0003800000 */
.L_x_6246:
        /* <DEDUP_REMOVED lines=28> */
.L_x_6249:
        /* <DEDUP_REMOVED lines=15> */
.L_x_6248:
[----:B------:R-:W2:Y:S02]  /*d7d0*/  LDG.E.U16 R0, desc[UR36][R2.64] ;  /* 0x0000002402007981 */ /* 0x000ea4000c1e1500 */
[----:B--2---:R-:W-:-:S05]  /*d7e0*/  IMAD.U32 R0, R0, 0x10000, RZ ;  /* 0x0001000000007824 */ /* 0x004fca00078e00ff */
[----:B------:R-:W-:-:S04]  /*d7f0*/  FSETP.NEU.FTZ.AND P0, PT, R0, RZ, PT ;  /* 0x000000ff0000720b */ /* 0x000fc80003f1d000 */
[----:B------:R-:W-:Y:S01]  /*d800*/  P2R R22, PR, RZ, 0x1 ;  /* 0x00000001ff167803 */ /* 0x000fe20000000000 */
[----:B------:R-:W-:Y:S08]  /*d810*/  BRA `(.L_x_6238) ;  /* 0x0000000400cc7947 */ /* 0x000ff00003800000 */
.L_x_6245:
        /* <DEDUP_REMOVED lines=12> */
.L_x_6252:
        /* <DEDUP_REMOVED lines=21> */
.L_x_6256:
[----:B------:R-:W-:Y:S05]  /*da30*/  BSYNC B1 ;  /* 0x0000000000017941 */ /* 0x000fea0003800000 */
.L_x_6255:
[----:B------:R-:W-:Y:S01]  /*da40*/  LEA R3, R0, 0x3b800000, 0x17 ;  /* 0x3b80000000037811 */ /* 0x000fe200078eb8ff */
[----:B------:R-:W-:-:S05]  /*da50*/  IMAD.SHL.U32 R0, R2, 0x100000, RZ ;  /* 0x0010000002007824 */ /* 0x000fca00078e00ff */
[----:B------:R-:W-:-:S07]  /*da60*/  LOP3.LUT R0, R3, R0, R4, 0xfe, !PT ;  /* 0x0000000003007212 */ /* 0x000fce00078efe04 */
.L_x_6254:
[----:B------:R-:W-:Y:S05]  /*da70*/  BSYNC B0 ;  /* 0x0000000000007941 */ /* 0x000fea0003800000 */
.L_x_6253:
[----:B------:R-:W-:-:S04]  /*da80*/  FSETP.NEU.FTZ.AND P0, PT, R0, RZ, PT ;  /* 0x000000ff0000720b */ /* 0x000fc80003f1d000 */
[----:B------:R-:W-:Y:S01]  /*da90*/  P2R R22, PR, RZ, 0x1 ;  /* 0x00000001ff167803 */ /* 0x000fe20000000000 */
[----:B------:R-:W-:Y:S08]  /*daa0*/  BRA `(.L_x_6238) ;  /* 0x0000000400287947 */ /* 0x000ff00003800000 */
.L_x_6251:
        /* <DEDUP_REMOVED lines=21> */
.L_x_6260:
[----:B------:R-:W-:Y:S05]  /*dc00*/  BSYNC B1 ;  /* 0x0000000000017941 */ /* 0x000fea0003800000 */
.L_x_6259:
[----:B------:R-:W-:Y:S01]  /*dc10*/  LEA R3, R0, 0x37800000, 0x17 ;  /* 0x3780000000037811 */ /* 0x000fe200078eb8ff */
[----:B------:R-:W-:-:S05]  /*dc20*/  IMAD.SHL.U32 R0, R2, 0x200000, RZ ;  /* 0x0020000002007824 */ /* 0x000fca00078e00ff */
[----:B------:R-:W-:-:S07]  /*dc30*/  LOP3.LUT R0, R3, R0, R4, 0xfe, !PT ;  /* 0x0000000003007212 */ /* 0x000fce00078efe04 */
.L_x_6258:
[----:B------:R-:W-:Y:S05]  /*dc40*/  BSYNC B0 ;  /* 0x0000000000007941 */ /* 0x000fea0003800000 */
.L_x_6257:
[----:B------:R-:W-:-:S04]  /*dc50*/  FSETP.NEU.FTZ.AND P0, PT, R0, RZ, PT ;  /* 0x000000ff0000720b */ /* 0x000fc80003f1d000 */
[----:B------:R-:W-:Y:S01]  /*dc60*/  P2R R22, PR, RZ, 0x1 ;  /* 0x00000001ff167803 */ /* 0x000fe20000000000 */
[----:B------:R-:W-:Y:S08]  /*dc70*/  BRA `(.L_x_6238) ;  /* 0x0000000000b47947 */ /* 0x000ff00003800000 */
.L_x_6250:
        /* <DEDUP_REMOVED lines=14> */
.L_x_6264:
[----:B------:R-:W-:Y:S05]  /*dd60*/  BSYNC B0 ;  /* 0x0000000000007941 */ /* 0x000fea0003800000 */
.L_x_6263:
[----:B------:R-:W-:-:S04]  /*dd70*/  FSETP.NEU.FTZ.AND P0, PT, R0, RZ, PT ;  /* 0x000000ff0000720b */ /* 0x000fc80003f1d000 */
[----:B------:R-:W-:Y:S01]  /*dd80*/  P2R R22, PR, RZ, 0x1 ;  /* 0x00000001ff167803 */ /* 0x000fe20000000000 */
[----:B------:R-:W-:Y:S08]  /*dd90*/  BRA `(.L_x_6238) ;  /* 0x00000000006c7947 */ /* 0x000ff00003800000 */
.L_x_6237:
        /* <DEDUP_REMOVED lines=16> */
.L_x_6265:
[----:B------:R-:W-:-:S04]  /*dea0*/  PLOP3.LUT P0, PT, PT, PT, PT, 0x8, 0x0 ;  /* 0x000000000000781c */ /* 0x000fc80003f0e170 */
[----:B------:R-:W-:Y:S01]  /*deb0*/  P2R R22, PR, RZ, 0x1 ;  /* 0x00000001ff167803 */ /* 0x000fe20000000000 */
[----:B------:R-:W-:Y:S08]  /*dec0*/  BRA `(.L_x_6238) ;  /* 0x0000000000207947 */ /* 0x000ff00003800000 */
.L_x_6262:
[----:B------:R-:W2:Y:S02]  /*ded0*/  LDG.E.64 R2, desc[UR36][R2.64] ;  /* 0x0000002402027981 */ /* 0x000ea4000c1e1b00 */
[----:B--2---:R-:W-:-:S04]  /*dee0*/  ISETP.NE.U32.AND P0, PT, R2, RZ, PT ;  /* 0x000000ff0200720c */ /* 0x004fc80003f05070 */
[----:B------:R-:W-:-:S04]  /*def0*/  ISETP.NE.AND.EX P0, PT, R3, RZ, PT, P0 ;  /* 0x000000ff0300720c */ /* 0x000fc80003f05300 */
[----:B------:R-:W-:Y:S01]  /*df00*/  P2R R22, PR, RZ, 0x1 ;  /* 0x00000001ff167803 */ /* 0x000fe20000000000 */
[----:B------:R-:W-:Y:S08]  /*df10*/  BRA `(.L_x_6238) ;  /* 0x00000000000c7947 */ /* 0x000ff00003800000 */
.L_x_6261:
[----:B------:R-:W2:Y:S02]  /*df20*/  LDG.E R2, desc[UR36][R2.64] ;  /* 0x0000002402027981 */ /* 0x000ea4000c1e1900 */
[----:B--2---:R-:W-:-:S04]  /*df30*/  ISETP.NE.AND P0, PT, R2, RZ, PT ;  /* 0x000000ff0200720c */ /* 0x004fc80003f05270 */
[----:B------:R-:W-:-:S09]  /*df40*/  P2R R22, PR, RZ, 0x1 ;  /* 0x00000001ff167803 */ /* 0x000fd20000000000 */
.L_x_6238:
        /* <DEDUP_REMOVED lines=18> */
.L_x_6269:
[----:B------:R1:W5:Y:S01]  /*e070*/  LDG.E.U8 R2, desc[UR36][R4.64] ;  /* 0x0000002404027981 */ /* 0x000362000c1e1100 */
[----:B------:R-:W-:Y:S01]  /*e080*/  IMAD.MOV.U32 R3, RZ, RZ, RZ ;  /* 0x000000ffff037224 */ /* 0x000fe200078e00ff */
[----:B------:R-:W-:Y:S06]  /*e090*/  BRA `(.L_x_6271) ;  /* 0x0000000c00487947 */ /* 0x000fec0003800000 */
.L_x_6268:
        /* <DEDUP_REMOVED lines=8> */
.L_x_6273:
[----:B------:R-:W2:Y:S02]  /*e120*/  LDG.E R2, desc[UR36][R4.64] ;  /* 0x0000002404027981 */ /* 0x000ea4000c1e1900 */
[----:B--2---:R-:W-:Y:S01]  /*e130*/  SHF.R.S32.HI R3, RZ, 0x1f, R2 ;  /* 0x0000001fff037819 */ /* 0x004fe20000011402 */
[----:B------:R-:W-:Y:S06]  /*e140*/  BRA `(.L_x_6271) ;  /* 0x0000000c001c7947 */ /* 0x000fec0003800000 */
.L_x_6272:
[----:B------:R-:W2:Y:S02]  /*e150*/  LDG.E.S16 R2, desc[UR36][R4.64] ;  /* 0x0000002404027981 */ /* 0x000ea4000c1e1700 */
[----:B--2---:R-:W-:Y:S01]  /*e160*/  SHF.R.S32.HI R3, RZ, 0x1f, R2 ;  /* 0x0000001fff037819 */ /* 0x004fe20000011402 */
[----:B------:R-:W-:Y:S06]  /*e170*/  BRA `(.L_x_6271) ;  /* 0x0000000c00107947 */ /* 0x000fec0003800000 */
.L_x_6267:
[----:B------:R-:W-:-:S13]  /*e180*/  ISETP.GT.AND P0, PT, R0, 0x6, PT ;  /* 0x000000060000780c */ /* 0x000fda0003f04270 */
[----:B------:R-:W-:Y:S05]  /*e190*/  @P0 BRA `(.L_x_6274) ;  /* 0x00000000002c0947 */ /* 0x000fea0003800000 */
[----:B------:R-:W-:-:S13]  /*e1a0*/  ISETP.NE.AND P0, PT, R0, 0x5, PT ;  /* 0x000000050000780c */ /* 0x000fda0003f05270 */
[----:B------:R-:W-:Y:S05]  /*e1b0*/  @!P0 BRA `(.L_x_6275) ;  /* 0x0000000000148947 */ /* 0x000fea0003800000 */
[----:B------:R-:W-:-:S13]  /*e1c0*/  ISETP.NE.AND P0, PT, R0, 0x6, PT ;  /* 0x000000060000780c */ /* 0x000fda0003f05270 */
[----:B------:R-:W-:Y:S05]  /*e1d0*/  @P0 BRA `(.L_x_6270) ;  /* 0x0000000800a00947 */ /* 0x000fea0003800000 */
[----:B------:R-:W2:Y:S02]  /*e1e0*/  LDG.E R2, desc[UR36][R4.64] ;  /* 0x0000002404027981 */ /* 0x000ea4000c1e1900 */
[----:B--2---:R-:W2:Y:S01]  /*e1f0*/  F2I.S64.TRUNC R2, R2 ;  /* 0x0000000200027311 */ /* 0x004ea2000020d900 */
[----:B------:R-:W-:Y:S05]  /*e200*/  BRA `(.L_x_6271) ;  /* 0x0000000800ec7947 */ /* 0x000fea0003800000 */
.L_x_6275:
[----:B------:R-:W2:Y:S02]  /*e210*/  LDG.E.U16 R4, desc[UR36][R4.64] ;  /* 0x0000002404047981 */ /* 0x000ea4000c1e1500 */
[----:B--2---:R-:W-:-:S06]  /*e220*/  HADD2.F32 R2, -RZ, R4.H0_H0 ;  /* 0x20000004ff027230 */ /* 0x004fcc0000004100 */
[----:B------:R-:W3:Y:S01]  /*e230*/  F2I.S64.TRUNC R2, R2 ;  /* 0x0000000200027311 */ /* 0x000ee2000020d900 */
[----:B------:R-:W-:Y:S05]  /*e240*/  BRA `(.L_x_6271) ;  /* 0x0000000800dc7947 */ /* 0x000fea0003800000 */
.L_x_6274:
        /* <DEDUP_REMOVED lines=9> */
.L_x_6277:
[----:B------:R-:W2:Y:S02]  /*e2e0*/  LDG.E.U16 R4, desc[UR36][R4.64] ;  /* 0x0000002404047981 */ /* 0x000ea4000c1e1500 */
[----:B--2---:R-:W-:-:S06]  /*e2f0*/  HADD2.F32 R2, -RZ, R4.H0_H0 ;  /* 0x20000004ff027230 */ /* 0x004fcc0000004100 */
[----:B------:R-:W0:Y:S01]  /*e300*/  F2I.S64.TRUNC R2, R2 ;  /* 0x0000000200027311 */ /* 0x000e22000020d900 */
[----:B------:R-:W-:Y:S05]  /*e310*/  BRA `(.L_x_6271) ;  /* 0x0000000800a87947 */ /* 0x000fea0003800000 */
.L_x_6276:
[----:B------:R-:W2:Y:S02]  /*e320*/  LDG.E.64 R2, desc[UR36][R4.64] ;  /* 0x0000002404027981 */ /* 0x000ea4000c1e1b00 */
[----:B--2---:R-:W4:Y:S01]  /*e330*/  F2I.S64.F64.TRUNC R2, R2 ;  /* 0x0000000200027311 */ /* 0x004f22000030d900 */
[----:B------:R-:W-:Y:S05]  /*e340*/  BRA `(.L_x_6271) ;  /* 0x00000008009c7947 */ /* 0x000fea0003800000 */
.L_x_6266:
        /* <DEDUP_REMOVED lines=13> */
.L_x_6280:
[----:B------:R-:W2:Y:S02]  /*e420*/  LDG.E.64 R2, desc[UR36][R4.64] ;  /* 0x0000002404027981 */ /* 0x000ea4000c1e1b00 */
[----:B--2---:R-:W0:Y:S01]  /*e430*/  F2I.S64.F64.TRUNC R2, R2 ;  /* 0x0000000200027311 */ /* 0x004e22000030d900 */
[----:B------:R-:W-:Y:S05]  /*e440*/  BRA `(.L_x_6271) ;  /* 0x00000008005c7947 */ /* 0x000fea0003800000 */
.L_x_6279:
        /* <DEDUP_REMOVED lines=27> */
.L_x_6282:
        /* <DEDUP_REMOVED lines=14> */
.L_x_6281:
[----:B------:R-:W2:Y:S02]  /*e6e0*/  LDG.E.U16 R2, desc[UR36][R4.64] ;  /* 0x0000002404027981 */ /* 0x000ea4000c1e1500 */
[----:B--2---:R-:W-:-:S06]  /*e6f0*/  IMAD.U32 R2, R2, 0x10000, RZ ;  /* 0x0001000002027824 */ /* 0x004fcc00078e00ff */
[----:B------:R-:W0:Y:S01]  /*e700*/  F2I.S64.TRUNC R2, R2 ;  /* 0x0000000200027311 */ /* 0x000e22000020d900 */
[----:B------:R-:W-:Y:S05]  /*e710*/  BRA `(.L_x_6271) ;  /* 0x0000000400a87947 */ /* 0x000fea0003800000 */
.L_x_6278:
        /* <DEDUP_REMOVED lines=11> */
.L_x_6285:
        /* <DEDUP_REMOVED lines=21> */
.L_x_6289:
[----:B------:R-:W-:Y:S05]  /*e920*/  BSYNC B1 ;  /* 0x0000000000017941 */ /* 0x000fea0003800000 */
.L_x_6288:
[----:B------:R-:W-:Y:S01]  /*e930*/  IMAD.SHL.U32 R2, R2, 0x100000, RZ ;  /* 0x0010000002027824 */ /* 0x000fe200078e00ff */
[----:B------:R-:W-:-:S04]  /*e940*/  LEA R3, R0, 0x3b800000, 0x17 ;  /* 0x3b80000000037811 */ /* 0x000fc800078eb8ff */
[----:B------:R-:W-:-:S07]  /*e950*/  LOP3.LUT R2, R3, R2, R4, 0xfe, !PT ;  /* 0x0000000203027212 */ /* 0x000fce00078efe04 */
.L_x_6287:
[----:B------:R-:W-:Y:S05]  /*e960*/  BSYNC B0 ;  /* 0x0000000000007941 */ /* 0x000fea0003800000 */
.L_x_6286:
[----:B------:R-:W0:Y:S01]  /*e970*/  F2I.S64.TRUNC R2, R2 ;  /* 0x0000000200027311 */ /* 0x000e22000020d900 */
[----:B------:R-:W-:Y:S05]  /*e980*/  BRA `(.L_x_6271) ;  /* 0x00000004000c7947 */ /* 0x000fea0003800000 */
.L_x_6284:
        /* <DEDUP_REMOVED lines=21> */
.L_x_6293:
[----:B------:R-:W-:Y:S05]  /*eae0*/  BSYNC B1 ;  /* 0x0000000000017941 */ /* 0x000fea0003800000 */
.L_x_6292:
[----:B------:R-:W-:Y:S01]  /*eaf0*/  IMAD.SHL.U32 R2, R2, 0x200000, RZ ;  /* 0x0020000002027824 */ /* 0x000fe200078e00ff */
[----:B------:R-:W-:-:S04]  /*eb00*/  LEA R3, R0, 0x37800000, 0x17 ;  /* 0x3780000000037811 */ /* 0x000fc800078eb8ff */
[----:B------:R-:W-:-:S07]  /*eb10*/  LOP3.LUT R2, R3, R2, R4, 0xfe, !PT ;  /* 0x0000000203027212 */ /* 0x000fce00078efe04 */
.L_x_6291:
[----:B------:R-:W-:Y:S05]  /*eb20*/  BSYNC B0 ;  /* 0x0000000000007941 */ /* 0x000fea0003800000 */
.L_x_6290:
[----:B------:R-:W0:Y:S01]  /*eb30*/  F2I.S64.TRUNC R2, R2 ;  /* 0x0000000200027311 */ /* 0x000e22000020d900 */
[----:B------:R-:W-:Y:S05]  /*eb40*/  BRA `(.L_x_6271) ;  /* 0x00000000009c7947 */ /* 0x000fea0003800000 */
.L_x_6283:
        /* <DEDUP_REMOVED lines=14> */
.L_x_6297:
[----:B------:R-:W-:Y:S05]  /*ec30*/  BSYNC B0 ;  /* 0x0000000000007941 */ /* 0x000fea0003800000 */
.L_x_6296:
[----:B------:R-:W0:Y:S01]  /*ec40*/  F2I.S64.TRUNC R2, R2 ;  /* 0x0000000200027311 */ /* 0x000e22000020d900 */
[----:B------:R-:W-:Y:S05]  /*ec50*/  BRA `(.L_x_6271) ;  /* 0x0000000000587947 */ /* 0x000fea0003800000 */
.L_x_6270:
        /* <DEDUP_REMOVED lines=16> */
.L_x_6298:
[----:B------:R-:W-:Y:S01]  /*ed60*/  CS2R R2, SRZ ;  /* 0x0000000000027805 */ /* 0x000fe2000001ff00 */
[----:B------:R-:W-:Y:S06]  /*ed70*/  BRA `(.L_x_6271) ;  /* 0x0000000000107947 */ /* 0x000fec0003800000 */
.L_x_6295:
[----:B------:R0:W5:Y:S01]  /*ed80*/  LDG.E.64 R2, desc[UR36][R4.64] ;  /* 0x0000002404027981 */ /* 0x000162000c1e1b00 */
[----:B------:R-:W-:Y:S05]  /*ed90*/  BRA `(.L_x_6271) ;  /* 0x0000000000087947 */ /* 0x000fea0003800000 */
.L_x_6294:
[----:B------:R0:W5:Y:S01]  /*eda0*/  LDG.E R2, desc[UR36][R4.64] ;  /* 0x0000002404027981 */ /* 0x000162000c1e1900 */
[----:B------:R-:W-:-:S07]  /*edb0*/  IMAD.MOV.U32 R3, RZ, RZ, RZ ;  /* 0x000000ffff037224 */ /* 0x000fce00078e00ff */
.L_x_6271:
        /* <DEDUP_REMOVED lines=8> */
[----:B------:R-:W-:-:S05]  /*ee40*/  LEA.HI.X R19, R2, UR5, R3, 0x2, P0 ;  /* 0x0000000502137c11 */ /* 0x000fca00080f1403 */
[----:B------:R0:W5:Y:S04]  /*ee50*/  LDG.E R18, desc[UR36][R18.64] ;  /* 0x0000002412127981 */ /* 0x000168000c1e1900 */
.L_x_6300:
[----:B------:R-:W-:Y:S05]  /*ee60*/  BSYNC B0 ;  /* 0x0000000000007941 */ /* 0x000fea0003800000 */
.L_x_6299:
        /* <DEDUP_REMOVED lines=9> */
[----:B--2345:R-:W1:Y:S02]  /*ef00*/  F2I.FTZ.TRUNC.NTZ R3, R18 ;  /* 0x0000001200037305 */ /* 0x03ce64000021f100 */
[----:B-1----:R1:W-:Y:S01]  /*ef10*/  STG.E.U8 desc[UR36][R16.64], R3 ;  /* 0x0000000310007986 */ /* 0x0023e2000c101124 */
[----:B------:R-:W-:Y:S05]  /*ef20*/  BRA `(.L_x_6306) ;  /* 0x0000000c00507947 */ /* 0x000fea0003800000 */
.L_x_6304:
[----:B0----5:R-:W2:Y:S02]  /*ef30*/  F2I.S64.TRUNC R18, R18 ;  /* 0x0000001200127311 */ /* 0x021ea4000020d900 */
[----:B--234-:R-:W-:-:S05]  /*ef40*/  IMAD.MOV.U32 R3, RZ, RZ, R18 ;  /* 0x000000ffff037224 */ /* 0x01cfca00078e0012 */
[----:B------:R0:W-:Y:S01]  /*ef50*/  STG.E.U8 desc[UR36][R16.64], R3 ;  /* 0x0000000310007986 */ /* 0x0001e2000c101124 */
[----:B------:R-:W-:Y:S05]  /*ef60*/  BRA `(.L_x_6306) ;  /* 0x0000000c00407947 */ /* 0x000fea0003800000 */
.L_x_6303:
[----:B------:R-:W-:-:S13]  /*ef70*/  ISETP.NE.AND P0, PT, R0, 0x2, PT ;  /* 0x000000020000780c */ /* 0x000fda0003f05270 */
[----:B------:R-:W-:Y:S05]  /*ef80*/  @!P0 BRA `(.L_x_6307) ;  /* 0x0000000000288947 */ /* 0x000fea0003800000 */
[----:B------:R-:W-:-:S13]  /*ef90*/  ISETP.NE.AND P0, PT, R0, 0x3, PT ;  /* 0x000000030000780c */ /* 0x000fda0003f05270 */
[----:B------:R-:W-:Y:S05]  /*efa0*/  @!P0 BRA `(.L_x_6308) ;  /* 0x0000000000148947 */ /* 0x000fea0003800000 */
[----:B------:R-:W-:-:S13]  /*efb0*/  ISETP.NE.AND P0, PT, R0, 0x4, PT ;  /* 0x000000040000780c */ /* 0x000fda0003f05270 */
[----:B------:R-:W-:Y:S05]  /*efc0*/  @P0 BRA `(.L_x_6305) ;  /* 0x0000000800d00947 */ /* 0x000fea0003800000 */
[----:B0----5:R-:W0:Y:S02]  /*efd0*/  F2I.S64.TRUNC R18, R18 ;  /* 0x0000001200127311 */ /* 0x021e24000020d900 */
[----:B0-----:R0:W-:Y:S01]  /*efe0*/  STG.E.64 desc[UR36][R16.64], R18 ;  /* 0x0000001210007986 */ /* 0x0011e2000c101b24 */
[----:B------:R-:W-:Y:S05]  /*eff0*/  BRA `(.L_x_6306) ;  /* 0x0000000c001c7947 */ /* 0x000fea0003800000 */
.L_x_6308:
[----:B--2345:R-:W1:Y:S02]  /*f000*/  F2I.FTZ.TRUNC.NTZ R3, R18 ;  /* 0x0000001200037305 */ /* 0x03ce64000021f100 */
[----:B-1----:R1:W-:Y:S01]  /*f010*/  STG.E desc[UR36][R16.64], R3 ;  /* 0x0000000310007986 */ /* 0x0023e2000c101924 */
[----:B------:R-:W-:Y:S05]  /*f020*/  BRA `(.L_x_6306) ;  /* 0x0000000c00107947 */ /* 0x000fea0003800000 */
.L_x_6307:
[----:B--2345:R-:W1:Y:S02]  /*f030*/  F2I.FTZ.TRUNC.NTZ R3, R18 ;  /* 0x0000001200037305 */ /* 0x03ce64000021f100 */
[----:B-1----:R1:W-:Y:S01]  /*f040*/  STG.E.U16 desc[UR36][R16.64], R3 ;  /* 0x0000000310007986 */ /* 0x0023e2000c101524 */
[----:B------:R-:W-:Y:S05]  /*f050*/  BRA `(.L_x_6306) ;  /* 0x0000000c00047947 */ /* 0x000fea0003800000 */
.L_x_6302:
        /* <DEDUP_REMOVED lines=8> */
.L_x_6310:
[----:B-----5:R-:W-:-:S05]  /*f0e0*/  F2FP.F16.F32.PACK_AB R18, RZ, R18 ;  /* 0x00000012ff12723e */ /* 0x020fca00000000ff */
[----:B------:R1:W-:Y:S01]  /*f0f0*/  STG.E.U16 desc[UR36][R16.64], R18 ;  /* 0x0000001210007986 */ /* 0x0003e2000c101524 */
[----:B------:R-:W-:Y:S05]  /*f100*/  BRA `(.L_x_6306) ;  /* 0x0000000800d87947 */ /* 0x000fea0003800000 */
.L_x_6309:
[----:B------:R-:W-:-:S13]  /*f110*/  ISETP.NE.AND P0, PT, R0, 0x7, PT ;  /* 0x000000070000780c */ /* 0x000fda0003f05270 */
[----:B------:R-:W-:Y:S05]  /*f120*/  @!P0 BRA `(.L_x_6311) ;  /* 0x00000000002c8947 */ /* 0x000fea0003800000 */
[----:B------:R-:W-:-:S13]  /*f130*/  ISETP.NE.AND P0, PT, R0, 0x8, PT ;  /* 0x000000080000780c */ /* 0x000fda0003f05270 */
[----:B------:R-:W-:Y:S05]  /*f140*/  @!P0 BRA `(.L_x_6312) ;  /* 0x0000000000148947 */ /* 0x000fea0003800000 */
[----:B------:R-:W-:-:S13]  /*f150*/  ISETP.NE.AND P0, PT, R0, 0x9, PT ;  /* 0x000000090000780c */ /* 0x000fda0003f05270 */
[----:B------:R-:W-:Y:S05]  /*f160*/  @P0 BRA `(.L_x_6305) ;  /* 0x0000000800680947 */ /* 0x000fea0003800000 */
[----:B0-----:R-:W-:-:S05]  /*f170*/  IMAD.MOV.U32 R19, RZ, RZ, RZ ;  /* 0x000000ffff137224 */ /* 0x001fca00078e00ff */
[----:B-----5:R0:W-:Y:S01]  /*f180*/  STG.E.64 desc[UR36][R16.64], R18 ;  /* 0x0000001210007986 */ /* 0x0201e2000c101b24 */
[----:B------:R-:W-:Y:S05]  /*f190*/  BRA `(.L_x_6306) ;  /* 0x0000000800b47947 */ /* 0x000fea0003800000 */
.L_x_6312:
[----:B--2345:R-:W-:-:S04]  /*f1a0*/  F2FP.F16.F32.PACK_AB R3, RZ, R18 ;  /* 0x00000012ff03723e */ /* 0x03cfc800000000ff */
[----:B------:R-:W-:-:S05]  /*f1b0*/  PRMT R3, R3, 0x5410, RZ ;  /* 0x0000541003037816 */ /* 0x000fca00000000ff */
[----:B------:R1:W-:Y:S01]  /*f1c0*/  STG.E desc[UR36][R16.64], R3 ;  /* 0x0000000310007986 */ /* 0x0003e2000c101924 */
[----:B------:R-:W-:Y:S05]  /*f1d0*/  BRA `(.L_x_6306) ;  /* 0x0000000800a47947 */ /* 0x000fea0003800000 */
.L_x_6311:
[----:B--2345:R-:W-:-:S06]  /*f1e0*/  FMUL.FTZ R2, R18, 1 ;  /* 0x3f80000012027820 */ /* 0x03cfcc0000410000 */
[----:B------:R-:W1:Y:S02]  /*f1f0*/  F2F.F64.F32 R2, R2 ;  /* 0x0000000200027310 */ /* 0x000e640000201800 */
[----:B-1----:R1:W-:Y:S01]  /*f200*/  STG.E.64 desc[UR36][R16.64], R2 ;  /* 0x0000000210007986 */ /* 0x0023e2000c101b24 */
[----:B------:R-:W-:Y:S05]  /*f210*/  BRA `(.L_x_6306) ;  /* 0x0000000800947947 */ /* 0x000fea0003800000 */
.L_x_6301:
        /* <DEDUP_REMOVED lines=9> */
[----:B--234-:R-:W-:-:S05]  /*f2b0*/  SEL R3, RZ, 0x1, !P0 ;  /* 0x00000001ff037807 */ /* 0x01cfca0004000000 */
[----:B------:R1:W-:Y:S01]  /*f2c0*/  STG.E.U8 desc[UR36][R16.64], R3 ;  /* 0x0000000310007986 */ /* 0x0003e2000c101124 */
[----:B------:R-:W-:Y:S05]  /*f2d0*/  BRA `(.L_x_6306) ;  /* 0x0000000800647947 */ /* 0x000fea0003800000 */
.L_x_6315:
[----:B-----5:R-:W-:Y:S01]  /*f2e0*/  FMUL.FTZ R4, R18, 1 ;  /* 0x3f80000012047820 */ /* 0x020fe20000410000 */
[----:B------:R-:W-:-:S05]  /*f2f0*/  CS2R R6, SRZ ;  /* 0x0000000000067805 */ /* 0x000fca000001ff00 */
[----:B------:R-:W1:Y:S02]  /*f300*/  F2F.F64.F32 R4, R4 ;  /* 0x0000000400047310 */ /* 0x000e640000201800 */
[----:B-1----:R1:W-:Y:S01]  /*f310*/  STG.E.128 desc[UR36][R16.64], R4 ;  /* 0x0000000410007986 */ /* 0x0023e2000c101d24 */
[----:B------:R-:W-:Y:S05]  /*f320*/  BRA `(.L_x_6306) ;  /* 0x0000000800507947 */ /* 0x000fea0003800000 */
.L_x_6314:
        /* <DEDUP_REMOVED lines=20> */
.L_x_6319:
[----:B------:R-:W-:Y:S05]  /*f470*/  BSYNC B0 ;  /* 0x0000000000007941 */ /* 0x000fea0003800000 */
.L_x_6318:
[----:B------:R-:W-:-:S05]  /*f480*/  LOP3.LUT R5, R0, R5, RZ, 0xfc, !PT ;  /* 0x0000000500057212 */ /* 0x000fca00078efcff */
[----:B------:R2:W-:Y:S01]  /*f490*/  STG.E.U8 desc[UR36][R16.64], R5 ;  /* 0x0000000510007986 */ /* 0x0005e2000c101124 */
[----:B------:R-:W-:Y:S05]  /*f4a0*/  BRA `(.L_x_6306) ;  /* 0x0000000400f07947 */ /* 0x000fea0003800000 */
.L_x_6317:
        /* <DEDUP_REMOVED lines=12> */
.L_x_6321:
[----:B------:R-:W-:Y:S01]  /*f570*/  IMAD.MOV.U32 R0, RZ, RZ, 0x7f ;  /* 0x0000007fff007424 */ /* 0x000fe200078e00ff */
[----:B------:R-:W-:-:S04]  /*f580*/  ISETP.GT.U32.AND P0, PT, R2, 0x7f800000, PT ;  /* 0x7f8000000200780c */ /* 0x000fc80003f04070 */
[----:B------:R-:W-:-:S09]  /*f590*/  SEL R0, R0, 0x7c, P0 ;  /* 0x0000007c00007807 */ /* 0x000fd20000000000 */
.L_x_6322:
[----:B------:R-:W-:Y:S05]  /*f5a0*/  BSYNC B0 ;  /* 0x0000000000007941 */ /* 0x000fea0003800000 */
.L_x_6320:
[----:B------:R-:W-:-:S04]  /*f5b0*/  LOP3.LUT R18, R18, 0x80000000, RZ, 0xc0, !PT ;  /* 0x8000000012127812 */ /* 0x000fc800078ec0ff */
[----:B------:R-:W-:-:S04]  /*f5c0*/  SHF.R.U32.HI R3, RZ, 0x18, R18 ;  /* 0x00000018ff037819 */ /* 0x000fc80000011612 */
[----:B------:R-:W-:-:S05]  /*f5d0*/  LOP3.LUT R3, R0, R3, RZ, 0xfc, !PT ;  /* 0x0000000300037212 */ /* 0x000fca00078efcff */
[----:B------:R1:W-:Y:S01]  /*f5e0*/  STG.E.U8 desc[UR36][R16.64], R3 ;  /* 0x0000000310007986 */ /* 0x0003e2000c101124 */
[----:B------:R-:W-:Y:S05]  /*f5f0*/  BRA `(.L_x_6306) ;  /* 0x00000004009c7947 */ /* 0x000fea0003800000 */
.L_x_6316:
[----:B-----5:R-:W-:-:S05]  /*f600*/  F2FP.BF16.F32.PACK_AB R18, RZ, R18 ;  /* 0x00000012ff12723e */ /* 0x020fca00000010ff */
[----:B------:R1:W-:Y:S01]  /*f610*/  STG.E.U16 desc[UR36][R16.64], R18 ;  /* 0x0000001210007986 */ /* 0x0003e2000c101524 */
[----:B------:R-:W-:Y:S05]  /*f620*/  BRA `(.L_x_6306) ;  /* 0x0000000400907947 */ /* 0x000fea0003800000 */
.L_x_6313:
        /* <DEDUP_REMOVED lines=8> */
[----:B--2345:R-:W1:Y:S02]  /*f6b0*/  F2I.FTZ.U32.TRUNC.NTZ R3, R18 ;  /* 0x0000001200037305 */ /* 0x03ce64000021f000 */
[----:B-1----:R1:W-:Y:S01]  /*f6c0*/  STG.E.U16 desc[UR36][R16.64], R3 ;  /* 0x0000000310007986 */ /* 0x0023e2000c101524 */
[----:B------:R-:W-:Y:S05]  /*f6d0*/  BRA `(.L_x_6306) ;  /* 0x0000000400647947 */ /* 0x000fea0003800000 */
.L_x_6325:
        /* <DEDUP_REMOVED lines=16> */
.L_x_6328:
[----:B------:R-:W-:-:S04]  /*f7e0*/  LOP3.LUT R18, R18, 0x80000000, RZ, 0xc0, !PT ;  /* 0x8000000012127812 */ /* 0x000fc800078ec0ff */
[----:B------:R-:W-:-:S04]  /*f7f0*/  SHF.R.U32.HI R3, RZ, 0x18, R18 ;  /* 0x00000018ff037819 */ /* 0x000fc80000011612 */
[----:B------:R-:W-:-:S04]  /*f800*/  LOP3.LUT R0, R0, R3, RZ, 0xfc, !PT ;  /* 0x0000000300007212 */ /* 0x000fc800078efcff */
[----:B------:R-:W-:-:S07]  /*f810*/  PRMT R8, R0, 0x7610, R8 ;  /* 0x0000761000087816 */ /* 0x000fce0000000008 */
.L_x_6327:
[----:B------:R-:W-:Y:S05]  /*f820*/  BSYNC B0 ;  /* 0x0000000000007941 */ /* 0x000fea0003800000 */
.L_x_6326:
[----:B------:R1:W-:Y:S01]  /*f830*/  STG.E.U8 desc[UR36][R16.64], R8 ;  /* 0x0000000810007986 */ /* 0x0003e2000c101124 */
[----:B------:R-:W-:Y:S05]  /*f840*/  BRA `(.L_x_6306) ;  /* 0x0000000400087947 */ /* 0x000fea0003800000 */
.L_x_6324:
        /* <DEDUP_REMOVED lines=16> */
.L_x_6331:
[----:B------:R-:W-:-:S04]  /*f950*/  LOP3.LUT R18, R18, 0x80000000, RZ, 0xc0, !PT ;  /* 0x8000000012127812 */ /* 0x000fc800078ec0ff */
[----:B------:R-:W-:-:S04]  /*f960*/  SHF.R.U32.HI R3, RZ, 0x18, R18 ;  /* 0x00000018ff037819 */ /* 0x000fc80000011612 */
[----:B------:R-:W-:-:S04]  /*f970*/  LOP3.LUT R0, R0, R3, RZ, 0xfc, !PT ;  /* 0x0000000300007212 */ /* 0x000fc800078efcff */
[----:B------:R-:W-:-:S07]  /*f980*/  PRMT R8, R0, 0x7610, R8 ;  /* 0x0000761000087816 */ /* 0x000fce0000000008 */
.L_x_6330:
[----:B------:R-:W-:Y:S05]  /*f990*/  BSYNC B0 ;  /* 0x0000000000007941 */ /* 0x000fea0003800000 */
.L_x_6329:
[----:B------:R1:W-:Y:S01]  /*f9a0*/  STG.E.U8 desc[UR36][R16.64], R8 ;  /* 0x0000000810007986 */ /* 0x0003e2000c101124 */
[----:B------:R-:W-:Y:S05]  /*f9b0*/  BRA `(.L_x_6306) ;  /* 0x0000000000ac7947 */ /* 0x000fea0003800000 */
.L_x_6323:
        /* <DEDUP_REMOVED lines=21> */
.L_x_6305:
[----:B------:R-:W-:Y:S01]  /*fb10*/  MOV R0, 0x0 ;  /* 0x0000000000007802 */ /* 0x000fe20000000f00 */
[----:B------:R-:W-:Y:S01]  /*fb20*/  ULDC.64 UR4, c[0x4][0x4e8] ;  /* 0x01013a0000047ab9 */ /* 0x000fe20000000a00 */
[----:B------:R-:W-:Y:S01]  /*fb30*/  ULDC.64 UR6, c[0x4][0x388] ;  /* 0x0100e20000067ab9 */ /* 0x000fe20000000a00 */
[----:B------:R-:W-:Y:S01]  /*fb40*/  IMAD.U32 R4, RZ, RZ, UR4 ;  /* 0x00000004ff047e24 */ /* 0x000fe2000f8e00ff */
[----:B--2345:R1:W2:Y:S01]  /*fb50*/  LDC.64 R2, c[0x4][R0] ;  /* 0x0100000000027b82 */ /* 0x03c2a20000000a00 */
        /* <DEDUP_REMOVED lines=10> */
[----:B0-2---:R-:W-:Y:S05]  /*fc00*/  CALL.ABS.NOINC R2 ;  /* 0x0000000002007343 */ /* 0x005fea0003c00000 */
.L_x_6334:
[----:B------:R-:W-:Y:S05]  /*fc10*/  BRA `(.L_x_6306) ;  /* 0x0000000000147947 */ /* 0x000fea0003800000 */
.L_x_6333:
[----:B0----5:R-:W0:Y:S02]  /*fc20*/  F2I.U64.TRUNC R18, R18 ;  /* 0x0000001200127311 */ /* 0x021e24000020d800 */
[----:B0-----:R0:W-:Y:S01]  /*fc30*/  STG.E.64 desc[UR36][R16.64], R18 ;  /* 0x0000001210007986 */ /* 0x0011e2000c101b24 */
[----:B------:R-:W-:Y:S05]  /*fc40*/  BRA `(.L_x_6306) ;  /* 0x0000000000087947 */ /* 0x000fea0003800000 */
.L_x_6332:
[----:B--2345:R-:W1:Y:S02]  /*fc50*/  F2I.FTZ.U32.TRUNC.NTZ R3, R18 ;  /* 0x0000001200037305 */ /* 0x03ce64000021f000 */
[----:B-1----:R1:W-:Y:S02]  /*fc60*/  STG.E desc[UR36][R16.64], R3 ;  /* 0x0000000310007986 */ /* 0x0023e4000c101924 */
.L_x_6306:
[----:B------:R-:W-:-:S07]  /*fc70*/  VIADD R23, R23, 0x80 ;  /* 0x0000008017177836 */ /* 0x000fce0000000000 */
.L_x_6203:
[----:B------:R-:W-:Y:S05]  /*fc80*/  BSYNC B7 ;  /* 0x0000000000077941 */ /* 0x000fea0003800000 */
.L_x_6202:
[----:B------:R-:W-:Y:S02]  /*fc90*/  ULDC UR4, c[0x0][0x210] ;  /* 0x0000840000047ab9 */ /* 0x000fe40000000800 */
[----:B------:R-:W-:-:S13]  /*fca0*/  ISETP.GE.AND P0, PT, R23, UR4, PT ;  /* 0x0000000417007c0c */ /* 0x000fda000bf06270 */
[----:B------:R-:W-:Y:S05]  /*fcb0*/  @P0 EXIT ;  /* 0x000000000000094d */ /* 0x000fea0003800000 */
        /* <DEDUP_REMOVED lines=380> */
.L_x_6335:
        /* <DEDUP_REMOVED lines=22> */
.L_x_6340:
[----:B------:R-:W2:Y:S02]  /*115e0*/  LDG.E.U8 R2, desc[UR36][R2.64] ;  /* 0x0000002402027981 */ /* 0x000ea4000c1e1100 */
[----:B--2---:R-:W-:Y:S01]  /*115f0*/  I2FP.F32.U32 R18, R2 ;  /* 0x0000000200127245 */ /* 0x004fe20000201000 */
[----:B------:R-:W-:Y:S06]  /*11600*/  BRA `(.L_x_6342) ;  /* 0x0000000c002c7947 */ /* 0x000fec0003800000 */
.L_x_6339:
        /* <DEDUP_REMOVED lines=9> */
.L_x_6344:
[----:B------:R-:W2:Y:S02]  /*116a0*/  LDG.E R2, desc[UR36][R2.64] ;  /* 0x0000002402027981 */ /* 0x000ea4000c1e1900 */
[----:B--2---:R-:W-:Y:S01]  /*116b0*/  I2FP.F32.S32 R18, R2 ;  /* 0x0000000200127245 */ /* 0x004fe20000201400 */
[----:B------:R-:W-:Y:S06]  /*116c0*/  BRA `(.L_x_6342) ;  /* 0x0000000800fc7947 */ /* 0x000fec0003800000 */
.L_x_6343:
[----:B------:R-:W2:Y:S02]  /*116d0*/  LDG.E.U16 R2, desc[UR36][R2.64] ;  /* 0x0000002402027981 */ /* 0x000ea4000c1e1500 */
[----:B--2---:R2:W3:Y:S01]  /*116e0*/  I2F.S16 R18, R2 ;  /* 0x0000000200127306 */ /* 0x0044e20000101400 */
[----:B------:R-:W-:Y:S05]  /*116f0*/  BRA `(.L_x_6342) ;  /* 0x0000000800f07947 */ /* 0x000fea0003800000 */
.L_x_6338:
        /* <DEDUP_REMOVED lines=8> */
.L_x_6346:
[----:B------:R-:W2:Y:S02]  /*11780*/  LDG.E.U16 R2, desc[UR36][R2.64] ;  /* 0x0000002402027981 */ /* 0x000ea4000c1e1500 */
[----:B--2---:R-:W-:Y:S01]  /*11790*/  HADD2.F32 R18, -RZ, R2.H0_H0 ;  /* 0x20000002ff127230 */ /* 0x004fe20000004100 */
[----:B------:R-:W-:Y:S06]  /*117a0*/  BRA `(.L_x_6342) ;  /* 0x0000000800c47947 */ /* 0x000fec0003800000 */
.L_x_6345:
        /* <DEDUP_REMOVED lines=8> */
.L_x_6348:
[----:B------:R-:W2:Y:S02]  /*11830*/  LDG.E.U16 R2, desc[UR36][R2.64] ;  /* 0x0000002402027981 */ /* 0x000ea4000c1e1500 */
[----:B--2---:R-:W-:Y:S01]  /*11840*/  HADD2.F32 R18, -RZ, R2.H0_H0 ;  /* 0x20000002ff127230 */ /* 0x004fe20000004100 */
[----:B------:R-:W-:Y:S06]  /*11850*/  BRA `(.L_x_6342) ;  /* 0x0000000800987947 */ /* 0x000fec0003800000 */
.L_x_6347:
[----:B------:R-:W2:Y:S01]  /*11860*/  LDG.E.64 R2, desc[UR36][R2.64] ;  /* 0x0000002402027981 */ /* 0x000ea2000c1e1b00 */
[----:B------:R-:W-:Y:S01]  /*11870*/  UMOV UR4, 0xf0000000 ;  /* 0xf000000000047882 */ /* 0x000fe20000000000 */
[----:B------:R-:W-:Y:S01]  /*11880*/  UMOV UR5, 0x380fffff ;  /* 0x380fffff00057882 */ /* 0x000fe20000000000 */
[----:B--2---:R-:W0:Y:S01]  /*11890*/  F2F.F32.F64 R18, R2 ;  /* 0x0000000200127310 */ /* 0x004e220000301000 */
[----:B------:R-:W-:-:S14]  /*118a0*/  DSETP.GEU.AND P0, PT, |R2|, UR4, PT ;  /* 0x0000000402007e2a */ /* 0x000fdc000bf0e200 */
[----:B0-----:R-:W-:Y:S01]  /*118b0*/  @!P0 FMUL R18, R18, 1.175494350822287508e-38 ;  /* 0x0080000012128820 */ /* 0x001fe20000400000 */
[----:B------:R-:W-:Y:S06]  /*118c0*/  BRA `(.L_x_6342) ;  /* 0x00000008007c7947 */ /* 0x000fec0003800000 */
.L_x_6337:
        /* <DEDUP_REMOVED lines=12> */
.L_x_6351:
[----:B------:R-:W2:Y:S01]  /*11990*/  LDG.E.64 R2, desc[UR36][R2.64] ;  /* 0x0000002402027981 */ /* 0x000ea2000c1e1b00 */
[----:B------:R-:W-:Y:S01]  /*119a0*/  UMOV UR4, 0xf0000000 ;  /* 0xf000000000047882 */ /* 0x000fe20000000000 */
[----:B------:R-:W-:Y:S01]  /*119b0*/  UMOV UR5, 0x380fffff ;  /* 0x380fffff00057882 */ /* 0x000fe20000000000 */
[----:B--2---:R-:W0:Y:S01]  /*119c0*/  F2F.F32.F64 R18, R2 ;  /* 0x0000000200127310 */ /* 0x004e220000301000 */
[----:B------:R-:W-:-:S14]  /*119d0*/  DSETP.GEU.AND P0, PT, |R2|, UR4, PT ;  /* 0x0000000402007e2a */ /* 0x000fdc000bf0e200 */
[----:B0-----:R-:W-:Y:S01]  /*119e0*/  @!P0 FMUL R18, R18, 1.175494350822287508e-38 ;  /* 0x0080000012128820 */ /* 0x001fe20000400000 */
[----:B------:R-:W-:Y:S06]  /*119f0*/  BRA `(.L_x_6342) ;  /* 0x0000000800307947 */ /* 0x000fec0003800000 */
.L_x_6350:
        /* <DEDUP_REMOVED lines=26> */
.L_x_6353:
        /* <DEDUP_REMOVED lines=13> */
.L_x_6352:
[----:B------:R-:W2:Y:S02]  /*11c70*/  LDG.E.U16 R2, desc[UR36][R2.64] ;  /* 0x0000002402027981 */ /* 0x000ea4000c1e1500 */
[----:B--2---:R-:W-:Y:S01]  /*11c80*/  IMAD.U32 R18, R2, 0x10000, RZ ;  /* 0x0001000002127824 */ /* 0x004fe200078e00ff */
[----:B------:R-:W-:Y:S06]  /*11c90*/  BRA `(.L_x_6342) ;  /* 0x0000000400887947 */ /* 0x000fec0003800000 */
.L_x_6349:
        /* <DEDUP_REMOVED lines=11> */
.L_x_6356:
        /* <DEDUP_REMOVED lines=20> */
.L_x_6358:
[----:B------:R-:W-:Y:S05]  /*11e90*/  BSYNC B0 ;  /* 0x0000000000007941 */ /* 0x000fea0003800000 */
.L_x_6357:
[----:B------:R-:W-:Y:S01]  /*11ea0*/  IMAD.SHL.U32 R2, R2, 0x100000, RZ ;  /* 0x0010000002027824 */ /* 0x000fe200078e00ff */
[----:B------:R-:W-:-:S04]  /*11eb0*/  LEA R3, R0, 0x3b800000, 0x17 ;  /* 0x3b80000000037811 */ /* 0x000fc800078eb8ff */
[----:B------:R-:W-:Y:S01]  /*11ec0*/  LOP3.LUT R18, R3, R2, R18, 0xfe, !PT ;  /* 0x0000000203127212 */ /* 0x000fe200078efe12 */
[----:B------:R-:W-:Y:S06]  /*11ed0*/  BRA `(.L_x_6342) ;  /* 0x0000000000f87947 */ /* 0x000fec0003800000 */
.L_x_6355:
        /* <DEDUP_REMOVED lines=20> */
.L_x_6360:
[----:B------:R-:W-:Y:S05]  /*12020*/  BSYNC B0 ;  /* 0x0000000000007941 */ /* 0x000fea0003800000 */
.L_x_6359:
[----:B------:R-:W-:Y:S01]  /*12030*/  IMAD.SHL.U32 R2, R2, 0x200000, RZ ;  /* 0x0020000002027824 */ /* 0x000fe200078e00ff */
[----:B------:R-:W-:-:S04]  /*12040*/  LEA R3, R0, 0x37800000, 0x17 ;  /* 0x3780000000037811 */ /* 0x000fc800078eb8ff */
[----:B------:R-:W-:Y:S01]  /*12050*/  LOP3.LUT R18, R3, R2, R18, 0xfe, !PT ;  /* 0x0000000203127212 */ /* 0x000fe200078efe12 */
[----:B------:R-:W-:Y:S06]  /*12060*/  BRA `(.L_x_6342) ;  /* 0x0000000000947947 */ /* 0x000fec0003800000 */
.L_x_6354:
        /* <DEDUP_REMOVED lines=14> */
.L_x_6341:
        /* <DEDUP_REMOVED lines=16> */
.L_x_6363:
[----:B------:R-:W-:Y:S01]  /*12250*/  IMAD.MOV.U32 R18, RZ, RZ, RZ ;  /* 0x000000ffff127224 */ /* 0x000fe200078e00ff */
[----:B------:R-:W-:Y:S06]  /*12260*/  BRA `(.L_x_6342) ;  /* 0x0000000000147947 */ /* 0x000fec0003800000 */
.L_x_6362:
[----:B------:R-:W2:Y:S02]  /*12270*/  LDG.E.64 R2, desc[UR36][R2.64] ;  /* 0x0000002402027981 */ /* 0x000ea4000c1e1b00 */
[----:B--2---:R0:W1:Y:S01]  /*12280*/  I2F.U64 R18, R2 ;  /* 0x0000000200127312 */ /* 0x0040620000301000 */
[----:B------:R-:W-:Y:S05]  /*12290*/  BRA `(.L_x_6342) ;  /* 0x0000000000087947 */ /* 0x000fea0003800000 */
.L_x_6361:
[----:B------:R-:W2:Y:S02]  /*122a0*/  LDG.E R2, desc[UR36][R2.64] ;  /* 0x0000002402027981 */ /* 0x000ea4000c1e1900 */
[----:B--2---:R-:W-:-:S07]  /*122b0*/  I2FP.F32.U32 R18, R2 ;  /* 0x0000000200127245 */ /* 0x004fce0000201000 */
.L_x_6342:
[----:B------:R-:W-:Y:S05]  /*122c0*/  BSYNC B6 ;  /* 0x0000000000067941 */ /* 0x000fea0003800000 */
.L_x_6336:
        /* <DEDUP_REMOVED lines=19> */
.L_x_6367:
[----:B------:R-:W2:Y:S02]  /*12400*/  LDG.E.U8 R2, desc[UR36][R2.64] ;  /* 0x0000002402027981 */ /* 0x000ea4000c1e1100 */
[----:B--2---:R-:W-:-:S04]  /*12410*/  ISETP.NE.AND P0, PT, R2, RZ, PT ;  /* 0x000000ff0200720c */ /* 0x004fc80003f05270 */
[----:B------:R-:W-:Y:S01]  /*12420*/  P2R R22, PR, RZ, 0x1 ;  /* 0x00000001ff167803 */ /* 0x000fe20000000000 */
[----:B------:R-:W-:Y:S08]  /*12430*/  BRA `(.L_x_6369) ;  /* 0x0000000c00c47947 */ /* 0x000ff00003800000 */
.L_x_6366:
        /* <DEDUP_REMOVED lines=11> */
.L_x_6371:
[----:B------:R-:W2:Y:S02]  /*124f0*/  LDG.E R2, desc[UR36][R2.64] ;  /* 0x0000002402027981 */ /* 0x000ea4000c1e1900 */
[----:B--2---:R-:W-:-:S04]  /*12500*/  ISETP.NE.AND P0, PT, R2, RZ, PT ;  /* 0x000000ff0200720c */ /* 0x004fc80003f05270 */
[----:B------:R-:W-:Y:S01]  /*12510*/  P2R R22, PR, RZ, 0x1 ;  /* 0x00000001ff167803 */ /* 0x000fe20000000000 */
[----:B------:R-:W-:Y:S08]  /*12520*/  BRA `(.L_x_6369) ;  /* 0x0000000c00887947 */ /* 0x000ff00003800000 */
.L_x_6370:
[----:B------:R-:W2:Y:S02]  /*12530*/  LDG.E.U16 R2, desc[UR36][R2.64] ;  /* 0x0000002402027981 */ /* 0x000ea4000c1e1500 */
[----:B--2---:R-:W-:-:S04]  /*12540*/  ISETP.NE.AND P0, PT, R2, RZ, PT ;  /* 0x000000ff0200720c */ /* 0x004fc80003f05270 */
[----:B------:R-:W-:Y:S01]  /*12550*/  P2R R22, PR, RZ, 0x1 ;  /* 0x00000001ff167803 */ /* 0x000fe20000000000 */
[----:B------:R-:W-:Y:S08]  /*12560*/  BRA `(.L_x_6369) ;  /* 0x0000000c00787947 */ /* 0x000ff00003800000 */
.L_x_6365:
        /* <DEDUP_REMOVED lines=10> */
.L_x_6373:
[----:B------:R-:W2:Y:S02]  /*12610*/  LDG.E.U16 R0, desc[UR36][R2.64] ;  /* 0x0000002402007981 */ /* 0x000ea4000c1e1500 */
[----:B--2---:R-:W-:-:S05]  /*12620*/  HADD2.F32 R0, -RZ, R0.H0_H0 ;  /* 0x20000000ff007230 */ /* 0x004fca0000004100 */
[----:B------:R-:W-:-:S04]  /*12630*/  FSETP.NEU.FTZ.AND P0, PT, R0, RZ, PT ;  /* 0x000000ff0000720b */ /* 0x000fc80003f1d000 */
[----:B------:R-:W-:Y:S01]  /*12640*/  P2R R22, PR, RZ, 0x1 ;  /* 0x00000001ff167803 */ /* 0x000fe20000000000 */
[----:B------:R-:W-:Y:S08]  /*12650*/  BRA `(.L_x_6369) ;  /* 0x0000000c003c7947 */ /* 0x000ff00003800000 */
.L_x_6372:
        /* <DEDUP_REMOVED lines=12> */
.L_x_6375:
        /* <DEDUP_REMOVED lines=11> */
.L_x_6374:
[----:B------:R-:W2:Y:S02]  /*127d0*/  LDG.E.64 R2, desc[UR36][R2.64] ;  /* 0x0000002402027981 */ /* 0x000ea4000c1e1b00 */
[----:B--2---:R-:W-:-:S06]  /*127e0*/  DSETP.NEU.AND P0, PT, R2, RZ, PT ;  /* 0x000000ff0200722a */ /* 0x004fcc0003f0d000 */
[----:B------:R-:W-:Y:S01]  /*127f0*/  P2R R22, PR, RZ, 0x1 ;  /* 0x00000001ff167803 */ /* 0x000fe20000000000 */
[----:B------:R-:W-:Y:S07]  /*12800*/  BRA `(.L_x_6369) ;  /* 0x0000000800d07947 */ /* 0x000fee0003800000 */
.L_x_6364:
        /* <DEDUP_REMOVED lines=12> */
.L_x_6378:
[----:B------:R-:W2:Y:S02]  /*128d0*/  LDG.E.128 R4, desc[UR36][R2.64] ;  /* 0x0000002402047981 */ /* 0x000ea4000c1e1d00 */
[----:B--2---:R-:W-:-:S06]  /*128e0*/  DSETP.NEU.AND P0, PT, R6, RZ, PT ;  /* 0x000000ff0600722a */ /* 0x004fcc0003f0d000 */
[----:B------:R-:W-:-:S06]  /*128f0*/  DSETP.NEU.OR P0, PT, R4, RZ, P0 ;  /* 0x000000ff0400722a */ /* 0x000fcc000070d400 */
[----:B------:R-:W-:Y:S01]  /*12900*/  P2R R22, PR, RZ, 0x1 ;  /* 0x00000001ff167803 */ /* 0x000fe20000000000 */
[----:B------:R-:W-:Y:S07]  /*12910*/  BRA `(.L_x_6369) ;  /* 0x00000008008c7947 */ /* 0x000fee0003800000 */
.L_x_6377:
        /* <DEDUP_REMOVED lines=28> */
.L_x_6380:
        /* <DEDUP_REMOVED lines=15> */
.L_x_6379:
[----:B------:R-:W2:Y:S02]  /*12bd0*/  LDG.E.U16 R0, desc[UR36][R2.64] ;  /* 0x0000002402007981 */ /* 0x000ea4000c1e1500 */
[----:B--2---:R-:W-:-:S05]  /*12be0*/  IMAD.U32 R0, R0, 0x10000, RZ ;  /* 0x0001000000007824 */ /* 0x004fca00078e00ff */
[----:B------:R-:W-:-:S04]  /*12bf0*/  FSETP.NEU.FTZ.AND P0, PT, R0, RZ, PT ;  /* 0x000000ff0000720b */ /* 0x000fc80003f1d000 */
[----:B------:R-:W-:Y:S01]  /*12c00*/  P2R R22, PR, RZ, 0x1 ;  /* 0x00000001ff167803 */ /* 0x000fe20000000000 */
[----:B------:R-:W-:Y:S08]  /*12c10*/  BRA `(.L_x_6369) ;  /* 0x0000000400cc7947 */ /* 0x000ff00003800000 */
.L_x_6376:
        /* <DEDUP_REMOVED lines=12> */
.L_x_6383:
        /* <DEDUP_REMOVED lines=21> */
.L_x_6387:
[----:B------:R-:W-:Y:S05]  /*12e30*/  BSYNC B1 ;  /* 0x0000000000017941 */ /* 0x000fea0003800000 */
.L_x_6386:
[----:B------:R-:W-:Y:S01]  /*12e40*/  LEA R3, R0, 0x3b800000, 0x17 ;  /* 0x3b80000000037811 */ /* 0x000fe200078eb8ff */
[----:B------:R-:W-:-:S05]  /*12e50*/  IMAD.SHL.U32 R0, R2, 0x100000, RZ ;  /* 0x0010000002007824 */ /* 0x000fca00078e00ff */
[----:B------:R-:W-:-:S07]  /*12e60*/  LOP3.LUT R0, R3, R0, R4, 0xfe, !PT ;  /* 0x0000000003007212 */ /* 0x000fce00078efe04 */
.L_x_6385:
[----:B------:R-:W-:Y:S05]  /*12e70*/  BSYNC B0 ;  /* 0x0000000000007941 */ /* 0x000fea0003800000 */
.L_x_6384:
[----:B------:R-:W-:-:S04]  /*12e80*/  FSETP.NEU.FTZ.AND P0, PT, R0, RZ, PT ;  /* 0x000000ff0000720b */ /* 0x000fc80003f1d000 */
[----:B------:R-:W-:Y:S01]  /*12e90*/  P2R R22, PR, RZ, 0x1 ;  /* 0x00000001ff167803 */ /* 0x000fe20000000000 */
[----:B------:R-:W-:Y:S08]  /*12ea0*/  BRA `(.L_x_6369) ;  /* 0x0000000400287947 */ /* 0x000ff00003800000 */
.L_x_6382:
        /* <DEDUP_REMOVED lines=21> */
.L_x_6391:
[----:B------:R-:W-:Y:S05]  /*13000*/  BSYNC B1 ;  /* 0x0000000000017941 */ /* 0x000fea0003800000 */
.L_x_6390:
[----:B------:R-:W-:Y:S01]  /*13010*/  LEA R3, R0, 0x37800000, 0x17 ;  /* 0x3780000000037811 */ /* 0x000fe200078eb8ff */
[----:B------:R-:W-:-:S05]  /*13020*/  IMAD.SHL.U32 R0, R2, 0x200000, RZ ;  /* 0x0020000002007824 */ /* 0x000fca00078e00ff */
[----:B------:R-:W-:-:S07]  /*13030*/  LOP3.LUT R0, R3, R0, R4, 0xfe, !PT ;  /* 0x0000000003007212 */ /* 0x000fce00078efe04 */
.L_x_6389:
[----:B------:R-:W-:Y:S05]  /*13040*/  BSYNC B0 ;  /* 0x0000000000007941 */ /* 0x000fea0003800000 */
.L_x_6388:
[----:B------:R-:W-:-:S04]  /*13050*/  FSETP.NEU.FTZ.AND P0, PT, R0, RZ, PT ;  /* 0x000000ff0000720b */ /* 0x000fc80003f1d000 */
[----:B------:R-:W-:Y:S01]  /*13060*/  P2R R22, PR, RZ, 0x1 ;  /* 0x00000001ff167803 */ /* 0x000fe20000000000 */
[----:B------:R-:W-:Y:S08]  /*13070*/  BRA `(.L_x_6369) ;  /* 0x0000000000b47947 */ /* 0x000ff00003800000 */
.L_x_6381:
        /* <DEDUP_REMOVED lines=14> */
.L_x_6395:
[----:B------:R-:W-:Y:S05]  /*13160*/  BSYNC B0 ;  /* 0x0000000000007941 */ /* 0x000fea0003800000 */
.L_x_6394:
[----:B------:R-:W-:-:S04]  /*13170*/  FSETP.NEU.FTZ.AND P0, PT, R0, RZ, PT ;  /* 0x000000ff0000720b */ /* 0x000fc80003f1d000 */
[----:B------:R-:W-:Y:S01]  /*13180*/  P2R R22, PR, RZ, 0x1 ;  /* 0x00000001ff167803 */ /* 0x000fe20000000000 */
[----:B------:R-:W-:Y:S08]  /*13190*/  BRA `(.L_x_6369) ;  /* 0x00000000006c7947 */ /* 0x000ff00003800000 */
.L_x_6368:
        /* <DEDUP_REMOVED lines=16> */
.L_x_6396:
[----:B------:R-:W-:-:S04]  /*132a0*/  PLOP3.LUT P0, PT, PT, PT, PT, 0x8, 0x0 ;  /* 0x000000000000781c */ /* 0x000fc80003f0e170 */
[----:B------:R-:W-:Y:S01]  /*132b0*/  P2R R22, PR, RZ, 0x1 ;  /* 0x00000001ff167803 */ /* 0x000fe20000000000 */
[----:B------:R-:W-:Y:S08]  /*132c0*/  BRA `(.L_x_6369) ;  /* 0x0000000000207947 */ /* 0x000ff00003800000 */
.L_x_6393:
[----:B------:R-:W2:Y:S02]  /*132d0*/  LDG.E.64 R2, desc[UR36][R2.64] ;  /* 0x0000002402027981 */ /* 0x000ea4000c1e1b00 */
[----:B--2---:R-:W-:-:S04]  /*132e0*/  ISETP.NE.U32.AND P0, PT, R2, RZ, PT ;  /* 0x000000ff0200720c */ /* 0x004fc80003f05070 */
[----:B------:R-:W-:-:S04]  /*132f0*/  ISETP.NE.AND.EX P0, PT, R3, RZ, PT, P0 ;  /* 0x000000ff0300720c */ /* 0x000fc80003f05300 */
[----:B------:R-:W-:Y:S01]  /*13300*/  P2R R22, PR, RZ, 0x1 ;  /* 0x00000001ff167803 */ /* 0x000fe20000000000 */
[----:B------:R-:W-:Y:S08]  /*13310*/  BRA `(.L_x_6369) ;  /* 0x00000000000c7947 */ /* 0x000ff00003800000 */
.L_x_6392:
[----:B------:R-:W2:Y:S02]  /*13320*/  LDG.E R2, desc[UR36][R2.64] ;  /* 0x0000002402027981 */ /* 0x000ea4000c1e1900 */
[----:B--2---:R-:W-:-:S04]  /*13330*/  ISETP.NE.AND P0, PT, R2, RZ, PT ;  /* 0x000000ff0200720c */ /* 0x004fc80003f05270 */
[----:B------:R-:W-:-:S09]  /*13340*/  P2R R22, PR, RZ, 0x1 ;  /* 0x00000001ff167803 */ /* 0x000fd20000000000 */
.L_x_6369:
        /* <DEDUP_REMOVED lines=18> */
.L_x_6400:
[----:B------:R0:W5:Y:S01]  /*13470*/  LDG.E.U8 R2, desc[UR36][R4.64] ;  /* 0x0000002404027981 */ /* 0x000162000c1e1100 */
[----:B------:R-:W-:Y:S01]  /*13480*/  IMAD.MOV.U32 R3, RZ, RZ, RZ ;  /* 0x000000ffff037224 */ /* 0x000fe200078e00ff */
[----:B------:R-:W-:Y:S06]  /*13490*/  BRA `(.L_x_6402) ;  /* 0x0000000c00487947 */ /* 0x000fec0003800000 */
.L_x_6399:
        /* <DEDUP_REMOVED lines=8> */
.L_x_6404:
[----:B------:R-:W2:Y:S02]  /*13520*/  LDG.E R2, desc[UR36][R4.64] ;  /* 0x0000002404027981 */ /* 0x000ea4000c1e1900 */
[----:B--2---:R-:W-:Y:S01]  /*13530*/  SHF.R.S32.HI R3, RZ, 0x1f, R2 ;  /* 0x0000001fff037819 */ /* 0x004fe20000011402 */
[----:B------:R-:W-:Y:S06]  /*13540*/  BRA `(.L_x_6402) ;  /* 0x0000000c001c7947 */ /* 0x000fec0003800000 */
.L_x_6403:
[----:B------:R-:W2:Y:S02]  /*13550*/  LDG.E.S16 R2, desc[UR36][R4.64] ;  /* 0x0000002404027981 */ /* 0x000ea4000c1e1700 */
[----:B--2---:R-:W-:Y:S01]  /*13560*/  SHF.R.S32.HI R3, RZ, 0x1f, R2 ;  /* 0x0000001fff037819 */ /* 0x004fe20000011402 */
[----:B------:R-:W-:Y:S06]  /*13570*/  BRA `(.L_x_6402) ;  /* 0x0000000c00107947 */ /* 0x000fec0003800000 */
.L_x_6398:
        /* <DEDUP_REMOVED lines=9> */
.L_x_6406:
[----:B------:R-:W2:Y:S02]  /*13610*/  LDG.E.U16 R4, desc[UR36][R4.64] ;  /* 0x0000002404047981 */ /* 0x000ea4000c1e1500 */
[----:B--2---:R-:W-:-:S06]  /*13620*/  HADD2.F32 R2, -RZ, R4.H0_H0 ;  /* 0x20000004ff027230 */ /* 0x004fcc0000004100 */
[----:B------:R-:W0:Y:S01]  /*13630*/  F2I.S64.TRUNC R2, R2 ;  /* 0x0000000200027311 */ /* 0x000e22000020d900 */
[----:B------:R-:W-:Y:S05]  /*13640*/  BRA `(.L_x_6402) ;  /* 0x0000000800dc7947 */ /* 0x000fea0003800000 */
.L_x_6405:
        /* <DEDUP_REMOVED lines=9> */
.L_x_6408:
[----:B------:R-:W2:Y:S02]  /*136e0*/  LDG.E.U16 R4, desc[UR36][R4.64] ;  /* 0x0000002404047981 */ /* 0x000ea4000c1e1500 */
[----:B--2---:R-:W-:-:S06]  /*136f0*/  HADD2.F32 R2, -RZ, R4.H0_H0 ;  /* 0x20000004ff027230 */ /* 0x004fcc0000004100 */
[----:B------:R-:W4:Y:S01]  /*13700*/  F2I.S64.TRUNC R2, R2 ;  /* 0x0000000200027311 */ /* 0x000f22000020d900 */
[----:B------:R-:W-:Y:S05]  /*13710*/  BRA `(.L_x_6402) ;  /* 0x0000000800a87947 */ /* 0x000fea0003800000 */
.L_x_6407:
[----:B------:R-:W2:Y:S02]  /*13720*/  LDG.E.64 R2, desc[UR36][R4.64] ;  /* 0x0000002404027981 */ /* 0x000ea4000c1e1b00 */
[----:B--2---:R-:W0:Y:S01]  /*13730*/  F2I.S64.F64.TRUNC R2, R2 ;  /* 0x0000000200027311 */ /* 0x004e22000030d900 */
[----:B------:R-:W-:Y:S05]  /*13740*/  BRA `(.L_x_6402) ;  /* 0x00000008009c7947 */ /* 0x000fea0003800000 */
.L_x_6397:
        /* <DEDUP_REMOVED lines=13> */
.L_x_6411:
[----:B------:R-:W2:Y:S02]  /*13820*/  LDG.E.64 R2, desc[UR36][R4.64] ;  /* 0x0000002404027981 */ /* 0x000ea4000c1e1b00 */
[----:B--2---:R-:W0:Y:S01]  /*13830*/  F2I.S64.F64.TRUNC R2, R2 ;  /* 0x0000000200027311 */ /* 0x004e22000030d900 */
[----:B------:R-:W-:Y:S05]  /*13840*/  BRA `(.L_x_6402) ;  /* 0x00000008005c7947 */ /* 0x000fea0003800000 */
.L_x_6410:
        /* <DEDUP_REMOVED lines=27> */
.L_x_6413:
        /* <DEDUP_REMOVED lines=14> */
.L_x_6412:
[----:B------:R-:W2:Y:S02]  /*13ae0*/  LDG.E.U16 R2, desc[UR36][R4.64] ;  /* 0x0000002404027981 */ /* 0x000ea4000c1e1500 */
[----:B--2---:R-:W-:-:S06]  /*13af0*/  IMAD.U32 R2, R2, 0x10000, RZ ;  /* 0x0001000002027824 */ /* 0x004fcc00078e00ff */
[----:B------:R-:W0:Y:S01]  /*13b00*/  F2I.S64.TRUNC R2, R2 ;  /* 0x0000000200027311 */ /* 0x000e22000020d900 */
[----:B------:R-:W-:Y:S05]  /*13b10*/  BRA `(.L_x_6402) ;  /* 0x0000000400a87947 */ /* 0x000fea0003800000 */
.L_x_6409:
        /* <DEDUP_REMOVED lines=11> */
.L_x_6416:
        /* <DEDUP_REMOVED lines=21> */
.L_x_6420:
[----:B------:R-:W-:Y:S05]  /*13d20*/  BSYNC B1 ;  /* 0x0000000000017941 */ /* 0x000fea0003800000 */
.L_x_6419:
[----:B------:R-:W-:Y:S01]  /*13d30*/  IMAD.SHL.U32 R2, R2, 0x100000, RZ ;  /* 0x0010000002027824 */ /* 0x000fe200078e00ff */
[----:B------:R-:W-:-:S04]  /*13d40*/  LEA R3, R0, 0x3b800000, 0x17 ;  /* 0x3b80000000037811 */ /* 0x000fc800078eb8ff */
[----:B------:R-:W-:-:S07]  /*13d50*/  LOP3.LUT R2, R3, R2, R4, 0xfe, !PT ;  /* 0x0000000203027212 */ /* 0x000fce00078efe04 */
.L_x_6418:
[----:B------:R-:W-:Y:S05]  /*13d60*/  BSYNC B0 ;  /* 0x0000000000007941 */ /* 0x000fea0003800000 */
.L_x_6417:
[----:B------:R-:W0:Y:S01]  /*13d70*/  F2I.S64.TRUNC R2, R2 ;  /* 0x0000000200027311 */ /* 0x000e22000020d900 */
[----:B------:R-:W-:Y:S05]  /*13d80*/  BRA `(.L_x_6402) ;  /* 0x00000004000c7947 */ /* 0x000fea0003800000 */
.L_x_6415:
        /* <DEDUP_REMOVED lines=21> */
.L_x_6424:
[----:B------:R-:W-:Y:S05]  /*13ee0*/  BSYNC B1 ;  /* 0x0000000000017941 */ /* 0x000fea0003800000 */
.L_x_6423:
[----:B------:R-:W-:Y:S01]  /*13ef0*/  IMAD.SHL.U32 R2, R2, 0x200000, RZ ;  /* 0x0020000002027824 */ /* 0x000fe200078e00ff */
[----:B------:R-:W-:-:S04]  /*13f00*/  LEA R3, R0, 0x37800000, 0x17 ;  /* 0x3780000000037811 */ /* 0x000fc800078eb8ff */
[----:B------:R-:W-:-:S07]  /*13f10*/  LOP3.LUT R2, R3, R2, R4, 0xfe, !PT ;  /* 0x0000000203027212 */ /* 0x000fce00078efe04 */
.L_x_6422:
[----:B------:R-:W-:Y:S05]  /*13f20*/  BSYNC B0 ;  /* 0x0000000000007941 */ /* 0x000fea0003800000 */
.L_x_6421:
[----:B------:R-:W0:Y:S01]  /*13f30*/  F2I.S64.TRUNC R2, R2 ;  /* 0x0000000200027311 */ /* 0x000e22000020d900 */
[----:B------:R-:W-:Y:S05]  /*13f40*/  BRA `(.L_x_6402) ;  /* 0x00000000009c7947 */ /* 0x000fea0003800000 */
.L_x_6414:
        /* <DEDUP_REMOVED lines=14> */
.L_x_6428:
[----:B------:R-:W-:Y:S05]  /*14030*/  BSYNC B0 ;  /* 0x0000000000007941 */ /* 0x000fea0003800000 */
.L_x_6427:
[----:B------:R-:W0:Y:S01]  /*14040*/  F2I.S64.TRUNC R2, R2 ;  /* 0x0000000200027311 */ /* 0x000e22000020d900 */
[----:B------:R-:W-:Y:S05]  /*14050*/  BRA `(.L_x_6402) ;  /* 0x0000000000587947 */ /* 0x000fea0003800000 */
.L_x_6401:
        /* <DEDUP_REMOVED lines=16> */
.L_x_6429:
[----:B------:R-:W-:Y:S01]  /*14160*/  CS2R R2, SRZ ;  /* 0x0000000000027805 */ /* 0x000fe2000001ff00 */
[----:B------:R-:W-:Y:S06]  /*14170*/  BRA `(.L_x_6402) ;  /* 0x0000000000107947 */ /* 0x000fec0003800000 */
.L_x_6426:
[----:B------:R0:W5:Y:S01]  /*14180*/  LDG.E.64 R2, desc[UR36][R4.64] ;  /* 0x0000002404027981 */ /* 0x000162000c1e1b00 */
[----:B------:R-:W-:Y:S05]  /*14190*/  BRA `(.L_x_6402) ;  /* 0x0000000000087947 */ /* 0x000fea0003800000 */
.L_x_6425:
[----:B------:R0:W5:Y:S01]  /*141a0*/  LDG.E R2, desc[UR36][R4.64] ;  /* 0x0000002404027981 */ /* 0x000162000c1e1900 */
[----:B------:R-:W-:-:S07]  /*141b0*/  IMAD.MOV.U32 R3, RZ, RZ, RZ ;  /* 0x000000ffff037224 */ /* 0x000fce00078e00ff */
.L_x_6402:
        /* <DEDUP_REMOVED lines=10> */
.L_x_6431:
[----:B------:R-:W-:Y:S05]  /*14260*/  BSYNC B0 ;  /* 0x0000000000007941 */ /* 0x000fea0003800000 */
.L_x_6430:
        /* <DEDUP_REMOVED lines=10> */
[----:B-1----:R-:W-:Y:S01]  /*14310*/  STG.E.U8 desc[UR36][R16.64], R3 ;  /* 0x0000000310007986 */ /* 0x002fe2000c101124 */
[----:B------:R-:W-:Y:S05]  /*14320*/  EXIT ;  /* 0x000000000000794d */ /* 0x000fea0003800000 */
.L_x_6435:
[----:B0--3-5:R-:W2:Y:S02]  /*14330*/  F2I.S64.TRUNC R18, R18 ;  /* 0x0000001200127311 */ /* 0x029ea4000020d900 */
[----:B--2-4-:R-:W-:-:S05]  /*14340*/  IMAD.MOV.U32 R3, RZ, RZ, R18 ;  /* 0x000000ffff037224 */ /* 0x014fca00078e0012 */
[----:B------:R-:W-:Y:S01]  /*14350*/  STG.E.U8 desc[UR36][R16.64], R3 ;  /* 0x0000000310007986 */ /* 0x000fe2000c101124 */
[----:B------:R-:W-:Y:S05]  /*14360*/  EXIT ;  /* 0x000000000000794d */ /* 0x000fea0003800000 */
.L_x_6434:
[----:B------:R-:W-:-:S13]  /*14370*/  ISETP.NE.AND P0, PT, R0, 0x2, PT ;  /* 0x000000020000780c */ /* 0x000fda0003f05270 */
[----:B------:R-:W-:Y:S05]  /*14380*/  @!P0 BRA `(.L_x_6437) ;  /* 0x0000000000288947 */ /* 0x000fea0003800000 */
[----:B------:R-:W-:-:S13]  /*14390*/  ISETP.NE.AND P0, PT, R0, 0x3, PT ;  /* 0x000000030000780c */ /* 0x000fda0003f05270 */
[----:B------:R-:W-:Y:S05]  /*143a0*/  @!P0 BRA `(.L_x_6438) ;  /* 0x0000000000148947 */ /* 0x000fea0003800000 */
[----:B------:R-:W-:-:S13]  /*143b0*/  ISETP.NE.AND P0, PT, R0, 0x4, PT ;  /* 0x000000040000780c */ /* 0x000fda0003f05270 */
[----:B------:R-:W-:Y:S05]  /*143c0*/  @P0 BRA `(.L_x_6436) ;  /* 0x0000000800d00947 */ /* 0x000fea0003800000 */
[----:B0--3-5:R-:W0:Y:S02]  /*143d0*/  F2I.S64.TRUNC R18, R18 ;  /* 0x0000001200127311 */ /* 0x029e24000020d900 */
[----:B0-----:R-:W-:Y:S01]  /*143e0*/  STG.E.64 desc[UR36][R16.64], R18 ;  /* 0x0000001210007986 */ /* 0x001fe2000c101b24 */
[----:B------:R-:W-:Y:S05]  /*143f0*/  EXIT ;  /* 0x000000000000794d */ /* 0x000fea0003800000 */
.L_x_6438:
[----:B--2345:R-:W1:Y:S02]  /*14400*/  F2I.FTZ.TRUNC.NTZ R3, R18 ;  /* 0x0000001200037305 */ /* 0x03ce64000021f100 */
[----:B-1----:R-:W-:Y:S01]  /*14410*/  STG.E desc[UR36][R16.64], R3 ;  /* 0x0000000310007986 */ /* 0x002fe2000c101924 */
[----:B------:R-:W-:Y:S05]  /*14420*/  EXIT ;  /* 0x000000000000794d */ /* 0x000fea0003800000 */
.L_x_6437:
[----:B--2345:R-:W1:Y:S02]  /*14430*/  F2I.FTZ.TRUNC.NTZ R3, R18 ;  /* 0x0000001200037305 */ /* 0x03ce64000021f100 */
[----:B-1----:R-:W-:Y:S01]  /*14440*/  STG.E.U16 desc[UR36][R16.64], R3 ;  /* 0x0000000310007986 */ /* 0x002fe2000c101524 */
[----:B------:R-:W-:Y:S05]  /*14450*/  EXIT ;  /* 0x000000000000794d */ /* 0x000fea0003800000 */
.L_x_6433:
[----:B------:R-:W-:-:S13]  /*14460*/  ISETP.GT.AND P0, PT, R0, 0x6, PT ;  /* 0x000000060000780c */ /* 0x000fda0003f04270 */
[----:B------:R-:W-:Y:S05]  /*14470*/  @P0 BRA `(.L_x_6439) ;  /* 0x0000000000240947 */ /* 0x000fea0003800000 */
[----:B------:R-:W-:-:S13]  /*14480*/  ISETP.NE.AND P0, PT, R0, 0x5, PT ;  /* 0x000000050000780c */ /* 0x000fda0003f05270 */
[----:B------:R-:W-:Y:S05]  /*14490*/  @!P0 BRA `(.L_x_6440) ;  /* 0x0000000000108947 */ /* 0x000fea0003800000 */
[----:B------:R-:W-:-:S13]  /*144a0*/  ISETP.NE.AND P0, PT, R0, 0x6, PT ;  /* 0x000000060000780c */ /* 0x000fda0003f05270 */
[----:B------:R-:W-:Y:S05]  /*144b0*/  @P0 BRA `(.L_x_6436) ;  /* 0x0000000800940947 */ /* 0x000fea0003800000 */
[----:B---3-5:R-:W-:Y:S01]  /*144c0*/  STG.E desc[UR36][R16.64], R18 ;  /* 0x0000001210007986 */ /* 0x028fe2000c101924 */
[----:B------:R-:W-:Y:S05]  /*144d0*/  EXIT ;  /* 0x000000000000794d */ /* 0x000fea0003800000 */
.L_x_6440:
[----:B---3-5:R-:W-:-:S05]  /*144e0*/  F2FP.F16.F32.PACK_AB R18, RZ, R18 ;  /* 0x00000012ff12723e */ /* 0x028fca00000000ff */
[----:B------:R-:W-:Y:S01]  /*144f0*/  STG.E.U16 desc[UR36][R16.64], R18 ;  /* 0x0000001210007986 */ /* 0x000fe2000c101524 */
[----:B------:R-:W-:Y:S05]  /*14500*/  EXIT ;  /* 0x000000000000794d */ /* 0x000fea0003800000 */
.L_x_6439:
[----:B------:R-:W-:-:S13]  /*14510*/  ISETP.NE.AND P0, PT, R0, 0x7, PT ;  /* 0x000000070000780c */ /* 0x000fda0003f05270 */
[----:B------:R-:W-:Y:S05]  /*14520*/  @!P0 BRA `(.L_x_6441) ;  /* 0x00000000002c8947 */ /* 0x000fea0003800000 */
[----:B------:R-:W-:-:S13]  /*14530*/  ISETP.NE.AND P0, PT, R0, 0x8, PT ;  /* 0x000000080000780c */ /* 0x000fda0003f05270 */
[----:B------:R-:W-:Y:S05]  /*14540*/  @!P0 BRA `(.L_x_6442) ;  /* 0x0000000000148947 */ /* 0x000fea0003800000 */
[----:B------:R-:W-:-:S13]  /*14550*/  ISETP.NE.AND P0, PT, R0, 0x9, PT ;  /* 0x000000090000780c */ /* 0x000fda0003f05270 */
[----:B------:R-:W-:Y:S05]  /*14560*/  @P0 BRA `(.L_x_6436) ;  /* 0x0000000800680947 */ /* 0x000fea0003800000 */
[----:B0-----:R-:W-:-:S05]  /*14570*/  IMAD.MOV.U32 R19, RZ, RZ, RZ ;  /* 0x000000ffff137224 */ /* 0x001fca00078e00ff */
[----:B---3-5:R-:W-:Y:S01]  /*14580*/  STG.E.64 desc[UR36][R16.64], R18 ;  /* 0x0000001210007986 */ /* 0x028fe2000c101b24 */
[----:B------:R-:W-:Y:S05]  /*14590*/  EXIT ;  /* 0x000000000000794d */ /* 0x000fea0003800000 */
.L_x_6442:
[----:B--2345:R-:W-:-:S04]  /*145a0*/  F2FP.F16.F32.PACK_AB R3, RZ, R18 ;  /* 0x00000012ff03723e */ /* 0x03cfc800000000ff */
[----:B------:R-:W-:-:S05]  /*145b0*/  PRMT R3, R3, 0x5410, RZ ;  /* 0x0000541003037816 */ /* 0x000fca00000000ff */
[----:B------:R-:W-:Y:S01]  /*145c0*/  STG.E desc[UR36][R16.64], R3 ;  /* 0x0000000310007986 */ /* 0x000fe2000c101924 */
[----:B------:R-:W-:Y:S05]  /*145d0*/  EXIT ;  /* 0x000000000000794d */ /* 0x000fea0003800000 */
.L_x_6441:
[----:B--2345:R-:W-:-:S06]  /*145e0*/  FMUL.FTZ R2, R18, 1 ;  /* 0x3f80000012027820 */ /* 0x03cfcc0000410000 */
[----:B------:R-:W1:Y:S02]  /*145f0*/  F2F.F64.F32 R2, R2 ;  /* 0x0000000200027310 */ /* 0x000e640000201800 */
[----:B-1----:R-:W-:Y:S01]  /*14600*/  STG.E.64 desc[UR36][R16.64], R2 ;  /* 0x0000000210007986 */ /* 0x002fe2000c101b24 */
[----:B------:R-:W-:Y:S05]  /*14610*/  EXIT ;  /* 0x000000000000794d */ /* 0x000fea0003800000 */
.L_x_6432:
        /* <DEDUP_REMOVED lines=9> */
[----:B--2-4-:R-:W-:-:S05]  /*146b0*/  SEL R3, RZ, 0x1, !P0 ;  /* 0x00000001ff037807 */ /* 0x014fca0004000000 */
[----:B------:R-:W-:Y:S01]  /*146c0*/  STG.E.U8 desc[UR36][R16.64], R3 ;  /* 0x0000000310007986 */ /* 0x000fe2000c101124 */
[----:B------:R-:W-:Y:S05]  /*146d0*/  EXIT ;  /* 0x000000000000794d */ /* 0x000fea0003800000 */
.L_x_6445:
[----:B---3-5:R-:W-:Y:S01]  /*146e0*/  FMUL.FTZ R4, R18, 1 ;  /* 0x3f80000012047820 */ /* 0x028fe20000410000 */
[----:B------:R-:W-:-:S05]  /*146f0*/  CS2R R6, SRZ ;  /* 0x0000000000067805 */ /* 0x000fca000001ff00 */
[----:B------:R-:W1:Y:S02]  /*14700*/  F2F.F64.F32 R4, R4 ;  /* 0x0000000400047310 */ /* 0x000e640000201800 */
[----:B-1----:R-:W-:Y:S01]  /*14710*/  STG.E.128 desc[UR36][R16.64], R4 ;  /* 0x0000000410007986 */ /* 0x002fe2000c101d24 */
[----:B------:R-:W-:Y:S05]  /*14720*/  EXIT ;  /* 0x000000000000794d */ /* 0x000fea0003800000 */
.L_x_6444:
        /* <DEDUP_REMOVED lines=20> */
.L_x_6449:
[----:B------:R-:W-:Y:S05]  /*14870*/  BSYNC B0 ;  /* 0x0000000000007941 */ /* 0x000fea0003800000 */
.L_x_6448:
[----:B------:R-:W-:-:S05]  /*14880*/  LOP3.LUT R5, R0, R5, RZ, 0xfc, !PT ;  /* 0x0000000500057212 */ /* 0x000fca00078efcff */
[----:B------:R-:W-:Y:S01]  /*14890*/  STG.E.U8 desc[UR36][R16.64], R5 ;  /* 0x0000000510007986 */ /* 0x000fe2000c101124 */
[----:B------:R-:W-:Y:S05]  /*148a0*/  EXIT ;  /* 0x000000000000794d */ /* 0x000fea0003800000 */
.L_x_6447:
        /* <DEDUP_REMOVED lines=12> */
.L_x_6451:
[----:B------:R-:W-:Y:S01]  /*14970*/  IMAD.MOV.U32 R0, RZ, RZ, 0x7f ;  /* 0x0000007fff007424 */ /* 0x000fe200078e00ff */
[----:B------:R-:W-:-:S04]  /*14980*/  ISETP.GT.U32.AND P0, PT, R2, 0x7f800000, PT ;  /* 0x7f8000000200780c */ /* 0x000fc80003f04070 */
[----:B------:R-:W-:-:S09]  /*14990*/  SEL R0, R0, 0x7c, P0 ;  /* 0x0000007c00007807 */ /* 0x000fd20000000000 */
.L_x_6452:
[----:B------:R-:W-:Y:S05]  /*149a0*/  BSYNC B0 ;  /* 0x0000000000007941 */ /* 0x000fea0003800000 */
.L_x_6450:
[----:B------:R-:W-:-:S04]  /*149b0*/  LOP3.LUT R18, R18, 0x80000000, RZ, 0xc0, !PT ;  /* 0x8000000012127812 */ /* 0x000fc800078ec0ff */
[----:B------:R-:W-:-:S04]  /*149c0*/  SHF.R.U32.HI R3, RZ, 0x18, R18 ;  /* 0x00000018ff037819 */ /* 0x000fc80000011612 */
[----:B------:R-:W-:-:S05]  /*149d0*/  LOP3.LUT R3, R0, R3, RZ, 0xfc, !PT ;  /* 0x0000000300037212 */ /* 0x000fca00078efcff */
[----:B------:R-:W-:Y:S01]  /*149e0*/  STG.E.U8 desc[UR36][R16.64], R3 ;  /* 0x0000000310007986 */ /* 0x000fe2000c101124 */
[----:B------:R-:W-:Y:S05]  /*149f0*/  EXIT ;  /* 0x000000000000794d */ /* 0x000fea0003800000 */
.L_x_6446:
[----:B---3-5:R-:W-:-:S05]  /*14a00*/  F2FP.BF16.F32.PACK_AB R18, RZ, R18 ;  /* 0x00000012ff12723e */ /* 0x028fca00000010ff */
[----:B------:R-:W-:Y:S01]  /*14a10*/  STG.E.U16 desc[UR36][R16.64], R18 ;  /* 0x0000001210007986 */ /* 0x000fe2000c101524 */
[----:B------:R-:W-:Y:S05]  /*14a20*/  EXIT ;  /* 0x000000000000794d */ /* 0x000fea0003800000 */
.L_x_6443:
        /* <DEDUP_REMOVED lines=9> */
[----:B-1----:R-:W-:Y:S01]  /*14ac0*/  STG.E.U16 desc[UR36][R16.64], R3 ;  /* 0x0000000310007986 */ /* 0x002fe2000c101524 */
[----:B------:R-:W-:Y:S05]  /*14ad0*/  EXIT ;  /* 0x000000000000794d */ /* 0x000fea0003800000 */
.L_x_6455:
        /* <DEDUP_REMOVED lines=16> */
.L_x_6458:
[----:B------:R-:W-:-:S04]  /*14be0*/  LOP3.LUT R18, R18, 0x80000000, RZ, 0xc0, !PT ;  /* 0x8000000012127812 */ /* 0x000fc800078ec0ff */
[----:B------:R-:W-:-:S04]  /*14bf0*/  SHF.R.U32.HI R3, RZ, 0x18, R18 ;  /* 0x00000018ff037819 */ /* 0x000fc80000011612 */
[----:B------:R-:W-:-:S04]  /*14c00*/  LOP3.LUT R0, R0, R3, RZ, 0xfc, !PT ;  /* 0x0000000300007212 */ /* 0x000fc800078efcff */
[----:B------:R-:W-:-:S07]  /*14c10*/  PRMT R8, R0, 0x7610, R8 ;  /* 0x0000761000087816 */ /* 0x000fce0000000008 */
.L_x_6457:
[----:B------:R-:W-:Y:S05]  /*14c20*/  BSYNC B0 ;  /* 0x0000000000007941 */ /* 0x000fea0003800000 */
.L_x_6456:
[----:B------:R-:W-:Y:S01]  /*14c30*/  STG.E.U8 desc[UR36][R16.64], R8 ;  /* 0x0000000810007986 */ /* 0x000fe2000c101124 */
[----:B------:R-:W-:Y:S05]  /*14c40*/  EXIT ;  /* 0x000000000000794d */ /* 0x000fea0003800000 */
.L_x_6454:
        /* <DEDUP_REMOVED lines=16> */
.L_x_6461:
[----:B------:R-:W-:-:S04]  /*14d50*/  LOP3.LUT R18, R18, 0x80000000, RZ, 0xc0, !PT ;  /* 0x8000000012127812 */ /* 0x000fc800078ec0ff */
[----:B------:R-:W-:-:S04]  /*14d60*/  SHF.R.U32.HI R3, RZ, 0x18, R18 ;  /* 0x00000018ff037819 */ /* 0x000fc80000011612 */
[----:B------:R-:W-:-:S04]  /*14d70*/  LOP3.LUT R0, R0, R3, RZ, 0xfc, !PT ;  /* 0x0000000300007212 */ /* 0x000fc800078efcff */
[----:B------:R-:W-:-:S07]  /*14d80*/  PRMT R8, R0, 0x7610, R8 ;  /* 0x0000761000087816 */ /* 0x000fce0000000008 */
.L_x_6460:
[----:B------:R-:W-:Y:S05]  /*14d90*/  BSYNC B0 ;  /* 0x0000000000007941 */ /* 0x000fea0003800000 */
.L_x_6459:
[----:B------:R-:W-:Y:S01]  /*14da0*/  STG.E.U8 desc[UR36][R16.64], R8 ;  /* 0x0000000810007986 */ /* 0x000fe2000c101124 */
[----:B------:R-:W-:Y:S05]  /*14db0*/  EXIT ;  /* 0x000000000000794d */ /* 0x000fea0003800000 */
.L_x_6453:
        /* <DEDUP_REMOVED lines=21> */
.L_x_6436:
        /* <DEDUP_REMOVED lines=16> */
.L_x_6464:
[----:B------:R-:W-:Y:S05]  /*15010*/  EXIT ;  /* 0x000000000000794d */ /* 0x000fea0003800000 */
.L_x_6463:
[----:B0--3-5:R-:W0:Y:S02]  /*15020*/  F2I.U64.TRUNC R18, R18 ;  /* 0x0000001200127311 */ /* 0x029e24000020d800 */
[----:B0-----:R-:W-:Y:S01]  /*15030*/  STG.E.64 desc[UR36][R16.64], R18 ;  /* 0x0000001210007986 */ /* 0x001fe2000c101b24 */
[----:B------:R-:W-:Y:S05]  /*15040*/  EXIT ;  /* 0x000000000000794d */ /* 0x000fea0003800000 */
.L_x_6462:
[----:B--2345:R-:W1:Y:S02]  /*15050*/  F2I.FTZ.U32.TRUNC.NTZ R3, R18 ;  /* 0x0000001200037305 */ /* 0x03ce64000021f000 */
[----:B-1----:R-:W-:Y:S01]  /*15060*/  STG.E desc[UR36][R16.64], R3 ;  /* 0x0000000310007986 */ /* 0x002fe2000c101924 */
[----:B------:R-:W-:Y:S05]  /*15070*/  EXIT ;  /* 0x000000000000794d */ /* 0x000fea0003800000 */
.L_x_6465:
        /* <DEDUP_REMOVED lines=16> */
.L_x_28029:


//--------------------- .text._ZN2at6native27unrolled_elementwise_kernelIZZZNS0_28launch_masked_scatter_kernelERKNS_10TensorBaseES4_S4_S4_ENKUlvE_clEvENKUlvE5_clEvEUlfblE_St5arrayIPcLm4EELi4E23TrivialOffsetCalculatorILi3EjESB_ILi1EjENS0_6memory12LoadWithCastILi3EEENSE_13StoreWithCastILi1EEEEEviT_T0_T2_T3_T4_T5_ --------------------------
	.section	.text._ZN2at6native27unrolled_elementwise_kernelIZZZNS0_28launch_masked_scatter_kernelERKNS_10TensorBaseES4_S4_S4_ENKUlvE_clEvENKUlvE5_clEvEUlfblE_St5arrayIPcLm4EELi4E23TrivialOffsetCalculatorILi3EjESB_ILi1EjENS0_6memory12LoadWithCastILi3EEENSE_13StoreWithCastILi1EEEEEviT_T0_T2_T3_T4_T5_,"ax",@progbits
	.align	128
        .global         _ZN2at6native27unrolled_elementwise_kernelIZZZNS0_28launch_masked_scatter_kernelERKNS_10TensorBaseES4_S4_S4_ENKUlvE_clEvENKUlvE5_clEvEUlfblE_St5arrayIPcLm4EELi4E23TrivialOffsetCalculatorILi3EjESB_ILi1EjENS0_6memory12LoadWithCastILi3EEENSE_13StoreWithCastILi1EEEEEviT_T0_T2_T3_T4_T5_
        .type           _ZN2at6native27unrolled_elementwise_kernelIZZZNS0_28launch_masked_scatter_kernelERKNS_10TensorBaseES4_S4_S4_ENKUlvE_clEvENKUlvE5_clEvEUlfblE_St5arrayIPcLm4EELi4E23TrivialOffsetCalculatorILi3EjESB_ILi1EjENS0_6memory12LoadWithCastILi3EEENSE_13StoreWithCastILi1EEEEEviT_T0_T2_T3_T4_T5_,@function
        .size           _ZN2at6native27unrolled_elementwise_kernelIZZZNS0_28launch_masked_scatter_kernelERKNS_10TensorBaseES4_S4_S4_ENKUlvE_clEvENKUlvE5_clEvEUlfblE_St5arrayIPcLm4EELi4E23TrivialOffsetCalculatorILi3EjESB_ILi1EjENS0_6memory12LoadWithCastILi3EEENSE_13StoreWithCastILi1EEEEEviT_T0_T2_T3_T4_T5_,(.L_x_28030 - _ZN2at6native27unrolled_elementwise_kernelIZZZNS0_28launch_masked_scatter_kernelERKNS_10TensorBaseES4_S4_S4_ENKUlvE_clEvENKUlvE5_clEvEUlfblE_St5arrayIPcLm4EELi4E23TrivialOffsetCalculatorILi3EjESB_ILi1EjENS0_6memory12LoadWithCastILi3EEENSE_13StoreWithCastILi1EEEEEviT_T0_T2_T3_T4_T5_)
        .other          _ZN2at6native27unrolled_elementwise_kernelIZZZNS0_28launch_masked_scatter_kernelERKNS_10TensorBaseES4_S4_S4_ENKUlvE_clEvENKUlvE5_clEvEUlfblE_St5arrayIPcLm4EELi4E23TrivialOffsetCalculatorILi3EjESB_ILi1EjENS0_6memory12LoadWithCastILi3EEENSE_13StoreWithCastILi1EEEEEviT_T0_T2_T3_T4_T5_,@"STO_CUDA_ENTRY STV_DEFAULT"
_ZN2at6native27unrolled_elementwise_kernelIZZZNS0_28launch_masked_scatter_kernelERKNS_10TensorBaseES4_S4_S4_ENKUlvE_clEvENKUlvE5_clEvEUlfblE_St5arrayIPcLm4EELi4E23TrivialOffsetCalculatorILi3EjESB_ILi1EjENS0_6memory12LoadWithCastILi3EEENSE_13StoreWithCastILi1EEEEEviT_T0_T2_T3_T4_T5_:
.text._ZN2at6native27unrolled_elementwise_kernelIZZZNS0_28launch_masked_scatter_kernelERKNS_10TensorBaseES4_S4_S4_ENKUlvE_clEvENKUlvE5_clEvEUlfblE_St5arrayIPcLm4EELi4E23TrivialOffsetCalculatorILi3EjESB_ILi1EjENS0_6memory12LoadWithCastILi3EEENSE_13StoreWithCastILi1EEEEEviT_T0_T2_T3_T4_T5_:
        /* <DEDUP_REMOVED lines=11> */
[----:B------:R-:W-:Y:S02]  /*00b0*/  IMAD.MOV.U32 R18, RZ, RZ, RZ ;  /* 0x000000ffff127224 */ /* 0x000fe400078e00ff */
[----:B------:R-:W-:-:S05]  /*00c0*/  IMAD.MOV.U32 R22, RZ, RZ, RZ ;  /* 0x000000ffff167224 */ /* 0x000fca00078e00ff */
        /* <DEDUP_REMOVED lines=8> */
[----:B------:R-:W-:Y:S01]  /*0150*/  ULDC UR4, c[0x0][0x250] ;  /* 0x0000940000047ab9 */ /* 0x000fe20000000800 */
[----:B------:R-:W-:Y:S01]  /*0160*/  BSSY B6, `(.L_x_6468) ;  /* 0x00000df000067945 */ /* 0x000fe20003800000 */
        /* <DEDUP_REMOVED lines=14> */
[----:B--2---:R1:W2:Y:S01]  /*0250*/  I2F.S16 R22, R4 ;  /* 0x0000000400167306 */ /* 0x0042a20000101400 */
[----:B------:R-:W-:Y:S05]  /*0260*/  BRA `(.L_x_6474) ;  /* 0x0000000c00387947 */ /* 0x000fea0003800000 */
.L_x_6472:
[----:B------:R-:W2:Y:S02]  /*0270*/  LDG.E.U8 R4, desc[UR36][R4.64] ;  /* 0x0000002404047981 */ /* 0x000ea4000c1e1100 */
[----:B--2---:R-:W-:Y:S01]  /*0280*/  I2FP.F32.U32 R22, R4 ;  /* 0x0000000400167245 */ /* 0x004fe20000201000 */
[----:B------:R-:W-:Y:S06]  /*0290*/  BRA `(.L_x_6474) ;  /* 0x0000000c002c7947 */ /* 0x000fec0003800000 */
.L_x_6471:
[----:B------:R-:W-:-:S13]  /*02a0*/  ISETP.NE.AND P0, PT, R0, 0x2, PT ;  /* 0x000000020000780c */ /* 0x000fda0003f05270 */
[----:B------:R-:W-:Y:S05]  /*02b0*/  @!P0 BRA `(.L_x_6475) ;  /* 0x0000000000288947 */ /* 0x000fea0003800000 */
[----:B------:R-:W-:-:S13]  /*02c0*/  ISETP.NE.AND P0, PT, R0, 0x3, PT ;  /* 0x000000030000780c */ /* 0x000fda0003f05270 */
[----:B------:R-:W-:Y:S05]  /*02d0*/  @!P0 BRA `(.L_x_6476) ;  /* 0x0000000000148947 */ /* 0x000fea0003800000 */
[----:B------:R-:W-:-:S13]  /*02e0*/  ISETP.NE.AND P0, PT, R0, 0x4, PT ;  /* 0x000000040000780c */ /* 0x000fda0003f05270 */
[----:B------:R-:W-:Y:S05]  /*02f0*/  @P0 BRA `(.L_x_6473) ;  /* 0x0000000800b80947 */ /* 0x000fea0003800000 */
[----:B------:R-:W2:Y:S02]  /*0300*/  LDG.E.64 R4, desc[UR36][R4.64] ;  /* 0x0000002404047981 */ /* 0x000ea4000c1e1b00 */
[----:B--2---:R1:W2:Y:S01]  /*0310*/  I2F.S64 R22, R4 ;  /* 0x0000000400167312 */ /* 0x0042a20000301400 */
[----:B------:R-:W-:Y:S05]  /*0320*/  BRA `(.L_x_6474) ;  /* 0x0000000c00087947 */ /* 0x000fea0003800000 */
.L_x_6476:
[----:B------:R-:W2:Y:S02]  /*0330*/  LDG.E R4, desc[UR36][R4.64] ;  /* 0x0000002404047981 */ /* 0x000ea4000c1e1900 */
[----:B--2---:R-:W-:Y:S01]  /*0340*/  I2FP.F32.S32 R22, R4 ;  /* 0x0000000400167245 */ /* 0x004fe20000201400 */
[----:B------:R-:W-:Y:S06]  /*0350*/  BRA `(.L_x_6474) ;  /* 0x0000000800fc7947 */ /* 0x000fec0003800000 */
.L_x_6475:
[----:B------:R-:W2:Y:S02]  /*0360*/  LDG.E.U16 R4, desc[UR36][R4.64] ;  /* 0x0000002404047981 */ /* 0x000ea4000c1e1500 */
[----:B--2---:R3:W1:Y:S01]  /*0370*/  I2F.S16 R22, R4 ;  /* 0x0000000400167306 */ /* 0x0046620000101400 */
[----:B------:R-:W-:Y:S05]  /*0380*/  BRA `(.L_x_6474) ;  /* 0x0000000800f07947 */ /* 0x000fea0003800000 */
.L_x_6470:
        /* <DEDUP_REMOVED lines=8> */
.L_x_6478:
[----:B------:R-:W2:Y:S02]  /*0410*/  LDG.E.U16 R4, desc[UR36][R4.64] ;  /* 0x0000002404047981 */ /* 0x000ea4000c1e1500 */
[----:B--2---:R-:W-:Y:S01]  /*0420*/  HADD2.F32 R22, -RZ, R4.H0_H0 ;  /* 0x20000004ff167230 */ /* 0x004fe20000004100 */
[----:B------:R-:W-:Y:S06]  /*0430*/  BRA `(.L_x_6474) ;  /* 0x0000000800c47947 */ /* 0x000fec0003800000 */
.L_x_6477:
        /* <DEDUP_REMOVED lines=8> */
.L_x_6480:
[----:B------:R-:W2:Y:S02]  /*04c0*/  LDG.E.U16 R4, desc[UR36][R4.64] ;  /* 0x0000002404047981 */ /* 0x000ea4000c1e1500 */
[----:B--2---:R-:W-:Y:S01]  /*04d0*/  HADD2.F32 R22, -RZ, R4.H0_H0 ;  /* 0x20000004ff167230 */ /* 0x004fe20000004100 */
[----:B------:R-:W-:Y:S06]  /*04e0*/  BRA `(.L_x_6474) ;  /* 0x0000000800987947 */ /* 0x000fec0003800000 */
.L_x_6479:
[----:B------:R-:W2:Y:S01]  /*04f0*/  LDG.E.64 R4, desc[UR36][R4.64] ;  /* 0x0000002404047981 */ /* 0x000ea2000c1e1b00 */
[----:B------:R-:W-:Y:S01]  /*0500*/  UMOV UR4, 0xf0000000 ;  /* 0xf000000000047882 */ /* 0x000fe20000000000 */
[----:B------:R-:W-:Y:S01]  /*0510*/  UMOV UR5, 0x380fffff ;  /* 0x380fffff00057882 */ /* 0x000fe20000000000 */
[----:B--2---:R-:W1:Y:S01]  /*0520*/  F2F.F32.F64 R22, R4 ;  /* 0x0000000400167310 */ /* 0x004e620000301000 */
[----:B------:R-:W-:-:S14]  /*0530*/  DSETP.GEU.AND P0, PT, |R4|, UR4, PT ;  /* 0x0000000404007e2a */ /* 0x000fdc000bf0e200 */
[----:B-1----:R-:W-:Y:S01]  /*0540*/  @!P0 FMUL R22, R22, 1.175494350822287508e-38 ;  /* 0x0080000016168820 */ /* 0x002fe20000400000 */
[----:B------:R-:W-:Y:S06]  /*0550*/  BRA `(.L_x_6474) ;  /* 0x00000008007c7947 */ /* 0x000fec0003800000 */
.L_x_6469:
        /* <DEDUP_REMOVED lines=12> */
.L_x_6483:
[----:B------:R-:W2:Y:S01]  /*0620*/  LDG.E.64 R4, desc[UR36][R4.64] ;  /* 0x0000002404047981 */ /* 0x000ea2000c1e1b00 */
[----:B------:R-:W-:Y:S01]  /*0630*/  UMOV UR4, 0xf0000000 ;  /* 0xf000000000047882 */ /* 0x000fe20000000000 */
[----:B------:R-:W-:Y:S01]  /*0640*/  UMOV UR5, 0x380fffff ;  /* 0x380fffff00057882 */ /* 0x000fe20000000000 */
[----:B--2---:R-:W1:Y:S01]  /*0650*/  F2F.F32.F64 R22, R4 ;  /* 0x0000000400167310 */ /* 0x004e620000301000 */
[----:B------:R-:W-:-:S14]  /*0660*/  DSETP.GEU.AND P0, PT, |R4|, UR4, PT ;  /* 0x0000000404007e2a */ /* 0x000fdc000bf0e200 */
[----:B-1----:R-:W-:Y:S01]  /*0670*/  @!P0 FMUL R22, R22, 1.175494350822287508e-38 ;  /* 0x0080000016168820 */ /* 0x002fe20000400000 */
[----:B------:R-:W-:Y:S06]  /*0680*/  BRA `(.L_x_6474) ;  /* 0x0000000800307947 */ /* 0x000fec0003800000 */
.L_x_6482:
        /* <DEDUP_REMOVED lines=11> */
[----:B------:R-:W-:-:S05]  /*0740*/  VIADD R6, R0, 0x1000000 ;  /* 0x0100000000067836 */ /* 0x000fca0000000000 */
[----:B------:R-:W-:Y:S02]  /*0750*/  SHF.R.S32.HI R6, RZ, 0x8, R6 ;  /* 0x00000008ff067819 */ /* 0x000fe40000011406 */
[----:B-1----:R-:W-:-:S04]  /*0760*/  IADD3 R3, -R3, 0x1f, RZ ;  /* 0x0000001f03037810 */ /* 0x002fc80007ffe1ff */
        /* <DEDUP_REMOVED lines=12> */
.L_x_6485:
        /* <DEDUP_REMOVED lines=13> */
.L_x_6484:
[----:B------:R-:W2:Y:S02]  /*0900*/  LDG.E.U16 R4, desc[UR36][R4.64] ;  /* 0x0000002404047981 */ /* 0x000ea4000c1e1500 */
[----:B--2---:R-:W-:Y:S01]  /*0910*/  IMAD.U32 R22, R4, 0x10000, RZ ;  /* 0x0001000004167824 */ /* 0x004fe200078e00ff */
[----:B------:R-:W-:Y:S06]  /*0920*/  BRA `(.L_x_6474) ;  /* 0x0000000400887947 */ /* 0x000fec0003800000 */
.L_x_6481:
        /* <DEDUP_REMOVED lines=11> */
.L_x_6488:
        /* <DEDUP_REMOVED lines=20> */
.L_x_6490:
[----:B------:R-:W-:Y:S05]  /*0b20*/  BSYNC B0 ;  /* 0x0000000000007941 */ /* 0x000fea0003800000 */
.L_x_6489:
[----:B------:R-:W-:Y:S01]  /*0b30*/  IMAD.SHL.U32 R3, R3, 0x100000, RZ ;  /* 0x0010000003037824 */ /* 0x000fe200078e00ff */
[----:B------:R-:W-:-:S04]  /*0b40*/  LEA R5, R0, 0x3b800000, 0x17 ;  /* 0x3b80000000057811 */ /* 0x000fc800078eb8ff */
[----:B------:R-:W-:Y:S01]  /*0b50*/  LOP3.LUT R22, R5, R3, R22, 0xfe, !PT ;  /* 0x0000000305167212 */ /* 0x000fe200078efe16 */
[----:B------:R-:W-:Y:S06]  /*0b60*/  BRA `(.L_x_6474) ;  /* 0x0000000000f87947 */ /* 0x000fec0003800000 */
.L_x_6487:
        /* <DEDUP_REMOVED lines=20> */
.L_x_6492:
[----:B------:R-:W-:Y:S05]  /*0cb0*/  BSYNC B0 ;  /* 0x0000000000007941 */ /* 0x000fea0003800000 */
.L_x_6491:
[----:B------:R-:W-:Y:S01]  /*0cc0*/  IMAD.SHL.U32 R3, R3, 0x200000, RZ ;  /* 0x0020000003037824 */ /* 0x000fe200078e00ff */
[----:B------:R-:W-:-:S04]  /*0cd0*/  LEA R5, R0, 0x37800000, 0x17 ;  /* 0x3780000000057811 */ /* 0x000fc800078eb8ff */
[----:B------:R-:W-:Y:S01]  /*0ce0*/  LOP3.LUT R22, R5, R3, R22, 0xfe, !PT ;  /* 0x0000000305167212 */ /* 0x000fe200078efe16 */
[----:B------:R-:W-:Y:S06]  /*0cf0*/  BRA `(.L_x_6474) ;  /* 0x0000000000947947 */ /* 0x000fec0003800000 */
.L_x_6486:
        /* <DEDUP_REMOVED lines=14> */
.L_x_6473:
        /* <DEDUP_REMOVED lines=16> */
.L_x_6495:
[----:B------:R-:W-:Y:S01]  /*0ee0*/  IMAD.MOV.U32 R22, RZ, RZ, RZ ;  /* 0x000000ffff167224 */ /* 0x000fe200078e00ff */
[----:B------:R-:W-:Y:S06]  /*0ef0*/  BRA `(.L_x_6474) ;  /* 0x0000000000147947 */ /* 0x000fec0003800000 */
.L_x_6494:
[----:B------:R-:W2:Y:S02]  /*0f00*/  LDG.E.64 R4, desc[UR36][R4.64] ;  /* 0x0000002404047981 */ /* 0x000ea4000c1e1b00 */
[----:B--2---:R1:W2:Y:S01]  /*0f10*/  I2F.U64 R22, R4 ;  /* 0x0000000400167312 */ /* 0x0042a20000301000 */
[----:B------:R-:W-:Y:S05]  /*0f20*/  BRA `(.L_x_6474) ;  /* 0x0000000000087947 */ /* 0x000fea0003800000 */
.L_x_6493:
[----:B------:R-:W2:Y:S02]  /*0f30*/  LDG.E R4, desc[UR36][R4.64] ;  /* 0x0000002404047981 */ /* 0x000ea4000c1e1900 */
[----:B--2---:R-:W-:-:S07]  /*0f40*/  I2FP.F32.U32 R22, R4 ;  /* 0x0000000400167245 */ /* 0x004fce0000201000 */
.L_x_6474:
[----:B------:R-:W-:Y:S05]  /*0f50*/  BSYNC B6 ;  /* 0x0000000000067941 */ /* 0x000fea0003800000 */
.L_x_6468:
[----:B-1-3--:R-:W1:Y:S01]  /*0f60*/  LDC.64 R4, c[0x0][0x238] ;  /* 0x00008e00ff047b82 */ /* 0x00ae620000000a00 */
        /* <DEDUP_REMOVED lines=19> */
.L_x_6499:
[----:B------:R-:W3:Y:S02]  /*10a0*/  LDG.E.U8 R4, desc[UR36][R4.64] ;  /* 0x0000002404047981 */ /* 0x000ee4000c1e1100 */
[----:B---3--:R-:W-:-:S04]  /*10b0*/  ISETP.NE.AND P0, PT, R4, RZ, PT ;  /* 0x000000ff0400720c */ /* 0x008fc80003f05270 */
[----:B------:R-:W-:Y:S01]  /*10c0*/  P2R R27, PR, RZ, 0x1 ;  /* 0x00000001ff1b7803 */ /* 0x000fe20000000000 */
[----:B------:R-:W-:Y:S08]  /*10d0*/  BRA `(.L_x_6501) ;  /* 0x0000000c00c47947 */ /* 0x000ff00003800000 */
.L_x_6498:
        /* <DEDUP_REMOVED lines=11> */
.L_x_6503:
[----:B------:R-:W3:Y:S02]  /*1190*/  LDG.E R4, desc[UR36][R4.64] ;  /* 0x0000002404047981 */ /* 0x000ee4000c1e1900 */
[----:B---3--:R-:W-:-:S04]  /*11a0*/  ISETP.NE.AND P0, PT, R4, RZ, PT ;  /* 0x000000ff0400720c */ /* 0x008fc80003f05270 */
[----:B------:R-:W-:Y:S01]  /*11b0*/  P2R R27, PR, RZ, 0x1 ;  /* 0x00000001ff1b7803 */ /* 0x000fe20000000000 */
[----:B------:R-:W-:Y:S08]  /*11c0*/  BRA `(.L_x_6501) ;  /* 0x0000000c00887947 */ /* 0x000ff00003800000 */
.L_x_6502:
[----:B------:R-:W3:Y:S02]  /*11d0*/  LDG.E.U16 R4, desc[UR36][R4.64] ;  /* 0x0000002404047981 */ /* 0x000ee4000c1e1500 */
[----:B---3--:R-:W-:-:S04]  /*11e0*/  ISETP.NE.AND P0, PT, R4, RZ, PT ;  /* 0x000000ff0400720c */ /* 0x008fc80003f05270 */
[----:B------:R-:W-:Y:S01]  /*11f0*/  P2R R27, PR, RZ, 0x1 ;  /* 0x00000001ff1b7803 */ /* 0x000fe20000000000 */
[----:B------:R-:W-:Y:S08]  /*1200*/  BRA `(.L_x_6501) ;  /* 0x0000000c00787947 */ /* 0x000ff00003800000 */
.L_x_6497:
        /* <DEDUP_REMOVED lines=10> */
.L_x_6505:
[----:B------:R-:W3:Y:S02]  /*12b0*/  LDG.E.U16 R0, desc[UR36][R4.64] ;  /* 0x0000002404007981 */ /* 0x000ee4000c1e1500 */
[----:B---3--:R-:W-:-:S05]  /*12c0*/  HADD2.F32 R0, -RZ, R0.H0_H0 ;  /* 0x20000000ff007230 */ /* 0x008fca0000004100 */
[----:B------:R-:W-:-:S04]  /*12d0*/  FSETP.NEU.FTZ.AND P0, PT, R0, RZ, PT ;  /* 0x000000ff0000720b */ /* 0x000fc80003f1d000 */
[----:B------:R-:W-:Y:S01]  /*12e0*/  P2R R27, PR, RZ, 0x1 ;  /* 0x00000001ff1b7803 */ /* 0x000fe20000000000 */
[----:B------:R-:W-:Y:S08]  /*12f0*/  BRA `(.L_x_6501) ;  /* 0x0000000c003c7947 */ /* 0x000ff00003800000 */
.L_x_6504:
        /* <DEDUP_REMOVED lines=12> */
.L_x_6507:
        /* <DEDUP_REMOVED lines=11> */
.L_x_6506:
[----:B------:R-:W3:Y:S02]  /*1470*/  LDG.E.64 R4, desc[UR36][R4.64] ;  /* 0x0000002404047981 */ /* 0x000ee4000c1e1b00 */
[----:B---3--:R-:W-:-:S06]  /*1480*/  DSETP.NEU.AND P0, PT, R4, RZ, PT ;  /* 0x000000ff0400722a */ /* 0x008fcc0003f0d000 */
[----:B------:R-:W-:Y:S01]  /*1490*/  P2R R27, PR, RZ, 0x1 ;  /* 0x00000001ff1b7803 */ /* 0x000fe20000000000 */
[----:B------:R-:W-:Y:S07]  /*14a0*/  BRA `(.L_x_6501) ;  /* 0x0000000800d07947 */ /* 0x000fee0003800000 */
.L_x_6496:
        /* <DEDUP_REMOVED lines=12> */
.L_x_6510:
[----:B------:R-:W3:Y:S02]  /*1570*/  LDG.E.128 R4, desc[UR36][R4.64] ;  /* 0x0000002404047981 */ /* 0x000ee4000c1e1d00 */
[----:B---3--:R-:W-:-:S06]  /*1580*/  DSETP.NEU.AND P0, PT, R6, RZ, PT ;  /* 0x000000ff0600722a */ /* 0x008fcc0003f0d000 */
[----:B------:R-:W-:-:S06]  /*1590*/  DSETP.NEU.OR P0, PT, R4, RZ, P0 ;  /* 0x000000ff0400722a */ /* 0x000fcc000070d400 */
[----:B------:R-:W-:Y:S01]  /*15a0*/  P2R R27, PR, RZ, 0x1 ;  /* 0x00000001ff1b7803 */ /* 0x000fe20000000000 */
[----:B------:R-:W-:Y:S07]  /*15b0*/  BRA `(.L_x_6501) ;  /* 0x00000008008c7947 */ /* 0x000fee0003800000 */
.L_x_6509:
        /* <DEDUP_REMOVED lines=28> */
.L_x_6512:
[----:B------:R-:W3:Y:S02]  /*1780*/  LDG.E.U8 R4, desc[UR36][R4.64] ;  /* 0x0000002404047981 */ /* 0x000ee4000c1e1100 */
[----:B---3--:R-:W-:-:S05]  /*1790*/  IMAD.SHL.U32 R0, R4, 0x2000000, RZ ;  /* 0x0200000004007824 */ /* 0x008fca00078e00ff */
        /* <DEDUP_REMOVED lines=13> */
.L_x_6511:
[----:B------:R-:W3:Y:S02]  /*1870*/  LDG.E.U16 R0, desc[UR36][R4.64] ;  /* 0x0000002404007981 */ /* 0x000ee4000c1e1500 */
[----:B---3--:R-:W-:-:S05]  /*1880*/  IMAD.U32 R0, R0, 0x10000, RZ ;  /* 0x0001000000007824 */ /* 0x008fca00078e00ff */
[----:B------:R-:W-:-:S04]  /*1890*/  FSETP.NEU.FTZ.AND P0, PT, R0, RZ, PT ;  /* 0x000000ff0000720b */ /* 0x000fc80003f1d000 */
[----:B------:R-:W-:Y:S01]  /*18a0*/  P2R R27, PR, RZ, 0x1 ;  /* 0x00000001ff1b7803 */ /* 0x000fe20000000000 */
[----:B------:R-:W-:Y:S08]  /*18b0*/  BRA `(.L_x_6501) ;  /* 0x0000000400cc7947 */ /* 0x000ff00003800000 */
.L_x_6508:
        /* <DEDUP_REMOVED lines=12> */
.L_x_6515:
        /* <DEDUP_REMOVED lines=21> */
.L_x_6519:
[----:B------:R-:W-:Y:S05]  /*1ad0*/  BSYNC B1 ;  /* 0x0000000000017941 */ /* 0x000fea0003800000 */
.L_x_6518:
[----:B------:R-:W-:Y:S01]  /*1ae0*/  LEA R5, R0, 0x3b800000, 0x17 ;  /* 0x3b80000000057811 */ /* 0x000fe200078eb8ff */
[----:B------:R-:W-:-:S05]  /*1af0*/  IMAD.SHL.U32 R0, R3, 0x100000, RZ ;  /* 0x0010000003007824 */ /* 0x000fca00078e00ff */
[----:B------:R-:W-:-:S07]  /*1b00*/  LOP3.LUT R0, R5, R0, R6, 0xfe, !PT ;  /* 0x0000000005007212 */ /* 0x000fce00078efe06 */
.L_x_6517:
[----:B------:R-:W-:Y:S05]  /*1b10*/  BSYNC B0 ;  /* 0x0000000000007941 */ /* 0x000fea0003800000 */
.L_x_6516:
[----:B------:R-:W-:-:S04]  /*1b20*/  FSETP.NEU.FTZ.AND P0, PT, R0, RZ, PT ;  /* 0x000000ff0000720b */ /* 0x000fc80003f1d000 */
[----:B------:R-:W-:Y:S01]  /*1b30*/  P2R R27, PR, RZ, 0x1 ;  /* 0x00000001ff1b7803 */ /* 0x000fe20000000000 */
[----:B------:R-:W-:Y:S08]  /*1b40*/  BRA `(.L_x_6501) ;  /* 0x0000000400287947 */ /* 0x000ff00003800000 */
.L_x_6514:
        /* <DEDUP_REMOVED lines=21> */
.L_x_6523:
[----:B------:R-:W-:Y:S05]  /*1ca0*/  BSYNC B1 ;  /* 0x0000000000017941 */ /* 0x000fea0003800000 */
.L_x_6522:
[----:B------:R-:W-:Y:S01]  /*1cb0*/  LEA R5, R0, 0x37800000, 0x17 ;  /* 0x3780000000057811 */ /* 0x000fe200078eb8ff */
[----:B------:R-:W-:-:S05]  /*1cc0*/  IMAD.SHL.U32 R0, R3, 0x200000, RZ ;  /* 0x0020000003007824 */ /* 0x000fca00078e00ff */
[----:B------:R-:W-:-:S07]  /*1cd0*/  LOP3.LUT R0, R5, R0, R6, 0xfe, !PT ;  /* 0x0000000005007212 */ /* 0x000fce00078efe06 */
.L_x_6521:
[----:B------:R-:W-:Y:S05]  /*1ce0*/  BSYNC B0 ;  /* 0x0000000000007941 */ /* 0x000fea0003800000 */
.L_x_6520:
[----:B------:R-:W-:-:S04]  /*1cf0*/  FSETP.NEU.FTZ.AND P0, PT, R0, RZ, PT ;  /* 0x000000ff0000720b */ /* 0x000fc80003f1d000 */
[----:B------:R-:W-:Y:S01]  /*1d00*/  P2R R27, PR, RZ, 0x1 ;  /* 0x00000001ff1b7803 */ /* 0x000fe20000000000 */
[----:B------:R-:W-:Y:S08]  /*1d10*/  BRA `(.L_x_6501) ;  /* 0x0000000000b47947 */ /* 0x000ff00003800000 */
.L_x_6513:
        /* <DEDUP_REMOVED lines=14> */
.L_x_6527:
[----:B------:R-:W-:Y:S05]  /*1e00*/  BSYNC B0 ;  /* 0x0000000000007941 */ /* 0x000fea0003800000 */
.L_x_6526:
[----:B------:R-:W-:-:S04]  /*1e10*/  FSETP.NEU.FTZ.AND P0, PT, R0, RZ, PT ;  /* 0x000000ff0000720b */ /* 0x000fc80003f1d000 */
[----:B------:R-:W-:Y:S01]  /*1e20*/  P2R R27, PR, RZ, 0x1 ;  /* 0x00000001ff1b7803 */ /* 0x000fe20000000000 */
[----:B------:R-:W-:Y:S08]  /*1e30*/  BRA `(.L_x_6501) ;  /* 0x00000000006c7947 */ /* 0x000ff00003800000 */
.L_x_6500:
        /* <DEDUP_REMOVED lines=16> */
.L_x_6528:
[----:B------:R-:W-:-:S04]  /*1f40*/  PLOP3.LUT P0, PT, PT, PT, PT, 0x8, 0x0 ;  /* 0x000000000000781c */ /* 0x000fc80003f0e170 */
[----:B------:R-:W-:Y:S01]  /*1f50*/  P2R R27, PR, RZ, 0x1 ;  /* 0x00000001ff1b7803 */ /* 0x000fe20000000000 */
[----:B------:R-:W-:Y:S08]  /*1f60*/  BRA `(.L_x_6501) ;  /* 0x0000000000207947 */ /* 0x000ff00003800000 */
.L_x_6525:
[----:B------:R-:W3:Y:S02]  /*1f70*/  LDG.E.64 R4, desc[UR36][R4.64] ;  /* 0x0000002404047981 */ /* 0x000ee4000c1e1b00 */
[----:B---3--:R-:W-:-:S04]  /*1f80*/  ISETP.NE.U32.AND P0, PT, R4, RZ, PT ;  /* 0x000000ff0400720c */ /* 0x008fc80003f05070 */
[----:B------:R-:W-:-:S04]  /*1f90*/  ISETP.NE.AND.EX P0, PT, R5, RZ, PT, P0 ;  /* 0x000000ff0500720c */ /* 0x000fc80003f05300 */
[----:B------:R-:W-:Y:S01]  /*1fa0*/  P2R R27, PR, RZ, 0x1 ;  /* 0x00000001ff1b7803 */ /* 0x000fe20000000000 */
[----:B------:R-:W-:Y:S08]  /*1fb0*/  BRA `(.L_x_6501) ;  /* 0x00000000000c7947 */ /* 0x000ff00003800000 */
.L_x_6524:
[----:B------:R-:W3:Y:S02]  /*1fc0*/  LDG.E R4, desc[UR36][R4.64] ;  /* 0x0000002404047981 */ /* 0x000ee4000c1e1900 */
[----:B---3--:R-:W-:-:S04]  /*1fd0*/  ISETP.NE.AND P0, PT, R4, RZ, PT ;  /* 0x000000ff0400720c */ /* 0x008fc80003f05270 */
[----:B------:R-:W-:-:S09]  /*1fe0*/  P2R R27, PR, RZ, 0x1 ;  /* 0x00000001ff1b7803 */ /* 0x000fd20000000000 */
.L_x_6501:
        /* <DEDUP_REMOVED lines=19> */
.L_x_6532:
[----:B------:R0:W5:Y:S01]  /*2120*/  LDG.E.U8 R28, desc[UR36][R4.64] ;  /* 0x00000024041c7981 */ /* 0x000162000c1e1100 */
[----:B------:R-:W-:Y:S01]  /*2130*/  IMAD.MOV.U32 R29, RZ, RZ, RZ ;  /* 0x000000ffff1d7224 */ /* 0x000fe200078e00ff */
[----:B------:R-:W-:Y:S06]  /*2140*/  BRA `(.L_x_6534) ;  /* 0x0000000c00487947 */ /* 0x000fec0003800000 */
.L_x_6531:
        /* <DEDUP_REMOVED lines=8> */
.L_x_6536:
[----:B------:R-:W3:Y:S02]  /*21d0*/  LDG.E R28, desc[UR36][R4.64] ;  /* 0x00000024041c7981 */ /* 0x000ee4000c1e1900 */
[----:B---3--:R-:W-:Y:S01]  /*21e0*/  SHF.R.S32.HI R29, RZ, 0x1f, R28 ;  /* 0x0000001fff1d7819 */ /* 0x008fe2000001141c */
[----:B------:R-:W-:Y:S06]  /*21f0*/  BRA `(.L_x_6534) ;  /* 0x0000000c001c7947 */ /* 0x000fec0003800000 */
.L_x_6535:
[----:B------:R-:W3:Y:S02]  /*2200*/  LDG.E.S16 R28, desc[UR36][R4.64] ;  /* 0x00000024041c7981 */ /* 0x000ee4000c1e1700 */
[----:B---3--:R-:W-:Y:S01]  /*2210*/  SHF.R.S32.HI R29, RZ, 0x1f, R28 ;  /* 0x0000001fff1d7819 */ /* 0x008fe2000001141c */
[----:B------:R-:W-:Y:S06]  /*2220*/  BRA `(.L_x_6534) ;  /* 0x0000000c00107947 */ /* 0x000fec0003800000 */
.L_x_6530:
        /* <DEDUP_REMOVED lines=9> */
.L_x_6538:
[----:B------:R-:W3:Y:S02]  /*22c0*/  LDG.E.U16 R4, desc[UR36][R4.64] ;  /* 0x0000002404047981 */ /* 0x000ee4000c1e1500 */
[----:B---3--:R-:W-:-:S06]  /*22d0*/  HADD2.F32 R28, -RZ, R4.H0_H0 ;  /* 0x20000004ff1c7230 */ /* 0x008fcc0000004100 */
[----:B------:R-:W0:Y:S01]  /*22e0*/  F2I.S64.TRUNC R28, R28 ;  /* 0x0000001c001c7311 */ /* 0x000e22000020d900 */
[----:B------:R-:W-:Y:S05]  /*22f0*/  BRA `(.L_x_6534) ;  /* 0x0000000800dc7947 */ /* 0x000fea0003800000 */
.L_x_6537:
        /* <DEDUP_REMOVED lines=9> */
.L_x_6540:
[----:B------:R-:W3:Y:S02]  /*2390*/  LDG.E.U16 R4, desc[UR36][R4.64] ;  /* 0x0000002404047981 */ /* 0x000ee4000c1e1500 */
[----:B---3--:R-:W-:-:S06]  /*23a0*/  HADD2.F32 R28, -RZ, R4.H0_H0 ;  /* 0x20000004ff1c7230 */ /* 0x008fcc0000004100 */
[----:B------:R-:W0:Y:S01]  /*23b0*/  F2I.S64.TRUNC R28, R28 ;  /* 0x0000001c001c7311 */ /* 0x000e22000020d900 */
[----:B------:R-:W-:Y:S05]  /*23c0*/  BRA `(.L_x_6534) ;  /* 0x0000000800a87947 */ /* 0x000fea0003800000 */
.L_x_6539:
[----:B------:R-:W3:Y:S02]  /*23d0*/  LDG.E.64 R4, desc[UR36][R4.64] ;  /* 0x0000002404047981 */ /* 0x000ee4000c1e1b00 */
[----:B---3--:R0:W1:Y:S01]  /*23e0*/  F2I.S64.F64.TRUNC R28, R4 ;  /* 0x00000004001c7311 */ /* 0x008062000030d900 */
[----:B------:R-:W-:Y:S05]  /*23f0*/  BRA `(.L_x_6534) ;  /* 0x00000008009c7947 */ /* 0x000fea0003800000 */
.L_x_6529:
        /* <DEDUP_REMOVED lines=13> */
.L_x_6543:
[----:B------:R-:W3:Y:S02]  /*24d0*/  LDG.E.64 R4, desc[UR36][R4.64] ;  /* 0x0000002404047981 */ /* 0x000ee4000c1e1b00 */
[----:B---3--:R0:W1:Y:S01]  /*24e0*/  F2I.S64.F64.TRUNC R28, R4 ;  /* 0x00000004001c7311 */ /* 0x008062000030d900 */
[----:B------:R-:W-:Y:S05]  /*24f0*/  BRA `(.L_x_6534) ;  /* 0x00000008005c7947 */ /* 0x000fea0003800000 */
.L_x_6542:
        /* <DEDUP_REMOVED lines=27> */
.L_x_6545:
        /* <DEDUP_REMOVED lines=14> */
.L_x_6544:
[----:B------:R-:W3:Y:S02]  /*2790*/  LDG.E.U16 R28, desc[UR36][R4.64] ;  /* 0x00000024041c7981 */ /* 0x000ee4000c1e1500 */
[----:B---3--:R-:W-:-:S06]  /*27a0*/  IMAD.U32 R28, R28, 0x10000, RZ ;  /* 0x000100001c1c7824 */ /* 0x008fcc00078e00ff */
[----:B------:R-:W3:Y:S01]  /*27b0*/  F2I.S64.TRUNC R28, R28 ;  /* 0x0000001c001c7311 */ /* 0x000ee2000020d900 */
[----:B------:R-:W-:Y:S05]  /*27c0*/  BRA `(.L_x_6534) ;  /* 0x0000000400a87947 */ /* 0x000fea0003800000 */
.L_x_6541:
        /* <DEDUP_REMOVED lines=11> */
.L_x_6548:
        /* <DEDUP_REMOVED lines=21> */
.L_x_6552:
[----:B------:R-:W-:Y:S05]  /*29d0*/  BSYNC B1 ;  /* 0x0000000000017941 */ /* 0x000fea0003800000 */
.L_x_6551:
[----:B------:R-:W-:Y:S01]  /*29e0*/  IMAD.SHL.U32 R3, R3, 0x100000, RZ ;  /* 0x0010000003037824 */ /* 0x000fe200078e00ff */
[----:B------:R-:W-:-:S04]  /*29f0*/  LEA R5, R0, 0x3b800000, 0x17 ;  /* 0x3b80000000057811 */ /* 0x000fc800078eb8ff */
[----:B------:R-:W-:-:S07]  /*2a00*/  LOP3.LUT R28, R5, R3, R28, 0xfe, !PT ;  /* 0x00000003051c7212 */ /* 0x000fce00078efe1c */
.L_x_6550:
[----:B------:R-:W-:Y:S05]  /*2a10*/  BSYNC B0 ;  /* 0x0000000000007941 */ /* 0x000fea0003800000 */
.L_x_6549:
[----:B------:R-:W0:Y:S01]  /*2a20*/  F2I.S64.TRUNC R28, R28 ;  /* 0x0000001c001c7311 */ /* 0x000e22000020d900 */
[----:B------:R-:W-:Y:S05]  /*2a30*/  BRA `(.L_x_6534) ;  /* 0x00000004000c7947 */ /* 0x000fea0003800000 */
.L_x_6547:
        /* <DEDUP_REMOVED lines=21> */
.L_x_6556:
[----:B------:R-:W-:Y:S05]  /*2b90*/  BSYNC B1 ;  /* 0x0000000000017941 */ /* 0x000fea0003800000 */
.L_x_6555:
[----:B------:R-:W-:Y:S01]  /*2ba0*/  IMAD.SHL.U32 R3, R3, 0x200000, RZ ;  /* 0x0020000003037824 */ /* 0x000fe200078e00ff */
[----:B------:R-:W-:-:S04]  /*2bb0*/  LEA R5, R0, 0x37800000, 0x17 ;  /* 0x3780000000057811 */ /* 0x000fc800078eb8ff */
[----:B------:R-:W-:-:S07]  /*2bc0*/  LOP3.LUT R28, R5, R3, R28, 0xfe, !PT ;  /* 0x00000003051c7212 */ /* 0x000fce00078efe1c */
.L_x_6554:
[----:B------:R-:W-:Y:S05]  /*2bd0*/  BSYNC B0 ;  /* 0x0000000000007941 */ /* 0x000fea0003800000 */
.L_x_6553:
[----:B------:R-:W0:Y:S01]  /*2be0*/  F2I.S64.TRUNC R28, R28 ;  /* 0x0000001c001c7311 */ /* 0x000e22000020d900 */
[----:B------:R-:W-:Y:S05]  /*2bf0*/  BRA `(.L_x_6534) ;  /* 0x00000000009c7947 */ /* 0x000fea0003800000 */
.L_x_6546:
        /* <DEDUP_REMOVED lines=14> */
.L_x_6560:
[----:B------:R-:W-:Y:S05]  /*2ce0*/  BSYNC B0 ;  /* 0x0000000000007941 */ /* 0x000fea0003800000 */
.L_x_6559:
[----:B------:R-:W0:Y:S01]  /*2cf0*/  F2I.S64.TRUNC R28, R28 ;  /* 0x0000001c001c7311 */ /* 0x000e22000020d900 */
[----:B------:R-:W-:Y:S05]  /*2d00*/  BRA `(.L_x_6534) ;  /* 0x0000000000587947 */ /* 0x000fea0003800000 */
.L_x_6533:
        /* <DEDUP_REMOVED lines=15> */
[----:B0-2--5:R-:W-:Y:S05]  /*2e00*/  CALL.ABS.NOINC R14 ;  /* 0x000000000e007343 */ /* 0x025fea0003c00000 */
.L_x_6561:
[----:B------:R-:W-:Y:S01]  /*2e10*/  CS2R R28, SRZ ;  /* 0x00000000001c7805 */ /* 0x000fe2000001ff00 */
[----:B------:R-:W-:Y:S06]  /*2e20*/  BRA `(.L_x_6534) ;  /* 0x0000000000107947 */ /* 0x000fec0003800000 */
.L_x_6558:
[----:B------:R0:W5:Y:S01]  /*2e30*/  LDG.E.64 R28, desc[UR36][R4.64] ;  /* 0x00000024041c7981 */ /* 0x000162000c1e1b00 */
[----:B------:R-:W-:Y:S05]  /*2e40*/  BRA `(.L_x_6534) ;  /* 0x0000000000087947 */ /* 0x000fea0003800000 */
.L_x_6557:
[----:B------:R0:W5:Y:S01]  /*2e50*/  LDG.E R28, desc[UR36][R4.64] ;  /* 0x00000024041c7981 */ /* 0x000162000c1e1900 */
[----:B------:R-:W-:-:S07]  /*2e60*/  IMAD.MOV.U32 R29, RZ, RZ, RZ ;  /* 0x000000ffff1d7224 */ /* 0x000fce00078e00ff */
.L_x_6534:
[----:B------:R-:W-:Y:S01]  /*2e70*/  ISETP.NE.AND P0, PT, R27, RZ, PT ;  /* 0x000000ff1b00720c */ /* 0x000fe20003f05270 */
[----:B------:R-:W-:-:S03]  /*2e80*/  VIADD R25, R25, 0x80 ;  /* 0x0000008019197836 */ /* 0x000fc60000000000 */
[----:B------:R-:W-:-:S09]  /*2e90*/  SEL R17, RZ, 0x1, !P0 ;  /* 0x00000001ff117807 */ /* 0x000fd20004000000 */
.L_x_6467:
[----:B------:R-:W-:Y:S05]  /*2ea0*/  BSYNC B7 ;  /* 0x0000000000077941 */ /* 0x000fea0003800000 */
.L_x_6466:
[----:B------:R-:W-:Y:S01]  /*2eb0*/  ISETP.GE.AND P0, PT, R25, R16, PT ;  /* 0x000000101900720c */ /* 0x000fe20003f06270 */
[----:B------:R-:W-:-:S12]  /*2ec0*/  BSSY B7, `(.L_x_6562) ;  /* 0x00002da000077945 */ /* 0x000fd80003800000 */
[----:B------:R-:W-:Y:S05]  /*2ed0*/  @P0 BRA `(.L_x_6563) ;  /* 0x0000002c00600947 */ /* 0x000fea0003800000 */
[----:B0-----:R-:W0:Y:S01]  /*2ee0*/  LDC.64 R4, c[0x0][0x230] ;  /* 0x00008c00ff047b82 */ /* 0x001e220000000a00 */
[----:B----4-:R-:W-:Y:S01]  /*2ef0*/  PRMT R0, R23, 0x9910, RZ ;  /* 0x0000991017007816 */ /* 0x010fe200000000ff */
        /* <DEDUP_REMOVED lines=17> */
[----:B----4-:R0:W4:Y:S01]  /*3010*/  I2F.S16 R18, R4 ;  /* 0x0000000400127306 */ /* 0x0101220000101400 */
[----:B------:R-:W-:Y:S05]  /*3020*/  BRA `(.L_x_6570) ;  /* 0x0000000c00387947 */ /* 0x000fea0003800000 */
.L_x_6568:
[----:B------:R-:W4:Y:S02]  /*3030*/  LDG.E.U8 R4, desc[UR36][R4.64] ;  /* 0x0000002404047981 */ /* 0x000f24000c1e1100 */
[----:B----4-:R-:W-:Y:S01]  /*3040*/  I2FP.F32.U32 R18, R4 ;  /* 0x0000000400127245 */ /* 0x010fe20000201000 */
[----:B------:R-:W-:Y:S06]  /*3050*/  BRA `(.L_x_6570) ;  /* 0x0000000c002c7947 */ /* 0x000fec0003800000 */
.L_x_6567:
[----:B------:R-:W-:-:S13]  /*3060*/  ISETP.NE.AND P0, PT, R0, 0x2, PT ;  /* 0x000000020000780c */ /* 0x000fda0003f05270 */
[----:B------:R-:W-:Y:S05]  /*3070*/  @!P0 BRA `(.L_x_6571) ;  /* 0x0000000000288947 */ /* 0x000fea0003800000 */
[----:B------:R-:W-:-:S13]  /*3080*/  ISETP.NE.AND P0, PT, R0, 0x3, PT ;  /* 0x000000030000780c */ /* 0x000fda0003f05270 */
[----:B------:R-:W-:Y:S05]  /*3090*/  @!P0 BRA `(.L_x_6572) ;  /* 0x0000000000148947 */ /* 0x000fea0003800000 */
[----:B------:R-:W-:-:S13]  /*30a0*/  ISETP.NE.AND P0, PT, R0, 0x4, PT ;  /* 0x000000040000780c */ /* 0x000fda0003f05270 */
[----:B------:R-:W-:Y:S05]  /*30b0*/  @P0 BRA `(.L_x_6569) ;  /* 0x0000000800b80947 */ /* 0x000fea0003800000 */
[----:B------:R-:W4:Y:S02]  /*30c0*/  LDG.E.64 R4, desc[UR36][R4.64] ;  /* 0x0000002404047981 */ /* 0x000f24000c1e1b00 */
[----:B----4-:R0:W4:Y:S01]  /*30d0*/  I2F.S64 R18, R4 ;  /* 0x0000000400127312 */ /* 0x0101220000301400 */
[----:B------:R-:W-:Y:S05]  /*30e0*/  BRA `(.L_x_6570) ;  /* 0x0000000c00087947 */ /* 0x000fea0003800000 */
.L_x_6572:
[----:B------:R-:W4:Y:S02]  /*30f0*/  LDG.E R4, desc[UR36][R4.64] ;  /* 0x0000002404047981 */ /* 0x000f24000c1e1900 */
[----:B----4-:R-:W-:Y:S01]  /*3100*/  I2FP.F32.S32 R18, R4 ;  /* 0x0000000400127245 */ /* 0x010fe20000201400 */
[----:B------:R-:W-:Y:S06]  /*3110*/  BRA `(.L_x_6570) ;  /* 0x0000000800fc7947 */ /* 0x000fec0003800000 */
.L_x_6571:
[----:B------:R-:W4:Y:S02]  /*3120*/  LDG.E.U16 R4, desc[UR36][R4.64] ;  /* 0x0000002404047981 */ /* 0x000f24000c1e1500 */
[----:B----4-:R0:W4:Y:S01]  /*3130*/  I2F.S16 R18, R4 ;  /* 0x0000000400127306 */ /* 0x0101220000101400 */
[----:B------:R-:W-:Y:S05]  /*3140*/  BRA `(.L_x_6570) ;  /* 0x0000000800f07947 */ /* 0x000fea0003800000 */
.L_x_6566:
        /* <DEDUP_REMOVED lines=8> */
.L_x_6574:
[----:B------:R-:W4:Y:S02]  /*31d0*/  LDG.E.U16 R4, desc[UR36][R4.64] ;  /* 0x0000002404047981 */ /* 0x000f24000c1e1500 */
[----:B----4-:R-:W-:Y:S01]  /*31e0*/  HADD2.F32 R18, -RZ, R4.H0_H0 ;  /* 0x20000004ff127230 */ /* 0x010fe20000004100 */
[----:B------:R-:W-:Y:S06]  /*31f0*/  BRA `(.L_x_6570) ;  /* 0x0000000800c47947 */ /* 0x000fec0003800000 */
.L_x_6573:
        /* <DEDUP_REMOVED lines=8> */
.L_x_6576:
[----:B------:R-:W4:Y:S02]  /*3280*/  LDG.E.U16 R4, desc[UR36][R4.64] ;  /* 0x0000002404047981 */ /* 0x000f24000c1e1500 */
[----:B----4-:R-:W-:Y:S01]  /*3290*/  HADD2.F32 R18, -RZ, R4.H0_H0 ;  /* 0x20000004ff127230 */ /* 0x010fe20000004100 */
[----:B------:R-:W-:Y:S06]  /*32a0*/  BRA `(.L_x_6570) ;  /* 0x0000000800987947 */ /* 0x000fec0003800000 */
.L_x_6575:
[----:B------:R-:W4:Y:S01]  /*32b0*/  LDG.E.64 R4, desc[UR36][R4.64] ;  /* 0x0000002404047981 */ /* 0x000f22000c1e1b00 */
[----:B------:R-:W-:Y:S01]  /*32c0*/  UMOV UR4, 0xf0000000 ;  /* 0xf000000000047882 */ /* 0x000fe20000000000 */
[----:B------:R-:W-:Y:S01]  /*32d0*/  UMOV UR5, 0x380fffff ;  /* 0x380fffff00057882 */ /* 0x000fe20000000000 */
[----:B----4-:R-:W0:Y:S01]  /*32e0*/  F2F.F32.F64 R18, R4 ;  /* 0x0000000400127310 */ /* 0x010e220000301000 */
[----:B------:R-:W-:-:S14]  /*32f0*/  DSETP.GEU.AND P0, PT, |R4|, UR4, PT ;  /* 0x0000000404007e2a */ /* 0x000fdc000bf0e200 */
[----:B0-----:R-:W-:Y:S01]  /*3300*/  @!P0 FMUL R18, R18, 1.175494350822287508e-38 ;  /* 0x0080000012128820 */ /* 0x001fe20000400000 */
[----:B------:R-:W-:Y:S06]  /*3310*/  BRA `(.L_x_6570) ;  /* 0x00000008007c7947 */ /* 0x000fec0003800000 */
.L_x_6565:
        /* <DEDUP_REMOVED lines=10> */
[----:B------:R-:W-:Y:S01]  /*33c0*/  FSEL R18, RZ, 1, !P0 ;  /* 0x3f800000ff127808 */ /* 0x000fe20004000000 */
[----:B------:R-:W-:Y:S08]  /*33d0*/  BRA `(.L_x_6570) ;  /* 0x00000008004c7947 */ /* 0x000ff00003800000 */
.L_x_6579:
[----:B------:R-:W4:Y:S01]  /*33e0*/  LDG.E.64 R4, desc[UR36][R4.64] ;  /* 0x0000002404047981 */ /* 0x000f22000c1e1b00 */
[----:B------:R-:W-:Y:S01]  /*33f0*/  UMOV UR4, 0xf0000000 ;  /* 0xf000000000047882 */ /* 0x000fe20000000000 */
[----:B------:R-:W-:Y:S01]  /*3400*/  UMOV UR5, 0x380fffff ;  /* 0x380fffff00057882 */ /* 0x000fe20000000000 */
[----:B----4-:R-:W0:Y:S01]  /*3410*/  F2F.F32.F64 R18, R4 ;  /* 0x0000000400127310 */ /* 0x010e220000301000 */
[----:B------:R-:W-:-:S14]  /*3420*/  DSETP.GEU.AND P0, PT, |R4|, UR4, PT ;  /* 0x0000000404007e2a */ /* 0x000fdc000bf0e200 */
[----:B0-----:R-:W-:Y:S01]  /*3430*/  @!P0 FMUL R18, R18, 1.175494350822287508e-38 ;  /* 0x0080000012128820 */ /* 0x001fe20000400000 */
[----:B------:R-:W-:Y:S06]  /*3440*/  BRA `(.L_x_6570) ;  /* 0x0000000800307947 */ /* 0x000fec0003800000 */
.L_x_6578:
        /* <DEDUP_REMOVED lines=26> */
.L_x_6581:
        /* <DEDUP_REMOVED lines=13> */
.L_x_6580:
[----:B------:R-:W4:Y:S02]  /*36c0*/  LDG.E.U16 R4, desc[UR36][R4.64] ;  /* 0x0000002404047981 */ /* 0x000f24000c1e1500 */
[----:B----4-:R-:W-:Y:S01]  /*36d0*/  IMAD.U32 R18, R4, 0x10000, RZ ;  /* 0x0001000004127824 */ /* 0x010fe200078e00ff */
[----:B------:R-:W-:Y:S06]  /*36e0*/  BRA `(.L_x_6570) ;  /* 0x0000000400887947 */ /* 0x000fec0003800000 */
.L_x_6577:
        /* <DEDUP_REMOVED lines=9> */
[----:B----4-:R-:W-:Y:S01]  /*3780*/  I2FP.F32.U32 R18, R4 ;  /* 0x0000000400127245 */ /* 0x010fe20000201000 */
[----:B------:R-:W-:Y:S06]  /*3790*/  BRA `(.L_x_6570) ;  /* 0x00000004005c7947 */ /* 0x000fec0003800000 */
.L_x_6584:
[----:B------:R-:W4:Y:S01]  /*37a0*/  LDG.E.U8 R3, desc[UR36][R4.64] ;  /* 0x0000002404037981 */ /* 0x000f22000c1e1100 */
        /* <DEDUP_REMOVED lines=19> */
.L_x_6586:
[----:B------:R-:W-:Y:S05]  /*38e0*/  BSYNC B0 ;  /* 0x0000000000007941 */ /* 0x000fea0003800000 */
.L_x_6585:
[----:B------:R-:W-:Y:S01]  /*38f0*/  IMAD.SHL.U32 R3, R3, 0x100000, RZ ;  /* 0x0010000003037824 */ /* 0x000fe200078e00ff */
[----:B------:R-:W-:-:S04]  /*3900*/  LEA R5, R0, 0x3b800000, 0x17 ;  /* 0x3b80000000057811 */ /* 0x000fc800078eb8ff */
[----:B------:R-:W-:Y:S01]  /*3910*/  LOP3.LUT R18, R5, R3, R18, 0xfe, !PT ;  /* 0x0000000305127212 */ /* 0x000fe200078efe12 */
[----:B------:R-:W-:Y:S06]  /*3920*/  BRA `(.L_x_6570) ;  /* 0x0000000000f87947 */ /* 0x000fec0003800000 */
.L_x_6583:
        /* <DEDUP_REMOVED lines=20> */
.L_x_6588:
[----:B------:R-:W-:Y:S05]  /*3a70*/  BSYNC B0 ;  /* 0x0000000000007941 */ /* 0x000fea0003800000 */
.L_x_6587:
[----:B------:R-:W-:Y:S01]  /*3a80*/  IMAD.SHL.U32 R3, R3, 0x200000, RZ ;  /* 0x0020000003037824 */ /* 0x000fe200078e00ff */
[----:B------:R-:W-:-:S04]  /*3a90*/  LEA R5, R0, 0x37800000, 0x17 ;  /* 0x3780000000057811 */ /* 0x000fc800078eb8ff */
[----:B------:R-:W-:Y:S01]  /*3aa0*/  LOP3.LUT R18, R5, R3, R18, 0xfe, !PT ;  /* 0x0000000305127212 */ /* 0x000fe200078efe12 */
[----:B------:R-:W-:Y:S06]  /*3ab0*/  BRA `(.L_x_6570) ;  /* 0x0000000000947947 */ /* 0x000fec0003800000 */
.L_x_6582:
[----:B------:R-:W-:-:S13]  /*3ac0*/  ISETP.NE.AND P0, PT, R0, 0x1c, PT ;  /* 0x0000001c0000780c */ /* 0x000fda0003f05270 */
[----:B------:R-:W-:Y:S05]  /*3ad0*/  @!P0 BRA `(.L_x_6589) ;  /* 0x0000000000848947 */ /* 0x000fea0003800000 */
[----:B------:R-:W-:-:S13]  /*3ae0*/  ISETP.NE.AND P0, PT, R0, 0x1d, PT ;  /* 0x0000001d0000780c */ /* 0x000fda0003f05270 */
[----:B------:R-:W-:Y:S05]  /*3af0*/  @!P0 BRA `(.L_x_6590) ;  /* 0x0000000000708947 */ /* 0x000fea0003800000 */
[----:B------:R-:W-:-:S13]  /*3b00*/  ISETP.NE.AND P0, PT, R0, 0x2c, PT ;  /* 0x0000002c0000780c */ /* 0x000fda0003f05270 */
[----:B------:R-:W-:Y:S05]  /*3b10*/  @P0 BRA `(.L_x_6569) ;  /* 0x0000000000200947 */ /* 0x000fea0003800000 */
[----:B------:R-:W4:Y:S01]  /*3b20*/  LDG.E.U8 R4, desc[UR36][R4.64] ;  /* 0x0000002404047981 */ /* 0x000f22000c1e1100 */
[----:B------:R-:W-:Y:S01]  /*3b30*/  IMAD.MOV.U32 R18, RZ, RZ, 0x400000 ;  /* 0x00400000ff127424 */ /* 0x000fe200078e00ff */
[----:B----4-:R-:W-:-:S13]  /*3b40*/  ISETP.NE.AND P0, PT, R4, RZ, PT ;  /* 0x000000ff0400720c */ /* 0x010fda0003f05270 */
[----:B------:R-:W-:Y:S05]  /*3b50*/  @!P0 BRA `(.L_x_6570) ;  /* 0x00000000006c8947 */ /* 0x000fea0003800000 */
[----:B------:R-:W-:-:S13]  /*3b60*/  ISETP.NE.AND P0, PT, R4, 0xff, PT ;  /* 0x000000ff0400780c */ /* 0x000fda0003f05270 */
[----:B------:R-:W-:Y:S02]  /*3b70*/  @!P0 IMAD.MOV.U32 R18, RZ, RZ, 0x7f800001 ;  /* 0x7f800001ff128424 */ /* 0x000fe400078e00ff */
[----:B------:R-:W-:Y:S01]  /*3b80*/  @P0 IMAD.SHL.U32 R18, R4, 0x800000, RZ ;  /* 0x0080000004120824 */ /* 0x000fe200078e00ff */
[----:B------:R-:W-:Y:S06]  /*3b90*/  BRA `(.L_x_6570) ;  /* 0x00000000005c7947 */ /* 0x000fec0003800000 */
.L_x_6569:
        /* <DEDUP_REMOVED lines=16> */
.L_x_6591:
[----:B------:R-:W-:Y:S01]  /*3ca0*/  IMAD.MOV.U32 R18, RZ, RZ, RZ ;  /* 0x000000ffff127224 */ /* 0x000fe200078e00ff */
[----:B------:R-:W-:Y:S06]  /*3cb0*/  BRA `(.L_x_6570) ;  /* 0x0000000000147947 */ /* 0x000fec0003800000 */
.L_x_6590:
[----:B------:R-:W4:Y:S02]  /*3cc0*/  LDG.E.64 R4, desc[UR36][R4.64] ;  /* 0x0000002404047981 */ /* 0x000f24000c1e1b00 */
[----:B----4-:R0:W4:Y:S01]  /*3cd0*/  I2F.U64 R18, R4 ;  /* 0x0000000400127312 */ /* 0x0101220000301000 */
[----:B------:R-:W-:Y:S05]  /*3ce0*/  BRA `(.L_x_6570) ;  /* 0x0000000000087947 */ /* 0x000fea0003800000 */
.L_x_6589:
[----:B------:R-:W4:Y:S02]  /*3cf0*/  LDG.E R4, desc[UR36][R4.64] ;  /* 0x0000002404047981 */ /* 0x000f24000c1e1900 */
[----:B----4-:R-:W-:-:S07]  /*3d00*/  I2FP.F32.U32 R18, R4 ;  /* 0x0000000400127245 */ /* 0x010fce0000201000 */
.L_x_6570:
[----:B------:R-:W-:Y:S05]  /*3d10*/  BSYNC B6 ;  /* 0x0000000000067941 */ /* 0x000fea0003800000 */
.L_x_6564:
        /* <DEDUP_REMOVED lines=20> */
.L_x_6595:
[----:B------:R-:W2:Y:S02]  /*3e60*/  LDG.E.U8 R4, desc[UR36][R4.64] ;  /* 0x0000002404047981 */ /* 0x000ea4000c1e1100 */
[----:B--2---:R-:W-:-:S04]  /*3e70*/  ISETP.NE.AND P0, PT, R4, RZ, PT ;  /* 0x000000ff0400720c */ /* 0x004fc80003f05270 */
[----:B------:R-:W-:Y:S01]  /*3e80*/  P2R R26, PR, RZ, 0x1 ;  /* 0x00000001ff1a7803 */ /* 0x000fe20000000000 */
[----:B------:R-:W-:Y:S08]  /*3e90*/  BRA `(.L_x_6597) ;  /* 0x0000000c00c47947 */ /* 0x000ff00003800000 */
.L_x_6594:
        /* <DEDUP_REMOVED lines=11> */
.L_x_6599:
[----:B------:R-:W2:Y:S02]  /*3f50*/  LDG.E R4, desc[UR36][R4.64] ;  /* 0x0000002404047981 */ /* 0x000ea4000c1e1900 */
[----:B--2---:R-:W-:-:S04]  /*3f60*/  ISETP.NE.AND P0, PT, R4, RZ, PT ;  /* 0x000000ff0400720c */ /* 0x004fc80003f05270 */
[----:B------:R-:W-:Y:S01]  /*3f70*/  P2R R26, PR, RZ, 0x1 ;  /* 0x00000001ff1a7803 */ /* 0x000fe20000000000 */
[----:B------:R-:W-:Y:S08]  /*3f80*/  BRA `(.L_x_6597) ;  /* 0x0000000c00887947 */ /* 0x000ff00003800000 */
.L_x_6598:
[----:B------:R-:W2:Y:S02]  /*3f90*/  LDG.E.U16 R4, desc[UR36][R4.64] ;  /* 0x0000002404047981 */ /* 0x000ea4000c1e1500 */
[----:B--2---:R-:W-:-:S04]  /*3fa0*/  ISETP.NE.AND P0, PT, R4, RZ, PT ;  /* 0x000000ff0400720c */ /* 0x004fc80003f05270 */
[----:B------:R-:W-:Y:S01]  /*3fb0*/  P2R R26, PR, RZ, 0x1 ;  /* 0x00000001ff1a7803 */ /* 0x000fe20000000000 */
[----:B------:R-:W-:Y:S08]  /*3fc0*/  BRA `(.L_x_6597) ;  /* 0x0000000c00787947 */ /* 0x000ff00003800000 */
.L_x_6593:
        /* <DEDUP_REMOVED lines=10> */
.L_x_6601:
[----:B------:R-:W2:Y:S02]  /*4070*/  LDG.E.U16 R0, desc[UR36][R4.64] ;  /* 0x0000002404007981 */ /* 0x000ea4000c1e1500 */
[----:B--2---:R-:W-:-:S05]  /*4080*/  HADD2.F32 R0, -RZ, R0.H0_H0 ;  /* 0x20000000ff007230 */ /* 0x004fca0000004100 */
[----:B------:R-:W-:-:S04]  /*4090*/  FSETP.NEU.FTZ.AND P0, PT, R0, RZ, PT ;  /* 0x000000ff0000720b */ /* 0x000fc80003f1d000 */
[----:B------:R-:W-:Y:S01]  /*40a0*/  P2R R26, PR, RZ, 0x1 ;  /* 0x00000001ff1a7803 */ /* 0x000fe20000000000 */
[----:B------:R-:W-:Y:S08]  /*40b0*/  BRA `(.L_x_6597) ;  /* 0x0000000c003c7947 */ /* 0x000ff00003800000 */
.L_x_6600:
        /* <DEDUP_REMOVED lines=12> */
.L_x_6603:
        /* <DEDUP_REMOVED lines=11> */
.L_x_6602:
[----:B------:R-:W2:Y:S02]  /*4230*/  LDG.E.64 R4, desc[UR36][R4.64] ;  /* 0x0000002404047981 */ /* 0x000ea4000c1e1b00 */
[----:B--2---:R-:W-:-:S06]  /*4240*/  DSETP.NEU.AND P0, PT, R4, RZ, PT ;  /* 0x000000ff0400722a */ /* 0x004fcc0003f0d000 */
[----:B------:R-:W-:Y:S01]  /*4250*/  P2R R26, PR, RZ, 0x1 ;  /* 0x00000001ff1a7803 */ /* 0x000fe20000000000 */
[----:B------:R-:W-:Y:S07]  /*4260*/  BRA `(.L_x_6597) ;  /* 0x0000000800d07947 */ /* 0x000fee0003800000 */
.L_x_6592:
        /* <DEDUP_REMOVED lines=12> */
.L_x_6606:
[----:B------:R-:W2:Y:S02]  /*4330*/  LDG.E.128 R4, desc[UR36][R4.64] ;  /* 0x0000002404047981 */ /* 0x000ea4000c1e1d00 */
[----:B--2---:R-:W-:-:S06]  /*4340*/  DSETP.NEU.AND P0, PT, R6, RZ, PT ;  /* 0x000000ff0600722a */ /* 0x004fcc0003f0d000 */
[----:B------:R-:W-:-:S06]  /*4350*/  DSETP.NEU.OR P0, PT, R4, RZ, P0 ;  /* 0x000000ff0400722a */ /* 0x000fcc000070d400 */
[----:B------:R-:W-:Y:S01]  /*4360*/  P2R R26, PR, RZ, 0x1 ;  /* 0x00000001ff1a7803 */ /* 0x000fe20000000000 */
[----:B------:R-:W-:Y:S07]  /*4370*/  BRA `(.L_x_6597) ;  /* 0x00000008008c7947 */ /* 0x000fee0003800000 */
.L_x_6605:
        /* <DEDUP_REMOVED lines=28> */
.L_x_6608:
        /* <DEDUP_REMOVED lines=15> */
.L_x_6607:
[----:B------:R-:W2:Y:S02]  /*4630*/  LDG.E.U16 R0, desc[UR36][R4.64] ;  /* 0x0000002404007981 */ /* 0x000ea4000c1e1500 */
[----:B--2---:R-:W-:-:S05]  /*4640*/  IMAD.U32 R0, R0, 0x10000, RZ ;  /* 0x0001000000007824 */ /* 0x004fca00078e00ff */
[----:B------:R-:W-:-:S04]  /*4650*/  FSETP.NEU.FTZ.AND P0, PT, R0, RZ, PT ;  /* 0x000000ff0000720b */ /* 0x000fc80003f1d000 */
[----:B------:R-:W-:Y:S01]  /*4660*/  P2R R26, PR, RZ, 0x1 ;  /* 0x00000001ff1a7803 */ /* 0x000fe20000000000 */
[----:B------:R-:W-:Y:S08]  /*4670*/  BRA `(.L_x_6597) ;  /* 0x0000000400cc7947 */ /* 0x000ff00003800000 */
.L_x_6604:
        /* <DEDUP_REMOVED lines=12> */
.L_x_6611:
        /* <DEDUP_REMOVED lines=21> */
.L_x_6615:
[----:B------:R-:W-:Y:S05]  /*4890*/  BSYNC B1 ;  /* 0x0000000000017941 */ /* 0x000fea0003800000 */
.L_x_6614:
[----:B------:R-:W-:Y:S01]  /*48a0*/  LEA R5, R0, 0x3b800000, 0x17 ;  /* 0x3b80000000057811 */ /* 0x000fe200078eb8ff */
[----:B------:R-:W-:-:S05]  /*48b0*/  IMAD.SHL.U32 R0, R3, 0x100000, RZ ;  /* 0x0010000003007824 */ /* 0x000fca00078e00ff */
[----:B------:R-:W-:-:S07]  /*48c0*/  LOP3.LUT R0, R5, R0, R6, 0xfe, !PT ;  /* 0x0000000005007212 */ /* 0x000fce00078efe06 */
.L_x_6613:
[----:B------:R-:W-:Y:S05]  /*48d0*/  BSYNC B0 ;  /* 0x0000000000007941 */ /* 0x000fea0003800000 */
.L_x_6612:
[----:B------:R-:W-:-:S04]  /*48e0*/  FSETP.NEU.FTZ.AND P0, PT, R0, RZ, PT ;  /* 0x000000ff0000720b */ /* 0x000fc80003f1d000 */
[----:B------:R-:W-:Y:S01]  /*48f0*/  P2R R26, PR, RZ, 0x1 ;  /* 0x00000001ff1a7803 */ /* 0x000fe20000000000 */
[----:B------:R-:W-:Y:S08]  /*4900*/  BRA `(.L_x_6597) ;  /* 0x0000000400287947 */ /* 0x000ff00003800000 */
.L_x_6610:
        /* <DEDUP_REMOVED lines=21> */
.L_x_6619:
[----:B------:R-:W-:Y:S05]  /*4a60*/  BSYNC B1 ;  /* 0x0000000000017941 */ /* 0x000fea0003800000 */
.L_x_6618:
[----:B------:R-:W-:Y:S01]  /*4a70*/  LEA R5, R0, 0x37800000, 0x17 ;  /* 0x3780000000057811 */ /* 0x000fe200078eb8ff */
[----:B------:R-:W-:-:S05]  /*4a80*/  IMAD.SHL.U32 R0, R3, 0x200000, RZ ;  /* 0x0020000003007824 */ /* 0x000fca00078e00ff */
[----:B------:R-:W-:-:S07]  /*4a90*/  LOP3.LUT R0, R5, R0, R6, 0xfe, !PT ;  /* 0x0000000005007212 */ /* 0x000fce00078efe06 */
.L_x_6617:
[----:B------:R-:W-:Y:S05]  /*4aa0*/  BSYNC B0 ;  /* 0x0000000000007941 */ /* 0x000fea0003800000 */
.L_x_6616:
[----:B------:R-:W-:-:S04]  /*4ab0*/  FSETP.NEU.FTZ.AND P0, PT, R0, RZ, PT ;  /* 0x000000ff0000720b */ /* 0x000fc80003f1d000 */
[----:B------:R-:W-:Y:S01]  /*4ac0*/  P2R R26, PR, RZ, 0x1 ;  /* 0x00000001ff1a7803 */ /* 0x000fe20000000000 */
[----:B------:R-:W-:Y:S08]  /*4ad0*/  BRA `(.L_x_6597) ;  /* 0x0000000000b47947 */ /* 0x000ff00003800000 */
.L_x_6609:
        /* <DEDUP_REMOVED lines=14> */
.L_x_6623:
[----:B------:R-:W-:Y:S05]  /*4bc0*/  BSYNC B0 ;  /* 0x0000000000007941 */ /* 0x000fea0003800000 */
.L_x_6622:
[----:B------:R-:W-:-:S04]  /*4bd0*/  FSETP.NEU.FTZ.AND P0, PT, R0, RZ, PT ;  /* 0x000000ff0000720b */ /* 0x000fc80003f1d000 */
[----:B------:R-:W-:Y:S01]  /*4be0*/  P2R R26, PR, RZ, 0x1 ;  /* 0x00000001ff1a7803 */ /* 0x000fe20000000000 */
[----:B------:R-:W-:Y:S08]  /*4bf0*/  BRA `(.L_x_6597) ;  /* 0x00000000006c7947 */ /* 0x000ff00003800000 */
.L_x_6596:
        /* <DEDUP_REMOVED lines=16> */
.L_x_6624:
[----:B------:R-:W-:-:S04]  /*4d00*/  PLOP3.LUT P0, PT, PT, PT, PT, 0x8, 0x0 ;  /* 0x000000000000781c */ /* 0x000fc80003f0e170 */
[----:B------:R-:W-:Y:S01]  /*4d10*/  P2R R26, PR, RZ, 0x1 ;  /* 0x00000001ff1a7803 */ /* 0x000fe20000000000 */
[----:B------:R-:W-:Y:S08]  /*4d20*/  BRA `(.L_x_6597) ;  /* 0x0000000000207947 */ /* 0x000ff00003800000 */
.L_x_6621:
[----:B------:R-:W2:Y:S02]  /*4d30*/  LDG.E.64 R4, desc[UR36][R4.64] ;  /* 0x0000002404047981 */ /* 0x000ea4000c1e1b00 */
[----:B--2---:R-:W-:-:S04]  /*4d40*/  ISETP.NE.U32.AND P0, PT, R4, RZ, PT ;  /* 0x000000ff0400720c */ /* 0x004fc80003f05070 */
[----:B------:R-:W-:-:S04]  /*4d50*/  ISETP.NE.AND.EX P0, PT, R5, RZ, PT, P0 ;  /* 0x000000ff0500720c */ /* 0x000fc80003f05300 */
[----:B------:R-:W-:Y:S01]  /*4d60*/  P2R R26, PR, RZ, 0x1 ;  /* 0x00000001ff1a7803 */ /* 0x000fe20000000000 */
[----:B------:R-:W-:Y:S08]  /*4d70*/  BRA `(.L_x_6597) ;  /* 0x00000000000c7947 */ /* 0x000ff00003800000 */
.L_x_6620:
[----:B------:R-:W2:Y:S02]  /*4d80*/  LDG.E R4, desc[UR36][R4.64] ;  /* 0x0000002404047981 */ /* 0x000ea4000c1e1900 */
[----:B--2---:R-:W-:-:S04]  /*4d90*/  ISETP.NE.AND P0, PT, R4, RZ, PT ;  /* 0x000000ff0400720c */ /* 0x004fc80003f05270 */
[----:B------:R-:W-:-:S09]  /*4da0*/  P2R R26, PR, RZ, 0x1 ;  /* 0x00000001ff1a7803 */ /* 0x000fd20000000000 */
.L_x_6597:
        /* <DEDUP_REMOVED lines=19> */
.L_x_6628:
[----:B------:R2:W5:Y:S01]  /*4ee0*/  LDG.E.U8 R32, desc[UR36][R4.64] ;  /* 0x0000002404207981 */ /* 0x000562000c1e1100 */
[----:B------:R-:W-:Y:S01]  /*4ef0*/  IMAD.MOV.U32 R33, RZ, RZ, RZ ;  /* 0x000000ffff217224 */ /* 0x000fe200078e00ff */
[----:B------:R-:W-:Y:S06]  /*4f00*/  BRA `(.L_x_6630) ;  /* 0x0000000c00487947 */ /* 0x000fec0003800000 */
.L_x_6627:
        /* <DEDUP_REMOVED lines=8> */
.L_x_6632:
[----:B------:R-:W2:Y:S02]  /*4f90*/  LDG.E R32, desc[UR36][R4.64] ;  /* 0x0000002404207981 */ /* 0x000ea4000c1e1900 */
[----:B--2---:R-:W-:Y:S01]  /*4fa0*/  SHF.R.S32.HI R33, RZ, 0x1f, R32 ;  /* 0x0000001fff217819 */ /* 0x004fe20000011420 */
[----:B------:R-:W-:Y:S06]  /*4fb0*/  BRA `(.L_x_6630) ;  /* 0x0000000c001c7947 */ /* 0x000fec0003800000 */
.L_x_6631:
[----:B------:R-:W2:Y:S02]  /*4fc0*/  LDG.E.S16 R32, desc[UR36][R4.64] ;  /* 0x0000002404207981 */ /* 0x000ea4000c1e1700 */
[----:B--2---:R-:W-:Y:S01]  /*4fd0*/  SHF.R.S32.HI R33, RZ, 0x1f, R32 ;  /* 0x0000001fff217819 */ /* 0x004fe20000011420 */
[----:B------:R-:W-:Y:S06]  /*4fe0*/  BRA `(.L_x_6630) ;  /* 0x0000000c00107947 */ /* 0x000fec0003800000 */
.L_x_6626:
        /* <DEDUP_REMOVED lines=9> */
.L_x_6634:
[----:B------:R-:W2:Y:S02]  /*5080*/  LDG.E.U16 R4, desc[UR36][R4.64] ;  /* 0x0000002404047981 */ /* 0x000ea4000c1e1500 */
[----:B--2---:R-:W-:-:S06]  /*5090*/  HADD2.F32 R32, -RZ, R4.H0_H0 ;  /* 0x20000004ff207230 */ /* 0x004fcc0000004100 */
[----:B------:R-:W0:Y:S01]  /*50a0*/  F2I.S64.TRUNC R32, R32 ;  /* 0x0000002000207311 */ /* 0x000e22000020d900 */
[----:B------:R-:W-:Y:S05]  /*50b0*/  BRA `(.L_x_6630) ;  /* 0x0000000800dc7947 */ /* 0x000fea0003800000 */
.L_x_6633:
        /* <DEDUP_REMOVED lines=9> */
.L_x_6636:
[----:B------:R-:W2:Y:S02]  /*5150*/  LDG.E.U16 R4, desc[UR36][R4.64] ;  /* 0x0000002404047981 */ /* 0x000ea4000c1e1500 */
[----:B--2---:R-:W-:-:S06]  /*5160*/  HADD2.F32 R32, -RZ, R4.H0_H0 ;  /* 0x20000004ff207230 */ /* 0x004fcc0000004100 */
[----:B------:R-:W0:Y:S01]  /*5170*/  F2I.S64.TRUNC R32, R32 ;  /* 0x0000002000207311 */ /* 0x000e22000020d900 */
[----:B------:R-:W-:Y:S05]  /*5180*/  BRA `(.L_x_6630) ;  /* 0x0000000800a87947 */ /* 0x000fea0003800000 */
.L_x_6635:
[----:B------:R-:W2:Y:S02]  /*5190*/  LDG.E.64 R4, desc[UR36][R4.64] ;  /* 0x0000002404047981 */ /* 0x000ea4000c1e1b00 */
[----:B--2---:R0:W2:Y:S01]  /*51a0*/  F2I.S64.F64.TRUNC R32, R4 ;  /* 0x0000000400207311 */ /* 0x0040a2000030d900 */
[----:B------:R-:W-:Y:S05]  /*51b0*/  BRA `(.L_x_6630) ;  /* 0x00000008009c7947 */ /* 0x000fea0003800000 */
.L_x_6625:
        /* <DEDUP_REMOVED lines=13> */
.L_x_6639:
[----:B------:R-:W2:Y:S02]  /*5290*/  LDG.E.64 R4, desc[UR36][R4.64] ;  /* 0x0000002404047981 */ /* 0x000ea4000c1e1b00 */
[----:B--2---:R0:W2:Y:S01]  /*52a0*/  F2I.S64.F64.TRUNC R32, R4 ;  /* 0x0000000400207311 */ /* 0x0040a2000030d900 */
[----:B------:R-:W-:Y:S05]  /*52b0*/  BRA `(.L_x_6630) ;  /* 0x00000008005c7947 */ /* 0x000fea0003800000 */
.L_x_6638:
        /* <DEDUP_REMOVED lines=27> */
.L_x_6641:
        /* <DEDUP_REMOVED lines=14> */
.L_x_6640:
[----:B------:R-:W2:Y:S02]  /*5550*/  LDG.E.U16 R32, desc[UR36][R4.64] ;  /* 0x0000002404207981 */ /* 0x000ea4000c1e1500 */
[----:B--2---:R-:W-:-:S06]  /*5560*/  IMAD.U32 R32, R32, 0x10000, RZ ;  /* 0x0001000020207824 */ /* 0x004fcc00078e00ff */
[----:B------:R-:W0:Y:S01]  /*5570*/  F2I.S64.TRUNC R32, R32 ;  /* 0x0000002000207311 */ /* 0x000e22000020d900 */
[----:B------:R-:W-:Y:S05]  /*5580*/  BRA `(.L_x_6630) ;  /* 0x0000000400a87947 */ /* 0x000fea0003800000 */
.L_x_6637:
        /* <DEDUP_REMOVED lines=11> */
.L_x_6644:
        /* <DEDUP_REMOVED lines=21> */
.L_x_6648:
[----:B------:R-:W-:Y:S05]  /*5790*/  BSYNC B1 ;  /* 0x0000000000017941 */ /* 0x000fea0003800000 */
.L_x_6647:
[----:B------:R-:W-:Y:S01]  /*57a0*/  IMAD.SHL.U32 R3, R3, 0x100000, RZ ;  /* 0x0010000003037824 */ /* 0x000fe200078e00ff */
[----:B------:R-:W-:-:S04]  /*57b0*/  LEA R5, R0, 0x3b800000, 0x17 ;  /* 0x3b80000000057811 */ /* 0x000fc800078eb8ff */
[----:B------:R-:W-:-:S07]  /*57c0*/  LOP3.LUT R32, R5, R3, R32, 0xfe, !PT ;  /* 0x0000000305207212 */ /* 0x000fce00078efe20 */
.L_x_6646:
[----:B------:R-:W-:Y:S05]  /*57d0*/  BSYNC B0 ;  /* 0x0000000000007941 */ /* 0x000fea0003800000 */
.L_x_6645:
[----:B------:R-:W0:Y:S01]  /*57e0*/  F2I.S64.TRUNC R32, R32 ;  /* 0x0000002000207311 */ /* 0x000e22000020d900 */
[----:B------:R-:W-:Y:S05]  /*57f0*/  BRA `(.L_x_6630) ;  /* 0x00000004000c7947 */ /* 0x000fea0003800000 */
.L_x_6643:
        /* <DEDUP_REMOVED lines=21> */
.L_x_6652:
[----:B------:R-:W-:Y:S05]  /*5950*/  BSYNC B1 ;  /* 0x0000000000017941 */ /* 0x000fea0003800000 */
.L_x_6651:
[----:B------:R-:W-:Y:S01]  /*5960*/  IMAD.SHL.U32 R3, R3, 0x200000, RZ ;  /* 0x0020000003037824 */ /* 0x000fe200078e00ff */
[----:B------:R-:W-:-:S04]  /*5970*/  LEA R5, R0, 0x37800000, 0x17 ;  /* 0x3780000000057811 */ /* 0x000fc800078eb8ff */
[----:B------:R-:W-:-:S07]  /*5980*/  LOP3.LUT R32, R5, R3, R32, 0xfe, !PT ;  /* 0x0000000305207212 */ /* 0x000fce00078efe20 */
.L_x_6650:
[----:B------:R-:W-:Y:S05]  /*5990*/  BSYNC B0 ;  /* 0x0000000000007941 */ /* 0x000fea0003800000 */
.L_x_6649:
[----:B------:R-:W0:Y:S01]  /*59a0*/  F2I.S64.TRUNC R32, R32 ;  /* 0x0000002000207311 */ /* 0x000e22000020d900 */
[----:B------:R-:W-:Y:S05]  /*59b0*/  BRA `(.L_x_6630) ;  /* 0x00000000009c7947 */ /* 0x000fea0003800000 */
.L_x_6642:
        /* <DEDUP_REMOVED lines=14> */
.L_x_6656:
[----:B------:R-:W-:Y:S05]  /*5aa0*/  BSYNC B0 ;  /* 0x0000000000007941 */ /* 0x000fea0003800000 */
.L_x_6655:
[----:B------:R-:W0:Y:S01]  /*5ab0*/  F2I.S64.TRUNC R32, R32 ;  /* 0x0000002000207311 */ /* 0x000e22000020d900 */
[----:B------:R-:W-:Y:S05]  /*5ac0*/  BRA `(.L_x_6630) ;  /* 0x0000000000587947 */ /* 0x000fea0003800000 */
.L_x_6629:
        /* <DEDUP_REMOVED lines=16> */
.L_x_6657:
[----:B------:R-:W-:Y:S01]  /*5bd0*/  CS2R R32, SRZ ;  /* 0x0000000000207805 */ /* 0x000fe2000001ff00 */
[----:B------:R-:W-:Y:S06]  /*5be0*/  BRA `(.L_x_6630) ;  /* 0x0000000000107947 */ /* 0x000fec0003800000 */
.L_x_6654:
[----:B------:R0:W5:Y:S01]  /*5bf0*/  LDG.E.64 R32, desc[UR36][R4.64] ;  /* 0x0000002404207981 */ /* 0x000162000c1e1b00 */
[----:B------:R-:W-:Y:S05]  /*5c00*/  BRA `(.L_x_6630) ;  /* 0x0000000000087947 */ /* 0x000fea0003800000 */
.L_x_6653:
[----:B------:R0:W5:Y:S01]  /*5c10*/  LDG.E R32, desc[UR36][R4.64] ;  /* 0x0000002404207981 */ /* 0x000162000c1e1900 */
[----:B------:R-:W-:-:S07]  /*5c20*/  IMAD.MOV.U32 R33, RZ, RZ, RZ ;  /* 0x000000ffff217224 */ /* 0x000fce00078e00ff */
.L_x_6630:
[----:B------:R-:W-:Y:S01]  /*5c30*/  ISETP.NE.AND P0, PT, R26, RZ, PT ;  /* 0x000000ff1a00720c */ /* 0x000fe20003f05270 */
[----:B------:R-:W-:-:S03]  /*5c40*/  VIADD R25, R25, 0x80 ;  /* 0x0000008019197836 */ /* 0x000fc60000000000 */
[----:B------:R-:W-:-:S09]  /*5c50*/  SEL R19, RZ, 0x1, !P0 ;  /* 0x00000001ff137807 */ /* 0x000fd20004000000 */
.L_x_6563:
[----:B------:R-:W-:Y:S05]  /*5c60*/  BSYNC B7 ;  /* 0x0000000000077941 */ /* 0x000fea0003800000 */
.L_x_6562:
[----:B------:R-:W-:Y:S01]  /*5c70*/  ISETP.GE.AND P0, PT, R25, R16, PT ;  /* 0x000000101900720c */ /* 0x000fe20003f06270 */
[----:B------:R-:W-:Y:S01]  /*5c80*/  BSSY B7, `(.L_x_6658) ;  /* 0x00002e2000077945 */ /* 0x000fe20003800000 */
[----:B------:R-:W-:Y:S02]  /*5c90*/  PRMT R27, RZ, 0x7610, R27 ;  /* 0x00007610ff1b7816 */ /* 0x000fe4000000001b */
[----:B------:R-:W-:Y:S02]  /*5ca0*/  CS2R R34, SRZ ;  /* 0x0000000000227805 */ /* 0x000fe4000001ff00 */
[----:B------:R-:W-:Y:S02]  /*5cb0*/  PRMT R30, RZ, 0x7610, R30 ;  /* 0x00007610ff1e7816 */ /* 0x000fe4000000001e */
[----:B------:R-:W-:Y:S01]  /*5cc0*/  CS2R R36, SRZ ;  /* 0x0000000000247805 */ /* 0x000fe2000001ff00 */
[----:B0-----:R-:W-:Y:S02]  /*5cd0*/  IMAD.MOV.U32 R24, RZ, RZ, RZ ;  /* 0x000000ffff187224 */ /* 0x001fe400078e00ff */
[----:B----4-:R-:W-:-:S02]  /*5ce0*/  IMAD.MOV.U32 R26, RZ, RZ, RZ ;  /* 0x000000ffff1a7224 */ /* 0x010fc400078e00ff */
[----:B------:R-:W-:Y:S05]  /*5cf0*/  @P0 BRA `(.L_x_6659) ;  /* 0x0000002c00680947 */ /* 0x000fea0003800000 */
[----:B--2---:R-:W0:Y:S01]  /*5d00*/  LDC.64 R4, c[0x0][0x230] ;  /* 0x00008c00ff047b82 */ /* 0x004e220000000a00 */
[----:B------:R-:W-:Y:S01]  /*5d10*/  PRMT R0, R23, 0x9910, RZ ;  /* 0x0000991017007816 */ /* 0x000fe200000000ff */
        /* <DEDUP_REMOVED lines=17> */
[----:B--2---:R4:W0:Y:S01]  /*5e30*/  I2F.S16 R26, R4 ;  /* 0x00000004001a7306 */ /* 0x0048220000101400 */
[----:B------:R-:W-:Y:S05]  /*5e40*/  BRA `(.L_x_6666) ;  /* 0x0000000c00387947 */ /* 0x000fea0003800000 */
.L_x_6664:
[----:B------:R-:W2:Y:S02]  /*5e50*/  LDG.E.U8 R4, desc[UR36][R4.64] ;  /* 0x0000002404047981 */ /* 0x000ea4000c1e1100 */
[----:B--2---:R-:W-:Y:S01]  /*5e60*/  I2FP.F32.U32 R26, R4 ;  /* 0x00000004001a7245 */ /* 0x004fe20000201000 */
[----:B------:R-:W-:Y:S06]  /*5e70*/  BRA `(.L_x_6666) ;  /* 0x0000000c002c7947 */ /* 0x000fec0003800000 */
.L_x_6663:
        /* <DEDUP_REMOVED lines=9> */
.L_x_6668:
[----:B------:R-:W2:Y:S02]  /*5f10*/  LDG.E R4, desc[UR36][R4.64] ;  /* 0x0000002404047981 */ /* 0x000ea4000c1e1900 */
[----:B--2---:R-:W-:Y:S01]  /*5f20*/  I2FP.F32.S32 R26, R4 ;  /* 0x00000004001a7245 */ /* 0x004fe20000201400 */
[----:B------:R-:W-:Y:S06]  /*5f30*/  BRA `(.L_x_6666) ;  /* 0x0000000800fc7947 */ /* 0x000fec0003800000 */
.L_x_6667:
[----:B------:R-:W2:Y:S02]  /*5f40*/  LDG.E.U16 R4, desc[UR36][R4.64] ;  /* 0x0000002404047981 */ /* 0x000ea4000c1e1500 */
[----:B--2---:R0:W2:Y:S01]  /*5f50*/  I2F.S16 R26, R4 ;  /* 0x00000004001a7306 */ /* 0x0040a20000101400 */
[----:B------:R-:W-:Y:S05]  /*5f60*/  BRA `(.L_x_6666) ;  /* 0x0000000800f07947 */ /* 0x000fea0003800000 */
.L_x_6662:
        /* <DEDUP_REMOVED lines=8> */
.L_x_6670:
[----:B------:R-:W2:Y:S02]  /*5ff0*/  LDG.E.U16 R4, desc[UR36][R4.64] ;  /* 0x0000002404047981 */ /* 0x000ea4000c1e1500 */
[----:B--2---:R-:W-:Y:S01]  /*6000*/  HADD2.F32 R26, -RZ, R4.H0_H0 ;  /* 0x20000004ff1a7230 */ /* 0x004fe20000004100 */
[----:B------:R-:W-:Y:S06]  /*6010*/  BRA `(.L_x_6666) ;  /* 0x0000000800c47947 */ /* 0x000fec0003800000 */
.L_x_6669:
        /* <DEDUP_REMOVED lines=8> */
.L_x_6672:
[----:B------:R-:W2:Y:S02]  /*60a0*/  LDG.E.U16 R4, desc[UR36][R4.64] ;  /* 0x0000002404047981 */ /* 0x000ea4000c1e1500 */
[----:B--2---:R-:W-:Y:S01]  /*60b0*/  HADD2.F32 R26, -RZ, R4.H0_H0 ;  /* 0x20000004ff1a7230 */ /* 0x004fe20000004100 */
[----:B------:R-:W-:Y:S06]  /*60c0*/  BRA `(.L_x_6666) ;  /* 0x0000000800987947 */ /* 0x000fec0003800000 */
.L_x_6671:
[----:B------:R-:W2:Y:S01]  /*60d0*/  LDG.E.64 R4, desc[UR36][R4.64] ;  /* 0x0000002404047981 */ /* 0x000ea2000c1e1b00 */
[----:B------:R-:W-:Y:S01]  /*60e0*/  UMOV UR4, 0xf0000000 ;  /* 0xf000000000047882 */ /* 0x000fe20000000000 */
[----:B------:R-:W-:Y:S01]  /*60f0*/  UMOV UR5, 0x380fffff ;  /* 0x380fffff00057882 */ /* 0x000fe20000000000 */
[----:B--2---:R-:W0:Y:S01]  /*6100*/  F2F.F32.F64 R26, R4 ;  /* 0x00000004001a7310 */ /* 0x004e220000301000 */
[----:B------:R-:W-:-:S14]  /*6110*/  DSETP.GEU.AND P0, PT, |R4|, UR4, PT ;  /* 0x0000000404007e2a */ /* 0x000fdc000bf0e200 */
[----:B0-----:R-:W-:Y:S01]  /*6120*/  @!P0 FMUL R26, R26, 1.175494350822287508e-38 ;  /* 0x008000001a1a8820 */ /* 0x001fe20000400000 */
[----:B------:R-:W-:Y:S06]  /*6130*/  BRA `(.L_x_6666) ;  /* 0x00000008007c7947 */ /* 0x000fec0003800000 */
.L_x_6661:
        /* <DEDUP_REMOVED lines=12> */
.L_x_6675:
[----:B------:R-:W2:Y:S01]  /*6200*/  LDG.E.64 R4, desc[UR36][R4.64] ;  /* 0x0000002404047981 */ /* 0x000ea2000c1e1b00 */
[----:B------:R-:W-:Y:S01]  /*6210*/  UMOV UR4, 0xf0000000 ;  /* 0xf000000000047882 */ /* 0x000fe20000000000 */
[----:B------:R-:W-:Y:S01]  /*6220*/  UMOV UR5, 0x380fffff ;  /* 0x380fffff00057882 */ /* 0x000fe20000000000 */
[----:B--2---:R-:W0:Y:S01]  /*6230*/  F2F.F32.F64 R26, R4 ;  /* 0x00000004001a7310 */ /* 0x004e220000301000 */
[----:B------:R-:W-:-:S14]  /*6240*/  DSETP.GEU.AND P0, PT, |R4|, UR4, PT ;  /* 0x0000000404007e2a */ /* 0x000fdc000bf0e200 */
[----:B0-----:R-:W-:Y:S01]  /*6250*/  @!P0 FMUL R26, R26, 1.175494350822287508e-38 ;  /* 0x008000001a1a8820 */ /* 0x001fe20000400000 */
[----:B------:R-:W-:Y:S06]  /*6260*/  BRA `(.L_x_6666) ;  /* 0x0000000800307947 */ /* 0x000fec0003800000 */
.L_x_6674:
        /* <DEDUP_REMOVED lines=26> */
.L_x_6677:
        /* <DEDUP_REMOVED lines=13> */
.L_x_6676:
[----:B------:R-:W2:Y:S02]  /*64e0*/  LDG.E.U16 R4, desc[UR36][R4.64] ;  /* 0x0000002404047981 */ /* 0x000ea4000c1e1500 */
[----:B--2---:R-:W-:Y:S01]  /*64f0*/  IMAD.U32 R26, R4, 0x10000, RZ ;  /* 0x00010000041a7824 */ /* 0x004fe200078e00ff */
[----:B------:R-:W-:Y:S06]  /*6500*/  BRA `(.L_x_6666) ;  /* 0x0000000400887947 */ /* 0x000fec0003800000 */
.L_x_6673:
        /* <DEDUP_REMOVED lines=11> */
.L_x_6680:
        /* <DEDUP_REMOVED lines=20> */
.L_x_6682:
[----:B------:R-:W-:Y:S05]  /*6700*/  BSYNC B0 ;  /* 0x0000000000007941 */ /* 0x000fea0003800000 */
.L_x_6681:
[----:B------:R-:W-:Y:S01]  /*6710*/  IMAD.SHL.U32 R3, R3, 0x100000, RZ ;  /* 0x0010000003037824 */ /* 0x000fe200078e00ff */
[----:B------:R-:W-:-:S04]  /*6720*/  LEA R5, R0, 0x3b800000, 0x17 ;  /* 0x3b80000000057811 */ /* 0x000fc800078eb8ff */
[----:B------:R-:W-:Y:S01]  /*6730*/  LOP3.LUT R26, R5, R3, R26, 0xfe, !PT ;  /* 0x00000003051a7212 */ /* 0x000fe200078efe1a */
[----:B------:R-:W-:Y:S06]  /*6740*/  BRA `(.L_x_6666) ;  /* 0x0000000000f87947 */ /* 0x000fec0003800000 */
.L_x_6679:
        /* <DEDUP_REMOVED lines=20> */
.L_x_6684:
[----:B------:R-:W-:Y:S05]  /*6890*/  BSYNC B0 ;  /* 0x0000000000007941 */ /* 0x000fea0003800000 */
.L_x_6683:
[----:B------:R-:W-:Y:S01]  /*68a0*/  IMAD.SHL.U32 R3, R3, 0x200000, RZ ;  /* 0x0020000003037824 */ /* 0x000fe200078e00ff */
[----:B------:R-:W-:-:S04]  /*68b0*/  LEA R5, R0, 0x37800000, 0x17 ;  /* 0x3780000000057811 */ /* 0x000fc800078eb8ff */
[----:B------:R-:W-:Y:S01]  /*68c0*/  LOP3.LUT R26, R5, R3, R26, 0xfe, !PT ;  /* 0x00000003051a7212 */ /* 0x000fe200078efe1a */
[----:B------:R-:W-:Y:S06]  /*68d0*/  BRA `(.L_x_6666) ;  /* 0x0000000000947947 */ /* 0x000fec0003800000 */
.L_x_6678:
        /* <DEDUP_REMOVED lines=14> */
.L_x_6665:
        /* <DEDUP_REMOVED lines=16> */
.L_x_6687:
[----:B------:R-:W-:Y:S01]  /*6ac0*/  IMAD.MOV.U32 R26, RZ, RZ, RZ ;  /* 0x000000ffff1a7224 */ /* 0x000fe200078e00ff */
[----:B------:R-:W-:Y:S06]  /*6ad0*/  BRA `(.L_x_6666) ;  /* 0x0000000000147947 */ /* 0x000fec0003800000 */
.L_x_6686:
[----:B------:R-:W2:Y:S02]  /*6ae0*/  LDG.E.64 R4, desc[UR36][R4.64] ;  /* 0x0000002404047981 */ /* 0x000ea4000c1e1b00 */
[----:B--2---:R0:W2:Y:S01]  /*6af0*/  I2F.U64 R26, R4 ;  /* 0x00000004001a7312 */ /* 0x0040a20000301000 */
[----:B------:R-:W-:Y:S05]  /*6b00*/  BRA `(.L_x_6666) ;  /* 0x0000000000087947 */ /* 0x000fea0003800000 */
.L_x_6685:
[----:B------:R-:W2:Y:S02]  /*6b10*/  LDG.E R4, desc[UR36][R4.64] ;  /* 0x0000002404047981 */ /* 0x000ea4000c1e1900 */
[----:B--2---:R-:W-:-:S07]  /*6b20*/  I2FP.F32.U32 R26, R4 ;  /* 0x00000004001a7245 */ /* 0x004fce0000201000 */
.L_x_6666:
[----:B------:R-:W-:Y:S05]  /*6b30*/  BSYNC B6 ;  /* 0x0000000000067941 */ /* 0x000fea0003800000 */
.L_x_6660:
[----:B------:R-:W1:Y:S01]  /*6b40*/  LDC.U8 R6, c[0x0][0x24d] ;  /* 0x00009340ff067b82 */ /* 0x000e620000000000 */
[----:B------:R-:W-:Y:S02]  /*6b50*/  ULDC UR4, c[0x0][0x254] ;  /* 0x0000950000047ab9 */ /* 0x000fe40000000800 */
[----:B------:R-:W-:-:S05]  /*6b60*/  IMAD R3, R30, UR4, RZ ;  /* 0x000000041e037c24 */ /* 0x000fca000f8e02ff */
[----:B0---4-:R-:W0:Y:S01]  /*6b70*/  LDC.64 R4, c[0x0][0x238] ;  /* 0x00008e00ff047b82 */ /* 0x011e220000000a00 */
        /* <DEDUP_REMOVED lines=17> */
.L_x_6691:
[----:B------:R-:W4:Y:S02]  /*6c90*/  LDG.E.U8 R4, desc[UR36][R4.64] ;  /* 0x0000002404047981 */ /* 0x000f24000c1e1100 */
[----:B----4-:R-:W-:-:S04]  /*6ca0*/  ISETP.NE.AND P0, PT, R4, RZ, PT ;  /* 0x000000ff0400720c */ /* 0x010fc80003f05270 */
[----:B------:R-:W-:Y:S01]  /*6cb0*/  P2R R31, PR, RZ, 0x1 ;  /* 0x00000001ff1f7803 */ /* 0x000fe20000000000 */
[----:B------:R-:W-:Y:S08]  /*6cc0*/  BRA `(.L_x_6693) ;  /* 0x0000000c00c47947 */ /* 0x000ff00003800000 */
.L_x_6690:
        /* <DEDUP_REMOVED lines=11> */
.L_x_6695:
[----:B------:R-:W4:Y:S02]  /*6d80*/  LDG.E R4, desc[UR36][R4.64] ;  /* 0x0000002404047981 */ /* 0x000f24000c1e1900 */
[----:B----4-:R-:W-:-:S04]  /*6d90*/  ISETP.NE.AND P0, PT, R4, RZ, PT ;  /* 0x000000ff0400720c */ /* 0x010fc80003f05270 */
[----:B------:R-:W-:Y:S01]  /*6da0*/  P2R R31, PR, RZ, 0x1 ;  /* 0x00000001ff1f7803 */ /* 0x000fe20000000000 */
[----:B------:R-:W-:Y:S08]  /*6db0*/  BRA `(.L_x_6693) ;  /* 0x0000000c00887947 */ /* 0x000ff00003800000 */
.L_x_6694:
[----:B------:R-:W4:Y:S02]  /*6dc0*/  LDG.E.U16 R4, desc[UR36][R4.64] ;  /* 0x0000002404047981 */ /* 0x000f24000c1e1500 */
[----:B----4-:R-:W-:-:S04]  /*6dd0*/  ISETP.NE.AND P0, PT, R4, RZ, PT ;  /* 0x000000ff0400720c */ /* 0x010fc80003f05270 */
[----:B------:R-:W-:Y:S01]  /*6de0*/  P2R R31, PR, RZ, 0x1 ;  /* 0x00000001ff1f7803 */ /* 0x000fe20000000000 */
[----:B------:R-:W-:Y:S08]  /*6df0*/  BRA `(.L_x_6693) ;  /* 0x0000000c00787947 */ /* 0x000ff00003800000 */
.L_x_6689:
        /* <DEDUP_REMOVED lines=10> */
.L_x_6697:
[----:B------:R-:W4:Y:S02]  /*6ea0*/  LDG.E.U16 R0, desc[UR36][R4.64] ;  /* 0x0000002404007981 */ /* 0x000f24000c1e1500 */
[----:B----4-:R-:W-:-:S05]  /*6eb0*/  HADD2.F32 R0, -RZ, R0.H0_H0 ;  /* 0x20000000ff007230 */ /* 0x010fca0000004100 */
[----:B------:R-:W-:-:S04]  /*6ec0*/  FSETP.NEU.FTZ.AND P0, PT, R0, RZ, PT ;  /* 0x000000ff0000720b */ /* 0x000fc80003f1d000 */
[----:B------:R-:W-:Y:S01]  /*6ed0*/  P2R R31, PR, RZ, 0x1 ;  /* 0x00000001ff1f7803 */ /* 0x000fe20000000000 */
[----:B------:R-:W-:Y:S08]  /*6ee0*/  BRA `(.L_x_6693) ;  /* 0x0000000c003c7947 */ /* 0x000ff00003800000 */
.L_x_6696:
        /* <DEDUP_REMOVED lines=12> */
.L_x_6699:
        /* <DEDUP_REMOVED lines=11> */
.L_x_6698:
[----:B------:R-:W4:Y:S02]  /*7060*/  LDG.E.64 R4, desc[UR36][R4.64] ;  /* 0x0000002404047981 */ /* 0x000f24000c1e1b00 */
[----:B----4-:R-:W-:-:S06]  /*7070*/  DSETP.NEU.AND P0, PT, R4, RZ, PT ;  /* 0x000000ff0400722a */ /* 0x010fcc0003f0d000 */
[----:B------:R-:W-:Y:S01]  /*7080*/  P2R R31, PR, RZ, 0x1 ;  /* 0x00000001ff1f7803 */ /* 0x000fe20000000000 */
[----:B------:R-:W-:Y:S07]  /*7090*/  BRA `(.L_x_6693) ;  /* 0x0000000800d07947 */ /* 0x000fee0003800000 */
.L_x_6688:
        /* <DEDUP_REMOVED lines=12> */
.L_x_6702:
[----:B------:R-:W4:Y:S02]  /*7160*/  LDG.E.128 R4, desc[UR36][R4.64] ;  /* 0x0000002404047981 */ /* 0x000f24000c1e1d00 */
[----:B----4-:R-:W-:-:S06]  /*7170*/  DSETP.NEU.AND P0, PT, R6, RZ, PT ;  /* 0x000000ff0600722a */ /* 0x010fcc0003f0d000 */
[----:B------:R-:W-:-:S06]  /*7180*/  DSETP.NEU.OR P0, PT, R4, RZ, P0 ;  /* 0x000000ff0400722a */ /* 0x000fcc000070d400 */
[----:B------:R-:W-:Y:S01]  /*7190*/  P2R R31, PR, RZ, 0x1 ;  /* 0x00000001ff1f7803 */ /* 0x000fe20000000000 */
[----:B------:R-:W-:Y:S07]  /*71a0*/  BRA `(.L_x_6693) ;  /* 0x00000008008c7947 */ /* 0x000fee0003800000 */
.L_x_6701:
        /* <DEDUP_REMOVED lines=28> */
.L_x_6704:
        /* <DEDUP_REMOVED lines=15> */
.L_x_6703:
[----:B------:R-:W4:Y:S02]  /*7460*/  LDG.E.U16 R0, desc[UR36][R4.64] ;  /* 0x0000002404007981 */ /* 0x000f24000c1e1500 */
[----:B----4-:R-:W-:-:S05]  /*7470*/  IMAD.U32 R0, R0, 0x10000, RZ ;  /* 0x0001000000007824 */ /* 0x010fca00078e00ff */
[----:B------:R-:W-:-:S04]  /*7480*/  FSETP.NEU.FTZ.AND P0, PT, R0, RZ, PT ;  /* 0x000000ff0000720b */ /* 0x000fc80003f1d000 */
[----:B------:R-:W-:Y:S01]  /*7490*/  P2R R31, PR, RZ, 0x1 ;  /* 0x00000001ff1f7803 */ /* 0x000fe20000000000 */
[----:B------:R-:W-:Y:S08]  /*74a0*/  BRA `(.L_x_6693) ;  /* 0x0000000400cc7947 */ /* 0x000ff00003800000 */
.L_x_6700:
        /* <DEDUP_REMOVED lines=12> */
.L_x_6707:
        /* <DEDUP_REMOVED lines=21> */
.L_x_6711:
[----:B------:R-:W-:Y:S05]  /*76c0*/  BSYNC B1 ;  /* 0x0000000000017941 */ /* 0x000fea0003800000 */
.L_x_6710:
[----:B------:R-:W-:Y:S01]  /*76d0*/  LEA R5, R0, 0x3b800000, 0x17 ;  /* 0x3b80000000057811 */ /* 0x000fe200078eb8ff */
[----:B------:R-:W-:-:S05]  /*76e0*/  IMAD.SHL.U32 R0, R3, 0x100000, RZ ;  /* 0x0010000003007824 */ /* 0x000fca00078e00ff */
[----:B------:R-:W-:-:S07]  /*76f0*/  LOP3.LUT R0, R5, R0, R6, 0xfe, !PT ;  /* 0x0000000005007212 */ /* 0x000fce00078efe06 */
.L_x_6709:
[----:B------:R-:W-:Y:S05]  /*7700*/  BSYNC B0 ;  /* 0x0000000000007941 */ /* 0x000fea0003800000 */
.L_x_6708:
[----:B------:R-:W-:-:S04]  /*7710*/  FSETP.NEU.FTZ.AND P0, PT, R0, RZ, PT ;  /* 0x000000ff0000720b */ /* 0x000fc80003f1d000 */
[----:B------:R-:W-:Y:S01]  /*7720*/  P2R R31, PR, RZ, 0x1 ;  /* 0x00000001ff1f7803 */ /* 0x000fe20000000000 */
[----:B------:R-:W-:Y:S08]  /*7730*/  BRA `(.L_x_6693) ;  /* 0x0000000400287947 */ /* 0x000ff00003800000 */
.L_x_6706:
        /* <DEDUP_REMOVED lines=21> */
.L_x_6715:
[----:B------:R-:W-:Y:S05]  /*7890*/  BSYNC B1 ;  /* 0x0000000000017941 */ /* 0x000fea0003800000 */
.L_x_6714:
[----:B------:R-:W-:Y:S01]  /*78a0*/  LEA R5, R0, 0x37800000, 0x17 ;  /* 0x3780000000057811 */ /* 0x000fe200078eb8ff */
[----:B------:R-:W-:-:S05]  /*78b0*/  IMAD.SHL.U32 R0, R3, 0x200000, RZ ;  /* 0x0020000003007824 */ /* 0x000fca00078e00ff */
[----:B------:R-:W-:-:S07]  /*78c0*/  LOP3.LUT R0, R5, R0, R6, 0xfe, !PT ;  /* 0x0000000005007212 */ /* 0x000fce00078efe06 */
.L_x_6713:
[----:B------:R-:W-:Y:S05]  /*78d0*/  BSYNC B0 ;  /* 0x0000000000007941 */ /* 0x000fea0003800000 */
.L_x_6712:
[----:B------:R-:W-:-:S04]  /*78e0*/  FSETP.NEU.FTZ.AND P0, PT, R0, RZ, PT ;  /* 0x000000ff0000720b */ /* 0x000fc80003f1d000 */
[----:B------:R-:W-:Y:S01]  /*78f0*/  P2R R31, PR, RZ, 0x1 ;  /* 0x00000001ff1f7803 */ /* 0x000fe20000000000 */
[----:B------:R-:W-:Y:S08]  /*7900*/  BRA `(.L_x_6693) ;  /* 0x0000000000b47947 */ /* 0x000ff00003800000 */
.L_x_6705:
        /* <DEDUP_REMOVED lines=14> */
.L_x_6719:
[----:B------:R-:W-:Y:S05]  /*79f0*/  BSYNC B0 ;  /* 0x0000000000007941 */ /* 0x000fea0003800000 */
.L_x_6718:
[----:B------:R-:W-:-:S04]  /*7a00*/  FSETP.NEU.FTZ.AND P0, PT, R0, RZ, PT ;  /* 0x000000ff0000720b */ /* 0x000fc80003f1d000 */
[----:B------:R-:W-:Y:S01]  /*7a10*/  P2R R31, PR, RZ, 0x1 ;  /* 0x00000001ff1f7803 */ /* 0x000fe20000000000 */
[----:B------:R-:W-:Y:S08]  /*7a20*/  BRA `(.L_x_6693) ;  /* 0x00000000006c7947 */ /* 0x000ff00003800000 */
.L_x_6692:
        /* <DEDUP_REMOVED lines=16> */
.L_x_6720:
[----:B------:R-:W-:-:S04]  /*7b30*/  PLOP3.LUT P0, PT, PT, PT, PT, 0x8, 0x0 ;  /* 0x000000000000781c */ /* 0x000fc80003f0e170 */
[----:B------:R-:W-:Y:S01]  /*7b40*/  P2R R31, PR, RZ, 0x1 ;  /* 0x00000001ff1f7803 */ /* 0x000fe20000000000 */
[----:B------:R-:W-:Y:S08]  /*7b50*/  BRA `(.L_x_6693) ;  /* 0x0000000000207947 */ /* 0x000ff00003800000 */
.L_x_6717:
[----:B------:R-:W4:Y:S02]  /*7b60*/  LDG.E.64 R4, desc[UR36][R4.64] ;  /* 0x0000002404047981 */ /* 0x000f24000c1e1b00 */
[----:B----4-:R-:W-:-:S04]  /*7b70*/  ISETP.NE.U32.AND P0, PT, R4, RZ, PT ;  /* 0x000000ff0400720c */ /* 0x010fc80003f05070 */
[----:B------:R-:W-:-:S04]  /*7b80*/  ISETP.NE.AND.EX P0, PT, R5, RZ, PT, P0 ;  /* 0x000000ff0500720c */ /* 0x000fc80003f05300 */
[----:B------:R-:W-:Y:S01]  /*7b90*/  P2R R31, PR, RZ, 0x1 ;  /* 0x00000001ff1f7803 */ /* 0x000fe20000000000 */
[----:B------:R-:W-:Y:S08]  /*7ba0*/  BRA `(.L_x_6693) ;  /* 0x00000000000c7947 */ /* 0x000ff00003800000 */
.L_x_6716:
[----:B------:R-:W4:Y:S02]  /*7bb0*/  LDG.E R4, desc[UR36][R4.64] ;  /* 0x0000002404047981 */ /* 0x000f24000c1e1900 */
[----:B----4-:R-:W-:-:S04]  /*7bc0*/  ISETP.NE.AND P0, PT, R4, RZ, PT ;  /* 0x000000ff0400720c */ /* 0x010fc80003f05270 */
[----:B------:R-:W-:-:S09]  /*7bd0*/  P2R R31, PR, RZ, 0x1 ;  /* 0x00000001ff1f7803 */ /* 0x000fd20000000000 */
.L_x_6693:
[----:B------:R-:W0:Y:S01]  /*7be0*/  LDC.U8 R6, c[0x0][0x24e] ;  /* 0x00009380ff067b82 */ /* 0x000e220000000000 */
[----:B------:R-:W-:Y:S02]  /*7bf0*/  ULDC UR4, c[0x0][0x258] ;  /* 0x0000960000047ab9 */ /* 0x000fe40000000800 */
        /* <DEDUP_REMOVED lines=18> */
.L_x_6724:
[----:B------:R0:W5:Y:S01]  /*7d20*/  LDG.E.U8 R36, desc[UR36][R4.64] ;  /* 0x0000002404247981 */ /* 0x000162000c1e1100 */
[----:B------:R-:W-:Y:S01]  /*7d30*/  IMAD.MOV.U32 R37, RZ, RZ, RZ ;  /* 0x000000ffff257224 */ /* 0x000fe200078e00ff */
[----:B------:R-:W-:Y:S06]  /*7d40*/  BRA `(.L_x_6726) ;  /* 0x0000000c00487947 */ /* 0x000fec0003800000 */
.L_x_6723:
        /* <DEDUP_REMOVED lines=8> */
.L_x_6728:
[----:B------:R-:W4:Y:S02]  /*7dd0*/  LDG.E R36, desc[UR36][R4.64] ;  /* 0x0000002404247981 */ /* 0x000f24000c1e1900 */
[----:B----4-:R-:W-:Y:S01]  /*7de0*/  SHF.R.S32.HI R37, RZ, 0x1f, R36 ;  /* 0x0000001fff257819 */ /* 0x010fe20000011424 */
[----:B------:R-:W-:Y:S06]  /*7df0*/  BRA `(.L_x_6726) ;  /* 0x0000000c001c7947 */ /* 0x000fec0003800000 */
.L_x_6727:
[----:B------:R-:W4:Y:S02]  /*7e00*/  LDG.E.S16 R36, desc[UR36][R4.64] ;  /* 0x0000002404247981 */ /* 0x000f24000c1e1700 */
[----:B----4-:R-:W-:Y:S01]  /*7e10*/  SHF.R.S32.HI R37, RZ, 0x1f, R36 ;  /* 0x0000001fff257819 */ /* 0x010fe20000011424 */
[----:B------:R-:W-:Y:S06]  /*7e20*/  BRA `(.L_x_6726) ;  /* 0x0000000c00107947 */ /* 0x000fec0003800000 */
.L_x_6722:
        /* <DEDUP_REMOVED lines=9> */
.L_x_6730:
[----:B------:R-:W4:Y:S02]  /*7ec0*/  LDG.E.U16 R4, desc[UR36][R4.64] ;  /* 0x0000002404047981 */ /* 0x000f24000c1e1500 */
[----:B----4-:R-:W-:-:S06]  /*7ed0*/  HADD2.F32 R36, -RZ, R4.H0_H0 ;  /* 0x20000004ff247230 */ /* 0x010fcc0000004100 */
[----:B------:R-:W0:Y:S01]  /*7ee0*/  F2I.S64.TRUNC R36, R36 ;  /* 0x0000002400247311 */ /* 0x000e22000020d900 */
[----:B------:R-:W-:Y:S05]  /*7ef0*/  BRA `(.L_x_6726) ;  /* 0x0000000800dc7947 */ /* 0x000fea0003800000 */
.L_x_6729:
        /* <DEDUP_REMOVED lines=9> */
.L_x_6732:
[----:B------:R-:W4:Y:S02]  /*7f90*/  LDG.E.U16 R4, desc[UR36][R4.64] ;  /* 0x0000002404047981 */ /* 0x000f24000c1e1500 */
[----:B----4-:R-:W-:-:S06]  /*7fa0*/  HADD2.F32 R36, -RZ, R4.H0_H0 ;  /* 0x20000004ff247230 */ /* 0x010fcc0000004100 */
[----:B------:R-:W0:Y:S01]  /*7fb0*/  F2I.S64.TRUNC R36, R36 ;  /* 0x0000002400247311 */ /* 0x000e22000020d900 */
[----:B------:R-:W-:Y:S05]  /*7fc0*/  BRA `(.L_x_6726) ;  /* 0x0000000800a87947 */ /* 0x000fea0003800000 */
.L_x_6731:
[----:B------:R-:W4:Y:S02]  /*7fd0*/  LDG.E.64 R4, desc[UR36][R4.64] ;  /* 0x0000002404047981 */ /* 0x000f24000c1e1b00 */
[----:B----4-:R0:W1:Y:S01]  /*7fe0*/  F2I.S64.F64.TRUNC R36, R4 ;  /* 0x0000000400247311 */ /* 0x010062000030d900 */
[----:B------:R-:W-:Y:S05]  /*7ff0*/  BRA `(.L_x_6726) ;  /* 0x00000008009c7947 */ /* 0x000fea0003800000 */
.L_x_6721:
        /* <DEDUP_REMOVED lines=13> */
.L_x_6735:
[----:B------:R-:W4:Y:S02]  /*80d0*/  LDG.E.64 R4, desc[UR36][R4.64] ;  /* 0x0000002404047981 */ /* 0x000f24000c1e1b00 */
[----:B----4-:R0:W1:Y:S01]  /*80e0*/  F2I.S64.F64.TRUNC R36, R4 ;  /* 0x0000000400247311 */ /* 0x010062000030d900 */
[----:B------:R-:W-:Y:S05]  /*80f0*/  BRA `(.L_x_6726) ;  /* 0x00000008005c7947 */ /* 0x000fea0003800000 */
.L_x_6734:
        /* <DEDUP_REMOVED lines=27> */
.L_x_6737:
        /* <DEDUP_REMOVED lines=14> */
.L_x_6736:
[----:B------:R-:W4:Y:S02]  /*8390*/  LDG.E.U16 R36, desc[UR36][R4.64] ;  /* 0x0000002404247981 */ /* 0x000f24000c1e1500 */
[----:B----4-:R-:W-:-:S06]  /*83a0*/  IMAD.U32 R36, R36, 0x10000, RZ ;  /* 0x0001000024247824 */ /* 0x010fcc00078e00ff */
[----:B------:R-:W0:Y:S01]  /*83b0*/  F2I.S64.TRUNC R36, R36 ;  /* 0x0000002400247311 */ /* 0x000e22000020d900 */
[----:B------:R-:W-:Y:S05]  /*83c0*/  BRA `(.L_x_6726) ;  /* 0x0000000400a87947 */ /* 0x000fea0003800000 */
.L_x_6733:
        /* <DEDUP_REMOVED lines=11> */
.L_x_6740:
        /* <DEDUP_REMOVED lines=21> */
.L_x_6744:
[----:B------:R-:W-:Y:S05]  /*85d0*/  BSYNC B1 ;  /* 0x0000000000017941 */ /* 0x000fea0003800000 */
.L_x_6743:
[----:B------:R-:W-:Y:S01]  /*85e0*/  IMAD.SHL.U32 R3, R3, 0x100000, RZ ;  /* 0x0010000003037824 */ /* 0x000fe200078e00ff */
[----:B------:R-:W-:-:S04]  /*85f0*/  LEA R5, R0, 0x3b800000, 0x17 ;  /* 0x3b80000000057811 */ /* 0x000fc800078eb8ff */
[----:B------:R-:W-:-:S07]  /*8600*/  LOP3.LUT R36, R5, R3, R36, 0xfe, !PT ;  /* 0x0000000305247212 */ /* 0x000fce00078efe24 */
.L_x_6742:
[----:B------:R-:W-:Y:S05]  /*8610*/  BSYNC B0 ;  /* 0x0000000000007941 */ /* 0x000fea0003800000 */
.L_x_6741:
[----:B------:R-:W4:Y:S01]  /*8620*/  F2I.S64.TRUNC R36, R36 ;  /* 0x0000002400247311 */ /* 0x000f22000020d900 */
[----:B------:R-:W-:Y:S05]  /*8630*/  BRA `(.L_x_6726) ;  /* 0x00000004000c7947 */ /* 0x000fea0003800000 */
.L_x_6739:
        /* <DEDUP_REMOVED lines=21> */
.L_x_6748:
[----:B------:R-:W-:Y:S05]  /*8790*/  BSYNC B1 ;  /* 0x0000000000017941 */ /* 0x000fea0003800000 */
.L_x_6747:
[----:B------:R-:W-:Y:S01]  /*87a0*/  IMAD.SHL.U32 R3, R3, 0x200000, RZ ;  /* 0x0020000003037824 */ /* 0x000fe200078e00ff */
[----:B------:R-:W-:-:S04]  /*87b0*/  LEA R5, R0, 0x37800000, 0x17 ;  /* 0x3780000000057811 */ /* 0x000fc800078eb8ff */
[----:B------:R-:W-:-:S07]  /*87c0*/  LOP3.LUT R36, R5, R3, R36, 0xfe, !PT ;  /* 0x0000000305247212 */ /* 0x000fce00078efe24 */
.L_x_6746:
[----:B------:R-:W-:Y:S05]  /*87d0*/  BSYNC B0 ;  /* 0x0000000000007941 */ /* 0x000fea0003800000 */
.L_x_6745:
[----:B------:R-:W0:Y:S01]  /*87e0*/  F2I.S64.TRUNC R36, R36 ;  /* 0x0000002400247311 */ /* 0x000e22000020d900 */
[----:B------:R-:W-:Y:S05]  /*87f0*/  BRA `(.L_x_6726) ;  /* 0x00000000009c7947 */ /* 0x000fea0003800000 */
.L_x_6738:
        /* <DEDUP_REMOVED lines=14> */
.L_x_6752:
[----:B------:R-:W-:Y:S05]  /*88e0*/  BSYNC B0 ;  /* 0x0000000000007941 */ /* 0x000fea0003800000 */
.L_x_6751:
[----:B------:R-:W0:Y:S01]  /*88f0*/  F2I.S64.TRUNC R36, R36 ;  /* 0x0000002400247311 */ /* 0x000e22000020d900 */
[----:B------:R-:W-:Y:S05]  /*8900*/  BRA `(.L_x_6726) ;  /* 0x0000000000587947 */ /* 0x000fea0003800000 */
.L_x_6725:
        /* <DEDUP_REMOVED lines=16> */
.L_x_6753:
[----:B------:R-:W-:Y:S01]  /*8a10*/  CS2R R36, SRZ ;  /* 0x0000000000247805 */ /* 0x000fe2000001ff00 */
[----:B------:R-:W-:Y:S06]  /*8a20*/  BRA `(.L_x_6726) ;  /* 0x0000000000107947 */ /* 0x000fec0003800000 */
.L_x_6750:
[----:B------:R0:W5:Y:S01]  /*8a30*/  LDG.E.64 R36, desc[UR36][R4.64] ;  /* 0x0000002404247981 */ /* 0x000162000c1e1b00 */
[----:B------:R-:W-:Y:S05]  /*8a40*/  BRA `(.L_x_6726) ;  /* 0x0000000000087947 */ /* 0x000fea0003800000 */
.L_x_6749:
[----:B------:R0:W5:Y:S01]  /*8a50*/  LDG.E R36, desc[UR36][R4.64] ;  /* 0x0000002404247981 */ /* 0x000162000c1e1900 */
[----:B------:R-:W-:-:S07]  /*8a60*/  IMAD.MOV.U32 R37, RZ, RZ, RZ ;  /* 0x000000ffff257224 */ /* 0x000fce00078e00ff */
.L_x_6726:
[----:B------:R-:W-:Y:S01]  /*8a70*/  ISETP.NE.AND P0, PT, R31, RZ, PT ;  /* 0x000000ff1f00720c */ /* 0x000fe20003f05270 */
[----:B------:R-:W-:-:S03]  /*8a80*/  VIADD R25, R25, 0x80 ;  /* 0x0000008019197836 */ /* 0x000fc60000000000 */
[----:B------:R-:W-:-:S09]  /*8a90*/  SEL R30, RZ, 0x1, !P0 ;  /* 0x00000001ff1e7807 */ /* 0x000fd20004000000 */
.L_x_6659:
[----:B------:R-:W-:Y:S05]  /*8aa0*/  BSYNC B7 ;  /* 0x0000000000077941 */ /* 0x000fea0003800000 */
.L_x_6658:
[----:B------:R-:W-:Y:S01]  /*8ab0*/  ISETP.GE.AND P0, PT, R25, R16, PT ;  /* 0x000000101900720c */ /* 0x000fe20003f06270 */
[----:B------:R-:W-:-:S12]  /*8ac0*/  BSSY B7, `(.L_x_6754) ;  /* 0x00002c3000077945 */ /* 0x000fd80003800000 */
[----:B------:R-:W-:Y:S05]  /*8ad0*/  @P0 BRA `(.L_x_6755) ;  /* 0x0000002c00040947 */ /* 0x000fea0003800000 */
[----:B012---:R-:W0:Y:S01]  /*8ae0*/  LDC.64 R4, c[0x0][0x230] ;  /* 0x00008c00ff047b82 */ /* 0x007e220000000a00 */
        /* <DEDUP_REMOVED lines=20> */
.L_x_6760:
[----:B------:R-:W2:Y:S02]  /*8c30*/  LDG.E.U8 R4, desc[UR36][R4.64] ;  /* 0x0000002404047981 */ /* 0x000ea4000c1e1100 */
[----:B--2---:R-:W-:Y:S01]  /*8c40*/  I2FP.F32.U32 R24, R4 ;  /* 0x0000000400187245 */ /* 0x004fe20000201000 */
[----:B------:R-:W-:Y:S06]  /*8c50*/  BRA `(.L_x_6762) ;  /* 0x0000000c002c7947 */ /* 0x000fec0003800000 */
.L_x_6759:
[----:B------:R-:W-:-:S13]  /*8c60*/  ISETP.NE.AND P0, PT, R0, 0x2, PT ;  /* 0x000000020000780c */ /* 0x000fda0003f05270 */
[----:B------:R-:W-:Y:S05]  /*8c70*/  @!P0 BRA `(.L_x_6763) ;  /* 0x0000000000288947 */ /* 0x000fea0003800000 */
[----:B------:R-:W-:-:S13]  /*8c80*/  ISETP.NE.AND P0, PT, R0, 0x3, PT ;  /* 0x000000030000780c */ /* 0x000fda0003f05270 */
[----:B------:R-:W-:Y:S05]  /*8c90*/  @!P0 BRA `(.L_x_6764) ;  /* 0x0000000000148947 */ /* 0x000fea0003800000 */
[----:B------:R-:W-:-:S13]  /*8ca0*/  ISETP.NE.AND P0, PT, R0, 0x4, PT ;  /* 0x000000040000780c */ /* 0x000fda0003f05270 */
[----:B------:R-:W-:Y:S05]  /*8cb0*/  @P0 BRA `(.L_x_6761) ;  /* 0x0000000800b80947 */ /* 0x000fea0003800000 */
[----:B------:R-:W2:Y:S02]  /*8cc0*/  LDG.E.64 R4, desc[UR36][R4.64] ;  /* 0x0000002404047981 */ /* 0x000ea4000c1e1b00 */
[----:B--2---:R0:W1:Y:S01]  /*8cd0*/  I2F.S64 R24, R4 ;  /* 0x0000000400187312 */ /* 0x0040620000301400 */
[----:B------:R-:W-:Y:S05]  /*8ce0*/  BRA `(.L_x_6762) ;  /* 0x0000000c00087947 */ /* 0x000fea0003800000 */
.L_x_6764:
[----:B------:R-:W2:Y:S02]  /*8cf0*/  LDG.E R4, desc[UR36][R4.64] ;  /* 0x0000002404047981 */ /* 0x000ea4000c1e1900 */
[----:B--2---:R-:W-:Y:S01]  /*8d00*/  I2FP.F32.S32 R24, R4 ;  /* 0x0000000400187245 */ /* 0x004fe20000201400 */
[----:B------:R-:W-:Y:S06]  /*8d10*/  BRA `(.L_x_6762) ;  /* 0x0000000800fc7947 */ /* 0x000fec0003800000 */
.L_x_6763:
[----:B------:R-:W2:Y:S02]  /*8d20*/  LDG.E.U16 R4, desc[UR36][R4.64] ;  /* 0x0000002404047981 */ /* 0x000ea4000c1e1500 */
[----:B--2---:R2:W0:Y:S01]  /*8d30*/  I2F.S16 R24, R4 ;  /* 0x0000000400187306 */ /* 0x0044220000101400 */
[----:B------:R-:W-:Y:S05]  /*8d40*/  BRA `(.L_x_6762) ;  /* 0x0000000800f07947 */ /* 0x000fea0003800000 */
.L_x_6758:
        /* <DEDUP_REMOVED lines=8> */
.L_x_6766:
[----:B------:R-:W2:Y:S02]  /*8dd0*/  LDG.E.U16 R4, desc[UR36][R4.64] ;  /* 0x0000002404047981 */ /* 0x000ea4000c1e1500 */
[----:B--2---:R-:W-:Y:S01]  /*8de0*/  HADD2.F32 R24, -RZ, R4.H0_H0 ;  /* 0x20000004ff187230 */ /* 0x004fe20000004100 */
[----:B------:R-:W-:Y:S06]  /*8df0*/  BRA `(.L_x_6762) ;  /* 0x0000000800c47947 */ /* 0x000fec0003800000 */
.L_x_6765:
        /* <DEDUP_REMOVED lines=8> */
.L_x_6768:
[----:B------:R-:W2:Y:S02]  /*8e80*/  LDG.E.U16 R4, desc[UR36][R4.64] ;  /* 0x0000002404047981 */ /* 0x000ea4000c1e1500 */
[----:B--2---:R-:W-:Y:S01]  /*8e90*/  HADD2.F32 R24, -RZ, R4.H0_H0 ;  /* 0x20000004ff187230 */ /* 0x004fe20000004100 */
[----:B------:R-:W-:Y:S06]  /*8ea0*/  BRA `(.L_x_6762) ;  /* 0x0000000800987947 */ /* 0x000fec0003800000 */
.L_x_6767:
[----:B------:R-:W2:Y:S01]  /*8eb0*/  LDG.E.64 R4, desc[UR36][R4.64] ;  /* 0x0000002404047981 */ /* 0x000ea2000c1e1b00 */
[----:B------:R-:W-:Y:S01]  /*8ec0*/  UMOV UR4, 0xf0000000 ;  /* 0xf000000000047882 */ /* 0x000fe20000000000 */
[----:B------:R-:W-:Y:S01]  /*8ed0*/  UMOV UR5, 0x380fffff ;  /* 0x380fffff00057882 */ /* 0x000fe20000000000 */
[----:B--2---:R-:W0:Y:S01]  /*8ee0*/  F2F.F32.F64 R24, R4 ;  /* 0x0000000400187310 */ /* 0x004e220000301000 */
[----:B------:R-:W-:-:S14]  /*8ef0*/  DSETP.GEU.AND P0, PT, |R4|, UR4, PT ;  /* 0x0000000404007e2a */ /* 0x000fdc000bf0e200 */
[----:B0-----:R-:W-:Y:S01]  /*8f00*/  @!P0 FMUL R24, R24, 1.175494350822287508e-38 ;  /* 0x0080000018188820 */ /* 0x001fe20000400000 */
[----:B------:R-:W-:Y:S06]  /*8f10*/  BRA `(.L_x_6762) ;  /* 0x00000008007c7947 */ /* 0x000fec0003800000 */
.L_x_6757:
        /* <DEDUP_REMOVED lines=12> */
.L_x_6771:
[----:B------:R-:W2:Y:S01]  /*8fe0*/  LDG.E.64 R4, desc[UR36][R4.64] ;  /* 0x0000002404047981 */ /* 0x000ea2000c1e1b00 */
[----:B------:R-:W-:Y:S01]  /*8ff0*/  UMOV UR4, 0xf0000000 ;  /* 0xf000000000047882 */ /* 0x000fe20000000000 */
[----:B------:R-:W-:Y:S01]  /*9000*/  UMOV UR5, 0x380fffff ;  /* 0x380fffff00057882 */ /* 0x000fe20000000000 */
[----:B--2---:R-:W0:Y:S01]  /*9010*/  F2F.F32.F64 R24, R4 ;  /* 0x0000000400187310 */ /* 0x004e220000301000 */
[----:B------:R-:W-:-:S14]  /*9020*/  DSETP.GEU.AND P0, PT, |R4|, UR4, PT ;  /* 0x0000000404007e2a */ /* 0x000fdc000bf0e200 */
[----:B0-----:R-:W-:Y:S01]  /*9030*/  @!P0 FMUL R24, R24, 1.175494350822287508e-38 ;  /* 0x0080000018188820 */ /* 0x001fe20000400000 */
[----:B------:R-:W-:Y:S06]  /*9040*/  BRA `(.L_x_6762) ;  /* 0x0000000800307947 */ /* 0x000fec0003800000 */
.L_x_6770:
        /* <DEDUP_REMOVED lines=26> */
.L_x_6773:
        /* <DEDUP_REMOVED lines=13> */
.L_x_6772:
[----:B------:R-:W2:Y:S02]  /*92c0*/  LDG.E.U16 R4, desc[UR36][R4.64] ;  /* 0x0000002404047981 */ /* 0x000ea4000c1e1500 */
[----:B--2---:R-:W-:Y:S01]  /*92d0*/  IMAD.U32 R24, R4, 0x10000, RZ ;  /* 0x0001000004187824 */ /* 0x004fe200078e00ff */
[----:B------:R-:W-:Y:S06]  /*92e0*/  BRA `(.L_x_6762) ;  /* 0x0000000400887947 */ /* 0x000fec0003800000 */
.L_x_6769:
        /* <DEDUP_REMOVED lines=11> */
.L_x_6776:
        /* <DEDUP_REMOVED lines=20> */
.L_x_6778:
[----:B------:R-:W-:Y:S05]  /*94e0*/  BSYNC B0 ;  /* 0x0000000000007941 */ /* 0x000fea0003800000 */
.L_x_6777:
[----:B------:R-:W-:Y:S01]  /*94f0*/  IMAD.SHL.U32 R3, R3, 0x100000, RZ ;  /* 0x0010000003037824 */ /* 0x000fe200078e00ff */
[----:B------:R-:W-:-:S04]  /*9500*/  LEA R5, R0, 0x3b800000, 0x17 ;  /* 0x3b80000000057811 */ /* 0x000fc800078eb8ff */
[----:B------:R-:W-:Y:S01]  /*9510*/  LOP3.LUT R24, R5, R3, R24, 0xfe, !PT ;  /* 0x0000000305187212 */ /* 0x000fe200078efe18 */
[----:B------:R-:W-:Y:S06]  /*9520*/  BRA `(.L_x_6762) ;  /* 0x0000000000f87947 */ /* 0x000fec0003800000 */
.L_x_6775:
        /* <DEDUP_REMOVED lines=20> */
.L_x_6780:
[----:B------:R-:W-:Y:S05]  /*9670*/  BSYNC B0 ;  /* 0x0000000000007941 */ /* 0x000fea0003800000 */
.L_x_6779:
[----:B------:R-:W-:Y:S01]  /*9680*/  IMAD.SHL.U32 R3, R3, 0x200000, RZ ;  /* 0x0020000003037824 */ /* 0x000fe200078e00ff */
[----:B------:R-:W-:-:S04]  /*9690*/  LEA R5, R0, 0x37800000, 0x17 ;  /* 0x3780000000057811 */ /* 0x000fc800078eb8ff */
[----:B------:R-:W-:Y:S01]  /*96a0*/  LOP3.LUT R24, R5, R3, R24, 0xfe, !PT ;  /* 0x0000000305187212 */ /* 0x000fe200078efe18 */
[----:B------:R-:W-:Y:S06]  /*96b0*/  BRA `(.L_x_6762) ;  /* 0x0000000000947947 */ /* 0x000fec0003800000 */
.L_x_6774:
        /* <DEDUP_REMOVED lines=14> */
.L_x_6761:
        /* <DEDUP_REMOVED lines=16> */
.L_x_6783:
[----:B------:R-:W-:Y:S01]  /*98a0*/  IMAD.MOV.U32 R24, RZ, RZ, RZ ;  /* 0x000000ffff187224 */ /* 0x000fe200078e00ff */
[----:B------:R-:W-:Y:S06]  /*98b0*/  BRA `(.L_x_6762) ;  /* 0x0000000000147947 */ /* 0x000fec0003800000 */
.L_x_6782:
[----:B------:R-:W2:Y:S02]  /*98c0*/  LDG.E.64 R4, desc[UR36][R4.64] ;  /* 0x0000002404047981 */ /* 0x000ea4000c1e1b00 */
[----:B--2---:R0:W1:Y:S01]  /*98d0*/  I2F.U64 R24, R4 ;  /* 0x0000000400187312 */ /* 0x0040620000301000 */
[----:B------:R-:W-:Y:S05]  /*98e0*/  BRA `(.L_x_6762) ;  /* 0x0000000000087947 */ /* 0x000fea0003800000 */
.L_x_6781:
[----:B------:R-:W2:Y:S02]  /*98f0*/  LDG.E R4, desc[UR36][R4.64] ;  /* 0x0000002404047981 */ /* 0x000ea4000c1e1900 */
[----:B--2---:R-:W-:-:S07]  /*9900*/  I2FP.F32.U32 R24, R4 ;  /* 0x0000000400187245 */ /* 0x004fce0000201000 */
.L_x_6762:
[----:B------:R-:W-:Y:S05]  /*9910*/  BSYNC B6 ;  /* 0x0000000000067941 */ /* 0x000fea0003800000 */
.L_x_6756:
[----:B------:R-:W3:Y:S01]  /*9920*/  LDC.U8 R6, c[0x0][0x24d] ;  /* 0x00009340ff067b82 */ /* 0x000ee20000000000 */
[----:B------:R-:W-:Y:S02]  /*9930*/  ULDC UR4, c[0x0][0x254] ;  /* 0x0000950000047ab9 */ /* 0x000fe40000000800 */
[----:B------:R-:W-:-:S05]  /*9940*/  IMAD R3, R25, UR4, RZ ;  /* 0x0000000419037c24 */ /* 0x000fca000f8e02ff */
[----:B012---:R-:W0:Y:S01]  /*9950*/  LDC.64 R4, c[0x0][0x238] ;  /* 0x00008e00ff047b82 */ /* 0x007e220000000a00 */
[----:B---3--:R-:W-:-:S04]  /*9960*/  PRMT R0, R6, 0x9910, RZ ;  /* 0x0000991006007816 */ /* 0x008fc800000000ff */
        /* <DEDUP_REMOVED lines=15> */
.L_x_6787:
[----:B------:R-:W2:Y:S02]  /*9a60*/  LDG.E.U8 R4, desc[UR36][R4.64] ;  /* 0x0000002404047981 */ /* 0x000ea4000c1e1100 */
[----:B--2---:R-:W-:Y:S01]  /*9a70*/  ISETP.NE.AND P0, PT, R4, RZ, PT ;  /* 0x000000ff0400720c */ /* 0x004fe20003f05270 */
[----:B------:R-:W-:-:S12]  /*9a80*/  BRA `(.L_x_6789) ;  /* 0x0000000c00747947 */ /* 0x000fd80003800000 */
.L_x_6786:
        /* <DEDUP_REMOVED lines=10> */
.L_x_6791:
[----:B------:R-:W2:Y:S02]  /*9b30*/  LDG.E R4, desc[UR36][R4.64] ;  /* 0x0000002404047981 */ /* 0x000ea4000c1e1900 */
[----:B--2---:R-:W-:Y:S01]  /*9b40*/  ISETP.NE.AND P0, PT, R4, RZ, PT ;  /* 0x000000ff0400720c */ /* 0x004fe20003f05270 */
[----:B------:R-:W-:-:S12]  /*9b50*/  BRA `(.L_x_6789) ;  /* 0x0000000c00407947 */ /* 0x000fd80003800000 */
.L_x_6790:
[----:B------:R-:W2:Y:S02]  /*9b60*/  LDG.E.U16 R4, desc[UR36][R4.64] ;  /* 0x0000002404047981 */ /* 0x000ea4000c1e1500 */
[----:B--2---:R-:W-:Y:S01]  /*9b70*/  ISETP.NE.AND P0, PT, R4, RZ, PT ;  /* 0x000000ff0400720c */ /* 0x004fe20003f05270 */
[----:B------:R-:W-:-:S12]  /*9b80*/  BRA `(.L_x_6789) ;  /* 0x0000000c00347947 */ /* 0x000fd80003800000 */
.L_x_6785:
        /* <DEDUP_REMOVED lines=9> */
.L_x_6793:
[----:B------:R-:W2:Y:S02]  /*9c20*/  LDG.E.U16 R0, desc[UR36][R4.64] ;  /* 0x0000002404007981 */ /* 0x000ea4000c1e1500 */
[----:B--2---:R-:W-:-:S05]  /*9c30*/  HADD2.F32 R0, -RZ, R0.H0_H0 ;  /* 0x20000000ff007230 */ /* 0x004fca0000004100 */
[----:B------:R-:W-:Y:S01]  /*9c40*/  FSETP.NEU.FTZ.AND P0, PT, R0, RZ, PT ;  /* 0x000000ff0000720b */ /* 0x000fe20003f1d000 */
[----:B------:R-:W-:-:S12]  /*9c50*/  BRA `(.L_x_6789) ;  /* 0x0000000c00007947 */ /* 0x000fd80003800000 */
.L_x_6792:
        /* <DEDUP_REMOVED lines=11> */
.L_x_6795:
        /* <DEDUP_REMOVED lines=10> */
.L_x_6794:
[----:B------:R-:W2:Y:S02]  /*9db0*/  LDG.E.64 R4, desc[UR36][R4.64] ;  /* 0x0000002404047981 */ /* 0x000ea4000c1e1b00 */
[----:B--2---:R-:W-:Y:S01]  /*9dc0*/  DSETP.NEU.AND P0, PT, R4, RZ, PT ;  /* 0x000000ff0400722a */ /* 0x004fe20003f0d000 */
[----:B------:R-:W-:-:S13]  /*9dd0*/  BRA `(.L_x_6789) ;  /* 0x0000000800a07947 */ /* 0x000fda0003800000 */
.L_x_6784:
        /* <DEDUP_REMOVED lines=11> */
.L_x_6798:
[----:B------:R-:W2:Y:S02]  /*9e90*/  LDG.E.128 R4, desc[UR36][R4.64] ;  /* 0x0000002404047981 */ /* 0x000ea4000c1e1d00 */
[----:B--2---:R-:W-:-:S06]  /*9ea0*/  DSETP.NEU.AND P0, PT, R6, RZ, PT ;  /* 0x000000ff0600722a */ /* 0x004fcc0003f0d000 */
[----:B------:R-:W-:Y:S01]  /*9eb0*/  DSETP.NEU.OR P0, PT, R4, RZ, P0 ;  /* 0x000000ff0400722a */ /* 0x000fe2000070d400 */
[----:B------:R-:W-:-:S13]  /*9ec0*/  BRA `(.L_x_6789) ;  /* 0x0000000800647947 */ /* 0x000fda0003800000 */
.L_x_6797:
        /* <DEDUP_REMOVED lines=27> */
.L_x_6800:
        /* <DEDUP_REMOVED lines=14> */
.L_x_6799:
[----:B------:R-:W2:Y:S02]  /*a160*/  LDG.E.U16 R0, desc[UR36][R4.64] ;  /* 0x0000002404007981 */ /* 0x000ea4000c1e1500 */
[----:B--2---:R-:W-:-:S05]  /*a170*/  IMAD.U32 R0, R0, 0x10000, RZ ;  /* 0x0001000000007824 */ /* 0x004fca00078e00ff */
[----:B------:R-:W-:Y:S01]  /*a180*/  FSETP.NEU.FTZ.AND P0, PT, R0, RZ, PT ;  /* 0x000000ff0000720b */ /* 0x000fe20003f1d000 */
[----:B------:R-:W-:-:S12]  /*a190*/  BRA `(.L_x_6789) ;  /* 0x0000000400b07947 */ /* 0x000fd80003800000 */
.L_x_6796:
        /* <DEDUP_REMOVED lines=11> */
.L_x_6803:
        /* <DEDUP_REMOVED lines=21> */
.L_x_6807:
[----:B------:R-:W-:Y:S05]  /*a3a0*/  BSYNC B1 ;  /* 0x0000000000017941 */ /* 0x000fea0003800000 */
.L_x_6806:
[----:B------:R-:W-:Y:S01]  /*a3b0*/  LEA R5, R0, 0x3b800000, 0x17 ;  /* 0x3b80000000057811 */ /* 0x000fe200078eb8ff */
[----:B------:R-:W-:-:S05]  /*a3c0*/  IMAD.SHL.U32 R0, R3, 0x100000, RZ ;  /* 0x0010000003007824 */ /* 0x000fca00078e00ff */
[----:B------:R-:W-:-:S07]  /*a3d0*/  LOP3.LUT R0, R5, R0, R6, 0xfe, !PT ;  /* 0x0000000005007212 */ /* 0x000fce00078efe06 */
.L_x_6805:
[----:B------:R-:W-:Y:S05]  /*a3e0*/  BSYNC B0 ;  /* 0x0000000000007941 */ /* 0x000fea0003800000 */
.L_x_6804:
[----:B------:R-:W-:Y:S01]  /*a3f0*/  FSETP.NEU.FTZ.AND P0, PT, R0, RZ, PT ;  /* 0x000000ff0000720b */ /* 0x000fe20003f1d000 */
[----:B------:R-:W-:-:S12]  /*a400*/  BRA `(.L_x_6789) ;  /* 0x0000000400147947 */ /* 0x000fd80003800000 */
.L_x_6802:
        /* <DEDUP_REMOVED lines=21> */
.L_x_6811:
[----:B------:R-:W-:Y:S05]  /*a560*/  BSYNC B1 ;  /* 0x0000000000017941 */ /* 0x000fea0003800000 */
.L_x_6810:
[----:B------:R-:W-:Y:S01]  /*a570*/  LEA R5, R0, 0x37800000, 0x17 ;  /* 0x3780000000057811 */ /* 0x000fe200078eb8ff */
[----:B------:R-:W-:-:S05]  /*a580*/  IMAD.SHL.U32 R0, R3, 0x200000, RZ ;  /* 0x0020000003007824 */ /* 0x000fca00078e00ff */
[----:B------:R-:W-:-:S07]  /*a590*/  LOP3.LUT R0, R5, R0, R6, 0xfe, !PT ;  /* 0x0000000005007212 */ /* 0x000fce00078efe06 */
.L_x_6809:
[----:B------:R-:W-:Y:S05]  /*a5a0*/  BSYNC B0 ;  /* 0x0000000000007941 */ /* 0x000fea0003800000 */
.L_x_6808:
[----:B------:R-:W-:Y:S01]  /*a5b0*/  FSETP.NEU.FTZ.AND P0, PT, R0, RZ, PT ;  /* 0x000000ff0000720b */ /* 0x000fe20003f1d000 */
[----:B------:R-:W-:-:S12]  /*a5c0*/  BRA `(.L_x_6789) ;  /* 0x0000000000a47947 */ /* 0x000fd80003800000 */
.L_x_6801:
        /* <DEDUP_REMOVED lines=14> */
.L_x_6815:
[----:B------:R-:W-:Y:S05]  /*a6b0*/  BSYNC B0 ;  /* 0x0000000000007941 */ /* 0x000fea0003800000 */
.L_x_6814:
[----:B------:R-:W-:Y:S01]  /*a6c0*/  FSETP.NEU.FTZ.AND P0, PT, R0, RZ, PT ;  /* 0x000000ff0000720b */ /* 0x000fe20003f1d000 */
[----:B------:R-:W-:-:S12]  /*a6d0*/  BRA `(.L_x_6789) ;  /* 0x0000000000607947 */ /* 0x000fd80003800000 */
.L_x_6788:
        /* <DEDUP_REMOVED lines=16> */
.L_x_6816:
[----:B------:R-:W-:Y:S01]  /*a7e0*/  PLOP3.LUT P0, PT, PT, PT, PT, 0x8, 0x0 ;  /* 0x000000000000781c */ /* 0x000fe20003f0e170 */
[----:B------:R-:W-:-:S12]  /*a7f0*/  BRA `(.L_x_6789) ;  /* 0x0000000000187947 */ /* 0x000fd80003800000 */
.L_x_6813:
[----:B------:R-:W2:Y:S02]  /*a800*/  LDG.E.64 R4, desc[UR36][R4.64] ;  /* 0x0000002404047981 */ /* 0x000ea4000c1e1b00 */
[----:B--2---:R-:W-:-:S04]  /*a810*/  ISETP.NE.U32.AND P0, PT, R4, RZ, PT ;  /* 0x000000ff0400720c */ /* 0x004fc80003f05070 */
[----:B------:R-:W-:Y:S01]  /*a820*/  ISETP.NE.AND.EX P0, PT, R5, RZ, PT, P0 ;  /* 0x000000ff0500720c */ /* 0x000fe20003f05300 */
[----:B------:R-:W-:-:S12]  /*a830*/  BRA `(.L_x_6789) ;  /* 0x0000000000087947 */ /* 0x000fd80003800000 */
.L_x_6812:
[----:B------:R-:W2:Y:S02]  /*a840*/  LDG.E R4, desc[UR36][R4.64] ;  /* 0x0000002404047981 */ /* 0x000ea4000c1e1900 */
[----:B--2---:R-:W-:-:S13]  /*a850*/  ISETP.NE.AND P0, PT, R4, RZ, PT ;  /* 0x000000ff0400720c */ /* 0x004fda0003f05270 */
.L_x_6789:
        /* <DEDUP_REMOVED lines=21> */
.L_x_6820:
[----:B------:R0:W5:Y:S01]  /*a9b0*/  LDG.E.U8 R34, desc[UR36][R4.64] ;  /* 0x0000002404227981 */ /* 0x000162000c1e1100 */
[----:B------:R-:W-:Y:S01]  /*a9c0*/  IMAD.MOV.U32 R35, RZ, RZ, RZ ;  /* 0x000000ffff237224 */ /* 0x000fe200078e00ff */
[----:B------:R-:W-:Y:S06]  /*a9d0*/  BRA `(.L_x_6755) ;  /* 0x0000000c00447947 */ /* 0x000fec0003800000 */
.L_x_6819:
        /* <DEDUP_REMOVED lines=8> */
.L_x_6823:
[----:B------:R-:W2:Y:S02]  /*aa60*/  LDG.E R34, desc[UR36][R4.64] ;  /* 0x0000002404227981 */ /* 0x000ea4000c1e1900 */
[----:B--2---:R-:W-:Y:S01]  /*aa70*/  SHF.R.S32.HI R35, RZ, 0x1f, R34 ;  /* 0x0000001fff237819 */ /* 0x004fe20000011422 */
[----:B------:R-:W-:Y:S06]  /*aa80*/  BRA `(.L_x_6755) ;  /* 0x0000000c00187947 */ /* 0x000fec0003800000 */
.L_x_6822:
[----:B------:R-:W2:Y:S02]  /*aa90*/  LDG.E.S16 R34, desc[UR36][R4.64] ;  /* 0x0000002404227981 */ /* 0x000ea4000c1e1700 */
[----:B--2---:R-:W-:Y:S01]  /*aaa0*/  SHF.R.S32.HI R35, RZ, 0x1f, R34 ;  /* 0x0000001fff237819 */ /* 0x004fe20000011422 */
[----:B------:R-:W-:Y:S06]  /*aab0*/  BRA `(.L_x_6755) ;  /* 0x0000000c000c7947 */ /* 0x000fec0003800000 */
.L_x_6818:
[----:B------:R-:W-:-:S13]  /*aac0*/  ISETP.GT.AND P0, PT, R0, 0x6, PT ;  /* 0x000000060000780c */ /* 0x000fda0003f04270 */
[----:B------:R-:W-:Y:S05]  /*aad0*/  @P0 BRA `(.L_x_6824) ;  /* 0x00000000002c0947 */ /* 0x000fea0003800000 */
[----:B------:R-:W-:-:S13]  /*aae0*/  ISETP.NE.AND P0, PT, R0, 0x5, PT ;  /* 0x000000050000780c */ /* 0x000fda0003f05270 */
[----:B------:R-:W-:Y:S05]  /*aaf0*/  @!P0 BRA `(.L_x_6825) ;  /* 0x0000000000148947 */ /* 0x000fea0003800000 */
[----:B------:R-:W-:-:S13]  /*ab00*/  ISETP.NE.AND P0, PT, R0, 0x6, PT ;  /* 0x000000060000780c */ /* 0x000fda0003f05270 */
[----:B------:R-:W-:Y:S05]  /*ab10*/  @P0 BRA `(.L_x_6821) ;  /* 0x0000000800a00947 */ /* 0x000fea0003800000 */
[----:B------:R-:W2:Y:S02]  /*ab20*/  LDG.E R4, desc[UR36][R4.64] ;  /* 0x0000002404047981 */ /* 0x000ea4000c1e1900 */
[----:B--2---:R0:W1:Y:S01]  /*ab30*/  F2I.S64.TRUNC R34, R4 ;  /* 0x0000000400227311 */ /* 0x004062000020d900 */
[----:B------:R-:W-:Y:S05]  /*ab40*/  BRA `(.L_x_6755) ;  /* 0x0000000800e87947 */ /* 0x000fea0003800000 */
.L_x_6825:
[----:B------:R-:W2:Y:S02]  /*ab50*/  LDG.E.U16 R4, desc[UR36][R4.64] ;  /* 0x0000002404047981 */ /* 0x000ea4000c1e1500 */
[----:B--2---:R-:W-:-:S06]  /*ab60*/  HADD2.F32 R34, -RZ, R4.H0_H0 ;  /* 0x20000004ff227230 */ /* 0x004fcc0000004100 */
[----:B------:R-:W0:Y:S01]  /*ab70*/  F2I.S64.TRUNC R34, R34 ;  /* 0x0000002200227311 */ /* 0x000e22000020d900 */
[----:B------:R-:W-:Y:S05]  /*ab80*/  BRA `(.L_x_6755) ;  /* 0x0000000800d87947 */ /* 0x000fea0003800000 */
.L_x_6824:
        /* <DEDUP_REMOVED lines=9> */
.L_x_6827:
[----:B------:R-:W2:Y:S02]  /*ac20*/  LDG.E.U16 R4, desc[UR36][R4.64] ;  /* 0x0000002404047981 */ /* 0x000ea4000c1e1500 */
[----:B--2---:R-:W-:-:S06]  /*ac30*/  HADD2.F32 R34, -RZ, R4.H0_H0 ;  /* 0x20000004ff227230 */ /* 0x004fcc0000004100 */
[----:B------:R-:W0:Y:S01]  /*ac40*/  F2I.S64.TRUNC R34, R34 ;  /* 0x0000002200227311 */ /* 0x000e22000020d900 */
[----:B------:R-:W-:Y:S05]  /*ac50*/  BRA `(.L_x_6755) ;  /* 0x0000000800a47947 */ /* 0x000fea0003800000 */
.L_x_6826:
[----:B------:R-:W2:Y:S02]  /*ac60*/  LDG.E.64 R4, desc[UR36][R4.64] ;  /* 0x0000002404047981 */ /* 0x000ea4000c1e1b00 */
[----:B--2---:R0:W1:Y:S01]  /*ac70*/  F2I.S64.F64.TRUNC R34, R4 ;  /* 0x0000000400227311 */ /* 0x004062000030d900 */
[----:B------:R-:W-:Y:S05]  /*ac80*/  BRA `(.L_x_6755) ;  /* 0x0000000800987947 */ /* 0x000fea0003800000 */
.L_x_6817:
        /* <DEDUP_REMOVED lines=13> */
.L_x_6830:
[----:B------:R-:W2:Y:S02]  /*ad60*/  LDG.E.64 R4, desc[UR36][R4.64] ;  /* 0x0000002404047981 */ /* 0x000ea4000c1e1b00 */
[----:B--2---:R0:W1:Y:S01]  /*ad70*/  F2I.S64.F64.TRUNC R34, R4 ;  /* 0x0000000400227311 */ /* 0x004062000030d900 */
[----:B------:R-:W-:Y:S05]  /*ad80*/  BRA `(.L_x_6755) ;  /* 0x0000000800587947 */ /* 0x000fea0003800000 */
.L_x_6829:
        /* <DEDUP_REMOVED lines=27> */
.L_x_6832:
        /* <DEDUP_REMOVED lines=14> */
.L_x_6831:
[----:B------:R-:W2:Y:S02]  /*b020*/  LDG.E.U16 R34, desc[UR36][R4.64] ;  /* 0x0000002404227981 */ /* 0x000ea4000c1e1500 */
[----:B--2---:R-:W-:-:S06]  /*b030*/  IMAD.U32 R34, R34, 0x10000, RZ ;  /* 0x0001000022227824 */ /* 0x004fcc00078e00ff */
[----:B------:R-:W0:Y:S01]  /*b040*/  F2I.S64.TRUNC R34, R34 ;  /* 0x0000002200227311 */ /* 0x000e22000020d900 */
[----:B------:R-:W-:Y:S05]  /*b050*/  BRA `(.L_x_6755) ;  /* 0x0000000400a47947 */ /* 0x000fea0003800000 */
.L_x_6828:
        /* <DEDUP_REMOVED lines=11> */
.L_x_6835:
        /* <DEDUP_REMOVED lines=21> */
.L_x_6839:
[----:B------:R-:W-:Y:S05]  /*b260*/  BSYNC B1 ;  /* 0x0000000000017941 */ /* 0x000fea0003800000 */
.L_x_6838:
[----:B------:R-:W-:Y:S01]  /*b270*/  IMAD.SHL.U32 R3, R3, 0x100000, RZ ;  /* 0x0010000003037824 */ /* 0x000fe200078e00ff */
[----:B------:R-:W-:-:S04]  /*b280*/  LEA R5, R0, 0x3b800000, 0x17 ;  /* 0x3b80000000057811 */ /* 0x000fc800078eb8ff */
[----:B------:R-:W-:-:S07]  /*b290*/  LOP3.LUT R34, R5, R3, R34, 0xfe, !PT ;  /* 0x0000000305227212 */ /* 0x000fce00078efe22 */
.L_x_6837:
[----:B------:R-:W-:Y:S05]  /*b2a0*/  BSYNC B0 ;  /* 0x0000000000007941 */ /* 0x000fea0003800000 */
.L_x_6836:
[----:B------:R-:W0:Y:S01]  /*b2b0*/  F2I.S64.TRUNC R34, R34 ;  /* 0x0000002200227311 */ /* 0x000e22000020d900 */
[----:B------:R-:W-:Y:S05]  /*b2c0*/  BRA `(.L_x_6755) ;  /* 0x0000000400087947 */ /* 0x000fea0003800000 */
.L_x_6834:
        /* <DEDUP_REMOVED lines=21> */
.L_x_6843:
[----:B------:R-:W-:Y:S05]  /*b420*/  BSYNC B1 ;  /* 0x0000000000017941 */ /* 0x000fea0003800000 */
.L_x_6842:
[----:B------:R-:W-:Y:S01]  /*b430*/  IMAD.SHL.U32 R3, R3, 0x200000, RZ ;  /* 0x0020000003037824 */ /* 0x000fe200078e00ff */
[----:B------:R-:W-:-:S04]  /*b440*/  LEA R5, R0, 0x37800000, 0x17 ;  /* 0x3780000000057811 */ /* 0x000fc800078eb8ff */
[----:B------:R-:W-:-:S07]  /*b450*/  LOP3.LUT R34, R5, R3, R34, 0xfe, !PT ;  /* 0x0000000305227212 */ /* 0x000fce00078efe22 */
.L_x_6841:
[----:B------:R-:W-:Y:S05]  /*b460*/  BSYNC B0 ;  /* 0x0000000000007941 */ /* 0x000fea0003800000 */
.L_x_6840:
[----:B------:R-:W0:Y:S01]  /*b470*/  F2I.S64.TRUNC R34, R34 ;  /* 0x0000002200227311 */ /* 0x000e22000020d900 */
[----:B------:R-:W-:Y:S05]  /*b480*/  BRA `(.L_x_6755) ;  /* 0x0000000000987947 */ /* 0x000fea0003800000 */
.L_x_6833:
        /* <DEDUP_REMOVED lines=14> */
.L_x_6847:
[----:B------:R-:W-:Y:S05]  /*b570*/  BSYNC B0 ;  /* 0x0000000000007941 */ /* 0x000fea0003800000 */
.L_x_6846:
[----:B------:R-:W0:Y:S01]  /*b580*/  F2I.S64.TRUNC R34, R34 ;  /* 0x0000002200227311 */ /* 0x000e22000020d900 */
[----:B------:R-:W-:Y:S05]  /*b590*/  BRA `(.L_x_6755) ;  /* 0x0000000000547947 */ /* 0x000fea0003800000 */
.L_x_6821:
        /* <DEDUP_REMOVED lines=16> */
.L_x_6848:
[----:B------:R-:W-:Y:S05]  /*b6a0*/  BRA `(.L_x_6755) ;  /* 0x0000000000107947 */ /* 0x000fea0003800000 */
.L_x_6845:
[----:B------:R0:W5:Y:S01]  /*b6b0*/  LDG.E.64 R34, desc[UR36][R4.64] ;  /* 0x0000002404227981 */ /* 0x000162000c1e1b00 */
[----:B------:R-:W-:Y:S05]  /*b6c0*/  BRA `(.L_x_6755) ;  /* 0x0000000000087947 */ /* 0x000fea0003800000 */
.L_x_6844:
[----:B------:R0:W5:Y:S01]  /*b6d0*/  LDG.E R34, desc[UR36][R4.64] ;  /* 0x0000002404227981 */ /* 0x000162000c1e1900 */
[----:B------:R-:W-:-:S07]  /*b6e0*/  IMAD.MOV.U32 R35, RZ, RZ, RZ ;  /* 0x000000ffff237224 */ /* 0x000fce00078e00ff */
.L_x_6755:
[----:B------:R-:W-:Y:S05]  /*b6f0*/  BSYNC B7 ;  /* 0x0000000000077941 */ /* 0x000fea0003800000 */
.L_x_6754:
[----:B------:R-:W3:Y:S01]  /*b700*/  S2R R3, SR_TID.X ;  /* 0x0000000000037919 */ /* 0x000ee20000002100 */
[----:B0-----:R-:W-:Y:S01]  /*b710*/  PRMT R0, R30, 0x9910, RZ ;  /* 0x000099101e007816 */ /* 0x001fe200000000ff */
[----:B------:R-:W0:Y:S01]  /*b720*/  LDC.U8 R25, c[0x0][0x25c] ;  /* 0x00009700ff197b82 */ /* 0x000e220000000000 */
[----:B------:R-:W-:Y:S02]  /*b730*/  PRMT R17, R17, 0x9910, RZ ;  /* 0x0000991011117816 */ /* 0x000fe400000000ff */
[----:B------:R-:W-:Y:S02]  /*b740*/  ISETP.NE.AND P0, PT, R0, RZ, PT ;  /* 0x000000ff0000720c */ /* 0x000fe40003f05270 */
[----:B-12---:R-:W-:Y:S01]  /*b750*/  PRMT R4, R19, 0x9910, RZ ;  /* 0x0000991013047816 */ /* 0x006fe200000000ff */
[----:B------:R-:W-:Y:S01]  /*b760*/  IMAD.MOV.U32 R0, RZ, RZ, R17 ;  /* 0x000000ffff007224 */ /* 0x000fe200078e0011 */
[----:B------:R-:W-:Y:S02]  /*b770*/  PRMT R6, R27, 0x9910, RZ ;  /* 0x000099101b067816 */ /* 0x000fe400000000ff */
[----:B------:R-:W-:-:S02]  /*b780*/  ISETP.NE.AND P2, PT, R4, RZ, PT ;  /* 0x000000ff0400720c */ /* 0x000fc40003f45270 */
[----:B------:R-:W-:Y:S01]  /*b790*/  ISETP.NE.AND P1, PT, R6, RZ, PT ;  /* 0x000000ff0600720c */ /* 0x000fe20003f25270 */
[----:B---3--:R-:W-:Y:S01]  /*b7a0*/  IMAD.MOV.U32 R17, RZ, RZ, R3 ;  /* 0x000000ffff117224 */ /* 0x008fe200078e0003 */
[----:B------:R-:W-:-:S03]  /*b7b0*/  ISETP.GE.AND P3, PT, R3, R16, PT ;  /* 0x000000100300720c */ /* 0x000fc60003f66270 */
[C---:B------:R-:W-:Y:S01]  /*b7c0*/  VIADD R5, R17.reuse, 0x100 ;  /* 0x0000010011057836 */ /* 0x040fe20000000000 */
[----:B------:R-:W-:Y:S01]  /*b7d0*/  ISETP.EQ.OR P4, PT, R0, RZ, P3 ;  /* 0x000000ff0000720c */ /* 0x000fe20001f82670 */
[----:B------:R-:W-:-:S03]  /*b7e0*/  VIADD R19, R17, 0x80 ;  /* 0x0000008011137836 */ /* 0x000fc60000000000 */
[-C--:B------:R-:W-:Y:S01]  /*b7f0*/  ISETP.GE.OR P0, PT, R5, R16.reuse, !P0 ;  /* 0x000000100500720c */ /* 0x080fe20004706670 */
[----:B------:R-:W-:Y:S01]  /*b800*/  VIADD R5, R17, 0x180 ;  /* 0x0000018011057836 */ /* 0x000fe20000000000 */
[----:B------:R-:W-:-:S04]  /*b810*/  ISETP.GE.OR P2, PT, R19, R16, !P2 ;  /* 0x000000101300720c */ /* 0x000fc80005746670 */
[----:B------:R-:W-:-:S03]  /*b820*/  ISETP.GE.OR P1, PT, R5, R16, !P1 ;  /* 0x000000100500720c */ /* 0x000fc60004f26670 */
[----:B------:R-:W1:Y:S08]  /*b830*/  @!P4 LDC.64 R4, c[0x0][0x218] ;  /* 0x00008600ff04cb82 */ /* 0x000e700000000a00 */
[----:B------:R-:W4:Y:S08]  /*b840*/  @!P0 LDC.64 R6, c[0x0][0x218] ;  /* 0x00008600ff068b82 */ /* 0x000f300000000a00 */
[----:B------:R-:W2:Y:S08]  /*b850*/  @!P1 LDC.64 R8, c[0x0][0x218] ;  /* 0x00008600ff089b82 */ /* 0x000eb00000000a00 */
[----:B------:R-:W3:Y:S01]  /*b860*/  @!P2 LDC.64 R10, c[0x0][0x218] ;  /* 0x00008600ff0aab82 */ /* 0x000ee20000000a00 */
[----:B-1---5:R-:W-:-:S04]  /*b870*/  @!P4 LEA R4, P5, R28, R4, 0x2 ;  /* 0x000000041c04c211 */ /* 0x022fc800078a10ff */
[----:B------:R-:W-:Y:S02]  /*b880*/  @!P4 LEA.HI.X R5, R28, R5, R29, 0x2, P5 ;  /* 0x000000051c05c211 */ /* 0x000fe400028f141d */
[----:B----4-:R-:W-:-:S03]  /*b890*/  @!P0 LEA R6, P6, R36, R6, 0x2 ;  /* 0x0000000624068211 */ /* 0x010fc600078c10ff */
[----:B------:R1:W5:Y:S01]  /*b8a0*/  @!P4 LDG.E R22, desc[UR36][R4.64] ;  /* 0x000000240416c981 */ /* 0x000362000c1e1900 */
[----:B------:R-:W-:Y:S02]  /*b8b0*/  @!P0 LEA.HI.X R7, R36, R7, R37, 0x2, P6 ;  /* 0x0000000724078211 */ /* 0x000fe400030f1425 */
[----:B--2---:R-:W-:-:S03]  /*b8c0*/  @!P1 LEA R8, P6, R34, R8, 0x2 ;  /* 0x0000000822089211 */ /* 0x004fc600078c10ff */
[----:B------:R1:W5:Y:S01]  /*b8d0*/  @!P0 LDG.E R26, desc[UR36][R6.64] ;  /* 0x00000024061a8981 */ /* 0x000362000c1e1900 */
[----:B------:R-:W-:Y:S02]  /*b8e0*/  @!P1 LEA.HI.X R9, R34, R9, R35, 0x2, P6 ;  /* 0x0000000922099211 */ /* 0x000fe400030f1423 */
[----:B---3--:R-:W-:-:S03]  /*b8f0*/  @!P2 LEA R10, P5, R32, R10, 0x2 ;  /* 0x0000000a200aa211 */ /* 0x008fc600078a10ff */
[----:B------:R1:W5:Y:S01]  /*b900*/  @!P1 LDG.E R24, desc[UR36][R8.64] ;  /* 0x0000002408189981 */ /* 0x000362000c1e1900 */
[----:B------:R-:W-:-:S05]  /*b910*/  @!P2 LEA.HI.X R11, R32, R11, R33, 0x2, P5 ;  /* 0x0000000b200ba211 */ /* 0x000fca00028f1421 */
[----:B------:R1:W5:Y:S01]  /*b920*/  @!P2 LDG.E R18, desc[UR36][R10.64] ;  /* 0x000000240a12a981 */ /* 0x000362000c1e1900 */
[----:B------:R-:W-:Y:S04]  /*b930*/  BSSY B6, `(.L_x_6849) ;  /* 0x0000100000067945 */ /* 0x000fe80003800000 */
[----:B0-----:R-:W-:Y:S05]  /*b940*/  @P3 BRA `(.L_x_6850) ;  /* 0x0000000c00f83947 */ /* 0x001fea0003800000 */
        /* <DEDUP_REMOVED lines=17> */
[----:B-----5:R-:W0:Y:S01]  /*ba60*/  F2I.FTZ.TRUNC.NTZ R3, R22 ;  /* 0x0000001600037305 */ /* 0x020e22000021f100 */
[----:B------:R-:W-:Y:S01]  /*ba70*/  IMAD.MOV.U32 R17, RZ, RZ, R19 ;  /* 0x000000ffff117224 */ /* 0x000fe200078e0013 */
[----:B0-----:R0:W-:Y:S01]  /*ba80*/  STG.E.U8 desc[UR36][R8.64], R3 ;  /* 0x0000000308007986 */ /* 0x0011e2000c101124 */
[----:B------:R-:W-:Y:S05]  /*ba90*/  BRA `(.L_x_6850) ;  /* 0x0000000c00a47947 */ /* 0x000fea0003800000 */
.L_x_6854:
[----:B-----5:R-:W0:Y:S01]  /*baa0*/  F2I.S64.TRUNC R22, R22 ;  /* 0x0000001600167311 */ /* 0x020e22000020d900 */
[----:B------:R-:W-:Y:S02]  /*bab0*/  IMAD.MOV.U32 R17, RZ, RZ, R19 ;  /* 0x000000ffff117224 */ /* 0x000fe400078e0013 */
[----:B0-----:R-:W-:-:S05]  /*bac0*/  IMAD.MOV.U32 R3, RZ, RZ, R22 ;  /* 0x000000ffff037224 */ /* 0x001fca00078e0016 */
[----:B------:R4:W-:Y:S01]  /*bad0*/  STG.E.U8 desc[UR36][R8.64], R3 ;  /* 0x0000000308007986 */ /* 0x0009e2000c101124 */
[----:B------:R-:W-:Y:S05]  /*bae0*/  BRA `(.L_x_6850) ;  /* 0x0000000c00907947 */ /* 0x000fea0003800000 */
.L_x_6853:
[----:B------:R-:W-:-:S13]  /*baf0*/  ISETP.NE.AND P0, PT, R0, 0x2, PT ;  /* 0x000000020000780c */ /* 0x000fda0003f05270 */
[----:B------:R-:W-:Y:S05]  /*bb00*/  @!P0 BRA `(.L_x_6856) ;  /* 0x0000000000308947 */ /* 0x000fea0003800000 */
[----:B------:R-:W-:-:S13]  /*bb10*/  ISETP.NE.AND P0, PT, R0, 0x3, PT ;  /* 0x000000030000780c */ /* 0x000fda0003f05270 */
[----:B------:R-:W-:Y:S05]  /*bb20*/  @!P0 BRA `(.L_x_6857) ;  /* 0x0000000000188947 */ /* 0x000fea0003800000 */
[----:B------:R-:W-:-:S13]  /*bb30*/  ISETP.NE.AND P0, PT, R0, 0x4, PT ;  /* 0x000000040000780c */ /* 0x000fda0003f05270 */
[----:B------:R-:W-:Y:S05]  /*bb40*/  @P0 BRA `(.L_x_6855) ;  /* 0x0000000c00140947 */ /* 0x000fea0003800000 */
[----:B-----5:R-:W0:Y:S01]  /*bb50*/  F2I.S64.TRUNC R22, R22 ;  /* 0x0000001600167311 */ /* 0x020e22000020d900 */
[----:B------:R-:W-:Y:S01]  /*bb60*/  IMAD.MOV.U32 R17, RZ, RZ, R19 ;  /* 0x000000ffff117224 */ /* 0x000fe200078e0013 */
[----:B0-----:R0:W-:Y:S01]  /*bb70*/  STG.E.64 desc[UR36][R8.64], R22 ;  /* 0x0000001608007986 */ /* 0x0011e2000c101b24 */
[----:B------:R-:W-:Y:S05]  /*bb80*/  BRA `(.L_x_6850) ;  /* 0x0000000c00687947 */ /* 0x000fea0003800000 */
.L_x_6857:
[----:B-----5:R-:W0:Y:S01]  /*bb90*/  F2I.FTZ.TRUNC.NTZ R3, R22 ;  /* 0x0000001600037305 */ /* 0x020e22000021f100 */
[----:B------:R-:W-:Y:S01]  /*bba0*/  IMAD.MOV.U32 R17, RZ, RZ, R19 ;  /* 0x000000ffff117224 */ /* 0x000fe200078e0013 */
[----:B0-----:R2:W-:Y:S01]  /*bbb0*/  STG.E desc[UR36][R8.64], R3 ;  /* 0x0000000308007986 */ /* 0x0015e2000c101924 */
[----:B------:R-:W-:Y:S05]  /*bbc0*/  BRA `(.L_x_6850) ;  /* 0x0000000c00587947 */ /* 0x000fea0003800000 */
.L_x_6856:
[----:B-----5:R-:W0:Y:S01]  /*bbd0*/  F2I.FTZ.TRUNC.NTZ R3, R22 ;  /* 0x0000001600037305 */ /* 0x020e22000021f100 */
[----:B------:R-:W-:Y:S01]  /*bbe0*/  IMAD.MOV.U32 R17, RZ, RZ, R19 ;  /* 0x000000ffff117224 */ /* 0x000fe200078e0013 */
[----:B0-----:R3:W-:Y:S01]  /*bbf0*/  STG.E.U16 desc[UR36][R8.64], R3 ;  /* 0x0000000308007986 */ /* 0x0017e2000c101524 */
[----:B------:R-:W-:Y:S05]  /*bc00*/  BRA `(.L_x_6850) ;  /* 0x0000000c00487947 */ /* 0x000fea0003800000 */
.L_x_6852:
[----:B------:R-:W-:-:S13]  /*bc10*/  ISETP.GT.AND P0, PT, R0, 0x6, PT ;  /* 0x000000060000780c */ /* 0x000fda0003f04270 */
[----:B------:R-:W-:Y:S05]  /*bc20*/  @P0 BRA `(.L_x_6858) ;  /* 0x00000000002c0947 */ /* 0x000fea0003800000 */
[----:B------:R-:W-:-:S13]  /*bc30*/  ISETP.NE.AND P0, PT, R0, 0x5, PT ;  /* 0x000000050000780c */ /* 0x000fda0003f05270 */
[----:B------:R-:W-:Y:S05]  /*bc40*/  @!P0 BRA `(.L_x_6859) ;  /* 0x0000000000148947 */ /* 0x000fea0003800000 */
[----:B------:R-:W-:-:S13]  /*bc50*/  ISETP.NE.AND P0, PT, R0, 0x6, PT ;  /* 0x000000060000780c */ /* 0x000fda0003f05270 */
[----:B------:R-:W-:Y:S05]  /*bc60*/  @P0 BRA `(.L_x_6855) ;  /* 0x0000000800cc0947 */ /* 0x000fea0003800000 */
[----:B-----5:R0:W-:Y:S01]  /*bc70*/  STG.E desc[UR36][R8.64], R22 ;  /* 0x0000001608007986 */ /* 0x0201e2000c101924 */
[----:B------:R-:W-:Y:S01]  /*bc80*/  IMAD.MOV.U32 R17, RZ, RZ, R19 ;  /* 0x000000ffff117224 */ /* 0x000fe200078e0013 */
[----:B------:R-:W-:Y:S06]  /*bc90*/  BRA `(.L_x_6850) ;  /* 0x0000000c00247947 */ /* 0x000fec0003800000 */
.L_x_6859:
[----:B-----5:R-:W-:Y:S01]  /*bca0*/  F2FP.F16.F32.PACK_AB R22, RZ, R22 ;  /* 0x00000016ff16723e */ /* 0x020fe200000000ff */
[----:B------:R-:W-:-:S04]  /*bcb0*/  IMAD.MOV.U32 R17, RZ, RZ, R19 ;  /* 0x000000ffff117224 */ /* 0x000fc800078e0013 */
[----:B------:R0:W-:Y:S01]  /*bcc0*/  STG.E.U16 desc[UR36][R8.64], R22 ;  /* 0x0000001608007986 */ /* 0x0001e2000c101524 */
[----:B------:R-:W-:Y:S05]  /*bcd0*/  BRA `(.L_x_6850) ;  /* 0x0000000c00147947 */ /* 0x000fea0003800000 */
.L_x_6858:
[----:B------:R-:W-:-:S13]  /*bce0*/  ISETP.NE.AND P0, PT, R0, 0x7, PT ;  /* 0x000000070000780c */ /* 0x000fda0003f05270 */
[----:B------:R-:W-:Y:S05]  /*bcf0*/  @!P0 BRA `(.L_x_6860) ;  /* 0x0000000000348947 */ /* 0x000fea0003800000 */
[----:B------:R-:W-:-:S13]  /*bd00*/  ISETP.NE.AND P0, PT, R0, 0x8, PT ;  /* 0x000000080000780c */ /* 0x000fda0003f05270 */
[----:B------:R-:W-:Y:S05]  /*bd10*/  @!P0 BRA `(.L_x_6861) ;  /* 0x0000000000188947 */ /* 0x000fea0003800000 */
[----:B------:R-:W-:-:S13]  /*bd20*/  ISETP.NE.AND P0, PT, R0, 0x9, PT ;  /* 0x000000090000780c */ /* 0x000fda0003f05270 */
[----:B------:R-:W-:Y:S05]  /*bd30*/  @P0 BRA `(.L_x_6855) ;  /* 0x0000000800980947 */ /* 0x000fea0003800000 */
[----:B------:R-:W-:Y:S02]  /*bd40*/  IMAD.MOV.U32 R23, RZ, RZ, RZ ;  /* 0x000000ffff177224 */ /* 0x000fe400078e00ff */
[----:B------:R-:W-:-:S03]  /*bd50*/  IMAD.MOV.U32 R17, RZ, RZ, R19 ;  /* 0x000000ffff117224 */ /* 0x000fc600078e0013 */
[----:B-----5:R0:W-:Y:S01]  /*bd60*/  STG.E.64 desc[UR36][R8.64], R22 ;  /* 0x0000001608007986 */ /* 0x0201e2000c101b24 */
[----:B------:R-:W-:Y:S05]  /*bd70*/  BRA `(.L_x_6850) ;  /* 0x0000000800ec7947 */ /* 0x000fea0003800000 */
.L_x_6861:
[----:B-----5:R-:W-:Y:S01]  /*bd80*/  F2FP.F16.F32.PACK_AB R3, RZ, R22 ;  /* 0x00000016ff03723e */ /* 0x020fe200000000ff */
[----:B------:R-:W-:-:S03]  /*bd90*/  IMAD.MOV.U32 R17, RZ, RZ, R19 ;  /* 0x000000ffff117224 */ /* 0x000fc600078e0013 */
[----:B------:R-:W-:-:S05]  /*bda0*/  PRMT R3, R3, 0x5410, RZ ;  /* 0x0000541003037816 */ /* 0x000fca00000000ff */
[----:B------:R0:W-:Y:S01]  /*bdb0*/  STG.E desc[UR36][R8.64], R3 ;  /* 0x0000000308007986 */ /* 0x0001e2000c101924 */
[----:B------:R-:W-:Y:S05]  /*bdc0*/  BRA `(.L_x_6850) ;  /* 0x0000000800d87947 */ /* 0x000fea0003800000 */
.L_x_6860:
[----:B-----5:R-:W-:Y:S01]  /*bdd0*/  FMUL.FTZ R4, R22, 1 ;  /* 0x3f80000016047820 */ /* 0x020fe20000410000 */
[----:B------:R-:W-:-:S05]  /*bde0*/  IMAD.MOV.U32 R17, RZ, RZ, R19 ;  /* 0x000000ffff117224 */ /* 0x000fca00078e0013 */
[----:B------:R-:W0:Y:S02]  /*bdf0*/  F2F.F64.F32 R4, R4 ;  /* 0x0000000400047310 */ /* 0x000e240000201800 */
[----:B0-----:R0:W-:Y:S01]  /*be00*/  STG.E.64 desc[UR36][R8.64], R4 ;  /* 0x0000000408007986 */ /* 0x0011e2000c101b24 */
[----:B------:R-:W-:Y:S05]  /*be10*/  BRA `(.L_x_6850) ;  /* 0x0000000800c47947 */ /* 0x000fea0003800000 */
.L_x_6851:
        /* <DEDUP_REMOVED lines=8> */
[----:B-----5:R-:W-:Y:S01]  /*bea0*/  FSETP.NEU.FTZ.AND P0, PT, R22, RZ, PT ;  /* 0x000000ff1600720b */ /* 0x020fe20003f1d000 */
[----:B------:R-:W-:-:S03]  /*beb0*/  IMAD.MOV.U32 R17, RZ, RZ, R19 ;  /* 0x000000ffff117224 */ /* 0x000fc600078e0013 */
[----:B------:R-:W-:-:S05]  /*bec0*/  SEL R3, RZ, 0x1, !P0 ;  /* 0x00000001ff037807 */ /* 0x000fca0004000000 */
[----:B------:R0:W-:Y:S01]  /*bed0*/  STG.E.U8 desc[UR36][R8.64], R3 ;  /* 0x0000000308007986 */ /* 0x0001e2000c101124 */
[----:B------:R-:W-:Y:S05]  /*bee0*/  BRA `(.L_x_6850) ;  /* 0x0000000800907947 */ /* 0x000fea0003800000 */
.L_x_6864:
[----:B-----5:R-:W-:Y:S01]  /*bef0*/  FMUL.FTZ R4, R22, 1 ;  /* 0x3f80000016047820 */ /* 0x020fe20000410000 */
[----:B------:R-:W-:Y:S01]  /*bf00*/  CS2R R6, SRZ ;  /* 0x0000000000067805 */ /* 0x000fe2000001ff00 */
[----:B------:R-:W-:-:S04]  /*bf10*/  IMAD.MOV.U32 R17, RZ, RZ, R19 ;  /* 0x000000ffff117224 */ /* 0x000fc800078e0013 */
[----:B------:R-:W0:Y:S02]  /*bf20*/  F2F.F64.F32 R4, R4 ;  /* 0x0000000400047310 */ /* 0x000e240000201800 */
[----:B0-----:R0:W-:Y:S01]  /*bf30*/  STG.E.128 desc[UR36][R8.64], R4 ;  /* 0x0000000408007986 */ /* 0x0011e2000c101d24 */
[----:B------:R-:W-:Y:S05]  /*bf40*/  BRA `(.L_x_6850) ;  /* 0x0000000800787947 */ /* 0x000fea0003800000 */
.L_x_6863:
[----:B------:R-:W-:-:S13]  /*bf50*/  ISETP.NE.AND P0, PT, R0, 0xf, PT ;  /* 0x0000000f0000780c */ /* 0x000fda0003f05270 */
[----:B------:R-:W-:Y:S05]  /*bf60*/  @!P0 BRA `(.L_x_6865) ;  /* 0x0000000000b48947 */ /* 0x000fea0003800000 */
[----:B------:R-:W-:-:S13]  /*bf70*/  ISETP.NE.AND P0, PT, R0, 0x17, PT ;  /* 0x000000170000780c */ /* 0x000fda0003f05270 */
[----:B------:R-:W-:Y:S05]  /*bf80*/  @!P0 BRA `(.L_x_6866) ;  /* 0x0000000000548947 */ /* 0x000fea0003800000 */
[----:B------:R-:W-:-:S13]  /*bf90*/  ISETP.NE.AND P0, PT, R0, 0x18, PT ;  /* 0x000000180000780c */ /* 0x000fda0003f05270 */
[----:B------:R-:W-:Y:S05]  /*bfa0*/  @P0 BRA `(.L_x_6855) ;  /* 0x0000000400fc0947 */ /* 0x000fea0003800000 */
[C---:B-----5:R-:W-:Y:S01]  /*bfb0*/  LOP3.LUT R4, R22.reuse, 0x7fffffff, RZ, 0xc0, !PT ;  /* 0x7fffffff16047812 */ /* 0x060fe200078ec0ff */
        /* <DEDUP_REMOVED lines=13> */
.L_x_6868:
[----:B------:R-:W-:Y:S05]  /*c090*/  BSYNC B0 ;  /* 0x0000000000007941 */ /* 0x000fea0003800000 */
.L_x_6867:
[----:B------:R-:W-:Y:S01]  /*c0a0*/  LOP3.LUT R5, R0, R5, RZ, 0xfc, !PT ;  /* 0x0000000500057212 */ /* 0x000fe200078efcff */
[----:B------:R-:W-:-:S04]  /*c0b0*/  IMAD.MOV.U32 R17, RZ, RZ, R19 ;  /* 0x000000ffff117224 */ /* 0x000fc800078e0013 */
[----:B------:R0:W-:Y:S01]  /*c0c0*/  STG.E.U8 desc[UR36][R8.64], R5 ;  /* 0x0000000508007986 */ /* 0x0001e2000c101124 */
[----:B------:R-:W-:Y:S05]  /*c0d0*/  BRA `(.L_x_6850) ;  /* 0x0000000800147947 */ /* 0x000fea0003800000 */
.L_x_6866:
[----:B-----5:R-:W-:Y:S01]  /*c0e0*/  LOP3.LUT R4, R22, 0x7fffffff, RZ, 0xc0, !PT ;  /* 0x7fffffff16047812 */ /* 0x020fe200078ec0ff */
        /* <DEDUP_REMOVED lines=11> */
.L_x_6870:
[----:B------:R-:W-:Y:S01]  /*c1a0*/  IMAD.MOV.U32 R0, RZ, RZ, 0x7f ;  /* 0x0000007fff007424 */ /* 0x000fe200078e00ff */
[----:B------:R-:W-:-:S04]  /*c1b0*/  ISETP.GT.U32.AND P0, PT, R4, 0x7f800000, PT ;  /* 0x7f8000000400780c */ /* 0x000fc80003f04070 */
[----:B------:R-:W-:-:S09]  /*c1c0*/  SEL R0, R0, 0x7c, P0 ;  /* 0x0000007c00007807 */ /* 0x000fd20000000000 */
.L_x_6871:
[----:B------:R-:W-:Y:S05]  /*c1d0*/  BSYNC B0 ;  /* 0x0000000000007941 */ /* 0x000fea0003800000 */
.L_x_6869:
[----:B------:R-:W-:Y:S01]  /*c1e0*/  LOP3.LUT R22, R22, 0x80000000, RZ, 0xc0, !PT ;  /* 0x8000000016167812 */ /* 0x000fe200078ec0ff */
[----:B------:R-:W-:-:S03]  /*c1f0*/  IMAD.MOV.U32 R17, RZ, RZ, R19 ;  /* 0x000000ffff117224 */ /* 0x000fc600078e0013 */
[----:B------:R-:W-:-:S04]  /*c200*/  SHF.R.U32.HI R3, RZ, 0x18, R22 ;  /* 0x00000018ff037819 */ /* 0x000fc80000011616 */
[----:B------:R-:W-:-:S05]  /*c210*/  LOP3.LUT R3, R0, R3, RZ, 0xfc, !PT ;  /* 0x0000000300037212 */ /* 0x000fca00078efcff */
[----:B------:R0:W-:Y:S01]  /*c220*/  STG.E.U8 desc[UR36][R8.64], R3 ;  /* 0x0000000308007986 */ /* 0x0001e2000c101124 */
[----:B------:R-:W-:Y:S05]  /*c230*/  BRA `(.L_x_6850) ;  /* 0x0000000400bc7947 */ /* 0x000fea0003800000 */
.L_x_6865:
[----:B-----5:R-:W-:Y:S01]  /*c240*/  F2FP.BF16.F32.PACK_AB R22, RZ, R22 ;  /* 0x00000016ff16723e */ /* 0x020fe200000010ff */
[----:B------:R-:W-:-:S04]  /*c250*/  IMAD.MOV.U32 R17, RZ, RZ, R19 ;  /* 0x000000ffff117224 */ /* 0x000fc800078e0013 */
[----:B------:R0:W-:Y:S01]  /*c260*/  STG.E.U16 desc[UR36][R8.64], R22 ;  /* 0x0000001608007986 */ /* 0x0001e2000c101524 */
[----:B------:R-:W-:Y:S05]  /*c270*/  BRA `(.L_x_6850) ;  /* 0x0000000400ac7947 */ /* 0x000fea0003800000 */
.L_x_6862:
        /* <DEDUP_REMOVED lines=8> */
[----:B-----5:R-:W0:Y:S01]  /*c300*/  F2I.FTZ.U32.TRUNC.NTZ R3, R22 ;  /* 0x0000001600037305 */ /* 0x020e22000021f000 */
[----:B------:R-:W-:Y:S01]  /*c310*/  IMAD.MOV.U32 R17, RZ, RZ, R19 ;  /* 0x000000ffff117224 */ /* 0x000fe200078e0013 */
[----:B0-----:R0:W-:Y:S01]  /*c320*/  STG.E.U16 desc[UR36][R8.64], R3 ;  /* 0x0000000308007986 */ /* 0x0011e2000c101524 */
[----:B------:R-:W-:Y:S05]  /*c330*/  BRA `(.L_x_6850) ;  /* 0x00000004007c7947 */ /* 0x000fea0003800000 */
.L_x_6874:
[----:B-----5:R-:W-:Y:S01]  /*c340*/  LOP3.LUT R3, R22, 0x7fffffff, RZ, 0xc0, !PT ;  /* 0x7fffffff16037812 */ /* 0x020fe200078ec0ff */
        /* <DEDUP_REMOVED lines=15> */
.L_x_6877:
[----:B------:R-:W-:-:S04]  /*c440*/  LOP3.LUT R22, R22, 0x80000000, RZ, 0xc0, !PT ;  /* 0x8000000016167812 */ /* 0x000fc800078ec0ff */
[----:B------:R-:W-:-:S04]  /*c450*/  SHF.R.U32.HI R3, RZ, 0x18, R22 ;  /* 0x00000018ff037819 */ /* 0x000fc80000011616 */
[----:B------:R-:W-:-:S04]  /*c460*/  LOP3.LUT R0, R0, R3, RZ, 0xfc, !PT ;  /* 0x0000000300007212 */ /* 0x000fc800078efcff */
[----:B------:R-:W-:-:S07]  /*c470*/  PRMT R4, R0, 0x7610, R4 ;  /* 0x0000761000047816 */ /* 0x000fce0000000004 */
.L_x_6876:
[----:B------:R-:W-:Y:S05]  /*c480*/  BSYNC B0 ;  /* 0x0000000000007941 */ /* 0x000fea0003800000 */
.L_x_6875:
[----:B------:R0:W-:Y:S01]  /*c490*/  STG.E.U8 desc[UR36][R8.64], R4 ;  /* 0x0000000408007986 */ /* 0x0001e2000c101124 */
[----:B------:R-:W-:Y:S01]  /*c4a0*/  IMAD.MOV.U32 R17, RZ, RZ, R19 ;  /* 0x000000ffff117224 */ /* 0x000fe200078e0013 */
[----:B------:R-:W-:Y:S06]  /*c4b0*/  BRA `(.L_x_6850) ;  /* 0x00000004001c7947 */ /* 0x000fec0003800000 */
.L_x_6873:
        /* <DEDUP_REMOVED lines=16> */
.L_x_6880:
[----:B------:R-:W-:-:S04]  /*c5c0*/  LOP3.LUT R22, R22, 0x80000000, RZ, 0xc0, !PT ;  /* 0x8000000016167812 */ /* 0x000fc800078ec0ff */
[----:B------:R-:W-:-:S04]  /*c5d0*/  SHF.R.U32.HI R3, RZ, 0x18, R22 ;  /* 0x00000018ff037819 */ /* 0x000fc80000011616 */
[----:B------:R-:W-:-:S04]  /*c5e0*/  LOP3.LUT R0, R0, R3, RZ, 0xfc, !PT ;  /* 0x0000000300007212 */ /* 0x000fc800078efcff */
[----:B------:R-:W-:-:S07]  /*c5f0*/  PRMT R4, R0, 0x7610, R4 ;  /* 0x0000761000047816 */ /* 0x000fce0000000004 */
.L_x_6879:
[----:B------:R-:W-:Y:S05]  /*c600*/  BSYNC B0 ;  /* 0x0000000000007941 */ /* 0x000fea0003800000 */
.L_x_6878:
[----:B------:R0:W-:Y:S01]  /*c610*/  STG.E.U8 desc[UR36][R8.64], R4 ;  /* 0x0000000408007986 */ /* 0x0001e2000c101124 */
[----:B------:R-:W-:Y:S01]  /*c620*/  IMAD.MOV.U32 R17, RZ, RZ, R19 ;  /* 0x000000ffff117224 */ /* 0x000fe200078e0013 */
[----:B------:R-:W-:Y:S06]  /*c630*/  BRA `(.L_x_6850) ;  /* 0x0000000000bc7947 */ /* 0x000fec0003800000 */
.L_x_6872:
[----:B------:R-:W-:-:S13]  /*c640*/  ISETP.NE.AND P0, PT, R0, 0x1c, PT ;  /* 0x0000001c0000780c */ /* 0x000fda0003f05270 */
[----:B------:R-:W-:Y:S05]  /*c650*/  @!P0 BRA `(.L_x_6881) ;  /* 0x0000000000a88947 */ /* 0x000fea0003800000 */
[----:B------:R-:W-:-:S13]  /*c660*/  ISETP.NE.AND P0, PT, R0, 0x1d, PT ;  /* 0x0000001d0000780c */ /* 0x000fda0003f05270 */
[----:B------:R-:W-:Y:S05]  /*c670*/  @!P0 BRA `(.L_x_6882) ;  /* 0x0000000000908947 */ /* 0x000fea0003800000 */
[----:B------:R-:W-:-:S13]  /*c680*/  ISETP.NE.AND P0, PT, R0, 0x2c, PT ;  /* 0x0000002c0000780c */ /* 0x000fda0003f05270 */
[----:B------:R-:W-:Y:S05]  /*c690*/  @P0 BRA `(.L_x_6855) ;  /* 0x0000000000400947 */ /* 0x000fea0003800000 */
[----:B-----5:R-:W-:Y:S01]  /*c6a0*/  SHF.R.U32.HI R4, RZ, 0x17, R22 ;  /* 0x00000017ff047819 */ /* 0x020fe20000011616 */
[----:B------:R-:W-:-:S03]  /*c6b0*/  IMAD.MOV.U32 R17, RZ, RZ, R19 ;  /* 0x000000ffff117224 */ /* 0x000fc600078e0013 */
        /* <DEDUP_REMOVED lines=14> */
.L_x_6855:
        /* <DEDUP_REMOVED lines=16> */
.L_x_6883:
[----:B------:R-:W-:Y:S01]  /*c8a0*/  IMAD.MOV.U32 R17, RZ, RZ, R19 ;  /* 0x000000ffff117224 */ /* 0x000fe200078e0013 */
[----:B------:R-:W-:Y:S06]  /*c8b0*/  BRA `(.L_x_6850) ;  /* 0x00000000001c7947 */ /* 0x000fec0003800000 */
.L_x_6882:
[----:B-----5:R-:W0:Y:S01]  /*c8c0*/  F2I.U64.TRUNC R22, R22 ;  /* 0x0000001600167311 */ /* 0x020e22000020d800 */
[----:B------:R-:W-:Y:S01]  /*c8d0*/  IMAD.MOV.U32 R17, RZ, RZ, R19 ;  /* 0x000000ffff117224 */ /* 0x000fe200078e0013 */
[----:B0-----:R0:W-:Y:S01]  /*c8e0*/  STG.E.64 desc[UR36][R8.64], R22 ;  /* 0x0000001608007986 */ /* 0x0011e2000c101b24 */
[----:B------:R-:W-:Y:S05]  /*c8f0*/  BRA `(.L_x_6850) ;  /* 0x00000000000c7947 */ /* 0x000fea0003800000 */
.L_x_6881:
[----:B-----5:R-:W0:Y:S01]  /*c900*/  F2I.FTZ.U32.TRUNC.NTZ R3, R22 ;  /* 0x0000001600037305 */ /* 0x020e22000021f000 */
[----:B------:R-:W-:Y:S01]  /*c910*/  IMAD.MOV.U32 R17, RZ, RZ, R19 ;  /* 0x000000ffff117224 */ /* 0x000fe200078e0013 */
[----:B0-----:R0:W-:Y:S06]  /*c920*/  STG.E desc[UR36][R8.64], R3 ;  /* 0x0000000308007986 */ /* 0x0011ec000c101924 */
.L_x_6850:
[----:B------:R-:W-:Y:S05]  /*c930*/  BSYNC B6 ;  /* 0x0000000000067941 */ /* 0x000fea0003800000 */
.L_x_6849:
[----:B------:R-:W-:Y:S01]  /*c940*/  ISETP.GE.AND P0, PT, R17, R16, PT ;  /* 0x000000101100720c */ /* 0x000fe20003f06270 */
[----:B------:R-:W-:-:S12]  /*c950*/  BSSY B6, `(.L_x_6884) ;  /* 0x00001d8000067945 */ /* 0x000fd80003800000 */
[----:B------:R-:W-:Y:S05]  /*c960*/  @P0 BRA `(.L_x_6885) ;  /* 0x0000001c00580947 */ /* 0x000fea0003800000 */
[----:B01----:R-:W0:Y:S01]  /*c970*/  LDC.64 R4, c[0x0][0x228] ;  /* 0x00008a00ff047b82 */ /* 0x003e220000000a00 */
[----:B------:R-:W-:Y:S01]  /*c980*/  IMAD R0, R2, 0x200, R17 ;  /* 0x0000020002007824 */ /* 0x000fe200078e0211 */
[----:B------:R-:W-:Y:S01]  /*c990*/  PRMT R6, R25, 0x9910, RZ ;  /* 0x0000991019067816 */ /* 0x000fe200000000ff */
[----:B------:R-:W-:Y:S02]  /*c9a0*/  ULDC UR4, c[0x0][0x260] ;  /* 0x0000980000047ab9 */ /* 0x000fe40000000800 */
[----:B--234-:R-:W-:Y:S02]  /*c9b0*/  IMAD R3, R0, UR4, RZ ;  /* 0x0000000400037c24 */ /* 0x01cfe4000f8e02ff */
        /* <DEDUP_REMOVED lines=13> */
[----:B-----5:R-:W0:Y:S02]  /*ca90*/  F2I.FTZ.TRUNC.NTZ R3, R18 ;  /* 0x0000001200037305 */ /* 0x020e24000021f100 */
[----:B0-----:R4:W-:Y:S01]  /*caa0*/  STG.E.U8 desc[UR36][R4.64], R3 ;  /* 0x0000000304007986 */ /* 0x0019e2000c101124 */
[----:B------:R-:W-:Y:S05]  /*cab0*/  BRA `(.L_x_6891) ;  /* 0x0000000c00507947 */ /* 0x000fea0003800000 */
.L_x_6889:
[----:B-----5:R-:W0:Y:S02]  /*cac0*/  F2I.S64.TRUNC R18, R18 ;  /* 0x0000001200127311 */ /* 0x020e24000020d900 */
[----:B0-----:R-:W-:-:S05]  /*cad0*/  IMAD.MOV.U32 R3, RZ, RZ, R18 ;  /* 0x000000ffff037224 */ /* 0x001fca00078e0012 */
[----:B------:R3:W-:Y:S01]  /*cae0*/  STG.E.U8 desc[UR36][R4.64], R3 ;  /* 0x0000000304007986 */ /* 0x0007e2000c101124 */
[----:B------:R-:W-:Y:S05]  /*caf0*/  BRA `(.L_x_6891) ;  /* 0x0000000c00407947 */ /* 0x000fea0003800000 */
.L_x_6888:
        /* <DEDUP_REMOVED lines=9> */
.L_x_6893:
[----:B-----5:R-:W0:Y:S02]  /*cb90*/  F2I.FTZ.TRUNC.NTZ R3, R18 ;  /* 0x0000001200037305 */ /* 0x020e24000021f100 */
[----:B0-----:R1:W-:Y:S01]  /*cba0*/  STG.E desc[UR36][R4.64], R3 ;  /* 0x0000000304007986 */ /* 0x0013e2000c101924 */
[----:B------:R-:W-:Y:S05]  /*cbb0*/  BRA `(.L_x_6891) ;  /* 0x0000000c00107947 */ /* 0x000fea0003800000 */
.L_x_6892:
[----:B-----5:R-:W0:Y:S02]  /*cbc0*/  F2I.FTZ.TRUNC.NTZ R3, R18 ;  /* 0x0000001200037305 */ /* 0x020e24000021f100 */
[----:B0-----:R2:W-:Y:S01]  /*cbd0*/  STG.E.U16 desc[UR36][R4.64], R3 ;  /* 0x0000000304007986 */ /* 0x0015e2000c101524 */
[----:B------:R-:W-:Y:S05]  /*cbe0*/  BRA `(.L_x_6891) ;  /* 0x0000000c00047947 */ /* 0x000fea0003800000 */
.L_x_6887:
        /* <DEDUP_REMOVED lines=8> */
.L_x_6895:
[----:B-----5:R-:W-:-:S05]  /*cc70*/  F2FP.F16.F32.PACK_AB R18, RZ, R18 ;  /* 0x00000012ff12723e */ /* 0x020fca00000000ff */
[----:B------:R0:W-:Y:S01]  /*cc80*/  STG.E.U16 desc[UR36][R4.64], R18 ;  /* 0x0000001204007986 */ /* 0x0001e2000c101524 */
[----:B------:R-:W-:Y:S05]  /*cc90*/  BRA `(.L_x_6891) ;  /* 0x0000000800d87947 */ /* 0x000fea0003800000 */
.L_x_6894:
[----:B------:R-:W-:-:S13]  /*cca0*/  ISETP.NE.AND P0, PT, R0, 0x7, PT ;  /* 0x000000070000780c */ /* 0x000fda0003f05270 */
[----:B------:R-:W-:Y:S05]  /*ccb0*/  @!P0 BRA `(.L_x_6896) ;  /* 0x00000000002c8947 */ /* 0x000fea0003800000 */
[----:B------:R-:W-:-:S13]  /*ccc0*/  ISETP.NE.AND P0, PT, R0, 0x8, PT ;  /* 0x000000080000780c */ /* 0x000fda0003f05270 */
[----:B------:R-:W-:Y:S05]  /*ccd0*/  @!P0 BRA `(.L_x_6897) ;  /* 0x0000000000148947 */ /* 0x000fea0003800000 */
[----:B------:R-:W-:-:S13]  /*cce0*/  ISETP.NE.AND P0, PT, R0, 0x9, PT ;  /* 0x000000090000780c */ /* 0x000fda0003f05270 */
[----:B------:R-:W-:Y:S05]  /*ccf0*/  @P0 BRA `(.L_x_6890) ;  /* 0x0000000800680947 */ /* 0x000fea0003800000 */
[----:B------:R-:W-:-:S05]  /*cd00*/  IMAD.MOV.U32 R19, RZ, RZ, RZ ;  /* 0x000000ffff137224 */ /* 0x000fca00078e00ff */
[----:B-----5:R0:W-:Y:S01]  /*cd10*/  STG.E.64 desc[UR36][R4.64], R18 ;  /* 0x0000001204007986 */ /* 0x0201e2000c101b24 */
[----:B------:R-:W-:Y:S05]  /*cd20*/  BRA `(.L_x_6891) ;  /* 0x0000000800b47947 */ /* 0x000fea0003800000 */
.L_x_6897:
[----:B-----5:R-:W-:-:S04]  /*cd30*/  F2FP.F16.F32.PACK_AB R3, RZ, R18 ;  /* 0x00000012ff03723e */ /* 0x020fc800000000ff */
[----:B------:R-:W-:-:S05]  /*cd40*/  PRMT R3, R3, 0x5410, RZ ;  /* 0x0000541003037816 */ /* 0x000fca00000000ff */
[----:B------:R0:W-:Y:S01]  /*cd50*/  STG.E desc[UR36][R4.64], R3 ;  /* 0x0000000304007986 */ /* 0x0001e2000c101924 */
[----:B------:R-:W-:Y:S05]  /*cd60*/  BRA `(.L_x_6891) ;  /* 0x0000000800a47947 */ /* 0x000fea0003800000 */
.L_x_6896:
[----:B-----5:R-:W-:-:S06]  /*cd70*/  FMUL.FTZ R6, R18, 1 ;  /* 0x3f80000012067820 */ /* 0x020fcc0000410000 */
[----:B------:R-:W0:Y:S02]  /*cd80*/  F2F.F64.F32 R6, R6 ;  /* 0x0000000600067310 */ /* 0x000e240000201800 */
[----:B0-----:R0:W-:Y:S01]  /*cd90*/  STG.E.64 desc[UR36][R4.64], R6 ;  /* 0x0000000604007986 */ /* 0x0011e2000c101b24 */
[----:B------:R-:W-:Y:S05]  /*cda0*/  BRA `(.L_x_6891) ;  /* 0x0000000800947947 */ /* 0x000fea0003800000 */
.L_x_6886:
        /* <DEDUP_REMOVED lines=9> */
[----:B------:R-:W-:-:S05]  /*ce40*/  SEL R3, RZ, 0x1, !P0 ;  /* 0x00000001ff037807 */ /* 0x000fca0004000000 */
[----:B------:R0:W-:Y:S01]  /*ce50*/  STG.E.U8 desc[UR36][R4.64], R3 ;  /* 0x0000000304007986 */ /* 0x0001e2000c101124 */
[----:B------:R-:W-:Y:S05]  /*ce60*/  BRA `(.L_x_6891) ;  /* 0x0000000800647947 */ /* 0x000fea0003800000 */
.L_x_6900:
[----:B-----5:R-:W-:Y:S01]  /*ce70*/  FMUL.FTZ R8, R18, 1 ;  /* 0x3f80000012087820 */ /* 0x020fe20000410000 */
[----:B------:R-:W-:-:S05]  /*ce80*/  CS2R R10, SRZ ;  /* 0x00000000000a7805 */ /* 0x000fca000001ff00 */
[----:B------:R-:W0:Y:S02]  /*ce90*/  F2F.F64.F32 R8, R8 ;  /* 0x0000000800087310 */ /* 0x000e240000201800 */
[----:B0-----:R0:W-:Y:S01]  /*cea0*/  STG.E.128 desc[UR36][R4.64], R8 ;  /* 0x0000000804007986 */ /* 0x0011e2000c101d24 */
[----:B------:R-:W-:Y:S05]  /*ceb0*/  BRA `(.L_x_6891) ;  /* 0x0000000800507947 */ /* 0x000fea0003800000 */
.L_x_6899:
        /* <DEDUP_REMOVED lines=20> */
.L_x_6904:
[----:B------:R-:W-:Y:S05]  /*d000*/  BSYNC B0 ;  /* 0x0000000000007941 */ /* 0x000fea0003800000 */
.L_x_6903:
[----:B------:R-:W-:-:S05]  /*d010*/  LOP3.LUT R7, R0, R7, RZ, 0xfc, !PT ;  /* 0x0000000700077212 */ /* 0x000fca00078efcff */
[----:B------:R0:W-:Y:S01]  /*d020*/  STG.E.U8 desc[UR36][R4.64], R7 ;  /* 0x0000000704007986 */ /* 0x0001e2000c101124 */
[----:B------:R-:W-:Y:S05]  /*d030*/  BRA `(.L_x_6891) ;  /* 0x0000000400f07947 */ /* 0x000fea0003800000 */
.L_x_6902:
        /* <DEDUP_REMOVED lines=12> */
.L_x_6906:
[----:B------:R-:W-:Y:S01]  /*d100*/  IMAD.MOV.U32 R0, RZ, RZ, 0x7f ;  /* 0x0000007fff007424 */ /* 0x000fe200078e00ff */
[----:B------:R-:W-:-:S04]  /*d110*/  ISETP.GT.U32.AND P0, PT, R6, 0x7f800000, PT ;  /* 0x7f8000000600780c */ /* 0x000fc80003f04070 */
[----:B------:R-:W-:-:S09]  /*d120*/  SEL R0, R0, 0x7c, P0 ;  /* 0x0000007c00007807 */ /* 0x000fd20000000000 */
.L_x_6907:
[----:B------:R-:W-:Y:S05]  /*d130*/  BSYNC B0 ;  /* 0x0000000000007941 */ /* 0x000fea0003800000 */
.L_x_6905:
[----:B------:R-:W-:-:S04]  /*d140*/  LOP3.LUT R18, R18, 0x80000000, RZ, 0xc0, !PT ;  /* 0x8000000012127812 */ /* 0x000fc800078ec0ff */
[----:B------:R-:W-:-:S04]  /*d150*/  SHF.R.U32.HI R3, RZ, 0x18, R18 ;  /* 0x00000018ff037819 */ /* 0x000fc80000011612 */
[----:B------:R-:W-:-:S05]  /*d160*/  LOP3.LUT R3, R0, R3, RZ, 0xfc, !PT ;  /* 0x0000000300037212 */ /* 0x000fca00078efcff */
[----:B------:R0:W-:Y:S01]  /*d170*/  STG.E.U8 desc[UR36][R4.64], R3 ;  /* 0x0000000304007986 */ /* 0x0001e2000c101124 */
[----:B------:R-:W-:Y:S05]  /*d180*/  BRA `(.L_x_6891) ;  /* 0x00000004009c7947 */ /* 0x000fea0003800000 */
.L_x_6901:
[----:B-----5:R-:W-:-:S05]  /*d190*/  F2FP.BF16.F32.PACK_AB R18, RZ, R18 ;  /* 0x00000012ff12723e */ /* 0x020fca00000010ff */
[----:B------:R0:W-:Y:S01]  /*d1a0*/  STG.E.U16 desc[UR36][R4.64], R18 ;  /* 0x0000001204007986 */ /* 0x0001e2000c101524 */
[----:B------:R-:W-:Y:S05]  /*d1b0*/  BRA `(.L_x_6891) ;  /* 0x0000000400907947 */ /* 0x000fea0003800000 */
.L_x_6898:
        /* <DEDUP_REMOVED lines=8> */
[----:B-----5:R-:W0:Y:S02]  /*d240*/  F2I.FTZ.U32.TRUNC.NTZ R3, R18 ;  /* 0x0000001200037305 */ /* 0x020e24000021f000 */
[----:B0-----:R0:W-:Y:S01]  /*d250*/  STG.E.U16 desc[UR36][R4.64], R3 ;  /* 0x0000000304007986 */ /* 0x0011e2000c101524 */
[----:B------:R-:W-:Y:S05]  /*d260*/  BRA `(.L_x_6891) ;  /* 0x0000000400647947 */ /* 0x000fea0003800000 */
.L_x_6910:
        /* <DEDUP_REMOVED lines=16> */
.L_x_6913:
[----:B------:R-:W-:-:S04]  /*d370*/  LOP3.LUT R18, R18, 0x80000000, RZ, 0xc0, !PT ;  /* 0x8000000012127812 */ /* 0x000fc800078ec0ff */
[----:B------:R-:W-:-:S04]  /*d380*/  SHF.R.U32.HI R18, RZ, 0x18, R18 ;  /* 0x00000018ff127819 */ /* 0x000fc80000011612 */
[----:B------:R-:W-:-:S04]  /*d390*/  LOP3.LUT R3, R3, R18, RZ, 0xfc, !PT ;  /* 0x0000001203037212 */ /* 0x000fc800078efcff */
[----:B------:R-:W-:-:S07]  /*d3a0*/  PRMT R0, R3, 0x7610, R0 ;  /* 0x0000761003007816 */ /* 0x000fce0000000000 */
.L_x_6912:
[----:B------:R-:W-:Y:S05]  /*d3b0*/  BSYNC B0 ;  /* 0x0000000000007941 */ /* 0x000fea0003800000 */
.L_x_6911:
[----:B------:R0:W-:Y:S01]  /*d3c0*/  STG.E.U8 desc[UR36][R4.64], R0 ;  /* 0x0000000004007986 */ /* 0x0001e2000c101124 */
[----:B------:R-:W-:Y:S05]  /*d3d0*/  BRA `(.L_x_6891) ;  /* 0x0000000400087947 */ /* 0x000fea0003800000 */
.L_x_6909:
        /* <DEDUP_REMOVED lines=16> */
.L_x_6916:
[----:B------:R-:W-:-:S04]  /*d4e0*/  LOP3.LUT R18, R18, 0x80000000, RZ, 0xc0, !PT ;  /* 0x8000000012127812 */ /* 0x000fc800078ec0ff */
[----:B------:R-:W-:-:S04]  /*d4f0*/  SHF.R.U32.HI R18, RZ, 0x18, R18 ;  /* 0x00000018ff127819 */ /* 0x000fc80000011612 */
[----:B------:R-:W-:-:S04]  /*d500*/  LOP3.LUT R3, R3, R18, RZ, 0xfc, !PT ;  /* 0x0000001203037212 */ /* 0x000fc800078efcff */
[----:B------:R-:W-:-:S07]  /*d510*/  PRMT R0, R3, 0x7610, R0 ;  /* 0x0000761003007816 */ /* 0x000fce0000000000 */
.L_x_6915:
[----:B------:R-:W-:Y:S05]  /*d520*/  BSYNC B0 ;  /* 0x0000000000007941 */ /* 0x000fea0003800000 */
.L_x_6914:
[----:B------:R0:W-:Y:S01]  /*d530*/  STG.E.U8 desc[UR36][R4.64], R0 ;  /* 0x0000000004007986 */ /* 0x0001e2000c101124 */
[----:B------:R-:W-:Y:S05]  /*d540*/  BRA `(.L_x_6891) ;  /* 0x0000000000ac7947 */ /* 0x000fea0003800000 */
.L_x_6908:
[----:B------:R-:W-:-:S13]  /*d550*/  ISETP.NE.AND P0, PT, R0, 0x1c, PT ;  /* 0x0000001c0000780c */ /* 0x000fda0003f05270 */
[----:B------:R-:W-:Y:S05]  /*d560*/  @!P0 BRA `(.L_x_6917) ;  /* 0x00000000009c8947 */ /* 0x000fea0003800000 */
[----:B------:R-:W-:-:S13]  /*d570*/  ISETP.NE.AND P0, PT, R0, 0x1d, PT ;  /* 0x0000001d0000780c */ /* 0x000fda0003f05270 */
[----:B------:R-:W-:Y:S05]  /*d580*/  @!P0 BRA `(.L_x_6918) ;  /* 0x0000000000888947 */ /* 0x000fea0003800000 */
[----:B------:R-:W-:-:S13]  /*d590*/  ISETP.NE.AND P0, PT, R0, 0x2c, PT ;  /* 0x0000002c0000780c */ /* 0x000fda0003f05270 */
[----:B------:R-:W-:Y:S05]  /*d5a0*/  @P0 BRA `(.L_x_6890) ;  /* 0x00000000003c0947 */ /* 0x000fea0003800000 */
[----:B-----5:R-:W-:-:S04]  /*d5b0*/  SHF.R.U32.HI R6, RZ, 0x17, R18 ;  /* 0x00000017ff067819 */ /* 0x020fc80000011612 */
        /* <DEDUP_REMOVED lines=14> */
.L_x_6890:
        /* <DEDUP_REMOVED lines=16> */
.L_x_6919:
[----:B------:R-:W-:Y:S05]  /*d7a0*/  BRA `(.L_x_6891) ;  /* 0x0000000000147947 */ /* 0x000fea0003800000 */
.L_x_6918:
[----:B-----5:R-:W0:Y:S02]  /*d7b0*/  F2I.U64.TRUNC R18, R18 ;  /* 0x0000001200127311 */ /* 0x020e24000020d800 */
[----:B0-----:R0:W-:Y:S01]  /*d7c0*/  STG.E.64 desc[UR36][R4.64], R18 ;  /* 0x0000001204007986 */ /* 0x0011e2000c101b24 */
[----:B------:R-:W-:Y:S05]  /*d7d0*/  BRA `(.L_x_6891) ;  /* 0x0000000000087947 */ /* 0x000fea0003800000 */
.L_x_6917:
[----:B-----5:R-:W0:Y:S02]  /*d7e0*/  F2I.FTZ.U32.TRUNC.NTZ R3, R18 ;  /* 0x0000001200037305 */ /* 0x020e24000021f000 */
[----:B0-----:R0:W-:Y:S02]  /*d7f0*/  STG.E desc[UR36][R4.64], R3 ;  /* 0x0000000304007986 */ /* 0x0011e4000c101924 */
.L_x_6891:
        /* <DEDUP_REMOVED lines=24> */
.L_x_6923:
[----:B------:R-:W0:Y:S02]  /*d980*/  F2I.S64.TRUNC R26, R26 ;  /* 0x0000001a001a7311 */ /* 0x000e24000020d900 */
[----:B0-----:R-:W-:-:S05]  /*d990*/  IMAD.MOV.U32 R3, RZ, RZ, R26 ;  /* 0x000000ffff037224 */ /* 0x001fca00078e001a */
[----:B------:R0:W-:Y:S01]  /*d9a0*/  STG.E.U8 desc[UR36][R4.64], R3 ;  /* 0x0000000304007986 */ /* 0x0001e2000c101124 */
[----:B------:R-:W-:Y:S05]  /*d9b0*/  BRA `(.L_x_6925) ;  /* 0x0000000c00407947 */ /* 0x000fea0003800000 */
.L_x_6922:
        /* <DEDUP_REMOVED lines=9> */
.L_x_6927:
[----:B------:R-:W0:Y:S02]  /*da50*/  F2I.FTZ.TRUNC.NTZ R3, R26 ;  /* 0x0000001a00037305 */ /* 0x000e24000021f100 */
[----:B0-----:R0:W-:Y:S01]  /*da60*/  STG.E desc[UR36][R4.64], R3 ;  /* 0x0000000304007986 */ /* 0x0011e2000c101924 */
[----:B------:R-:W-:Y:S05]  /*da70*/  BRA `(.L_x_6925) ;  /* 0x0000000c00107947 */ /* 0x000fea0003800000 */
.L_x_6926:
[----:B------:R-:W0:Y:S02]  /*da80*/  F2I.FTZ.TRUNC.NTZ R3, R26 ;  /* 0x0000001a00037305 */ /* 0x000e24000021f100 */
[----:B0-----:R0:W-:Y:S01]  /*da90*/  STG.E.U16 desc[UR36][R4.64], R3 ;  /* 0x0000000304007986 */ /* 0x0011e2000c101524 */
[----:B------:R-:W-:Y:S05]  /*daa0*/  BRA `(.L_x_6925) ;  /* 0x0000000c00047947 */ /* 0x000fea0003800000 */
.L_x_6921:
        /* <DEDUP_REMOVED lines=8> */
.L_x_6929:
[----:B------:R-:W-:-:S05]  /*db30*/  F2FP.F16.F32.PACK_AB R26, RZ, R26 ;  /* 0x0000001aff1a723e */ /* 0x000fca00000000ff */
[----:B------:R0:W-:Y:S01]  /*db40*/  STG.E.U16 desc[UR36][R4.64], R26 ;  /* 0x0000001a04007986 */ /* 0x0001e2000c101524 */
[----:B------:R-:W-:Y:S05]  /*db50*/  BRA `(.L_x_6925) ;  /* 0x0000000800d87947 */ /* 0x000fea0003800000 */
.L_x_6928:
[----:B------:R-:W-:-:S13]  /*db60*/  ISETP.NE.AND P0, PT, R0, 0x7, PT ;  /* 0x000000070000780c */ /* 0x000fda0003f05270 */
[----:B------:R-:W-:Y:S05]  /*db70*/  @!P0 BRA `(.L_x_6930) ;  /* 0x00000000002c8947 */ /* 0x000fea0003800000 */
[----:B------:R-:W-:-:S13]  /*db80*/  ISETP.NE.AND P0, PT, R0, 0x8, PT ;  /* 0x000000080000780c */ /* 0x000fda0003f05270 */
[----:B------:R-:W-:Y:S05]  /*db90*/  @!P0 BRA `(.L_x_6931) ;  /* 0x0000000000148947 */ /* 0x000fea0003800000 */
[----:B------:R-:W-:-:S13]  /*dba0*/  ISETP.NE.AND P0, PT, R0, 0x9, PT ;  /* 0x000000090000780c */ /* 0x000fda0003f05270 */
[----:B------:R-:W-:Y:S05]  /*dbb0*/  @P0 BRA `(.L_x_6924) ;  /* 0x0000000800680947 */ /* 0x000fea0003800000 */
[----:B------:R-:W-:-:S05]  /*dbc0*/  IMAD.MOV.U32 R27, RZ, RZ, RZ ;  /* 0x000000ffff1b7224 */ /* 0x000fca00078e00ff */
[----:B------:R0:W-:Y:S01]  /*dbd0*/  STG.E.64 desc[UR36][R4.64], R26 ;  /* 0x0000001a04007986 */ /* 0x0001e2000c101b24 */
[----:B------:R-:W-:Y:S05]  /*dbe0*/  BRA `(.L_x_6925) ;  /* 0x0000000800b47947 */ /* 0x000fea0003800000 */
.L_x_6931:
[----:B------:R-:W-:-:S04]  /*dbf0*/  F2FP.F16.F32.PACK_AB R3, RZ, R26 ;  /* 0x0000001aff03723e */ /* 0x000fc800000000ff */
[----:B------:R-:W-:-:S05]  /*dc00*/  PRMT R3, R3, 0x5410, RZ ;  /* 0x0000541003037816 */ /* 0x000fca00000000ff */
[----:B------:R0:W-:Y:S01]  /*dc10*/  STG.E desc[UR36][R4.64], R3 ;  /* 0x0000000304007986 */ /* 0x0001e2000c101924 */
[----:B------:R-:W-:Y:S05]  /*dc20*/  BRA `(.L_x_6925) ;  /* 0x0000000800a47947 */ /* 0x000fea0003800000 */
.L_x_6930:
[----:B------:R-:W-:-:S06]  /*dc30*/  FMUL.FTZ R6, R26, 1 ;  /* 0x3f8000001a067820 */ /* 0x000fcc0000410000 */
[----:B------:R-:W0:Y:S02]  /*dc40*/  F2F.F64.F32 R6, R6 ;  /* 0x0000000600067310 */ /* 0x000e240000201800 */
[----:B0-----:R0:W-:Y:S01]  /*dc50*/  STG.E.64 desc[UR36][R4.64], R6 ;  /* 0x0000000604007986 */ /* 0x0011e2000c101b24 */
[----:B------:R-:W-:Y:S05]  /*dc60*/  BRA `(.L_x_6925) ;  /* 0x0000000800947947 */ /* 0x000fea0003800000 */
.L_x_6920:
        /* <DEDUP_REMOVED lines=8> */
[----:B------:R-:W-:-:S04]  /*dcf0*/  FSETP.NEU.FTZ.AND P0, PT, R26, RZ, PT ;  /* 0x000000ff1a00720b */ /* 0x000fc80003f1d000 */
[----:B------:R-:W-:-:S05]  /*dd00*/  SEL R3, RZ, 0x1, !P0 ;  /* 0x00000001ff037807 */ /* 0x000fca0004000000 */
[----:B------:R0:W-:Y:S01]  /*dd10*/  STG.E.U8 desc[UR36][R4.64], R3 ;  /* 0x0000000304007986 */ /* 0x0001e2000c101124 */
[----:B------:R-:W-:Y:S05]  /*dd20*/  BRA `(.L_x_6925) ;  /* 0x0000000800647947 */ /* 0x000fea0003800000 */
.L_x_6934:
[----:B------:R-:W-:Y:S01]  /*dd30*/  FMUL.FTZ R8, R26, 1 ;  /* 0x3f8000001a087820 */ /* 0x000fe20000410000 */
[----:B------:R-:W-:-:S05]  /*dd40*/  CS2R R10, SRZ ;  /* 0x00000000000a7805 */ /* 0x000fca000001ff00 */
[----:B------:R-:W0:Y:S02]  /*dd50*/  F2F.F64.F32 R8, R8 ;  /* 0x0000000800087310 */ /* 0x000e240000201800 */
[----:B0-----:R1:W-:Y:S01]  /*dd60*/  STG.E.128 desc[UR36][R4.64], R8 ;  /* 0x0000000804007986 */ /* 0x0013e2000c101d24 */
[----:B------:R-:W-:Y:S05]  /*dd70*/  BRA `(.L_x_6925) ;  /* 0x0000000800507947 */ /* 0x000fea0003800000 */
.L_x_6933:
        /* <DEDUP_REMOVED lines=20> */
.L_x_6938:
[----:B------:R-:W-:Y:S05]  /*dec0*/  BSYNC B0 ;  /* 0x0000000000007941 */ /* 0x000fea0003800000 */
.L_x_6937:
[----:B------:R-:W-:-:S05]  /*ded0*/  LOP3.LUT R7, R0, R7, RZ, 0xfc, !PT ;  /* 0x0000000700077212 */ /* 0x000fca00078efcff */
[----:B------:R2:W-:Y:S01]  /*dee0*/  STG.E.U8 desc[UR36][R4.64], R7 ;  /* 0x0000000704007986 */ /* 0x0005e2000c101124 */
[----:B------:R-:W-:Y:S05]  /*def0*/  BRA `(.L_x_6925) ;  /* 0x0000000400f07947 */ /* 0x000fea0003800000 */
.L_x_6936:
        /* <DEDUP_REMOVED lines=12> */
.L_x_6940:
[----:B------:R-:W-:Y:S01]  /*dfc0*/  IMAD.MOV.U32 R0, RZ, RZ, 0x7f ;  /* 0x0000007fff007424 */ /* 0x000fe200078e00ff */
[----:B------:R-:W-:-:S04]  /*dfd0*/  ISETP.GT.U32.AND P0, PT, R6, 0x7f800000, PT ;  /* 0x7f8000000600780c */ /* 0x000fc80003f04070 */
[----:B------:R-:W-:-:S09]  /*dfe0*/  SEL R0, R0, 0x7c, P0 ;  /* 0x0000007c00007807 */ /* 0x000fd20000000000 */
.L_x_6941:
[----:B------:R-:W-:Y:S05]  /*dff0*/  BSYNC B0 ;  /* 0x0000000000007941 */ /* 0x000fea0003800000 */
.L_x_6939:
[----:B------:R-:W-:-:S04]  /*e000*/  LOP3.LUT R26, R26, 0x80000000, RZ, 0xc0, !PT ;  /* 0x800000001a1a7812 */ /* 0x000fc800078ec0ff */
[----:B------:R-:W-:-:S04]  /*e010*/  SHF.R.U32.HI R3, RZ, 0x18, R26 ;  /* 0x00000018ff037819 */ /* 0x000fc8000001161a */
[----:B------:R-:W-:-:S05]  /*e020*/  LOP3.LUT R3, R0, R3, RZ, 0xfc, !PT ;  /* 0x0000000300037212 */ /* 0x000fca00078efcff */
[----:B------:R3:W-:Y:S01]  /*e030*/  STG.E.U8 desc[UR36][R4.64], R3 ;  /* 0x0000000304007986 */ /* 0x0007e2000c101124 */
[----:B------:R-:W-:Y:S05]  /*e040*/  BRA `(.L_x_6925) ;  /* 0x00000004009c7947 */ /* 0x000fea0003800000 */
.L_x_6935:
[----:B------:R-:W-:-:S05]  /*e050*/  F2FP.BF16.F32.PACK_AB R26, RZ, R26 ;  /* 0x0000001aff1a723e */ /* 0x000fca00000010ff */
[----:B------:R4:W-:Y:S01]  /*e060*/  STG.E.U16 desc[UR36][R4.64], R26 ;  /* 0x0000001a04007986 */ /* 0x0009e2000c101524 */
[----:B------:R-:W-:Y:S05]  /*e070*/  BRA `(.L_x_6925) ;  /* 0x0000000400907947 */ /* 0x000fea0003800000 */
.L_x_6932:
        /* <DEDUP_REMOVED lines=11> */
.L_x_6944:
        /* <DEDUP_REMOVED lines=16> */
.L_x_6947:
[----:B------:R-:W-:-:S04]  /*e230*/  LOP3.LUT R26, R26, 0x80000000, RZ, 0xc0, !PT ;  /* 0x800000001a1a7812 */ /* 0x000fc800078ec0ff */
[----:B------:R-:W-:-:S04]  /*e240*/  SHF.R.U32.HI R26, RZ, 0x18, R26 ;  /* 0x00000018ff1a7819 */ /* 0x000fc8000001161a */
[----:B------:R-:W-:-:S04]  /*e250*/  LOP3.LUT R3, R3, R26, RZ, 0xfc, !PT ;  /* 0x0000001a03037212 */ /* 0x000fc800078efcff */
[----:B------:R-:W-:-:S07]  /*e260*/  PRMT R0, R3, 0x7610, R0 ;  /* 0x0000761003007816 */ /* 0x000fce0000000000 */
.L_x_6946:
[----:B------:R-:W-:Y:S05]  /*e270*/  BSYNC B0 ;  /* 0x0000000000007941 */ /* 0x000fea0003800000 */
.L_x_6945:
[----:B------:R0:W-:Y:S01]  /*e280*/  STG.E.U8 desc[UR36][R4.64], R0 ;  /* 0x0000000004007986 */ /* 0x0001e2000c101124 */
[----:B------:R-:W-:Y:S05]  /*e290*/  BRA `(.L_x_6925) ;  /* 0x0000000400087947 */ /* 0x000fea0003800000 */
.L_x_6943:
        /* <DEDUP_REMOVED lines=16> */
.L_x_6950:
[----:B------:R-:W-:-:S04]  /*e3a0*/  LOP3.LUT R26, R26, 0x80000000, RZ, 0xc0, !PT ;  /* 0x800000001a1a7812 */ /* 0x000fc800078ec0ff */
[----:B------:R-:W-:-:S04]  /*e3b0*/  SHF.R.U32.HI R26, RZ, 0x18, R26 ;  /* 0x00000018ff1a7819 */ /* 0x000fc8000001161a */
[----:B------:R-:W-:-:S04]  /*e3c0*/  LOP3.LUT R3, R3, R26, RZ, 0xfc, !PT ;  /* 0x0000001a03037212 */ /* 0x000fc800078efcff */
[----:B------:R-:W-:-:S07]  /*e3d0*/  PRMT R0, R3, 0x7610, R0 ;  /* 0x0000761003007816 */ /* 0x000fce0000000000 */
.L_x_6949:
[----:B------:R-:W-:Y:S05]  /*e3e0*/  BSYNC B0 ;  /* 0x0000000000007941 */ /* 0x000fea0003800000 */
.L_x_6948:
[----:B------:R0:W-:Y:S01]  /*e3f0*/  STG.E.U8 desc[UR36][R4.64], R0 ;  /* 0x0000000004007986 */ /* 0x0001e2000c101124 */
[----:B------:R-:W-:Y:S05]  /*e400*/  BRA `(.L_x_6925) ;  /* 0x0000000000ac7947 */ /* 0x000fea0003800000 */
.L_x_6942:
        /* <DEDUP_REMOVED lines=21> */
.L_x_6924:
        /* <DEDUP_REMOVED lines=16> */
.L_x_6953:
[----:B------:R-:W-:Y:S05]  /*e660*/  BRA `(.L_x_6925) ;  /* 0x0000000000147947 */ /* 0x000fea0003800000 */
.L_x_6952:
[----:B------:R-:W0:Y:S02]  /*e670*/  F2I.U64.TRUNC R26, R26 ;  /* 0x0000001a001a7311 */ /* 0x000e24000020d800 */
[----:B0-----:R0:W-:Y:S01]  /*e680*/  STG.E.64 desc[UR36][R4.64], R26 ;  /* 0x0000001a04007986 */ /* 0x0011e2000c101b24 */
[----:B------:R-:W-:Y:S05]  /*e690*/  BRA `(.L_x_6925) ;  /* 0x0000000000087947 */ /* 0x000fea0003800000 */
.L_x_6951:
[----:B------:R-:W0:Y:S02]  /*e6a0*/  F2I.FTZ.U32.TRUNC.NTZ R3, R26 ;  /* 0x0000001a00037305 */ /* 0x000e24000021f000 */
[----:B0-----:R0:W-:Y:S02]  /*e6b0*/  STG.E desc[UR36][R4.64], R3 ;  /* 0x0000000304007986 */ /* 0x0011e4000c101924 */
.L_x_6925:
[----:B------:R-:W-:-:S07]  /*e6c0*/  VIADD R17, R17, 0x80 ;  /* 0x0000008011117836 */ /* 0x000fce0000000000 */
.L_x_6885:
[----:B------:R-:W-:Y:S05]  /*e6d0*/  BSYNC B6 ;  /* 0x0000000000067941 */ /* 0x000fea0003800000 */
.L_x_6884:
[----:B------:R-:W-:-:S13]  /*e6e0*/  ISETP.GE.AND P0, PT, R17, R16, PT ;  /* 0x000000101100720c */ /* 0x000fda0003f06270 */
[----:B------:R-:W-:Y:S05]  /*e6f0*/  @P0 EXIT ;  /* 0x000000000000094d */ /* 0x000fea0003800000 */
[----:B01234-:R-:W0:Y:S01]  /*e700*/  LDC.64 R4, c[0x0][0x228] ;  /* 0x00008a00ff047b82 */ /* 0x01fe220000000a00 */
        /* <DEDUP_REMOVED lines=17> */
[----:B0-----:R-:W-:Y:S01]  /*e820*/  STG.E.U8 desc[UR36][R2.64], R5 ;  /* 0x0000000502007986 */ /* 0x001fe2000c101124 */
[----:B------:R-:W-:Y:S05]  /*e830*/  EXIT ;  /* 0x000000000000794d */ /* 0x000fea0003800000 */
.L_x_6957:
[----:B-----5:R-:W0:Y:S02]  /*e840*/  F2I.S64.TRUNC R24, R24 ;  /* 0x0000001800187311 */ /* 0x020e24000020d900 */
[----:B0-----:R-:W-:-:S05]  /*e850*/  IMAD.MOV.U32 R5, RZ, RZ, R24 ;  /* 0x000000ffff057224 */ /* 0x001fca00078e0018 */
[----:B------:R-:W-:Y:S01]  /*e860*/  STG.E.U8 desc[UR36][R2.64], R5 ;  /* 0x0000000502007986 */ /* 0x000fe2000c101124 */
[----:B------:R-:W-:Y:S05]  /*e870*/  EXIT ;  /* 0x000000000000794d */ /* 0x000fea0003800000 */
.L_x_6956:
        /* <DEDUP_REMOVED lines=9> */
.L_x_6960:
[----:B-----5:R-:W0:Y:S02]  /*e910*/  F2I.FTZ.TRUNC.NTZ R5, R24 ;  /* 0x0000001800057305 */ /* 0x020e24000021f100 */
[----:B0-----:R-:W-:Y:S01]  /*e920*/  STG.E desc[UR36][R2.64], R5 ;  /* 0x0000000502007986 */ /* 0x001fe2000c101924 */
[----:B------:R-:W-:Y:S05]  /*e930*/  EXIT ;  /* 0x000000000000794d */ /* 0x000fea0003800000 */
.L_x_6959:
[----:B-----5:R-:W0:Y:S02]  /*e940*/  F2I.FTZ.TRUNC.NTZ R5, R24 ;  /* 0x0000001800057305 */ /* 0x020e24000021f100 */
[----:B0-----:R-:W-:Y:S01]  /*e950*/  STG.E.U16 desc[UR36][R2.64], R5 ;  /* 0x0000000502007986 */ /* 0x001fe2000c101524 */
[----:B------:R-:W-:Y:S05]  /*e960*/  EXIT ;  /* 0x000000000000794d */ /* 0x000fea0003800000 */
.L_x_6955:
        /* <DEDUP_REMOVED lines=8> */
.L_x_6962:
[----:B-----5:R-:W-:-:S05]  /*e9f0*/  F2FP.F16.F32.PACK_AB R24, RZ, R24 ;  /* 0x00000018ff18723e */ /* 0x020fca00000000ff */
[----:B------:R-:W-:Y:S01]  /*ea00*/  STG.E.U16 desc[UR36][R2.64], R24 ;  /* 0x0000001802007986 */ /* 0x000fe2000c101524 */
[----:B------:R-:W-:Y:S05]  /*ea10*/  EXIT ;  /* 0x000000000000794d */ /* 0x000fea0003800000 */
.L_x_6961:
[----:B------:R-:W-:-:S13]  /*ea20*/  ISETP.NE.AND P0, PT, R0, 0x7, PT ;  /* 0x000000070000780c */ /* 0x000fda0003f05270 */
[----:B------:R-:W-:Y:S05]  /*ea30*/  @!P0 BRA `(.L_x_6963) ;  /* 0x00000000002c8947 */ /* 0x000fea0003800000 */
[----:B------:R-:W-:-:S13]  /*ea40*/  ISETP.NE.AND P0, PT, R0, 0x8, PT ;  /* 0x000000080000780c */ /* 0x000fda0003f05270 */
[----:B------:R-:W-:Y:S05]  /*ea50*/  @!P0 BRA `(.L_x_6964) ;  /* 0x0000000000148947 */ /* 0x000fea0003800000 */
[----:B------:R-:W-:-:S13]  /*ea60*/  ISETP.NE.AND P0, PT, R0, 0x9, PT ;  /* 0x000000090000780c */ /* 0x000fda0003f05270 */
[----:B------:R-:W-:Y:S05]  /*ea70*/  @P0 BRA `(.L_x_6958) ;  /* 0x0000000800680947 */ /* 0x000fea0003800000 */
[----:B------:R-:W-:-:S05]  /*ea80*/  IMAD.MOV.U32 R25, RZ, RZ, RZ ;  /* 0x000000ffff197224 */ /* 0x000fca00078e00ff */
[----:B-----5:R-:W-:Y:S01]  /*ea90*/  STG.E.64 desc[UR36][R2.64], R24 ;  /* 0x0000001802007986 */ /* 0x020fe2000c101b24 */
[----:B------:R-:W-:Y:S05]  /*eaa0*/  EXIT ;  /* 0x000000000000794d */ /* 0x000fea0003800000 */
.L_x_6964:
[----:B-----5:R-:W-:-:S04]  /*eab0*/  F2FP.F16.F32.PACK_AB R5, RZ, R24 ;  /* 0x00000018ff05723e */ /* 0x020fc800000000ff */
[----:B------:R-:W-:-:S05]  /*eac0*/  PRMT R5, R5, 0x5410, RZ ;  /* 0x0000541005057816 */ /* 0x000fca00000000ff */
[----:B------:R-:W-:Y:S01]  /*ead0*/  STG.E desc[UR36][R2.64], R5 ;  /* 0x0000000502007986 */ /* 0x000fe2000c101924 */
[----:B------:R-:W-:Y:S05]  /*eae0*/  EXIT ;  /* 0x000000000000794d */ /* 0x000fea0003800000 */
.L_x_6963:
[----:B-----5:R-:W-:-:S06]  /*eaf0*/  FMUL.FTZ R4, R24, 1 ;  /* 0x3f80000018047820 */ /* 0x020fcc0000410000 */
[----:B------:R-:W0:Y:S02]  /*eb00*/  F2F.F64.F32 R4, R4 ;  /* 0x0000000400047310 */ /* 0x000e240000201800 */
[----:B0-----:R-:W-:Y:S01]  /*eb10*/  STG.E.64 desc[UR36][R2.64], R4 ;  /* 0x0000000402007986 */ /* 0x001fe2000c101b24 */
[----:B------:R-:W-:Y:S05]  /*eb20*/  EXIT ;  /* 0x000000000000794d */ /* 0x000fea0003800000 */
.L_x_6954:
        /* <DEDUP_REMOVED lines=10> */
[----:B------:R-:W-:Y:S01]  /*ebd0*/  STG.E.U8 desc[UR36][R2.64], R5 ;  /* 0x0000000502007986 */ /* 0x000fe2000c101124 */
[----:B------:R-:W-:Y:S05]  /*ebe0*/  EXIT ;  /* 0x000000000000794d */ /* 0x000fea0003800000 */
.L_x_6967:
[----:B-----5:R-:W-:Y:S01]  /*ebf0*/  FMUL.FTZ R4, R24, 1 ;  /* 0x3f80000018047820 */ /* 0x020fe20000410000 */
[----:B------:R-:W-:-:S05]  /*ec00*/  CS2R R6, SRZ ;  /* 0x0000000000067805 */ /* 0x000fca000001ff00 */
[----:B------:R-:W0:Y:S02]  /*ec10*/  F2F.F64.F32 R4, R4 ;  /* 0x0000000400047310 */ /* 0x000e240000201800 */
[----:B0-----:R-:W-:Y:S01]  /*ec20*/  STG.E.128 desc[UR36][R2.64], R4 ;  /* 0x0000000402007986 */ /* 0x001fe2000c101d24 */
[----:B------:R-:W-:Y:S05]  /*ec30*/  EXIT ;  /* 0x000000000000794d */ /* 0x000fea0003800000 */
.L_x_6966:
        /* <DEDUP_REMOVED lines=20> */
.L_x_6971:
[----:B------:R-:W-:Y:S05]  /*ed80*/  BSYNC B0 ;  /* 0x0000000000007941 */ /* 0x000fea0003800000 */
.L_x_6970:
[----:B------:R-:W-:-:S05]  /*ed90*/  LOP3.LUT R7, R0, R7, RZ, 0xfc, !PT ;  /* 0x0000000700077212 */ /* 0x000fca00078efcff */
[----:B------:R-:W-:Y:S01]  /*eda0*/  STG.E.U8 desc[UR36][R2.64], R7 ;  /* 0x0000000702007986 */ /* 0x000fe2000c101124 */
[----:B------:R-:W-:Y:S05]  /*edb0*/  EXIT ;  /* 0x000000000000794d */ /* 0x000fea0003800000 */
.L_x_6969:
[----:B-----5:R-:W-:Y:S01]  /*edc0*/  LOP3.LUT R4, R24, 0x7fffffff, RZ, 0xc0, !PT ;  /* 0x7fffffff18047812 */ /* 0x020fe200078ec0ff */
        /* <DEDUP_REMOVED lines=11> */
.L_x_6973:
[----:B------:R-:W-:Y:S01]  /*ee80*/  IMAD.MOV.U32 R0, RZ, RZ, 0x7f ;  /* 0x0000007fff007424 */ /* 0x000fe200078e00ff */
[----:B------:R-:W-:-:S04]  /*ee90*/  ISETP.GT.U32.AND P0, PT, R4, 0x7f800000, PT ;  /* 0x7f8000000400780c */ /* 0x000fc80003f04070 */
[----:B------:R-:W-:-:S09]  /*eea0*/  SEL R0, R0, 0x7c, P0 ;  /* 0x0000007c00007807 */ /* 0x000fd20000000000 */
.L_x_6974:
[----:B------:R-:W-:Y:S05]  /*eeb0*/  BSYNC B0 ;  /* 0x0000000000007941 */ /* 0x000fea0003800000 */
.L_x_6972:
[----:B------:R-:W-:-:S04]  /*eec0*/  LOP3.LUT R24, R24, 0x80000000, RZ, 0xc0, !PT ;  /* 0x8000000018187812 */ /* 0x000fc800078ec0ff */
[----:B------:R-:W-:-:S04]  /*eed0*/  SHF.R.U32.HI R5, RZ, 0x18, R24 ;  /* 0x00000018ff057819 */ /* 0x000fc80000011618 */
[----:B------:R-:W-:-:S05]  /*eee0*/  LOP3.LUT R5, R0, R5, RZ, 0xfc, !PT ;  /* 0x0000000500057212 */ /* 0x000fca00078efcff */
[----:B------:R-:W-:Y:S01]  /*eef0*/  STG.E.U8 desc[UR36][R2.64], R5 ;  /* 0x0000000502007986 */ /* 0x000fe2000c101124 */
[----:B------:R-:W-:Y:S05]  /*ef00*/  EXIT ;  /* 0x000000000000794d */ /* 0x000fea0003800000 */
.L_x_6968:
[----:B-----5:R-:W-:-:S05]  /*ef10*/  F2FP.BF16.F32.PACK_AB R24, RZ, R24 ;  /* 0x00000018ff18723e */ /* 0x020fca00000010ff */
[----:B------:R-:W-:Y:S01]  /*ef20*/  STG.E.U16 desc[UR36][R2.64], R24 ;  /* 0x0000001802007986 */ /* 0x000fe2000c101524 */
[----:B------:R-:W-:Y:S05]  /*ef30*/  EXIT ;  /* 0x000000000000794d */ /* 0x000fea0003800000 */
.L_x_6965:
        /* <DEDUP_REMOVED lines=9> */
[----:B0-----:R-:W-:Y:S01]  /*efd0*/  STG.E.U16 desc[UR36][R2.64], R5 ;  /* 0x0000000502007986 */ /* 0x001fe2000c101524 */
[----:B------:R-:W-:Y:S05]  /*efe0*/  EXIT ;  /* 0x000000000000794d */ /* 0x000fea0003800000 */
.L_x_6977:
        /* <DEDUP_REMOVED lines=16> */
.L_x_6980:
[----:B------:R-:W-:-:S04]  /*f0f0*/  LOP3.LUT R24, R24, 0x80000000, RZ, 0xc0, !PT ;  /* 0x8000000018187812 */ /* 0x000fc800078ec0ff */
[----:B------:R-:W-:-:S04]  /*f100*/  SHF.R.U32.HI R5, RZ, 0x18, R24 ;  /* 0x00000018ff057819 */ /* 0x000fc80000011618 */
[----:B------:R-:W-:-:S04]  /*f110*/  LOP3.LUT R4, R4, R5, RZ, 0xfc, !PT ;  /* 0x0000000504047212 */ /* 0x000fc800078efcff */
[----:B------:R-:W-:-:S07]  /*f120*/  PRMT R0, R4, 0x7610, R0 ;  /* 0x0000761004007816 */ /* 0x000fce0000000000 */
.L_x_6979:
[----:B------:R-:W-:Y:S05]  /*f130*/  BSYNC B0 ;  /* 0x0000000000007941 */ /* 0x000fea0003800000 */
.L_x_6978:
[----:B------:R-:W-:Y:S01]  /*f140*/  STG.E.U8 desc[UR36][R2.64], R0 ;  /* 0x0000000002007986 */ /* 0x000fe2000c101124 */
[----:B------:R-:W-:Y:S05]  /*f150*/  EXIT ;  /* 0x000000000000794d */ /* 0x000fea0003800000 */
.L_x_6976:
        /* <DEDUP_REMOVED lines=16> */
.L_x_6983:
[----:B------:R-:W-:-:S04]  /*f260*/  LOP3.LUT R24, R24, 0x80000000, RZ, 0xc0, !PT ;  /* 0x8000000018187812 */ /* 0x000fc800078ec0ff */
[----:B------:R-:W-:-:S04]  /*f270*/  SHF.R.U32.HI R5, RZ, 0x18, R24 ;  /* 0x00000018ff057819 */ /* 0x000fc80000011618 */
[----:B------:R-:W-:-:S04]  /*f280*/  LOP3.LUT R4, R4, R5, RZ, 0xfc, !PT ;  /* 0x0000000504047212 */ /* 0x000fc800078efcff */
[----:B------:R-:W-:-:S07]  /*f290*/  PRMT R0, R4, 0x7610, R0 ;  /* 0x0000761004007816 */ /* 0x000fce0000000000 */
.L_x_6982:
[----:B------:R-:W-:Y:S05]  /*f2a0*/  BSYNC B0 ;  /* 0x0000000000007941 */ /* 0x000fea0003800000 */
.L_x_6981:
[----:B------:R-:W-:Y:S01]  /*f2b0*/  STG.E.U8 desc[UR36][R2.64], R0 ;  /* 0x0000000002007986 */ /* 0x000fe2000c101124 */
[----:B------:R-:W-:Y:S05]  /*f2c0*/  EXIT ;  /* 0x000000000000794d */ /* 0x000fea0003800000 */
.L_x_6975:
        /* <DEDUP_REMOVED lines=21> */
.L_x_6958:
        /* <DEDUP_REMOVED lines=15> */
[----:B-1---5:R-:W-:Y:S05]  /*f510*/  CALL.ABS.NOINC R2 ;  /* 0x0000000002007343 */ /* 0x022fea0003c00000 */
.L_x_6986:
[----:B------:R-:W-:Y:S05]  /*f520*/  EXIT ;  /* 0x000000000000794d */ /* 0x000fea0003800000 */
.L_x_6985:
[----:B-----5:R-:W0:Y:S02]  /*f530*/  F2I.U64.TRUNC R24, R24 ;  /* 0x0000001800187311 */ /* 0x020e24000020d800 */
[----:B0-----:R-:W-:Y:S01]  /*f540*/  STG.E.64 desc[UR36][R2.64], R24 ;  /* 0x0000001802007986 */ /* 0x001fe2000c101b24 */
[----:B------:R-:W-:Y:S05]  /*f550*/  EXIT ;  /* 0x000000000000794d */ /* 0x000fea0003800000 */
.L_x_6984:
[----:B-----5:R-:W0:Y:S02]  /*f560*/  F2I.FTZ.U32.TRUNC.NTZ R5, R24 ;  /* 0x0000001800057305 */ /* 0x020e24000021f000 */
[----:B0-----:R-:W-:Y:S01]  /*f570*/  STG.E desc[UR36][R2.64], R5 ;  /* 0x0000000502007986 */ /* 0x001fe2000c101924 */
[----:B------:R-:W-:Y:S05]  /*f580*/  EXIT ;  /* 0x000000000000794d */ /* 0x000fea0003800000 */
.L_x_6987:
        /* <DEDUP_REMOVED lines=15> */
.L_x_28030:


//--------------------- .text._ZN2at6native18elementwise_kernelILi128ELi2EZNS0_22gpu_kernel_impl_nocastIZZZNS0_28launch_masked_scatter_kernelERKNS_10TensorBaseES5_S5_S5_ENKUlvE_clEvENKUlvE5_clEvEUlfblE_EEvRNS_18TensorIteratorBaseERKT_EUliE_EEviT1_ --------------------------
	.section	.text._ZN2at6native18elementwise_kernelILi128ELi2EZNS0_22gpu_kernel_impl_nocastIZZZNS0_28launch_masked_scatter_kernelERKNS_10TensorBaseES5_S5_S5_ENKUlvE_clEvENKUlvE5_clEvEUlfblE_EEvRNS_18TensorIteratorBaseERKT_EUliE_EEviT1_,"ax",@progbits
	.align	128
        .global         _ZN2at6native18elementwise_kernelILi128ELi2EZNS0_22gpu_kernel_impl_nocastIZZZNS0_28launch_masked_scatter_kernelERKNS_10TensorBaseES5_S5_S5_ENKUlvE_clEvENKUlvE5_clEvEUlfblE_EEvRNS_18TensorIteratorBaseERKT_EUliE_EEviT1_
        .type           _ZN2at6native18elementwise_kernelILi128ELi2EZNS0_22gpu_kernel_impl_nocastIZZZNS0_28launch_masked_scatter_kernelERKNS_10TensorBaseES5_S5_S5_ENKUlvE_clEvENKUlvE5_clEvEUlfblE_EEvRNS_18TensorIteratorBaseERKT_EUliE_EEviT1_,@function
        .size           _ZN2at6native18elementwise_kernelILi128ELi2EZNS0_22gpu_kernel_impl_nocastIZZZNS0_28launch_masked_scatter_kernelERKNS_10TensorBaseES5_S5_S5_ENKUlvE_clEvENKUlvE5_clEvEUlfblE_EEvRNS_18TensorIteratorBaseERKT_EUliE_EEviT1_,(.L_x_28031 - _ZN2at6native18elementwise_kernelILi128ELi2EZNS0_22gpu_kernel_impl_nocastIZZZNS0_28launch_masked_scatter_kernelERKNS_10TensorBaseES5_S5_S5_ENKUlvE_clEvENKUlvE5_clEvEUlfblE_EEvRNS_18TensorIteratorBaseERKT_EUliE_EEviT1_)
        .other          _ZN2at6native18elementwise_kernelILi128ELi2EZNS0_22gpu_kernel_impl_nocastIZZZNS0_28launch_masked_scatter_kernelERKNS_10TensorBaseES5_S5_S5_ENKUlvE_clEvENKUlvE5_clEvEUlfblE_EEvRNS_18TensorIteratorBaseERKT_EUliE_EEviT1_,@"STO_CUDA_ENTRY STV_DEFAULT"
_ZN2at6native18elementwise_kernelILi128ELi2EZNS0_22gpu_kernel_impl_nocastIZZZNS0_28launch_masked_scatter_kernelERKNS_10TensorBaseES5_S5_S5_ENKUlvE_clEvENKUlvE5_clEvEUlfblE_EEvRNS_18TensorIteratorBaseERKT_EUliE_EEviT1_:
.text._ZN2at6native18elementwise_kernelILi128ELi2EZNS0_22gpu_kernel_impl_nocastIZZZNS0_28launch_masked_scatter_kernelERKNS_10TensorBaseES5_S5_S5_ENKUlvE_clEvENKUlvE5_clEvEUlfblE_EEvRNS_18TensorIteratorBaseERKT_EUliE_EEviT1_:
        /* <DEDUP_REMOVED lines=388> */
.L_x_6990:
        /* <DEDUP_REMOVED lines=18> */
[----:B------:R-:W2:Y:S01]  /*1960*/  LDG.E R7, desc[UR4][R4.64] ;  /* 0x0000000404077981 */ /* 0x000ea2000c1e1900 */
[----:B------:R-:W-:Y:S02]  /*1970*/  IADD3 R2, P0, R3, UR8, RZ ;  /* 0x0000000803027c10 */ /* 0x000fe4000ff1e0ff */
[----:B------:R-:W-:Y:S02]  /*1980*/  IADD3 R9, R0, 0x80, RZ ;  /* 0x0000008000097810 */ /* 0x000fe40007ffe0ff */
[----:B------:R-:W-:-:S05]  /*1990*/  IADD3.X R3, RZ, UR9, RZ, P0, !PT ;  /* 0x00000009ff037c10 */ /* 0x000fca00087fe4ff */
[----:B--2---:R0:W-:Y:S04]  /*19a0*/  STG.E desc[UR4][R2.64], R7 ;  /* 0x0000000702007986 */ /* 0x0041e8000c101904 */
.L_x_6989:
[----:B------:R-:W-:Y:S05]  /*19b0*/  BSYNC B0 ;  /* 0x0000000000007941 */ /* 0x000fea0003800000 */
.L_x_6988:
        /* <DEDUP_REMOVED lines=381> */
.L_x_6991:
        /* <DEDUP_REMOVED lines=19> */
[----:B------:R-:W-:-:S04]  /*32c0*/  IADD3 R2, P0, R3, UR6, RZ ;  /* 0x0000000603027c10 */ /* 0x000fc8000ff1e0ff */
[----:B------:R-:W-:-:S05]  /*32d0*/  IADD3.X R3, RZ, UR7, RZ, P0, !PT ;  /* 0x00000007ff037c10 */ /* 0x000fca00087fe4ff */
[----:B--2---:R-:W-:Y:S01]  /*32e0*/  STG.E desc[UR4][R2.64], R7 ;  /* 0x0000000702007986 */ /* 0x004fe2000c101904 */
[----:B------:R-:W-:Y:S05]  /*32f0*/  EXIT ;  /* 0x000000000000794d */ /* 0x000fea0003800000 */
.L_x_6992:
        /* <DEDUP_REMOVED lines=16> */
.L_x_28031:


//--------------------- .text._ZN2at6native27unrolled_elementwise_kernelIZZZNS0_28launch_masked_scatter_kernelERKNS_10TensorBaseES4_S4_S4_ENKUlvE_clEvENKUlvE5_clEvEUlfblE_St5arrayIPcLm4EELi4E23TrivialOffsetCalculatorILi3EjESB_ILi1EjENS0_6memory15LoadWithoutCastENSE_16StoreWithoutCastEEEviT_T0_T2_T3_T4_T5_ --------------------------
	.section	.text._ZN2at6native27unrolled_elementwise_kernelIZZZNS0_28launch_masked_scatter_kernelERKNS_10TensorBaseES4_S4_S4_ENKUlvE_clEvENKUlvE5_clEvEUlfblE_St5arrayIPcLm4EELi4E23TrivialOffsetCalculatorILi3EjESB_ILi1EjENS0_6memory15LoadWithoutCastENSE_16StoreWithoutCastEEEviT_T0_T2_T3_T4_T5_,"ax",@progbits
	.align	128
        .global         _ZN2at6native27unrolled_elementwise_kernelIZZZNS0_28launch_masked_scatter_kernelERKNS_10TensorBaseES4_S4_S4_ENKUlvE_clEvENKUlvE5_clEvEUlfblE_St5arrayIPcLm4EELi4E23TrivialOffsetCalculatorILi3EjESB_ILi1EjENS0_6memory15LoadWithoutCastENSE_16StoreWithoutCastEEEviT_T0_T2_T3_T4_T5_
        .type           _ZN2at6native27unrolled_elementwise_kernelIZZZNS0_28launch_masked_scatter_kernelERKNS_10TensorBaseES4_S4_S4_ENKUlvE_clEvENKUlvE5_clEvEUlfblE_St5arrayIPcLm4EELi4E23TrivialOffsetCalculatorILi3EjESB_ILi1EjENS0_6memory15LoadWithoutCastENSE_16StoreWithoutCastEEEviT_T0_T2_T3_T4_T5_,@function
        .size           _ZN2at6native27unrolled_elementwise_kernelIZZZNS0_28launch_masked_scatter_kernelERKNS_10TensorBaseES4_S4_S4_ENKUlvE_clEvENKUlvE5_clEvEUlfblE_St5arrayIPcLm4EELi4E23TrivialOffsetCalculatorILi3EjESB_ILi1EjENS0_6memory15LoadWithoutCastENSE_16StoreWithoutCastEEEviT_T0_T2_T3_T4_T5_,(.L_x_28032 - _ZN2at6native27unrolled_elementwise_kernelIZZZNS0_28launch_masked_scatter_kernelERKNS_10TensorBaseES4_S4_S4_ENKUlvE_clEvENKUlvE5_clEvEUlfblE_St5arrayIPcLm4EELi4E23TrivialOffsetCalculatorILi3EjESB_ILi1EjENS0_6memory15LoadWithoutCastENSE_16StoreWithoutCastEEEviT_T0_T2_T3_T4_T5_)
        .other          _ZN2at6native27unrolled_elementwise_kernelIZZZNS0_28launch_masked_scatter_kernelERKNS_10TensorBaseES4_S4_S4_ENKUlvE_clEvENKUlvE5_clEvEUlfblE_St5arrayIPcLm4EELi4E23TrivialOffsetCalculatorILi3EjESB_ILi1EjENS0_6memory15LoadWithoutCastENSE_16StoreWithoutCastEEEviT_T0_T2_T3_T4_T5_,@"STO_CUDA_ENTRY STV_DEFAULT"
_ZN2at6native27unrolled_elementwise_kernelIZZZNS0_28launch_masked_scatter_kernelERKNS_10TensorBaseES4_S4_S4_ENKUlvE_clEvENKUlvE5_clEvEUlfblE_St5arrayIPcLm4EELi4E23TrivialOffsetCalculatorILi3EjESB_ILi1EjENS0_6memory15LoadWithoutCastENSE_16StoreWithoutCastEEEviT_T0_T2_T3_T4_T5_:
.text._ZN2at6native27unrolled_elementwise_kernelIZZZNS0_28launch_masked_scatter_kernelERKNS_10TensorBaseES4_S4_S4_ENKUlvE_clEvENKUlvE5_clEvEUlfblE_St5arrayIPcLm4EELi4E23TrivialOffsetCalculatorILi3EjESB_ILi1EjENS0_6memory15LoadWithoutCastENSE_16StoreWithoutCastEEEviT_T0_T2_T3_T4_T5_:
        /* <DEDUP_REMOVED lines=16> */
[----:B0-----:R-:W-:Y:S01]  /*0100*/  @!P1 IADD3 R16, P0, R15, R16, RZ ;  /* 0x000000100f109210 */ /* 0x001fe20007f1e0ff */
[----:B------:R-:W-:-:S03]  /*0110*/  IMAD.MOV.U32 R6, RZ, RZ, RZ ;  /* 0x000000ffff067224 */ /* 0x000fc600078e00ff */
[----:B------:R-:W-:Y:S01]  /*0120*/  ISETP.GE.AND P3, PT, R3, R2, PT ;  /* 0x000000020300720c */ /* 0x000fe20003f66270 */
[----:B------:R-:W0:Y:S01]  /*0130*/  @!P2 LDC.64 R20, c[0x0][0x238] ;  /* 0x00008e00ff14ab82 */ /* 0x000e220000000a00 */
[----:B------:R-:W-:-:S05]  /*0140*/  @!P1 IMAD.X R17, RZ, RZ, R17, P0 ;  /* 0x000000ffff119224 */ /* 0x000fca00000e0611 */
[----:B------:R3:W4:Y:S02]  /*0150*/  @!P1 LDG.E.U8 R24, desc[UR4][R16.64] ;  /* 0x0000000410189981 */ /* 0x000724000c1e1100 */
[----:B------:R-:W0:Y:S04]  /*0160*/  @!P2 LDC.64 R26, c[0x0][0x240] ;  /* 0x00009000ff1aab82 */ /* 0x000e280000000a00 */
[----:B------:R-:W-:Y:S02]  /*0170*/  @!P3 IMAD R5, R0, 0x200, R3 ;  /* 0x000002000005b824 */ /* 0x000fe400078e0203 */
[----:B------:R-:W-:Y:S02]  /*0180*/  @!P3 VIADD R3, R3, 0x80 ;  /* 0x000000800303b836 */ /* 0x000fe40000000000 */
[----:B-1----:R-:W-:Y:S01]  /*0190*/  @!P1 IMAD.WIDE.U32 R12, R15, 0x8, R12 ;  /* 0x000000080f0c9825 */ /* 0x002fe200078e000c */
[----:B------:R-:W1:Y:S02]  /*01a0*/  @!P3 LDC.64 R28, c[0x0][0x238] ;  /* 0x00008e00ff1cbb82 */ /* 0x000e640000000a00 */
[----:B------:R-:W-:Y:S01]  /*01b0*/  ISETP.GE.AND P0, PT, R3, R2, PT ;  /* 0x000000020300720c */ /* 0x000fe20003f06270 */
[----:B--2---:R-:W-:-:S05]  /*01c0*/  @!P1 IMAD.WIDE.U32 R10, R15, 0x4, R10 ;  /* 0x000000040f0a9825 */ /* 0x004fca00078e000a */
[----:B------:R2:W4:Y:S01]  /*01d0*/  @!P1 LDG.E R6, desc[UR4][R10.64] ;  /* 0x000000040a069981 */ /* 0x000522000c1e1900 */
[----:B---3--:R-:W3:Y:S08]  /*01e0*/  @!P3 LDC.64 R16, c[0x0][0x240] ;  /* 0x00009000ff10bb82 */ /* 0x008ef00000000a00 */
[----:B------:R-:W0:Y:S01]  /*01f0*/  @!P0 LDC.64 R8, c[0x0][0x238] ;  /* 0x00008e00ff088b82 */ /* 0x000e220000000a00 */
[----:B------:R-:W-:Y:S01]  /*0200*/  @!P0 IMAD R3, R0, 0x200, R3 ;  /* 0x0000020000038824 */ /* 0x000fe200078e0203 */
[----:B-1----:R-:W-:-:S06]  /*0210*/  @!P3 IADD3 R28, P5, R5, R28, RZ ;  /* 0x0000001c051cb210 */ /* 0x002fcc0007fbe0ff */
[----:B------:R-:W1:Y:S08]  /*0220*/  @!P0 LDC.64 R18, c[0x0][0x240] ;  /* 0x00009000ff128b82 */ /* 0x000e700000000a00 */
[----:B--2---:R-:W2:Y:S01]  /*0230*/  @!P0 LDC.64 R10, c[0x0][0x230] ;  /* 0x00008c00ff0a8b82 */ /* 0x004ea20000000a00 */
[----:B0-----:R-:W-:-:S05]  /*0240*/  @!P0 IADD3 R22, P4, R3, R8, RZ ;  /* 0x0000000803168210 */ /* 0x001fca0007f9e0ff */
        /* <DEDUP_REMOVED lines=9> */
[----:B---3--:R-:W-:Y:S01]  /*02e0*/  @!P3 IMAD.WIDE.U32 R16, R5, 0x8, R16 ;  /* 0x000000080510b825 */ /* 0x008fe200078e0010 */
[----:B0-----:R-:W-:-:S03]  /*02f0*/  CS2R R20, SRZ ;  /* 0x0000000000147805 */ /* 0x001fc6000001ff00 */
[----:B-1----:R-:W-:-:S04]  /*0300*/  @!P0 IMAD.WIDE.U32 R18, R3, 0x8, R18 ;  /* 0x0000000803128825 */ /* 0x002fc800078e0012 */
[----:B--2---:R-:W-:Y:S01]  /*0310*/  @!P0 IMAD.WIDE.U32 R10, R3, 0x4, R10 ;  /* 0x00000004030a8825 */ /* 0x004fe200078e000a */
[----:B------:R0:W2:Y:S01]  /*0320*/  @!P3 LDG.E.64 R20, desc[UR4][R16.64] ;  /* 0x000000041014b981 */ /* 0x0000a2000c1e1b00 */
[----:B------:R-:W-:Y:S02]  /*0330*/  CS2R R14, SRZ ;  /* 0x00000000000e7805 */ /* 0x000fe4000001ff00 */
[----:B------:R-:W-:Y:S01]  /*0340*/  CS2R R12, SRZ ;  /* 0x00000000000c7805 */ /* 0x000fe2000001ff00 */
[----:B------:R-:W-:Y:S01]  /*0350*/  IMAD.MOV.U32 R3, RZ, RZ, RZ ;  /* 0x000000ffff037224 */ /* 0x000fe200078e00ff */
[----:B------:R-:W1:Y:S02]  /*0360*/  @!P2 LDC.64 R28, c[0x0][0x230] ;  /* 0x00008c00ff1cab82 */ /* 0x000e640000000a00 */
[----:B------:R-:W3:Y:S01]  /*0370*/  @!P0 LDG.E.64 R14, desc[UR4][R18.64] ;  /* 0x00000004120e8981 */ /* 0x000ee2000c1e1b00 */
[----:B0-----:R-:W-:-:S03]  /*0380*/  PRMT R16, RZ, 0x7610, R16 ;  /* 0x00007610ff107816 */ /* 0x001fc60000000010 */
[----:B------:R-:W2:Y:S01]  /*0390*/  @!P0 LDG.E R3, desc[UR4][R10.64] ;  /* 0x000000040a038981 */ /* 0x000ea2000c1e1900 */
[----:B------:R-:W-:-:S05]  /*03a0*/  @!P2 IMAD.WIDE.U32 R26, R25, 0x8, R26 ;  /* 0x00000008191aa825 */ /* 0x000fca00078e001a */
[----:B------:R0:W2:Y:S02]  /*03b0*/  @!P2 LDG.E.64 R12, desc[UR4][R26.64] ;  /* 0x000000041a0ca981 */ /* 0x0000a4000c1e1b00 */
[----:B0-----:R-:W0:Y:S01]  /*03c0*/  @!P3 LDC.64 R26, c[0x0][0x230] ;  /* 0x00008c00ff1abb82 */ /* 0x001e220000000a00 */
[----:B-1----:R-:W-:-:S04]  /*03d0*/  @!P2 IMAD.WIDE.U32 R28, R25, 0x4, R28 ;  /* 0x00000004191ca825 */ /* 0x002fc800078e001c */
[----:B------:R-:W-:-:S06]  /*03e0*/  IMAD.MOV.U32 R25, RZ, RZ, RZ ;  /* 0x000000ffff197224 */ /* 0x000fcc00078e00ff */
[----:B------:R-:W2:Y:S01]  /*03f0*/  @!P2 LDG.E R25, desc[UR4][R28.64] ;  /* 0x000000041c19a981 */ /* 0x000ea2000c1e1900 */
[----:B0-----:R-:W-:-:S04]  /*0400*/  @!P3 IMAD.WIDE.U32 R26, R5, 0x4, R26 ;  /* 0x00000004051ab825 */ /* 0x001fc800078e001a */
[----:B------:R-:W-:-:S06]  /*0410*/  IMAD.MOV.U32 R5, RZ, RZ, RZ ;  /* 0x000000ffff057224 */ /* 0x000fcc00078e00ff */
[----:B------:R-:W2:Y:S01]  /*0420*/  @!P3 LDG.E R5, desc[UR4][R26.64] ;  /* 0x000000041a05b981 */ /* 0x000ea2000c1e1900 */
[----:B----4-:R-:W-:-:S04]  /*0430*/  @!P1 ISETP.NE.AND P4, PT, R24, RZ, PT ;  /* 0x000000ff1800920c */ /* 0x010fc80003f85270 */
[----:B------:R-:W-:-:S04]  /*0440*/  @!P1 SEL R16, RZ, 0x1, !P4 ;  /* 0x00000001ff109807 */ /* 0x000fc80006000000 */
[----:B------:R-:W-:-:S04]  /*0450*/  PRMT R10, R16, 0x9910, RZ ;  /* 0x00009910100a7816 */ /* 0x000fc800000000ff */
[----:B------:R-:W-:-:S13]  /*0460*/  ISETP.EQ.OR P4, PT, R10, RZ, P1 ;  /* 0x000000ff0a00720c */ /* 0x000fda0000f82670 */
[----:B------:R-:W0:Y:S01]  /*0470*/  @!P4 LDC.64 R10, c[0x0][0x218] ;  /* 0x00008600ff0acb82 */ /* 0x000e220000000a00 */
[----:B------:R-:W-:Y:S02]  /*0480*/  PRMT R16, RZ, 0x7610, R16 ;  /* 0x00007610ff107816 */ /* 0x000fe40000000010 */
[----:B------:R-:W-:-:S04]  /*0490*/  @!P0 ISETP.NE.AND P5, PT, R22, RZ, PT ;  /* 0x000000ff1600820c */ /* 0x000fc80003fa5270 */
[----:B------:R-:W-:Y:S02]  /*04a0*/  @!P0 SEL R16, RZ, 0x1, !P5 ;  /* 0x00000001ff108807 */ /* 0x000fe40006800000 */
[----:B0-----:R-:W-:-:S04]  /*04b0*/  @!P4 LEA R10, P0, R8, R10, 0x2 ;  /* 0x0000000a080ac211 */ /* 0x001fc800078010ff */
[----:B------:R-:W-:-:S05]  /*04c0*/  @!P4 LEA.HI.X R11, R8, R11, R9, 0x2, P0 ;  /* 0x0000000b080bc211 */ /* 0x000fca00000f1409 */
[----:B------:R0:W4:Y:S01]  /*04d0*/  @!P4 LDG.E R6, desc[UR4][R10.64] ;  /* 0x000000040a06c981 */ /* 0x000122000c1e1900 */
        /* <DEDUP_REMOVED lines=18> */
[----:B------:R-:W3:Y:S01]  /*0600*/  @!P0 LDC.64 R8, c[0x0][0x218] ;  /* 0x00008600ff088b82 */ /* 0x000ee20000000a00 */
[----:B------:R-:W-:Y:S02]  /*0610*/  VIADD R11, R19, 0x100 ;  /* 0x00000100130b7836 */ /* 0x000fe40000000000 */
[----:B------:R-:W-:-:S04]  /*0620*/  ISETP.NE.AND P3, PT, R10, RZ, PT ;  /* 0x000000ff0a00720c */ /* 0x000fc80003f65270 */
[----:B------:R-:W-:Y:S02]  /*0630*/  ISETP.GE.OR P3, PT, R11, R2, !P3 ;  /* 0x000000020b00720c */ /* 0x000fe40005f66670 */
[----:B------:R-:W0:Y:S11]  /*0640*/  @!P2 LDC.64 R10, c[0x0][0x218] ;  /* 0x00008600ff0aab82 */ /* 0x000e360000000a00 */
[----:B------:R-:W1:Y:S01]  /*0650*/  @!P3 LDC.64 R16, c[0x0][0x218] ;  /* 0x00008600ff10bb82 */ /* 0x000e620000000a00 */
[----:B---3--:R-:W-:-:S04]  /*0660*/  @!P0 LEA R8, P4, R14, R8, 0x2 ;  /* 0x000000080e088211 */ /* 0x008fc800078810ff */
[----:B------:R-:W-:-:S05]  /*0670*/  @!P0 LEA.HI.X R9, R14, R9, R15, 0x2, P4 ;  /* 0x000000090e098211 */ /* 0x000fca00020f140f */
[----:B--2---:R2:W5:Y:S01]  /*0680*/  @!P0 LDG.E R3, desc[UR4][R8.64] ;  /* 0x0000000408038981 */ /* 0x004562000c1e1900 */
[----:B0-----:R-:W-:-:S04]  /*0690*/  @!P2 LEA R10, P0, R12, R10, 0x2 ;  /* 0x0000000a0c0aa211 */ /* 0x001fc800078010ff */
[----:B------:R-:W-:Y:S02]  /*06a0*/  @!P2 LEA.HI.X R11, R12, R11, R13, 0x2, P0 ;  /* 0x0000000b0c0ba211 */ /* 0x000fe400000f140d */
[----:B------:R-:W2:Y:S01]  /*06b0*/  @!P1 LDC.64 R12, c[0x0][0x228] ;  /* 0x00008a00ff0c9b82 */ /* 0x000ea20000000a00 */
[----:B------:R-:W-:Y:S02]  /*06c0*/  @!P1 IMAD R7, R0, 0x200, R7 ;  /* 0x0000020000079824 */ /* 0x000fe400078e0207 */
[----:B------:R0:W5:Y:S01]  /*06d0*/  @!P2 LDG.E R25, desc[UR4][R10.64] ;  /* 0x000000040a19a981 */ /* 0x000162000c1e1900 */
[----:B-1----:R-:W-:-:S04]  /*06e0*/  @!P3 LEA R16, P4, R20, R16, 0x2 ;  /* 0x000000101410b211 */ /* 0x002fc800078810ff */
[----:B------:R-:W-:Y:S01]  /*06f0*/  @!P3 LEA.HI.X R17, R20, R17, R21, 0x2, P4 ;  /* 0x000000111411b211 */ /* 0x000fe200020f1415 */
[----:B------:R-:W-:-:S04]  /*0700*/  @!P1 IMAD.MOV.U32 R19, RZ, RZ, R23 ;  /* 0x000000ffff139224 */ /* 0x000fc800078e0017 */
[----:B------:R0:W5:Y:S01]  /*0710*/  @!P3 LDG.E R5, desc[UR4][R16.64] ;  /* 0x000000041005b981 */ /* 0x000162000c1e1900 */
[----:B------:R-:W-:Y:S01]  /*0720*/  ISETP.GE.AND P0, PT, R19, R2, PT ;  /* 0x000000021300720c */ /* 0x000fe20003f06270 */
[----:B--2---:R-:W-:Y:S01]  /*0730*/  @!P1 IMAD.WIDE.U32 R8, R7, 0x4, R12 ;  /* 0x0000000407089825 */ /* 0x004fe200078e000c */
[----:B------:R-:W-:Y:S04]  /*0740*/  BSSY B0, `(.L_x_6993) ;  /* 0x000000d000007945 */ /* 0x000fe80003800000 */
[----:B----4-:R0:W-:Y:S07]  /*0750*/  @!P1 STG.E desc[UR4][R8.64], R6 ;  /* 0x0000000608009986 */ /* 0x0101ee000c101904 */
        /* <DEDUP_REMOVED lines=9> */
[----:B-----5:R1:W-:Y:S04]  /*07f0*/  STG.E desc[UR4][R6.64], R25 ;  /* 0x0000001906007986 */ /* 0x0203e8000c101904 */
[----:B------:R1:W-:Y:S02]  /*0800*/  @!P0 STG.E desc[UR4][R8.64], R5 ;  /* 0x0000000508008986 */ /* 0x0003e4000c101904 */
.L_x_6994:
[----:B------:R-:W-:Y:S05]  /*0810*/  BSYNC B0 ;  /* 0x0000000000007941 */ /* 0x000fea0003800000 */
.L_x_6993:
[----:B------:R-:W-:-:S13]  /*0820*/  ISETP.GE.AND P0, PT, R19, R2, PT ;  /* 0x000000021300720c */ /* 0x000fda0003f06270 */
[----:B------:R-:W-:Y:S05]  /*0830*/  @P0 EXIT ;  /* 0x000000000000094d */ /* 0x000fea0003800000 */
[----:B-1---5:R-:W1:Y:S01]  /*0840*/  LDC.64 R4, c[0x0][0x228] ;  /* 0x00008a00ff047b82 */ /* 0x022e620000000a00 */
[----:B------:R-:W-:-:S04]  /*0850*/  IMAD R19, R0, 0x200, R19 ;  /* 0x0000020000137824 */ /* 0x000fc800078e0213 */
[----:B-1----:R-:W-:-:S05]  /*0860*/  IMAD.WIDE.U32 R4, R19, 0x4, R4 ;  /* 0x0000000413047825 */ /* 0x002fca00078e0004 */
[----:B------:R-:W-:Y:S01]  /*0870*/  STG.E desc[UR4][R4.64], R3 ;  /* 0x0000000304007986 */ /* 0x000fe2000c101904 */
[----:B------:R-:W-:Y:S05]  /*0880*/  EXIT ;  /* 0x000000000000794d */ /* 0x000fea0003800000 */
.L_x_6995:
        /* <DEDUP_REMOVED lines=15> */
.L_x_28032:


//--------------------- .text._ZN2at6native29vectorized_elementwise_kernelILi2EZZZNS0_28launch_masked_scatter_kernelERKNS_10TensorBaseES4_S4_S4_ENKUlvE_clEvENKUlvE5_clEvEUlfblE_St5arrayIPcLm4EEEEviT0_T1_ --------------------------
	.section	.text._ZN2at6native29vectorized_elementwise_kernelILi2EZZZNS0_28launch_masked_scatter_kernelERKNS_10TensorBaseES4_S4_S4_ENKUlvE_clEvENKUlvE5_clEvEUlfblE_St5arrayIPcLm4EEEEviT0_T1_,"ax",@progbits
	.align	128
        .global         _ZN2at6native29vectorized_elementwise_kernelILi2EZZZNS0_28launch_masked_scatter_kernelERKNS_10TensorBaseES4_S4_S4_ENKUlvE_clEvENKUlvE5_clEvEUlfblE_St5arrayIPcLm4EEEEviT0_T1_
        .type           _ZN2at6native29vectorized_elementwise_kernelILi2EZZZNS0_28launch_masked_scatter_kernelERKNS_10TensorBaseES4_S4_S4_ENKUlvE_clEvENKUlvE5_clEvEUlfblE_St5arrayIPcLm4EEEEviT0_T1_,@function
        .size           _ZN2at6native29vectorized_elementwise_kernelILi2EZZZNS0_28launch_masked_scatter_kernelERKNS_10TensorBaseES4_S4_S4_ENKUlvE_clEvENKUlvE5_clEvEUlfblE_St5arrayIPcLm4EEEEviT0_T1_,(.L_x_28033 - _ZN2at6native29vectorized_elementwise_kernelILi2EZZZNS0_28launch_masked_scatter_kernelERKNS_10TensorBaseES4_S4_S4_ENKUlvE_clEvENKUlvE5_clEvEUlfblE_St5arrayIPcLm4EEEEviT0_T1_)
        .other          _ZN2at6native29vectorized_elementwise_kernelILi2EZZZNS0_28launch_masked_scatter_kernelERKNS_10TensorBaseES4_S4_S4_ENKUlvE_clEvENKUlvE5_clEvEUlfblE_St5arrayIPcLm4EEEEviT0_T1_,@"STO_CUDA_ENTRY STV_DEFAULT"
_ZN2at6native29vectorized_elementwise_kernelILi2EZZZNS0_28launch_masked_scatter_kernelERKNS_10TensorBaseES4_S4_S4_ENKUlvE_clEvENKUlvE5_clEvEUlfblE_St5arrayIPcLm4EEEEviT0_T1_:
.text._ZN2at6native29vectorized_elementwise_kernelILi2EZZZNS0_28launch_masked_scatter_kernelERKNS_10TensorBaseES4_S4_S4_ENKUlvE_clEvENKUlvE5_clEvEUlfblE_St5arrayIPcLm4EEEEviT0_T1_:
        /* <DEDUP_REMOVED lines=22> */
[----:B------:R-:W3:Y:S01]  /*0160*/  LDG.E.U16 R8, desc[UR4][R36.64+0x300] ;  /* 0x0003000424087981 */ /* 0x000ee2000c1e1500 */
[----:B------:R-:W-:-:S03]  /*0170*/  IMAD.WIDE.U32 R34, R0, 0x8, R34 ;  /* 0x0000000800227825 */ /* 0x000fc600078e0022 */
[----:B------:R-:W3:Y:S04]  /*0180*/  LDG.E.128 R4, desc[UR4][R12.64+0x800] ;  /* 0x000800040c047981 */ /* 0x000ee8000c1e1d00 */
[----:B------:R-:W3:Y:S04]  /*0190*/  LDG.E.64 R2, desc[UR4][R34.64] ;  /* 0x0000000422027981 */ /* 0x000ee8000c1e1b00 */
[----:B------:R-:W3:Y:S04]  /*01a0*/  LDG.E.128 R16, desc[UR4][R12.64+0x1000] ;  /* 0x001000040c107981 */ /* 0x000ee8000c1e1d00 */
[----:B------:R-:W3:Y:S04]  /*01b0*/  LDG.E.64 R10, desc[UR4][R34.64+0x400] ;  /* 0x00040004220a7981 */ /* 0x000ee8000c1e1b00 */
[----:B------:R-:W3:Y:S04]  /*01c0*/  LDG.E.64 R24, desc[UR4][R34.64+0x800] ;  /* 0x0008000422187981 */ /* 0x000ee8000c1e1b00 */
[----:B------:R-:W3:Y:S04]  /*01d0*/  LDG.E.128 R12, desc[UR4][R12.64+0x1800] ;  /* 0x001800040c0c7981 */ /* 0x000ee8000c1e1d00 */
[----:B------:R0:W3:Y:S01]  /*01e0*/  LDG.E.64 R26, desc[UR4][R34.64+0xc00] ;  /* 0x000c0004221a7981 */ /* 0x0000e2000c1e1b00 */
[----:B----4-:R-:W-:-:S04]  /*01f0*/  PRMT R29, R28, 0x7770, RZ ;  /* 0x000077701c1d7816 */ /* 0x010fc800000000ff */
[----:B------:R-:W-:Y:S02]  /*0200*/  ISETP.NE.AND P5, PT, R29, RZ, PT ;  /* 0x000000ff1d00720c */ /* 0x000fe40003fa5270 */
[----:B------:R-:W-:-:S11]  /*0210*/  PRMT R28, R28, 0x7771, RZ ;  /* 0x000077711c1c7816 */ /* 0x000fd600000000ff */
[----:B------:R-:W5:Y:S01]  /*0220*/  @P5 LDC.64 R32, c[0x0][0x218] ;  /* 0x00008600ff205b82 */ /* 0x000f620000000a00 */
[----:B------:R-:W-:Y:S02]  /*0230*/  ISETP.NE.AND P0, PT, R28, RZ, PT ;  /* 0x000000ff1c00720c */ /* 0x000fe40003f05270 */
[----:B--2---:R-:W-:-:S04]  /*0240*/  PRMT R28, R31, 0x7770, RZ ;  /* 0x000077701f1c7816 */ /* 0x004fc800000000ff */
[----:B------:R-:W-:Y:S02]  /*0250*/  ISETP.NE.AND P1, PT, R28, RZ, PT ;  /* 0x000000ff1c00720c */ /* 0x000fe40003f25270 */
[----:B------:R-:W-:-:S05]  /*0260*/  PRMT R31, R31, 0x7771, RZ ;  /* 0x000077711f1f7816 */ /* 0x000fca00000000ff */
[----:B------:R-:W1:Y:S01]  /*0270*/  @P0 LDC.64 R28, c[0x0][0x218] ;  /* 0x00008600ff1c0b82 */ /* 0x000e620000000a00 */
[----:B-----5:R-:W-:-:S04]  /*0280*/  @P5 LEA R32, P2, R20, R32, 0x2 ;  /* 0x0000002014205211 */ /* 0x020fc800078410ff */
[----:B------:R-:W-:Y:S02]  /*0290*/  @P5 LEA.HI.X R33, R20, R33, R21, 0x2, P2 ;  /* 0x0000002114215211 */ /* 0x000fe400010f1415 */
[----:B------:R-:W-:Y:S02]  /*02a0*/  PRMT R20, R30, 0x7770, RZ ;  /* 0x000077701e147816 */ /* 0x000fe400000000ff */
[----:B------:R-:W-:Y:S01]  /*02b0*/  ISETP.NE.AND P2, PT, R31, RZ, PT ;  /* 0x000000ff1f00720c */ /* 0x000fe20003f45270 */
[----:B---3--:R2:W3:Y:S01]  /*02c0*/  @P5 LDG.E R2, desc[UR4][R32.64] ;  /* 0x0000000420025981 */ /* 0x0084e2000c1e1900 */
[----:B------:R-:W-:Y:S02]  /*02d0*/  ISETP.NE.AND P3, PT, R20, RZ, PT ;  /* 0x000000ff1400720c */ /* 0x000fe40003f65270 */
[----:B------:R-:W4:Y:S01]  /*02e0*/  @P1 LDC.64 R20, c[0x0][0x218] ;  /* 0x00008600ff141b82 */ /* 0x000f220000000a00 */
[----:B------:R-:W-:Y:S02]  /*02f0*/  PRMT R30, R30, 0x7771, RZ ;  /* 0x000077711e1e7816 */ /* 0x000fe400000000ff */
[----:B0-----:R-:W-:-:S02]  /*0300*/  PRMT R34, R8, 0x7770, RZ ;  /* 0x0000777008227816 */ /* 0x001fc400000000ff */
[----:B------:R-:W-:Y:S02]  /*0310*/  ISETP.NE.AND P4, PT, R30, RZ, PT ;  /* 0x000000ff1e00720c */ /* 0x000fe40003f85270 */
[----:B-1----:R-:W-:Y:S02]  /*0320*/  @P0 LEA R28, P6, R22, R28, 0x2 ;  /* 0x0000001c161c0211 */ /* 0x002fe400078c10ff */
[----:B------:R-:W0:Y:S01]  /*0330*/  @P2 LDC.64 R30, c[0x0][0x218] ;  /* 0x00008600ff1e2b82 */ /* 0x000e220000000a00 */
[----:B------:R-:W-:Y:S02]  /*0340*/  ISETP.NE.AND P5, PT, R34, RZ, PT ;  /* 0x000000ff2200720c */ /* 0x000fe40003fa5270 */
[----:B------:R-:W-:Y:S02]  /*0350*/  PRMT R8, R8, 0x7771, RZ ;  /* 0x0000777108087816 */ /* 0x000fe400000000ff */
[----:B------:R-:W-:-:S03]  /*0360*/  @P0 LEA.HI.X R29, R22, R29, R23, 0x2, P6 ;  /* 0x0000001d161d0211 */ /* 0x000fc600030f1417 */
[----:B------:R-:W1:Y:S01]  /*0370*/  @P3 LDC.64 R34, c[0x0][0x218] ;  /* 0x00008600ff223b82 */ /* 0x000e620000000a00 */
[----:B------:R-:W-:Y:S01]  /*0380*/  ISETP.NE.AND P6, PT, R8, RZ, PT ;  /* 0x000000ff0800720c */ /* 0x000fe20003fc5270 */
[----:B------:R-:W3:Y:S06]  /*0390*/  @P0 LDG.E R3, desc[UR4][R28.64] ;  /* 0x000000041c030981 */ /* 0x000eec000c1e1900 */
[----:B------:R-:W5:Y:S01]  /*03a0*/  @P4 LDC.64 R22, c[0x0][0x218] ;  /* 0x00008600ff164b82 */ /* 0x000f620000000a00 */
[----:B----4-:R-:W-:-:S07]  /*03b0*/  @P1 LEA R20, P0, R4, R20, 0x2 ;  /* 0x0000001404141211 */ /* 0x010fce00078010ff */
[----:B--2---:R-:W2:Y:S01]  /*03c0*/  @P5 LDC.64 R32, c[0x0][0x218] ;  /* 0x00008600ff205b82 */ /* 0x004ea20000000a00 */
[----:B------:R-:W-:Y:S02]  /*03d0*/  @P1 LEA.HI.X R21, R4, R21, R5, 0x2, P0 ;  /* 0x0000001504151211 */ /* 0x000fe400000f1405 */
[----:B0-----:R-:W-:-:S03]  /*03e0*/  @P2 LEA R30, P0, R6, R30, 0x2 ;  /* 0x0000001e061e2211 */ /* 0x001fc600078010ff */
[----:B------:R-:W4:Y:S02]  /*03f0*/  @P1 LDG.E R10, desc[UR4][R20.64] ;  /* 0x00000004140a1981 */ /* 0x000f24000c1e1900 */
[----:B------:R-:W0:Y:S01]  /*0400*/  @P6 LDC.64 R4, c[0x0][0x218] ;  /* 0x00008600ff046b82 */ /* 0x000e220000000a00 */
[----:B------:R-:W-:Y:S02]  /*0410*/  @P2 LEA.HI.X R31, R6, R31, R7, 0x2, P0 ;  /* 0x0000001f061f2211 */ /* 0x000fe400000f1407 */
[----:B-1----:R-:W-:-:S03]  /*0420*/  @P3 LEA R34, P0, R16, R34, 0x2 ;  /* 0x0000002210223211 */ /* 0x002fc600078010ff */
[----:B------:R-:W4:Y:S01]  /*0430*/  @P2 LDG.E R11, desc[UR4][R30.64] ;  /* 0x000000041e0b2981 */ /* 0x000f22000c1e1900 */
[----:B------:R-:W-:Y:S02]  /*0440*/  @P3 LEA.HI.X R35, R16, R35, R17, 0x2, P0 ;  /* 0x0000002310233211 */ /* 0x000fe400000f1411 */
[----:B-----5:R-:W-:-:S03]  /*0450*/  @P4 LEA R22, P0, R18, R22, 0x2 ;  /* 0x0000001612164211 */ /* 0x020fc600078010ff */
[----:B------:R-:W5:Y:S01]  /*0460*/  @P3 LDG.E R24, desc[UR4][R34.64] ;  /* 0x0000000422183981 */ /* 0x000f62000c1e1900 */
[----:B------:R-:W-:Y:S02]  /*0470*/  @P4 LEA.HI.X R23, R18, R23, R19, 0x2, P0 ;  /* 0x0000001712174211 */ /* 0x000fe400000f1413 */
[----:B--2---:R-:W-:-:S03]  /*0480*/  @P5 LEA R32, P0, R12, R32, 0x2 ;  /* 0x000000200c205211 */ /* 0x004fc600078010ff */
[----:B------:R-:W5:Y:S01]  /*0490*/  @P4 LDG.E R25, desc[UR4][R22.64] ;  /* 0x0000000416194981 */ /* 0x000f62000c1e1900 */
[----:B------:R-:W-:Y:S02]  /*04a0*/  @P5 LEA.HI.X R33, R12, R33, R13, 0x2, P0 ;  /* 0x000000210c215211 */ /* 0x000fe400000f140d */
[----:B0-----:R-:W-:-:S03]  /*04b0*/  @P6 LEA R6, P0, R14, R4, 0x2 ;  /* 0x000000040e066211 */ /* 0x001fc600078010ff */
[----:B------:R-:W2:Y:S01]  /*04c0*/  @P5 LDG.E R26, desc[UR4][R32.64] ;  /* 0x00000004201a5981 */ /* 0x000ea2000c1e1900 */
[----:B------:R-:W-:Y:S02]  /*04d0*/  @P6 LEA.HI.X R7, R14, R5, R15, 0x2, P0 ;  /* 0x000000050e076211 */ /* 0x000fe400000f140f */
[----:B------:R-:W0:Y:S03]  /*04e0*/  LDC.64 R4, c[0x0][0x228] ;  /* 0x00008a00ff047b82 */ /* 0x000e260000000a00 */
[----:B------:R-:W2:Y:S01]  /*04f0*/  @P6 LDG.E R27, desc[UR4][R6.64] ;  /* 0x00000004061b6981 */ /* 0x000ea2000c1e1900 */
[----:B0-----:R-:W-:-:S04]  /*0500*/  IMAD.WIDE.U32 R4, R9, 0x4, R4 ;  /* 0x0000000409047825 */ /* 0x001fc800078e0004 */
[----:B------:R-:W-:-:S05]  /*0510*/  IMAD.WIDE R4, R0, 0x8, R4 ;  /* 0x0000000800047825 */ /* 0x000fca00078e0204 */
[----:B---3--:R-:W-:Y:S04]  /*0520*/  STG.E.64 desc[UR4][R4.64], R2 ;  /* 0x0000000204007986 */ /* 0x008fe8000c101b04 */
[----:B----4-:R-:W-:Y:S04]  /*0530*/  STG.E.64 desc[UR4][R4.64+0x400], R10 ;  /* 0x0004000a04007986 */ /* 0x010fe8000c101b04 */
[----:B-----5:R-:W-:Y:S04]  /*0540*/  STG.E.64 desc[UR4][R4.64+0x800], R24 ;  /* 0x0008001804007986 */ /* 0x020fe8000c101b04 */
[----:B--2---:R-:W-:Y:S01]  /*0550*/  STG.E.64 desc[UR4][R4.64+0xc00], R26 ;  /* 0x000c001a04007986 */ /* 0x004fe2000c101b04 */
[----:B------:R-:W-:Y:S05]  /*0560*/  EXIT ;  /* 0x000000000000794d */ /* 0x000fea0003800000 */
.L_x_6996:
        /* <DEDUP_REMOVED lines=12> */
[----:B------:R-:W-:Y:S01]  /*0630*/  PRMT R0, RZ, 0x7610, R0 ;  /* 0x00007610ff007816 */ /* 0x000fe20000000000 */
[----:B------:R-:W-:-:S03]  /*0640*/  IMAD.MOV.U32 R10, RZ, RZ, RZ ;  /* 0x000000ffff0a7224 */ /* 0x000fc600078e00ff */
        /* <DEDUP_REMOVED lines=52> */
[----:B------:R0:W2:Y:S01]  /*0990*/  @!P0 LDG.E R10, desc[UR4][R6.64] ;  /* 0x00000004060a8981 */ /* 0x0000a2000c1e1900 */
[----:B------:R-:W-:-:S06]  /*09a0*/  CS2R R26, SRZ ;  /* 0x00000000001a7805 */ /* 0x000fcc000001ff00 */
[----:B------:R4:W3:Y:S01]  /*09b0*/  @!P5 LDG.E.64 R26, desc[UR4][R36.64] ;  /* 0x00000004241ad981 */ /* 0x0008e2000c1e1b00 */
[----:B------:R-:W-:Y:S01]  /*09c0*/  IMAD.MOV.U32 R0, RZ, RZ, RZ ;  /* 0x000000ffff007224 */ /* 0x000fe200078e00ff */
        /* <DEDUP_REMOVED lines=10> */
[----:B------:R0:W3:Y:S07]  /*0a70*/  @!P5 LDG.E R0, desc[UR4][R36.64] ;  /* 0x000000042400d981 */ /* 0x0000ee000c1e1900 */
[----:B0-----:R-:W0:Y:S01]  /*0a80*/  @!P1 LDC.64 R36, c[0x0][0x240] ;  /* 0x00009000ff249b82 */ /* 0x001e220000000a00 */
[----:B----4-:R-:W-:-:S04]  /*0a90*/  @!P3 IMAD.WIDE.U32 R16, R15, 0x4, R16 ;  /* 0x000000040f10b825 */ /* 0x010fc800078e0010 */
[----:B------:R-:W-:Y:S02]  /*0aa0*/  IMAD.MOV.U32 R8, RZ, RZ, RZ ;  /* 0x000000ffff087224 */ /* 0x000fe400078e00ff */
[----:B------:R-:W-:-:S04]  /*0ab0*/  @!P2 IMAD.WIDE.U32 R6, R21, 0x4, R6 ;  /* 0x000000041506a825 */ /* 0x000fc800078e0006 */
[C---:B-1----:R-:W-:Y:S01]  /*0ac0*/  @!P1 IMAD.WIDE.U32 R24, R5.reuse, 0x4, R24 ;  /* 0x0000000405189825 */ /* 0x042fe200078e0018 */
[----:B------:R1:W4:Y:S03]  /*0ad0*/  @!P2 LDG.E R8, desc[UR4][R6.64] ;  /* 0x000000040608a981 */ /* 0x000326000c1e1900 */
[----:B0-----:R-:W-:Y:S01]  /*0ae0*/  @!P1 IMAD.WIDE.U32 R36, R5, 0x8, R36 ;  /* 0x0000000805249825 */ /* 0x001fe200078e0024 */
[----:B-1----:R-:W-:-:S06]  /*0af0*/  CS2R R6, SRZ ;  /* 0x0000000000067805 */ /* 0x002fcc000001ff00 */
[----:B------:R0:W4:Y:S04]  /*0b00*/  @!P4 LDG.E R7, desc[UR4][R32.64] ;  /* 0x000000042007c981 */ /* 0x000128000c1e1900 */
[----:B------:R1:W4:Y:S01]  /*0b10*/  @!P3 LDG.E R6, desc[UR4][R16.64] ;  /* 0x000000041006b981 */ /* 0x000322000c1e1900 */
[----:B0-----:R-:W-:Y:S02]  /*0b20*/  PRMT R32, RZ, 0x7610, R32 ;  /* 0x00007610ff207816 */ /* 0x001fe40000000020 */
[----:B-1----:R-:W-:-:S06]  /*0b30*/  CS2R R16, SRZ ;  /* 0x0000000000107805 */ /* 0x002fcc000001ff00 */
[----:B------:R-:W4:Y:S04]  /*0b40*/  @!P1 LDG.E.64 R16, desc[UR4][R36.64] ;  /* 0x0000000424109981 */ /* 0x000f28000c1e1b00 */
[----:B--2---:R0:W2:Y:S01]  /*0b50*/  @!P6 LDG.E R10, desc[UR4][R2.64] ;  /* 0x00000004020ae981 */ /* 0x0040a2000c1e1900 */
[----:B------:R-:W-:Y:S01]  /*0b60*/  @!P5 ISETP.NE.AND P6, PT, R12, RZ, PT ;  /* 0x000000ff0c00d20c */ /* 0x000fe20003fc5270 */
[----:B0-----:R-:W0:Y:S03]  /*0b70*/  @!P3 LDC.64 R2, c[0x0][0x240] ;  /* 0x00009000ff02bb82 */ /* 0x001e260000000a00 */
[----:B------:R-:W-:Y:S02]  /*0b80*/  @!P5 SEL R20, RZ, 0x1, !P6 ;  /* 0x00000001ff14d807 */ /* 0x000fe40007000000 */
[----:B------:R-:W-:-:S02]  /*0b90*/  ISETP.GE.AND P5, PT, R34, R11, PT ;  /* 0x0000000b2200720c */ /* 0x000fc40003fa6270 */
[----:B------:R-:W-:-:S06]  /*0ba0*/  CS2R R12, SRZ ;  /* 0x00000000000c7805 */ /* 0x000fcc000001ff00 */
[----:B------:R1:W2:Y:S05]  /*0bb0*/  @!P4 LDG.E.64 R12, desc[UR4][R18.64] ;  /* 0x00000004120cc981 */ /* 0x0002aa000c1e1b00 */
[----:B-1----:R-:W1:Y:S01]  /*0bc0*/  @!P5 LDC.64 R18, c[0x0][0x230] ;  /* 0x00008c00ff12db82 */ /* 0x002e620000000a00 */
[----:B0-----:R-:W-:Y:S01]  /*0bd0*/  @!P3 IMAD.WIDE.U32 R2, R15, 0x8, R2 ;  /* 0x000000080f02b825 */ /* 0x001fe200078e0002 */
[----:B------:R-:W-:-:S06]  /*0be0*/  CS2R R14, SRZ ;  /* 0x00000000000e7805 */ /* 0x000fcc000001ff00 */
[----:B------:R0:W2:Y:S01]  /*0bf0*/  @!P3 LDG.E.64 R14, desc[UR4][R2.64] ;  /* 0x00000004020eb981 */ /* 0x0000a2000c1e1b00 */
[----:B---3--:R-:W-:Y:S01]  /*0c00*/  @!P2 ISETP.NE.AND P6, PT, R4, RZ, PT ;  /* 0x000000ff0400a20c */ /* 0x008fe20003fc5270 */
[----:B0-----:R-:W0:Y:S01]  /*0c10*/  @!P5 LDC.64 R2, c[0x0][0x240] ;  /* 0x00009000ff02db82 */ /* 0x001e220000000a00 */
[----:B------:R-:W-:Y:S01]  /*0c20*/  CS2R R4, SRZ ;  /* 0x0000000000047805 */ /* 0x000fe2000001ff00 */
[----:B------:R-:W-:Y:S02]  /*0c30*/  @!P5 IMAD.IADD R35, R9, 0x1, R34 ;  /* 0x000000010923d824 */ /* 0x000fe400078e0222 */
[----:B------:R-:W-:Y:S02]  /*0c40*/  @!P5 VIADD R34, R34, 0x80 ;  /* 0x000000802222d836 */ /* 0x000fe40000000000 */
[----:B-1----:R-:W-:Y:S01]  /*0c50*/  @!P5 IMAD.WIDE.U32 R18, R35, 0x4, R18 ;  /* 0x000000042312d825 */ /* 0x002fe200078e0012 */
[----:B------:R1:W3:Y:S01]  /*0c60*/  @!P1 LDG.E R5, desc[UR4][R24.64] ;  /* 0x0000000418059981 */ /* 0x0002e2000c1e1900 */
[----:B------:R-:W-:-:S03]  /*0c70*/  @!P2 SEL R32, RZ, 0x1, !P6 ;  /* 0x00000001ff20a807 */ /* 0x000fc60007000000 */
[----:B------:R1:W3:Y:S02]  /*0c80*/  @!P5 LDG.E R4, desc[UR4][R18.64] ;  /* 0x000000041204d981 */ /* 0x0002e4000c1e1900 */
[----:B-1----:R-:W1:Y:S01]  /*0c90*/  @!P5 LDC.64 R24, c[0x0][0x238] ;  /* 0x00008e00ff18db82 */ /* 0x002e620000000a00 */
[----:B------:R-:W-:Y:S02]  /*0ca0*/  ISETP.GE.AND P6, PT, R34, R11, PT ;  /* 0x0000000b2200720c */ /* 0x000fe40003fc6270 */
[----:B------:R-:W-:Y:S01]  /*0cb0*/  CS2R R18, SRZ ;  /* 0x0000000000127805 */ /* 0x000fe2000001ff00 */
[----:B0-----:R-:W-:-:S05]  /*0cc0*/  @!P5 IMAD.WIDE.U32 R2, R35, 0x8, R2 ;  /* 0x000000082302d825 */ /* 0x001fca00078e0002 */
[----:B------:R0:W3:Y:S05]  /*0cd0*/  @!P5 LDG.E.64 R18, desc[UR4][R2.64] ;  /* 0x000000040212d981 */ /* 0x0000ea000c1e1b00 */
[----:B------:R-:W4:Y:S01]  /*0ce0*/  @!P6 LDC.64 R36, c[0x0][0x230] ;  /* 0x00008c00ff24eb82 */ /* 0x000f220000000a00 */
[----:B0-----:R-:W0:Y:S01]  /*0cf0*/  S2R R2, SR_TID.X ;  /* 0x0000000000027919 */ /* 0x001e220000002100 */
[----:B------:R-:W-:Y:S01]  /*0d00*/  @!P6 IMAD.IADD R29, R9, 0x1, R34 ;  /* 0x00000001091de824 */ /* 0x000fe200078e0222 */
[----:B-1----:R-:W-:Y:S02]  /*0d10*/  @!P5 IADD3 R34, P2, R35, R24, RZ ;  /* 0x000000182322d210 */ /* 0x002fe40007f5e0ff */
[----:B------:R-:W-:-:S03]  /*0d20*/  PRMT R24, R20, 0x9910, RZ ;  /* 0x0000991014187816 */ /* 0x000fc600000000ff */
[----:B------:R-:W1:Y:S01]  /*0d30*/  @!P6 LDC.64 R20, c[0x0][0x238] ;  /* 0x00008e00ff14eb82 */ /* 0x000e620000000a00 */
[----:B------:R-:W-:Y:S01]  /*0d40*/  @!P5 IMAD.X R35, RZ, RZ, R25, P2 ;  /* 0x000000ffff23d224 */ /* 0x000fe200010e0619 */
[----:B------:R-:W-:Y:S01]  /*0d50*/  @!P4 ISETP.NE.AND P2, PT, R30, RZ, PT ;  /* 0x000000ff1e00c20c */ /* 0x000fe20003f45270 */
[--C-:B------:R-:W-:Y:S01]  /*0d60*/  IMAD.MOV.U32 R25, RZ, RZ, R24.reuse ;  /* 0x000000ffff197224 */ /* 0x100fe200078e0018 */
[----:B------:R-:W-:Y:S01]  /*0d70*/  PRMT R24, RZ, 0x7610, R24 ;  /* 0x00007610ff187816 */ /* 0x000fe20000000018 */
[----:B------:R-:W-:Y:S01]  /*0d80*/  IMAD.MOV.U32 R3, RZ, RZ, RZ ;  /* 0x000000ffff037224 */ /* 0x000fe200078e00ff */
[----:B------:R-:W-:Y:S02]  /*0d90*/  @!P4 SEL R24, RZ, 0x1, !P2 ;  /* 0x00000001ff18c807 */ /* 0x000fe40005000000 */
[----:B------:R-:W-:Y:S01]  /*0da0*/  ISETP.NE.AND P2, PT, R25, RZ, PT ;  /* 0x000000ff1900720c */ /* 0x000fe20003f45270 */
[C---:B----4-:R-:W-:Y:S01]  /*0db0*/  @!P6 IMAD.WIDE.U32 R36, R29.reuse, 0x4, R36 ;  /* 0x000000041d24e825 */ /* 0x050fe200078e0024 */
[----:B------:R-:W4:Y:S04]  /*0dc0*/  @!P5 LDG.E.U8 R25, desc[UR4][R34.64] ;  /* 0x000000042219d981 */ /* 0x000f28000c1e1100 */
[----:B------:R1:W3:Y:S01]  /*0dd0*/  @!P6 LDG.E R3, desc[UR4][R36.64] ;  /* 0x000000042403e981 */ /* 0x0002e2000c1e1900 */
[----:B0-----:R-:W-:Y:S01]  /*0de0*/  VIADD R30, R2, 0x80 ;  /* 0x00000080021e7836 */ /* 0x001fe20000000000 */
[----:B-1----:R-:W-:-:S04]  /*0df0*/  @!P6 IADD3 R36, P4, R29, R20, RZ ;  /* 0x000000141d24e210 */ /* 0x002fc80007f9e0ff */
[----:B------:R-:W-:Y:S01]  /*0e00*/  ISETP.GE.OR P2, PT, R30, R11, !P2 ;  /* 0x0000000b1e00720c */ /* 0x000fe20005746670 */
[----:B------:R-:W-:-:S05]  /*0e10*/  @!P6 IMAD.X R37, RZ, RZ, R21, P4 ;  /* 0x000000ffff25e224 */ /* 0x000fca00020e0615 */
[----:B------:R0:W2:Y:S07]  /*0e20*/  @!P6 LDG.E.U8 R33, desc[UR4][R36.64] ;  /* 0x000000042421e981 */ /* 0x0000ae000c1e1100 */
[----:B------:R-:W1:Y:S02]  /*0e30*/  @!P2 LDC.64 R20, c[0x0][0x218] ;  /* 0x00008600ff14ab82 */ /* 0x000e640000000a00 */
[----:B-1----:R-:W-:Y:S02]  /*0e40*/  @!P2 LEA R34, P4, R26, R20, 0x2 ;  /* 0x000000141a22a211 */ /* 0x002fe400078810ff */
[----:B------:R-:W-:-:S02]  /*0e50*/  PRMT R20, R32, 0x9910, RZ ;  /* 0x0000991020147816 */ /* 0x000fc400000000ff */
[----:B------:R-:W-:Y:S02]  /*0e60*/  @!P2 LEA.HI.X R35, R26, R21, R27, 0x2, P4 ;  /* 0x000000151a23a211 */ /* 0x000fe400020f141b */
[----:B------:R-:W-:Y:S02]  /*0e70*/  @!P3 ISETP.NE.AND P4, PT, R28, RZ, PT ;  /* 0x000000ff1c00b20c */ /* 0x000fe40003f85270 */
[----:B------:R-:W-:Y:S02]  /*0e80*/  PRMT R26, RZ, 0x7610, R26 ;  /* 0x00007610ff1a7816 */ /* 0x000fe4000000001a */
[----:B0-----:R-:W-:Y:S02]  /*0e90*/  CS2R R36, SRZ ;  /* 0x0000000000247805 */ /* 0x001fe4000001ff00 */
[----:B------:R-:W-:Y:S01]  /*0ea0*/  @!P3 SEL R26, RZ, 0x1, !P4 ;  /* 0x00000001ff1ab807 */ /* 0x000fe20006000000 */
[----:B------:R-:W5:Y:S01]  /*0eb0*/  @!P2 LDG.E R0, desc[UR4][R34.64] ;  /* 0x000000042200a981 */ /* 0x000f62000c1e1900 */
[----:B------:R-:W-:-:S02]  /*0ec0*/  ISETP.NE.AND P3, PT, R20, RZ, PT ;  /* 0x000000ff1400720c */ /* 0x000fc40003f65270 */
[----:B------:R-:W0:Y:S02]  /*0ed0*/  @!P6 LDC.64 R20, c[0x0][0x240] ;  /* 0x00009000ff14eb82 */ /* 0x000e240000000a00 */
[----:B0-----:R-:W-:-:S05]  /*0ee0*/  @!P6 IMAD.WIDE.U32 R20, R29, 0x8, R20 ;  /* 0x000000081d14e825 */ /* 0x001fca00078e0014 */
[----:B------:R0:W3:Y:S01]  /*0ef0*/  @!P6 LDG.E.64 R36, desc[UR4][R20.64] ;  /* 0x000000041424e981 */ /* 0x0000e2000c1e1b00 */
        /* <DEDUP_REMOVED lines=20> */
[----:B------:R-:W-:Y:S02]  /*1040*/  ISETP.GE.OR P1, PT, R24, R11, !P1 ;  /* 0x0000000b1800720c */ /* 0x000fe40004f26670 */
[----:B--2---:R-:W-:-:S04]  /*1050*/  @!P6 ISETP.NE.AND P5, PT, R33, RZ, PT ;  /* 0x000000ff2100e20c */ /* 0x004fc80003fa5270 */
        /* <DEDUP_REMOVED lines=8> */
[----:B------:R-:W0:Y:S01]  /*10e0*/  @!P1 LDC.64 R20, c[0x0][0x218] ;  /* 0x00008600ff149b82 */ /* 0x000e220000000a00 */
[----:B------:R-:W-:Y:S01]  /*10f0*/  VIADD R22, R2, 0x380 ;  /* 0x0000038002167836 */ /* 0x000fe20000000000 */
[-C--:B------:R-:W-:Y:S01]  /*1100*/  ISETP.GE.OR P6, PT, R26, R11.reuse, !P4 ;  /* 0x0000000b1a00720c */ /* 0x080fe200067c6670 */
[----:B------:R-:W-:Y:S01]  /*1110*/  VIADD R26, R2, 0x300 ;  /* 0x00000300021a7836 */ /* 0x000fe20000000000 */
[----:B------:R-:W-:Y:S01]  /*1120*/  ISETP.GE.OR P5, PT, R24, R11, !P5 ;  /* 0x0000000b1800720c */ /* 0x000fe20006fa6670 */
[----:B------:R1:W5:Y:S01]  /*1130*/  @!P3 LDG.E R8, desc[UR4][R32.64] ;  /* 0x000000042008b981 */ /* 0x000362000c1e1900 */
[----:B------:R-:W-:-:S02]  /*1140*/  ISETP.NE.AND P4, PT, R27, RZ, PT ;  /* 0x000000ff1b00720c */ /* 0x000fc40003f85270 */
[-C--:B------:R-:W-:Y:S02]  /*1150*/  ISETP.GE.OR P2, PT, R22, R11.reuse, !P2 ;  /* 0x0000000b1600720c */ /* 0x080fe40005746670 */
[----:B------:R-:W-:-:S05]  /*1160*/  ISETP.GE.OR P4, PT, R26, R11, !P4 ;  /* 0x0000000b1a00720c */ /* 0x000fca0006786670 */
[----:B------:R-:W2:Y:S08]  /*1170*/  @!P6 LDC.64 R22, c[0x0][0x218] ;  /* 0x00008600ff16eb82 */ /* 0x000eb00000000a00 */
[----:B------:R-:W4:Y:S01]  /*1180*/  @!P5 LDC.64 R24, c[0x0][0x218] ;  /* 0x00008600ff18db82 */ /* 0x000f220000000a00 */
[----:B0-----:R-:W-:-:S07]  /*1190*/  @!P1 LEA R20, P3, R12, R20, 0x2 ;  /* 0x000000140c149211 */ /* 0x001fce00078610ff */
[----:B------:R-:W3:Y:S01]  /*11a0*/  @!P4 LDC.64 R26, c[0x0][0x218] ;  /* 0x00008600ff1acb82 */ /* 0x000ee20000000a00 */
[----:B------:R-:W-:-:S05]  /*11b0*/  @!P1 LEA.HI.X R21, R12, R21, R13, 0x2, P3 ;  /* 0x000000150c159211 */ /* 0x000fca00018f140d */
[----:B------:R1:W5:Y:S02]  /*11c0*/  @!P1 LDG.E R7, desc[UR4][R20.64] ;  /* 0x0000000414079981 */ /* 0x000364000c1e1900 */
[----:B------:R-:W0:Y:S08]  /*11d0*/  @!P2 LDC.64 R28, c[0x0][0x218] ;  /* 0x00008600ff1cab82 */ /* 0x000e300000000a00 */
[----:B------:R-:W1:Y:S01]  /*11e0*/  @!P0 LDC.64 R12, c[0x0][0x228] ;  /* 0x00008a00ff0c8b82 */ /* 0x000e620000000a00 */
[----:B--2---:R-:W-:-:S02]  /*11f0*/  @!P6 LEA R22, P3, R14, R22, 0x2 ;  /* 0x000000160e16e211 */ /* 0x004fc400078610ff */
[----:B----4-:R-:W-:Y:S02]  /*1200*/  @!P5 LEA R24, P1, R16, R24, 0x2 ;  /* 0x000000181018d211 */ /* 0x010fe400078210ff */
[----:B------:R-:W-:Y:S02]  /*1210*/  @!P6 LEA.HI.X R23, R14, R23, R15, 0x2, P3 ;  /* 0x000000170e17e211 */ /* 0x000fe400018f140f */
[----:B------:R-:W-:Y:S01]  /*1220*/  @!P5 LEA.HI.X R25, R16, R25, R17, 0x2, P1 ;  /* 0x000000191019d211 */ /* 0x000fe200008f1411 */
[----:B------:R-:W-:Y:S01]  /*1230*/  @!P0 IMAD.IADD R15, R9, 0x1, R2 ;  /* 0x00000001090f8824 */ /* 0x000fe200078e0202 */
[----:B---3--:R-:W-:Y:S01]  /*1240*/  @!P4 LEA R26, P3, R18, R26, 0x2 ;  /* 0x0000001a121ac211 */ /* 0x008fe200078610ff */
[----:B------:R-:W-:Y:S01]  /*1250*/  @!P0 IMAD.MOV.U32 R2, RZ, RZ, R30 ;  /* 0x000000ffff028224 */ /* 0x000fe200078e001e */
[----:B------:R2:W5:Y:S01]  /*1260*/  @!P6 LDG.E R6, desc[UR4][R22.64] ;  /* 0x000000041606e981 */ /* 0x000562000c1e1900 */
[----:B0-----:R-:W-:-:S03]  /*1270*/  @!P2 LEA R28, P1, R36, R28, 0x2 ;  /* 0x0000001c241ca211 */ /* 0x001fc600078210ff */
[----:B------:R2:W5:Y:S01]  /*1280*/  @!P5 LDG.E R5, desc[UR4][R24.64] ;  /* 0x000000041805d981 */ /* 0x000562000c1e1900 */
[----:B------:R-:W-:Y:S02]  /*1290*/  @!P4 LEA.HI.X R27, R18, R27, R19, 0x2, P3 ;  /* 0x0000001b121bc211 */ /* 0x000fe400018f1413 */
[----:B------:R-:W-:-:S03]  /*12a0*/  @!P2 LEA.HI.X R29, R36, R29, R37, 0x2, P1 ;  /* 0x0000001d241da211 */ /* 0x000fc600008f1425 */
[----:B------:R2:W5:Y:S01]  /*12b0*/  @!P4 LDG.E R4, desc[UR4][R26.64] ;  /* 0x000000041a04c981 */ /* 0x000562000c1e1900 */
[----:B-1----:R-:W-:-:S03]  /*12c0*/  @!P0 IMAD.WIDE.U32 R12, R15, 0x4, R12 ;  /* 0x000000040f0c8825 */ /* 0x002fc600078e000c */
[----:B------:R2:W5:Y:S04]  /*12d0*/  @!P2 LDG.E R3, desc[UR4][R28.64] ;  /* 0x000000041c03a981 */ /* 0x000568000c1e1900 */
[----:B------:R2:W-:Y:S01]  /*12e0*/  @!P0 STG.E desc[UR4][R12.64], R10 ;  /* 0x0000000a0c008986 */ /* 0x0005e2000c101904 */
[----:B------:R-:W-:-:S13]  /*12f0*/  ISETP.GE.AND P0, PT, R2, R11, PT ;  /* 0x0000000b0200720c */ /* 0x000fda0003f06270 */
[----:B--2---:R-:W-:Y:S05]  /*1300*/  @P0 BRA `(.L_x_6999) ;  /* 0x0000000000300947 */ /* 0x004fea0003800000 */
[----:B------:R-:W0:Y:S01]  /*1310*/  LDC.64 R12, c[0x0][0x228] ;  /* 0x00008a00ff0c7b82 */ /* 0x000e220000000a00 */
[----:B------:R-:W-:Y:S02]  /*1320*/  IMAD.IADD R15, R9, 0x1, R2 ;  /* 0x00000001090f7824 */ /* 0x000fe400078e0202 */
[----:B------:R-:W-:-:S05]  /*1330*/  VIADD R2, R2, 0x80 ;  /* 0x0000008002027836 */ /* 0x000fca0000000000 */
[----:B------:R-:W-:Y:S01]  /*1340*/  ISETP.GE.AND P0, PT, R2, R11, PT ;  /* 0x0000000b0200720c */ /* 0x000fe20003f06270 */
[----:B0-----:R-:W-:-:S05]  /*1350*/  IMAD.WIDE.U32 R12, R15, 0x4, R12 ;  /* 0x000000040f0c7825 */ /* 0x001fca00078e000c */
[----:B-----5:R0:W-:Y:S07]  /*1360*/  STG.E desc[UR4][R12.64], R0 ;  /* 0x000000000c007986 */ /* 0x0201ee000c101904 */
[----:B------:R-:W-:Y:S05]  /*1370*/  @P0 BRA `(.L_x_7000) ;  /* 0x0000000000300947 */ /* 0x000fea0003800000 */
[----:B0-----:R-:W0:Y:S01]  /*1380*/  LDC.64 R12, c[0x0][0x228] ;  /* 0x00008a00ff0c7b82 */ /* 0x001e220000000a00 */
[----:B------:R-:W-:Y:S02]  /*1390*/  IMAD.IADD R15, R9, 0x1, R2 ;  /* 0x00000001090f7824 */ /* 0x000fe400078e0202 */
[----:B------:R-:W-:Y:S02]  /*13a0*/  VIADD R2, R2, 0x80 ;  /* 0x0000008002027836 */ /* 0x000fe40000000000 */
[----:B0-----:R-:W-:-:S05]  /*13b0*/  IMAD.WIDE.U32 R12, R15, 0x4, R12 ;  /* 0x000000040f0c7825 */ /* 0x001fca00078e000c */
[----:B------:R0:W-:Y:S02]  /*13c0*/  STG.E desc[UR4][R12.64], R8 ;  /* 0x000000080c007986 */ /* 0x0001e4000c101904 */
.L_x_6999:
[----:B------:R-:W-:-:S13]  /*13d0*/  ISETP.GE.AND P0, PT, R2, R11, PT ;  /* 0x0000000b0200720c */ /* 0x000fda0003f06270 */
[----:B------:R-:W-:Y:S05]  /*13e0*/  @P0 BRA `(.L_x_7001) ;  /* 0x0000000000300947 */ /* 0x000fea0003800000 */
[----:B0-----:R-:W0:Y:S01]  /*13f0*/  LDC.64 R12, c[0x0][0x228] ;  /* 0x00008a00ff0c7b82 */ /* 0x001e220000000a00 */
[----:B------:R-:W-:Y:S02]  /*1400*/  IMAD.IADD R15, R9, 0x1, R2 ;  /* 0x00000001090f7824 */ /* 0x000fe400078e0202 */
[----:B------:R-:W-:Y:S02]  /*1410*/  VIADD R2, R2, 0x80 ;  /* 0x0000008002027836 */ /* 0x000fe40000000000 */
[----:B0-----:R-:W-:-:S05]  /*1420*/  IMAD.WIDE.U32 R12, R15, 0x4, R12 ;  /* 0x000000040f0c7825 */ /* 0x001fca00078e000c */
[----:B-----5:R1:W-:Y:S02]  /*1430*/  STG.E desc[UR4][R12.64], R7 ;  /* 0x000000070c007986 */ /* 0x0203e4000c101904 */
.L_x_7000:
[----:B------:R-:W-:-:S13]  /*1440*/  ISETP.GE.AND P0, PT, R2, R11, PT ;  /* 0x0000000b0200720c */ /* 0x000fda0003f06270 */
[----:B------:R-:W-:Y:S05]  /*1450*/  @P0 BRA `(.L_x_7002) ;  /* 0x0000000000340947 */ /* 0x000fea0003800000 */
[----:B01----:R-:W0:Y:S01]  /*1460*/  LDC.64 R12, c[0x0][0x228] ;  /* 0x00008a00ff0c7b82 */ /* 0x003e220000000a00 */
[----:B------:R-:W-:Y:S02]  /*1470*/  IMAD.IADD R7, R9, 0x1, R2 ;  /* 0x0000000109077824 */ /* 0x000fe400078e0202 */
[----:B------:R-:W-:Y:S02]  /*1480*/  VIADD R2, R2, 0x80 ;  /* 0x0000008002027836 */ /* 0x000fe40000000000 */
[----:B0-----:R-:W-:-:S05]  /*1490*/  IMAD.WIDE.U32 R12, R7, 0x4, R12 ;  /* 0x00000004070c7825 */ /* 0x001fca00078e000c */
[----:B------:R1:W-:Y:S02]  /*14a0*/  STG.E desc[UR4][R12.64], R6 ;  /* 0x000000060c007986 */ /* 0x0003e4000c101904 */
.L_x_7001:
[----:B------:R-:W-:-:S13]  /*14b0*/  ISETP.GE.AND P0, PT, R2, R11, PT ;  /* 0x0000000b0200720c */ /* 0x000fda0003f06270 */
[----:B------:R-:W-:Y:S05]  /*14c0*/  @P0 BREAK B1 ;  /* 0x0000000000010942 */ /* 0x000fea0003800000 */
[----:B------:R-:W-:Y:S05]  /*14d0*/  @P0 BRA `(.L_x_7003) ;  /* 0x0000000000300947 */ /* 0x000fea0003800000 */
[----:B-1---5:R-:W1:Y:S01]  /*14e0*/  LDC.64 R6, c[0x0][0x228] ;  /* 0x00008a00ff067b82 */ /* 0x022e620000000a00 */
[----:B0-----:R-:W-:Y:S02]  /*14f0*/  IMAD.IADD R13, R9, 0x1, R2 ;  /* 0x00000001090d7824 */ /* 0x001fe400078e0202 */
[----:B------:R-:W-:Y:S02]  /*1500*/  VIADD R2, R2, 0x80 ;  /* 0x0000008002027836 */ /* 0x000fe40000000000 */
[----:B-1----:R-:W-:-:S05]  /*1510*/  IMAD.WIDE.U32 R6, R13, 0x4, R6 ;  /* 0x000000040d067825 */ /* 0x002fca00078e0006 */
[----:B------:R2:W-:Y:S02]  /*1520*/  STG.E desc[UR4][R6.64], R5 ;  /* 0x0000000506007986 */ /* 0x0005e4000c101904 */
.L_x_7002:
[----:B------:R-:W-:Y:S05]  /*1530*/  BSYNC B1 ;  /* 0x0000000000017941 */ /* 0x000fea0003800000 */
.L_x_6998:
[----:B------:R-:W-:-:S13]  /*1540*/  ISETP.GE.AND P0, PT, R2, R11, PT ;  /* 0x0000000b0200720c */ /* 0x000fda0003f06270 */
[----:B-12---:R-:W1:Y:S01]  /*1550*/  @!P0 LDC.64 R6, c[0x0][0x228] ;  /* 0x00008a00ff068b82 */ /* 0x006e620000000a00 */
[----:B------:R-:W-:Y:S02]  /*1560*/  @!P0 IMAD.IADD R5, R9, 0x1, R2 ;  /* 0x0000000109058824 */ /* 0x000fe400078e0202 */
[----:B------:R-:W-:Y:S02]  /*1570*/  @!P0 VIADD R2, R2, 0x80 ;  /* 0x0000008002028836 */ /* 0x000fe40000000000 */
[----:B-1----:R-:W-:-:S05]  /*1580*/  @!P0 IMAD.WIDE.U32 R6, R5, 0x4, R6 ;  /* 0x0000000405068825 */ /* 0x002fca00078e0006 */
[----:B------:R2:W-:Y:S02]  /*1590*/  @!P0 STG.E desc[UR4][R6.64], R4 ;  /* 0x0000000406008986 */ /* 0x0005e4000c101904 */
.L_x_7003:
[----:B------:R-:W-:Y:S05]  /*15a0*/  BSYNC B0 ;  /* 0x0000000000007941 */ /* 0x000fea0003800000 */
.L_x_6997:
[----:B------:R-:W-:Y:S05]  /*15b0*/  WARPSYNC.ALL ;  /* 0x0000000000007948 */ /* 0x000fea0003800000 */
[----:B------:R-:W-:-:S13]  /*15c0*/  ISETP.GE.AND P0, PT, R2, R11, PT ;  /* 0x0000000b0200720c */ /* 0x000fda0003f06270 */
[----:B------:R-:W-:Y:S05]  /*15d0*/  @P0 EXIT ;  /* 0x000000000000094d */ /* 0x000fea0003800000 */
[----:B--2--5:R-:W2:Y:S01]  /*15e0*/  LDC.64 R4, c[0x0][0x228] ;  /* 0x00008a00ff047b82 */ /* 0x024ea20000000a00 */
[----:B------:R-:W-:-:S04]  /*15f0*/  IMAD.IADD R9, R9, 0x1, R2 ;  /* 0x0000000109097824 */ /* 0x000fc800078e0202 */
[----:B--2---:R-:W-:-:S05]  /*1600*/  IMAD.WIDE.U32 R4, R9, 0x4, R4 ;  /* 0x0000000409047825 */ /* 0x004fca00078e0004 */
[----:B------:R-:W-:Y:S01]  /*1610*/  STG.E desc[UR4][R4.64], R3 ;  /* 0x0000000304007986 */ /* 0x000fe2000c101904 */
[----:B------:R-:W-:Y:S05]  /*1620*/  EXIT ;  /* 0x000000000000794d */ /* 0x000fea0003800000 */
.L_x_7004:
        /* <DEDUP_REMOVED lines=13> */
.L_x_28033:


//--------------------- .text._ZN2at6native29vectorized_elementwise_kernelILi4EZZZNS0_28launch_masked_scatter_kernelERKNS_10TensorBaseES4_S4_S4_ENKUlvE_clEvENKUlvE5_clEvEUlfblE_St5arrayIPcLm4EEEEviT0_T1_ --------------------------
	.section	.text._ZN2at6native29vectorized_elementwise_kernelILi4EZZZNS0_28launch_masked_scatter_kernelERKNS_10TensorBaseES4_S4_S4_ENKUlvE_clEvENKUlvE5_clEvEUlfblE_St5arrayIPcLm4EEEEviT0_T1_,"ax",@progbits
	.align	128
        .global         _ZN2at6native29vectorized_elementwise_kernelILi4EZZZNS0_28launch_masked_scatter_kernelERKNS_10TensorBaseES4_S4_S4_ENKUlvE_clEvENKUlvE5_clEvEUlfblE_St5arrayIPcLm4EEEEviT0_T1_
        .type           _ZN2at6native29vectorized_elementwise_kernelILi4EZZZNS0_28launch_masked_scatter_kernelERKNS_10TensorBaseES4_S4_S4_ENKUlvE_clEvENKUlvE5_clEvEUlfblE_St5arrayIPcLm4EEEEviT0_T1_,@function
        .size           _ZN2at6native29vectorized_elementwise_kernelILi4EZZZNS0_28launch_masked_scatter_kernelERKNS_10TensorBaseES4_S4_S4_ENKUlvE_clEvENKUlvE5_clEvEUlfblE_St5arrayIPcLm4EEEEviT0_T1_,(.L_x_28034 - _ZN2at6native29vectorized_elementwise_kernelILi4EZZZNS0_28launch_masked_scatter_kernelERKNS_10TensorBaseES4_S4_S4_ENKUlvE_clEvENKUlvE5_clEvEUlfblE_St5arrayIPcLm4EEEEviT0_T1_)
        .other          _ZN2at6native29vectorized_elementwise_kernelILi4EZZZNS0_28launch_masked_scatter_kernelERKNS_10TensorBaseES4_S4_S4_ENKUlvE_clEvENKUlvE5_clEvEUlfblE_St5arrayIPcLm4EEEEviT0_T1_,@"STO_CUDA_ENTRY STV_DEFAULT"
_ZN2at6native29vectorized_elementwise_kernelILi4EZZZNS0_28launch_masked_scatter_kernelERKNS_10TensorBaseES4_S4_S4_ENKUlvE_clEvENKUlvE5_clEvEUlfblE_St5arrayIPcLm4EEEEviT0_T1_:
.text._ZN2at6native29vectorized_elementwise_kernelILi4EZZZNS0_28launch_masked_scatter_kernelERKNS_10TensorBaseES4_S4_S4_ENKUlvE_clEvENKUlvE5_clEvEUlfblE_St5arrayIPcLm4EEEEviT0_T1_:
        /* <DEDUP_REMOVED lines=37> */
[----:B--2---:R-:W-:Y:S02]  /*0250*/  PRMT R32, R8, 0x7770, RZ ;  /* 0x0000777008207816 */ /* 0x004fe400000000ff */
[----:B-----5:R-:W-:Y:S02]  /*0260*/  @P6 LEA R2, P0, R4, R2, 0x2 ;  /* 0x0000000204026211 */ /* 0x020fe400078010ff */
[----:B------:R-:W-:Y:S02]  /*0270*/  ISETP.NE.AND P2, PT, R32, RZ, PT ;  /* 0x000000ff2000720c */ /* 0x000fe40003f45270 */
[----:B------:R-:W-:Y:S02]  /*0280*/  @P6 LEA.HI.X R3, R4, R3, R5, 0x2, P0 ;  /* 0x0000000304036211 */ /* 0x000fe400000f1405 */
[----:B------:R-:W2:Y:S01]  /*0290*/  @P4 LDC.64 R4, c[0x0][0x218] ;  /* 0x00008600ff044b82 */ /* 0x000ea20000000a00 */
[----:B------:R-:W-:-:S02]  /*02a0*/  PRMT R32, R8, 0x7771, RZ ;  /* 0x0000777108207816 */ /* 0x000fc400000000ff */
[----:B0-----:R-:W-:Y:S01]  /*02b0*/  @P5 LEA R10, P0, R6, R10, 0x2 ;  /* 0x0000000a060a5211 */ /* 0x001fe200078010ff */
[----:B---3--:R0:W3:Y:S01]  /*02c0*/  @P6 LDG.E R12, desc[UR4][R2.64] ;  /* 0x00000004020c6981 */ /* 0x0080e2000c1e1900 */
[----:B------:R-:W-:Y:S02]  /*02d0*/  ISETP.NE.AND P1, PT, R32, RZ, PT ;  /* 0x000000ff2000720c */ /* 0x000fe40003f25270 */
[----:B------:R-:W-:Y:S02]  /*02e0*/  PRMT R32, R8, 0x7772, RZ ;  /* 0x0000777208207816 */ /* 0x000fe400000000ff */
[----:B------:R-:W-:Y:S01]  /*02f0*/  @P5 LEA.HI.X R11, R6, R11, R7, 0x2, P0 ;  /* 0x0000000b060b5211 */ /* 0x000fe200000f1407 */
[----:B-1----:R-:W1:Y:S01]  /*0300*/  @P2 LDC.64 R34, c[0x0][0x218] ;  /* 0x00008600ff222b82 */ /* 0x002e620000000a00 */
[----:B------:R-:W-:Y:S02]  /*0310*/  ISETP.NE.AND P0, PT, R32, RZ, PT ;  /* 0x000000ff2000720c */ /* 0x000fe40003f05270 */
[----:B------:R-:W-:Y:S01]  /*0320*/  PRMT R8, R8, 0x7773, RZ ;  /* 0x0000777308087816 */ /* 0x000fe200000000ff */
[----:B------:R-:W3:Y:S04]  /*0330*/  @P5 LDG.E R13, desc[UR4][R10.64] ;  /* 0x000000040a0d5981 */ /* 0x000ee8000c1e1900 */
[----:B------:R-:W4:Y:S01]  /*0340*/  @P3 LDC.64 R6, c[0x0][0x218] ;  /* 0x00008600ff063b82 */ /* 0x000f220000000a00 */
[----:B------:R-:W-:-:S07]  /*0350*/  ISETP.NE.AND P6, PT, R8, RZ, PT ;  /* 0x000000ff0800720c */ /* 0x000fce0003fc5270 */
[----:B------:R-:W5:Y:S01]  /*0360*/  @P1 LDC.64 R32, c[0x0][0x218] ;  /* 0x00008600ff201b82 */ /* 0x000f620000000a00 */
[----:B--2---:R-:W-:-:S07]  /*0370*/  @P4 LEA R4, P5, R16, R4, 0x2 ;  /* 0x0000000410044211 */ /* 0x004fce00078a10ff */
[----:B------:R-:W2:Y:S01]  /*0380*/  @P0 LDC.64 R36, c[0x0][0x218] ;  /* 0x00008600ff240b82 */ /* 0x000ea20000000a00 */
[----:B------:R-:W-:-:S05]  /*0390*/  @P4 LEA.HI.X R5, R16, R5, R17, 0x2, P5 ;  /* 0x0000000510054211 */ /* 0x000fca00028f1411 */
[----:B------:R-:W3:Y:S02]  /*03a0*/  @P4 LDG.E R14, desc[UR4][R4.64] ;  /* 0x00000004040e4981 */ /* 0x000ee4000c1e1900 */
[----:B------:R-:W2:Y:S01]  /*03b0*/  @P6 LDC.64 R16, c[0x0][0x218] ;  /* 0x00008600ff106b82 */ /* 0x000ea20000000a00 */
[----:B----4-:R-:W-:-:S04]  /*03c0*/  @P3 LEA R6, P5, R18, R6, 0x2 ;  /* 0x0000000612063211 */ /* 0x010fc800078a10ff */
[----:B------:R-:W-:Y:S02]  /*03d0*/  @P3 LEA.HI.X R7, R18, R7, R19, 0x2, P5 ;  /* 0x0000000712073211 */ /* 0x000fe400028f1413 */
[C---:B-1----:R-:W-:Y:S01]  /*03e0*/  @P2 LEA R34, P5, R20.reuse, R34, 0x2 ;  /* 0x0000002214222211 */ /* 0x042fe200078a10ff */
[----:B0-----:R-:W0:Y:S02]  /*03f0*/  LDC.64 R2, c[0x0][0x228] ;  /* 0x00008a00ff027b82 */ /* 0x001e240000000a00 */
[----:B------:R-:W3:Y:S01]  /*0400*/  @P3 LDG.E R15, desc[UR4][R6.64] ;  /* 0x00000004060f3981 */ /* 0x000ee2000c1e1900 */
[----:B------:R-:W-:Y:S02]  /*0410*/  @P2 LEA.HI.X R35, R20, R35, R21, 0x2, P5 ;  /* 0x0000002314232211 */ /* 0x000fe400028f1415 */
[----:B-----5:R-:W-:-:S03]  /*0420*/  @P1 LEA R32, P5, R22, R32, 0x2 ;  /* 0x0000002016201211 */ /* 0x020fc600078a10ff */
[----:B------:R-:W4:Y:S01]  /*0430*/  @P2 LDG.E R28, desc[UR4][R34.64] ;  /* 0x00000004221c2981 */ /* 0x000f22000c1e1900 */
[----:B------:R-:W-:Y:S02]  /*0440*/  @P1 LEA.HI.X R33, R22, R33, R23, 0x2, P5 ;  /* 0x0000002116211211 */ /* 0x000fe400028f1417 */
[----:B--2---:R-:W-:-:S03]  /*0450*/  @P0 LEA R36, P5, R24, R36, 0x2 ;  /* 0x0000002418240211 */ /* 0x004fc600078a10ff */
[----:B------:R-:W4:Y:S01]  /*0460*/  @P1 LDG.E R29, desc[UR4][R32.64] ;  /* 0x00000004201d1981 */ /* 0x000f22000c1e1900 */
[----:B------:R-:W-:Y:S02]  /*0470*/  @P0 LEA.HI.X R37, R24, R37, R25, 0x2, P5 ;  /* 0x0000002518250211 */ /* 0x000fe400028f1419 */
[----:B------:R-:W-:-:S03]  /*0480*/  @P6 LEA R16, P5, R26, R16, 0x2 ;  /* 0x000000101a106211 */ /* 0x000fc600078a10ff */
[----:B------:R-:W4:Y:S01]  /*0490*/  @P0 LDG.E R30, desc[UR4][R36.64] ;  /* 0x00000004241e0981 */ /* 0x000f22000c1e1900 */
[----:B------:R-:W-:-:S05]  /*04a0*/  @P6 LEA.HI.X R17, R26, R17, R27, 0x2, P5 ;  /* 0x000000111a116211 */ /* 0x000fca00028f141b */
[----:B------:R-:W4:Y:S01]  /*04b0*/  @P6 LDG.E R31, desc[UR4][R16.64] ;  /* 0x00000004101f6981 */ /* 0x000f22000c1e1900 */
[----:B0-----:R-:W-:-:S04]  /*04c0*/  IMAD.WIDE.U32 R2, R9, 0x4, R2 ;  /* 0x0000000409027825 */ /* 0x001fc800078e0002 */
[----:B------:R-:W-:-:S05]  /*04d0*/  IMAD.WIDE R2, R0, 0x10, R2 ;  /* 0x0000001000027825 */ /* 0x000fca00078e0202 */
[----:B---3--:R-:W-:Y:S04]  /*04e0*/  STG.E.128 desc[UR4][R2.64], R12 ;  /* 0x0000000c02007986 */ /* 0x008fe8000c101d04 */
[----:B----4-:R-:W-:Y:S01]  /*04f0*/  STG.E.128 desc[UR4][R2.64+0x800], R28 ;  /* 0x0008001c02007986 */ /* 0x010fe2000c101d04 */
[----:B------:R-:W-:Y:S05]  /*0500*/  EXIT ;  /* 0x000000000000794d */ /* 0x000fea0003800000 */
.L_x_7005:
        /* <DEDUP_REMOVED lines=230> */
.L_x_7008:
[----:B------:R-:W-:-:S13]  /*1370*/  ISETP.GE.AND P0, PT, R2, R11, PT ;  /* 0x0000000b0200720c */ /* 0x000fda0003f06270 */
[----:B------:R-:W-:Y:S05]  /*1380*/  @P0 BRA `(.L_x_7010) ;  /* 0x0000000000300947 */ /* 0x000fea0003800000 */
[----:B0-----:R-:W0:Y:S01]  /*1390*/  LDC.64 R12, c[0x0][0x228] ;  /* 0x00008a00ff0c7b82 */ /* 0x001e220000000a00 */
[----:B------:R-:W-:Y:S02]  /*13a0*/  IMAD.IADD R15, R9, 0x1, R2 ;  /* 0x00000001090f7824 */ /* 0x000fe400078e0202 */
[----:B------:R-:W-:Y:S02]  /*13b0*/  VIADD R2, R2, 0x80 ;  /* 0x0000008002027836 */ /* 0x000fe40000000000 */
[----:B0-----:R-:W-:-:S05]  /*13c0*/  IMAD.WIDE.U32 R12, R15, 0x4, R12 ;  /* 0x000000040f0c7825 */ /* 0x001fca00078e000c */
[----:B-----5:R1:W-:Y:S02]  /*13d0*/  STG.E desc[UR4][R12.64], R7 ;  /* 0x000000070c007986 */ /* 0x0203e4000c101904 */
.L_x_7009:
[----:B------:R-:W-:-:S13]  /*13e0*/  ISETP.GE.AND P0, PT, R2, R11, PT ;  /* 0x0000000b0200720c */ /* 0x000fda0003f06270 */
[----:B------:R-:W-:Y:S05]  /*13f0*/  @P0 BRA `(.L_x_7011) ;  /* 0x0000000000340947 */ /* 0x000fea0003800000 */
[----:B01----:R-:W0:Y:S01]  /*1400*/  LDC.64 R12, c[0x0][0x228] ;  /* 0x00008a00ff0c7b82 */ /* 0x003e220000000a00 */
[----:B------:R-:W-:Y:S02]  /*1410*/  IMAD.IADD R7, R9, 0x1, R2 ;  /* 0x0000000109077824 */ /* 0x000fe400078e0202 */
[----:B------:R-:W-:Y:S02]  /*1420*/  VIADD R2, R2, 0x80 ;  /* 0x0000008002027836 */ /* 0x000fe40000000000 */
[----:B0-----:R-:W-:-:S05]  /*1430*/  IMAD.WIDE.U32 R12, R7, 0x4, R12 ;  /* 0x00000004070c7825 */ /* 0x001fca00078e000c */
[----:B------:R1:W-:Y:S02]  /*1440*/  STG.E desc[UR4][R12.64], R6 ;  /* 0x000000060c007986 */ /* 0x0003e4000c101904 */
.L_x_7010:
        /* <DEDUP_REMOVED lines=8> */
.L_x_7011:
[----:B------:R-:W-:Y:S05]  /*14d0*/  BSYNC B1 ;  /* 0x0000000000017941 */ /* 0x000fea0003800000 */
.L_x_7007:
[----:B------:R-:W-:-:S13]  /*14e0*/  ISETP.GE.AND P0, PT, R2, R11, PT ;  /* 0x0000000b0200720c */ /* 0x000fda0003f06270 */
[----:B-12---:R-:W1:Y:S01]  /*14f0*/  @!P0 LDC.64 R6, c[0x0][0x228] ;  /* 0x00008a00ff068b82 */ /* 0x006e620000000a00 */
[----:B------:R-:W-:Y:S02]  /*1500*/  @!P0 IMAD.IADD R5, R9, 0x1, R2 ;  /* 0x0000000109058824 */ /* 0x000fe400078e0202 */
[----:B------:R-:W-:Y:S02]  /*1510*/  @!P0 VIADD R2, R2, 0x80 ;  /* 0x0000008002028836 */ /* 0x000fe40000000000 */
[----:B-1----:R-:W-:-:S05]  /*1520*/  @!P0 IMAD.WIDE.U32 R6, R5, 0x4, R6 ;  /* 0x0000000405068825 */ /* 0x002fca00078e0006 */
[----:B------:R2:W-:Y:S02]  /*1530*/  @!P0 STG.E desc[UR4][R6.64], R4 ;  /* 0x0000000406008986 */ /* 0x0005e4000c101904 */
.L_x_7012:
[----:B------:R-:W-:Y:S05]  /*1540*/  BSYNC B0 ;  /* 0x0000000000007941 */ /* 0x000fea0003800000 */
.L_x_7006:
        /* <DEDUP_REMOVED lines=8> */
.L_x_7013:
        /* <DEDUP_REMOVED lines=11> */
.L_x_28034:


//--------------------- .text._ZN2at6native29vectorized_elementwise_kernelILi8EZZZNS0_28launch_masked_scatter_kernelERKNS_10TensorBaseES4_S4_S4_ENKUlvE_clEvENKUlvE5_clEvEUlfblE_St5arrayIPcLm4EEEEviT0_T1_ --------------------------
	.section	.text._ZN2at6native29vectorized_elementwise_kernelILi8EZZZNS0_28launch_masked_scatter_kernelERKNS_10TensorBaseES4_S4_S4_ENKUlvE_clEvENKUlvE5_clEvEUlfblE_St5arrayIPcLm4EEEEviT0_T1_,"ax",@progbits
	.align	128
        .global         _ZN2at6native29vectorized_elementwise_kernelILi8EZZZNS0_28launch_masked_scatter_kernelERKNS_10TensorBaseES4_S4_S4_ENKUlvE_clEvENKUlvE5_clEvEUlfblE_St5arrayIPcLm4EEEEviT0_T1_
        .type           _ZN2at6native29vectorized_elementwise_kernelILi8EZZZNS0_28launch_masked_scatter_kernelERKNS_10TensorBaseES4_S4_S4_ENKUlvE_clEvENKUlvE5_clEvEUlfblE_St5arrayIPcLm4EEEEviT0_T1_,@function
        .size           _ZN2at6native29vectorized_elementwise_kernelILi8EZZZNS0_28launch_masked_scatter_kernelERKNS_10TensorBaseES4_S4_S4_ENKUlvE_clEvENKUlvE5_clEvEUlfblE_St5arrayIPcLm4EEEEviT0_T1_,(.L_x_28035 - _ZN2at6native29vectorized_elementwise_kernelILi8EZZZNS0_28launch_masked_scatter_kernelERKNS_10TensorBaseES4_S4_S4_ENKUlvE_clEvENKUlvE5_clEvEUlfblE_St5arrayIPcLm4EEEEviT0_T1_)
        .other          _ZN2at6native29vectorized_elementwise_kernelILi8EZZZNS0_28launch_masked_scatter_kernelERKNS_10TensorBaseES4_S4_S4_ENKUlvE_clEvENKUlvE5_clEvEUlfblE_St5arrayIPcLm4EEEEviT0_T1_,@"STO_CUDA_ENTRY STV_DEFAULT"
_ZN2at6native29vectorized_elementwise_kernelILi8EZZZNS0_28launch_masked_scatter_kernelERKNS_10TensorBaseES4_S4_S4_ENKUlvE_clEvENKUlvE5_clEvEUlfblE_St5arrayIPcLm4EEEEviT0_T1_:
.text._ZN2at6native29vectorized_elementwise_kernelILi8EZZZNS0_28launch_masked_scatter_kernelERKNS_10TensorBaseES4_S4_S4_ENKUlvE_clEvENKUlvE5_clEvEUlfblE_St5arrayIPcLm4EEEEviT0_T1_:
        /* <DEDUP_REMOVED lines=32> */
[----:B------:R-:W1:Y:S01]  /*0200*/  @P5 LDC.64 R2, c[0x0][0x218] ;  /* 0x00008600ff025b82 */ /* 0x000e620000000a00 */
[C---:B------:R-:W-:Y:S02]  /*0210*/  PRMT R8, R10.reuse, 0x7732, RZ ;  /* 0x000077320a087816 */ /* 0x040fe400000000ff */
[----:B------:R-:W-:-:S02]  /*0220*/  PRMT R10, R10, 0x7632, R10 ;  /* 0x000076320a0a7816 */ /* 0x000fc4000000000a */
[----:B------:R-:W-:Y:S02]  /*0230*/  SHF.R.U32.HI R8, RZ, 0x8, R8 ;  /* 0x00000008ff087819 */ /* 0x000fe40000011608 */
[----:B------:R-:W-:Y:S02]  /*0240*/  LOP3.LUT P4, RZ, R10, 0xff, RZ, 0xc0, !PT ;  /* 0x000000ff0aff7812 */ /* 0x000fe4000788c0ff */
[----:B------:R-:W-:Y:S02]  /*0250*/  PRMT R8, R8, 0x9910, RZ ;  /* 0x0000991008087816 */ /* 0x000fe400000000ff */
[----:B------:R-:W-:Y:S02]  /*0260*/  LOP3.LUT R10, R11, 0xffff, RZ, 0xc0, !PT ;  /* 0x0000ffff0b0a7812 */ /* 0x000fe400078ec0ff */
[----:B--2---:R-:W-:-:S04]  /*0270*/  @P6 LEA R34, P0, R28, R34, 0x2 ;  /* 0x000000221c226211 */ /* 0x004fc800078010ff */
[----:B------:R-:W-:Y:S02]  /*0280*/  @P6 LEA.HI.X R35, R28, R35, R29, 0x2, P0 ;  /* 0x000000231c236211 */ /* 0x000fe400000f141d */
[C---:B------:R-:W-:Y:S02]  /*0290*/  PRMT R28, R11.reuse, 0x7732, RZ ;  /* 0x000077320b1c7816 */ /* 0x040fe400000000ff */
[----:B-1----:R-:W-:Y:S01]  /*02a0*/  @P5 LEA R2, P0, R30, R2, 0x2 ;  /* 0x000000021e025211 */ /* 0x002fe200078010ff */
[----:B---3--:R-:W2:Y:S01]  /*02b0*/  @P6 LDG.E R12, desc[UR4][R34.64] ;  /* 0x00000004220c6981 */ /* 0x008ea2000c1e1900 */
[----:B------:R-:W-:Y:S02]  /*02c0*/  ISETP.NE.AND P3, PT, R8, RZ, PT ;  /* 0x000000ff0800720c */ /* 0x000fe40003f65270 */
[----:B------:R-:W-:Y:S02]  /*02d0*/  SHF.R.U32.HI R8, RZ, 0x8, R10 ;  /* 0x00000008ff087819 */ /* 0x000fe4000001160a */
[----:B------:R-:W-:Y:S01]  /*02e0*/  @P5 LEA.HI.X R3, R30, R3, R31, 0x2, P0 ;  /* 0x000000031e035211 */ /* 0x000fe200000f141f */
[----:B------:R-:W-:Y:S01]  /*02f0*/  IMAD.MOV.U32 R30, RZ, RZ, R28 ;  /* 0x000000ffff1e7224 */ /* 0x000fe200078e001c */
[C---:B------:R-:W-:Y:S01]  /*0300*/  LOP3.LUT P2, RZ, R11.reuse, 0xff, RZ, 0xc0, !PT ;  /* 0x000000ff0bff7812 */ /* 0x040fe2000784c0ff */
[----:B------:R-:W1:Y:S01]  /*0310*/  @P4 LDC.64 R28, c[0x0][0x218] ;  /* 0x00008600ff1c4b82 */ /* 0x000e620000000a00 */
[----:B------:R-:W-:Y:S01]  /*0320*/  PRMT R10, R8, 0x9910, RZ ;  /* 0x00009910080a7816 */ /* 0x000fe200000000ff */
[----:B------:R3:W2:Y:S01]  /*0330*/  @P5 LDG.E R13, desc[UR4][R2.64] ;  /* 0x00000004020d5981 */ /* 0x0006a2000c1e1900 */
[----:B------:R-:W-:-:S02]  /*0340*/  PRMT R11, R11, 0x7632, R11 ;  /* 0x000076320b0b7816 */ /* 0x000fc4000000000b */
[----:B------:R-:W-:Y:S02]  /*0350*/  ISETP.NE.AND P1, PT, R10, RZ, PT ;  /* 0x000000ff0a00720c */ /* 0x000fe40003f25270 */
[----:B------:R-:W-:Y:S02]  /*0360*/  SHF.R.U32.HI R8, RZ, 0x8, R30 ;  /* 0x00000008ff087819 */ /* 0x000fe4000001161e */
[----:B------:R-:W-:Y:S02]  /*0370*/  LOP3.LUT P0, RZ, R11, 0xff, RZ, 0xc0, !PT ;  /* 0x000000ff0bff7812 */ /* 0x000fe4000780c0ff */
[----:B------:R-:W4:Y:S01]  /*0380*/  @P3 LDC.64 R10, c[0x0][0x218] ;  /* 0x00008600ff0a3b82 */ /* 0x000f220000000a00 */
[----:B------:R-:W-:-:S04]  /*0390*/  PRMT R8, R8, 0x9910, RZ ;  /* 0x0000991008087816 */ /* 0x000fc800000000ff */
[----:B------:R-:W-:-:S03]  /*03a0*/  ISETP.NE.AND P6, PT, R8, RZ, PT ;  /* 0x000000ff0800720c */ /* 0x000fc60003fc5270 */
[----:B0-----:R-:W5:Y:S08]  /*03b0*/  @P2 LDC.64 R32, c[0x0][0x218] ;  /* 0x00008600ff202b82 */ /* 0x001f700000000a00 */
[----:B------:R-:W0:Y:S01]  /*03c0*/  @P1 LDC.64 R30, c[0x0][0x218] ;  /* 0x00008600ff1e1b82 */ /* 0x000e220000000a00 */
[----:B-1----:R-:W-:-:S07]  /*03d0*/  @P4 LEA R28, P5, R16, R28, 0x2 ;  /* 0x0000001c101c4211 */ /* 0x002fce00078a10ff */
[----:B------:R-:W1:Y:S01]  /*03e0*/  @P0 LDC.64 R36, c[0x0][0x218] ;  /* 0x00008600ff240b82 */ /* 0x000e620000000a00 */
[----:B------:R-:W-:Y:S02]  /*03f0*/  @P4 LEA.HI.X R29, R16, R29, R17, 0x2, P5 ;  /* 0x0000001d101d4211 */ /* 0x000fe400028f1411 */
[----:B----4-:R-:W-:-:S03]  /*0400*/  @P3 LEA R10, P5, R18, R10, 0x2 ;  /* 0x0000000a120a3211 */ /* 0x010fc600078a10ff */
[----:B------:R-:W2:Y:S02]  /*0410*/  @P4 LDG.E R14, desc[UR4][R28.64] ;  /* 0x000000041c0e4981 */ /* 0x000ea4000c1e1900 */
[----:B------:R-:W4:Y:S01]  /*0420*/  @P6 LDC.64 R16, c[0x0][0x218] ;  /* 0x00008600ff106b82 */ /* 0x000f220000000a00 */
[----:B------:R-:W-:Y:S02]  /*0430*/  @P3 LEA.HI.X R11, R18, R11, R19, 0x2, P5 ;  /* 0x0000000b120b3211 */ /* 0x000fe400028f1413 */
[----:B-----5:R-:W-:-:S03]  /*0440*/  @P2 LEA R32, P5, R20, R32, 0x2 ;  /* 0x0000002014202211 */ /* 0x020fc600078a10ff */
[----:B------:R-:W2:Y:S01]  /*0450*/  @P3 LDG.E R15, desc[UR4][R10.64] ;  /* 0x000000040a0f3981 */ /* 0x000ea2000c1e1900 */
[----:B------:R-:W-:Y:S01]  /*0460*/  @P2 LEA.HI.X R33, R20, R33, R21, 0x2, P5 ;  /* 0x0000002114212211 */ /* 0x000fe200028f1415 */
[----:B---3--:R-:W3:Y:S01]  /*0470*/  LDC.64 R2, c[0x0][0x228] ;  /* 0x00008a00ff027b82 */ /* 0x008ee20000000a00 */
[----:B0-----:R-:W-:-:S03]  /*0480*/  @P1 LEA R30, P5, R22, R30, 0x2 ;  /* 0x0000001e161e1211 */ /* 0x001fc600078a10ff */
[----:B------:R-:W5:Y:S01]  /*0490*/  @P2 LDG.E R4, desc[UR4][R32.64] ;  /* 0x0000000420042981 */ /* 0x000f62000c1e1900 */
[----:B------:R-:W-:Y:S02]  /*04a0*/  @P1 LEA.HI.X R31, R22, R31, R23, 0x2, P5 ;  /* 0x0000001f161f1211 */ /* 0x000fe400028f1417 */
[----:B-1----:R-:W-:-:S03]  /*04b0*/  @P0 LEA R36, P5, R24, R36, 0x2 ;  /* 0x0000002418240211 */ /* 0x002fc600078a10ff */
[----:B------:R-:W5:Y:S01]  /*04c0*/  @P1 LDG.E R5, desc[UR4][R30.64] ;  /* 0x000000041e051981 */ /* 0x000f62000c1e1900 */
[----:B------:R-:W-:Y:S02]  /*04d0*/  @P0 LEA.HI.X R37, R24, R37, R25, 0x2, P5 ;  /* 0x0000002518250211 */ /* 0x000fe400028f1419 */
[----:B----4-:R-:W-:-:S03]  /*04e0*/  @P6 LEA R16, P5, R26, R16, 0x2 ;  /* 0x000000101a106211 */ /* 0x010fc600078a10ff */
[----:B------:R-:W5:Y:S01]  /*04f0*/  @P0 LDG.E R6, desc[UR4][R36.64] ;  /* 0x0000000424060981 */ /* 0x000f62000c1e1900 */
[----:B------:R-:W-:-:S05]  /*0500*/  @P6 LEA.HI.X R17, R26, R17, R27, 0x2, P5 ;  /* 0x000000111a116211 */ /* 0x000fca00028f141b */
[----:B------:R-:W5:Y:S01]  /*0510*/  @P6 LDG.E R7, desc[UR4][R16.64] ;  /* 0x0000000410076981 */ /* 0x000f62000c1e1900 */
[----:B---3--:R-:W-:-:S04]  /*0520*/  IMAD.WIDE.U32 R2, R9, 0x4, R2 ;  /* 0x0000000409027825 */ /* 0x008fc800078e0002 */
[----:B------:R-:W-:-:S05]  /*0530*/  IMAD.WIDE R2, R0, 0x20, R2 ;  /* 0x0000002000027825 */ /* 0x000fca00078e0202 */
[----:B--2---:R-:W-:Y:S04]  /*0540*/  STG.E.128 desc[UR4][R2.64], R12 ;  /* 0x0000000c02007986 */ /* 0x004fe8000c101d04 */
[----:B-----5:R-:W-:Y:S01]  /*0550*/  STG.E.128 desc[UR4][R2.64+0x10], R4 ;  /* 0x0000100402007986 */ /* 0x020fe2000c101d04 */
[----:B------:R-:W-:Y:S05]  /*0560*/  EXIT ;  /* 0x000000000000794d */ /* 0x000fea0003800000 */
.L_x_7014:
        /* <DEDUP_REMOVED lines=230> */
.L_x_7017:
[----:B------:R-:W-:-:S13]  /*13d0*/  ISETP.GE.AND P0, PT, R2, R11, PT ;  /* 0x0000000b0200720c */ /* 0x000fda0003f06270 */
[----:B------:R-:W-:Y:S05]  /*13e0*/  @P0 BRA `(.L_x_7019) ;  /* 0x0000000000300947 */ /* 0x000fea0003800000 */
[----:B0-----:R-:W0:Y:S01]  /*13f0*/  LDC.64 R12, c[0x0][0x228] ;  /* 0x00008a00ff0c7b82 */ /* 0x001e220000000a00 */
[----:B------:R-:W-:Y:S02]  /*1400*/  IMAD.IADD R15, R9, 0x1, R2 ;  /* 0x00000001090f7824 */ /* 0x000fe400078e0202 */
[----:B------:R-:W-:Y:S02]  /*1410*/  VIADD R2, R2, 0x80 ;  /* 0x0000008002027836 */ /* 0x000fe40000000000 */
[----:B0-----:R-:W-:-:S05]  /*1420*/  IMAD.WIDE.U32 R12, R15, 0x4, R12 ;  /* 0x000000040f0c7825 */ /* 0x001fca00078e000c */
[----:B-----5:R1:W-:Y:S02]  /*1430*/  STG.E desc[UR4][R12.64], R7 ;  /* 0x000000070c007986 */ /* 0x0203e4000c101904 */
.L_x_7018:
[----:B------:R-:W-:-:S13]  /*1440*/  ISETP.GE.AND P0, PT, R2, R11, PT ;  /* 0x0000000b0200720c */ /* 0x000fda0003f06270 */
[----:B------:R-:W-:Y:S05]  /*1450*/  @P0 BRA `(.L_x_7020) ;  /* 0x0000000000340947 */ /* 0x000fea0003800000 */
[----:B01----:R-:W0:Y:S01]  /*1460*/  LDC.64 R12, c[0x0][0x228] ;  /* 0x00008a00ff0c7b82 */ /* 0x003e220000000a00 */
[----:B------:R-:W-:Y:S02]  /*1470*/  IMAD.IADD R7, R9, 0x1, R2 ;  /* 0x0000000109077824 */ /* 0x000fe400078e0202 */
[----:B------:R-:W-:Y:S02]  /*1480*/  VIADD R2, R2, 0x80 ;  /* 0x0000008002027836 */ /* 0x000fe40000000000 */
[----:B0-----:R-:W-:-:S05]  /*1490*/  IMAD.WIDE.U32 R12, R7, 0x4, R12 ;  /* 0x00000004070c7825 */ /* 0x001fca00078e000c */
[----:B------:R1:W-:Y:S02]  /*14a0*/  STG.E desc[UR4][R12.64], R6 ;  /* 0x000000060c007986 */ /* 0x0003e4000c101904 */
.L_x_7019:
        /* <DEDUP_REMOVED lines=8> */
.L_x_7020:
[----:B------:R-:W-:Y:S05]  /*1530*/  BSYNC B1 ;  /* 0x0000000000017941 */ /* 0x000fea0003800000 */
.L_x_7016:
[----:B------:R-:W-:-:S13]  /*1540*/  ISETP.GE.AND P0, PT, R2, R11, PT ;  /* 0x0000000b0200720c */ /* 0x000fda0003f06270 */
[----:B-12---:R-:W1:Y:S01]  /*1550*/  @!P0 LDC.64 R6, c[0x0][0x228] ;  /* 0x00008a00ff068b82 */ /* 0x006e620000000a00 */
[----:B------:R-:W-:Y:S02]  /*1560*/  @!P0 IMAD.IADD R5, R9, 0x1, R2 ;  /* 0x0000000109058824 */ /* 0x000fe400078e0202 */
[----:B------:R-:W-:Y:S02]  /*1570*/  @!P0 VIADD R2, R2, 0x80 ;  /* 0x0000008002028836 */ /* 0x000fe40000000000 */
[----:B-1----:R-:W-:-:S05]  /*1580*/  @!P0 IMAD.WIDE.U32 R6, R5, 0x4, R6 ;  /* 0x0000000405068825 */ /* 0x002fca00078e0006 */
[----:B------:R2:W-:Y:S02]  /*1590*/  @!P0 STG.E desc[UR4][R6.64], R4 ;  /* 0x0000000406008986 */ /* 0x0005e4000c101904 */
.L_x_7021:
[----:B------:R-:W-:Y:S05]  /*15a0*/  BSYNC B0 ;  /* 0x0000000000007941 */ /* 0x000fea0003800000 */
.L_x_7015:
        /* <DEDUP_REMOVED lines=8> */
.L_x_7022:
        /* <DEDUP_REMOVED lines=13> */
.L_x_28035:


//--------------------- .text._ZN2at6native18elementwise_kernelILi128ELi4EZNS0_15gpu_kernel_implIZZZNS0_28launch_masked_scatter_kernelERKNS_10TensorBaseES5_S5_S5_ENKUlvE_clEvENKUlvE4_clEvEUldblE_EEvRNS_18TensorIteratorBaseERKT_EUliE_EEviT1_ --------------------------
	.section	.text._ZN2at6native18elementwise_kernelILi128ELi4EZNS0_15gpu_kernel_implIZZZNS0_28launch_masked_scatter_kernelERKNS_10TensorBaseES5_S5_S5_ENKUlvE_clEvENKUlvE4_clEvEUldblE_EEvRNS_18TensorIteratorBaseERKT_EUliE_EEviT1_,"ax",@progbits
	.align	128
        .global         _ZN2at6native18elementwise_kernelILi128ELi4EZNS0_15gpu_kernel_implIZZZNS0_28launch_masked_scatter_kernelERKNS_10TensorBaseES5_S5_S5_ENKUlvE_clEvENKUlvE4_clEvEUldblE_EEvRNS_18TensorIteratorBaseERKT_EUliE_EEviT1_
        .type           _ZN2at6native18elementwise_kernelILi128ELi4EZNS0_15gpu_kernel_implIZZZNS0_28launch_masked_scatter_kernelERKNS_10TensorBaseES5_S5_S5_ENKUlvE_clEvENKUlvE4_clEvEUldblE_EEvRNS_18TensorIteratorBaseERKT_EUliE_EEviT1_,@function
        .size           _ZN2at6native18elementwise_kernelILi128ELi4EZNS0_15gpu_kernel_implIZZZNS0_28launch_masked_scatter_kernelERKNS_10TensorBaseES5_S5_S5_ENKUlvE_clEvENKUlvE4_clEvEUldblE_EEvRNS_18TensorIteratorBaseERKT_EUliE_EEviT1_,(.L_x_28036 - _ZN2at6native18elementwise_kernelILi128ELi4EZNS0_15gpu_kernel_implIZZZNS0_28launch_masked_scatter_kernelERKNS_10TensorBaseES5_S5_S5_ENKUlvE_clEvENKUlvE4_clEvEUldblE_EEvRNS_18TensorIteratorBaseERKT_EUliE_EEviT1_)
        .other          _ZN2at6native18elementwise_kernelILi128ELi4EZNS0_15gpu_kernel_implIZZZNS0_28launch_masked_scatter_kernelERKNS_10TensorBaseES5_S5_S5_ENKUlvE_clEvENKUlvE4_clEvEUldblE_EEvRNS_18TensorIteratorBaseERKT_EUliE_EEviT1_,@"STO_CUDA_ENTRY STV_DEFAULT"
_ZN2at6native18elementwise_kernelILi128ELi4EZNS0_15gpu_kernel_implIZZZNS0_28launch_masked_scatter_kernelERKNS_10TensorBaseES5_S5_S5_ENKUlvE_clEvENKUlvE4_clEvEUldblE_EEvRNS_18TensorIteratorBaseERKT_EUliE_EEviT1_:
.text._ZN2at6native18elementwise_kernelILi128ELi4EZNS0_15gpu_kernel_implIZZZNS0_28launch_masked_scatter_kernelERKNS_10TensorBaseES5_S5_S5_ENKUlvE_clEvENKUlvE4_clEvEUldblE_EEvRNS_18TensorIteratorBaseERKT_EUliE_EEviT1_:
        /* <DEDUP_REMOVED lines=390> */
.L_x_7025:
        /* <DEDUP_REMOVED lines=19> */
[----:B--2---:R0:W1:Y:S01]  /*1990*/  I2F.F64.S16 R16, R2 ;  /* 0x0000000200107312 */ /* 0x0040620000101c00 */
[----:B------:R-:W-:Y:S05]  /*19a0*/  BRA `(.L_x_7031) ;  /* 0x0000000c007c7947 */ /* 0x000fea0003800000 */
.L_x_7029:
[----:B------:R-:W2:Y:S02]  /*19b0*/  LDG.E.U8 R2, desc[UR36][R2.64] ;  /* 0x0000002402027981 */ /* 0x000ea4000c1e1100 */
[----:B--2---:R0:W1:Y:S01]  /*19c0*/  I2F.F64.U16 R16, R2 ;  /* 0x0000000200107312 */ /* 0x0040620000101800 */
[----:B------:R-:W-:Y:S05]  /*19d0*/  BRA `(.L_x_7031) ;  /* 0x0000000c00707947 */ /* 0x000fea0003800000 */
.L_x_7028:
[----:B------:R-:W-:-:S13]  /*19e0*/  ISETP.NE.AND P0, PT, R4, 0x2, PT ;  /* 0x000000020400780c */ /* 0x000fda0003f05270 */
[----:B------:R-:W-:Y:S05]  /*19f0*/  @!P0 BRA `(.L_x_7032) ;  /* 0x0000000000288947 */ /* 0x000fea0003800000 */
[----:B------:R-:W-:-:S13]  /*1a00*/  ISETP.NE.AND P0, PT, R4, 0x3, PT ;  /* 0x000000030400780c */ /* 0x000fda0003f05270 */
[----:B------:R-:W-:Y:S05]  /*1a10*/  @!P0 BRA `(.L_x_7033) ;  /* 0x0000000000148947 */ /* 0x000fea0003800000 */
[----:B------:R-:W-:-:S13]  /*1a20*/  ISETP.NE.AND P0, PT, R4, 0x4, PT ;  /* 0x000000040400780c */ /* 0x000fda0003f05270 */
[----:B------:R-:W-:Y:S05]  /*1a30*/  @P0 BRA `(.L_x_7030) ;  /* 0x0000000800fc0947 */ /* 0x000fea0003800000 */
[----:B------:R-:W2:Y:S02]  /*1a40*/  LDG.E.64 R16, desc[UR36][R2.64] ;  /* 0x0000002402107981 */ /* 0x000ea4000c1e1b00 */
[----:B--2---:R-:W0:Y:S01]  /*1a50*/  I2F.F64.S64 R16, R16 ;  /* 0x0000001000107312 */ /* 0x004e220000301c00 */
[----:B------:R-:W-:Y:S05]  /*1a60*/  BRA `(.L_x_7031) ;  /* 0x0000000c004c7947 */ /* 0x000fea0003800000 */
.L_x_7033:
[----:B------:R-:W2:Y:S02]  /*1a70*/  LDG.E R2, desc[UR36][R2.64] ;  /* 0x0000002402027981 */ /* 0x000ea4000c1e1900 */
[----:B--2---:R0:W1:Y:S01]  /*1a80*/  I2F.F64 R16, R2 ;  /* 0x0000000200107312 */ /* 0x0040620000201c00 */
[----:B------:R-:W-:Y:S05]  /*1a90*/  BRA `(.L_x_7031) ;  /* 0x0000000c00407947 */ /* 0x000fea0003800000 */
.L_x_7032:
[----:B------:R-:W2:Y:S02]  /*1aa0*/  LDG.E.U16 R2, desc[UR36][R2.64] ;  /* 0x0000002402027981 */ /* 0x000ea4000c1e1500 */
[----:B--2---:R0:W1:Y:S01]  /*1ab0*/  I2F.F64.S16 R16, R2 ;  /* 0x0000000200107312 */ /* 0x0040620000101c00 */
[----:B------:R-:W-:Y:S05]  /*1ac0*/  BRA `(.L_x_7031) ;  /* 0x0000000c00347947 */ /* 0x000fea0003800000 */
.L_x_7027:
[----:B------:R-:W-:-:S13]  /*1ad0*/  ISETP.GT.AND P0, PT, R4, 0x6, PT ;  /* 0x000000060400780c */ /* 0x000fda0003f04270 */
[----:B------:R-:W-:Y:S05]  /*1ae0*/  @P0 BRA `(.L_x_7034) ;  /* 0x0000000000340947 */ /* 0x000fea0003800000 */
[----:B------:R-:W-:-:S13]  /*1af0*/  ISETP.NE.AND P0, PT, R4, 0x5, PT ;  /* 0x000000050400780c */ /* 0x000fda0003f05270 */
[----:B------:R-:W-:Y:S05]  /*1b00*/  @!P0 BRA `(.L_x_7035) ;  /* 0x0000000000188947 */ /* 0x000fea0003800000 */
[----:B------:R-:W-:-:S13]  /*1b10*/  ISETP.NE.AND P0, PT, R4, 0x6, PT ;  /* 0x000000060400780c */ /* 0x000fda0003f05270 */
[----:B------:R-:W-:Y:S05]  /*1b20*/  @P0 BRA `(.L_x_7030) ;  /* 0x0000000800c00947 */ /* 0x000fea0003800000 */
[----:B------:R-:W2:Y:S02]  /*1b30*/  LDG.E R16, desc[UR36][R2.64] ;  /* 0x0000002402107981 */ /* 0x000ea4000c1e1900 */
[----:B--2---:R-:W-:-:S06]  /*1b40*/  FMUL.FTZ R16, R16, 1 ;  /* 0x3f80000010107820 */ /* 0x004fcc0000410000 */
[----:B------:R-:W0:Y:S01]  /*1b50*/  F2F.F64.F32 R16, R16 ;  /* 0x0000001000107310 */ /* 0x000e220000201800 */
[----:B------:R-:W-:Y:S05]  /*1b60*/  BRA `(.L_x_7031) ;  /* 0x0000000c000c7947 */ /* 0x000fea0003800000 */
.L_x_7035:
[----:B------:R-:W2:Y:S02]  /*1b70*/  LDG.E.U16 R0, desc[UR36][R2.64] ;  /* 0x0000002402007981 */ /* 0x000ea4000c1e1500 */
[----:B--2---:R-:W-:-:S05]  /*1b80*/  HADD2.F32 R0, -RZ, R0.H0_H0 ;  /* 0x20000000ff007230 */ /* 0x004fca0000004100 */
[----:B------:R-:W-:-:S04]  /*1b90*/  FMUL.FTZ R0, R0, 1 ;  /* 0x3f80000000007820 */ /* 0x000fc80000410000 */
[----:B------:R0:W1:Y:S01]  /*1ba0*/  F2F.F64.F32 R16, R0 ;  /* 0x0000000000107310 */ /* 0x0000620000201800 */
[----:B------:R-:W-:Y:S05]  /*1bb0*/  BRA `(.L_x_7031) ;  /* 0x0000000800f87947 */ /* 0x000fea0003800000 */
.L_x_7034:
[----:B------:R-:W-:-:S13]  /*1bc0*/  ISETP.NE.AND P0, PT, R4, 0x7, PT ;  /* 0x000000070400780c */ /* 0x000fda0003f05270 */
[----:B------:R-:W-:Y:S05]  /*1bd0*/  @!P0 BRA `(.L_x_7036) ;  /* 0x0000000000348947 */ /* 0x000fea0003800000 */
        /* <DEDUP_REMOVED lines=8> */
.L_x_7037:
[----:B------:R-:W2:Y:S02]  /*1c60*/  LDG.E.U16 R2, desc[UR36][R2.64] ;  /* 0x0000002402027981 */ /* 0x000ea4000c1e1500 */
[----:B--2---:R-:W-:-:S05]  /*1c70*/  HADD2.F32 R0, -RZ, R2.H0_H0 ;  /* 0x20000002ff007230 */ /* 0x004fca0000004100 */
[----:B------:R-:W-:-:S04]  /*1c80*/  FMUL.FTZ R0, R0, 1 ;  /* 0x3f80000000007820 */ /* 0x000fc80000410000 */
[----:B------:R0:W1:Y:S01]  /*1c90*/  F2F.F64.F32 R16, R0 ;  /* 0x0000000000107310 */ /* 0x0000620000201800 */
[----:B------:R-:W-:Y:S05]  /*1ca0*/  BRA `(.L_x_7031) ;  /* 0x0000000800bc7947 */ /* 0x000fea0003800000 */
.L_x_7036:
[----:B------:R0:W5:Y:S01]  /*1cb0*/  LDG.E.64 R16, desc[UR36][R2.64] ;  /* 0x0000002402107981 */ /* 0x000162000c1e1b00 */
[----:B------:R-:W-:Y:S05]  /*1cc0*/  BRA `(.L_x_7031) ;  /* 0x0000000800b47947 */ /* 0x000fea0003800000 */
.L_x_7026:
        /* <DEDUP_REMOVED lines=11> */
[----:B------:R-:W-:Y:S01]  /*1d80*/  FSEL R17, RZ, 1.875, !P0 ;  /* 0x3ff00000ff117808 */ /* 0x000fe20004000000 */
[----:B------:R-:W-:Y:S08]  /*1d90*/  BRA `(.L_x_7031) ;  /* 0x0000000800807947 */ /* 0x000ff00003800000 */
.L_x_7040:
[----:B------:R0:W5:Y:S01]  /*1da0*/  LDG.E.64 R16, desc[UR36][R2.64] ;  /* 0x0000002402107981 */ /* 0x000162000c1e1b00 */
[----:B------:R-:W-:Y:S05]  /*1db0*/  BRA `(.L_x_7031) ;  /* 0x0000000800787947 */ /* 0x000fea0003800000 */
.L_x_7039:
        /* <DEDUP_REMOVED lines=28> */
.L_x_7042:
        /* <DEDUP_REMOVED lines=15> */
.L_x_7041:
[----:B------:R-:W2:Y:S02]  /*2070*/  LDG.E.U16 R0, desc[UR36][R2.64] ;  /* 0x0000002402007981 */ /* 0x000ea4000c1e1500 */
[----:B--2---:R-:W-:-:S04]  /*2080*/  IMAD.U32 R0, R0, 0x10000, RZ ;  /* 0x0001000000007824 */ /* 0x004fc800078e00ff */
[----:B------:R-:W-:-:S04]  /*2090*/  FMUL.FTZ R0, R0, 1 ;  /* 0x3f80000000007820 */ /* 0x000fc80000410000 */
[----:B------:R0:W1:Y:S01]  /*20a0*/  F2F.F64.F32 R16, R0 ;  /* 0x0000000000107310 */ /* 0x0000620000201800 */
[----:B------:R-:W-:Y:S05]  /*20b0*/  BRA `(.L_x_7031) ;  /* 0x0000000400b87947 */ /* 0x000fea0003800000 */
.L_x_7038:
        /* <DEDUP_REMOVED lines=9> */
[----:B--2---:R0:W1:Y:S01]  /*2150*/  I2F.F64.U16 R16, R2 ;  /* 0x0000000200107312 */ /* 0x0040620000101800 */
[----:B------:R-:W-:Y:S05]  /*2160*/  BRA `(.L_x_7031) ;  /* 0x00000004008c7947 */ /* 0x000fea0003800000 */
.L_x_7045:
        /* <DEDUP_REMOVED lines=21> */
.L_x_7049:
[----:B------:R-:W-:Y:S05]  /*22c0*/  BSYNC B1 ;  /* 0x0000000000017941 */ /* 0x000fea0003800000 */
.L_x_7048:
[----:B------:R-:W-:Y:S01]  /*22d0*/  LEA R3, R0, 0x3b800000, 0x17 ;  /* 0x3b80000000037811 */ /* 0x000fe200078eb8ff */
[----:B------:R-:W-:-:S05]  /*22e0*/  IMAD.SHL.U32 R0, R2, 0x100000, RZ ;  /* 0x0010000002007824 */ /* 0x000fca00078e00ff */
[----:B------:R-:W-:-:S07]  /*22f0*/  LOP3.LUT R0, R3, R0, R4, 0xfe, !PT ;  /* 0x0000000003007212 */ /* 0x000fce00078efe04 */
.L_x_7047:
[----:B------:R-:W-:Y:S05]  /*2300*/  BSYNC B0 ;  /* 0x0000000000007941 */ /* 0x000fea0003800000 */
.L_x_7046:
[----:B------:R-:W-:-:S04]  /*2310*/  FMUL.FTZ R0, R0, 1 ;  /* 0x3f80000000007820 */ /* 0x000fc80000410000 */
[----:B------:R2:W3:Y:S01]  /*2320*/  F2F.F64.F32 R16, R0 ;  /* 0x0000000000107310 */ /* 0x0004e20000201800 */
[----:B------:R-:W-:Y:S05]  /*2330*/  BRA `(.L_x_7031) ;  /* 0x0000000400187947 */ /* 0x000fea0003800000 */
.L_x_7044:
        /* <DEDUP_REMOVED lines=21> */
.L_x_7053:
[----:B------:R-:W-:Y:S05]  /*2490*/  BSYNC B1 ;  /* 0x0000000000017941 */ /* 0x000fea0003800000 */
.L_x_7052:
[----:B------:R-:W-:Y:S01]  /*24a0*/  LEA R3, R0, 0x37800000, 0x17 ;  /* 0x3780000000037811 */ /* 0x000fe200078eb8ff */
[----:B------:R-:W-:-:S05]  /*24b0*/  IMAD.SHL.U32 R0, R2, 0x200000, RZ ;  /* 0x0020000002007824 */ /* 0x000fca00078e00ff */
[----:B------:R-:W-:-:S07]  /*24c0*/  LOP3.LUT R0, R3, R0, R4, 0xfe, !PT ;  /* 0x0000000003007212 */ /* 0x000fce00078efe04 */
.L_x_7051:
[----:B------:R-:W-:Y:S05]  /*24d0*/  BSYNC B0 ;  /* 0x0000000000007941 */ /* 0x000fea0003800000 */
.L_x_7050:
[----:B------:R-:W-:-:S04]  /*24e0*/  FMUL.FTZ R0, R0, 1 ;  /* 0x3f80000000007820 */ /* 0x000fc80000410000 */
[----:B------:R4:W0:Y:S01]  /*24f0*/  F2F.F64.F32 R16, R0 ;  /* 0x0000000000107310 */ /* 0x0008220000201800 */
[----:B------:R-:W-:Y:S05]  /*2500*/  BRA `(.L_x_7031) ;  /* 0x0000000000a47947 */ /* 0x000fea0003800000 */
.L_x_7043:
        /* <DEDUP_REMOVED lines=14> */
.L_x_7057:
[----:B------:R-:W-:Y:S05]  /*25f0*/  BSYNC B0 ;  /* 0x0000000000007941 */ /* 0x000fea0003800000 */
.L_x_7056:
[----:B------:R-:W-:-:S04]  /*2600*/  FMUL.FTZ R0, R0, 1 ;  /* 0x3f80000000007820 */ /* 0x000fc80000410000 */
[----:B------:R0:W1:Y:S01]  /*2610*/  F2F.F64.F32 R16, R0 ;  /* 0x0000000000107310 */ /* 0x0000620000201800 */
[----:B------:R-:W-:Y:S05]  /*2620*/  BRA `(.L_x_7031) ;  /* 0x00000000005c7947 */ /* 0x000fea0003800000 */
.L_x_7030:
        /* <DEDUP_REMOVED lines=16> */
.L_x_7058:
[----:B------:R-:W-:Y:S01]  /*2730*/  CS2R R16, SRZ ;  /* 0x0000000000107805 */ /* 0x000fe2000001ff00 */
[----:B------:R-:W-:Y:S06]  /*2740*/  BRA `(.L_x_7031) ;  /* 0x0000000000147947 */ /* 0x000fec0003800000 */
.L_x_7055:
[----:B------:R-:W2:Y:S02]  /*2750*/  LDG.E.64 R16, desc[UR36][R2.64] ;  /* 0x0000002402107981 */ /* 0x000ea4000c1e1b00 */
[----:B--2---:R-:W0:Y:S01]  /*2760*/  I2F.F64.U64 R16, R16 ;  /* 0x0000001000107312 */ /* 0x004e220000301800 */
[----:B------:R-:W-:Y:S05]  /*2770*/  BRA `(.L_x_7031) ;  /* 0x0000000000087947 */ /* 0x000fea0003800000 */
.L_x_7054:
[----:B------:R-:W2:Y:S02]  /*2780*/  LDG.E R2, desc[UR36][R2.64] ;  /* 0x0000002402027981 */ /* 0x000ea4000c1e1900 */
[----:B--2---:R0:W1:Y:S02]  /*2790*/  I2F.F64.U32 R16, R2 ;  /* 0x0000000200107312 */ /* 0x0040640000201800 */
.L_x_7031:
        /* <DEDUP_REMOVED lines=19> */
.L_x_7062:
[----:B------:R-:W2:Y:S02]  /*28d0*/  LDG.E.U8 R2, desc[UR36][R2.64] ;  /* 0x0000002402027981 */ /* 0x000ea4000c1e1100 */
[----:B--2---:R-:W-:-:S04]  /*28e0*/  ISETP.NE.AND P0, PT, R2, RZ, PT ;  /* 0x000000ff0200720c */ /* 0x004fc80003f05270 */
[----:B------:R-:W-:Y:S01]  /*28f0*/  P2R R19, PR, RZ, 0x1 ;  /* 0x00000001ff137803 */ /* 0x000fe20000000000 */
[----:B------:R-:W-:Y:S08]  /*2900*/  BRA `(.L_x_7064) ;  /* 0x0000000c00c47947 */ /* 0x000ff00003800000 */
.L_x_7061:
        /* <DEDUP_REMOVED lines=11> */
.L_x_7066:
[----:B------:R-:W2:Y:S02]  /*29c0*/  LDG.E R2, desc[UR36][R2.64] ;  /* 0x0000002402027981 */ /* 0x000ea4000c1e1900 */
[----:B--2---:R-:W-:-:S04]  /*29d0*/  ISETP.NE.AND P0, PT, R2, RZ, PT ;  /* 0x000000ff0200720c */ /* 0x004fc80003f05270 */
[----:B------:R-:W-:Y:S01]  /*29e0*/  P2R R19, PR, RZ, 0x1 ;  /* 0x00000001ff137803 */ /* 0x000fe20000000000 */
[----:B------:R-:W-:Y:S08]  /*29f0*/  BRA `(.L_x_7064) ;  /* 0x0000000c00887947 */ /* 0x000ff00003800000 */
.L_x_7065:
[----:B------:R-:W2:Y:S02]  /*2a00*/  LDG.E.U16 R2, desc[UR36][R2.64] ;  /* 0x0000002402027981 */ /* 0x000ea4000c1e1500 */
[----:B--2---:R-:W-:-:S04]  /*2a10*/  ISETP.NE.AND P0, PT, R2, RZ, PT ;  /* 0x000000ff0200720c */ /* 0x004fc80003f05270 */
[----:B------:R-:W-:Y:S01]  /*2a20*/  P2R R19, PR, RZ, 0x1 ;  /* 0x00000001ff137803 */ /* 0x000fe20000000000 */
[----:B------:R-:W-:Y:S08]  /*2a30*/  BRA `(.L_x_7064) ;  /* 0x0000000c00787947 */ /* 0x000ff00003800000 */
.L_x_7060:
        /* <DEDUP_REMOVED lines=10> */
.L_x_7068:
[----:B------:R-:W2:Y:S02]  /*2ae0*/  LDG.E.U16 R0, desc[UR36][R2.64] ;  /* 0x0000002402007981 */ /* 0x000ea4000c1e1500 */
[----:B--2---:R-:W-:-:S05]  /*2af0*/  HADD2.F32 R0, -RZ, R0.H0_H0 ;  /* 0x20000000ff007230 */ /* 0x004fca0000004100 */
[----:B------:R-:W-:-:S04]  /*2b00*/  FSETP.NEU.FTZ.AND P0, PT, R0, RZ, PT ;  /* 0x000000ff0000720b */ /* 0x000fc80003f1d000 */
[----:B------:R-:W-:Y:S01]  /*2b10*/  P2R R19, PR, RZ, 0x1 ;  /* 0x00000001ff137803 */ /* 0x000fe20000000000 */
[----:B------:R-:W-:Y:S08]  /*2b20*/  BRA `(.L_x_7064) ;  /* 0x0000000c003c7947 */ /* 0x000ff00003800000 */
.L_x_7067:
        /* <DEDUP_REMOVED lines=12> */
.L_x_7070:
        /* <DEDUP_REMOVED lines=11> */
.L_x_7069:
[----:B------:R-:W2:Y:S02]  /*2ca0*/  LDG.E.64 R2, desc[UR36][R2.64] ;  /* 0x0000002402027981 */ /* 0x000ea4000c1e1b00 */
[----:B--2---:R-:W-:-:S06]  /*2cb0*/  DSETP.NEU.AND P0, PT, R2, RZ, PT ;  /* 0x000000ff0200722a */ /* 0x004fcc0003f0d000 */
[----:B------:R-:W-:Y:S01]  /*2cc0*/  P2R R19, PR, RZ, 0x1 ;  /* 0x00000001ff137803 */ /* 0x000fe20000000000 */
[----:B------:R-:W-:Y:S07]  /*2cd0*/  BRA `(.L_x_7064) ;  /* 0x0000000800d07947 */ /* 0x000fee0003800000 */
.L_x_7059:
        /* <DEDUP_REMOVED lines=12> */
.L_x_7073:
[----:B------:R-:W2:Y:S02]  /*2da0*/  LDG.E.128 R4, desc[UR36][R2.64] ;  /* 0x0000002402047981 */ /* 0x000ea4000c1e1d00 */
[----:B--2---:R-:W-:-:S06]  /*2db0*/  DSETP.NEU.AND P0, PT, R6, RZ, PT ;  /* 0x000000ff0600722a */ /* 0x004fcc0003f0d000 */
[----:B------:R-:W-:-:S06]  /*2dc0*/  DSETP.NEU.OR P0, PT, R4, RZ, P0 ;  /* 0x000000ff0400722a */ /* 0x000fcc000070d400 */
[----:B------:R-:W-:Y:S01]  /*2dd0*/  P2R R19, PR, RZ, 0x1 ;  /* 0x00000001ff137803 */ /* 0x000fe20000000000 */
[----:B------:R-:W-:Y:S07]  /*2de0*/  BRA `(.L_x_7064) ;  /* 0x00000008008c7947 */ /* 0x000fee0003800000 */
.L_x_7072:
        /* <DEDUP_REMOVED lines=28> */
.L_x_7075:
        /* <DEDUP_REMOVED lines=15> */
.L_x_7074:
[----:B------:R-:W2:Y:S02]  /*30a0*/  LDG.E.U16 R0, desc[UR36][R2.64] ;  /* 0x0000002402007981 */ /* 0x000ea4000c1e1500 */
[----:B--2---:R-:W-:-:S05]  /*30b0*/  IMAD.U32 R0, R0, 0x10000, RZ ;  /* 0x0001000000007824 */ /* 0x004fca00078e00ff */
[----:B------:R-:W-:-:S04]  /*30c0*/  FSETP.NEU.FTZ.AND P0, PT, R0, RZ, PT ;  /* 0x000000ff0000720b */ /* 0x000fc80003f1d000 */
[----:B------:R-:W-:Y:S01]  /*30d0*/  P2R R19, PR, RZ, 0x1 ;  /* 0x00000001ff137803 */ /* 0x000fe20000000000 */
[----:B------:R-:W-:Y:S08]  /*30e0*/  BRA `(.L_x_7064) ;  /* 0x0000000400cc7947 */ /* 0x000ff00003800000 */
.L_x_7071:
        /* <DEDUP_REMOVED lines=12> */
.L_x_7078:
        /* <DEDUP_REMOVED lines=21> */
.L_x_7082:
[----:B------:R-:W-:Y:S05]  /*3300*/  BSYNC B1 ;  /* 0x0000000000017941 */ /* 0x000fea0003800000 */
.L_x_7081:
[----:B------:R-:W-:Y:S01]  /*3310*/  LEA R3, R0, 0x3b800000, 0x17 ;  /* 0x3b80000000037811 */ /* 0x000fe200078eb8ff */
[----:B------:R-:W-:-:S05]  /*3320*/  IMAD.SHL.U32 R0, R2, 0x100000, RZ ;  /* 0x0010000002007824 */ /* 0x000fca00078e00ff */
[----:B------:R-:W-:-:S07]  /*3330*/  LOP3.LUT R0, R3, R0, R4, 0xfe, !PT ;  /* 0x0000000003007212 */ /* 0x000fce00078efe04 */
.L_x_7080:
[----:B------:R-:W-:Y:S05]  /*3340*/  BSYNC B0 ;  /* 0x0000000000007941 */ /* 0x000fea0003800000 */
.L_x_7079:
[----:B------:R-:W-:-:S04]  /*3350*/  FSETP.NEU.FTZ.AND P0, PT, R0, RZ, PT ;  /* 0x000000ff0000720b */ /* 0x000fc80003f1d000 */
[----:B------:R-:W-:Y:S01]  /*3360*/  P2R R19, PR, RZ, 0x1 ;  /* 0x00000001ff137803 */ /* 0x000fe20000000000 */
[----:B------:R-:W-:Y:S08]  /*3370*/  BRA `(.L_x_7064) ;  /* 0x0000000400287947 */ /* 0x000ff00003800000 */
.L_x_7077:
        /* <DEDUP_REMOVED lines=21> */
.L_x_7086:
[----:B------:R-:W-:Y:S05]  /*34d0*/  BSYNC B1 ;  /* 0x0000000000017941 */ /* 0x000fea0003800000 */
.L_x_7085:
[----:B------:R-:W-:Y:S01]  /*34e0*/  LEA R3, R0, 0x37800000, 0x17 ;  /* 0x3780000000037811 */ /* 0x000fe200078eb8ff */
[----:B------:R-:W-:-:S05]  /*34f0*/  IMAD.SHL.U32 R0, R2, 0x200000, RZ ;  /* 0x0020000002007824 */ /* 0x000fca00078e00ff */
[----:B------:R-:W-:-:S07]  /*3500*/  LOP3.LUT R0, R3, R0, R4, 0xfe, !PT ;  /* 0x0000000003007212 */ /* 0x000fce00078efe04 */
.L_x_7084:
[----:B------:R-:W-:Y:S05]  /*3510*/  BSYNC B0 ;  /* 0x0000000000007941 */ /* 0x000fea0003800000 */
.L_x_7083:
[----:B------:R-:W-:-:S04]  /*3520*/  FSETP.NEU.FTZ.AND P0, PT, R0, RZ, PT ;  /* 0x000000ff0000720b */ /* 0x000fc80003f1d000 */
[----:B------:R-:W-:Y:S01]  /*3530*/  P2R R19, PR, RZ, 0x1 ;  /* 0x00000001ff137803 */ /* 0x000fe20000000000 */
[----:B------:R-:W-:Y:S08]  /*3540*/  BRA `(.L_x_7064) ;  /* 0x0000000000b47947 */ /* 0x000ff00003800000 */
.L_x_7076:
        /* <DEDUP_REMOVED lines=14> */
.L_x_7090:
[----:B------:R-:W-:Y:S05]  /*3630*/  BSYNC B0 ;  /* 0x0000000000007941 */ /* 0x000fea0003800000 */
.L_x_7089:
[----:B------:R-:W-:-:S04]  /*3640*/  FSETP.NEU.FTZ.AND P0, PT, R0, RZ, PT ;  /* 0x000000ff0000720b */ /* 0x000fc80003f1d000 */
[----:B------:R-:W-:Y:S01]  /*3650*/  P2R R19, PR, RZ, 0x1 ;  /* 0x00000001ff137803 */ /* 0x000fe20000000000 */
[----:B------:R-:W-:Y:S08]  /*3660*/  BRA `(.L_x_7064) ;  /* 0x00000000006c7947 */ /* 0x000ff00003800000 */
.L_x_7063:
        /* <DEDUP_REMOVED lines=16> */
.L_x_7091:
[----:B------:R-:W-:-:S04]  /*3770*/  PLOP3.LUT P0, PT, PT, PT, PT, 0x8, 0x0 ;  /* 0x000000000000781c */ /* 0x000fc80003f0e170 */
[----:B------:R-:W-:Y:S01]  /*3780*/  P2R R19, PR, RZ, 0x1 ;  /* 0x00000001ff137803 */ /* 0x000fe20000000000 */
[----:B------:R-:W-:Y:S08]  /*3790*/  BRA `(.L_x_7064) ;  /* 0x0000000000207947 */ /* 0x000ff00003800000 */
.L_x_7088:
[----:B------:R-:W2:Y:S02]  /*37a0*/  LDG.E.64 R2, desc[UR36][R2.64] ;  /* 0x0000002402027981 */ /* 0x000ea4000c1e1b00 */
[----:B--2---:R-:W-:-:S04]  /*37b0*/  ISETP.NE.U32.AND P0, PT, R2, RZ, PT ;  /* 0x000000ff0200720c */ /* 0x004fc80003f05070 */
[----:B------:R-:W-:-:S04]  /*37c0*/  ISETP.NE.AND.EX P0, PT, R3, RZ, PT, P0 ;  /* 0x000000ff0300720c */ /* 0x000fc80003f05300 */
[----:B------:R-:W-:Y:S01]  /*37d0*/  P2R R19, PR, RZ, 0x1 ;  /* 0x00000001ff137803 */ /* 0x000fe20000000000 */
[----:B------:R-:W-:Y:S08]  /*37e0*/  BRA `(.L_x_7064) ;  /* 0x00000000000c7947 */ /* 0x000ff00003800000 */
.L_x_7087:
[----:B------:R-:W2:Y:S02]  /*37f0*/  LDG.E R2, desc[UR36][R2.64] ;  /* 0x0000002402027981 */ /* 0x000ea4000c1e1900 */
[----:B--2---:R-:W-:-:S04]  /*3800*/  ISETP.NE.AND P0, PT, R2, RZ, PT ;  /* 0x000000ff0200720c */ /* 0x004fc80003f05270 */
[----:B------:R-:W-:-:S09]  /*3810*/  P2R R19, PR, RZ, 0x1 ;  /* 0x00000001ff137803 */ /* 0x000fd20000000000 */
.L_x_7064:
        /* <DEDUP_REMOVED lines=18> */
.L_x_7095:
[----:B------:R0:W5:Y:S01]  /*3940*/  LDG.E.U8 R2, desc[UR36][R4.64] ;  /* 0x0000002404027981 */ /* 0x000162000c1e1100 */
[----:B------:R-:W-:Y:S01]  /*3950*/  IMAD.MOV.U32 R3, RZ, RZ, RZ ;  /* 0x000000ffff037224 */ /* 0x000fe200078e00ff */
[----:B------:R-:W-:Y:S06]  /*3960*/  BRA `(.L_x_7097) ;  /* 0x0000000c00487947 */ /* 0x000fec0003800000 */
.L_x_7094:
        /* <DEDUP_REMOVED lines=8> */
.L_x_7099:
[----:B------:R-:W2:Y:S02]  /*39f0*/  LDG.E R2, desc[UR36][R4.64] ;  /* 0x0000002404027981 */ /* 0x000ea4000c1e1900 */
[----:B--2---:R-:W-:Y:S01]  /*3a00*/  SHF.R.S32.HI R3, RZ, 0x1f, R2 ;  /* 0x0000001fff037819 */ /* 0x004fe20000011402 */
[----:B------:R-:W-:Y:S06]  /*3a10*/  BRA `(.L_x_7097) ;  /* 0x0000000c001c7947 */ /* 0x000fec0003800000 */
.L_x_7098:
[----:B------:R-:W2:Y:S02]  /*3a20*/  LDG.E.S16 R2, desc[UR36][R4.64] ;  /* 0x0000002404027981 */ /* 0x000ea4000c1e1700 */
[----:B--2---:R-:W-:Y:S01]  /*3a30*/  SHF.R.S32.HI R3, RZ, 0x1f, R2 ;  /* 0x0000001fff037819 */ /* 0x004fe20000011402 */
[----:B------:R-:W-:Y:S06]  /*3a40*/  BRA `(.L_x_7097) ;  /* 0x0000000c00107947 */ /* 0x000fec0003800000 */
.L_x_7093:
        /* <DEDUP_REMOVED lines=9> */
.L_x_7101:
[----:B------:R-:W2:Y:S02]  /*3ae0*/  LDG.E.U16 R4, desc[UR36][R4.64] ;  /* 0x0000002404047981 */ /* 0x000ea4000c1e1500 */
[----:B--2---:R-:W-:-:S06]  /*3af0*/  HADD2.F32 R2, -RZ, R4.H0_H0 ;  /* 0x20000004ff027230 */ /* 0x004fcc0000004100 */
[----:B------:R-:W0:Y:S01]  /*3b00*/  F2I.S64.TRUNC R2, R2 ;  /* 0x0000000200027311 */ /* 0x000e22000020d900 */
[----:B------:R-:W-:Y:S05]  /*3b10*/  BRA `(.L_x_7097) ;  /* 0x0000000800dc7947 */ /* 0x000fea0003800000 */
.L_x_7100:
        /* <DEDUP_REMOVED lines=9> */
.L_x_7103:
[----:B------:R-:W2:Y:S02]  /*3bb0*/  LDG.E.U16 R4, desc[UR36][R4.64] ;  /* 0x0000002404047981 */ /* 0x000ea4000c1e1500 */
[----:B--2---:R-:W-:-:S06]  /*3bc0*/  HADD2.F32 R2, -RZ, R4.H0_H0 ;  /* 0x20000004ff027230 */ /* 0x004fcc0000004100 */
[----:B------:R-:W0:Y:S01]  /*3bd0*/  F2I.S64.TRUNC R2, R2 ;  /* 0x0000000200027311 */ /* 0x000e22000020d900 */
[----:B------:R-:W-:Y:S05]  /*3be0*/  BRA `(.L_x_7097) ;  /* 0x0000000800a87947 */ /* 0x000fea0003800000 */
.L_x_7102:
[----:B------:R-:W2:Y:S02]  /*3bf0*/  LDG.E.64 R2, desc[UR36][R4.64] ;  /* 0x0000002404027981 */ /* 0x000ea4000c1e1b00 */
[----:B--2---:R-:W0:Y:S01]  /*3c00*/  F2I.S64.F64.TRUNC R2, R2 ;  /* 0x0000000200027311 */ /* 0x004e22000030d900 */
[----:B------:R-:W-:Y:S05]  /*3c10*/  BRA `(.L_x_7097) ;  /* 0x00000008009c7947 */ /* 0x000fea0003800000 */
.L_x_7092:
        /* <DEDUP_REMOVED lines=13> */
.L_x_7106:
[----:B------:R-:W2:Y:S02]  /*3cf0*/  LDG.E.64 R2, desc[UR36][R4.64] ;  /* 0x0000002404027981 */ /* 0x000ea4000c1e1b00 */
[----:B--2---:R-:W0:Y:S01]  /*3d00*/  F2I.S64.F64.TRUNC R2, R2 ;  /* 0x0000000200027311 */ /* 0x004e22000030d900 */
[----:B------:R-:W-:Y:S05]  /*3d10*/  BRA `(.L_x_7097) ;  /* 0x00000008005c7947 */ /* 0x000fea0003800000 */
.L_x_7105:
        /* <DEDUP_REMOVED lines=27> */
.L_x_7108:
        /* <DEDUP_REMOVED lines=14> */
.L_x_7107:
[----:B------:R-:W2:Y:S02]  /*3fb0*/  LDG.E.U16 R2, desc[UR36][R4.64] ;  /* 0x0000002404027981 */ /* 0x000ea4000c1e1500 */
[----:B--2---:R-:W-:-:S06]  /*3fc0*/  IMAD.U32 R2, R2, 0x10000, RZ ;  /* 0x0001000002027824 */ /* 0x004fcc00078e00ff */
[----:B------:R-:W0:Y:S01]  /*3fd0*/  F2I.S64.TRUNC R2, R2 ;  /* 0x0000000200027311 */ /* 0x000e22000020d900 */
[----:B------:R-:W-:Y:S05]  /*3fe0*/  BRA `(.L_x_7097) ;  /* 0x0000000400a87947 */ /* 0x000fea0003800000 */
.L_x_7104:
        /* <DEDUP_REMOVED lines=11> */
.L_x_7111:
        /* <DEDUP_REMOVED lines=21> */
.L_x_7115:
[----:B------:R-:W-:Y:S05]  /*41f0*/  BSYNC B1 ;  /* 0x0000000000017941 */ /* 0x000fea0003800000 */
.L_x_7114:
[----:B------:R-:W-:Y:S01]  /*4200*/  IMAD.SHL.U32 R2, R2, 0x100000, RZ ;  /* 0x0010000002027824 */ /* 0x000fe200078e00ff */
[----:B------:R-:W-:-:S04]  /*4210*/  LEA R3, R0, 0x3b800000, 0x17 ;  /* 0x3b80000000037811 */ /* 0x000fc800078eb8ff */
[----:B------:R-:W-:-:S07]  /*4220*/  LOP3.LUT R2, R3, R2, R4, 0xfe, !PT ;  /* 0x0000000203027212 */ /* 0x000fce00078efe04 */
.L_x_7113:
[----:B------:R-:W-:Y:S05]  /*4230*/  BSYNC B0 ;  /* 0x0000000000007941 */ /* 0x000fea0003800000 */
.L_x_7112:
[----:B------:R-:W0:Y:S01]  /*4240*/  F2I.S64.TRUNC R2, R2 ;  /* 0x0000000200027311 */ /* 0x000e22000020d900 */
[----:B------:R-:W-:Y:S05]  /*4250*/  BRA `(.L_x_7097) ;  /* 0x00000004000c7947 */ /* 0x000fea0003800000 */
.L_x_7110:
        /* <DEDUP_REMOVED lines=21> */
.L_x_7119:
[----:B------:R-:W-:Y:S05]  /*43b0*/  BSYNC B1 ;  /* 0x0000000000017941 */ /* 0x000fea0003800000 */
.L_x_7118:
[----:B------:R-:W-:Y:S01]  /*43c0*/  IMAD.SHL.U32 R2, R2, 0x200000, RZ ;  /* 0x0020000002027824 */ /* 0x000fe200078e00ff */
[----:B------:R-:W-:-:S04]  /*43d0*/  LEA R3, R0, 0x37800000, 0x17 ;  /* 0x3780000000037811 */ /* 0x000fc800078eb8ff */
[----:B------:R-:W-:-:S07]  /*43e0*/  LOP3.LUT R2, R3, R2, R4, 0xfe, !PT ;  /* 0x0000000203027212 */ /* 0x000fce00078efe04 */
.L_x_7117:
[----:B------:R-:W-:Y:S05]  /*43f0*/  BSYNC B0 ;  /* 0x0000000000007941 */ /* 0x000fea0003800000 */
.L_x_7116:
[----:B------:R-:W0:Y:S01]  /*4400*/  F2I.S64.TRUNC R2, R2 ;  /* 0x0000000200027311 */ /* 0x000e22000020d900 */
[----:B------:R-:W-:Y:S05]  /*4410*/  BRA `(.L_x_7097) ;  /* 0x00000000009c7947 */ /* 0x000fea0003800000 */
.L_x_7109:
        /* <DEDUP_REMOVED lines=14> */
.L_x_7123:
[----:B------:R-:W-:Y:S05]  /*4500*/  BSYNC B0 ;  /* 0x0000000000007941 */ /* 0x000fea0003800000 */
.L_x_7122:
[----:B------:R-:W0:Y:S01]  /*4510*/  F2I.S64.TRUNC R2, R2 ;  /* 0x0000000200027311 */ /* 0x000e22000020d900 */
[----:B------:R-:W-:Y:S05]  /*4520*/  BRA `(.L_x_7097) ;  /* 0x0000000000587947 */ /* 0x000fea0003800000 */
.L_x_7096:
        /* <DEDUP_REMOVED lines=16> */
.L_x_7124:
[----:B------:R-:W-:Y:S01]  /*4630*/  CS2R R2, SRZ ;  /* 0x0000000000027805 */ /* 0x000fe2000001ff00 */
[----:B------:R-:W-:Y:S06]  /*4640*/  BRA `(.L_x_7097) ;  /* 0x0000000000107947 */ /* 0x000fec0003800000 */
.L_x_7121:
[----:B------:R0:W5:Y:S01]  /*4650*/  LDG.E.64 R2, desc[UR36][R4.64] ;  /* 0x0000002404027981 */ /* 0x000162000c1e1b00 */
[----:B------:R-:W-:Y:S05]  /*4660*/  BRA `(.L_x_7097) ;  /* 0x0000000000087947 */ /* 0x000fea0003800000 */
.L_x_7120:
[----:B------:R0:W5:Y:S01]  /*4670*/  LDG.E R2, desc[UR36][R4.64] ;  /* 0x0000002404027981 */ /* 0x000162000c1e1900 */
[----:B------:R-:W-:-:S07]  /*4680*/  IMAD.MOV.U32 R3, RZ, RZ, RZ ;  /* 0x000000ffff037224 */ /* 0x000fce00078e00ff */
.L_x_7097:
        /* <DEDUP_REMOVED lines=10> */
.L_x_7126:
[----:B------:R-:W-:Y:S05]  /*4730*/  BSYNC B0 ;  /* 0x0000000000007941 */ /* 0x000fea0003800000 */
.L_x_7125:
        /* <DEDUP_REMOVED lines=12> */
.L_x_7130:
[----:B-1-3-5:R-:W4:Y:S02]  /*4800*/  F2I.S64.F64.TRUNC R16, R16 ;  /* 0x0000001000107311 */ /* 0x02af24000030d900 */
[----:B----4-:R-:W-:-:S05]  /*4810*/  IMAD.MOV.U32 R3, RZ, RZ, R16 ;  /* 0x000000ffff037224 */ /* 0x010fca00078e0010 */
[----:B------:R0:W-:Y:S01]  /*4820*/  STG.E.U8 desc[UR36][R22.64], R3 ;  /* 0x0000000316007986 */ /* 0x0001e2000c101124 */
[----:B------:R-:W-:Y:S05]  /*4830*/  BRA `(.L_x_7132) ;  /* 0x0000000c00f87947 */ /* 0x000fea0003800000 */
.L_x_7129:
        /* <DEDUP_REMOVED lines=9> */
.L_x_7134:
[----:B-1-3-5:R-:W0:Y:S02]  /*48d0*/  F2I.F64.TRUNC R17, R16 ;  /* 0x0000001000117311 */ /* 0x02ae24000030d100 */
[----:B0-----:R2:W-:Y:S01]  /*48e0*/  STG.E desc[UR36][R22.64], R17 ;  /* 0x0000001116007986 */ /* 0x0015e2000c101924 */
[----:B------:R-:W-:Y:S05]  /*48f0*/  BRA `(.L_x_7132) ;  /* 0x0000000c00c87947 */ /* 0x000fea0003800000 */
.L_x_7133:
[----:B-1-3-5:R-:W0:Y:S02]  /*4900*/  F2I.F64.TRUNC R17, R16 ;  /* 0x0000001000117311 */ /* 0x02ae24000030d100 */
[----:B0-----:R0:W-:Y:S01]  /*4910*/  STG.E.U16 desc[UR36][R22.64], R17 ;  /* 0x0000001116007986 */ /* 0x0011e2000c101524 */
[----:B------:R-:W-:Y:S05]  /*4920*/  BRA `(.L_x_7132) ;  /* 0x0000000c00bc7947 */ /* 0x000fea0003800000 */
.L_x_7128:
        /* <DEDUP_REMOVED lines=13> */
.L_x_7136:
        /* <DEDUP_REMOVED lines=8> */
.L_x_7135:
        /* <DEDUP_REMOVED lines=10> */
[----:B------:R-:W-:-:S13]  /*4b20*/  IMAD.MOV.U32 R3, RZ, RZ, RZ ;  /* 0x000000ffff037224 */ /* 0x000fda00078e00ff */
[----:B0-----:R-:W-:-:S05]  /*4b30*/  @!P0 FMUL R2, R2, 1.175494350822287508e-38 ;  /* 0x0080000002028820 */ /* 0x001fca0000400000 */
[----:B------:R0:W-:Y:S01]  /*4b40*/  STG.E.64 desc[UR36][R22.64], R2 ;  /* 0x0000000216007986 */ /* 0x0001e2000c101b24 */
[----:B------:R-:W-:Y:S05]  /*4b50*/  BRA `(.L_x_7132) ;  /* 0x0000000c00307947 */ /* 0x000fea0003800000 */
.L_x_7138:
[----:B------:R-:W-:Y:S01]  /*4b60*/  UMOV UR4, 0xf0000000 ;  /* 0xf000000000047882 */ /* 0x000fe20000000000 */
[----:B------:R-:W-:Y:S01]  /*4b70*/  UMOV UR5, 0x380fffff ;  /* 0x380fffff00057882 */ /* 0x000fe20000000000 */
[----:B-1-3-5:R-:W0:Y:S01]  /*4b80*/  F2F.F32.F64 R0, R16 ;  /* 0x0000001000007310 */ /* 0x02ae220000301000 */
[----:B------:R-:W-:-:S14]  /*4b90*/  DSETP.GEU.AND P0, PT, |R16|, UR4, PT ;  /* 0x0000000410007e2a */ /* 0x000fdc000bf0e200 */
[----:B0-----:R-:W-:-:S05]  /*4ba0*/  @!P0 FMUL R0, R0, 1.175494350822287508e-38 ;  /* 0x0080000000008820 */ /* 0x001fca0000400000 */
[----:B----4-:R-:W-:-:S04]  /*4bb0*/  F2FP.F16.F32.PACK_AB R3, RZ, R0 ;  /* 0x00000000ff03723e */ /* 0x010fc800000000ff */
[----:B------:R-:W-:-:S05]  /*4bc0*/  PRMT R3, R3, 0x5410, RZ ;  /* 0x0000541003037816 */ /* 0x000fca00000000ff */
[----:B------:R0:W-:Y:S01]  /*4bd0*/  STG.E desc[UR36][R22.64], R3 ;  /* 0x0000000316007986 */ /* 0x0001e2000c101924 */
[----:B------:R-:W-:Y:S05]  /*4be0*/  BRA `(.L_x_7132) ;  /* 0x0000000c000c7947 */ /* 0x000fea0003800000 */
.L_x_7137:
[----:B-1-3-5:R0:W-:Y:S01]  /*4bf0*/  STG.E.64 desc[UR36][R22.64], R16 ;  /* 0x0000001016007986 */ /* 0x02a1e2000c101b24 */
[----:B------:R-:W-:Y:S05]  /*4c00*/  BRA `(.L_x_7132) ;  /* 0x0000000c00047947 */ /* 0x000fea0003800000 */
.L_x_7127:
        /* <DEDUP_REMOVED lines=8> */
[----:B-1-3-5:R-:W-:-:S06]  /*4c90*/  DSETP.NEU.AND P0, PT, R16, RZ, PT ;  /* 0x000000ff1000722a */ /* 0x02afcc0003f0d000 */
[----:B----4-:R-:W-:-:S05]  /*4ca0*/  SEL R3, RZ, 0x1, !P0 ;  /* 0x00000001ff037807 */ /* 0x010fca0004000000 */
[----:B------:R0:W-:Y:S01]  /*4cb0*/  STG.E.U8 desc[UR36][R22.64], R3 ;  /* 0x0000000316007986 */ /* 0x0001e2000c101124 */
[----:B------:R-:W-:Y:S05]  /*4cc0*/  BRA `(.L_x_7132) ;  /* 0x0000000800d47947 */ /* 0x000fea0003800000 */
.L_x_7141:
[----:B------:R-:W-:-:S05]  /*4cd0*/  CS2R R18, SRZ ;  /* 0x0000000000127805 */ /* 0x000fca000001ff00 */
[----:B-1-3-5:R0:W-:Y:S01]  /*4ce0*/  STG.E.128 desc[UR36][R22.64], R16 ;  /* 0x0000001016007986 */ /* 0x02a1e2000c101d24 */
[----:B------:R-:W-:Y:S05]  /*4cf0*/  BRA `(.L_x_7132) ;  /* 0x0000000800c87947 */ /* 0x000fea0003800000 */
.L_x_7140:
        /* <DEDUP_REMOVED lines=25> */
.L_x_7145:
[----:B------:R-:W-:Y:S05]  /*4e90*/  BSYNC B0 ;  /* 0x0000000000007941 */ /* 0x000fea0003800000 */
.L_x_7144:
[----:B------:R-:W-:-:S05]  /*4ea0*/  LOP3.LUT R3, R0, R3, RZ, 0xfc, !PT ;  /* 0x0000000300037212 */ /* 0x000fca00078efcff */
[----:B------:R0:W-:Y:S01]  /*4eb0*/  STG.E.U8 desc[UR36][R22.64], R3 ;  /* 0x0000000316007986 */ /* 0x0001e2000c101124 */
[----:B------:R-:W-:Y:S05]  /*4ec0*/  BRA `(.L_x_7132) ;  /* 0x0000000800547947 */ /* 0x000fea0003800000 */
.L_x_7143:
        /* <DEDUP_REMOVED lines=17> */
.L_x_7147:
[----:B------:R-:W-:Y:S01]  /*4fe0*/  IMAD.MOV.U32 R0, RZ, RZ, 0x7f ;  /* 0x0000007fff007424 */ /* 0x000fe200078e00ff */
[----:B------:R-:W-:-:S04]  /*4ff0*/  ISETP.GT.U32.AND P0, PT, R2, 0x7f800000, PT ;  /* 0x7f8000000200780c */ /* 0x000fc80003f04070 */
[----:B------:R-:W-:-:S09]  /*5000*/  SEL R0, R0, 0x7c, P0 ;  /* 0x0000007c00007807 */ /* 0x000fd20000000000 */
.L_x_7148:
[----:B------:R-:W-:Y:S05]  /*5010*/  BSYNC B0 ;  /* 0x0000000000007941 */ /* 0x000fea0003800000 */
.L_x_7146:
[----:B------:R-:W-:-:S04]  /*5020*/  LOP3.LUT R2, R3, 0x80000000, RZ, 0xc0, !PT ;  /* 0x8000000003027812 */ /* 0x000fc800078ec0ff */
[----:B------:R-:W-:-:S04]  /*5030*/  SHF.R.U32.HI R3, RZ, 0x18, R2 ;  /* 0x00000018ff037819 */ /* 0x000fc80000011602 */
[----:B------:R-:W-:-:S05]  /*5040*/  LOP3.LUT R3, R0, R3, RZ, 0xfc, !PT ;  /* 0x0000000300037212 */ /* 0x000fca00078efcff */
[----:B------:R0:W-:Y:S01]  /*5050*/  STG.E.U8 desc[UR36][R22.64], R3 ;  /* 0x0000000316007986 */ /* 0x0001e2000c101124 */
[----:B------:R-:W-:Y:S05]  /*5060*/  BRA `(.L_x_7132) ;  /* 0x0000000400ec7947 */ /* 0x000fea0003800000 */
.L_x_7142:
        /* <DEDUP_REMOVED lines=8> */
.L_x_7139:
        /* <DEDUP_REMOVED lines=11> */
.L_x_7151:
        /* <DEDUP_REMOVED lines=21> */
.L_x_7154:
[----:B------:R-:W-:-:S04]  /*52f0*/  LOP3.LUT R2, R3, 0x80000000, RZ, 0xc0, !PT ;  /* 0x8000000003027812 */ /* 0x000fc800078ec0ff */
[----:B------:R-:W-:-:S04]  /*5300*/  SHF.R.U32.HI R3, RZ, 0x18, R2 ;  /* 0x00000018ff037819 */ /* 0x000fc80000011602 */
[----:B------:R-:W-:-:S04]  /*5310*/  LOP3.LUT R0, R0, R3, RZ, 0xfc, !PT ;  /* 0x0000000300007212 */ /* 0x000fc800078efcff */
[----:B------:R-:W-:-:S07]  /*5320*/  PRMT R11, R0, 0x7610, R11 ;  /* 0x00007610000b7816 */ /* 0x000fce000000000b */
.L_x_7153:
[----:B------:R-:W-:Y:S05]  /*5330*/  BSYNC B0 ;  /* 0x0000000000007941 */ /* 0x000fea0003800000 */
.L_x_7152:
[----:B------:R0:W-:Y:S01]  /*5340*/  STG.E.U8 desc[UR36][R22.64], R11 ;  /* 0x0000000b16007986 */ /* 0x0001e2000c101124 */
[----:B------:R-:W-:Y:S05]  /*5350*/  BRA `(.L_x_7132) ;  /* 0x0000000400307947 */ /* 0x000fea0003800000 */
.L_x_7150:
        /* <DEDUP_REMOVED lines=21> */
.L_x_7157:
[----:B------:R-:W-:-:S04]  /*54b0*/  LOP3.LUT R2, R3, 0x80000000, RZ, 0xc0, !PT ;  /* 0x8000000003027812 */ /* 0x000fc800078ec0ff */
[----:B------:R-:W-:-:S04]  /*54c0*/  SHF.R.U32.HI R3, RZ, 0x18, R2 ;  /* 0x00000018ff037819 */ /* 0x000fc80000011602 */
[----:B------:R-:W-:-:S04]  /*54d0*/  LOP3.LUT R0, R0, R3, RZ, 0xfc, !PT ;  /* 0x0000000300007212 */ /* 0x000fc800078efcff */
[----:B------:R-:W-:-:S07]  /*54e0*/  PRMT R11, R0, 0x7610, R11 ;  /* 0x00007610000b7816 */ /* 0x000fce000000000b */
.L_x_7156:
[----:B------:R-:W-:Y:S05]  /*54f0*/  BSYNC B0 ;  /* 0x0000000000007941 */ /* 0x000fea0003800000 */
.L_x_7155:
[----:B------:R0:W-:Y:S01]  /*5500*/  STG.E.U8 desc[UR36][R22.64], R11 ;  /* 0x0000000b16007986 */ /* 0x0001e2000c101124 */
[----:B------:R-:W-:Y:S05]  /*5510*/  BRA `(.L_x_7132) ;  /* 0x0000000000c07947 */ /* 0x000fea0003800000 */
.L_x_7149:
        /* <DEDUP_REMOVED lines=26> */
.L_x_7131:
        /* <DEDUP_REMOVED lines=16> */
.L_x_7160:
[----:B------:R-:W-:Y:S05]  /*57c0*/  BRA `(.L_x_7132) ;  /* 0x0000000000147947 */ /* 0x000fea0003800000 */
.L_x_7159:
[----:B-1-3-5:R-:W0:Y:S02]  /*57d0*/  F2I.U64.F64.TRUNC R16, R16 ;  /* 0x0000001000107311 */ /* 0x02ae24000030d800 */
[----:B0-----:R0:W-:Y:S01]  /*57e0*/  STG.E.64 desc[UR36][R22.64], R16 ;  /* 0x0000001016007986 */ /* 0x0011e2000c101b24 */
[----:B------:R-:W-:Y:S05]  /*57f0*/  BRA `(.L_x_7132) ;  /* 0x0000000000087947 */ /* 0x000fea0003800000 */
.L_x_7158:
[----:B-1-3-5:R-:W0:Y:S02]  /*5800*/  F2I.U32.F64.TRUNC R17, R16 ;  /* 0x0000001000117311 */ /* 0x02ae24000030d000 */
[----:B0-----:R0:W-:Y:S02]  /*5810*/  STG.E desc[UR36][R22.64], R17 ;  /* 0x0000001116007986 */ /* 0x0011e4000c101924 */
.L_x_7132:
[----:B------:R-:W-:-:S04]  /*5820*/  IMAD R24, R27, 0x200, R24 ;  /* 0x000002001b187824 */ /* 0x000fc800078e0218 */
[----:B------:R-:W-:-:S07]  /*5830*/  VIADD R25, R24, 0x80 ;  /* 0x0000008018197836 */ /* 0x000fce0000000000 */
.L_x_7024:
[----:B------:R-:W-:Y:S05]  /*5840*/  BSYNC B6 ;  /* 0x0000000000067941 */ /* 0x000fea0003800000 */
.L_x_7023:
[----:B------:R-:W-:Y:S01]  /*5850*/  ULDC UR4, c[0x0][0x210] ;  /* 0x0000840000047ab9 */ /* 0x000fe20000000800 */
[----:B------:R-:W-:Y:S01]  /*5860*/  BSSY B6, `(.L_x_7161) ;  /* 0x000057b000067945 */ /* 0x000fe20003800000 */
[----:B------:R-:W-:-:S13]  /*5870*/  ISETP.GE.AND P0, PT, R25, UR4, PT ;  /* 0x0000000419007c0c */ /* 0x000fda000bf06270 */
[----:B------:R-:W-:Y:S05]  /*5880*/  @P0 BRA `(.L_x_7162) ;  /* 0x0000005400e00947 */ /* 0x000fea0003800000 */
[----:B------:R-:W5:Y:S01]  /*5890*/  LDC R6, c[0x0][0x218] ;  /* 0x00008600ff067b82 */ /* 0x000f620000000800 */
[----:B0-----:R-:W-:Y:S01]  /*58a0*/  CS2R R18, SRZ ;  /* 0x0000000000127805 */ /* 0x001fe2000001ff00 */
[----:B------:R-:W-:Y:S02]  /*58b0*/  IMAD.MOV.U32 R0, RZ, RZ, RZ ;  /* 0x000000ffff007224 */ /* 0x000fe400078e00ff */
        /* <DEDUP_REMOVED lines=376> */
.L_x_7163:
        /* <DEDUP_REMOVED lines=21> */
.L_x_7167:
[----:B------:R-:W2:Y:S02]  /*7190*/  LDG.E.U8 R2, desc[UR36][R2.64] ;  /* 0x0000002402027981 */ /* 0x000ea4000c1e1100 */
[----:B--2---:R0:W1:Y:S01]  /*71a0*/  I2F.F64.U16 R16, R2 ;  /* 0x0000000200107312 */ /* 0x0040620000101800 */
[----:B------:R-:W-:Y:S05]  /*71b0*/  BRA `(.L_x_7169) ;  /* 0x0000000c00707947 */ /* 0x000fea0003800000 */
.L_x_7166:
[----:B------:R-:W-:-:S13]  /*71c0*/  ISETP.NE.AND P0, PT, R4, 0x2, PT ;  /* 0x000000020400780c */ /* 0x000fda0003f05270 */
[----:B------:R-:W-:Y:S05]  /*71d0*/  @!P0 BRA `(.L_x_7170) ;  /* 0x0000000000288947 */ /* 0x000fea0003800000 */
[----:B------:R-:W-:-:S13]  /*71e0*/  ISETP.NE.AND P0, PT, R4, 0x3, PT ;  /* 0x000000030400780c */ /* 0x000fda0003f05270 */
[----:B------:R-:W-:Y:S05]  /*71f0*/  @!P0 BRA `(.L_x_7171) ;  /* 0x0000000000148947 */ /* 0x000fea0003800000 */
[----:B------:R-:W-:-:S13]  /*7200*/  ISETP.NE.AND P0, PT, R4, 0x4, PT ;  /* 0x000000040400780c */ /* 0x000fda0003f05270 */
[----:B------:R-:W-:Y:S05]  /*7210*/  @P0 BRA `(.L_x_7168) ;  /* 0x0000000800fc0947 */ /* 0x000fea0003800000 */
[----:B------:R-:W2:Y:S02]  /*7220*/  LDG.E.64 R16, desc[UR36][R2.64] ;  /* 0x0000002402107981 */ /* 0x000ea4000c1e1b00 */
[----:B--2---:R-:W2:Y:S01]  /*7230*/  I2F.F64.S64 R16, R16 ;  /* 0x0000001000107312 */ /* 0x004ea20000301c00 */
[----:B------:R-:W-:Y:S05]  /*7240*/  BRA `(.L_x_7169) ;  /* 0x0000000c004c7947 */ /* 0x000fea0003800000 */
.L_x_7171:
[----:B------:R-:W2:Y:S02]  /*7250*/  LDG.E R2, desc[UR36][R2.64] ;  /* 0x0000002402027981 */ /* 0x000ea4000c1e1900 */
[----:B--2---:R3:W4:Y:S01]  /*7260*/  I2F.F64 R16, R2 ;  /* 0x0000000200107312 */ /* 0x0047220000201c00 */
[----:B------:R-:W-:Y:S05]  /*7270*/  BRA `(.L_x_7169) ;  /* 0x0000000c00407947 */ /* 0x000fea0003800000 */
.L_x_7170:
[----:B------:R-:W2:Y:S02]  /*7280*/  LDG.E.U16 R2, desc[UR36][R2.64] ;  /* 0x0000002402027981 */ /* 0x000ea4000c1e1500 */
[----:B--2---:R0:W1:Y:S01]  /*7290*/  I2F.F64.S16 R16, R2 ;  /* 0x0000000200107312 */ /* 0x0040620000101c00 */
[----:B------:R-:W-:Y:S05]  /*72a0*/  BRA `(.L_x_7169) ;  /* 0x0000000c00347947 */ /* 0x000fea0003800000 */
.L_x_7165:
        /* <DEDUP_REMOVED lines=10> */
.L_x_7173:
[----:B------:R-:W2:Y:S02]  /*7350*/  LDG.E.U16 R0, desc[UR36][R2.64] ;  /* 0x0000002402007981 */ /* 0x000ea4000c1e1500 */
[----:B--2---:R-:W-:-:S05]  /*7360*/  HADD2.F32 R0, -RZ, R0.H0_H0 ;  /* 0x20000000ff007230 */ /* 0x004fca0000004100 */
[----:B------:R-:W-:-:S04]  /*7370*/  FMUL.FTZ R0, R0, 1 ;  /* 0x3f80000000007820 */ /* 0x000fc80000410000 */
[----:B------:R0:W1:Y:S01]  /*7380*/  F2F.F64.F32 R16, R0 ;  /* 0x0000000000107310 */ /* 0x0000620000201800 */
[----:B------:R-:W-:Y:S05]  /*7390*/  BRA `(.L_x_7169) ;  /* 0x0000000800f87947 */ /* 0x000fea0003800000 */
.L_x_7172:
        /* <DEDUP_REMOVED lines=10> */
.L_x_7175:
[----:B------:R-:W2:Y:S02]  /*7440*/  LDG.E.U16 R2, desc[UR36][R2.64] ;  /* 0x0000002402027981 */ /* 0x000ea4000c1e1500 */
[----:B--2---:R-:W-:-:S05]  /*7450*/  HADD2.F32 R0, -RZ, R2.H0_H0 ;  /* 0x20000002ff007230 */ /* 0x004fca0000004100 */
[----:B------:R-:W-:-:S04]  /*7460*/  FMUL.FTZ R0, R0, 1 ;  /* 0x3f80000000007820 */ /* 0x000fc80000410000 */
[----:B------:R0:W1:Y:S01]  /*7470*/  F2F.F64.F32 R16, R0 ;  /* 0x0000000000107310 */ /* 0x0000620000201800 */
[----:B------:R-:W-:Y:S05]  /*7480*/  BRA `(.L_x_7169) ;  /* 0x0000000800bc7947 */ /* 0x000fea0003800000 */
.L_x_7174:
[----:B------:R0:W5:Y:S01]  /*7490*/  LDG.E.64 R16, desc[UR36][R2.64] ;  /* 0x0000002402107981 */ /* 0x000162000c1e1b00 */
[----:B------:R-:W-:Y:S05]  /*74a0*/  BRA `(.L_x_7169) ;  /* 0x0000000800b47947 */ /* 0x000fea0003800000 */
.L_x_7164:
        /* <DEDUP_REMOVED lines=13> */
.L_x_7178:
[----:B------:R0:W5:Y:S01]  /*7580*/  LDG.E.64 R16, desc[UR36][R2.64] ;  /* 0x0000002402107981 */ /* 0x000162000c1e1b00 */
[----:B------:R-:W-:Y:S05]  /*7590*/  BRA `(.L_x_7169) ;  /* 0x0000000800787947 */ /* 0x000fea0003800000 */
.L_x_7177:
        /* <DEDUP_REMOVED lines=28> */
.L_x_7180:
        /* <DEDUP_REMOVED lines=15> */
.L_x_7179:
[----:B------:R-:W2:Y:S02]  /*7850*/  LDG.E.U16 R0, desc[UR36][R2.64] ;  /* 0x0000002402007981 */ /* 0x000ea4000c1e1500 */
[----:B--2---:R-:W-:-:S04]  /*7860*/  IMAD.U32 R0, R0, 0x10000, RZ ;  /* 0x0001000000007824 */ /* 0x004fc800078e00ff */
[----:B------:R-:W-:-:S04]  /*7870*/  FMUL.FTZ R0, R0, 1 ;  /* 0x3f80000000007820 */ /* 0x000fc80000410000 */
[----:B------:R0:W1:Y:S01]  /*7880*/  F2F.F64.F32 R16, R0 ;  /* 0x0000000000107310 */ /* 0x0000620000201800 */
[----:B------:R-:W-:Y:S05]  /*7890*/  BRA `(.L_x_7169) ;  /* 0x0000000400b87947 */ /* 0x000fea0003800000 */
.L_x_7176:
        /* <DEDUP_REMOVED lines=11> */
.L_x_7183:
        /* <DEDUP_REMOVED lines=21> */
.L_x_7187:
[----:B------:R-:W-:Y:S05]  /*7aa0*/  BSYNC B1 ;  /* 0x0000000000017941 */ /* 0x000fea0003800000 */
.L_x_7186:
[----:B------:R-:W-:Y:S01]  /*7ab0*/  LEA R3, R0, 0x3b800000, 0x17 ;  /* 0x3b80000000037811 */ /* 0x000fe200078eb8ff */
[----:B------:R-:W-:-:S05]  /*7ac0*/  IMAD.SHL.U32 R0, R2, 0x100000, RZ ;  /* 0x0010000002007824 */ /* 0x000fca00078e00ff */
[----:B------:R-:W-:-:S07]  /*7ad0*/  LOP3.LUT R0, R3, R0, R4, 0xfe, !PT ;  /* 0x0000000003007212 */ /* 0x000fce00078efe04 */
.L_x_7185:
[----:B------:R-:W-:Y:S05]  /*7ae0*/  BSYNC B0 ;  /* 0x0000000000007941 */ /* 0x000fea0003800000 */
.L_x_7184:
[----:B------:R-:W-:-:S04]  /*7af0*/  FMUL.FTZ R0, R0, 1 ;  /* 0x3f80000000007820 */ /* 0x000fc80000410000 */
[----:B------:R0:W1:Y:S01]  /*7b00*/  F2F.F64.F32 R16, R0 ;  /* 0x0000000000107310 */ /* 0x0000620000201800 */
[----:B------:R-:W-:Y:S05]  /*7b10*/  BRA `(.L_x_7169) ;  /* 0x0000000400187947 */ /* 0x000fea0003800000 */
.L_x_7182:
        /* <DEDUP_REMOVED lines=21> */
.L_x_7191:
[----:B------:R-:W-:Y:S05]  /*7c70*/  BSYNC B1 ;  /* 0x0000000000017941 */ /* 0x000fea0003800000 */
.L_x_7190:
[----:B------:R-:W-:Y:S01]  /*7c80*/  LEA R3, R0, 0x37800000, 0x17 ;  /* 0x3780000000037811 */ /* 0x000fe200078eb8ff */
[----:B------:R-:W-:-:S05]  /*7c90*/  IMAD.SHL.U32 R0, R2, 0x200000, RZ ;  /* 0x0020000002007824 */ /* 0x000fca00078e00ff */
[----:B------:R-:W-:-:S07]  /*7ca0*/  LOP3.LUT R0, R3, R0, R4, 0xfe, !PT ;  /* 0x0000000003007212 */ /* 0x000fce00078efe04 */
.L_x_7189:
[----:B------:R-:W-:Y:S05]  /*7cb0*/  BSYNC B0 ;  /* 0x0000000000007941 */ /* 0x000fea0003800000 */
.L_x_7188:
[----:B------:R-:W-:-:S04]  /*7cc0*/  FMUL.FTZ R0, R0, 1 ;  /* 0x3f80000000007820 */ /* 0x000fc80000410000 */
[----:B------:R0:W1:Y:S01]  /*7cd0*/  F2F.F64.F32 R16, R0 ;  /* 0x0000000000107310 */ /* 0x0000620000201800 */
[----:B------:R-:W-:Y:S05]  /*7ce0*/  BRA `(.L_x_7169) ;  /* 0x0000000000a47947 */ /* 0x000fea0003800000 */
.L_x_7181:
        /* <DEDUP_REMOVED lines=14> */
.L_x_7195:
[----:B------:R-:W-:Y:S05]  /*7dd0*/  BSYNC B0 ;  /* 0x0000000000007941 */ /* 0x000fea0003800000 */
.L_x_7194:
[----:B------:R-:W-:-:S04]  /*7de0*/  FMUL.FTZ R0, R0, 1 ;  /* 0x3f80000000007820 */ /* 0x000fc80000410000 */
[----:B------:R0:W1:Y:S01]  /*7df0*/  F2F.F64.F32 R16, R0 ;  /* 0x0000000000107310 */ /* 0x0000620000201800 */
[----:B------:R-:W-:Y:S05]  /*7e00*/  BRA `(.L_x_7169) ;  /* 0x00000000005c7947 */ /* 0x000fea0003800000 */
.L_x_7168:
        /* <DEDUP_REMOVED lines=16> */
.L_x_7196:
[----:B------:R-:W-:Y:S01]  /*7f10*/  CS2R R16, SRZ ;  /* 0x0000000000107805 */ /* 0x000fe2000001ff00 */
[----:B------:R-:W-:Y:S06]  /*7f20*/  BRA `(.L_x_7169) ;  /* 0x0000000000147947 */ /* 0x000fec0003800000 */
.L_x_7193:
[----:B------:R-:W2:Y:S02]  /*7f30*/  LDG.E.64 R16, desc[UR36][R2.64] ;  /* 0x0000002402107981 */ /* 0x000ea4000c1e1b00 */
[----:B--2---:R-:W0:Y:S01]  /*7f40*/  I2F.F64.U64 R16, R16 ;  /* 0x0000001000107312 */ /* 0x004e220000301800 */
[----:B------:R-:W-:Y:S05]  /*7f50*/  BRA `(.L_x_7169) ;  /* 0x0000000000087947 */ /* 0x000fea0003800000 */
.L_x_7192:
[----:B------:R-:W2:Y:S02]  /*7f60*/  LDG.E R2, desc[UR36][R2.64] ;  /* 0x0000002402027981 */ /* 0x000ea4000c1e1900 */
[----:B--2---:R0:W1:Y:S02]  /*7f70*/  I2F.F64.U32 R16, R2 ;  /* 0x0000000200107312 */ /* 0x0040640000201800 */
.L_x_7169:
        /* <DEDUP_REMOVED lines=19> */
.L_x_7200:
[----:B------:R-:W3:Y:S02]  /*80b0*/  LDG.E.U8 R2, desc[UR36][R2.64] ;  /* 0x0000002402027981 */ /* 0x000ee4000c1e1100 */
[----:B---3--:R-:W-:-:S04]  /*80c0*/  ISETP.NE.AND P0, PT, R2, RZ, PT ;  /* 0x000000ff0200720c */ /* 0x008fc80003f05270 */
[----:B------:R-:W-:Y:S01]  /*80d0*/  P2R R19, PR, RZ, 0x1 ;  /* 0x00000001ff137803 */ /* 0x000fe20000000000 */
[----:B------:R-:W-:Y:S08]  /*80e0*/  BRA `(.L_x_7202) ;  /* 0x0000000c00c47947 */ /* 0x000ff00003800000 */
.L_x_7199:
        /* <DEDUP_REMOVED lines=11> */
.L_x_7204:
[----:B------:R-:W3:Y:S02]  /*81a0*/  LDG.E R2, desc[UR36][R2.64] ;  /* 0x0000002402027981 */ /* 0x000ee4000c1e1900 */
[----:B---3--:R-:W-:-:S04]  /*81b0*/  ISETP.NE.AND P0, PT, R2, RZ, PT ;  /* 0x000000ff0200720c */ /* 0x008fc80003f05270 */
[----:B------:R-:W-:Y:S01]  /*81c0*/  P2R R19, PR, RZ, 0x1 ;  /* 0x00000001ff137803 */ /* 0x000fe20000000000 */
[----:B------:R-:W-:Y:S08]  /*81d0*/  BRA `(.L_x_7202) ;  /* 0x0000000c00887947 */ /* 0x000ff00003800000 */
.L_x_7203:
[----:B------:R-:W3:Y:S02]  /*81e0*/  LDG.E.U16 R2, desc[UR36][R2.64] ;  /* 0x0000002402027981 */ /* 0x000ee4000c1e1500 */
[----:B---3--:R-:W-:-:S04]  /*81f0*/  ISETP.NE.AND P0, PT, R2, RZ, PT ;  /* 0x000000ff0200720c */ /* 0x008fc80003f05270 */
[----:B------:R-:W-:Y:S01]  /*8200*/  P2R R19, PR, RZ, 0x1 ;  /* 0x00000001ff137803 */ /* 0x000fe20000000000 */
[----:B------:R-:W-:Y:S08]  /*8210*/  BRA `(.L_x_7202) ;  /* 0x0000000c00787947 */ /* 0x000ff00003800000 */
.L_x_7198:
        /* <DEDUP_REMOVED lines=10> */
.L_x_7206:
[----:B------:R-:W3:Y:S02]  /*82c0*/  LDG.E.U16 R0, desc[UR36][R2.64] ;  /* 0x0000002402007981 */ /* 0x000ee4000c1e1500 */
[----:B---3--:R-:W-:-:S05]  /*82d0*/  HADD2.F32 R0, -RZ, R0.H0_H0 ;  /* 0x20000000ff007230 */ /* 0x008fca0000004100 */
[----:B------:R-:W-:-:S04]  /*82e0*/  FSETP.NEU.FTZ.AND P0, PT, R0, RZ, PT ;  /* 0x000000ff0000720b */ /* 0x000fc80003f1d000 */
[----:B------:R-:W-:Y:S01]  /*82f0*/  P2R R19, PR, RZ, 0x1 ;  /* 0x00000001ff137803 */ /* 0x000fe20000000000 */
[----:B------:R-:W-:Y:S08]  /*8300*/  BRA `(.L_x_7202) ;  /* 0x0000000c003c7947 */ /* 0x000ff00003800000 */
.L_x_7205:
        /* <DEDUP_REMOVED lines=12> */
.L_x_7208:
        /* <DEDUP_REMOVED lines=11> */
.L_x_7207:
[----:B------:R-:W3:Y:S02]  /*8480*/  LDG.E.64 R2, desc[UR36][R2.64] ;  /* 0x0000002402027981 */ /* 0x000ee4000c1e1b00 */
[----:B---3--:R-:W-:-:S06]  /*8490*/  DSETP.NEU.AND P0, PT, R2, RZ, PT ;  /* 0x000000ff0200722a */ /* 0x008fcc0003f0d000 */
[----:B------:R-:W-:Y:S01]  /*84a0*/  P2R R19, PR, RZ, 0x1 ;  /* 0x00000001ff137803 */ /* 0x000fe20000000000 */
[----:B------:R-:W-:Y:S07]  /*84b0*/  BRA `(.L_x_7202) ;  /* 0x0000000800d07947 */ /* 0x000fee0003800000 */
.L_x_7197:
        /* <DEDUP_REMOVED lines=12> */
.L_x_7211:
[----:B------:R-:W3:Y:S02]  /*8580*/  LDG.E.128 R4, desc[UR36][R2.64] ;  /* 0x0000002402047981 */ /* 0x000ee4000c1e1d00 */
[----:B---3--:R-:W-:-:S06]  /*8590*/  DSETP.NEU.AND P0, PT, R6, RZ, PT ;  /* 0x000000ff0600722a */ /* 0x008fcc0003f0d000 */
[----:B------:R-:W-:-:S06]  /*85a0*/  DSETP.NEU.OR P0, PT, R4, RZ, P0 ;  /* 0x000000ff0400722a */ /* 0x000fcc000070d400 */
[----:B------:R-:W-:Y:S01]  /*85b0*/  P2R R19, PR, RZ, 0x1 ;  /* 0x00000001ff137803 */ /* 0x000fe20000000000 */
[----:B------:R-:W-:Y:S07]  /*85c0*/  BRA `(.L_x_7202) ;  /* 0x00000008008c7947 */ /* 0x000fee0003800000 */
.L_x_7210:
        /* <DEDUP_REMOVED lines=28> */
.L_x_7213:
        /* <DEDUP_REMOVED lines=15> */
.L_x_7212:
[----:B------:R-:W3:Y:S02]  /*8880*/  LDG.E.U16 R0, desc[UR36][R2.64] ;  /* 0x0000002402007981 */ /* 0x000ee4000c1e1500 */
[----:B---3--:R-:W-:-:S05]  /*8890*/  IMAD.U32 R0, R0, 0x10000, RZ ;  /* 0x0001000000007824 */ /* 0x008fca00078e00ff */
[----:B------:R-:W-:-:S04]  /*88a0*/  FSETP.NEU.FTZ.AND P0, PT, R0, RZ, PT ;  /* 0x000000ff0000720b */ /* 0x000fc80003f1d000 */
[----:B------:R-:W-:Y:S01]  /*88b0*/  P2R R19, PR, RZ, 0x1 ;  /* 0x00000001ff137803 */ /* 0x000fe20000000000 */
[----:B------:R-:W-:Y:S08]  /*88c0*/  BRA `(.L_x_7202) ;  /* 0x0000000400cc7947 */ /* 0x000ff00003800000 */
.L_x_7209:
        /* <DEDUP_REMOVED lines=12> */
.L_x_7216:
        /* <DEDUP_REMOVED lines=21> */
.L_x_7220:
[----:B------:R-:W-:Y:S05]  /*8ae0*/  BSYNC B1 ;  /* 0x0000000000017941 */ /* 0x000fea0003800000 */
.L_x_7219:
[----:B------:R-:W-:Y:S01]  /*8af0*/  LEA R3, R0, 0x3b800000, 0x17 ;  /* 0x3b80000000037811 */ /* 0x000fe200078eb8ff */
[----:B------:R-:W-:-:S05]  /*8b00*/  IMAD.SHL.U32 R0, R2, 0x100000, RZ ;  /* 0x0010000002007824 */ /* 0x000fca00078e00ff */
[----:B------:R-:W-:-:S07]  /*8b10*/  LOP3.LUT R0, R3, R0, R4, 0xfe, !PT ;  /* 0x0000000003007212 */ /* 0x000fce00078efe04 */
.L_x_7218:
[----:B------:R-:W-:Y:S05]  /*8b20*/  BSYNC B0 ;  /* 0x0000000000007941 */ /* 0x000fea0003800000 */
.L_x_7217:
[----:B------:R-:W-:-:S04]  /*8b30*/  FSETP.NEU.FTZ.AND P0, PT, R0, RZ, PT ;  /* 0x000000ff0000720b */ /* 0x000fc80003f1d000 */
[----:B------:R-:W-:Y:S01]  /*8b40*/  P2R R19, PR, RZ, 0x1 ;  /* 0x00000001ff137803 */ /* 0x000fe20000000000 */
[----:B------:R-:W-:Y:S08]  /*8b50*/  BRA `(.L_x_7202) ;  /* 0x0000000400287947 */ /* 0x000ff00003800000 */
.L_x_7215:
        /* <DEDUP_REMOVED lines=21> */
.L_x_7224:
[----:B------:R-:W-:Y:S05]  /*8cb0*/  BSYNC B1 ;  /* 0x0000000000017941 */ /* 0x000fea0003800000 */
.L_x_7223:
[----:B------:R-:W-:Y:S01]  /*8cc0*/  LEA R3, R0, 0x37800000, 0x17 ;  /* 0x3780000000037811 */ /* 0x000fe200078eb8ff */
[----:B------:R-:W-:-:S05]  /*8cd0*/  IMAD.SHL.U32 R0, R2, 0x200000, RZ ;  /* 0x0020000002007824 */ /* 0x000fca00078e00ff */
[----:B------:R-:W-:-:S07]  /*8ce0*/  LOP3.LUT R0, R3, R0, R4, 0xfe, !PT ;  /* 0x0000000003007212 */ /* 0x000fce00078efe04 */
.L_x_7222:
[----:B------:R-:W-:Y:S05]  /*8cf0*/  BSYNC B0 ;  /* 0x0000000000007941 */ /* 0x000fea0003800000 */
.L_x_7221:
[----:B------:R-:W-:-:S04]  /*8d00*/  FSETP.NEU.FTZ.AND P0, PT, R0, RZ, PT ;  /* 0x000000ff0000720b */ /* 0x000fc80003f1d000 */
[----:B------:R-:W-:Y:S01]  /*8d10*/  P2R R19, PR, RZ, 0x1 ;  /* 0x00000001ff137803 */ /* 0x000fe20000000000 */
[----:B------:R-:W-:Y:S08]  /*8d20*/  BRA `(.L_x_7202) ;  /* 0x0000000000b47947 */ /* 0x000ff00003800000 */
.L_x_7214:
        /* <DEDUP_REMOVED lines=14> */
.L_x_7228:
[----:B------:R-:W-:Y:S05]  /*8e10*/  BSYNC B0 ;  /* 0x0000000000007941 */ /* 0x000fea0003800000 */
.L_x_7227:
[----:B------:R-:W-:-:S04]  /*8e20*/  FSETP.NEU.FTZ.AND P0, PT, R0, RZ, PT ;  /* 0x000000ff0000720b */ /* 0x000fc80003f1d000 */
[----:B------:R-:W-:Y:S01]  /*8e30*/  P2R R19, PR, RZ, 0x1 ;  /* 0x00000001ff137803 */ /* 0x000fe20000000000 */
[----:B------:R-:W-:Y:S08]  /*8e40*/  BRA `(.L_x_7202) ;  /* 0x00000000006c7947 */ /* 0x000ff00003800000 */
.L_x_7201:
        /* <DEDUP_REMOVED lines=16> */
.L_x_7229:
[----:B------:R-:W-:-:S04]  /*8f50*/  PLOP3.LUT P0, PT, PT, PT, PT, 0x8, 0x0 ;  /* 0x000000000000781c */ /* 0x000fc80003f0e170 */
[----:B------:R-:W-:Y:S01]  /*8f60*/  P2R R19, PR, RZ, 0x1 ;  /* 0x00000001ff137803 */ /* 0x000fe20000000000 */
[----:B------:R-:W-:Y:S08]  /*8f70*/  BRA `(.L_x_7202) ;  /* 0x0000000000207947 */ /* 0x000ff00003800000 */
.L_x_7226:
[----:B------:R-:W3:Y:S02]  /*8f80*/  LDG.E.64 R2, desc[UR36][R2.64] ;  /* 0x0000002402027981 */ /* 0x000ee4000c1e1b00 */
[----:B---3--:R-:W-:-:S04]  /*8f90*/  ISETP.NE.U32.AND P0, PT, R2, RZ, PT ;  /* 0x000000ff0200720c */ /* 0x008fc80003f05070 */
[----:B------:R-:W-:-:S04]  /*8fa0*/  ISETP.NE.AND.EX P0, PT, R3, RZ, PT, P0 ;  /* 0x000000ff0300720c */ /* 0x000fc80003f05300 */
[----:B------:R-:W-:Y:S01]  /*8fb0*/  P2R R19, PR, RZ, 0x1 ;  /* 0x00000001ff137803 */ /* 0x000fe20000000000 */
[----:B------:R-:W-:Y:S08]  /*8fc0*/  BRA `(.L_x_7202) ;  /* 0x00000000000c7947 */ /* 0x000ff00003800000 */
.L_x_7225:
[----:B------:R-:W3:Y:S02]  /*8fd0*/  LDG.E R2, desc[UR36][R2.64] ;  /* 0x0000002402027981 */ /* 0x000ee4000c1e1900 */
[----:B---3--:R-:W-:-:S04]  /*8fe0*/  ISETP.NE.AND P0, PT, R2, RZ, PT ;  /* 0x000000ff0200720c */ /* 0x008fc80003f05270 */
[----:B------:R-:W-:-:S09]  /*8ff0*/  P2R R19, PR, RZ, 0x1 ;  /* 0x00000001ff137803 */ /* 0x000fd20000000000 */
.L_x_7202:
        /* <DEDUP_REMOVED lines=18> */
.L_x_7233:
[----:B------:R0:W5:Y:S01]  /*9120*/  LDG.E.U8 R2, desc[UR36][R4.64] ;  /* 0x0000002404027981 */ /* 0x000162000c1e1100 */
[----:B------:R-:W-:Y:S01]  /*9130*/  IMAD.MOV.U32 R3, RZ, RZ, RZ ;  /* 0x000000ffff037224 */ /* 0x000fe200078e00ff */
[----:B------:R-:W-:Y:S06]  /*9140*/  BRA `(.L_x_7235) ;  /* 0x0000000c00487947 */ /* 0x000fec0003800000 */
.L_x_7232:
        /* <DEDUP_REMOVED lines=8> */
.L_x_7237:
[----:B------:R-:W3:Y:S02]  /*91d0*/  LDG.E R2, desc[UR36][R4.64] ;  /* 0x0000002404027981 */ /* 0x000ee4000c1e1900 */
[----:B---3--:R-:W-:Y:S01]  /*91e0*/  SHF.R.S32.HI R3, RZ, 0x1f, R2 ;  /* 0x0000001fff037819 */ /* 0x008fe20000011402 */
[----:B------:R-:W-:Y:S06]  /*91f0*/  BRA `(.L_x_7235) ;  /* 0x0000000c001c7947 */ /* 0x000fec0003800000 */
.L_x_7236:
[----:B------:R-:W3:Y:S02]  /*9200*/  LDG.E.S16 R2, desc[UR36][R4.64] ;  /* 0x0000002404027981 */ /* 0x000ee4000c1e1700 */
[----:B---3--:R-:W-:Y:S01]  /*9210*/  SHF.R.S32.HI R3, RZ, 0x1f, R2 ;  /* 0x0000001fff037819 */ /* 0x008fe20000011402 */
[----:B------:R-:W-:Y:S06]  /*9220*/  BRA `(.L_x_7235) ;  /* 0x0000000c00107947 */ /* 0x000fec0003800000 */
.L_x_7231:
        /* <DEDUP_REMOVED lines=9> */
.L_x_7239:
[----:B------:R-:W3:Y:S02]  /*92c0*/  LDG.E.U16 R4, desc[UR36][R4.64] ;  /* 0x0000002404047981 */ /* 0x000ee4000c1e1500 */
[----:B---3--:R-:W-:-:S06]  /*92d0*/  HADD2.F32 R2, -RZ, R4.H0_H0 ;  /* 0x20000004ff027230 */ /* 0x008fcc0000004100 */
[----:B------:R-:W0:Y:S01]  /*92e0*/  F2I.S64.TRUNC R2, R2 ;  /* 0x0000000200027311 */ /* 0x000e22000020d900 */
[----:B------:R-:W-:Y:S05]  /*92f0*/  BRA `(.L_x_7235) ;  /* 0x0000000800dc7947 */ /* 0x000fea0003800000 */
.L_x_7238:
        /* <DEDUP_REMOVED lines=9> */
.L_x_7241:
[----:B------:R-:W3:Y:S02]  /*9390*/  LDG.E.U16 R4, desc[UR36][R4.64] ;  /* 0x0000002404047981 */ /* 0x000ee4000c1e1500 */
[----:B---3--:R-:W-:-:S06]  /*93a0*/  HADD2.F32 R2, -RZ, R4.H0_H0 ;  /* 0x20000004ff027230 */ /* 0x008fcc0000004100 */
[----:B------:R-:W0:Y:S01]  /*93b0*/  F2I.S64.TRUNC R2, R2 ;  /* 0x0000000200027311 */ /* 0x000e22000020d900 */
[----:B------:R-:W-:Y:S05]  /*93c0*/  BRA `(.L_x_7235) ;  /* 0x0000000800a87947 */ /* 0x000fea0003800000 */
.L_x_7240:
[----:B------:R-:W3:Y:S02]  /*93d0*/  LDG.E.64 R2, desc[UR36][R4.64] ;  /* 0x0000002404027981 */ /* 0x000ee4000c1e1b00 */
[----:B---3--:R-:W0:Y:S01]  /*93e0*/  F2I.S64.F64.TRUNC R2, R2 ;  /* 0x0000000200027311 */ /* 0x008e22000030d900 */
[----:B------:R-:W-:Y:S05]  /*93f0*/  BRA `(.L_x_7235) ;  /* 0x00000008009c7947 */ /* 0x000fea0003800000 */
.L_x_7230:
        /* <DEDUP_REMOVED lines=13> */
.L_x_7244:
[----:B------:R-:W3:Y:S02]  /*94d0*/  LDG.E.64 R2, desc[UR36][R4.64] ;  /* 0x0000002404027981 */ /* 0x000ee4000c1e1b00 */
[----:B---3--:R-:W0:Y:S01]  /*94e0*/  F2I.S64.F64.TRUNC R2, R2 ;  /* 0x0000000200027311 */ /* 0x008e22000030d900 */
[----:B------:R-:W-:Y:S05]  /*94f0*/  BRA `(.L_x_7235) ;  /* 0x00000008005c7947 */ /* 0x000fea0003800000 */
.L_x_7243:
        /* <DEDUP_REMOVED lines=27> */
.L_x_7246:
        /* <DEDUP_REMOVED lines=14> */
.L_x_7245:
[----:B------:R-:W3:Y:S02]  /*9790*/  LDG.E.U16 R2, desc[UR36][R4.64] ;  /* 0x0000002404027981 */ /* 0x000ee4000c1e1500 */
[----:B---3--:R-:W-:-:S06]  /*97a0*/  IMAD.U32 R2, R2, 0x10000, RZ ;  /* 0x0001000002027824 */ /* 0x008fcc00078e00ff */
[----:B------:R-:W3:Y:S01]  /*97b0*/  F2I.S64.TRUNC R2, R2 ;  /* 0x0000000200027311 */ /* 0x000ee2000020d900 */
[----:B------:R-:W-:Y:S05]  /*97c0*/  BRA `(.L_x_7235) ;  /* 0x0000000400a87947 */ /* 0x000fea0003800000 */
.L_x_7242:
        /* <DEDUP_REMOVED lines=11> */
.L_x_7249:
        /* <DEDUP_REMOVED lines=21> */
.L_x_7253:
[----:B------:R-:W-:Y:S05]  /*99d0*/  BSYNC B1 ;  /* 0x0000000000017941 */ /* 0x000fea0003800000 */
.L_x_7252:
[----:B------:R-:W-:Y:S01]  /*99e0*/  IMAD.SHL.U32 R2, R2, 0x100000, RZ ;  /* 0x0010000002027824 */ /* 0x000fe200078e00ff */
[----:B------:R-:W-:-:S04]  /*99f0*/  LEA R3, R0, 0x3b800000, 0x17 ;  /* 0x3b80000000037811 */ /* 0x000fc800078eb8ff */
[----:B------:R-:W-:-:S07]  /*9a00*/  LOP3.LUT R2, R3, R2, R4, 0xfe, !PT ;  /* 0x0000000203027212 */ /* 0x000fce00078efe04 */
.L_x_7251:
[----:B------:R-:W-:Y:S05]  /*9a10*/  BSYNC B0 ;  /* 0x0000000000007941 */ /* 0x000fea0003800000 */
.L_x_7250:
[----:B------:R-:W0:Y:S01]  /*9a20*/  F2I.S64.TRUNC R2, R2 ;  /* 0x0000000200027311 */ /* 0x000e22000020d900 */
[----:B------:R-:W-:Y:S05]  /*9a30*/  BRA `(.L_x_7235) ;  /* 0x00000004000c7947 */ /* 0x000fea0003800000 */
.L_x_7248:
        /* <DEDUP_REMOVED lines=21> */
.L_x_7257:
[----:B------:R-:W-:Y:S05]  /*9b90*/  BSYNC B1 ;  /* 0x0000000000017941 */ /* 0x000fea0003800000 */
.L_x_7256:
[----:B------:R-:W-:Y:S01]  /*9ba0*/  IMAD.SHL.U32 R2, R2, 0x200000, RZ ;  /* 0x0020000002027824 */ /* 0x000fe200078e00ff */
[----:B------:R-:W-:-:S04]  /*9bb0*/  LEA R3, R0, 0x37800000, 0x17 ;  /* 0x3780000000037811 */ /* 0x000fc800078eb8ff */
[----:B------:R-:W-:-:S07]  /*9bc0*/  LOP3.LUT R2, R3, R2, R4, 0xfe, !PT ;  /* 0x0000000203027212 */ /* 0x000fce00078efe04 */
.L_x_7255:
[----:B------:R-:W-:Y:S05]  /*9bd0*/  BSYNC B0 ;  /* 0x0000000000007941 */ /* 0x000fea0003800000 */
.L_x_7254:
[----:B------:R-:W0:Y:S01]  /*9be0*/  F2I.S64.TRUNC R2, R2 ;  /* 0x0000000200027311 */ /* 0x000e22000020d900 */
[----:B------:R-:W-:Y:S05]  /*9bf0*/  BRA `(.L_x_7235) ;  /* 0x00000000009c7947 */ /* 0x000fea0003800000 */
.L_x_7247:
        /* <DEDUP_REMOVED lines=14> */
.L_x_7261:
[----:B------:R-:W-:Y:S05]  /*9ce0*/  BSYNC B0 ;  /* 0x0000000000007941 */ /* 0x000fea0003800000 */
.L_x_7260:
[----:B------:R-:W0:Y:S01]  /*9cf0*/  F2I.S64.TRUNC R2, R2 ;  /* 0x0000000200027311 */ /* 0x000e22000020d900 */
[----:B------:R-:W-:Y:S05]  /*9d00*/  BRA `(.L_x_7235) ;  /* 0x0000000000587947 */ /* 0x000fea0003800000 */
.L_x_7234:
        /* <DEDUP_REMOVED lines=16> */
.L_x_7262:
[----:B------:R-:W-:Y:S01]  /*9e10*/  CS2R R2, SRZ ;  /* 0x0000000000027805 */ /* 0x000fe2000001ff00 */
[----:B------:R-:W-:Y:S06]  /*9e20*/  BRA `(.L_x_7235) ;  /* 0x0000000000107947 */ /* 0x000fec0003800000 */
.L_x_7259:
[----:B------:R0:W5:Y:S01]  /*9e30*/  LDG.E.64 R2, desc[UR36][R4.64] ;  /* 0x0000002404027981 */ /* 0x000162000c1e1b00 */
[----:B------:R-:W-:Y:S05]  /*9e40*/  BRA `(.L_x_7235) ;  /* 0x0000000000087947 */ /* 0x000fea0003800000 */
.L_x_7258:
[----:B------:R0:W5:Y:S01]  /*9e50*/  LDG.E R2, desc[UR36][R4.64] ;  /* 0x0000002404027981 */ /* 0x000162000c1e1900 */
[----:B------:R-:W-:-:S07]  /*9e60*/  IMAD.MOV.U32 R3, RZ, RZ, RZ ;  /* 0x000000ffff037224 */ /* 0x000fce00078e00ff */
.L_x_7235:
        /* <DEDUP_REMOVED lines=10> */
.L_x_7264:
[----:B------:R-:W-:Y:S05]  /*9f10*/  BSYNC B0 ;  /* 0x0000000000007941 */ /* 0x000fea0003800000 */
.L_x_7263:
        /* <DEDUP_REMOVED lines=12> */
.L_x_7268:
[----:B-12-45:R-:W3:Y:S02]  /*9fe0*/  F2I.S64.F64.TRUNC R16, R16 ;  /* 0x0000001000107311 */ /* 0x036ee4000030d900 */
[----:B---3--:R-:W-:-:S05]  /*9ff0*/  IMAD.MOV.U32 R3, RZ, RZ, R16 ;  /* 0x000000ffff037224 */ /* 0x008fca00078e0010 */
[----:B------:R0:W-:Y:S01]  /*a000*/  STG.E.U8 desc[UR36][R22.64], R3 ;  /* 0x0000000316007986 */ /* 0x0001e2000c101124 */
[----:B------:R-:W-:Y:S05]  /*a010*/  BRA `(.L_x_7270) ;  /* 0x0000000c00f87947 */ /* 0x000fea0003800000 */
.L_x_7267:
        /* <DEDUP_REMOVED lines=9> */
.L_x_7272:
[----:B-12-45:R-:W0:Y:S02]  /*a0b0*/  F2I.F64.TRUNC R17, R16 ;  /* 0x0000001000117311 */ /* 0x036e24000030d100 */
[----:B0-----:R0:W-:Y:S01]  /*a0c0*/  STG.E desc[UR36][R22.64], R17 ;  /* 0x0000001116007986 */ /* 0x0011e2000c101924 */
[----:B------:R-:W-:Y:S05]  /*a0d0*/  BRA `(.L_x_7270) ;  /* 0x0000000c00c87947 */ /* 0x000fea0003800000 */
.L_x_7271:
[----:B-12-45:R-:W0:Y:S02]  /*a0e0*/  F2I.F64.TRUNC R17, R16 ;  /* 0x0000001000117311 */ /* 0x036e24000030d100 */
[----:B0-----:R0:W-:Y:S01]  /*a0f0*/  STG.E.U16 desc[UR36][R22.64], R17 ;  /* 0x0000001116007986 */ /* 0x0011e2000c101524 */
[----:B------:R-:W-:Y:S05]  /*a100*/  BRA `(.L_x_7270) ;  /* 0x0000000c00bc7947 */ /* 0x000fea0003800000 */
.L_x_7266:
        /* <DEDUP_REMOVED lines=13> */
.L_x_7274:
        /* <DEDUP_REMOVED lines=8> */
.L_x_7273:
        /* <DEDUP_REMOVED lines=9> */
[----:B------:R-:W-:Y:S01]  /*a2f0*/  DSETP.GEU.AND P0, PT, |R16|, UR4, PT ;  /* 0x0000000410007e2a */ /* 0x000fe2000bf0e200 */
[----:B------:R-:W-:-:S13]  /*a300*/  IMAD.MOV.U32 R3, RZ, RZ, RZ ;  /* 0x000000ffff037224 */ /* 0x000fda00078e00ff */
[----:B0-----:R-:W-:-:S05]  /*a310*/  @!P0 FMUL R2, R2, 1.175494350822287508e-38 ;  /* 0x0080000002028820 */ /* 0x001fca0000400000 */
[----:B------:R0:W-:Y:S01]  /*a320*/  STG.E.64 desc[UR36][R22.64], R2 ;  /* 0x0000000216007986 */ /* 0x0001e2000c101b24 */
[----:B------:R-:W-:Y:S05]  /*a330*/  BRA `(.L_x_7270) ;  /* 0x0000000c00307947 */ /* 0x000fea0003800000 */
.L_x_7276:
[----:B------:R-:W-:Y:S01]  /*a340*/  UMOV UR4, 0xf0000000 ;  /* 0xf000000000047882 */ /* 0x000fe20000000000 */
[----:B------:R-:W-:Y:S01]  /*a350*/  UMOV UR5, 0x380fffff ;  /* 0x380fffff00057882 */ /* 0x000fe20000000000 */
[----:B-12-45:R-:W0:Y:S01]  /*a360*/  F2F.F32.F64 R0, R16 ;  /* 0x0000001000007310 */ /* 0x036e220000301000 */
[----:B------:R-:W-:-:S14]  /*a370*/  DSETP.GEU.AND P0, PT, |R16|, UR4, PT ;  /* 0x0000000410007e2a */ /* 0x000fdc000bf0e200 */
[----:B0-----:R-:W-:-:S05]  /*a380*/  @!P0 FMUL R0, R0, 1.175494350822287508e-38 ;  /* 0x0080000000008820 */ /* 0x001fca0000400000 */
[----:B---3--:R-:W-:-:S04]  /*a390*/  F2FP.F16.F32.PACK_AB R3, RZ, R0 ;  /* 0x00000000ff03723e */ /* 0x008fc800000000ff */
[----:B------:R-:W-:-:S05]  /*a3a0*/  PRMT R3, R3, 0x5410, RZ ;  /* 0x0000541003037816 */ /* 0x000fca00000000ff */
[----:B------:R0:W-:Y:S01]  /*a3b0*/  STG.E desc[UR36][R22.64], R3 ;  /* 0x0000000316007986 */ /* 0x0001e2000c101924 */
[----:B------:R-:W-:Y:S05]  /*a3c0*/  BRA `(.L_x_7270) ;  /* 0x0000000c000c7947 */ /* 0x000fea0003800000 */
.L_x_7275:
[----:B-12-45:R0:W-:Y:S01]  /*a3d0*/  STG.E.64 desc[UR36][R22.64], R16 ;  /* 0x0000001016007986 */ /* 0x0361e2000c101b24 */
[----:B------:R-:W-:Y:S05]  /*a3e0*/  BRA `(.L_x_7270) ;  /* 0x0000000c00047947 */ /* 0x000fea0003800000 */
.L_x_7265:
        /* <DEDUP_REMOVED lines=8> */
[----:B-12-45:R-:W-:-:S06]  /*a470*/  DSETP.NEU.AND P0, PT, R16, RZ, PT ;  /* 0x000000ff1000722a */ /* 0x036fcc0003f0d000 */
[----:B---3--:R-:W-:-:S05]  /*a480*/  SEL R3, RZ, 0x1, !P0 ;  /* 0x00000001ff037807 */ /* 0x008fca0004000000 */
[----:B------:R1:W-:Y:S01]  /*a490*/  STG.E.U8 desc[UR36][R22.64], R3 ;  /* 0x0000000316007986 */ /* 0x0003e2000c101124 */
[----:B------:R-:W-:Y:S05]  /*a4a0*/  BRA `(.L_x_7270) ;  /* 0x0000000800d47947 */ /* 0x000fea0003800000 */
.L_x_7279:
[----:B------:R-:W-:-:S05]  /*a4b0*/  CS2R R18, SRZ ;  /* 0x0000000000127805 */ /* 0x000fca000001ff00 */
[----:B-12-45:R0:W-:Y:S01]  /*a4c0*/  STG.E.128 desc[UR36][R22.64], R16 ;  /* 0x0000001016007986 */ /* 0x0361e2000c101d24 */
[----:B------:R-:W-:Y:S05]  /*a4d0*/  BRA `(.L_x_7270) ;  /* 0x0000000800c87947 */ /* 0x000fea0003800000 */
.L_x_7278:
        /* <DEDUP_REMOVED lines=25> */
.L_x_7283:
[----:B------:R-:W-:Y:S05]  /*a670*/  BSYNC B0 ;  /* 0x0000000000007941 */ /* 0x000fea0003800000 */
.L_x_7282:
[----:B------:R-:W-:-:S05]  /*a680*/  LOP3.LUT R3, R0, R3, RZ, 0xfc, !PT ;  /* 0x0000000300037212 */ /* 0x000fca00078efcff */
[----:B------:R4:W-:Y:S01]  /*a690*/  STG.E.U8 desc[UR36][R22.64], R3 ;  /* 0x0000000316007986 */ /* 0x0009e2000c101124 */
[----:B------:R-:W-:Y:S05]  /*a6a0*/  BRA `(.L_x_7270) ;  /* 0x0000000800547947 */ /* 0x000fea0003800000 */
.L_x_7281:
        /* <DEDUP_REMOVED lines=17> */
.L_x_7285:
[----:B------:R-:W-:Y:S01]  /*a7c0*/  IMAD.MOV.U32 R0, RZ, RZ, 0x7f ;  /* 0x0000007fff007424 */ /* 0x000fe200078e00ff */
[----:B------:R-:W-:-:S04]  /*a7d0*/  ISETP.GT.U32.AND P0, PT, R2, 0x7f800000, PT ;  /* 0x7f8000000200780c */ /* 0x000fc80003f04070 */
[----:B------:R-:W-:-:S09]  /*a7e0*/  SEL R0, R0, 0x7c, P0 ;  /* 0x0000007c00007807 */ /* 0x000fd20000000000 */
.L_x_7286:
[----:B------:R-:W-:Y:S05]  /*a7f0*/  BSYNC B0 ;  /* 0x0000000000007941 */ /* 0x000fea0003800000 */
.L_x_7284:
[----:B------:R-:W-:-:S04]  /*a800*/  LOP3.LUT R2, R3, 0x80000000, RZ, 0xc0, !PT ;  /* 0x8000000003027812 */ /* 0x000fc800078ec0ff */
[----:B------:R-:W-:-:S04]  /*a810*/  SHF.R.U32.HI R3, RZ, 0x18, R2 ;  /* 0x00000018ff037819 */ /* 0x000fc80000011602 */
[----:B------:R-:W-:-:S05]  /*a820*/  LOP3.LUT R3, R0, R3, RZ, 0xfc, !PT ;  /* 0x0000000300037212 */ /* 0x000fca00078efcff */
[----:B------:R0:W-:Y:S01]  /*a830*/  STG.E.U8 desc[UR36][R22.64], R3 ;  /* 0x0000000316007986 */ /* 0x0001e2000c101124 */
[----:B------:R-:W-:Y:S05]  /*a840*/  BRA `(.L_x_7270) ;  /* 0x0000000400ec7947 */ /* 0x000fea0003800000 */
.L_x_7280:
        /* <DEDUP_REMOVED lines=8> */
.L_x_7277:
        /* <DEDUP_REMOVED lines=11> */
.L_x_7289:
        /* <DEDUP_REMOVED lines=21> */
.L_x_7292:
[----:B------:R-:W-:-:S04]  /*aad0*/  LOP3.LUT R2, R3, 0x80000000, RZ, 0xc0, !PT ;  /* 0x8000000003027812 */ /* 0x000fc800078ec0ff */
[----:B------:R-:W-:-:S04]  /*aae0*/  SHF.R.U32.HI R3, RZ, 0x18, R2 ;  /* 0x00000018ff037819 */ /* 0x000fc80000011602 */
[----:B------:R-:W-:-:S04]  /*aaf0*/  LOP3.LUT R0, R0, R3, RZ, 0xfc, !PT ;  /* 0x0000000300007212 */ /* 0x000fc800078efcff */
[----:B------:R-:W-:-:S07]  /*ab00*/  PRMT R11, R0, 0x7610, R11 ;  /* 0x00007610000b7816 */ /* 0x000fce000000000b */
.L_x_7291:
[----:B------:R-:W-:Y:S05]  /*ab10*/  BSYNC B0 ;  /* 0x0000000000007941 */ /* 0x000fea0003800000 */
.L_x_7290:
[----:B------:R0:W-:Y:S01]  /*ab20*/  STG.E.U8 desc[UR36][R22.64], R11 ;  /* 0x0000000b16007986 */ /* 0x0001e2000c101124 */
[----:B------:R-:W-:Y:S05]  /*ab30*/  BRA `(.L_x_7270) ;  /* 0x0000000400307947 */ /* 0x000fea0003800000 */
.L_x_7288:
        /* <DEDUP_REMOVED lines=21> */
.L_x_7295:
[----:B------:R-:W-:-:S04]  /*ac90*/  LOP3.LUT R2, R3, 0x80000000, RZ, 0xc0, !PT ;  /* 0x8000000003027812 */ /* 0x000fc800078ec0ff */
[----:B------:R-:W-:-:S04]  /*aca0*/  SHF.R.U32.HI R3, RZ, 0x18, R2 ;  /* 0x00000018ff037819 */ /* 0x000fc80000011602 */
[----:B------:R-:W-:-:S04]  /*acb0*/  LOP3.LUT R0, R0, R3, RZ, 0xfc, !PT ;  /* 0x0000000300007212 */ /* 0x000fc800078efcff */
[----:B------:R-:W-:-:S07]  /*acc0*/  PRMT R11, R0, 0x7610, R11 ;  /* 0x00007610000b7816 */ /* 0x000fce000000000b */
.L_x_7294:
[----:B------:R-:W-:Y:S05]  /*acd0*/  BSYNC B0 ;  /* 0x0000000000007941 */ /* 0x000fea0003800000 */
.L_x_7293:
[----:B------:R0:W-:Y:S01]  /*ace0*/  STG.E.U8 desc[UR36][R22.64], R11 ;  /* 0x0000000b16007986 */ /* 0x0001e2000c101124 */
[----:B------:R-:W-:Y:S05]  /*acf0*/  BRA `(.L_x_7270) ;  /* 0x0000000000c07947 */ /* 0x000fea0003800000 */
.L_x_7287:
        /* <DEDUP_REMOVED lines=26> */
.L_x_7269:
        /* <DEDUP_REMOVED lines=16> */
.L_x_7298:
[----:B------:R-:W-:Y:S05]  /*afa0*/  BRA `(.L_x_7270) ;  /* 0x0000000000147947 */ /* 0x000fea0003800000 */
.L_x_7297:
[----:B-12-45:R-:W0:Y:S02]  /*afb0*/  F2I.U64.F64.TRUNC R16, R16 ;  /* 0x0000001000107311 */ /* 0x036e24000030d800 */
[----:B0-----:R0:W-:Y:S01]  /*afc0*/  STG.E.64 desc[UR36][R22.64], R16 ;  /* 0x0000001016007986 */ /* 0x0011e2000c101b24 */
[----:B------:R-:W-:Y:S05]  /*afd0*/  BRA `(.L_x_7270) ;  /* 0x0000000000087947 */ /* 0x000fea0003800000 */
.L_x_7296:
[----:B-12-45:R-:W0:Y:S02]  /*afe0*/  F2I.U32.F64.TRUNC R17, R16 ;  /* 0x0000001000117311 */ /* 0x036e24000030d000 */
[----:B0-----:R0:W-:Y:S02]  /*aff0*/  STG.E desc[UR36][R22.64], R17 ;  /* 0x0000001116007986 */ /* 0x0011e4000c101924 */
.L_x_7270:
[----:B------:R-:W-:-:S07]  /*b000*/  VIADD R25, R25, 0x80 ;  /* 0x0000008019197836 */ /* 0x000fce0000000000 */
.L_x_7162:
[----:B------:R-:W-:Y:S05]  /*b010*/  BSYNC B6 ;  /* 0x0000000000067941 */ /* 0x000fea0003800000 */
.L_x_7161:
[----:B------:R-:W-:Y:S01]  /*b020*/  ULDC UR4, c[0x0][0x210] ;  /* 0x0000840000047ab9 */ /* 0x000fe20000000800 */
[----:B------:R-:W-:Y:S01]  /*b030*/  BSSY B6, `(.L_x_7299) ;  /* 0x000057b000067945 */ /* 0x000fe20003800000 */
[----:B------:R-:W-:-:S13]  /*b040*/  ISETP.GE.AND P0, PT, R25, UR4, PT ;  /* 0x0000000419007c0c */ /* 0x000fda000bf06270 */
[----:B------:R-:W-:Y:S05]  /*b050*/  @P0 BRA `(.L_x_7300) ;  /* 0x0000005400e00947 */ /* 0x000fea0003800000 */
[----:B------:R-:W5:Y:S01]  /*b060*/  LDC R6, c[0x0][0x218] ;  /* 0x00008600ff067b82 */ /* 0x000f620000000800 */
[----:B0-----:R-:W-:Y:S01]  /*b070*/  CS2R R18, SRZ ;  /* 0x0000000000127805 */ /* 0x001fe2000001ff00 */
[----:B--2---:R-:W-:Y:S02]  /*b080*/  IMAD.MOV.U32 R0, RZ, RZ, RZ ;  /* 0x000000ffff007224 */ /* 0x004fe400078e00ff */
        /* <DEDUP_REMOVED lines=376> */
.L_x_7301:
        /* <DEDUP_REMOVED lines=21> */
.L_x_7305:
[----:B------:R-:W2:Y:S02]  /*c960*/  LDG.E.U8 R2, desc[UR36][R2.64] ;  /* 0x0000002402027981 */ /* 0x000ea4000c1e1100 */
[----:B--2---:R0:W1:Y:S01]  /*c970*/  I2F.F64.U16 R16, R2 ;  /* 0x0000000200107312 */ /* 0x0040620000101800 */
[----:B------:R-:W-:Y:S05]  /*c980*/  BRA `(.L_x_7307) ;  /* 0x0000000c00707947 */ /* 0x000fea0003800000 */
.L_x_7304:
        /* <DEDUP_REMOVED lines=9> */
.L_x_7309:
[----:B------:R-:W2:Y:S02]  /*ca20*/  LDG.E R2, desc[UR36][R2.64] ;  /* 0x0000002402027981 */ /* 0x000ea4000c1e1900 */
[----:B--2---:R0:W1:Y:S01]  /*ca30*/  I2F.F64 R16, R2 ;  /* 0x0000000200107312 */ /* 0x0040620000201c00 */
[----:B------:R-:W-:Y:S05]  /*ca40*/  BRA `(.L_x_7307) ;  /* 0x0000000c00407947 */ /* 0x000fea0003800000 */
.L_x_7308:
[----:B------:R-:W2:Y:S02]  /*ca50*/  LDG.E.U16 R2, desc[UR36][R2.64] ;  /* 0x0000002402027981 */ /* 0x000ea4000c1e1500 */
[----:B--2---:R0:W1:Y:S01]  /*ca60*/  I2F.F64.S16 R16, R2 ;  /* 0x0000000200107312 */ /* 0x0040620000101c00 */
[----:B------:R-:W-:Y:S05]  /*ca70*/  BRA `(.L_x_7307) ;  /* 0x0000000c00347947 */ /* 0x000fea0003800000 */
.L_x_7303:
        /* <DEDUP_REMOVED lines=8> */
[----:B------:R-:W4:Y:S01]  /*cb00*/  F2F.F64.F32 R16, R16 ;  /* 0x0000001000107310 */ /* 0x000f220000201800 */
[----:B------:R-:W-:Y:S05]  /*cb10*/  BRA `(.L_x_7307) ;  /* 0x0000000c000c7947 */ /* 0x000fea0003800000 */
.L_x_7311:
[----:B------:R-:W2:Y:S02]  /*cb20*/  LDG.E.U16 R0, desc[UR36][R2.64] ;  /* 0x0000002402007981 */ /* 0x000ea4000c1e1500 */
[----:B--2---:R-:W-:-:S05]  /*cb30*/  HADD2.F32 R0, -RZ, R0.H0_H0 ;  /* 0x20000000ff007230 */ /* 0x004fca0000004100 */
[----:B------:R-:W-:-:S04]  /*cb40*/  FMUL.FTZ R0, R0, 1 ;  /* 0x3f80000000007820 */ /* 0x000fc80000410000 */
[----:B------:R0:W1:Y:S01]  /*cb50*/  F2F.F64.F32 R16, R0 ;  /* 0x0000000000107310 */ /* 0x0000620000201800 */
[----:B------:R-:W-:Y:S05]  /*cb60*/  BRA `(.L_x_7307) ;  /* 0x0000000800f87947 */ /* 0x000fea0003800000 */
.L_x_7310:
        /* <DEDUP_REMOVED lines=8> */
[----:B------:R-:W1:Y:S01]  /*cbf0*/  F2F.F64.F32 R16, R16 ;  /* 0x0000001000107310 */ /* 0x000e620000201800 */
[----:B------:R-:W-:Y:S05]  /*cc00*/  BRA `(.L_x_7307) ;  /* 0x0000000800d07947 */ /* 0x000fea0003800000 */
.L_x_7313:
[----:B------:R-:W2:Y:S02]  /*cc10*/  LDG.E.U16 R2, desc[UR36][R2.64] ;  /* 0x0000002402027981 */ /* 0x000ea4000c1e1500 */
[----:B--2---:R-:W-:-:S05]  /*cc20*/  HADD2.F32 R0, -RZ, R2.H0_H0 ;  /* 0x20000002ff007230 */ /* 0x004fca0000004100 */
[----:B------:R-:W-:-:S04]  /*cc30*/  FMUL.FTZ R0, R0, 1 ;  /* 0x3f80000000007820 */ /* 0x000fc80000410000 */
[----:B------:R2:W3:Y:S01]  /*cc40*/  F2F.F64.F32 R16, R0 ;  /* 0x0000000000107310 */ /* 0x0004e20000201800 */
[----:B------:R-:W-:Y:S05]  /*cc50*/  BRA `(.L_x_7307) ;  /* 0x0000000800bc7947 */ /* 0x000fea0003800000 */
.L_x_7312:
[----:B------:R0:W5:Y:S01]  /*cc60*/  LDG.E.64 R16, desc[UR36][R2.64] ;  /* 0x0000002402107981 */ /* 0x000162000c1e1b00 */
[----:B------:R-:W-:Y:S05]  /*cc70*/  BRA `(.L_x_7307) ;  /* 0x0000000800b47947 */ /* 0x000fea0003800000 */
.L_x_7302:
        /* <DEDUP_REMOVED lines=13> */
.L_x_7316:
[----:B------:R0:W5:Y:S01]  /*cd50*/  LDG.E.64 R16, desc[UR36][R2.64] ;  /* 0x0000002402107981 */ /* 0x000162000c1e1b00 */
[----:B------:R-:W-:Y:S05]  /*cd60*/  BRA `(.L_x_7307) ;  /* 0x0000000800787947 */ /* 0x000fea0003800000 */
.L_x_7315:
        /* <DEDUP_REMOVED lines=28> */
.L_x_7318:
        /* <DEDUP_REMOVED lines=15> */
.L_x_7317:
[----:B------:R-:W2:Y:S02]  /*d020*/  LDG.E.U16 R0, desc[UR36][R2.64] ;  /* 0x0000002402007981 */ /* 0x000ea4000c1e1500 */
[----:B--2---:R-:W-:-:S04]  /*d030*/  IMAD.U32 R0, R0, 0x10000, RZ ;  /* 0x0001000000007824 */ /* 0x004fc800078e00ff */
[----:B------:R-:W-:-:S04]  /*d040*/  FMUL.FTZ R0, R0, 1 ;  /* 0x3f80000000007820 */ /* 0x000fc80000410000 */
[----:B------:R0:W1:Y:S01]  /*d050*/  F2F.F64.F32 R16, R0 ;  /* 0x0000000000107310 */ /* 0x0000620000201800 */
[----:B------:R-:W-:Y:S05]  /*d060*/  BRA `(.L_x_7307) ;  /* 0x0000000400b87947 */ /* 0x000fea0003800000 */
.L_x_7314:
        /* <DEDUP_REMOVED lines=11> */
.L_x_7321:
        /* <DEDUP_REMOVED lines=21> */
.L_x_7325:
[----:B------:R-:W-:Y:S05]  /*d270*/  BSYNC B1 ;  /* 0x0000000000017941 */ /* 0x000fea0003800000 */
.L_x_7324:
[----:B------:R-:W-:Y:S01]  /*d280*/  LEA R3, R0, 0x3b800000, 0x17 ;  /* 0x3b80000000037811 */ /* 0x000fe200078eb8ff */
[----:B------:R-:W-:-:S05]  /*d290*/  IMAD.SHL.U32 R0, R2, 0x100000, RZ ;  /* 0x0010000002007824 */ /* 0x000fca00078e00ff */
[----:B------:R-:W-:-:S07]  /*d2a0*/  LOP3.LUT R0, R3, R0, R4, 0xfe, !PT ;  /* 0x0000000003007212 */ /* 0x000fce00078efe04 */
.L_x_7323:
[----:B------:R-:W-:Y:S05]  /*d2b0*/  BSYNC B0 ;  /* 0x0000000000007941 */ /* 0x000fea0003800000 */
.L_x_7322:
[----:B------:R-:W-:-:S04]  /*d2c0*/  FMUL.FTZ R0, R0, 1 ;  /* 0x3f80000000007820 */ /* 0x000fc80000410000 */
[----:B------:R0:W1:Y:S01]  /*d2d0*/  F2F.F64.F32 R16, R0 ;  /* 0x0000000000107310 */ /* 0x0000620000201800 */
[----:B------:R-:W-:Y:S05]  /*d2e0*/  BRA `(.L_x_7307) ;  /* 0x0000000400187947 */ /* 0x000fea0003800000 */
.L_x_7320:
        /* <DEDUP_REMOVED lines=21> */
.L_x_7329:
[----:B------:R-:W-:Y:S05]  /*d440*/  BSYNC B1 ;  /* 0x0000000000017941 */ /* 0x000fea0003800000 */
.L_x_7328:
[----:B------:R-:W-:Y:S01]  /*d450*/  LEA R3, R0, 0x37800000, 0x17 ;  /* 0x3780000000037811 */ /* 0x000fe200078eb8ff */
[----:B------:R-:W-:-:S05]  /*d460*/  IMAD.SHL.U32 R0, R2, 0x200000, RZ ;  /* 0x0020000002007824 */ /* 0x000fca00078e00ff */
[----:B------:R-:W-:-:S07]  /*d470*/  LOP3.LUT R0, R3, R0, R4, 0xfe, !PT ;  /* 0x0000000003007212 */ /* 0x000fce00078efe04 */
.L_x_7327:
[----:B------:R-:W-:Y:S05]  /*d480*/  BSYNC B0 ;  /* 0x0000000000007941 */ /* 0x000fea0003800000 */
.L_x_7326:
[----:B------:R-:W-:-:S04]  /*d490*/  FMUL.FTZ R0, R0, 1 ;  /* 0x3f80000000007820 */ /* 0x000fc80000410000 */
[----:B------:R0:W1:Y:S01]  /*d4a0*/  F2F.F64.F32 R16, R0 ;  /* 0x0000000000107310 */ /* 0x0000620000201800 */
[----:B------:R-:W-:Y:S05]  /*d4b0*/  BRA `(.L_x_7307) ;  /* 0x0000000000a47947 */ /* 0x000fea0003800000 */
.L_x_7319:
        /* <DEDUP_REMOVED lines=14> */
.L_x_7333:
[----:B------:R-:W-:Y:S05]  /*d5a0*/  BSYNC B0 ;  /* 0x0000000000007941 */ /* 0x000fea0003800000 */
.L_x_7332:
[----:B------:R-:W-:-:S04]  /*d5b0*/  FMUL.FTZ R0, R0, 1 ;  /* 0x3f80000000007820 */ /* 0x000fc80000410000 */
[----:B------:R0:W1:Y:S01]  /*d5c0*/  F2F.F64.F32 R16, R0 ;  /* 0x0000000000107310 */ /* 0x0000620000201800 */
[----:B------:R-:W-:Y:S05]  /*d5d0*/  BRA `(.L_x_7307) ;  /* 0x00000000005c7947 */ /* 0x000fea0003800000 */
.L_x_7306:
        /* <DEDUP_REMOVED lines=16> */
.L_x_7334:
[----:B------:R-:W-:Y:S01]  /*d6e0*/  CS2R R16, SRZ ;  /* 0x0000000000107805 */ /* 0x000fe2000001ff00 */
[----:B------:R-:W-:Y:S06]  /*d6f0*/  BRA `(.L_x_7307) ;  /* 0x0000000000147947 */ /* 0x000fec0003800000 */
.L_x_7331:
[----:B------:R-:W2:Y:S02]  /*d700*/  LDG.E.64 R16, desc[UR36][R2.64] ;  /* 0x0000002402107981 */ /* 0x000ea4000c1e1b00 */
[----:B--2---:R-:W0:Y:S01]  /*d710*/  I2F.F64.U64 R16, R16 ;  /* 0x0000001000107312 */ /* 0x004e220000301800 */
[----:B------:R-:W-:Y:S05]  /*d720*/  BRA `(.L_x_7307) ;  /* 0x0000000000087947 */ /* 0x000fea0003800000 */
.L_x_7330:
[----:B------:R-:W2:Y:S02]  /*d730*/  LDG.E R2, desc[UR36][R2.64] ;  /* 0x0000002402027981 */ /* 0x000ea4000c1e1900 */
[----:B--2---:R0:W1:Y:S02]  /*d740*/  I2F.F64.U32 R16, R2 ;  /* 0x0000000200107312 */ /* 0x0040640000201800 */
.L_x_7307:
[----:B0-----:R-:W2:Y:S01]  /*d750*/  LDC.U8 R4, c[0x0][0x50a] ;  /* 0x00014280ff047b82 */ /* 0x001ea20000000000 */
[----:B------:R-:W-:Y:S02]  /*d760*/  ULDC.64 UR4, c[0x0][0x4e8] ;  /* 0x00013a0000047ab9 */ /* 0x000fe40000000a00 */
[----:B------:R-:W-:-:S05]  /*d770*/  IADD3 R2, P0, R19, UR4, RZ ;  /* 0x0000000413027c10 */ /* 0x000fca000ff1e0ff */
        /* <DEDUP_REMOVED lines=16> */
.L_x_7338:
[----:B------:R-:W2:Y:S02]  /*d880*/  LDG.E.U8 R2, desc[UR36][R2.64] ;  /* 0x0000002402027981 */ /* 0x000ea4000c1e1100 */
[----:B--2---:R-:W-:-:S04]  /*d890*/  ISETP.NE.AND P0, PT, R2, RZ, PT ;  /* 0x000000ff0200720c */ /* 0x004fc80003f05270 */
[----:B------:R-:W-:Y:S01]  /*d8a0*/  P2R R19, PR, RZ, 0x1 ;  /* 0x00000001ff137803 */ /* 0x000fe20000000000 */
[----:B------:R-:W-:Y:S08]  /*d8b0*/  BRA `(.L_x_7340) ;  /* 0x0000000c00c47947 */ /* 0x000ff00003800000 */
.L_x_7337:
        /* <DEDUP_REMOVED lines=11> */
.L_x_7342:
[----:B------:R-:W2:Y:S02]  /*d970*/  LDG.E R2, desc[UR36][R2.64] ;  /* 0x0000002402027981 */ /* 0x000ea4000c1e1900 */
[----:B--2---:R-:W-:-:S04]  /*d980*/  ISETP.NE.AND P0, PT, R2, RZ, PT ;  /* 0x000000ff0200720c */ /* 0x004fc80003f05270 */
[----:B------:R-:W-:Y:S01]  /*d990*/  P2R R19, PR, RZ, 0x1 ;  /* 0x00000001ff137803 */ /* 0x000fe20000000000 */
[----:B------:R-:W-:Y:S08]  /*d9a0*/  BRA `(.L_x_7340) ;  /* 0x0000000c00887947 */ /* 0x000ff00003800000 */
.L_x_7341:
[----:B------:R-:W2:Y:S02]  /*d9b0*/  LDG.E.U16 R2, desc[UR36][R2.64] ;  /* 0x0000002402027981 */ /* 0x000ea4000c1e1500 */
[----:B--2---:R-:W-:-:S04]  /*d9c0*/  ISETP.NE.AND P0, PT, R2, RZ, PT ;  /* 0x000000ff0200720c */ /* 0x004fc80003f05270 */
[----:B------:R-:W-:Y:S01]  /*d9d0*/  P2R R19, PR, RZ, 0x1 ;  /* 0x00000001ff137803 */ /* 0x000fe20000000000 */
[----:B------:R-:W-:Y:S08]  /*d9e0*/  BRA `(.L_x_7340) ;  /* 0x0000000c00787947 */ /* 0x000ff00003800000 */
.L_x_7336:
        /* <DEDUP_REMOVED lines=10> */
.L_x_7344:
[----:B------:R-:W2:Y:S02]  /*da90*/  LDG.E.U16 R0, desc[UR36][R2.64] ;  /* 0x0000002402007981 */ /* 0x000ea4000c1e1500 */
[----:B--2---:R-:W-:-:S05]  /*daa0*/  HADD2.F32 R0, -RZ, R0.H0_H0 ;  /* 0x20000000ff007230 */ /* 0x004fca0000004100 */
[----:B------:R-:W-:-:S04]  /*dab0*/  FSETP.NEU.FTZ.AND P0, PT, R0, RZ, PT ;  /* 0x000000ff0000720b */ /* 0x000fc80003f1d000 */
[----:B------:R-:W-:Y:S01]  /*dac0*/  P2R R19, PR, RZ, 0x1 ;  /* 0x00000001ff137803 */ /* 0x000fe20000000000 */
[----:B------:R-:W-:Y:S08]  /*dad0*/  BRA `(.L_x_7340) ;  /* 0x0000000c003c7947 */ /* 0x000ff00003800000 */
.L_x_7343:
        /* <DEDUP_REMOVED lines=12> */
.L_x_7346:
        /* <DEDUP_REMOVED lines=11> */
.L_x_7345:
[----:B------:R-:W2:Y:S02]  /*dc50*/  LDG.E.64 R2, desc[UR36][R2.64] ;  /* 0x0000002402027981 */ /* 0x000ea4000c1e1b00 */
[----:B--2---:R-:W-:-:S06]  /*dc60*/  DSETP.NEU.AND P0, PT, R2, RZ, PT ;  /* 0x000000ff0200722a */ /* 0x004fcc0003f0d000 */
[----:B------:R-:W-:Y:S01]  /*dc70*/  P2R R19, PR, RZ, 0x1 ;  /* 0x00000001ff137803 */ /* 0x000fe20000000000 */
[----:B------:R-:W-:Y:S07]  /*dc80*/  BRA `(.L_x_7340) ;  /* 0x0000000800d07947 */ /* 0x000fee0003800000 */
.L_x_7335:
        /* <DEDUP_REMOVED lines=12> */
.L_x_7349:
[----:B------:R-:W2:Y:S02]  /*dd50*/  LDG.E.128 R4, desc[UR36][R2.64] ;  /* 0x0000002402047981 */ /* 0x000ea4000c1e1d00 */
[----:B--2---:R-:W-:-:S06]  /*dd60*/  DSETP.NEU.AND P0, PT, R6, RZ, PT ;  /* 0x000000ff0600722a */ /* 0x004fcc0003f0d000 */
[----:B------:R-:W-:-:S06]  /*dd70*/  DSETP.NEU.OR P0, PT, R4, RZ, P0 ;  /* 0x000000ff0400722a */ /* 0x000fcc000070d400 */
[----:B------:R-:W-:Y:S01]  /*dd80*/  P2R R19, PR, RZ, 0x1 ;  /* 0x00000001ff137803 */ /* 0x000fe20000000000 */
[----:B------:R-:W-:Y:S07]  /*dd90*/  BRA `(.L_x_7340) ;  /* 0x00000008008c7947 */ /* 0x000fee0003800000 */
.L_x_7348:
        /* <DEDUP_REMOVED lines=28> */
.L_x_7351:
        /* <DEDUP_REMOVED lines=15> */
.L_x_7350:
[----:B------:R-:W2:Y:S02]  /*e050*/  LDG.E.U16 R0, desc[UR36][R2.64] ;  /* 0x0000002402007981 */ /* 0x000ea4000c1e1500 */
[----:B--2---:R-:W-:-:S05]  /*e060*/  IMAD.U32 R0, R0, 0x10000, RZ ;  /* 0x0001000000007824 */ /* 0x004fca00078e00ff */
[----:B------:R-:W-:-:S04]  /*e070*/  FSETP.NEU.FTZ.AND P0, PT, R0, RZ, PT ;  /* 0x000000ff0000720b */ /* 0x000fc80003f1d000 */
[----:B------:R-:W-:Y:S01]  /*e080*/  P2R R19, PR, RZ, 0x1 ;  /* 0x00000001ff137803 */ /* 0x000fe20000000000 */
[----:B------:R-:W-:Y:S08]  /*e090*/  BRA `(.L_x_7340) ;  /* 0x0000000400cc7947 */ /* 0x000ff00003800000 */
.L_x_7347:
        /* <DEDUP_REMOVED lines=12> */
.L_x_7354:
        /* <DEDUP_REMOVED lines=21> */
.L_x_7358:
[----:B------:R-:W-:Y:S05]  /*e2b0*/  BSYNC B1 ;  /* 0x0000000000017941 */ /* 0x000fea0003800000 */
.L_x_7357:
[----:B------:R-:W-:Y:S01]  /*e2c0*/  LEA R3, R0, 0x3b800000, 0x17 ;  /* 0x3b80000000037811 */ /* 0x000fe200078eb8ff */
[----:B------:R-:W-:-:S05]  /*e2d0*/  IMAD.SHL.U32 R0, R2, 0x100000, RZ ;  /* 0x0010000002007824 */ /* 0x000fca00078e00ff */
[----:B------:R-:W-:-:S07]  /*e2e0*/  LOP3.LUT R0, R3, R0, R4, 0xfe, !PT ;  /* 0x0000000003007212 */ /* 0x000fce00078efe04 */
.L_x_7356:
[----:B------:R-:W-:Y:S05]  /*e2f0*/  BSYNC B0 ;  /* 0x0000000000007941 */ /* 0x000fea0003800000 */
.L_x_7355:
[----:B------:R-:W-:-:S04]  /*e300*/  FSETP.NEU.FTZ.AND P0, PT, R0, RZ, PT ;  /* 0x000000ff0000720b */ /* 0x000fc80003f1d000 */
[----:B------:R-:W-:Y:S01]  /*e310*/  P2R R19, PR, RZ, 0x1 ;  /* 0x00000001ff137803 */ /* 0x000fe20000000000 */
[----:B------:R-:W-:Y:S08]  /*e320*/  BRA `(.L_x_7340) ;  /* 0x0000000400287947 */ /* 0x000ff00003800000 */
.L_x_7353:
        /* <DEDUP_REMOVED lines=21> */
.L_x_7362:
[----:B------:R-:W-:Y:S05]  /*e480*/  BSYNC B1 ;  /* 0x0000000000017941 */ /* 0x000fea0003800000 */
.L_x_7361:
[----:B------:R-:W-:Y:S01]  /*e490*/  LEA R3, R0, 0x37800000, 0x17 ;  /* 0x3780000000037811 */ /* 0x000fe200078eb8ff */
[----:B------:R-:W-:-:S05]  /*e4a0*/  IMAD.SHL.U32 R0, R2, 0x200000, RZ ;  /* 0x0020000002007824 */ /* 0x000fca00078e00ff */
[----:B------:R-:W-:-:S07]  /*e4b0*/  LOP3.LUT R0, R3, R0, R4, 0xfe, !PT ;  /* 0x0000000003007212 */ /* 0x000fce00078efe04 */
.L_x_7360:
[----:B------:R-:W-:Y:S05]  /*e4c0*/  BSYNC B0 ;  /* 0x0000000000007941 */ /* 0x000fea0003800000 */
.L_x_7359:
[----:B------:R-:W-:-:S04]  /*e4d0*/  FSETP.NEU.FTZ.AND P0, PT, R0, RZ, PT ;  /* 0x000000ff0000720b */ /* 0x000fc80003f1d000 */
[----:B------:R-:W-:Y:S01]  /*e4e0*/  P2R R19, PR, RZ, 0x1 ;  /* 0x00000001ff137803 */ /* 0x000fe20000000000 */
[----:B------:R-:W-:Y:S08]  /*e4f0*/  BRA `(.L_x_7340) ;  /* 0x0000000000b47947 */ /* 0x000ff00003800000 */
.L_x_7352:
        /* <DEDUP_REMOVED lines=14> */
.L_x_7366:
[----:B------:R-:W-:Y:S05]  /*e5e0*/  BSYNC B0 ;  /* 0x0000000000007941 */ /* 0x000fea0003800000 */
.L_x_7365:
[----:B------:R-:W-:-:S04]  /*e5f0*/  FSETP.NEU.FTZ.AND P0, PT, R0, RZ, PT ;  /* 0x000000ff0000720b */ /* 0x000fc80003f1d000 */
[----:B------:R-:W-:Y:S01]  /*e600*/  P2R R19, PR, RZ, 0x1 ;  /* 0x00000001ff137803 */ /* 0x000fe20000000000 */
[----:B------:R-:W-:Y:S08]  /*e610*/  BRA `(.L_x_7340) ;  /* 0x00000000006c7947 */ /* 0x000ff00003800000 */
.L_x_7339:
        /* <DEDUP_REMOVED lines=16> */
.L_x_7367:
[----:B------:R-:W-:-:S04]  /*e720*/  PLOP3.LUT P0, PT, PT, PT, PT, 0x8, 0x0 ;  /* 0x000000000000781c */ /* 0x000fc80003f0e170 */
[----:B------:R-:W-:Y:S01]  /*e730*/  P2R R19, PR, RZ, 0x1 ;  /* 0x00000001ff137803 */ /* 0x000fe20000000000 */
[----:B------:R-:W-:Y:S08]  /*e740*/  BRA `(.L_x_7340) ;  /* 0x0000000000207947 */ /* 0x000ff00003800000 */
.L_x_7364:
[----:B------:R-:W2:Y:S02]  /*e750*/  LDG.E.64 R2, desc[UR36][R2.64] ;  /* 0x0000002402027981 */ /* 0x000ea4000c1e1b00 */
[----:B--2---:R-:W-:-:S04]  /*e760*/  ISETP.NE.U32.AND P0, PT, R2, RZ, PT ;  /* 0x000000ff0200720c */ /* 0x004fc80003f05070 */
[----:B------:R-:W-:-:S04]  /*e770*/  ISETP.NE.AND.EX P0, PT, R3, RZ, PT, P0 ;  /* 0x000000ff0300720c */ /* 0x000fc80003f05300 */
[----:B------:R-:W-:Y:S01]  /*e780*/  P2R R19, PR, RZ, 0x1 ;  /* 0x00000001ff137803 */ /* 0x000fe20000000000 */
[----:B------:R-:W-:Y:S08]  /*e790*/  BRA `(.L_x_7340) ;  /* 0x00000000000c7947 */ /* 0x000ff00003800000 */
.L_x_7363:
[----:B------:R-:W2:Y:S02]  /*e7a0*/  LDG.E R2, desc[UR36][R2.64] ;  /* 0x0000002402027981 */ /* 0x000ea4000c1e1900 */
[----:B--2---:R-:W-:-:S04]  /*e7b0*/  ISETP.NE.AND P0, PT, R2, RZ, PT ;  /* 0x000000ff0200720c */ /* 0x004fc80003f05270 */
[----:B------:R-:W-:-:S09]  /*e7c0*/  P2R R19, PR, RZ, 0x1 ;  /* 0x00000001ff137803 */ /* 0x000fd20000000000 */
.L_x_7340:
        /* <DEDUP_REMOVED lines=18> */
.L_x_7371:
[----:B------:R0:W5:Y:S01]  /*e8f0*/  LDG.E.U8 R2, desc[UR36][R4.64] ;  /* 0x0000002404027981 */ /* 0x000162000c1e1100 */
[----:B------:R-:W-:Y:S01]  /*e900*/  IMAD.MOV.U32 R3, RZ, RZ, RZ ;  /* 0x000000ffff037224 */ /* 0x000fe200078e00ff */
[----:B------:R-:W-:Y:S06]  /*e910*/  BRA `(.L_x_7373) ;  /* 0x0000000c00487947 */ /* 0x000fec0003800000 */
.L_x_7370:
        /* <DEDUP_REMOVED lines=8> */
.L_x_7375:
[----:B------:R-:W2:Y:S02]  /*e9a0*/  LDG.E R2, desc[UR36][R4.64] ;  /* 0x0000002404027981 */ /* 0x000ea4000c1e1900 */
[----:B--2---:R-:W-:Y:S01]  /*e9b0*/  SHF.R.S32.HI R3, RZ, 0x1f, R2 ;  /* 0x0000001fff037819 */ /* 0x004fe20000011402 */
[----:B------:R-:W-:Y:S06]  /*e9c0*/  BRA `(.L_x_7373) ;  /* 0x0000000c001c7947 */ /* 0x000fec0003800000 */
.L_x_7374:
[----:B------:R-:W2:Y:S02]  /*e9d0*/  LDG.E.S16 R2, desc[UR36][R4.64] ;  /* 0x0000002404027981 */ /* 0x000ea4000c1e1700 */
[----:B--2---:R-:W-:Y:S01]  /*e9e0*/  SHF.R.S32.HI R3, RZ, 0x1f, R2 ;  /* 0x0000001fff037819 */ /* 0x004fe20000011402 */
[----:B------:R-:W-:Y:S06]  /*e9f0*/  BRA `(.L_x_7373) ;  /* 0x0000000c00107947 */ /* 0x000fec0003800000 */
.L_x_7369:
        /* <DEDUP_REMOVED lines=9> */
.L_x_7377:
[----:B------:R-:W2:Y:S02]  /*ea90*/  LDG.E.U16 R4, desc[UR36][R4.64] ;  /* 0x0000002404047981 */ /* 0x000ea4000c1e1500 */
[----:B--2---:R-:W-:-:S06]  /*eaa0*/  HADD2.F32 R2, -RZ, R4.H0_H0 ;  /* 0x20000004ff027230 */ /* 0x004fcc0000004100 */
[----:B------:R-:W0:Y:S01]  /*eab0*/  F2I.S64.TRUNC R2, R2 ;  /* 0x0000000200027311 */ /* 0x000e22000020d900 */
[----:B------:R-:W-:Y:S05]  /*eac0*/  BRA `(.L_x_7373) ;  /* 0x0000000800dc7947 */ /* 0x000fea0003800000 */
.L_x_7376:
        /* <DEDUP_REMOVED lines=9> */
.L_x_7379:
[----:B------:R-:W2:Y:S02]  /*eb60*/  LDG.E.U16 R4, desc[UR36][R4.64] ;  /* 0x0000002404047981 */ /* 0x000ea4000c1e1500 */
[----:B--2---:R-:W-:-:S06]  /*eb70*/  HADD2.F32 R2, -RZ, R4.H0_H0 ;  /* 0x20000004ff027230 */ /* 0x004fcc0000004100 */
[----:B------:R-:W0:Y:S01]  /*eb80*/  F2I.S64.TRUNC R2, R2 ;  /* 0x0000000200027311 */ /* 0x000e22000020d900 */
[----:B------:R-:W-:Y:S05]  /*eb90*/  BRA `(.L_x_7373) ;  /* 0x0000000800a87947 */ /* 0x000fea0003800000 */
.L_x_7378:
[----:B------:R-:W2:Y:S02]  /*eba0*/  LDG.E.64 R2, desc[UR36][R4.64] ;  /* 0x0000002404027981 */ /* 0x000ea4000c1e1b00 */
[----:B--2---:R-:W0:Y:S01]  /*ebb0*/  F2I.S64.F64.TRUNC R2, R2 ;  /* 0x0000000200027311 */ /* 0x004e22000030d900 */
[----:B------:R-:W-:Y:S05]  /*ebc0*/  BRA `(.L_x_7373) ;  /* 0x00000008009c7947 */ /* 0x000fea0003800000 */
.L_x_7368:
        /* <DEDUP_REMOVED lines=13> */
.L_x_7382:
[----:B------:R-:W2:Y:S02]  /*eca0*/  LDG.E.64 R2, desc[UR36][R4.64] ;  /* 0x0000002404027981 */ /* 0x000ea4000c1e1b00 */
[----:B--2---:R-:W0:Y:S01]  /*ecb0*/  F2I.S64.F64.TRUNC R2, R2 ;  /* 0x0000000200027311 */ /* 0x004e22000030d900 */
[----:B------:R-:W-:Y:S05]  /*ecc0*/  BRA `(.L_x_7373) ;  /* 0x00000008005c7947 */ /* 0x000fea0003800000 */
.L_x_7381:
        /* <DEDUP_REMOVED lines=27> */
.L_x_7384:
        /* <DEDUP_REMOVED lines=14> */
.L_x_7383:
[----:B------:R-:W2:Y:S02]  /*ef60*/  LDG.E.U16 R2, desc[UR36][R4.64] ;  /* 0x0000002404027981 */ /* 0x000ea4000c1e1500 */
[----:B--2---:R-:W-:-:S06]  /*ef70*/  IMAD.U32 R2, R2, 0x10000, RZ ;  /* 0x0001000002027824 */ /* 0x004fcc00078e00ff */
[----:B------:R-:W0:Y:S01]  /*ef80*/  F2I.S64.TRUNC R2, R2 ;  /* 0x0000000200027311 */ /* 0x000e22000020d900 */
[----:B------:R-:W-:Y:S05]  /*ef90*/  BRA `(.L_x_7373) ;  /* 0x0000000400a87947 */ /* 0x000fea0003800000 */
.L_x_7380:
        /* <DEDUP_REMOVED lines=11> */
.L_x_7387:
        /* <DEDUP_REMOVED lines=21> */
.L_x_7391:
[----:B------:R-:W-:Y:S05]  /*f1a0*/  BSYNC B1 ;  /* 0x0000000000017941 */ /* 0x000fea0003800000 */
.L_x_7390:
[----:B------:R-:W-:Y:S01]  /*f1b0*/  IMAD.SHL.U32 R2, R2, 0x100000, RZ ;  /* 0x0010000002027824 */ /* 0x000fe200078e00ff */
[----:B------:R-:W-:-:S04]  /*f1c0*/  LEA R3, R0, 0x3b800000, 0x17 ;  /* 0x3b80000000037811 */ /* 0x000fc800078eb8ff */
[----:B------:R-:W-:-:S07]  /*f1d0*/  LOP3.LUT R2, R3, R2, R4, 0xfe, !PT ;  /* 0x0000000203027212 */ /* 0x000fce00078efe04 */
.L_x_7389:
[----:B------:R-:W-:Y:S05]  /*f1e0*/  BSYNC B0 ;  /* 0x0000000000007941 */ /* 0x000fea0003800000 */
.L_x_7388:
[----:B------:R-:W0:Y:S01]  /*f1f0*/  F2I.S64.TRUNC R2, R2 ;  /* 0x0000000200027311 */ /* 0x000e22000020d900 */
[----:B------:R-:W-:Y:S05]  /*f200*/  BRA `(.L_x_7373) ;  /* 0x00000004000c7947 */ /* 0x000fea0003800000 */
.L_x_7386:
        /* <DEDUP_REMOVED lines=21> */
.L_x_7395:
[----:B------:R-:W-:Y:S05]  /*f360*/  BSYNC B1 ;  /* 0x0000000000017941 */ /* 0x000fea0003800000 */
.L_x_7394:
[----:B------:R-:W-:Y:S01]  /*f370*/  IMAD.SHL.U32 R2, R2, 0x200000, RZ ;  /* 0x0020000002027824 */ /* 0x000fe200078e00ff */
[----:B------:R-:W-:-:S04]  /*f380*/  LEA R3, R0, 0x37800000, 0x17 ;  /* 0x3780000000037811 */ /* 0x000fc800078eb8ff */
[----:B------:R-:W-:-:S07]  /*f390*/  LOP3.LUT R2, R3, R2, R4, 0xfe, !PT ;  /* 0x0000000203027212 */ /* 0x000fce00078efe04 */
.L_x_7393:
[----:B------:R-:W-:Y:S05]  /*f3a0*/  BSYNC B0 ;  /* 0x0000000000007941 */ /* 0x000fea0003800000 */
.L_x_7392:
[----:B------:R-:W0:Y:S01]  /*f3b0*/  F2I.S64.TRUNC R2, R2 ;  /* 0x0000000200027311 */ /* 0x000e22000020d900 */
[----:B------:R-:W-:Y:S05]  /*f3c0*/  BRA `(.L_x_7373) ;  /* 0x00000000009c7947 */ /* 0x000fea0003800000 */
.L_x_7385:
        /* <DEDUP_REMOVED lines=14> */
.L_x_7399:
[----:B------:R-:W-:Y:S05]  /*f4b0*/  BSYNC B0 ;  /* 0x0000000000007941 */ /* 0x000fea0003800000 */
.L_x_7398:
[----:B------:R-:W0:Y:S01]  /*f4c0*/  F2I.S64.TRUNC R2, R2 ;  /* 0x0000000200027311 */ /* 0x000e22000020d900 */
[----:B------:R-:W-:Y:S05]  /*f4d0*/  BRA `(.L_x_7373) ;  /* 0x0000000000587947 */ /* 0x000fea0003800000 */
.L_x_7372:
        /* <DEDUP_REMOVED lines=16> */
.L_x_7400:
[----:B------:R-:W-:Y:S01]  /*f5e0*/  CS2R R2, SRZ ;  /* 0x0000000000027805 */ /* 0x000fe2000001ff00 */
[----:B------:R-:W-:Y:S06]  /*f5f0*/  BRA `(.L_x_7373) ;  /* 0x0000000000107947 */ /* 0x000fec0003800000 */
.L_x_7397:
[----:B------:R0:W5:Y:S01]  /*f600*/  LDG.E.64 R2, desc[UR36][R4.64] ;  /* 0x0000002404027981 */ /* 0x000162000c1e1b00 */
[----:B------:R-:W-:Y:S05]  /*f610*/  BRA `(.L_x_7373) ;  /* 0x0000000000087947 */ /* 0x000fea0003800000 */
.L_x_7396:
[----:B------:R0:W5:Y:S01]  /*f620*/  LDG.E R2, desc[UR36][R4.64] ;  /* 0x0000002404027981 */ /* 0x000162000c1e1900 */
[----:B------:R-:W-:-:S07]  /*f630*/  IMAD.MOV.U32 R3, RZ, RZ, RZ ;  /* 0x000000ffff037224 */ /* 0x000fce00078e00ff */
.L_x_7373:
        /* <DEDUP_REMOVED lines=10> */
.L_x_7402:
[----:B------:R-:W-:Y:S05]  /*f6e0*/  BSYNC B0 ;  /* 0x0000000000007941 */ /* 0x000fea0003800000 */
.L_x_7401:
        /* <DEDUP_REMOVED lines=12> */
.L_x_7406:
[----:B-1-345:R-:W2:Y:S02]  /*f7b0*/  F2I.S64.F64.TRUNC R16, R16 ;  /* 0x0000001000107311 */ /* 0x03aea4000030d900 */
[----:B--2---:R-:W-:-:S05]  /*f7c0*/  IMAD.MOV.U32 R3, RZ, RZ, R16 ;  /* 0x000000ffff037224 */ /* 0x004fca00078e0010 */
[----:B------:R4:W-:Y:S01]  /*f7d0*/  STG.E.U8 desc[UR36][R22.64], R3 ;  /* 0x0000000316007986 */ /* 0x0009e2000c101124 */
[----:B------:R-:W-:Y:S05]  /*f7e0*/  BRA `(.L_x_7408) ;  /* 0x0000000c00f87947 */ /* 0x000fea0003800000 */
.L_x_7405:
        /* <DEDUP_REMOVED lines=9> */
.L_x_7410:
[----:B-1-345:R-:W0:Y:S02]  /*f880*/  F2I.F64.TRUNC R17, R16 ;  /* 0x0000001000117311 */ /* 0x03ae24000030d100 */
[----:B0-----:R1:W-:Y:S01]  /*f890*/  STG.E desc[UR36][R22.64], R17 ;  /* 0x0000001116007986 */ /* 0x0013e2000c101924 */
[----:B------:R-:W-:Y:S05]  /*f8a0*/  BRA `(.L_x_7408) ;  /* 0x0000000c00c87947 */ /* 0x000fea0003800000 */
.L_x_7409:
[----:B-1-345:R-:W0:Y:S02]  /*f8b0*/  F2I.F64.TRUNC R17, R16 ;  /* 0x0000001000117311 */ /* 0x03ae24000030d100 */
[----:B0-----:R3:W-:Y:S01]  /*f8c0*/  STG.E.U16 desc[UR36][R22.64], R17 ;  /* 0x0000001116007986 */ /* 0x0017e2000c101524 */
[----:B------:R-:W-:Y:S05]  /*f8d0*/  BRA `(.L_x_7408) ;  /* 0x0000000c00bc7947 */ /* 0x000fea0003800000 */
.L_x_7404:
        /* <DEDUP_REMOVED lines=13> */
.L_x_7412:
        /* <DEDUP_REMOVED lines=8> */
.L_x_7411:
        /* <DEDUP_REMOVED lines=14> */
.L_x_7414:
[----:B------:R-:W-:Y:S01]  /*fb10*/  UMOV UR4, 0xf0000000 ;  /* 0xf000000000047882 */ /* 0x000fe20000000000 */
[----:B------:R-:W-:Y:S01]  /*fb20*/  UMOV UR5, 0x380fffff ;  /* 0x380fffff00057882 */ /* 0x000fe20000000000 */
[----:B-1-345:R-:W0:Y:S01]  /*fb30*/  F2F.F32.F64 R0, R16 ;  /* 0x0000001000007310 */ /* 0x03ae220000301000 */
[----:B------:R-:W-:-:S14]  /*fb40*/  DSETP.GEU.AND P0, PT, |R16|, UR4, PT ;  /* 0x0000000410007e2a */ /* 0x000fdc000bf0e200 */
[----:B0-----:R-:W-:-:S05]  /*fb50*/  @!P0 FMUL R0, R0, 1.175494350822287508e-38 ;  /* 0x0080000000008820 */ /* 0x001fca0000400000 */
[----:B--2---:R-:W-:-:S04]  /*fb60*/  F2FP.F16.F32.PACK_AB R3, RZ, R0 ;  /* 0x00000000ff03723e */ /* 0x004fc800000000ff */
[----:B------:R-:W-:-:S05]  /*fb70*/  PRMT R3, R3, 0x5410, RZ ;  /* 0x0000541003037816 */ /* 0x000fca00000000ff */
[----:B------:R0:W-:Y:S01]  /*fb80*/  STG.E desc[UR36][R22.64], R3 ;  /* 0x0000000316007986 */ /* 0x0001e2000c101924 */
[----:B------:R-:W-:Y:S05]  /*fb90*/  BRA `(.L_x_7408) ;  /* 0x0000000c000c7947 */ /* 0x000fea0003800000 */
.L_x_7413:
[----:B-1-345:R0:W-:Y:S01]  /*fba0*/  STG.E.64 desc[UR36][R22.64], R16 ;  /* 0x0000001016007986 */ /* 0x03a1e2000c101b24 */
[----:B------:R-:W-:Y:S05]  /*fbb0*/  BRA `(.L_x_7408) ;  /* 0x0000000c00047947 */ /* 0x000fea0003800000 */
.L_x_7403:
        /* <DEDUP_REMOVED lines=9> */
[----:B--2---:R-:W-:-:S05]  /*fc50*/  SEL R3, RZ, 0x1, !P0 ;  /* 0x00000001ff037807 */ /* 0x004fca0004000000 */
[----:B------:R0:W-:Y:S01]  /*fc60*/  STG.E.U8 desc[UR36][R22.64], R3 ;  /* 0x0000000316007986 */ /* 0x0001e2000c101124 */
[----:B------:R-:W-:Y:S05]  /*fc70*/  BRA `(.L_x_7408) ;  /* 0x0000000800d47947 */ /* 0x000fea0003800000 */
.L_x_7417:
[----:B------:R-:W-:-:S05]  /*fc80*/  CS2R R18, SRZ ;  /* 0x0000000000127805 */ /* 0x000fca000001ff00 */
[----:B-1-345:R0:W-:Y:S01]  /*fc90*/  STG.E.128 desc[UR36][R22.64], R16 ;  /* 0x0000001016007986 */ /* 0x03a1e2000c101d24 */
[----:B------:R-:W-:Y:S05]  /*fca0*/  BRA `(.L_x_7408) ;  /* 0x0000000800c87947 */ /* 0x000fea0003800000 */
.L_x_7416:
        /* <DEDUP_REMOVED lines=12> */
[C---:B--2---:R-:W-:Y:S02]  /*fd70*/  LOP3.LUT R2, R5.reuse, 0x7fffffff, RZ, 0xc0, !PT ;  /* 0x7fffffff05027812 */ /* 0x044fe400078ec0ff */
        /* <DEDUP_REMOVED lines=12> */
.L_x_7421:
[----:B------:R-:W-:Y:S05]  /*fe40*/  BSYNC B0 ;  /* 0x0000000000007941 */ /* 0x000fea0003800000 */
.L_x_7420:
[----:B------:R-:W-:-:S05]  /*fe50*/  LOP3.LUT R3, R0, R3, RZ, 0xfc, !PT ;  /* 0x0000000300037212 */ /* 0x000fca00078efcff */
[----:B------:R0:W-:Y:S01]  /*fe60*/  STG.E.U8 desc[UR36][R22.64], R3 ;  /* 0x0000000316007986 */ /* 0x0001e2000c101124 */
[----:B------:R-:W-:Y:S05]  /*fe70*/  BRA `(.L_x_7408) ;  /* 0x0000000800547947 */ /* 0x000fea0003800000 */
.L_x_7419:
        /* <DEDUP_REMOVED lines=17> */
.L_x_7423:
[----:B------:R-:W-:Y:S01]  /*ff90*/  IMAD.MOV.U32 R0, RZ, RZ, 0x7f ;  /* 0x0000007fff007424 */ /* 0x000fe200078e00ff */
[----:B------:R-:W-:-:S04]  /*ffa0*/  ISETP.GT.U32.AND P0, PT, R2, 0x7f800000, PT ;  /* 0x7f8000000200780c */ /* 0x000fc80003f04070 */
[----:B------:R-:W-:-:S09]  /*ffb0*/  SEL R0, R0, 0x7c, P0 ;  /* 0x0000007c00007807 */ /* 0x000fd20000000000 */
.L_x_7424:
[----:B------:R-:W-:Y:S05]  /*ffc0*/  BSYNC B0 ;  /* 0x0000000000007941 */ /* 0x000fea0003800000 */
.L_x_7422:
[----:B------:R-:W-:-:S04]  /*ffd0*/  LOP3.LUT R2, R3, 0x80000000, RZ, 0xc0, !PT ;  /* 0x8000000003027812 */ /* 0x000fc800078ec0ff */
[----:B------:R-:W-:-:S04]  /*ffe0*/  SHF.R.U32.HI R3, RZ, 0x18, R2 ;  /* 0x00000018ff037819 */ /* 0x000fc80000011602 */
[----:B------:R-:W-:-:S05]  /*fff0*/  LOP3.LUT R3, R0, R3, RZ, 0xfc, !PT ;  /* 0x0000000300037212 */ /* 0x000fca00078efcff */
[----:B------:R0:W-:Y:S01]  /*10000*/  STG.E.U8 desc[UR36][R22.64], R3 ;  /* 0x0000000316007986 */ /* 0x0001e2000c101124 */
[----:B------:R-:W-:Y:S05]  /*10010*/  BRA `(.L_x_7408) ;  /* 0x0000000400ec7947 */ /* 0x000fea0003800000 */
.L_x_7418:
        /* <DEDUP_REMOVED lines=8> */
.L_x_7415:
        /* <DEDUP_REMOVED lines=11> */
.L_x_7427:
        /* <DEDUP_REMOVED lines=21> */
.L_x_7430:
[----:B------:R-:W-:-:S04]  /*102a0*/  LOP3.LUT R2, R3, 0x80000000, RZ, 0xc0, !PT ;  /* 0x8000000003027812 */ /* 0x000fc800078ec0ff */
[----:B------:R-:W-:-:S04]  /*102b0*/  SHF.R.U32.HI R3, RZ, 0x18, R2 ;  /* 0x00000018ff037819 */ /* 0x000fc80000011602 */
[----:B------:R-:W-:-:S04]  /*102c0*/  LOP3.LUT R0, R0, R3, RZ, 0xfc, !PT ;  /* 0x0000000300007212 */ /* 0x000fc800078efcff */
[----:B------:R-:W-:-:S07]  /*102d0*/  PRMT R11, R0, 0x7610, R11 ;  /* 0x00007610000b7816 */ /* 0x000fce000000000b */
.L_x_7429:
[----:B------:R-:W-:Y:S05]  /*102e0*/  BSYNC B0 ;  /* 0x0000000000007941 */ /* 0x000fea0003800000 */
.L_x_7428:
[----:B------:R0:W-:Y:S01]  /*102f0*/  STG.E.U8 desc[UR36][R22.64], R11 ;  /* 0x0000000b16007986 */ /* 0x0001e2000c101124 */
[----:B------:R-:W-:Y:S05]  /*10300*/  BRA `(.L_x_7408) ;  /* 0x0000000400307947 */ /* 0x000fea0003800000 */
.L_x_7426:
        /* <DEDUP_REMOVED lines=21> */
.L_x_7433:
[----:B------:R-:W-:-:S04]  /*10460*/  LOP3.LUT R2, R3, 0x80000000, RZ, 0xc0, !PT ;  /* 0x8000000003027812 */ /* 0x000fc800078ec0ff */
[----:B------:R-:W-:-:S04]  /*10470*/  SHF.R.U32.HI R3, RZ, 0x18, R2 ;  /* 0x00000018ff037819 */ /* 0x000fc80000011602 */
[----:B------:R-:W-:-:S04]  /*10480*/  LOP3.LUT R0, R0, R3, RZ, 0xfc, !PT ;  /* 0x0000000300007212 */ /* 0x000fc800078efcff */
[----:B------:R-:W-:-:S07]  /*10490*/  PRMT R11, R0, 0x7610, R11 ;  /* 0x00007610000b7816 */ /* 0x000fce000000000b */
.L_x_7432:
[----:B------:R-:W-:Y:S05]  /*104a0*/  BSYNC B0 ;  /* 0x0000000000007941 */ /* 0x000fea0003800000 */
.L_x_7431:
[----:B------:R0:W-:Y:S01]  /*104b0*/  STG.E.U8 desc[UR36][R22.64], R11 ;  /* 0x0000000b16007986 */ /* 0x0001e2000c101124 */
[----:B------:R-:W-:Y:S05]  /*104c0*/  BRA `(.L_x_7408) ;  /* 0x0000000000c07947 */ /* 0x000fea0003800000 */
.L_x_7425:
        /* <DEDUP_REMOVED lines=11> */
[----:B--2---:R-:W-:-:S04]  /*10580*/  SHF.R.U32.HI R2, RZ, 0x17, R4 ;  /* 0x00000017ff027819 */ /* 0x004fc80000011604 */
        /* <DEDUP_REMOVED lines=14> */
.L_x_7407:
        /* <DEDUP_REMOVED lines=16> */
.L_x_7436:
[----:B------:R-:W-:Y:S05]  /*10770*/  BRA `(.L_x_7408) ;  /* 0x0000000000147947 */ /* 0x000fea0003800000 */
.L_x_7435:
[----:B-1-345:R-:W0:Y:S02]  /*10780*/  F2I.U64.F64.TRUNC R16, R16 ;  /* 0x0000001000107311 */ /* 0x03ae24000030d800 */
[----:B0-----:R0:W-:Y:S01]  /*10790*/  STG.E.64 desc[UR36][R22.64], R16 ;  /* 0x0000001016007986 */ /* 0x0011e2000c101b24 */
[----:B------:R-:W-:Y:S05]  /*107a0*/  BRA `(.L_x_7408) ;  /* 0x0000000000087947 */ /* 0x000fea0003800000 */
.L_x_7434:
[----:B-1-345:R-:W0:Y:S02]  /*107b0*/  F2I.U32.F64.TRUNC R17, R16 ;  /* 0x0000001000117311 */ /* 0x03ae24000030d000 */
[----:B0-----:R0:W-:Y:S02]  /*107c0*/  STG.E desc[UR36][R22.64], R17 ;  /* 0x0000001116007986 */ /* 0x0011e4000c101924 */
.L_x_7408:
[----:B------:R-:W-:-:S07]  /*107d0*/  VIADD R25, R25, 0x80 ;  /* 0x0000008019197836 */ /* 0x000fce0000000000 */
.L_x_7300:
[----:B------:R-:W-:Y:S05]  /*107e0*/  BSYNC B6 ;  /* 0x0000000000067941 */ /* 0x000fea0003800000 */
.L_x_7299:
[----:B------:R-:W-:Y:S02]  /*107f0*/  ULDC UR4, c[0x0][0x210] ;  /* 0x0000840000047ab9 */ /* 0x000fe40000000800 */
[----:B------:R-:W-:-:S13]  /*10800*/  ISETP.GE.AND P0, PT, R25, UR4, PT ;  /* 0x0000000419007c0c */ /* 0x000fda000bf06270 */
[----:B------:R-:W-:Y:S05]  /*10810*/  @P0 EXIT ;  /* 0x000000000000094d */ /* 0x000fea0003800000 */
        /* <DEDUP_REMOVED lines=379> */
.L_x_7437:
        /* <DEDUP_REMOVED lines=21> */
.L_x_7441:
[----:B------:R-:W2:Y:S02]  /*12120*/  LDG.E.U8 R2, desc[UR36][R2.64] ;  /* 0x0000002402027981 */ /* 0x000ea4000c1e1100 */
[----:B--2---:R0:W1:Y:S01]  /*12130*/  I2F.F64.U16 R16, R2 ;  /* 0x0000000200107312 */ /* 0x0040620000101800 */
[----:B------:R-:W-:Y:S05]  /*12140*/  BRA `(.L_x_7443) ;  /* 0x0000000c00707947 */ /* 0x000fea0003800000 */
.L_x_7440:
        /* <DEDUP_REMOVED lines=9> */
.L_x_7445:
[----:B------:R-:W2:Y:S02]  /*121e0*/  LDG.E R2, desc[UR36][R2.64] ;  /* 0x0000002402027981 */ /* 0x000ea4000c1e1900 */
[----:B--2---:R0:W1:Y:S01]  /*121f0*/  I2F.F64 R16, R2 ;  /* 0x0000000200107312 */ /* 0x0040620000201c00 */
[----:B------:R-:W-:Y:S05]  /*12200*/  BRA `(.L_x_7443) ;  /* 0x0000000c00407947 */ /* 0x000fea0003800000 */
.L_x_7444:
[----:B------:R-:W2:Y:S02]  /*12210*/  LDG.E.U16 R2, desc[UR36][R2.64] ;  /* 0x0000002402027981 */ /* 0x000ea4000c1e1500 */
[----:B--2---:R0:W1:Y:S01]  /*12220*/  I2F.F64.S16 R16, R2 ;  /* 0x0000000200107312 */ /* 0x0040620000101c00 */
[----:B------:R-:W-:Y:S05]  /*12230*/  BRA `(.L_x_7443) ;  /* 0x0000000c00347947 */ /* 0x000fea0003800000 */
.L_x_7439:
        /* <DEDUP_REMOVED lines=10> */
.L_x_7447:
[----:B------:R-:W2:Y:S02]  /*122e0*/  LDG.E.U16 R0, desc[UR36][R2.64] ;  /* 0x0000002402007981 */ /* 0x000ea4000c1e1500 */
[----:B--2---:R-:W-:-:S05]  /*122f0*/  HADD2.F32 R0, -RZ, R0.H0_H0 ;  /* 0x20000000ff007230 */ /* 0x004fca0000004100 */
[----:B------:R-:W-:-:S04]  /*12300*/  FMUL.FTZ R0, R0, 1 ;  /* 0x3f80000000007820 */ /* 0x000fc80000410000 */
[----:B------:R0:W1:Y:S01]  /*12310*/  F2F.F64.F32 R16, R0 ;  /* 0x0000000000107310 */ /* 0x0000620000201800 */
[----:B------:R-:W-:Y:S05]  /*12320*/  BRA `(.L_x_7443) ;  /* 0x0000000800f87947 */ /* 0x000fea0003800000 */
.L_x_7446:
        /* <DEDUP_REMOVED lines=10> */
.L_x_7449:
[----:B------:R-:W2:Y:S02]  /*123d0*/  LDG.E.U16 R2, desc[UR36][R2.64] ;  /* 0x0000002402027981 */ /* 0x000ea4000c1e1500 */
[----:B--2---:R-:W-:-:S05]  /*123e0*/  HADD2.F32 R0, -RZ, R2.H0_H0 ;  /* 0x20000002ff007230 */ /* 0x004fca0000004100 */
[----:B------:R-:W-:-:S04]  /*123f0*/  FMUL.FTZ R0, R0, 1 ;  /* 0x3f80000000007820 */ /* 0x000fc80000410000 */
[----:B------:R0:W1:Y:S01]  /*12400*/  F2F.F64.F32 R16, R0 ;  /* 0x0000000000107310 */ /* 0x0000620000201800 */
[----:B------:R-:W-:Y:S05]  /*12410*/  BRA `(.L_x_7443) ;  /* 0x0000000800bc7947 */ /* 0x000fea0003800000 */
.L_x_7448:
[----:B------:R0:W5:Y:S01]  /*12420*/  LDG.E.64 R16, desc[UR36][R2.64] ;  /* 0x0000002402107981 */ /* 0x000162000c1e1b00 */
[----:B------:R-:W-:Y:S05]  /*12430*/  BRA `(.L_x_7443) ;  /* 0x0000000800b47947 */ /* 0x000fea0003800000 */
.L_x_7438:
        /* <DEDUP_REMOVED lines=13> */
.L_x_7452:
[----:B------:R0:W5:Y:S01]  /*12510*/  LDG.E.64 R16, desc[UR36][R2.64] ;  /* 0x0000002402107981 */ /* 0x000162000c1e1b00 */
[----:B------:R-:W-:Y:S05]  /*12520*/  BRA `(.L_x_7443) ;  /* 0x0000000800787947 */ /* 0x000fea0003800000 */
.L_x_7451:
        /* <DEDUP_REMOVED lines=28> */
.L_x_7454:
        /* <DEDUP_REMOVED lines=15> */
.L_x_7453:
[----:B------:R-:W2:Y:S02]  /*127e0*/  LDG.E.U16 R0, desc[UR36][R2.64] ;  /* 0x0000002402007981 */ /* 0x000ea4000c1e1500 */
[----:B--2---:R-:W-:-:S04]  /*127f0*/  IMAD.U32 R0, R0, 0x10000, RZ ;  /* 0x0001000000007824 */ /* 0x004fc800078e00ff */
[----:B------:R-:W-:-:S04]  /*12800*/  FMUL.FTZ R0, R0, 1 ;  /* 0x3f80000000007820 */ /* 0x000fc80000410000 */
[----:B------:R0:W1:Y:S01]  /*12810*/  F2F.F64.F32 R16, R0 ;  /* 0x0000000000107310 */ /* 0x0000620000201800 */
[----:B------:R-:W-:Y:S05]  /*12820*/  BRA `(.L_x_7443) ;  /* 0x0000000400b87947 */ /* 0x000fea0003800000 */
.L_x_7450:
        /* <DEDUP_REMOVED lines=11> */
.L_x_7457:
        /* <DEDUP_REMOVED lines=21> */
.L_x_7461:
[----:B------:R-:W-:Y:S05]  /*12a30*/  BSYNC B1 ;  /* 0x0000000000017941 */ /* 0x000fea0003800000 */
.L_x_7460:
[----:B------:R-:W-:Y:S01]  /*12a40*/  LEA R3, R0, 0x3b800000, 0x17 ;  /* 0x3b80000000037811 */ /* 0x000fe200078eb8ff */
[----:B------:R-:W-:-:S05]  /*12a50*/  IMAD.SHL.U32 R0, R2, 0x100000, RZ ;  /* 0x0010000002007824 */ /* 0x000fca00078e00ff */
[----:B------:R-:W-:-:S07]  /*12a60*/  LOP3.LUT R0, R3, R0, R4, 0xfe, !PT ;  /* 0x0000000003007212 */ /* 0x000fce00078efe04 */
.L_x_7459:
[----:B------:R-:W-:Y:S05]  /*12a70*/  BSYNC B0 ;  /* 0x0000000000007941 */ /* 0x000fea0003800000 */
.L_x_7458:
[----:B------:R-:W-:-:S04]  /*12a80*/  FMUL.FTZ R0, R0, 1 ;  /* 0x3f80000000007820 */ /* 0x000fc80000410000 */
[----:B------:R2:W3:Y:S01]  /*12a90*/  F2F.F64.F32 R16, R0 ;  /* 0x0000000000107310 */ /* 0x0004e20000201800 */
[----:B------:R-:W-:Y:S05]  /*12aa0*/  BRA `(.L_x_7443) ;  /* 0x0000000400187947 */ /* 0x000fea0003800000 */
.L_x_7456:
        /* <DEDUP_REMOVED lines=21> */
.L_x_7465:
[----:B------:R-:W-:Y:S05]  /*12c00*/  BSYNC B1 ;  /* 0x0000000000017941 */ /* 0x000fea0003800000 */
.L_x_7464:
[----:B------:R-:W-:Y:S01]  /*12c10*/  LEA R3, R0, 0x37800000, 0x17 ;  /* 0x3780000000037811 */ /* 0x000fe200078eb8ff */
[----:B------:R-:W-:-:S05]  /*12c20*/  IMAD.SHL.U32 R0, R2, 0x200000, RZ ;  /* 0x0020000002007824 */ /* 0x000fca00078e00ff */
[----:B------:R-:W-:-:S07]  /*12c30*/  LOP3.LUT R0, R3, R0, R4, 0xfe, !PT ;  /* 0x0000000003007212 */ /* 0x000fce00078efe04 */
.L_x_7463:
[----:B------:R-:W-:Y:S05]  /*12c40*/  BSYNC B0 ;  /* 0x0000000000007941 */ /* 0x000fea0003800000 */
.L_x_7462:
[----:B------:R-:W-:-:S04]  /*12c50*/  FMUL.FTZ R0, R0, 1 ;  /* 0x3f80000000007820 */ /* 0x000fc80000410000 */
[----:B------:R4:W0:Y:S01]  /*12c60*/  F2F.F64.F32 R16, R0 ;  /* 0x0000000000107310 */ /* 0x0008220000201800 */
[----:B------:R-:W-:Y:S05]  /*12c70*/  BRA `(.L_x_7443) ;  /* 0x0000000000a47947 */ /* 0x000fea0003800000 */
.L_x_7455:
        /* <DEDUP_REMOVED lines=14> */
.L_x_7469:
[----:B------:R-:W-:Y:S05]  /*12d60*/  BSYNC B0 ;  /* 0x0000000000007941 */ /* 0x000fea0003800000 */
.L_x_7468:
[----:B------:R-:W-:-:S04]  /*12d70*/  FMUL.FTZ R0, R0, 1 ;  /* 0x3f80000000007820 */ /* 0x000fc80000410000 */
[----:B------:R0:W1:Y:S01]  /*12d80*/  F2F.F64.F32 R16, R0 ;  /* 0x0000000000107310 */ /* 0x0000620000201800 */
[----:B------:R-:W-:Y:S05]  /*12d90*/  BRA `(.L_x_7443) ;  /* 0x00000000005c7947 */ /* 0x000fea0003800000 */
.L_x_7442:
        /* <DEDUP_REMOVED lines=16> */
.L_x_7470:
[----:B------:R-:W-:Y:S01]  /*12ea0*/  CS2R R16, SRZ ;  /* 0x0000000000107805 */ /* 0x000fe2000001ff00 */
[----:B------:R-:W-:Y:S06]  /*12eb0*/  BRA `(.L_x_7443) ;  /* 0x0000000000147947 */ /* 0x000fec0003800000 */
.L_x_7467:
[----:B------:R-:W2:Y:S02]  /*12ec0*/  LDG.E.64 R16, desc[UR36][R2.64] ;  /* 0x0000002402107981 */ /* 0x000ea4000c1e1b00 */
[----:B--2---:R-:W0:Y:S01]  /*12ed0*/  I2F.F64.U64 R16, R16 ;  /* 0x0000001000107312 */ /* 0x004e220000301800 */
[----:B------:R-:W-:Y:S05]  /*12ee0*/  BRA `(.L_x_7443) ;  /* 0x0000000000087947 */ /* 0x000fea0003800000 */
.L_x_7466:
[----:B------:R-:W2:Y:S02]  /*12ef0*/  LDG.E R2, desc[UR36][R2.64] ;  /* 0x0000002402027981 */ /* 0x000ea4000c1e1900 */
[----:B--2---:R0:W1:Y:S02]  /*12f00*/  I2F.F64.U32 R16, R2 ;  /* 0x0000000200107312 */ /* 0x0040640000201800 */
.L_x_7443:
        /* <DEDUP_REMOVED lines=19> */
.L_x_7474:
[----:B------:R-:W2:Y:S02]  /*13040*/  LDG.E.U8 R2, desc[UR36][R2.64] ;  /* 0x0000002402027981 */ /* 0x000ea4000c1e1100 */
[----:B--2---:R-:W-:-:S04]  /*13050*/  ISETP.NE.AND P0, PT, R2, RZ, PT ;  /* 0x000000ff0200720c */ /* 0x004fc80003f05270 */
[----:B------:R-:W-:Y:S01]  /*13060*/  P2R R19, PR, RZ, 0x1 ;  /* 0x00000001ff137803 */ /* 0x000fe20000000000 */
[----:B------:R-:W-:Y:S08]  /*13070*/  BRA `(.L_x_7476) ;  /* 0x0000000c00c47947 */ /* 0x000ff00003800000 */
.L_x_7473:
        /* <DEDUP_REMOVED lines=11> */
.L_x_7478:
[----:B------:R-:W2:Y:S02]  /*13130*/  LDG.E R2, desc[UR36][R2.64] ;  /* 0x0000002402027981 */ /* 0x000ea4000c1e1900 */
[----:B--2---:R-:W-:-:S04]  /*13140*/  ISETP.NE.AND P0, PT, R2, RZ, PT ;  /* 0x000000ff0200720c */ /* 0x004fc80003f05270 */
[----:B------:R-:W-:Y:S01]  /*13150*/  P2R R19, PR, RZ, 0x1 ;  /* 0x00000001ff137803 */ /* 0x000fe20000000000 */
[----:B------:R-:W-:Y:S08]  /*13160*/  BRA `(.L_x_7476) ;  /* 0x0000000c00887947 */ /* 0x000ff00003800000 */
.L_x_7477:
[----:B------:R-:W2:Y:S02]  /*13170*/  LDG.E.U16 R2, desc[UR36][R2.64] ;  /* 0x0000002402027981 */ /* 0x000ea4000c1e1500 */
[----:B--2---:R-:W-:-:S04]  /*13180*/  ISETP.NE.AND P0, PT, R2, RZ, PT ;  /* 0x000000ff0200720c */ /* 0x004fc80003f05270 */
[----:B------:R-:W-:Y:S01]  /*13190*/  P2R R19, PR, RZ, 0x1 ;  /* 0x00000001ff137803 */ /* 0x000fe20000000000 */
[----:B------:R-:W-:Y:S08]  /*131a0*/  BRA `(.L_x_7476) ;  /* 0x0000000c00787947 */ /* 0x000ff00003800000 */
.L_x_7472:
        /* <DEDUP_REMOVED lines=10> */
.L_x_7480:
[----:B------:R-:W2:Y:S02]  /*13250*/  LDG.E.U16 R0, desc[UR36][R2.64] ;  /* 0x0000002402007981 */ /* 0x000ea4000c1e1500 */
[----:B--2---:R-:W-:-:S05]  /*13260*/  HADD2.F32 R0, -RZ, R0.H0_H0 ;  /* 0x20000000ff007230 */ /* 0x004fca0000004100 */
[----:B------:R-:W-:-:S04]  /*13270*/  FSETP.NEU.FTZ.AND P0, PT, R0, RZ, PT ;  /* 0x000000ff0000720b */ /* 0x000fc80003f1d000 */
[----:B------:R-:W-:Y:S01]  /*13280*/  P2R R19, PR, RZ, 0x1 ;  /* 0x00000001ff137803 */ /* 0x000fe20000000000 */
[----:B------:R-:W-:Y:S08]  /*13290*/  BRA `(.L_x_7476) ;  /* 0x0000000c003c7947 */ /* 0x000ff00003800000 */
.L_x_7479:
        /* <DEDUP_REMOVED lines=12> */
.L_x_7482:
        /* <DEDUP_REMOVED lines=11> */
.L_x_7481:
[----:B------:R-:W2:Y:S02]  /*13410*/  LDG.E.64 R2, desc[UR36][R2.64] ;  /* 0x0000002402027981 */ /* 0x000ea4000c1e1b00 */
[----:B--2---:R-:W-:-:S06]  /*13420*/  DSETP.NEU.AND P0, PT, R2, RZ, PT ;  /* 0x000000ff0200722a */ /* 0x004fcc0003f0d000 */
[----:B------:R-:W-:Y:S01]  /*13430*/  P2R R19, PR, RZ, 0x1 ;  /* 0x00000001ff137803 */ /* 0x000fe20000000000 */
[----:B------:R-:W-:Y:S07]  /*13440*/  BRA `(.L_x_7476) ;  /* 0x0000000800d07947 */ /* 0x000fee0003800000 */
.L_x_7471:
        /* <DEDUP_REMOVED lines=12> */
.L_x_7485:
[----:B------:R-:W2:Y:S02]  /*13510*/  LDG.E.128 R4, desc[UR36][R2.64] ;  /* 0x0000002402047981 */ /* 0x000ea4000c1e1d00 */
[----:B--2---:R-:W-:-:S06]  /*13520*/  DSETP.NEU.AND P0, PT, R6, RZ, PT ;  /* 0x000000ff0600722a */ /* 0x004fcc0003f0d000 */
[----:B------:R-:W-:-:S06]  /*13530*/  DSETP.NEU.OR P0, PT, R4, RZ, P0 ;  /* 0x000000ff0400722a */ /* 0x000fcc000070d400 */
[----:B------:R-:W-:Y:S01]  /*13540*/  P2R R19, PR, RZ, 0x1 ;  /* 0x00000001ff137803 */ /* 0x000fe20000000000 */
[----:B------:R-:W-:Y:S07]  /*13550*/  BRA `(.L_x_7476) ;  /* 0x00000008008c7947 */ /* 0x000fee0003800000 */
.L_x_7484:
        /* <DEDUP_REMOVED lines=28> */
.L_x_7487:
        /* <DEDUP_REMOVED lines=15> */
.L_x_7486:
[----:B------:R-:W2:Y:S02]  /*13810*/  LDG.E.U16 R0, desc[UR36][R2.64] ;  /* 0x0000002402007981 */ /* 0x000ea4000c1e1500 */
[----:B--2---:R-:W-:-:S05]  /*13820*/  IMAD.U32 R0, R0, 0x10000, RZ ;  /* 0x0001000000007824 */ /* 0x004fca00078e00ff */
[----:B------:R-:W-:-:S04]  /*13830*/  FSETP.NEU.FTZ.AND P0, PT, R0, RZ, PT ;  /* 0x000000ff0000720b */ /* 0x000fc80003f1d000 */
[----:B------:R-:W-:Y:S01]  /*13840*/  P2R R19, PR, RZ, 0x1 ;  /* 0x00000001ff137803 */ /* 0x000fe20000000000 */
[----:B------:R-:W-:Y:S08]  /*13850*/  BRA `(.L_x_7476) ;  /* 0x0000000400cc7947 */ /* 0x000ff00003800000 */
.L_x_7483:
        /* <DEDUP_REMOVED lines=12> */
.L_x_7490:
        /* <DEDUP_REMOVED lines=21> */
.L_x_7494:
[----:B------:R-:W-:Y:S05]  /*13a70*/  BSYNC B1 ;  /* 0x0000000000017941 */ /* 0x000fea0003800000 */
.L_x_7493:
[----:B------:R-:W-:Y:S01]  /*13a80*/  LEA R3, R0, 0x3b800000, 0x17 ;  /* 0x3b80000000037811 */ /* 0x000fe200078eb8ff */
[----:B------:R-:W-:-:S05]  /*13a90*/  IMAD.SHL.U32 R0, R2, 0x100000, RZ ;  /* 0x0010000002007824 */ /* 0x000fca00078e00ff */
[----:B------:R-:W-:-:S07]  /*13aa0*/  LOP3.LUT R0, R3, R0, R4, 0xfe, !PT ;  /* 0x0000000003007212 */ /* 0x000fce00078efe04 */
.L_x_7492:
[----:B------:R-:W-:Y:S05]  /*13ab0*/  BSYNC B0 ;  /* 0x0000000000007941 */ /* 0x000fea0003800000 */
.L_x_7491:
[----:B------:R-:W-:-:S04]  /*13ac0*/  FSETP.NEU.FTZ.AND P0, PT, R0, RZ, PT ;  /* 0x000000ff0000720b */ /* 0x000fc80003f1d000 */
[----:B------:R-:W-:Y:S01]  /*13ad0*/  P2R R19, PR, RZ, 0x1 ;  /* 0x00000001ff137803 */ /* 0x000fe20000000000 */
[----:B------:R-:W-:Y:S08]  /*13ae0*/  BRA `(.L_x_7476) ;  /* 0x0000000400287947 */ /* 0x000ff00003800000 */
.L_x_7489:
        /* <DEDUP_REMOVED lines=21> */
.L_x_7498:
[----:B------:R-:W-:Y:S05]  /*13c40*/  BSYNC B1 ;  /* 0x0000000000017941 */ /* 0x000fea0003800000 */
.L_x_7497:
[----:B------:R-:W-:Y:S01]  /*13c50*/  LEA R3, R0, 0x37800000, 0x17 ;  /* 0x3780000000037811 */ /* 0x000fe200078eb8ff */
[----:B------:R-:W-:-:S05]  /*13c60*/  IMAD.SHL.U32 R0, R2, 0x200000, RZ ;  /* 0x0020000002007824 */ /* 0x000fca00078e00ff */
[----:B------:R-:W-:-:S07]  /*13c70*/  LOP3.LUT R0, R3, R0, R4, 0xfe, !PT ;  /* 0x0000000003007212 */ /* 0x000fce00078efe04 */
.L_x_7496:
[----:B------:R-:W-:Y:S05]  /*13c80*/  BSYNC B0 ;  /* 0x0000000000007941 */ /* 0x000fea0003800000 */
.L_x_7495:
[----:B------:R-:W-:-:S04]  /*13c90*/  FSETP.NEU.FTZ.AND P0, PT, R0, RZ, PT ;  /* 0x000000ff0000720b */ /* 0x000fc80003f1d000 */
[----:B------:R-:W-:Y:S01]  /*13ca0*/  P2R R19, PR, RZ, 0x1 ;  /* 0x00000001ff137803 */ /* 0x000fe20000000000 */
[----:B------:R-:W-:Y:S08]  /*13cb0*/  BRA `(.L_x_7476) ;  /* 0x0000000000b47947 */ /* 0x000ff00003800000 */
.L_x_7488:
        /* <DEDUP_REMOVED lines=14> */
.L_x_7502:
[----:B------:R-:W-:Y:S05]  /*13da0*/  BSYNC B0 ;  /* 0x0000000000007941 */ /* 0x000fea0003800000 */
.L_x_7501:
[----:B------:R-:W-:-:S04]  /*13db0*/  FSETP.NEU.FTZ.AND P0, PT, R0, RZ, PT ;  /* 0x000000ff0000720b */ /* 0x000fc80003f1d000 */
[----:B------:R-:W-:Y:S01]  /*13dc0*/  P2R R19, PR, RZ, 0x1 ;  /* 0x00000001ff137803 */ /* 0x000fe20000000000 */
[----:B------:R-:W-:Y:S08]  /*13dd0*/  BRA `(.L_x_7476) ;  /* 0x00000000006c7947 */ /* 0x000ff00003800000 */
.L_x_7475:
        /* <DEDUP_REMOVED lines=16> */
.L_x_7503:
[----:B------:R-:W-:-:S04]  /*13ee0*/  PLOP3.LUT P0, PT, PT, PT, PT, 0x8, 0x0 ;  /* 0x000000000000781c */ /* 0x000fc80003f0e170 */
[----:B------:R-:W-:Y:S01]  /*13ef0*/  P2R R19, PR, RZ, 0x1 ;  /* 0x00000001ff137803 */ /* 0x000fe20000000000 */
[----:B------:R-:W-:Y:S08]  /*13f00*/  BRA `(.L_x_7476) ;  /* 0x0000000000207947 */ /* 0x000ff00003800000 */
.L_x_7500:
[----:B------:R-:W2:Y:S02]  /*13f10*/  LDG.E.64 R2, desc[UR36][R2.64] ;  /* 0x0000002402027981 */ /* 0x000ea4000c1e1b00 */
[----:B--2---:R-:W-:-:S04]  /*13f20*/  ISETP.NE.U32.AND P0, PT, R2, RZ, PT ;  /* 0x000000ff0200720c */ /* 0x004fc80003f05070 */
[----:B------:R-:W-:-:S04]  /*13f30*/  ISETP.NE.AND.EX P0, PT, R3, RZ, PT, P0 ;  /* 0x000000ff0300720c */ /* 0x000fc80003f05300 */
[----:B------:R-:W-:Y:S01]  /*13f40*/  P2R R19, PR, RZ, 0x1 ;  /* 0x00000001ff137803 */ /* 0x000fe20000000000 */
[----:B------:R-:W-:Y:S08]  /*13f50*/  BRA `(.L_x_7476) ;  /* 0x00000000000c7947 */ /* 0x000ff00003800000 */
.L_x_7499:
[----:B------:R-:W2:Y:S02]  /*13f60*/  LDG.E R2, desc[UR36][R2.64] ;  /* 0x0000002402027981 */ /* 0x000ea4000c1e1900 */
[----:B--2---:R-:W-:-:S04]  /*13f70*/  ISETP.NE.AND P0, PT, R2, RZ, PT ;  /* 0x000000ff0200720c */ /* 0x004fc80003f05270 */
[----:B------:R-:W-:-:S09]  /*13f80*/  P2R R19, PR, RZ, 0x1 ;  /* 0x00000001ff137803 */ /* 0x000fd20000000000 */
.L_x_7476:
        /* <DEDUP_REMOVED lines=18> */
.L_x_7507:
[----:B------:R0:W5:Y:S01]  /*140b0*/  LDG.E.U8 R2, desc[UR36][R4.64] ;  /* 0x0000002404027981 */ /* 0x000162000c1e1100 */
[----:B------:R-:W-:Y:S01]  /*140c0*/  IMAD.MOV.U32 R3, RZ, RZ, RZ ;  /* 0x000000ffff037224 */ /* 0x000fe200078e00ff */
[----:B------:R-:W-:Y:S06]  /*140d0*/  BRA `(.L_x_7509) ;  /* 0x0000000c00487947 */ /* 0x000fec0003800000 */
.L_x_7506:
        /* <DEDUP_REMOVED lines=8> */
.L_x_7511:
[----:B------:R-:W2:Y:S02]  /*14160*/  LDG.E R2, desc[UR36][R4.64] ;  /* 0x0000002404027981 */ /* 0x000ea4000c1e1900 */
[----:B--2---:R-:W-:Y:S01]  /*14170*/  SHF.R.S32.HI R3, RZ, 0x1f, R2 ;  /* 0x0000001fff037819 */ /* 0x004fe20000011402 */
[----:B------:R-:W-:Y:S06]  /*14180*/  BRA `(.L_x_7509) ;  /* 0x0000000c001c7947 */ /* 0x000fec0003800000 */
.L_x_7510:
[----:B------:R-:W2:Y:S02]  /*14190*/  LDG.E.S16 R2, desc[UR36][R4.64] ;  /* 0x0000002404027981 */ /* 0x000ea4000c1e1700 */
[----:B--2---:R-:W-:Y:S01]  /*141a0*/  SHF.R.S32.HI R3, RZ, 0x1f, R2 ;  /* 0x0000001fff037819 */ /* 0x004fe20000011402 */
[----:B------:R-:W-:Y:S06]  /*141b0*/  BRA `(.L_x_7509) ;  /* 0x0000000c00107947 */ /* 0x000fec0003800000 */
.L_x_7505:
        /* <DEDUP_REMOVED lines=9> */
.L_x_7513:
[----:B------:R-:W2:Y:S02]  /*14250*/  LDG.E.U16 R4, desc[UR36][R4.64] ;  /* 0x0000002404047981 */ /* 0x000ea4000c1e1500 */
[----:B--2---:R-:W-:-:S06]  /*14260*/  HADD2.F32 R2, -RZ, R4.H0_H0 ;  /* 0x20000004ff027230 */ /* 0x004fcc0000004100 */
[----:B------:R-:W0:Y:S01]  /*14270*/  F2I.S64.TRUNC R2, R2 ;  /* 0x0000000200027311 */ /* 0x000e22000020d900 */
[----:B------:R-:W-:Y:S05]  /*14280*/  BRA `(.L_x_7509) ;  /* 0x0000000800dc7947 */ /* 0x000fea0003800000 */
.L_x_7512:
        /* <DEDUP_REMOVED lines=9> */
.L_x_7515:
[----:B------:R-:W2:Y:S02]  /*14320*/  LDG.E.U16 R4, desc[UR36][R4.64] ;  /* 0x0000002404047981 */ /* 0x000ea4000c1e1500 */
[----:B--2---:R-:W-:-:S06]  /*14330*/  HADD2.F32 R2, -RZ, R4.H0_H0 ;  /* 0x20000004ff027230 */ /* 0x004fcc0000004100 */
[----:B------:R-:W0:Y:S01]  /*14340*/  F2I.S64.TRUNC R2, R2 ;  /* 0x0000000200027311 */ /* 0x000e22000020d900 */
[----:B------:R-:W-:Y:S05]  /*14350*/  BRA `(.L_x_7509) ;  /* 0x0000000800a87947 */ /* 0x000fea0003800000 */
.L_x_7514:
[----:B------:R-:W2:Y:S02]  /*14360*/  LDG.E.64 R2, desc[UR36][R4.64] ;  /* 0x0000002404027981 */ /* 0x000ea4000c1e1b00 */
[----:B--2---:R-:W0:Y:S01]  /*14370*/  F2I.S64.F64.TRUNC R2, R2 ;  /* 0x0000000200027311 */ /* 0x004e22000030d900 */
[----:B------:R-:W-:Y:S05]  /*14380*/  BRA `(.L_x_7509) ;  /* 0x00000008009c7947 */ /* 0x000fea0003800000 */
.L_x_7504:
        /* <DEDUP_REMOVED lines=13> */
.L_x_7518:
[----:B------:R-:W2:Y:S02]  /*14460*/  LDG.E.64 R2, desc[UR36][R4.64] ;  /* 0x0000002404027981 */ /* 0x000ea4000c1e1b00 */
[----:B--2---:R-:W0:Y:S01]  /*14470*/  F2I.S64.F64.TRUNC R2, R2 ;  /* 0x0000000200027311 */ /* 0x004e22000030d900 */
[----:B------:R-:W-:Y:S05]  /*14480*/  BRA `(.L_x_7509) ;  /* 0x00000008005c7947 */ /* 0x000fea0003800000 */
.L_x_7517:
        /* <DEDUP_REMOVED lines=27> */
.L_x_7520:
        /* <DEDUP_REMOVED lines=14> */
.L_x_7519:
[----:B------:R-:W2:Y:S02]  /*14720*/  LDG.E.U16 R2, desc[UR36][R4.64] ;  /* 0x0000002404027981 */ /* 0x000ea4000c1e1500 */
[----:B--2---:R-:W-:-:S06]  /*14730*/  IMAD.U32 R2, R2, 0x10000, RZ ;  /* 0x0001000002027824 */ /* 0x004fcc00078e00ff */
[----:B------:R-:W0:Y:S01]  /*14740*/  F2I.S64.TRUNC R2, R2 ;  /* 0x0000000200027311 */ /* 0x000e22000020d900 */
[----:B------:R-:W-:Y:S05]  /*14750*/  BRA `(.L_x_7509) ;  /* 0x0000000400a87947 */ /* 0x000fea0003800000 */
.L_x_7516:
        /* <DEDUP_REMOVED lines=11> */
.L_x_7523:
        /* <DEDUP_REMOVED lines=21> */
.L_x_7527:
[----:B------:R-:W-:Y:S05]  /*14960*/  BSYNC B1 ;  /* 0x0000000000017941 */ /* 0x000fea0003800000 */
.L_x_7526:
[----:B------:R-:W-:Y:S01]  /*14970*/  IMAD.SHL.U32 R2, R2, 0x100000, RZ ;  /* 0x0010000002027824 */ /* 0x000fe200078e00ff */
[----:B------:R-:W-:-:S04]  /*14980*/  LEA R3, R0, 0x3b800000, 0x17 ;  /* 0x3b80000000037811 */ /* 0x000fc800078eb8ff */
[----:B------:R-:W-:-:S07]  /*14990*/  LOP3.LUT R2, R3, R2, R4, 0xfe, !PT ;  /* 0x0000000203027212 */ /* 0x000fce00078efe04 */
.L_x_7525:
[----:B------:R-:W-:Y:S05]  /*149a0*/  BSYNC B0 ;  /* 0x0000000000007941 */ /* 0x000fea0003800000 */
.L_x_7524:
[----:B------:R-:W2:Y:S01]  /*149b0*/  F2I.S64.TRUNC R2, R2 ;  /* 0x0000000200027311 */ /* 0x000ea2000020d900 */
[----:B------:R-:W-:Y:S05]  /*149c0*/  BRA `(.L_x_7509) ;  /* 0x00000004000c7947 */ /* 0x000fea0003800000 */
.L_x_7522:
        /* <DEDUP_REMOVED lines=21> */
.L_x_7531:
[----:B------:R-:W-:Y:S05]  /*14b20*/  BSYNC B1 ;  /* 0x0000000000017941 */ /* 0x000fea0003800000 */
.L_x_7530:
[----:B------:R-:W-:Y:S01]  /*14b30*/  IMAD.SHL.U32 R2, R2, 0x200000, RZ ;  /* 0x0020000002027824 */ /* 0x000fe200078e00ff */
[----:B------:R-:W-:-:S04]  /*14b40*/  LEA R3, R0, 0x37800000, 0x17 ;  /* 0x3780000000037811 */ /* 0x000fc800078eb8ff */
[----:B------:R-:W-:-:S07]  /*14b50*/  LOP3.LUT R2, R3, R2, R4, 0xfe, !PT ;  /* 0x0000000203027212 */ /* 0x000fce00078efe04 */
.L_x_7529:
[----:B------:R-:W-:Y:S05]  /*14b60*/  BSYNC B0 ;  /* 0x0000000000007941 */ /* 0x000fea0003800000 */
.L_x_7528:
[----:B------:R-:W4:Y:S01]  /*14b70*/  F2I.S64.TRUNC R2, R2 ;  /* 0x0000000200027311 */ /* 0x000f22000020d900 */
[----:B------:R-:W-:Y:S05]  /*14b80*/  BRA `(.L_x_7509) ;  /* 0x00000000009c7947 */ /* 0x000fea0003800000 */
.L_x_7521:
        /* <DEDUP_REMOVED lines=14> */
.L_x_7535:
[----:B------:R-:W-:Y:S05]  /*14c70*/  BSYNC B0 ;  /* 0x0000000000007941 */ /* 0x000fea0003800000 */
.L_x_7534:
[----:B------:R-:W0:Y:S01]  /*14c80*/  F2I.S64.TRUNC R2, R2 ;  /* 0x0000000200027311 */ /* 0x000e22000020d900 */
[----:B------:R-:W-:Y:S05]  /*14c90*/  BRA `(.L_x_7509) ;  /* 0x0000000000587947 */ /* 0x000fea0003800000 */
.L_x_7508:
        /* <DEDUP_REMOVED lines=16> */
.L_x_7536:
[----:B------:R-:W-:Y:S01]  /*14da0*/  CS2R R2, SRZ ;  /* 0x0000000000027805 */ /* 0x000fe2000001ff00 */
[----:B------:R-:W-:Y:S06]  /*14db0*/  BRA `(.L_x_7509) ;  /* 0x0000000000107947 */ /* 0x000fec0003800000 */
.L_x_7533:
[----:B------:R0:W5:Y:S01]  /*14dc0*/  LDG.E.64 R2, desc[UR36][R4.64] ;  /* 0x0000002404027981 */ /* 0x000162000c1e1b00 */
[----:B------:R-:W-:Y:S05]  /*14dd0*/  BRA `(.L_x_7509) ;  /* 0x0000000000087947 */ /* 0x000fea0003800000 */
.L_x_7532:
[----:B------:R0:W5:Y:S01]  /*14de0*/  LDG.E R2, desc[UR36][R4.64] ;  /* 0x0000002404027981 */ /* 0x000162000c1e1900 */
[----:B------:R-:W-:-:S07]  /*14df0*/  IMAD.MOV.U32 R3, RZ, RZ, RZ ;  /* 0x000000ffff037224 */ /* 0x000fce00078e00ff */
.L_x_7509:
        /* <DEDUP_REMOVED lines=10> */
.L_x_7538:
[----:B------:R-:W-:Y:S05]  /*14ea0*/  BSYNC B0 ;  /* 0x0000000000007941 */ /* 0x000fea0003800000 */
.L_x_7537:
        /* <DEDUP_REMOVED lines=12> */
.L_x_7542:
[----:B-1-3-5:R-:W2:Y:S02]  /*14f70*/  F2I.S64.F64.TRUNC R16, R16 ;  /* 0x0000001000107311 */ /* 0x02aea4000030d900 */
[----:B--2-4-:R-:W-:-:S05]  /*14f80*/  IMAD.MOV.U32 R3, RZ, RZ, R16 ;  /* 0x000000ffff037224 */ /* 0x014fca00078e0010 */
[----:B------:R-:W-:Y:S01]  /*14f90*/  STG.E.U8 desc[UR36][R22.64], R3 ;  /* 0x0000000316007986 */ /* 0x000fe2000c101124 */
[----:B------:R-:W-:Y:S05]  /*14fa0*/  EXIT ;  /* 0x000000000000794d */ /* 0x000fea0003800000 */
.L_x_7541:
        /* <DEDUP_REMOVED lines=9> */
.L_x_7545:
[----:B-1-3-5:R-:W0:Y:S02]  /*15040*/  F2I.F64.TRUNC R17, R16 ;  /* 0x0000001000117311 */ /* 0x02ae24000030d100 */
[----:B0-----:R-:W-:Y:S01]  /*15050*/  STG.E desc[UR36][R22.64], R17 ;  /* 0x0000001116007986 */ /* 0x001fe2000c101924 */
[----:B------:R-:W-:Y:S05]  /*15060*/  EXIT ;  /* 0x000000000000794d */ /* 0x000fea0003800000 */
.L_x_7544:
[----:B-1-3-5:R-:W0:Y:S02]  /*15070*/  F2I.F64.TRUNC R17, R16 ;  /* 0x0000001000117311 */ /* 0x02ae24000030d100 */
[----:B0-----:R-:W-:Y:S01]  /*15080*/  STG.E.U16 desc[UR36][R22.64], R17 ;  /* 0x0000001116007986 */ /* 0x001fe2000c101524 */
[----:B------:R-:W-:Y:S05]  /*15090*/  EXIT ;  /* 0x000000000000794d */ /* 0x000fea0003800000 */
.L_x_7540:
        /* <DEDUP_REMOVED lines=13> */
.L_x_7547:
        /* <DEDUP_REMOVED lines=8> */
.L_x_7546:
        /* <DEDUP_REMOVED lines=12> */
[----:B------:R-:W-:Y:S01]  /*152b0*/  STG.E.64 desc[UR36][R22.64], R2 ;  /* 0x0000000216007986 */ /* 0x000fe2000c101b24 */
[----:B------:R-:W-:Y:S05]  /*152c0*/  EXIT ;  /* 0x000000000000794d */ /* 0x000fea0003800000 */
.L_x_7549:
[----:B------:R-:W-:Y:S01]  /*152d0*/  UMOV UR4, 0xf0000000 ;  /* 0xf000000000047882 */ /* 0x000fe20000000000 */
[----:B------:R-:W-:Y:S01]  /*152e0*/  UMOV UR5, 0x380fffff ;  /* 0x380fffff00057882 */ /* 0x000fe20000000000 */
[----:B-1-3-5:R-:W0:Y:S01]  /*152f0*/  F2F.F32.F64 R0, R16 ;  /* 0x0000001000007310 */ /* 0x02ae220000301000 */
[----:B------:R-:W-:-:S14]  /*15300*/  DSETP.GEU.AND P0, PT, |R16|, UR4, PT ;  /* 0x0000000410007e2a */ /* 0x000fdc000bf0e200 */
[----:B0-----:R-:W-:-:S05]  /*15310*/  @!P0 FMUL R0, R0, 1.175494350822287508e-38 ;  /* 0x0080000000008820 */ /* 0x001fca0000400000 */
[----:B--2-4-:R-:W-:-:S04]  /*15320*/  F2FP.F16.F32.PACK_AB R3, RZ, R0 ;  /* 0x00000000ff03723e */ /* 0x014fc800000000ff */
[----:B------:R-:W-:-:S05]  /*15330*/  PRMT R3, R3, 0x5410, RZ ;  /* 0x0000541003037816 */ /* 0x000fca00000000ff */
[----:B------:R-:W-:Y:S01]  /*15340*/  STG.E desc[UR36][R22.64], R3 ;  /* 0x0000000316007986 */ /* 0x000fe2000c101924 */
[----:B------:R-:W-:Y:S05]  /*15350*/  EXIT ;  /* 0x000000000000794d */ /* 0x000fea0003800000 */
.L_x_7548:
[----:B-1-3-5:R-:W-:Y:S01]  /*15360*/  STG.E.64 desc[UR36][R22.64], R16 ;  /* 0x0000001016007986 */ /* 0x02afe2000c101b24 */
[----:B------:R-:W-:Y:S05]  /*15370*/  EXIT ;  /* 0x000000000000794d */ /* 0x000fea0003800000 */
.L_x_7539:
        /* <DEDUP_REMOVED lines=9> */
[----:B--2-4-:R-:W-:-:S05]  /*15410*/  SEL R3, RZ, 0x1, !P0 ;  /* 0x00000001ff037807 */ /* 0x014fca0004000000 */
[----:B------:R-:W-:Y:S01]  /*15420*/  STG.E.U8 desc[UR36][R22.64], R3 ;  /* 0x0000000316007986 */ /* 0x000fe2000c101124 */
[----:B------:R-:W-:Y:S05]  /*15430*/  EXIT ;  /* 0x000000000000794d */ /* 0x000fea0003800000 */
.L_x_7552:
[----:B------:R-:W-:-:S05]  /*15440*/  CS2R R18, SRZ ;  /* 0x0000000000127805 */ /* 0x000fca000001ff00 */
[----:B-1-3-5:R-:W-:Y:S01]  /*15450*/  STG.E.128 desc[UR36][R22.64], R16 ;  /* 0x0000001016007986 */ /* 0x02afe2000c101d24 */
[----:B------:R-:W-:Y:S05]  /*15460*/  EXIT ;  /* 0x000000000000794d */ /* 0x000fea0003800000 */
.L_x_7551:
        /* <DEDUP_REMOVED lines=25> */
.L_x_7556:
[----:B------:R-:W-:Y:S05]  /*15600*/  BSYNC B0 ;  /* 0x0000000000007941 */ /* 0x000fea0003800000 */
.L_x_7555:
[----:B------:R-:W-:-:S05]  /*15610*/  LOP3.LUT R3, R0, R3, RZ, 0xfc, !PT ;  /* 0x0000000300037212 */ /* 0x000fca00078efcff */
[----:B------:R-:W-:Y:S01]  /*15620*/  STG.E.U8 desc[UR36][R22.64], R3 ;  /* 0x0000000316007986 */ /* 0x000fe2000c101124 */
[----:B------:R-:W-:Y:S05]  /*15630*/  EXIT ;  /* 0x000000000000794d */ /* 0x000fea0003800000 */
.L_x_7554:
        /* <DEDUP_REMOVED lines=17> */
.L_x_7558:
[----:B------:R-:W-:Y:S01]  /*15750*/  IMAD.MOV.U32 R0, RZ, RZ, 0x7f ;  /* 0x0000007fff007424 */ /* 0x000fe200078e00ff */
[----:B------:R-:W-:-:S04]  /*15760*/  ISETP.GT.U32.AND P0, PT, R2, 0x7f800000, PT ;  /* 0x7f8000000200780c */ /* 0x000fc80003f04070 */
[----:B------:R-:W-:-:S09]  /*15770*/  SEL R0, R0, 0x7c, P0 ;  /* 0x0000007c00007807 */ /* 0x000fd20000000000 */
.L_x_7559:
[----:B------:R-:W-:Y:S05]  /*15780*/  BSYNC B0 ;  /* 0x0000000000007941 */ /* 0x000fea0003800000 */
.L_x_7557:
[----:B------:R-:W-:-:S04]  /*15790*/  LOP3.LUT R2, R3, 0x80000000, RZ, 0xc0, !PT ;  /* 0x8000000003027812 */ /* 0x000fc800078ec0ff */
[----:B------:R-:W-:-:S04]  /*157a0*/  SHF.R.U32.HI R3, RZ, 0x18, R2 ;  /* 0x00000018ff037819 */ /* 0x000fc80000011602 */
[----:B------:R-:W-:-:S05]  /*157b0*/  LOP3.LUT R3, R0, R3, RZ, 0xfc, !PT ;  /* 0x0000000300037212 */ /* 0x000fca00078efcff */
[----:B------:R-:W-:Y:S01]  /*157c0*/  STG.E.U8 desc[UR36][R22.64], R3 ;  /* 0x0000000316007986 */ /* 0x000fe2000c101124 */
[----:B------:R-:W-:Y:S05]  /*157d0*/  EXIT ;  /* 0x000000000000794d */ /* 0x000fea0003800000 */
.L_x_7553:
        /* <DEDUP_REMOVED lines=8> */
.L_x_7550:
        /* <DEDUP_REMOVED lines=11> */
.L_x_7562:
        /* <DEDUP_REMOVED lines=21> */
.L_x_7565:
[----:B------:R-:W-:-:S04]  /*15a60*/  LOP3.LUT R2, R3, 0x80000000, RZ, 0xc0, !PT ;  /* 0x8000000003027812 */ /* 0x000fc800078ec0ff */
[----:B------:R-:W-:-:S04]  /*15a70*/  SHF.R.U32.HI R3, RZ, 0x18, R2 ;  /* 0x00000018ff037819 */ /* 0x000fc80000011602 */
[----:B------:R-:W-:-:S04]  /*15a80*/  LOP3.LUT R0, R0, R3, RZ, 0xfc, !PT ;  /* 0x0000000300007212 */ /* 0x000fc800078efcff */
[----:B------:R-:W-:-:S07]  /*15a90*/  PRMT R11, R0, 0x7610, R11 ;  /* 0x00007610000b7816 */ /* 0x000fce000000000b */
.L_x_7564:
[----:B------:R-:W-:Y:S05]  /*15aa0*/  BSYNC B0 ;  /* 0x0000000000007941 */ /* 0x000fea0003800000 */
.L_x_7563:
[----:B------:R-:W-:Y:S01]  /*15ab0*/  STG.E.U8 desc[UR36][R22.64], R11 ;  /* 0x0000000b16007986 */ /* 0x000fe2000c101124 */
[----:B------:R-:W-:Y:S05]  /*15ac0*/  EXIT ;  /* 0x000000000000794d */ /* 0x000fea0003800000 */
.L_x_7561:
        /* <DEDUP_REMOVED lines=21> */
.L_x_7568:
[----:B------:R-:W-:-:S04]  /*15c20*/  LOP3.LUT R2, R3, 0x80000000, RZ, 0xc0, !PT ;  /* 0x8000000003027812 */ /* 0x000fc800078ec0ff */
[----:B------:R-:W-:-:S04]  /*15c30*/  SHF.R.U32.HI R3, RZ, 0x18, R2 ;  /* 0x00000018ff037819 */ /* 0x000fc80000011602 */
[----:B------:R-:W-:-:S04]  /*15c40*/  LOP3.LUT R0, R0, R3, RZ, 0xfc, !PT ;  /* 0x0000000300007212 */ /* 0x000fc800078efcff */
[----:B------:R-:W-:-:S07]  /*15c50*/  PRMT R11, R0, 0x7610, R11 ;  /* 0x00007610000b7816 */ /* 0x000fce000000000b */
.L_x_7567:
[----:B------:R-:W-:Y:S05]  /*15c60*/  BSYNC B0 ;  /* 0x0000000000007941 */ /* 0x000fea0003800000 */
.L_x_7566:
[----:B------:R-:W-:Y:S01]  /*15c70*/  STG.E.U8 desc[UR36][R22.64], R11 ;  /* 0x0000000b16007986 */ /* 0x000fe2000c101124 */
[----:B------:R-:W-:Y:S05]  /*15c80*/  EXIT ;  /* 0x000000000000794d */ /* 0x000fea0003800000 */
.L_x_7560:
        /* <DEDUP_REMOVED lines=26> */
.L_x_7543:
        /* <DEDUP_REMOVED lines=16> */
.L_x_7571:
[----:B------:R-:W-:Y:S05]  /*15f30*/  EXIT ;  /* 0x000000000000794d */ /* 0x000fea0003800000 */
.L_x_7570:
[----:B-1-3-5:R-:W0:Y:S02]  /*15f40*/  F2I.U64.F64.TRUNC R16, R16 ;  /* 0x0000001000107311 */ /* 0x02ae24000030d800 */
[----:B0-----:R-:W-:Y:S01]  /*15f50*/  STG.E.64 desc[UR36][R22.64], R16 ;  /* 0x0000001016007986 */ /* 0x001fe2000c101b24 */
[----:B------:R-:W-:Y:S05]  /*15f60*/  EXIT ;  /* 0x000000000000794d */ /* 0x000fea0003800000 */
.L_x_7569:
[----:B-1-3-5:R-:W0:Y:S02]  /*15f70*/  F2I.U32.F64.TRUNC R17, R16 ;  /* 0x0000001000117311 */ /* 0x02ae24000030d000 */
[----:B0-----:R-:W-:Y:S01]  /*15f80*/  STG.E desc[UR36][R22.64], R17 ;  /* 0x0000001116007986 */ /* 0x001fe2000c101924 */
[----:B------:R-:W-:Y:S05]  /*15f90*/  EXIT ;  /* 0x000000000000794d */ /* 0x000fea0003800000 */
.L_x_7572:
        /* <DEDUP_REMOVED lines=14> */
.L_x_28036:


//--------------------- .text._ZN2at6native27unrolled_elementwise_kernelIZZZNS0_28launch_masked_scatter_kernelERKNS_10TensorBaseES4_S4_S4_ENKUlvE_clEvENKUlvE4_clEvEUldblE_St5arrayIPcLm4EELi4E23TrivialOffsetCalculatorILi3EjESB_ILi1EjENS0_6memory12LoadWithCastILi3EEENSE_13StoreWithCastILi1EEEEEviT_T0_T2_T3_T4_T5_ --------------------------
	.section	.text._ZN2at6native27unrolled_elementwise_kernelIZZZNS0_28launch_masked_scatter_kernelERKNS_10TensorBaseES4_S4_S4_ENKUlvE_clEvENKUlvE4_clEvEUldblE_St5arrayIPcLm4EELi4E23TrivialOffsetCalculatorILi3EjESB_ILi1EjENS0_6memory12LoadWithCastILi3EEENSE_13StoreWithCastILi1EEEEEviT_T0_T2_T3_T4_T5_,"ax",@progbits
	.align	128
        .global         _ZN2at6native27unrolled_elementwise_kernelIZZZNS0_28launch_masked_scatter_kernelERKNS_10TensorBaseES4_S4_S4_ENKUlvE_clEvENKUlvE4_clEvEUldblE_St5arrayIPcLm4EELi4E23TrivialOffsetCalculatorILi3EjESB_ILi1EjENS0_6memory12LoadWithCastILi3EEENSE_13StoreWithCastILi1EEEEEviT_T0_T2_T3_T4_T5_
        .type           _ZN2at6native27unrolled_elementwise_kernelIZZZNS0_28launch_masked_scatter_kernelERKNS_10TensorBaseES4_S4_S4_ENKUlvE_clEvENKUlvE4_clEvEUldblE_St5arrayIPcLm4EELi4E23TrivialOffsetCalculatorILi3EjESB_ILi1EjENS0_6memory12LoadWithCastILi3EEENSE_13StoreWithCastILi1EEEEEviT_T0_T2_T3_T4_T5_,@function
        .size           _ZN2at6native27unrolled_elementwise_kernelIZZZNS0_28launch_masked_scatter_kernelERKNS_10TensorBaseES4_S4_S4_ENKUlvE_clEvENKUlvE4_clEvEUldblE_St5arrayIPcLm4EELi4E23TrivialOffsetCalculatorILi3EjESB_ILi1EjENS0_6memory12LoadWithCastILi3EEENSE_13StoreWithCastILi1EEEEEviT_T0_T2_T3_T4_T5_,(.L_x_28037 - _ZN2at6native27unrolled_elementwise_kernelIZZZNS0_28launch_masked_scatter_kernelERKNS_10TensorBaseES4_S4_S4_ENKUlvE_clEvENKUlvE4_clEvEUldblE_St5arrayIPcLm4EELi4E23TrivialOffsetCalculatorILi3EjESB_ILi1EjENS0_6memory12LoadWithCastILi3EEENSE_13StoreWithCastILi1EEEEEviT_T0_T2_T3_T4_T5_)
        .other          _ZN2at6native27unrolled_elementwise_kernelIZZZNS0_28launch_masked_scatter_kernelERKNS_10TensorBaseES4_S4_S4_ENKUlvE_clEvENKUlvE4_clEvEUldblE_St5arrayIPcLm4EELi4E23TrivialOffsetCalculatorILi3EjESB_ILi1EjENS0_6memory12LoadWithCastILi3EEENSE_13StoreWithCastILi1EEEEEviT_T0_T2_T3_T4_T5_,@"STO_CUDA_ENTRY STV_DEFAULT"
_ZN2at6native27unrolled_elementwise_kernelIZZZNS0_28launch_masked_scatter_kernelERKNS_10TensorBaseES4_S4_S4_ENKUlvE_clEvENKUlvE4_clEvEUldblE_St5arrayIPcLm4EELi4E23TrivialOffsetCalculatorILi3EjESB_ILi1EjENS0_6memory12LoadWithCastILi3EEENSE_13StoreWithCastILi1EEEEEviT_T0_T2_T3_T4_T5_:
.text._ZN2at6native27unrolled_elementwise_kernelIZZZNS0_28launch_masked_scatter_kernelERKNS_10TensorBaseES4_S4_S4_ENKUlvE_clEvENKUlvE4_clEvEUldblE_St5arrayIPcLm4EELi4E23TrivialOffsetCalculatorILi3EjESB_ILi1EjENS0_6memory12LoadWithCastILi3EEENSE_13StoreWithCastILi1EEEEEviT_T0_T2_T3_T4_T5_:
        /* <DEDUP_REMOVED lines=12> */
[----:B------:R-:W-:-:S05]  /*00c0*/  CS2R R28, SRZ ;  /* 0x00000000001c7805 */ /* 0x000fca000001ff00 */
        /* <DEDUP_REMOVED lines=23> */
[----:B--2---:R1:W2:Y:S01]  /*0240*/  I2F.F64.S16 R28, R4 ;  /* 0x00000004001c7312 */ /* 0x0042a20000101c00 */
[----:B------:R-:W-:Y:S05]  /*0250*/  BRA `(.L_x_7580) ;  /* 0x0000000c007c7947 */ /* 0x000fea0003800000 */
.L_x_7578:
[----:B------:R-:W2:Y:S02]  /*0260*/  LDG.E.U8 R4, desc[UR36][R4.64] ;  /* 0x0000002404047981 */ /* 0x000ea4000c1e1100 */
[----:B--2---:R1:W2:Y:S01]  /*0270*/  I2F.F64.U16 R28, R4 ;  /* 0x00000004001c7312 */ /* 0x0042a20000101800 */
[----:B------:R-:W-:Y:S05]  /*0280*/  BRA `(.L_x_7580) ;  /* 0x0000000c00707947 */ /* 0x000fea0003800000 */
.L_x_7577:
[----:B------:R-:W-:-:S13]  /*0290*/  ISETP.NE.AND P0, PT, R0, 0x2, PT ;  /* 0x000000020000780c */ /* 0x000fda0003f05270 */
[----:B------:R-:W-:Y:S05]  /*02a0*/  @!P0 BRA `(.L_x_7581) ;  /* 0x0000000000288947 */ /* 0x000fea0003800000 */
[----:B------:R-:W-:-:S13]  /*02b0*/  ISETP.NE.AND P0, PT, R0, 0x3, PT ;  /* 0x000000030000780c */ /* 0x000fda0003f05270 */
[----:B------:R-:W-:Y:S05]  /*02c0*/  @!P0 BRA `(.L_x_7582) ;  /* 0x0000000000148947 */ /* 0x000fea0003800000 */
[----:B------:R-:W-:-:S13]  /*02d0*/  ISETP.NE.AND P0, PT, R0, 0x4, PT ;  /* 0x000000040000780c */ /* 0x000fda0003f05270 */
[----:B------:R-:W-:Y:S05]  /*02e0*/  @P0 BRA `(.L_x_7579) ;  /* 0x0000000800fc0947 */ /* 0x000fea0003800000 */
[----:B------:R-:W2:Y:S02]  /*02f0*/  LDG.E.64 R28, desc[UR36][R4.64] ;  /* 0x00000024041c7981 */ /* 0x000ea4000c1e1b00 */
[----:B--2---:R-:W1:Y:S01]  /*0300*/  I2F.F64.S64 R28, R28 ;  /* 0x0000001c001c7312 */ /* 0x004e620000301c00 */
[----:B------:R-:W-:Y:S05]  /*0310*/  BRA `(.L_x_7580) ;  /* 0x0000000c004c7947 */ /* 0x000fea0003800000 */
.L_x_7582:
[----:B------:R-:W2:Y:S02]  /*0320*/  LDG.E R4, desc[UR36][R4.64] ;  /* 0x0000002404047981 */ /* 0x000ea4000c1e1900 */
[----:B--2---:R2:W3:Y:S01]  /*0330*/  I2F.F64 R28, R4 ;  /* 0x00000004001c7312 */ /* 0x0044e20000201c00 */
[----:B------:R-:W-:Y:S05]  /*0340*/  BRA `(.L_x_7580) ;  /* 0x0000000c00407947 */ /* 0x000fea0003800000 */
.L_x_7581:
[----:B------:R-:W2:Y:S02]  /*0350*/  LDG.E.U16 R4, desc[UR36][R4.64] ;  /* 0x0000002404047981 */ /* 0x000ea4000c1e1500 */
[----:B--2---:R1:W2:Y:S01]  /*0360*/  I2F.F64.S16 R28, R4 ;  /* 0x00000004001c7312 */ /* 0x0042a20000101c00 */
[----:B------:R-:W-:Y:S05]  /*0370*/  BRA `(.L_x_7580) ;  /* 0x0000000c00347947 */ /* 0x000fea0003800000 */
.L_x_7576:
        /* <DEDUP_REMOVED lines=10> */
.L_x_7584:
[----:B------:R-:W2:Y:S02]  /*0420*/  LDG.E.U16 R0, desc[UR36][R4.64] ;  /* 0x0000002404007981 */ /* 0x000ea4000c1e1500 */
[----:B--2---:R-:W-:-:S05]  /*0430*/  HADD2.F32 R0, -RZ, R0.H0_H0 ;  /* 0x20000000ff007230 */ /* 0x004fca0000004100 */
[----:B------:R-:W-:-:S04]  /*0440*/  FMUL.FTZ R0, R0, 1 ;  /* 0x3f80000000007820 */ /* 0x000fc80000410000 */
[----:B------:R1:W2:Y:S01]  /*0450*/  F2F.F64.F32 R28, R0 ;  /* 0x00000000001c7310 */ /* 0x0002a20000201800 */
[----:B------:R-:W-:Y:S05]  /*0460*/  BRA `(.L_x_7580) ;  /* 0x0000000800f87947 */ /* 0x000fea0003800000 */
.L_x_7583:
        /* <DEDUP_REMOVED lines=10> */
.L_x_7586:
[----:B------:R-:W2:Y:S02]  /*0510*/  LDG.E.U16 R4, desc[UR36][R4.64] ;  /* 0x0000002404047981 */ /* 0x000ea4000c1e1500 */
[----:B--2---:R-:W-:-:S05]  /*0520*/  HADD2.F32 R0, -RZ, R4.H0_H0 ;  /* 0x20000004ff007230 */ /* 0x004fca0000004100 */
[----:B------:R-:W-:-:S04]  /*0530*/  FMUL.FTZ R0, R0, 1 ;  /* 0x3f80000000007820 */ /* 0x000fc80000410000 */
[----:B------:R1:W2:Y:S01]  /*0540*/  F2F.F64.F32 R28, R0 ;  /* 0x00000000001c7310 */ /* 0x0002a20000201800 */
[----:B------:R-:W-:Y:S05]  /*0550*/  BRA `(.L_x_7580) ;  /* 0x0000000800bc7947 */ /* 0x000fea0003800000 */
.L_x_7585:
[----:B------:R1:W5:Y:S01]  /*0560*/  LDG.E.64 R28, desc[UR36][R4.64] ;  /* 0x00000024041c7981 */ /* 0x000362000c1e1b00 */
[----:B------:R-:W-:Y:S05]  /*0570*/  BRA `(.L_x_7580) ;  /* 0x0000000800b47947 */ /* 0x000fea0003800000 */
.L_x_7575:
        /* <DEDUP_REMOVED lines=13> */
.L_x_7589:
[----:B------:R1:W5:Y:S01]  /*0650*/  LDG.E.64 R28, desc[UR36][R4.64] ;  /* 0x00000024041c7981 */ /* 0x000362000c1e1b00 */
[----:B------:R-:W-:Y:S05]  /*0660*/  BRA `(.L_x_7580) ;  /* 0x0000000800787947 */ /* 0x000fea0003800000 */
.L_x_7588:
        /* <DEDUP_REMOVED lines=28> */
.L_x_7591:
        /* <DEDUP_REMOVED lines=15> */
.L_x_7590:
[----:B------:R-:W2:Y:S02]  /*0920*/  LDG.E.U16 R0, desc[UR36][R4.64] ;  /* 0x0000002404007981 */ /* 0x000ea4000c1e1500 */
[----:B--2---:R-:W-:-:S04]  /*0930*/  IMAD.U32 R0, R0, 0x10000, RZ ;  /* 0x0001000000007824 */ /* 0x004fc800078e00ff */
[----:B------:R-:W-:-:S04]  /*0940*/  FMUL.FTZ R0, R0, 1 ;  /* 0x3f80000000007820 */ /* 0x000fc80000410000 */
[----:B------:R1:W2:Y:S01]  /*0950*/  F2F.F64.F32 R28, R0 ;  /* 0x00000000001c7310 */ /* 0x0002a20000201800 */
[----:B------:R-:W-:Y:S05]  /*0960*/  BRA `(.L_x_7580) ;  /* 0x0000000400b87947 */ /* 0x000fea0003800000 */
.L_x_7587:
        /* <DEDUP_REMOVED lines=9> */
[----:B--2---:R1:W2:Y:S01]  /*0a00*/  I2F.F64.U16 R28, R4 ;  /* 0x00000004001c7312 */ /* 0x0042a20000101800 */
[----:B------:R-:W-:Y:S05]  /*0a10*/  BRA `(.L_x_7580) ;  /* 0x00000004008c7947 */ /* 0x000fea0003800000 */
.L_x_7594:
        /* <DEDUP_REMOVED lines=21> */
.L_x_7598:
[----:B------:R-:W-:Y:S05]  /*0b70*/  BSYNC B1 ;  /* 0x0000000000017941 */ /* 0x000fea0003800000 */
.L_x_7597:
[----:B------:R-:W-:Y:S01]  /*0b80*/  LEA R5, R0, 0x3b800000, 0x17 ;  /* 0x3b80000000057811 */ /* 0x000fe200078eb8ff */
[----:B------:R-:W-:-:S05]  /*0b90*/  IMAD.SHL.U32 R0, R3, 0x100000, RZ ;  /* 0x0010000003007824 */ /* 0x000fca00078e00ff */
[----:B------:R-:W-:-:S07]  /*0ba0*/  LOP3.LUT R0, R5, R0, R6, 0xfe, !PT ;  /* 0x0000000005007212 */ /* 0x000fce00078efe06 */
.L_x_7596:
[----:B------:R-:W-:Y:S05]  /*0bb0*/  BSYNC B0 ;  /* 0x0000000000007941 */ /* 0x000fea0003800000 */
.L_x_7595:
[----:B------:R-:W-:-:S04]  /*0bc0*/  FMUL.FTZ R0, R0, 1 ;  /* 0x3f80000000007820 */ /* 0x000fc80000410000 */
[----:B------:R1:W2:Y:S01]  /*0bd0*/  F2F.F64.F32 R28, R0 ;  /* 0x00000000001c7310 */ /* 0x0002a20000201800 */
[----:B------:R-:W-:Y:S05]  /*0be0*/  BRA `(.L_x_7580) ;  /* 0x0000000400187947 */ /* 0x000fea0003800000 */
.L_x_7593:
        /* <DEDUP_REMOVED lines=21> */
.L_x_7602:
[----:B------:R-:W-:Y:S05]  /*0d40*/  BSYNC B1 ;  /* 0x0000000000017941 */ /* 0x000fea0003800000 */
.L_x_7601:
[----:B------:R-:W-:Y:S01]  /*0d50*/  LEA R5, R0, 0x37800000, 0x17 ;  /* 0x3780000000057811 */ /* 0x000fe200078eb8ff */
[----:B------:R-:W-:-:S05]  /*0d60*/  IMAD.SHL.U32 R0, R3, 0x200000, RZ ;  /* 0x0020000003007824 */ /* 0x000fca00078e00ff */
[----:B------:R-:W-:-:S07]  /*0d70*/  LOP3.LUT R0, R5, R0, R6, 0xfe, !PT ;  /* 0x0000000005007212 */ /* 0x000fce00078efe06 */
.L_x_7600:
[----:B------:R-:W-:Y:S05]  /*0d80*/  BSYNC B0 ;  /* 0x0000000000007941 */ /* 0x000fea0003800000 */
.L_x_7599:
[----:B------:R-:W-:-:S04]  /*0d90*/  FMUL.FTZ R0, R0, 1 ;  /* 0x3f80000000007820 */ /* 0x000fc80000410000 */
[----:B------:R1:W2:Y:S01]  /*0da0*/  F2F.F64.F32 R28, R0 ;  /* 0x00000000001c7310 */ /* 0x0002a20000201800 */
[----:B------:R-:W-:Y:S05]  /*0db0*/  BRA `(.L_x_7580) ;  /* 0x0000000000a47947 */ /* 0x000fea0003800000 */
.L_x_7592:
        /* <DEDUP_REMOVED lines=14> */
.L_x_7606:
[----:B------:R-:W-:Y:S05]  /*0ea0*/  BSYNC B0 ;  /* 0x0000000000007941 */ /* 0x000fea0003800000 */
.L_x_7605:
[----:B------:R-:W-:-:S04]  /*0eb0*/  FMUL.FTZ R0, R0, 1 ;  /* 0x3f80000000007820 */ /* 0x000fc80000410000 */
[----:B------:R1:W2:Y:S01]  /*0ec0*/  F2F.F64.F32 R28, R0 ;  /* 0x00000000001c7310 */ /* 0x0002a20000201800 */
[----:B------:R-:W-:Y:S05]  /*0ed0*/  BRA `(.L_x_7580) ;  /* 0x00000000005c7947 */ /* 0x000fea0003800000 */
.L_x_7579:
        /* <DEDUP_REMOVED lines=16> */
.L_x_7607:
[----:B------:R-:W-:Y:S01]  /*0fe0*/  CS2R R28, SRZ ;  /* 0x00000000001c7805 */ /* 0x000fe2000001ff00 */
[----:B------:R-:W-:Y:S06]  /*0ff0*/  BRA `(.L_x_7580) ;  /* 0x0000000000147947 */ /* 0x000fec0003800000 */
.L_x_7604:
[----:B------:R-:W2:Y:S02]  /*1000*/  LDG.E.64 R28, desc[UR36][R4.64] ;  /* 0x00000024041c7981 */ /* 0x000ea4000c1e1b00 */
[----:B--2---:R-:W1:Y:S01]  /*1010*/  I2F.F64.U64 R28, R28 ;  /* 0x0000001c001c7312 */ /* 0x004e620000301800 */
[----:B------:R-:W-:Y:S05]  /*1020*/  BRA `(.L_x_7580) ;  /* 0x0000000000087947 */ /* 0x000fea0003800000 */
.L_x_7603:
[----:B------:R-:W2:Y:S02]  /*1030*/  LDG.E R4, desc[UR36][R4.64] ;  /* 0x0000002404047981 */ /* 0x000ea4000c1e1900 */
[----:B--2---:R1:W2:Y:S02]  /*1040*/  I2F.F64.U32 R28, R4 ;  /* 0x00000004001c7312 */ /* 0x0042a40000201800 */
.L_x_7580:
        /* <DEDUP_REMOVED lines=20> */
.L_x_7611:
[----:B------:R-:W2:Y:S02]  /*1190*/  LDG.E.U8 R4, desc[UR36][R4.64] ;  /* 0x0000002404047981 */ /* 0x000ea4000c1e1100 */
[----:B--2---:R-:W-:-:S04]  /*11a0*/  ISETP.NE.AND P0, PT, R4, RZ, PT ;  /* 0x000000ff0400720c */ /* 0x004fc80003f05270 */
[----:B------:R-:W-:Y:S01]  /*11b0*/  P2R R22, PR, RZ, 0x1 ;  /* 0x00000001ff167803 */ /* 0x000fe20000000000 */
[----:B------:R-:W-:Y:S08]  /*11c0*/  BRA `(.L_x_7613) ;  /* 0x0000000c00c47947 */ /* 0x000ff00003800000 */
.L_x_7610:
        /* <DEDUP_REMOVED lines=11> */
.L_x_7615:
[----:B------:R-:W2:Y:S02]  /*1280*/  LDG.E R4, desc[UR36][R4.64] ;  /* 0x0000002404047981 */ /* 0x000ea4000c1e1900 */
[----:B--2---:R-:W-:-:S04]  /*1290*/  ISETP.NE.AND P0, PT, R4, RZ, PT ;  /* 0x000000ff0400720c */ /* 0x004fc80003f05270 */
[----:B------:R-:W-:Y:S01]  /*12a0*/  P2R R22, PR, RZ, 0x1 ;  /* 0x00000001ff167803 */ /* 0x000fe20000000000 */
[----:B------:R-:W-:Y:S08]  /*12b0*/  BRA `(.L_x_7613) ;  /* 0x0000000c00887947 */ /* 0x000ff00003800000 */
.L_x_7614:
[----:B------:R-:W2:Y:S02]  /*12c0*/  LDG.E.U16 R4, desc[UR36][R4.64] ;  /* 0x0000002404047981 */ /* 0x000ea4000c1e1500 */
[----:B--2---:R-:W-:-:S04]  /*12d0*/  ISETP.NE.AND P0, PT, R4, RZ, PT ;  /* 0x000000ff0400720c */ /* 0x004fc80003f05270 */
[----:B------:R-:W-:Y:S01]  /*12e0*/  P2R R22, PR, RZ, 0x1 ;  /* 0x00000001ff167803 */ /* 0x000fe20000000000 */
[----:B------:R-:W-:Y:S08]  /*12f0*/  BRA `(.L_x_7613) ;  /* 0x0000000c00787947 */ /* 0x000ff00003800000 */
.L_x_7609:
        /* <DEDUP_REMOVED lines=10> */
.L_x_7617:
[----:B------:R-:W2:Y:S02]  /*13a0*/  LDG.E.U16 R0, desc[UR36][R4.64] ;  /* 0x0000002404007981 */ /* 0x000ea4000c1e1500 */
[----:B--2---:R-:W-:-:S05]  /*13b0*/  HADD2.F32 R0, -RZ, R0.H0_H0 ;  /* 0x20000000ff007230 */ /* 0x004fca0000004100 */
[----:B------:R-:W-:-:S04]  /*13c0*/  FSETP.NEU.FTZ.AND P0, PT, R0, RZ, PT ;  /* 0x000000ff0000720b */ /* 0x000fc80003f1d000 */
[----:B------:R-:W-:Y:S01]  /*13d0*/  P2R R22, PR, RZ, 0x1 ;  /* 0x00000001ff167803 */ /* 0x000fe20000000000 */
[----:B------:R-:W-:Y:S08]  /*13e0*/  BRA `(.L_x_7613) ;  /* 0x0000000c003c7947 */ /* 0x000ff00003800000 */
.L_x_7616:
        /* <DEDUP_REMOVED lines=12> */
.L_x_7619:
        /* <DEDUP_REMOVED lines=11> */
.L_x_7618:
[----:B------:R-:W2:Y:S02]  /*1560*/  LDG.E.64 R4, desc[UR36][R4.64] ;  /* 0x0000002404047981 */ /* 0x000ea4000c1e1b00 */
[----:B--2---:R-:W-:-:S06]  /*1570*/  DSETP.NEU.AND P0, PT, R4, RZ, PT ;  /* 0x000000ff0400722a */ /* 0x004fcc0003f0d000 */
[----:B------:R-:W-:Y:S01]  /*1580*/  P2R R22, PR, RZ, 0x1 ;  /* 0x00000001ff167803 */ /* 0x000fe20000000000 */
[----:B------:R-:W-:Y:S07]  /*1590*/  BRA `(.L_x_7613) ;  /* 0x0000000800d07947 */ /* 0x000fee0003800000 */
.L_x_7608:
        /* <DEDUP_REMOVED lines=12> */
.L_x_7622:
[----:B------:R-:W2:Y:S02]  /*1660*/  LDG.E.128 R4, desc[UR36][R4.64] ;  /* 0x0000002404047981 */ /* 0x000ea4000c1e1d00 */
[----:B--2---:R-:W-:-:S06]  /*1670*/  DSETP.NEU.AND P0, PT, R6, RZ, PT ;  /* 0x000000ff0600722a */ /* 0x004fcc0003f0d000 */
[----:B------:R-:W-:-:S06]  /*1680*/  DSETP.NEU.OR P0, PT, R4, RZ, P0 ;  /* 0x000000ff0400722a */ /* 0x000fcc000070d400 */
[----:B------:R-:W-:Y:S01]  /*1690*/  P2R R22, PR, RZ, 0x1 ;  /* 0x00000001ff167803 */ /* 0x000fe20000000000 */
[----:B------:R-:W-:Y:S07]  /*16a0*/  BRA `(.L_x_7613) ;  /* 0x00000008008c7947 */ /* 0x000fee0003800000 */
.L_x_7621:
        /* <DEDUP_REMOVED lines=28> */
.L_x_7624:
        /* <DEDUP_REMOVED lines=15> */
.L_x_7623:
[----:B------:R-:W2:Y:S02]  /*1960*/  LDG.E.U16 R0, desc[UR36][R4.64] ;  /* 0x0000002404007981 */ /* 0x000ea4000c1e1500 */
[----:B--2---:R-:W-:-:S05]  /*1970*/  IMAD.U32 R0, R0, 0x10000, RZ ;  /* 0x0001000000007824 */ /* 0x004fca00078e00ff */
[----:B------:R-:W-:-:S04]  /*1980*/  FSETP.NEU.FTZ.AND P0, PT, R0, RZ, PT ;  /* 0x000000ff0000720b */ /* 0x000fc80003f1d000 */
[----:B------:R-:W-:Y:S01]  /*1990*/  P2R R22, PR, RZ, 0x1 ;  /* 0x00000001ff167803 */ /* 0x000fe20000000000 */
[----:B------:R-:W-:Y:S08]  /*19a0*/  BRA `(.L_x_7613) ;  /* 0x0000000400cc7947 */ /* 0x000ff00003800000 */
.L_x_7620:
        /* <DEDUP_REMOVED lines=12> */
.L_x_7627:
        /* <DEDUP_REMOVED lines=21> */
.L_x_7631:
[----:B------:R-:W-:Y:S05]  /*1bc0*/  BSYNC B1 ;  /* 0x0000000000017941 */ /* 0x000fea0003800000 */
.L_x_7630:
[----:B------:R-:W-:Y:S01]  /*1bd0*/  LEA R5, R0, 0x3b800000, 0x17 ;  /* 0x3b80000000057811 */ /* 0x000fe200078eb8ff */
[----:B------:R-:W-:-:S05]  /*1be0*/  IMAD.SHL.U32 R0, R3, 0x100000, RZ ;  /* 0x0010000003007824 */ /* 0x000fca00078e00ff */
[----:B------:R-:W-:-:S07]  /*1bf0*/  LOP3.LUT R0, R5, R0, R6, 0xfe, !PT ;  /* 0x0000000005007212 */ /* 0x000fce00078efe06 */
.L_x_7629:
[----:B------:R-:W-:Y:S05]  /*1c00*/  BSYNC B0 ;  /* 0x0000000000007941 */ /* 0x000fea0003800000 */
.L_x_7628:
[----:B------:R-:W-:-:S04]  /*1c10*/  FSETP.NEU.FTZ.AND P0, PT, R0, RZ, PT ;  /* 0x000000ff0000720b */ /* 0x000fc80003f1d000 */
[----:B------:R-:W-:Y:S01]  /*1c20*/  P2R R22, PR, RZ, 0x1 ;  /* 0x00000001ff167803 */ /* 0x000fe20000000000 */
[----:B------:R-:W-:Y:S08]  /*1c30*/  BRA `(.L_x_7613) ;  /* 0x0000000400287947 */ /* 0x000ff00003800000 */
.L_x_7626:
        /* <DEDUP_REMOVED lines=21> */
.L_x_7635:
[----:B------:R-:W-:Y:S05]  /*1d90*/  BSYNC B1 ;  /* 0x0000000000017941 */ /* 0x000fea0003800000 */
.L_x_7634:
[----:B------:R-:W-:Y:S01]  /*1da0*/  LEA R5, R0, 0x37800000, 0x17 ;  /* 0x3780000000057811 */ /* 0x000fe200078eb8ff */
[----:B------:R-:W-:-:S05]  /*1db0*/  IMAD.SHL.U32 R0, R3, 0x200000, RZ ;  /* 0x0020000003007824 */ /* 0x000fca00078e00ff */
[----:B------:R-:W-:-:S07]  /*1dc0*/  LOP3.LUT R0, R5, R0, R6, 0xfe, !PT ;  /* 0x0000000005007212 */ /* 0x000fce00078efe06 */
.L_x_7633:
[----:B------:R-:W-:Y:S05]  /*1dd0*/  BSYNC B0 ;  /* 0x0000000000007941 */ /* 0x000fea0003800000 */
.L_x_7632:
[----:B------:R-:W-:-:S04]  /*1de0*/  FSETP.NEU.FTZ.AND P0, PT, R0, RZ, PT ;  /* 0x000000ff0000720b */ /* 0x000fc80003f1d000 */
[----:B------:R-:W-:Y:S01]  /*1df0*/  P2R R22, PR, RZ, 0x1 ;  /* 0x00000001ff167803 */ /* 0x000fe20000000000 */
[----:B------:R-:W-:Y:S08]  /*1e00*/  BRA `(.L_x_7613) ;  /* 0x0000000000b47947 */ /* 0x000ff00003800000 */
.L_x_7625:
        /* <DEDUP_REMOVED lines=14> */
.L_x_7639:
[----:B------:R-:W-:Y:S05]  /*1ef0*/  BSYNC B0 ;  /* 0x0000000000007941 */ /* 0x000fea0003800000 */
.L_x_7638:
[----:B------:R-:W-:-:S04]  /*1f00*/  FSETP.NEU.FTZ.AND P0, PT, R0, RZ, PT ;  /* 0x000000ff0000720b */ /* 0x000fc80003f1d000 */
[----:B------:R-:W-:Y:S01]  /*1f10*/  P2R R22, PR, RZ, 0x1 ;  /* 0x00000001ff167803 */ /* 0x000fe20000000000 */
[----:B------:R-:W-:Y:S08]  /*1f20*/  BRA `(.L_x_7613) ;  /* 0x00000000006c7947 */ /* 0x000ff00003800000 */
.L_x_7612:
        /* <DEDUP_REMOVED lines=16> */
.L_x_7640:
[----:B------:R-:W-:-:S04]  /*2030*/  PLOP3.LUT P0, PT, PT, PT, PT, 0x8, 0x0 ;  /* 0x000000000000781c */ /* 0x000fc80003f0e170 */
[----:B------:R-:W-:Y:S01]  /*2040*/  P2R R22, PR, RZ, 0x1 ;  /* 0x00000001ff167803 */ /* 0x000fe20000000000 */
[----:B------:R-:W-:Y:S08]  /*2050*/  BRA `(.L_x_7613) ;  /* 0x0000000000207947 */ /* 0x000ff00003800000 */
.L_x_7637:
[----:B------:R-:W2:Y:S02]  /*2060*/  LDG.E.64 R4, desc[UR36][R4.64] ;  /* 0x0000002404047981 */ /* 0x000ea4000c1e1b00 */
[----:B--2---:R-:W-:-:S04]  /*2070*/  ISETP.NE.U32.AND P0, PT, R4, RZ, PT ;  /* 0x000000ff0400720c */ /* 0x004fc80003f05070 */
[----:B------:R-:W-:-:S04]  /*2080*/  ISETP.NE.AND.EX P0, PT, R5, RZ, PT, P0 ;  /* 0x000000ff0500720c */ /* 0x000fc80003f05300 */
[----:B------:R-:W-:Y:S01]  /*2090*/  P2R R22, PR, RZ, 0x1 ;  /* 0x00000001ff167803 */ /* 0x000fe20000000000 */
[----:B------:R-:W-:Y:S08]  /*20a0*/  BRA `(.L_x_7613) ;  /* 0x00000000000c7947 */ /* 0x000ff00003800000 */
.L_x_7636:
[----:B------:R-:W2:Y:S02]  /*20b0*/  LDG.E R4, desc[UR36][R4.64] ;  /* 0x0000002404047981 */ /* 0x000ea4000c1e1900 */
[----:B--2---:R-:W-:-:S04]  /*20c0*/  ISETP.NE.AND P0, PT, R4, RZ, PT ;  /* 0x000000ff0400720c */ /* 0x004fc80003f05270 */
[----:B------:R-:W-:-:S09]  /*20d0*/  P2R R22, PR, RZ, 0x1 ;  /* 0x00000001ff167803 */ /* 0x000fd20000000000 */
.L_x_7613:
        /* <DEDUP_REMOVED lines=19> */
.L_x_7644:
[----:B------:R0:W5:Y:S01]  /*2210*/  LDG.E.U8 R34, desc[UR36][R4.64] ;  /* 0x0000002404227981 */ /* 0x000162000c1e1100 */
[----:B------:R-:W-:Y:S01]  /*2220*/  IMAD.MOV.U32 R35, RZ, RZ, RZ ;  /* 0x000000ffff237224 */ /* 0x000fe200078e00ff */
[----:B------:R-:W-:Y:S06]  /*2230*/  BRA `(.L_x_7646) ;  /* 0x0000000c00487947 */ /* 0x000fec0003800000 */
.L_x_7643:
        /* <DEDUP_REMOVED lines=8> */
.L_x_7648:
[----:B------:R-:W2:Y:S02]  /*22c0*/  LDG.E R34, desc[UR36][R4.64] ;  /* 0x0000002404227981 */ /* 0x000ea4000c1e1900 */
[----:B--2---:R-:W-:Y:S01]  /*22d0*/  SHF.R.S32.HI R35, RZ, 0x1f, R34 ;  /* 0x0000001fff237819 */ /* 0x004fe20000011422 */
[----:B------:R-:W-:Y:S06]  /*22e0*/  BRA `(.L_x_7646) ;  /* 0x0000000c001c7947 */ /* 0x000fec0003800000 */
.L_x_7647:
[----:B------:R-:W2:Y:S02]  /*22f0*/  LDG.E.S16 R34, desc[UR36][R4.64] ;  /* 0x0000002404227981 */ /* 0x000ea4000c1e1700 */
[----:B--2---:R-:W-:Y:S01]  /*2300*/  SHF.R.S32.HI R35, RZ, 0x1f, R34 ;  /* 0x0000001fff237819 */ /* 0x004fe20000011422 */
[----:B------:R-:W-:Y:S06]  /*2310*/  BRA `(.L_x_7646) ;  /* 0x0000000c00107947 */ /* 0x000fec0003800000 */
.L_x_7642:
        /* <DEDUP_REMOVED lines=9> */
.L_x_7650:
[----:B------:R-:W2:Y:S02]  /*23b0*/  LDG.E.U16 R4, desc[UR36][R4.64] ;  /* 0x0000002404047981 */ /* 0x000ea4000c1e1500 */
[----:B--2---:R-:W-:-:S06]  /*23c0*/  HADD2.F32 R34, -RZ, R4.H0_H0 ;  /* 0x20000004ff227230 */ /* 0x004fcc0000004100 */
[----:B------:R-:W0:Y:S01]  /*23d0*/  F2I.S64.TRUNC R34, R34 ;  /* 0x0000002200227311 */ /* 0x000e22000020d900 */
[----:B------:R-:W-:Y:S05]  /*23e0*/  BRA `(.L_x_7646) ;  /* 0x0000000800dc7947 */ /* 0x000fea0003800000 */
.L_x_7649:
        /* <DEDUP_REMOVED lines=9> */
.L_x_7652:
[----:B------:R-:W2:Y:S02]  /*2480*/  LDG.E.U16 R4, desc[UR36][R4.64] ;  /* 0x0000002404047981 */ /* 0x000ea4000c1e1500 */
[----:B--2---:R-:W-:-:S06]  /*2490*/  HADD2.F32 R34, -RZ, R4.H0_H0 ;  /* 0x20000004ff227230 */ /* 0x004fcc0000004100 */
[----:B------:R-:W4:Y:S01]  /*24a0*/  F2I.S64.TRUNC R34, R34 ;  /* 0x0000002200227311 */ /* 0x000f22000020d900 */
[----:B------:R-:W-:Y:S05]  /*24b0*/  BRA `(.L_x_7646) ;  /* 0x0000000800a87947 */ /* 0x000fea0003800000 */
.L_x_7651:
[----:B------:R-:W2:Y:S02]  /*24c0*/  LDG.E.64 R4, desc[UR36][R4.64] ;  /* 0x0000002404047981 */ /* 0x000ea4000c1e1b00 */
[----:B--2---:R0:W1:Y:S01]  /*24d0*/  F2I.S64.F64.TRUNC R34, R4 ;  /* 0x0000000400227311 */ /* 0x004062000030d900 */
[----:B------:R-:W-:Y:S05]  /*24e0*/  BRA `(.L_x_7646) ;  /* 0x00000008009c7947 */ /* 0x000fea0003800000 */
.L_x_7641:
        /* <DEDUP_REMOVED lines=13> */
.L_x_7655:
[----:B------:R-:W2:Y:S02]  /*25c0*/  LDG.E.64 R4, desc[UR36][R4.64] ;  /* 0x0000002404047981 */ /* 0x000ea4000c1e1b00 */
[----:B--2---:R0:W1:Y:S01]  /*25d0*/  F2I.S64.F64.TRUNC R34, R4 ;  /* 0x0000000400227311 */ /* 0x004062000030d900 */
[----:B------:R-:W-:Y:S05]  /*25e0*/  BRA `(.L_x_7646) ;  /* 0x00000008005c7947 */ /* 0x000fea0003800000 */
.L_x_7654:
        /* <DEDUP_REMOVED lines=27> */
.L_x_7657:
        /* <DEDUP_REMOVED lines=14> */
.L_x_7656:
[----:B------:R-:W2:Y:S02]  /*2880*/  LDG.E.U16 R34, desc[UR36][R4.64] ;  /* 0x0000002404227981 */ /* 0x000ea4000c1e1500 */
[----:B--2---:R-:W-:-:S06]  /*2890*/  IMAD.U32 R34, R34, 0x10000, RZ ;  /* 0x0001000022227824 */ /* 0x004fcc00078e00ff */
[----:B------:R-:W0:Y:S01]  /*28a0*/  F2I.S64.TRUNC R34, R34 ;  /* 0x0000002200227311 */ /* 0x000e22000020d900 */
[----:B------:R-:W-:Y:S05]  /*28b0*/  BRA `(.L_x_7646) ;  /* 0x0000000400a87947 */ /* 0x000fea0003800000 */
.L_x_7653:
        /* <DEDUP_REMOVED lines=11> */
.L_x_7660:
        /* <DEDUP_REMOVED lines=21> */
.L_x_7664:
[----:B------:R-:W-:Y:S05]  /*2ac0*/  BSYNC B1 ;  /* 0x0000000000017941 */ /* 0x000fea0003800000 */
.L_x_7663:
[----:B------:R-:W-:Y:S01]  /*2ad0*/  IMAD.SHL.U32 R3, R3, 0x100000, RZ ;  /* 0x0010000003037824 */ /* 0x000fe200078e00ff */
[----:B------:R-:W-:-:S04]  /*2ae0*/  LEA R5, R0, 0x3b800000, 0x17 ;  /* 0x3b80000000057811 */ /* 0x000fc800078eb8ff */
[----:B------:R-:W-:-:S07]  /*2af0*/  LOP3.LUT R34, R5, R3, R34, 0xfe, !PT ;  /* 0x0000000305227212 */ /* 0x000fce00078efe22 */
.L_x_7662:
[----:B------:R-:W-:Y:S05]  /*2b00*/  BSYNC B0 ;  /* 0x0000000000007941 */ /* 0x000fea0003800000 */
.L_x_7661:
[----:B------:R-:W0:Y:S01]  /*2b10*/  F2I.S64.TRUNC R34, R34 ;  /* 0x0000002200227311 */ /* 0x000e22000020d900 */
[----:B------:R-:W-:Y:S05]  /*2b20*/  BRA `(.L_x_7646) ;  /* 0x00000004000c7947 */ /* 0x000fea0003800000 */
.L_x_7659:
        /* <DEDUP_REMOVED lines=21> */
.L_x_7668:
[----:B------:R-:W-:Y:S05]  /*2c80*/  BSYNC B1 ;  /* 0x0000000000017941 */ /* 0x000fea0003800000 */
.L_x_7667:
[----:B------:R-:W-:Y:S01]  /*2c90*/  IMAD.SHL.U32 R3, R3, 0x200000, RZ ;  /* 0x0020000003037824 */ /* 0x000fe200078e00ff */
[----:B------:R-:W-:-:S04]  /*2ca0*/  LEA R5, R0, 0x37800000, 0x17 ;  /* 0x3780000000057811 */ /* 0x000fc800078eb8ff */
[----:B------:R-:W-:-:S07]  /*2cb0*/  LOP3.LUT R34, R5, R3, R34, 0xfe, !PT ;  /* 0x0000000305227212 */ /* 0x000fce00078efe22 */
.L_x_7666:
[----:B------:R-:W-:Y:S05]  /*2cc0*/  BSYNC B0 ;  /* 0x0000000000007941 */ /* 0x000fea0003800000 */
.L_x_7665:
[----:B------:R-:W0:Y:S01]  /*2cd0*/  F2I.S64.TRUNC R34, R34 ;  /* 0x0000002200227311 */ /* 0x000e22000020d900 */
[----:B------:R-:W-:Y:S05]  /*2ce0*/  BRA `(.L_x_7646) ;  /* 0x00000000009c7947 */ /* 0x000fea0003800000 */
.L_x_7658:
        /* <DEDUP_REMOVED lines=14> */
.L_x_7672:
[----:B------:R-:W-:Y:S05]  /*2dd0*/  BSYNC B0 ;  /* 0x0000000000007941 */ /* 0x000fea0003800000 */
.L_x_7671:
[----:B------:R-:W0:Y:S01]  /*2de0*/  F2I.S64.TRUNC R34, R34 ;  /* 0x0000002200227311 */ /* 0x000e22000020d900 */
[----:B------:R-:W-:Y:S05]  /*2df0*/  BRA `(.L_x_7646) ;  /* 0x0000000000587947 */ /* 0x000fea0003800000 */
.L_x_7645:
        /* <DEDUP_REMOVED lines=16> */
.L_x_7673:
[----:B------:R-:W-:Y:S01]  /*2f00*/  CS2R R34, SRZ ;  /* 0x0000000000227805 */ /* 0x000fe2000001ff00 */
[----:B------:R-:W-:Y:S06]  /*2f10*/  BRA `(.L_x_7646) ;  /* 0x0000000000107947 */ /* 0x000fec0003800000 */
.L_x_7670:
[----:B------:R0:W5:Y:S01]  /*2f20*/  LDG.E.64 R34, desc[UR36][R4.64] ;  /* 0x0000002404227981 */ /* 0x000162000c1e1b00 */
[----:B------:R-:W-:Y:S05]  /*2f30*/  BRA `(.L_x_7646) ;  /* 0x0000000000087947 */ /* 0x000fea0003800000 */
.L_x_7669:
[----:B------:R0:W5:Y:S01]  /*2f40*/  LDG.E R34, desc[UR36][R4.64] ;  /* 0x0000002404227981 */ /* 0x000162000c1e1900 */
[----:B------:R-:W-:-:S07]  /*2f50*/  IMAD.MOV.U32 R35, RZ, RZ, RZ ;  /* 0x000000ffff237224 */ /* 0x000fce00078e00ff */
.L_x_7646:
[----:B------:R-:W-:Y:S01]  /*2f60*/  ISETP.NE.AND P0, PT, R22, RZ, PT ;  /* 0x000000ff1600720c */ /* 0x000fe20003f05270 */
[----:B------:R-:W-:-:S03]  /*2f70*/  VIADD R26, R26, 0x80 ;  /* 0x000000801a1a7836 */ /* 0x000fc60000000000 */
[----:B------:R-:W-:-:S09]  /*2f80*/  SEL R19, RZ, 0x1, !P0 ;  /* 0x00000001ff137807 */ /* 0x000fd20004000000 */
.L_x_7574:
[----:B------:R-:W-:Y:S05]  /*2f90*/  BSYNC B6 ;  /* 0x0000000000067941 */ /* 0x000fea0003800000 */
.L_x_7573:
[----:B------:R-:W-:Y:S01]  /*2fa0*/  ISETP.GE.AND P0, PT, R26, R23, PT ;  /* 0x000000171a00720c */ /* 0x000fe20003f06270 */
[----:B------:R-:W-:-:S12]  /*2fb0*/  BSSY B6, `(.L_x_7674) ;  /* 0x00002e9000067945 */ /* 0x000fd80003800000 */
        /* <DEDUP_REMOVED lines=21> */
.L_x_7679:
[----:B------:R-:W2:Y:S02]  /*3110*/  LDG.E.U8 R4, desc[UR36][R4.64] ;  /* 0x0000002404047981 */ /* 0x000ea4000c1e1100 */
[----:B--2---:R0:W1:Y:S01]  /*3120*/  I2F.F64.U16 R32, R4 ;  /* 0x0000000400207312 */ /* 0x0040620000101800 */
[----:B------:R-:W-:Y:S05]  /*3130*/  BRA `(.L_x_7681) ;  /* 0x0000000c00707947 */ /* 0x000fea0003800000 */
.L_x_7678:
        /* <DEDUP_REMOVED lines=9> */
.L_x_7683:
[----:B------:R-:W2:Y:S02]  /*31d0*/  LDG.E R4, desc[UR36][R4.64] ;  /* 0x0000002404047981 */ /* 0x000ea4000c1e1900 */
[----:B--2---:R0:W1:Y:S01]  /*31e0*/  I2F.F64 R32, R4 ;  /* 0x0000000400207312 */ /* 0x0040620000201c00 */
[----:B------:R-:W-:Y:S05]  /*31f0*/  BRA `(.L_x_7681) ;  /* 0x0000000c00407947 */ /* 0x000fea0003800000 */
.L_x_7682:
[----:B------:R-:W2:Y:S02]  /*3200*/  LDG.E.U16 R4, desc[UR36][R4.64] ;  /* 0x0000002404047981 */ /* 0x000ea4000c1e1500 */
[----:B--2---:R0:W1:Y:S01]  /*3210*/  I2F.F64.S16 R32, R4 ;  /* 0x0000000400207312 */ /* 0x0040620000101c00 */
[----:B------:R-:W-:Y:S05]  /*3220*/  BRA `(.L_x_7681) ;  /* 0x0000000c00347947 */ /* 0x000fea0003800000 */
.L_x_7677:
        /* <DEDUP_REMOVED lines=10> */
.L_x_7685:
[----:B------:R-:W2:Y:S02]  /*32d0*/  LDG.E.U16 R0, desc[UR36][R4.64] ;  /* 0x0000002404007981 */ /* 0x000ea4000c1e1500 */
[----:B--2---:R-:W-:-:S05]  /*32e0*/  HADD2.F32 R0, -RZ, R0.H0_H0 ;  /* 0x20000000ff007230 */ /* 0x004fca0000004100 */
[----:B------:R-:W-:-:S04]  /*32f0*/  FMUL.FTZ R0, R0, 1 ;  /* 0x3f80000000007820 */ /* 0x000fc80000410000 */
[----:B------:R0:W1:Y:S01]  /*3300*/  F2F.F64.F32 R32, R0 ;  /* 0x0000000000207310 */ /* 0x0000620000201800 */
[----:B------:R-:W-:Y:S05]  /*3310*/  BRA `(.L_x_7681) ;  /* 0x0000000800f87947 */ /* 0x000fea0003800000 */
.L_x_7684:
        /* <DEDUP_REMOVED lines=10> */
.L_x_7687:
[----:B------:R-:W2:Y:S02]  /*33c0*/  LDG.E.U16 R4, desc[UR36][R4.64] ;  /* 0x0000002404047981 */ /* 0x000ea4000c1e1500 */
[----:B--2---:R-:W-:-:S05]  /*33d0*/  HADD2.F32 R0, -RZ, R4.H0_H0 ;  /* 0x20000004ff007230 */ /* 0x004fca0000004100 */
[----:B------:R-:W-:-:S04]  /*33e0*/  FMUL.FTZ R0, R0, 1 ;  /* 0x3f80000000007820 */ /* 0x000fc80000410000 */
[----:B------:R0:W1:Y:S01]  /*33f0*/  F2F.F64.F32 R32, R0 ;  /* 0x0000000000207310 */ /* 0x0000620000201800 */
[----:B------:R-:W-:Y:S05]  /*3400*/  BRA `(.L_x_7681) ;  /* 0x0000000800bc7947 */ /* 0x000fea0003800000 */
.L_x_7686:
[----:B------:R0:W5:Y:S01]  /*3410*/  LDG.E.64 R32, desc[UR36][R4.64] ;  /* 0x0000002404207981 */ /* 0x000162000c1e1b00 */
[----:B------:R-:W-:Y:S05]  /*3420*/  BRA `(.L_x_7681) ;  /* 0x0000000800b47947 */ /* 0x000fea0003800000 */
.L_x_7676:
        /* <DEDUP_REMOVED lines=13> */
.L_x_7690:
[----:B------:R0:W5:Y:S01]  /*3500*/  LDG.E.64 R32, desc[UR36][R4.64] ;  /* 0x0000002404207981 */ /* 0x000162000c1e1b00 */
[----:B------:R-:W-:Y:S05]  /*3510*/  BRA `(.L_x_7681) ;  /* 0x0000000800787947 */ /* 0x000fea0003800000 */
.L_x_7689:
        /* <DEDUP_REMOVED lines=28> */
.L_x_7692:
        /* <DEDUP_REMOVED lines=15> */
.L_x_7691:
[----:B------:R-:W2:Y:S02]  /*37d0*/  LDG.E.U16 R0, desc[UR36][R4.64] ;  /* 0x0000002404007981 */ /* 0x000ea4000c1e1500 */
[----:B--2---:R-:W-:-:S04]  /*37e0*/  IMAD.U32 R0, R0, 0x10000, RZ ;  /* 0x0001000000007824 */ /* 0x004fc800078e00ff */
[----:B------:R-:W-:-:S04]  /*37f0*/  FMUL.FTZ R0, R0, 1 ;  /* 0x3f80000000007820 */ /* 0x000fc80000410000 */
[----:B------:R0:W1:Y:S01]  /*3800*/  F2F.F64.F32 R32, R0 ;  /* 0x0000000000207310 */ /* 0x0000620000201800 */
[----:B------:R-:W-:Y:S05]  /*3810*/  BRA `(.L_x_7681) ;  /* 0x0000000400b87947 */ /* 0x000fea0003800000 */
.L_x_7688:
        /* <DEDUP_REMOVED lines=11> */
.L_x_7695:
        /* <DEDUP_REMOVED lines=21> */
.L_x_7699:
[----:B------:R-:W-:Y:S05]  /*3a20*/  BSYNC B1 ;  /* 0x0000000000017941 */ /* 0x000fea0003800000 */
.L_x_7698:
[----:B------:R-:W-:Y:S01]  /*3a30*/  LEA R5, R0, 0x3b800000, 0x17 ;  /* 0x3b80000000057811 */ /* 0x000fe200078eb8ff */
[----:B------:R-:W-:-:S05]  /*3a40*/  IMAD.SHL.U32 R0, R3, 0x100000, RZ ;  /* 0x0010000003007824 */ /* 0x000fca00078e00ff */
[----:B------:R-:W-:-:S07]  /*3a50*/  LOP3.LUT R0, R5, R0, R6, 0xfe, !PT ;  /* 0x0000000005007212 */ /* 0x000fce00078efe06 */
.L_x_7697:
[----:B------:R-:W-:Y:S05]  /*3a60*/  BSYNC B0 ;  /* 0x0000000000007941 */ /* 0x000fea0003800000 */
.L_x_7696:
[----:B------:R-:W-:-:S04]  /*3a70*/  FMUL.FTZ R0, R0, 1 ;  /* 0x3f80000000007820 */ /* 0x000fc80000410000 */
[----:B------:R2:W0:Y:S01]  /*3a80*/  F2F.F64.F32 R32, R0 ;  /* 0x0000000000207310 */ /* 0x0004220000201800 */
[----:B------:R-:W-:Y:S05]  /*3a90*/  BRA `(.L_x_7681) ;  /* 0x0000000400187947 */ /* 0x000fea0003800000 */
.L_x_7694:
        /* <DEDUP_REMOVED lines=21> */
.L_x_7703:
[----:B------:R-:W-:Y:S05]  /*3bf0*/  BSYNC B1 ;  /* 0x0000000000017941 */ /* 0x000fea0003800000 */
.L_x_7702:
[----:B------:R-:W-:Y:S01]  /*3c00*/  LEA R5, R0, 0x37800000, 0x17 ;  /* 0x3780000000057811 */ /* 0x000fe200078eb8ff */
[----:B------:R-:W-:-:S05]  /*3c10*/  IMAD.SHL.U32 R0, R3, 0x200000, RZ ;  /* 0x0020000003007824 */ /* 0x000fca00078e00ff */
[----:B------:R-:W-:-:S07]  /*3c20*/  LOP3.LUT R0, R5, R0, R6, 0xfe, !PT ;  /* 0x0000000005007212 */ /* 0x000fce00078efe06 */
.L_x_7701:
[----:B------:R-:W-:Y:S05]  /*3c30*/  BSYNC B0 ;  /* 0x0000000000007941 */ /* 0x000fea0003800000 */
.L_x_7700:
[----:B------:R-:W-:-:S04]  /*3c40*/  FMUL.FTZ R0, R0, 1 ;  /* 0x3f80000000007820 */ /* 0x000fc80000410000 */
[----:B------:R0:W1:Y:S01]  /*3c50*/  F2F.F64.F32 R32, R0 ;  /* 0x0000000000207310 */ /* 0x0000620000201800 */
[----:B------:R-:W-:Y:S05]  /*3c60*/  BRA `(.L_x_7681) ;  /* 0x0000000000a47947 */ /* 0x000fea0003800000 */
.L_x_7693:
        /* <DEDUP_REMOVED lines=14> */
.L_x_7707:
[----:B------:R-:W-:Y:S05]  /*3d50*/  BSYNC B0 ;  /* 0x0000000000007941 */ /* 0x000fea0003800000 */
.L_x_7706:
[----:B------:R-:W-:-:S04]  /*3d60*/  FMUL.FTZ R0, R0, 1 ;  /* 0x3f80000000007820 */ /* 0x000fc80000410000 */
[----:B------:R0:W1:Y:S01]  /*3d70*/  F2F.F64.F32 R32, R0 ;  /* 0x0000000000207310 */ /* 0x0000620000201800 */
[----:B------:R-:W-:Y:S05]  /*3d80*/  BRA `(.L_x_7681) ;  /* 0x00000000005c7947 */ /* 0x000fea0003800000 */
.L_x_7680:
        /* <DEDUP_REMOVED lines=16> */
.L_x_7708:
[----:B------:R-:W-:Y:S01]  /*3e90*/  CS2R R32, SRZ ;  /* 0x0000000000207805 */ /* 0x000fe2000001ff00 */
[----:B------:R-:W-:Y:S06]  /*3ea0*/  BRA `(.L_x_7681) ;  /* 0x0000000000147947 */ /* 0x000fec0003800000 */
.L_x_7705:
[----:B------:R-:W2:Y:S02]  /*3eb0*/  LDG.E.64 R32, desc[UR36][R4.64] ;  /* 0x0000002404207981 */ /* 0x000ea4000c1e1b00 */
[----:B--2---:R-:W0:Y:S01]  /*3ec0*/  I2F.F64.U64 R32, R32 ;  /* 0x0000002000207312 */ /* 0x004e220000301800 */
[----:B------:R-:W-:Y:S05]  /*3ed0*/  BRA `(.L_x_7681) ;  /* 0x0000000000087947 */ /* 0x000fea0003800000 */
.L_x_7704:
[----:B------:R-:W2:Y:S02]  /*3ee0*/  LDG.E R4, desc[UR36][R4.64] ;  /* 0x0000002404047981 */ /* 0x000ea4000c1e1900 */
[----:B--2---:R0:W1:Y:S02]  /*3ef0*/  I2F.F64.U32 R32, R4 ;  /* 0x0000000400207312 */ /* 0x0040640000201800 */
.L_x_7681:
        /* <DEDUP_REMOVED lines=20> */
.L_x_7712:
[----:B------:R-:W2:Y:S02]  /*4040*/  LDG.E.U8 R4, desc[UR36][R4.64] ;  /* 0x0000002404047981 */ /* 0x000ea4000c1e1100 */
[----:B--2---:R-:W-:-:S04]  /*4050*/  ISETP.NE.AND P0, PT, R4, RZ, PT ;  /* 0x000000ff0400720c */ /* 0x004fc80003f05270 */
[----:B------:R-:W-:Y:S01]  /*4060*/  P2R R17, PR, RZ, 0x1 ;  /* 0x00000001ff117803 */ /* 0x000fe20000000000 */
[----:B------:R-:W-:Y:S08]  /*4070*/  BRA `(.L_x_7714) ;  /* 0x0000000c00c47947 */ /* 0x000ff00003800000 */
.L_x_7711:
        /* <DEDUP_REMOVED lines=11> */
.L_x_7716:
[----:B------:R-:W2:Y:S02]  /*4130*/  LDG.E R4, desc[UR36][R4.64] ;  /* 0x0000002404047981 */ /* 0x000ea4000c1e1900 */
[----:B--2---:R-:W-:-:S04]  /*4140*/  ISETP.NE.AND P0, PT, R4, RZ, PT ;  /* 0x000000ff0400720c */ /* 0x004fc80003f05270 */
[----:B------:R-:W-:Y:S01]  /*4150*/  P2R R17, PR, RZ, 0x1 ;  /* 0x00000001ff117803 */ /* 0x000fe20000000000 */
[----:B------:R-:W-:Y:S08]  /*4160*/  BRA `(.L_x_7714) ;  /* 0x0000000c00887947 */ /* 0x000ff00003800000 */
.L_x_7715:
[----:B------:R-:W2:Y:S02]  /*4170*/  LDG.E.U16 R4, desc[UR36][R4.64] ;  /* 0x0000002404047981 */ /* 0x000ea4000c1e1500 */
[----:B--2---:R-:W-:-:S04]  /*4180*/  ISETP.NE.AND P0, PT, R4, RZ, PT ;  /* 0x000000ff0400720c */ /* 0x004fc80003f05270 */
[----:B------:R-:W-:Y:S01]  /*4190*/  P2R R17, PR, RZ, 0x1 ;  /* 0x00000001ff117803 */ /* 0x000fe20000000000 */
[----:B------:R-:W-:Y:S08]  /*41a0*/  BRA `(.L_x_7714) ;  /* 0x0000000c00787947 */ /* 0x000ff00003800000 */
.L_x_7710:
        /* <DEDUP_REMOVED lines=10> */
.L_x_7718:
[----:B------:R-:W2:Y:S02]  /*4250*/  LDG.E.U16 R0, desc[UR36][R4.64] ;  /* 0x0000002404007981 */ /* 0x000ea4000c1e1500 */
[----:B--2---:R-:W-:-:S05]  /*4260*/  HADD2.F32 R0, -RZ, R0.H0_H0 ;  /* 0x20000000ff007230 */ /* 0x004fca0000004100 */
[----:B------:R-:W-:-:S04]  /*4270*/  FSETP.NEU.FTZ.AND P0, PT, R0, RZ, PT ;  /* 0x000000ff0000720b */ /* 0x000fc80003f1d000 */
[----:B------:R-:W-:Y:S01]  /*4280*/  P2R R17, PR, RZ, 0x1 ;  /* 0x00000001ff117803 */ /* 0x000fe20000000000 */
[----:B------:R-:W-:Y:S08]  /*4290*/  BRA `(.L_x_7714) ;  /* 0x0000000c003c7947 */ /* 0x000ff00003800000 */
.L_x_7717:
        /* <DEDUP_REMOVED lines=12> */
.L_x_7720:
        /* <DEDUP_REMOVED lines=11> */
.L_x_7719:
[----:B------:R-:W2:Y:S02]  /*4410*/  LDG.E.64 R4, desc[UR36][R4.64] ;  /* 0x0000002404047981 */ /* 0x000ea4000c1e1b00 */
[----:B--2---:R-:W-:-:S06]  /*4420*/  DSETP.NEU.AND P0, PT, R4, RZ, PT ;  /* 0x000000ff0400722a */ /* 0x004fcc0003f0d000 */
[----:B------:R-:W-:Y:S01]  /*4430*/  P2R R17, PR, RZ, 0x1 ;  /* 0x00000001ff117803 */ /* 0x000fe20000000000 */
[----:B------:R-:W-:Y:S07]  /*4440*/  BRA `(.L_x_7714) ;  /* 0x0000000800d07947 */ /* 0x000fee0003800000 */
.L_x_7709:
        /* <DEDUP_REMOVED lines=12> */
.L_x_7723:
[----:B------:R-:W2:Y:S02]  /*4510*/  LDG.E.128 R4, desc[UR36][R4.64] ;  /* 0x0000002404047981 */ /* 0x000ea4000c1e1d00 */
[----:B--2---:R-:W-:-:S06]  /*4520*/  DSETP.NEU.AND P0, PT, R6, RZ, PT ;  /* 0x000000ff0600722a */ /* 0x004fcc0003f0d000 */
[----:B------:R-:W-:-:S06]  /*4530*/  DSETP.NEU.OR P0, PT, R4, RZ, P0 ;  /* 0x000000ff0400722a */ /* 0x000fcc000070d400 */
[----:B------:R-:W-:Y:S01]  /*4540*/  P2R R17, PR, RZ, 0x1 ;  /* 0x00000001ff117803 */ /* 0x000fe20000000000 */
[----:B------:R-:W-:Y:S07]  /*4550*/  BRA `(.L_x_7714) ;  /* 0x00000008008c7947 */ /* 0x000fee0003800000 */
.L_x_7722:
        /* <DEDUP_REMOVED lines=28> */
.L_x_7725:
        /* <DEDUP_REMOVED lines=15> */
.L_x_7724:
[----:B------:R-:W2:Y:S02]  /*4810*/  LDG.E.U16 R0, desc[UR36][R4.64] ;  /* 0x0000002404007981 */ /* 0x000ea4000c1e1500 */
[----:B--2---:R-:W-:-:S05]  /*4820*/  IMAD.U32 R0, R0, 0x10000, RZ ;  /* 0x0001000000007824 */ /* 0x004fca00078e00ff */
[----:B------:R-:W-:-:S04]  /*4830*/  FSETP.NEU.FTZ.AND P0, PT, R0, RZ, PT ;  /* 0x000000ff0000720b */ /* 0x000fc80003f1d000 */
[----:B------:R-:W-:Y:S01]  /*4840*/  P2R R17, PR, RZ, 0x1 ;  /* 0x00000001ff117803 */ /* 0x000fe20000000000 */
[----:B------:R-:W-:Y:S08]  /*4850*/  BRA `(.L_x_7714) ;  /* 0x0000000400cc7947 */ /* 0x000ff00003800000 */
.L_x_7721:
        /* <DEDUP_REMOVED lines=12> */
.L_x_7728:
        /* <DEDUP_REMOVED lines=21> */
.L_x_7732:
[----:B------:R-:W-:Y:S05]  /*4a70*/  BSYNC B1 ;  /* 0x0000000000017941 */ /* 0x000fea0003800000 */
.L_x_7731:
[----:B------:R-:W-:Y:S01]  /*4a80*/  LEA R5, R0, 0x3b800000, 0x17 ;  /* 0x3b80000000057811 */ /* 0x000fe200078eb8ff */
[----:B------:R-:W-:-:S05]  /*4a90*/  IMAD.SHL.U32 R0, R3, 0x100000, RZ ;  /* 0x0010000003007824 */ /* 0x000fca00078e00ff */
[----:B------:R-:W-:-:S07]  /*4aa0*/  LOP3.LUT R0, R5, R0, R6, 0xfe, !PT ;  /* 0x0000000005007212 */ /* 0x000fce00078efe06 */
.L_x_7730:
[----:B------:R-:W-:Y:S05]  /*4ab0*/  BSYNC B0 ;  /* 0x0000000000007941 */ /* 0x000fea0003800000 */
.L_x_7729:
[----:B------:R-:W-:-:S04]  /*4ac0*/  FSETP.NEU.FTZ.AND P0, PT, R0, RZ, PT ;  /* 0x000000ff0000720b */ /* 0x000fc80003f1d000 */
[----:B------:R-:W-:Y:S01]  /*4ad0*/  P2R R17, PR, RZ, 0x1 ;  /* 0x00000001ff117803 */ /* 0x000fe20000000000 */
[----:B------:R-:W-:Y:S08]  /*4ae0*/  BRA `(.L_x_7714) ;  /* 0x0000000400287947 */ /* 0x000ff00003800000 */
.L_x_7727:
        /* <DEDUP_REMOVED lines=21> */
.L_x_7736:
[----:B------:R-:W-:Y:S05]  /*4c40*/  BSYNC B1 ;  /* 0x0000000000017941 */ /* 0x000fea0003800000 */
.L_x_7735:
[----:B------:R-:W-:Y:S01]  /*4c50*/  LEA R5, R0, 0x37800000, 0x17 ;  /* 0x3780000000057811 */ /* 0x000fe200078eb8ff */
[----:B------:R-:W-:-:S05]  /*4c60*/  IMAD.SHL.U32 R0, R3, 0x200000, RZ ;  /* 0x0020000003007824 */ /* 0x000fca00078e00ff */
[----:B------:R-:W-:-:S07]  /*4c70*/  LOP3.LUT R0, R5, R0, R6, 0xfe, !PT ;  /* 0x0000000005007212 */ /* 0x000fce00078efe06 */
.L_x_7734:
[----:B------:R-:W-:Y:S05]  /*4c80*/  BSYNC B0 ;  /* 0x0000000000007941 */ /* 0x000fea0003800000 */
.L_x_7733:
[----:B------:R-:W-:-:S04]  /*4c90*/  FSETP.NEU.FTZ.AND P0, PT, R0, RZ, PT ;  /* 0x000000ff0000720b */ /* 0x000fc80003f1d000 */
[----:B------:R-:W-:Y:S01]  /*4ca0*/  P2R R17, PR, RZ, 0x1 ;  /* 0x00000001ff117803 */ /* 0x000fe20000000000 */
[----:B------:R-:W-:Y:S08]  /*4cb0*/  BRA `(.L_x_7714) ;  /* 0x0000000000b47947 */ /* 0x000ff00003800000 */
.L_x_7726:
        /* <DEDUP_REMOVED lines=14> */
.L_x_7740:
[----:B------:R-:W-:Y:S05]  /*4da0*/  BSYNC B0 ;  /* 0x0000000000007941 */ /* 0x000fea0003800000 */
.L_x_7739:
[----:B------:R-:W-:-:S04]  /*4db0*/  FSETP.NEU.FTZ.AND P0, PT, R0, RZ, PT ;  /* 0x000000ff0000720b */ /* 0x000fc80003f1d000 */
[----:B------:R-:W-:Y:S01]  /*4dc0*/  P2R R17, PR, RZ, 0x1 ;  /* 0x00000001ff117803 */ /* 0x000fe20000000000 */
[----:B------:R-:W-:Y:S08]  /*4dd0*/  BRA `(.L_x_7714) ;  /* 0x00000000006c7947 */ /* 0x000ff00003800000 */
.L_x_7713:
        /* <DEDUP_REMOVED lines=16> */
.L_x_7741:
[----:B------:R-:W-:-:S04]  /*4ee0*/  PLOP3.LUT P0, PT, PT, PT, PT, 0x8, 0x0 ;  /* 0x000000000000781c */ /* 0x000fc80003f0e170 */
[----:B------:R-:W-:Y:S01]  /*4ef0*/  P2R R17, PR, RZ, 0x1 ;  /* 0x00000001ff117803 */ /* 0x000fe20000000000 */
[----:B------:R-:W-:Y:S08]  /*4f00*/  BRA `(.L_x_7714) ;  /* 0x0000000000207947 */ /* 0x000ff00003800000 */
.L_x_7738:
[----:B------:R-:W2:Y:S02]  /*4f10*/  LDG.E.64 R4, desc[UR36][R4.64] ;  /* 0x0000002404047981 */ /* 0x000ea4000c1e1b00 */
[----:B--2---:R-:W-:-:S04]  /*4f20*/  ISETP.NE.U32.AND P0, PT, R4, RZ, PT ;  /* 0x000000ff0400720c */ /* 0x004fc80003f05070 */
[----:B------:R-:W-:-:S04]  /*4f30*/  ISETP.NE.AND.EX P0, PT, R5, RZ, PT, P0 ;  /* 0x000000ff0500720c */ /* 0x000fc80003f05300 */
[----:B------:R-:W-:Y:S01]  /*4f40*/  P2R R17, PR, RZ, 0x1 ;  /* 0x00000001ff117803 */ /* 0x000fe20000000000 */
[----:B------:R-:W-:Y:S08]  /*4f50*/  BRA `(.L_x_7714) ;  /* 0x00000000000c7947 */ /* 0x000ff00003800000 */
.L_x_7737:
[----:B------:R-:W2:Y:S02]  /*4f60*/  LDG.E R4, desc[UR36][R4.64] ;  /* 0x0000002404047981 */ /* 0x000ea4000c1e1900 */
[----:B--2---:R-:W-:-:S04]  /*4f70*/  ISETP.NE.AND P0, PT, R4, RZ, PT ;  /* 0x000000ff0400720c */ /* 0x004fc80003f05270 */
[----:B------:R-:W-:-:S09]  /*4f80*/  P2R R17, PR, RZ, 0x1 ;  /* 0x00000001ff117803 */ /* 0x000fd20000000000 */
.L_x_7714:
        /* <DEDUP_REMOVED lines=19> */
.L_x_7745:
[----:B------:R0:W5:Y:S01]  /*50c0*/  LDG.E.U8 R36, desc[UR36][R4.64] ;  /* 0x0000002404247981 */ /* 0x000162000c1e1100 */
[----:B------:R-:W-:Y:S01]  /*50d0*/  IMAD.MOV.U32 R37, RZ, RZ, RZ ;  /* 0x000000ffff257224 */ /* 0x000fe200078e00ff */
[----:B------:R-:W-:Y:S06]  /*50e0*/  BRA `(.L_x_7747) ;  /* 0x0000000c00487947 */ /* 0x000fec0003800000 */
.L_x_7744:
        /* <DEDUP_REMOVED lines=8> */
.L_x_7749:
[----:B------:R-:W2:Y:S02]  /*5170*/  LDG.E R36, desc[UR36][R4.64] ;  /* 0x0000002404247981 */ /* 0x000ea4000c1e1900 */
[----:B--2---:R-:W-:Y:S01]  /*5180*/  SHF.R.S32.HI R37, RZ, 0x1f, R36 ;  /* 0x0000001fff257819 */ /* 0x004fe20000011424 */
[----:B------:R-:W-:Y:S06]  /*5190*/  BRA `(.L_x_7747) ;  /* 0x0000000c001c7947 */ /* 0x000fec0003800000 */
.L_x_7748:
[----:B------:R-:W2:Y:S02]  /*51a0*/  LDG.E.S16 R36, desc[UR36][R4.64] ;  /* 0x0000002404247981 */ /* 0x000ea4000c1e1700 */
[----:B--2---:R-:W-:Y:S01]  /*51b0*/  SHF.R.S32.HI R37, RZ, 0x1f, R36 ;  /* 0x0000001fff257819 */ /* 0x004fe20000011424 */
[----:B------:R-:W-:Y:S06]  /*51c0*/  BRA `(.L_x_7747) ;  /* 0x0000000c00107947 */ /* 0x000fec0003800000 */
.L_x_7743:
        /* <DEDUP_REMOVED lines=9> */
.L_x_7751:
[----:B------:R-:W2:Y:S02]  /*5260*/  LDG.E.U16 R4, desc[UR36][R4.64] ;  /* 0x0000002404047981 */ /* 0x000ea4000c1e1500 */
[----:B--2---:R-:W-:-:S06]  /*5270*/  HADD2.F32 R36, -RZ, R4.H0_H0 ;  /* 0x20000004ff247230 */ /* 0x004fcc0000004100 */
[----:B------:R-:W0:Y:S01]  /*5280*/  F2I.S64.TRUNC R36, R36 ;  /* 0x0000002400247311 */ /* 0x000e22000020d900 */
[----:B------:R-:W-:Y:S05]  /*5290*/  BRA `(.L_x_7747) ;  /* 0x0000000800dc7947 */ /* 0x000fea0003800000 */
.L_x_7750:
        /* <DEDUP_REMOVED lines=9> */
.L_x_7753:
[----:B------:R-:W2:Y:S02]  /*5330*/  LDG.E.U16 R4, desc[UR36][R4.64] ;  /* 0x0000002404047981 */ /* 0x000ea4000c1e1500 */
[----:B--2---:R-:W-:-:S06]  /*5340*/  HADD2.F32 R36, -RZ, R4.H0_H0 ;  /* 0x20000004ff247230 */ /* 0x004fcc0000004100 */
[----:B------:R-:W0:Y:S01]  /*5350*/  F2I.S64.TRUNC R36, R36 ;  /* 0x0000002400247311 */ /* 0x000e22000020d900 */
[----:B------:R-:W-:Y:S05]  /*5360*/  BRA `(.L_x_7747) ;  /* 0x0000000800a87947 */ /* 0x000fea0003800000 */
.L_x_7752:
[----:B------:R-:W2:Y:S02]  /*5370*/  LDG.E.64 R4, desc[UR36][R4.64] ;  /* 0x0000002404047981 */ /* 0x000ea4000c1e1b00 */
[----:B--2---:R0:W2:Y:S01]  /*5380*/  F2I.S64.F64.TRUNC R36, R4 ;  /* 0x0000000400247311 */ /* 0x0040a2000030d900 */
[----:B------:R-:W-:Y:S05]  /*5390*/  BRA `(.L_x_7747) ;  /* 0x00000008009c7947 */ /* 0x000fea0003800000 */
.L_x_7742:
        /* <DEDUP_REMOVED lines=13> */
.L_x_7756:
[----:B------:R-:W2:Y:S02]  /*5470*/  LDG.E.64 R4, desc[UR36][R4.64] ;  /* 0x0000002404047981 */ /* 0x000ea4000c1e1b00 */
[----:B--2---:R0:W2:Y:S01]  /*5480*/  F2I.S64.F64.TRUNC R36, R4 ;  /* 0x0000000400247311 */ /* 0x0040a2000030d900 */
[----:B------:R-:W-:Y:S05]  /*5490*/  BRA `(.L_x_7747) ;  /* 0x00000008005c7947 */ /* 0x000fea0003800000 */
.L_x_7755:
        /* <DEDUP_REMOVED lines=27> */
.L_x_7758:
        /* <DEDUP_REMOVED lines=14> */
.L_x_7757:
[----:B------:R-:W2:Y:S02]  /*5730*/  LDG.E.U16 R36, desc[UR36][R4.64] ;  /* 0x0000002404247981 */ /* 0x000ea4000c1e1500 */
[----:B--2---:R-:W-:-:S06]  /*5740*/  IMAD.U32 R36, R36, 0x10000, RZ ;  /* 0x0001000024247824 */ /* 0x004fcc00078e00ff */
[----:B------:R-:W0:Y:S01]  /*5750*/  F2I.S64.TRUNC R36, R36 ;  /* 0x0000002400247311 */ /* 0x000e22000020d900 */
[----:B------:R-:W-:Y:S05]  /*5760*/  BRA `(.L_x_7747) ;  /* 0x0000000400a87947 */ /* 0x000fea0003800000 */
.L_x_7754:
        /* <DEDUP_REMOVED lines=11> */
.L_x_7761:
        /* <DEDUP_REMOVED lines=21> */
.L_x_7765:
[----:B------:R-:W-:Y:S05]  /*5970*/  BSYNC B1 ;  /* 0x0000000000017941 */ /* 0x000fea0003800000 */
.L_x_7764:
[----:B------:R-:W-:Y:S01]  /*5980*/  IMAD.SHL.U32 R3, R3, 0x100000, RZ ;  /* 0x0010000003037824 */ /* 0x000fe200078e00ff */
[----:B------:R-:W-:-:S04]  /*5990*/  LEA R5, R0, 0x3b800000, 0x17 ;  /* 0x3b80000000057811 */ /* 0x000fc800078eb8ff */
[----:B------:R-:W-:-:S07]  /*59a0*/  LOP3.LUT R36, R5, R3, R36, 0xfe, !PT ;  /* 0x0000000305247212 */ /* 0x000fce00078efe24 */
.L_x_7763:
[----:B------:R-:W-:Y:S05]  /*59b0*/  BSYNC B0 ;  /* 0x0000000000007941 */ /* 0x000fea0003800000 */
.L_x_7762:
[----:B------:R-:W0:Y:S01]  /*59c0*/  F2I.S64.TRUNC R36, R36 ;  /* 0x0000002400247311 */ /* 0x000e22000020d900 */
[----:B------:R-:W-:Y:S05]  /*59d0*/  BRA `(.L_x_7747) ;  /* 0x00000004000c7947 */ /* 0x000fea0003800000 */
.L_x_7760:
        /* <DEDUP_REMOVED lines=21> */
.L_x_7769:
[----:B------:R-:W-:Y:S05]  /*5b30*/  BSYNC B1 ;  /* 0x0000000000017941 */ /* 0x000fea0003800000 */
.L_x_7768:
[----:B------:R-:W-:Y:S01]  /*5b40*/  IMAD.SHL.U32 R3, R3, 0x200000, RZ ;  /* 0x0020000003037824 */ /* 0x000fe200078e00ff */
[----:B------:R-:W-:-:S04]  /*5b50*/  LEA R5, R0, 0x37800000, 0x17 ;  /* 0x3780000000057811 */ /* 0x000fc800078eb8ff */
[----:B------:R-:W-:-:S07]  /*5b60*/  LOP3.LUT R36, R5, R3, R36, 0xfe, !PT ;  /* 0x0000000305247212 */ /* 0x000fce00078efe24 */
.L_x_7767:
[----:B------:R-:W-:Y:S05]  /*5b70*/  BSYNC B0 ;  /* 0x0000000000007941 */ /* 0x000fea0003800000 */
.L_x_7766:
[----:B------:R-:W0:Y:S01]  /*5b80*/  F2I.S64.TRUNC R36, R36 ;  /* 0x0000002400247311 */ /* 0x000e22000020d900 */
[----:B------:R-:W-:Y:S05]  /*5b90*/  BRA `(.L_x_7747) ;  /* 0x00000000009c7947 */ /* 0x000fea0003800000 */
.L_x_7759:
        /* <DEDUP_REMOVED lines=14> */
.L_x_7773:
[----:B------:R-:W-:Y:S05]  /*5c80*/  BSYNC B0 ;  /* 0x0000000000007941 */ /* 0x000fea0003800000 */
.L_x_7772:
[----:B------:R-:W0:Y:S01]  /*5c90*/  F2I.S64.TRUNC R36, R36 ;  /* 0x0000002400247311 */ /* 0x000e22000020d900 */
[----:B------:R-:W-:Y:S05]  /*5ca0*/  BRA `(.L_x_7747) ;  /* 0x0000000000587947 */ /* 0x000fea0003800000 */
.L_x_7746:
        /* <DEDUP_REMOVED lines=16> */
.L_x_7774:
[----:B------:R-:W-:Y:S01]  /*5db0*/  CS2R R36, SRZ ;  /* 0x0000000000247805 */ /* 0x000fe2000001ff00 */
[----:B------:R-:W-:Y:S06]  /*5dc0*/  BRA `(.L_x_7747) ;  /* 0x0000000000107947 */ /* 0x000fec0003800000 */
.L_x_7771:
[----:B------:R0:W5:Y:S01]  /*5dd0*/  LDG.E.64 R36, desc[UR36][R4.64] ;  /* 0x0000002404247981 */ /* 0x000162000c1e1b00 */
[----:B------:R-:W-:Y:S05]  /*5de0*/  BRA `(.L_x_7747) ;  /* 0x0000000000087947 */ /* 0x000fea0003800000 */
.L_x_7770:
[----:B------:R0:W5:Y:S01]  /*5df0*/  LDG.E R36, desc[UR36][R4.64] ;  /* 0x0000002404247981 */ /* 0x000162000c1e1900 */
[----:B------:R-:W-:-:S07]  /*5e00*/  IMAD.MOV.U32 R37, RZ, RZ, RZ ;  /* 0x000000ffff257224 */ /* 0x000fce00078e00ff */
.L_x_7747:
[----:B------:R-:W-:Y:S01]  /*5e10*/  ISETP.NE.AND P0, PT, R17, RZ, PT ;  /* 0x000000ff1100720c */ /* 0x000fe20003f05270 */
[----:B------:R-:W-:-:S03]  /*5e20*/  VIADD R26, R26, 0x80 ;  /* 0x000000801a1a7836 */ /* 0x000fc60000000000 */
[----:B------:R-:W-:-:S09]  /*5e30*/  SEL R18, RZ, 0x1, !P0 ;  /* 0x00000001ff127807 */ /* 0x000fd20004000000 */
.L_x_7675:
[----:B------:R-:W-:Y:S05]  /*5e40*/  BSYNC B6 ;  /* 0x0000000000067941 */ /* 0x000fea0003800000 */
.L_x_7674:
[----:B------:R-:W-:Y:S01]  /*5e50*/  ISETP.GE.AND P0, PT, R26, R23, PT ;  /* 0x000000171a00720c */ /* 0x000fe20003f06270 */
[----:B------:R-:W-:Y:S01]  /*5e60*/  BSSY B6, `(.L_x_7775) ;  /* 0x00002f1000067945 */ /* 0x000fe20003800000 */
[----:B------:R-:W-:Y:S02]  /*5e70*/  PRMT R22, RZ, 0x7610, R22 ;  /* 0x00007610ff167816 */ /* 0x000fe40000000016 */
[----:B------:R-:W-:Y:S02]  /*5e80*/  CS2R R38, SRZ ;  /* 0x0000000000267805 */ /* 0x000fe4000001ff00 */
[----:B------:R-:W-:Y:S02]  /*5e90*/  PRMT R27, RZ, 0x7610, R27 ;  /* 0x00007610ff1b7816 */ /* 0x000fe4000000001b */
[----:B------:R-:W-:Y:S02]  /*5ea0*/  CS2R R40, SRZ ;  /* 0x0000000000287805 */ /* 0x000fe4000001ff00 */
[----:B------:R-:W-:-:S02]  /*5eb0*/  CS2R R24, SRZ ;  /* 0x0000000000187805 */ /* 0x000fc4000001ff00 */
[----:B0---4-:R-:W-:Y:S01]  /*5ec0*/  CS2R R16, SRZ ;  /* 0x0000000000107805 */ /* 0x011fe2000001ff00 */
[----:B------:R-:W-:Y:S06]  /*5ed0*/  @P0 BRA `(.L_x_7776) ;  /* 0x0000002c00a40947 */ /* 0x000fec0003800000 */
        /* <DEDUP_REMOVED lines=18> */
[----:B----4-:R0:W1:Y:S01]  /*6000*/  I2F.F64.S16 R16, R4 ;  /* 0x0000000400107312 */ /* 0x0100620000101c00 */
[----:B------:R-:W-:Y:S05]  /*6010*/  BRA `(.L_x_7782) ;  /* 0x0000000c007c7947 */ /* 0x000fea0003800000 */
.L_x_7780:
[----:B------:R-:W4:Y:S02]  /*6020*/  LDG.E.U8 R4, desc[UR36][R4.64] ;  /* 0x0000002404047981 */ /* 0x000f24000c1e1100 */
[----:B----4-:R0:W1:Y:S01]  /*6030*/  I2F.F64.U16 R16, R4 ;  /* 0x0000000400107312 */ /* 0x0100620000101800 */
[----:B------:R-:W-:Y:S05]  /*6040*/  BRA `(.L_x_7782) ;  /* 0x0000000c00707947 */ /* 0x000fea0003800000 */
.L_x_7779:
[----:B------:R-:W-:-:S13]  /*6050*/  ISETP.NE.AND P0, PT, R0, 0x2, PT ;  /* 0x000000020000780c */ /* 0x000fda0003f05270 */
[----:B------:R-:W-:Y:S05]  /*6060*/  @!P0 BRA `(.L_x_7783) ;  /* 0x0000000000288947 */ /* 0x000fea0003800000 */
[----:B------:R-:W-:-:S13]  /*6070*/  ISETP.NE.AND P0, PT, R0, 0x3, PT ;  /* 0x000000030000780c */ /* 0x000fda0003f05270 */
[----:B------:R-:W-:Y:S05]  /*6080*/  @!P0 BRA `(.L_x_7784) ;  /* 0x0000000000148947 */ /* 0x000fea0003800000 */
[----:B------:R-:W-:-:S13]  /*6090*/  ISETP.NE.AND P0, PT, R0, 0x4, PT ;  /* 0x000000040000780c */ /* 0x000fda0003f05270 */
[----:B------:R-:W-:Y:S05]  /*60a0*/  @P0 BRA `(.L_x_7781) ;  /* 0x0000000800fc0947 */ /* 0x000fea0003800000 */
[----:B------:R-:W4:Y:S02]  /*60b0*/  LDG.E.64 R16, desc[UR36][R4.64] ;  /* 0x0000002404107981 */ /* 0x000f24000c1e1b00 */
[----:B----4-:R-:W4:Y:S01]  /*60c0*/  I2F.F64.S64 R16, R16 ;  /* 0x0000001000107312 */ /* 0x010f220000301c00 */
[----:B------:R-:W-:Y:S05]  /*60d0*/  BRA `(.L_x_7782) ;  /* 0x0000000c004c7947 */ /* 0x000fea0003800000 */
.L_x_7784:
[----:B------:R-:W4:Y:S02]  /*60e0*/  LDG.E R4, desc[UR36][R4.64] ;  /* 0x0000002404047981 */ /* 0x000f24000c1e1900 */
[----:B----4-:R0:W1:Y:S01]  /*60f0*/  I2F.F64 R16, R4 ;  /* 0x0000000400107312 */ /* 0x0100620000201c00 */
[----:B------:R-:W-:Y:S05]  /*6100*/  BRA `(.L_x_7782) ;  /* 0x0000000c00407947 */ /* 0x000fea0003800000 */
.L_x_7783:
[----:B------:R-:W4:Y:S02]  /*6110*/  LDG.E.U16 R4, desc[UR36][R4.64] ;  /* 0x0000002404047981 */ /* 0x000f24000c1e1500 */
[----:B----4-:R0:W1:Y:S01]  /*6120*/  I2F.F64.S16 R16, R4 ;  /* 0x0000000400107312 */ /* 0x0100620000101c00 */
[----:B------:R-:W-:Y:S05]  /*6130*/  BRA `(.L_x_7782) ;  /* 0x0000000c00347947 */ /* 0x000fea0003800000 */
.L_x_7778:
[----:B------:R-:W-:-:S13]  /*6140*/  ISETP.GT.AND P0, PT, R0, 0x6, PT ;  /* 0x000000060000780c */ /* 0x000fda0003f04270 */
[----:B------:R-:W-:Y:S05]  /*6150*/  @P0 BRA `(.L_x_7785) ;  /* 0x0000000000340947 */ /* 0x000fea0003800000 */
[----:B------:R-:W-:-:S13]  /*6160*/  ISETP.NE.AND P0, PT, R0, 0x5, PT ;  /* 0x000000050000780c */ /* 0x000fda0003f05270 */
[----:B------:R-:W-:Y:S05]  /*6170*/  @!P0 BRA `(.L_x_7786) ;  /* 0x0000000000188947 */ /* 0x000fea0003800000 */
[----:B------:R-:W-:-:S13]  /*6180*/  ISETP.NE.AND P0, PT, R0, 0x6, PT ;  /* 0x000000060000780c */ /* 0x000fda0003f05270 */
[----:B------:R-:W-:Y:S05]  /*6190*/  @P0 BRA `(.L_x_7781) ;  /* 0x0000000800c00947 */ /* 0x000fea0003800000 */
[----:B------:R-:W4:Y:S02]  /*61a0*/  LDG.E R16, desc[UR36][R4.64] ;  /* 0x0000002404107981 */ /* 0x000f24000c1e1900 */
[----:B----4-:R-:W-:-:S06]  /*61b0*/  FMUL.FTZ R16, R16, 1 ;  /* 0x3f80000010107820 */ /* 0x010fcc0000410000 */
[----:B------:R-:W0:Y:S01]  /*61c0*/  F2F.F64.F32 R16, R16 ;  /* 0x0000001000107310 */ /* 0x000e220000201800 */
[----:B------:R-:W-:Y:S05]  /*61d0*/  BRA `(.L_x_7782) ;  /* 0x0000000c000c7947 */ /* 0x000fea0003800000 */
.L_x_7786:
[----:B------:R-:W4:Y:S02]  /*61e0*/  LDG.E.U16 R0, desc[UR36][R4.64] ;  /* 0x0000002404007981 */ /* 0x000f24000c1e1500 */
[----:B----4-:R-:W-:-:S05]  /*61f0*/  HADD2.F32 R0, -RZ, R0.H0_H0 ;  /* 0x20000000ff007230 */ /* 0x010fca0000004100 */
[----:B------:R-:W-:-:S04]  /*6200*/  FMUL.FTZ R0, R0, 1 ;  /* 0x3f80000000007820 */ /* 0x000fc80000410000 */
[----:B------:R0:W1:Y:S01]  /*6210*/  F2F.F64.F32 R16, R0 ;  /* 0x0000000000107310 */ /* 0x0000620000201800 */
[----:B------:R-:W-:Y:S05]  /*6220*/  BRA `(.L_x_7782) ;  /* 0x0000000800f87947 */ /* 0x000fea0003800000 */
.L_x_7785:
[----:B------:R-:W-:-:S13]  /*6230*/  ISETP.NE.AND P0, PT, R0, 0x7, PT ;  /* 0x000000070000780c */ /* 0x000fda0003f05270 */
[----:B------:R-:W-:Y:S05]  /*6240*/  @!P0 BRA `(.L_x_7787) ;  /* 0x0000000000348947 */ /* 0x000fea0003800000 */
        /* <DEDUP_REMOVED lines=8> */
.L_x_7788:
[----:B------:R-:W4:Y:S02]  /*62d0*/  LDG.E.U16 R4, desc[UR36][R4.64] ;  /* 0x0000002404047981 */ /* 0x000f24000c1e1500 */
[----:B----4-:R-:W-:-:S05]  /*62e0*/  HADD2.F32 R0, -RZ, R4.H0_H0 ;  /* 0x20000004ff007230 */ /* 0x010fca0000004100 */
[----:B------:R-:W-:-:S04]  /*62f0*/  FMUL.FTZ R0, R0, 1 ;  /* 0x3f80000000007820 */ /* 0x000fc80000410000 */
[----:B------:R0:W1:Y:S01]  /*6300*/  F2F.F64.F32 R16, R0 ;  /* 0x0000000000107310 */ /* 0x0000620000201800 */
[----:B------:R-:W-:Y:S05]  /*6310*/  BRA `(.L_x_7782) ;  /* 0x0000000800bc7947 */ /* 0x000fea0003800000 */
.L_x_7787:
[----:B------:R0:W5:Y:S01]  /*6320*/  LDG.E.64 R16, desc[UR36][R4.64] ;  /* 0x0000002404107981 */ /* 0x000162000c1e1b00 */
[----:B------:R-:W-:Y:S05]  /*6330*/  BRA `(.L_x_7782) ;  /* 0x0000000800b47947 */ /* 0x000fea0003800000 */
.L_x_7777:
        /* <DEDUP_REMOVED lines=11> */
[----:B------:R-:W-:Y:S01]  /*63f0*/  FSEL R17, RZ, 1.875, !P0 ;  /* 0x3ff00000ff117808 */ /* 0x000fe20004000000 */
[----:B------:R-:W-:Y:S08]  /*6400*/  BRA `(.L_x_7782) ;  /* 0x0000000800807947 */ /* 0x000ff00003800000 */
.L_x_7791:
[----:B------:R0:W5:Y:S01]  /*6410*/  LDG.E.64 R16, desc[UR36][R4.64] ;  /* 0x0000002404107981 */ /* 0x000162000c1e1b00 */
[----:B------:R-:W-:Y:S05]  /*6420*/  BRA `(.L_x_7782) ;  /* 0x0000000800787947 */ /* 0x000fea0003800000 */
.L_x_7790:
        /* <DEDUP_REMOVED lines=28> */
.L_x_7793:
        /* <DEDUP_REMOVED lines=15> */
.L_x_7792:
[----:B------:R-:W4:Y:S02]  /*66e0*/  LDG.E.U16 R0, desc[UR36][R4.64] ;  /* 0x0000002404007981 */ /* 0x000f24000c1e1500 */
[----:B----4-:R-:W-:-:S04]  /*66f0*/  IMAD.U32 R0, R0, 0x10000, RZ ;  /* 0x0001000000007824 */ /* 0x010fc800078e00ff */
[----:B------:R-:W-:-:S04]  /*6700*/  FMUL.FTZ R0, R0, 1 ;  /* 0x3f80000000007820 */ /* 0x000fc80000410000 */
[----:B------:R0:W1:Y:S01]  /*6710*/  F2F.F64.F32 R16, R0 ;  /* 0x0000000000107310 */ /* 0x0000620000201800 */
[----:B------:R-:W-:Y:S05]  /*6720*/  BRA `(.L_x_7782) ;  /* 0x0000000400b87947 */ /* 0x000fea0003800000 */
.L_x_7789:
        /* <DEDUP_REMOVED lines=9> */
[----:B----4-:R0:W1:Y:S01]  /*67c0*/  I2F.F64.U16 R16, R4 ;  /* 0x0000000400107312 */ /* 0x0100620000101800 */
[----:B------:R-:W-:Y:S05]  /*67d0*/  BRA `(.L_x_7782) ;  /* 0x00000004008c7947 */ /* 0x000fea0003800000 */
.L_x_7796:
        /* <DEDUP_REMOVED lines=21> */
.L_x_7800:
[----:B------:R-:W-:Y:S05]  /*6930*/  BSYNC B1 ;  /* 0x0000000000017941 */ /* 0x000fea0003800000 */
.L_x_7799:
[----:B------:R-:W-:Y:S01]  /*6940*/  LEA R5, R0, 0x3b800000, 0x17 ;  /* 0x3b80000000057811 */ /* 0x000fe200078eb8ff */
[----:B------:R-:W-:-:S05]  /*6950*/  IMAD.SHL.U32 R0, R3, 0x100000, RZ ;  /* 0x0010000003007824 */ /* 0x000fca00078e00ff */
[----:B------:R-:W-:-:S07]  /*6960*/  LOP3.LUT R0, R5, R0, R6, 0xfe, !PT ;  /* 0x0000000005007212 */ /* 0x000fce00078efe06 */
.L_x_7798:
[----:B------:R-:W-:Y:S05]  /*6970*/  BSYNC B0 ;  /* 0x0000000000007941 */ /* 0x000fea0003800000 */
.L_x_7797:
[----:B------:R-:W-:-:S04]  /*6980*/  FMUL.FTZ R0, R0, 1 ;  /* 0x3f80000000007820 */ /* 0x000fc80000410000 */
[----:B------:R0:W1:Y:S01]  /*6990*/  F2F.F64.F32 R16, R0 ;  /* 0x0000000000107310 */ /* 0x0000620000201800 */
[----:B------:R-:W-:Y:S05]  /*69a0*/  BRA `(.L_x_7782) ;  /* 0x0000000400187947 */ /* 0x000fea0003800000 */
.L_x_7795:
        /* <DEDUP_REMOVED lines=21> */
.L_x_7804:
[----:B------:R-:W-:Y:S05]  /*6b00*/  BSYNC B1 ;  /* 0x0000000000017941 */ /* 0x000fea0003800000 */
.L_x_7803:
[----:B------:R-:W-:Y:S01]  /*6b10*/  LEA R5, R0, 0x37800000, 0x17 ;  /* 0x3780000000057811 */ /* 0x000fe200078eb8ff */
[----:B------:R-:W-:-:S05]  /*6b20*/  IMAD.SHL.U32 R0, R3, 0x200000, RZ ;  /* 0x0020000003007824 */ /* 0x000fca00078e00ff */
[----:B------:R-:W-:-:S07]  /*6b30*/  LOP3.LUT R0, R5, R0, R6, 0xfe, !PT ;  /* 0x0000000005007212 */ /* 0x000fce00078efe06 */
.L_x_7802:
[----:B------:R-:W-:Y:S05]  /*6b40*/  BSYNC B0 ;  /* 0x0000000000007941 */ /* 0x000fea0003800000 */
.L_x_7801:
[----:B------:R-:W-:-:S04]  /*6b50*/  FMUL.FTZ R0, R0, 1 ;  /* 0x3f80000000007820 */ /* 0x000fc80000410000 */
[----:B------:R0:W1:Y:S01]  /*6b60*/  F2F.F64.F32 R16, R0 ;  /* 0x0000000000107310 */ /* 0x0000620000201800 */
[----:B------:R-:W-:Y:S05]  /*6b70*/  BRA `(.L_x_7782) ;  /* 0x0000000000a47947 */ /* 0x000fea0003800000 */
.L_x_7794:
        /* <DEDUP_REMOVED lines=14> */
.L_x_7808:
[----:B------:R-:W-:Y:S05]  /*6c60*/  BSYNC B0 ;  /* 0x0000000000007941 */ /* 0x000fea0003800000 */
.L_x_7807:
[----:B------:R-:W-:-:S04]  /*6c70*/  FMUL.FTZ R0, R0, 1 ;  /* 0x3f80000000007820 */ /* 0x000fc80000410000 */
[----:B------:R0:W1:Y:S01]  /*6c80*/  F2F.F64.F32 R16, R0 ;  /* 0x0000000000107310 */ /* 0x0000620000201800 */
[----:B------:R-:W-:Y:S05]  /*6c90*/  BRA `(.L_x_7782) ;  /* 0x00000000005c7947 */ /* 0x000fea0003800000 */
.L_x_7781:
        /* <DEDUP_REMOVED lines=16> */
.L_x_7809:
[----:B------:R-:W-:Y:S01]  /*6da0*/  CS2R R16, SRZ ;  /* 0x0000000000107805 */ /* 0x000fe2000001ff00 */
[----:B------:R-:W-:Y:S06]  /*6db0*/  BRA `(.L_x_7782) ;  /* 0x0000000000147947 */ /* 0x000fec0003800000 */
.L_x_7806:
[----:B------:R-:W4:Y:S02]  /*6dc0*/  LDG.E.64 R16, desc[UR36][R4.64] ;  /* 0x0000002404107981 */ /* 0x000f24000c1e1b00 */
[----:B----4-:R-:W0:Y:S01]  /*6dd0*/  I2F.F64.U64 R16, R16 ;  /* 0x0000001000107312 */ /* 0x010e220000301800 */
[----:B------:R-:W-:Y:S05]  /*6de0*/  BRA `(.L_x_7782) ;  /* 0x0000000000087947 */ /* 0x000fea0003800000 */
.L_x_7805:
[----:B------:R-:W4:Y:S02]  /*6df0*/  LDG.E R4, desc[UR36][R4.64] ;  /* 0x0000002404047981 */ /* 0x000f24000c1e1900 */
[----:B----4-:R0:W1:Y:S02]  /*6e00*/  I2F.F64.U32 R16, R4 ;  /* 0x0000000400107312 */ /* 0x0100640000201800 */
.L_x_7782:
[----:B------:R-:W2:Y:S01]  /*6e10*/  LDC.U8 R6, c[0x0][0x24d] ;  /* 0x00009340ff067b82 */ /* 0x000ea20000000000 */
[----:B------:R-:W-:Y:S02]  /*6e20*/  ULDC UR4, c[0x0][0x254] ;  /* 0x0000950000047ab9 */ /* 0x000fe40000000800 */
[----:B------:R-:W-:-:S05]  /*6e30*/  IMAD R3, R27, UR4, RZ ;  /* 0x000000041b037c24 */ /* 0x000fca000f8e02ff */
[----:B0-----:R-:W0:Y:S01]  /*6e40*/  LDC.64 R4, c[0x0][0x238] ;  /* 0x00008e00ff047b82 */ /* 0x001e220000000a00 */
        /* <DEDUP_REMOVED lines=17> */
.L_x_7813:
[----:B------:R-:W2:Y:S02]  /*6f60*/  LDG.E.U8 R4, desc[UR36][R4.64] ;  /* 0x0000002404047981 */ /* 0x000ea4000c1e1100 */
[----:B--2---:R-:W-:-:S04]  /*6f70*/  ISETP.NE.AND P0, PT, R4, RZ, PT ;  /* 0x000000ff0400720c */ /* 0x004fc80003f05270 */
[----:B------:R-:W-:Y:S01]  /*6f80*/  P2R R30, PR, RZ, 0x1 ;  /* 0x00000001ff1e7803 */ /* 0x000fe20000000000 */
[----:B------:R-:W-:Y:S08]  /*6f90*/  BRA `(.L_x_7815) ;  /* 0x0000000c00c47947 */ /* 0x000ff00003800000 */
.L_x_7812:
        /* <DEDUP_REMOVED lines=11> */
.L_x_7817:
[----:B------:R-:W2:Y:S02]  /*7050*/  LDG.E R4, desc[UR36][R4.64] ;  /* 0x0000002404047981 */ /* 0x000ea4000c1e1900 */
[----:B--2---:R-:W-:-:S04]  /*7060*/  ISETP.NE.AND P0, PT, R4, RZ, PT ;  /* 0x000000ff0400720c */ /* 0x004fc80003f05270 */
[----:B------:R-:W-:Y:S01]  /*7070*/  P2R R30, PR, RZ, 0x1 ;  /* 0x00000001ff1e7803 */ /* 0x000fe20000000000 */
[----:B------:R-:W-:Y:S08]  /*7080*/  BRA `(.L_x_7815) ;  /* 0x0000000c00887947 */ /* 0x000ff00003800000 */
.L_x_7816:
[----:B------:R-:W2:Y:S02]  /*7090*/  LDG.E.U16 R4, desc[UR36][R4.64] ;  /* 0x0000002404047981 */ /* 0x000ea4000c1e1500 */
[----:B--2---:R-:W-:-:S04]  /*70a0*/  ISETP.NE.AND P0, PT, R4, RZ, PT ;  /* 0x000000ff0400720c */ /* 0x004fc80003f05270 */
[----:B------:R-:W-:Y:S01]  /*70b0*/  P2R R30, PR, RZ, 0x1 ;  /* 0x00000001ff1e7803 */ /* 0x000fe20000000000 */
[----:B------:R-:W-:Y:S08]  /*70c0*/  BRA `(.L_x_7815) ;  /* 0x0000000c00787947 */ /* 0x000ff00003800000 */
.L_x_7811:
        /* <DEDUP_REMOVED lines=10> */
.L_x_7819:
[----:B------:R-:W2:Y:S02]  /*7170*/  LDG.E.U16 R0, desc[UR36][R4.64] ;  /* 0x0000002404007981 */ /* 0x000ea4000c1e1500 */
[----:B--2---:R-:W-:-:S05]  /*7180*/  HADD2.F32 R0, -RZ, R0.H0_H0 ;  /* 0x20000000ff007230 */ /* 0x004fca0000004100 */
[----:B------:R-:W-:-:S04]  /*7190*/  FSETP.NEU.FTZ.AND P0, PT, R0, RZ, PT ;  /* 0x000000ff0000720b */ /* 0x000fc80003f1d000 */
[----:B------:R-:W-:Y:S01]  /*71a0*/  P2R R30, PR, RZ, 0x1 ;  /* 0x00000001ff1e7803 */ /* 0x000fe20000000000 */
[----:B------:R-:W-:Y:S08]  /*71b0*/  BRA `(.L_x_7815) ;  /* 0x0000000c003c7947 */ /* 0x000ff00003800000 */
.L_x_7818:
        /* <DEDUP_REMOVED lines=12> */
.L_x_7821:
        /* <DEDUP_REMOVED lines=11> */
.L_x_7820:
[----:B------:R-:W2:Y:S02]  /*7330*/  LDG.E.64 R4, desc[UR36][R4.64] ;  /* 0x0000002404047981 */ /* 0x000ea4000c1e1b00 */
[----:B--2---:R-:W-:-:S06]  /*7340*/  DSETP.NEU.AND P0, PT, R4, RZ, PT ;  /* 0x000000ff0400722a */ /* 0x004fcc0003f0d000 */
[----:B------:R-:W-:Y:S01]  /*7350*/  P2R R30, PR, RZ, 0x1 ;  /* 0x00000001ff1e7803 */ /* 0x000fe20000000000 */
[----:B------:R-:W-:Y:S07]  /*7360*/  BRA `(.L_x_7815) ;  /* 0x0000000800d07947 */ /* 0x000fee0003800000 */
.L_x_7810:
        /* <DEDUP_REMOVED lines=12> */
.L_x_7824:
[----:B------:R-:W2:Y:S02]  /*7430*/  LDG.E.128 R4, desc[UR36][R4.64] ;  /* 0x0000002404047981 */ /* 0x000ea4000c1e1d00 */
[----:B--2---:R-:W-:-:S06]  /*7440*/  DSETP.NEU.AND P0, PT, R6, RZ, PT ;  /* 0x000000ff0600722a */ /* 0x004fcc0003f0d000 */
[----:B------:R-:W-:-:S06]  /*7450*/  DSETP.NEU.OR P0, PT, R4, RZ, P0 ;  /* 0x000000ff0400722a */ /* 0x000fcc000070d400 */
[----:B------:R-:W-:Y:S01]  /*7460*/  P2R R30, PR, RZ, 0x1 ;  /* 0x00000001ff1e7803 */ /* 0x000fe20000000000 */
[----:B------:R-:W-:Y:S07]  /*7470*/  BRA `(.L_x_7815) ;  /* 0x00000008008c7947 */ /* 0x000fee0003800000 */
.L_x_7823:
        /* <DEDUP_REMOVED lines=28> */
.L_x_7826:
        /* <DEDUP_REMOVED lines=15> */
.L_x_7825:
[----:B------:R-:W2:Y:S02]  /*7730*/  LDG.E.U16 R0, desc[UR36][R4.64] ;  /* 0x0000002404007981 */ /* 0x000ea4000c1e1500 */
[----:B--2---:R-:W-:-:S05]  /*7740*/  IMAD.U32 R0, R0, 0x10000, RZ ;  /* 0x0001000000007824 */ /* 0x004fca00078e00ff */
[----:B------:R-:W-:-:S04]  /*7750*/  FSETP.NEU.FTZ.AND P0, PT, R0, RZ, PT ;  /* 0x000000ff0000720b */ /* 0x000fc80003f1d000 */
[----:B------:R-:W-:Y:S01]  /*7760*/  P2R R30, PR, RZ, 0x1 ;  /* 0x00000001ff1e7803 */ /* 0x000fe20000000000 */
[----:B------:R-:W-:Y:S08]  /*7770*/  BRA `(.L_x_7815) ;  /* 0x0000000400cc7947 */ /* 0x000ff00003800000 */
.L_x_7822:
        /* <DEDUP_REMOVED lines=12> */
.L_x_7829:
        /* <DEDUP_REMOVED lines=21> */
.L_x_7833:
[----:B------:R-:W-:Y:S05]  /*7990*/  BSYNC B1 ;  /* 0x0000000000017941 */ /* 0x000fea0003800000 */
.L_x_7832:
[----:B------:R-:W-:Y:S01]  /*79a0*/  LEA R5, R0, 0x3b800000, 0x17 ;  /* 0x3b80000000057811 */ /* 0x000fe200078eb8ff */
[----:B------:R-:W-:-:S05]  /*79b0*/  IMAD.SHL.U32 R0, R3, 0x100000, RZ ;  /* 0x0010000003007824 */ /* 0x000fca00078e00ff */
[----:B------:R-:W-:-:S07]  /*79c0*/  LOP3.LUT R0, R5, R0, R6, 0xfe, !PT ;  /* 0x0000000005007212 */ /* 0x000fce00078efe06 */
.L_x_7831:
[----:B------:R-:W-:Y:S05]  /*79d0*/  BSYNC B0 ;  /* 0x0000000000007941 */ /* 0x000fea0003800000 */
.L_x_7830:
[----:B------:R-:W-:-:S04]  /*79e0*/  FSETP.NEU.FTZ.AND P0, PT, R0, RZ, PT ;  /* 0x000000ff0000720b */ /* 0x000fc80003f1d000 */
[----:B------:R-:W-:Y:S01]  /*79f0*/  P2R R30, PR, RZ, 0x1 ;  /* 0x00000001ff1e7803 */ /* 0x000fe20000000000 */
[----:B------:R-:W-:Y:S08]  /*7a00*/  BRA `(.L_x_7815) ;  /* 0x0000000400287947 */ /* 0x000ff00003800000 */
.L_x_7828:
        /* <DEDUP_REMOVED lines=21> */
.L_x_7837:
[----:B------:R-:W-:Y:S05]  /*7b60*/  BSYNC B1 ;  /* 0x0000000000017941 */ /* 0x000fea0003800000 */
.L_x_7836:
[----:B------:R-:W-:Y:S01]  /*7b70*/  LEA R5, R0, 0x37800000, 0x17 ;  /* 0x3780000000057811 */ /* 0x000fe200078eb8ff */
[----:B------:R-:W-:-:S05]  /*7b80*/  IMAD.SHL.U32 R0, R3, 0x200000, RZ ;  /* 0x0020000003007824 */ /* 0x000fca00078e00ff */
[----:B------:R-:W-:-:S07]  /*7b90*/  LOP3.LUT R0, R5, R0, R6, 0xfe, !PT ;  /* 0x0000000005007212 */ /* 0x000fce00078efe06 */
.L_x_7835:
[----:B------:R-:W-:Y:S05]  /*7ba0*/  BSYNC B0 ;  /* 0x0000000000007941 */ /* 0x000fea0003800000 */
.L_x_7834:
[----:B------:R-:W-:-:S04]  /*7bb0*/  FSETP.NEU.FTZ.AND P0, PT, R0, RZ, PT ;  /* 0x000000ff0000720b */ /* 0x000fc80003f1d000 */
[----:B------:R-:W-:Y:S01]  /*7bc0*/  P2R R30, PR, RZ, 0x1 ;  /* 0x00000001ff1e7803 */ /* 0x000fe20000000000 */
[----:B------:R-:W-:Y:S08]  /*7bd0*/  BRA `(.L_x_7815) ;  /* 0x0000000000b47947 */ /* 0x000ff00003800000 */
.L_x_7827:
        /* <DEDUP_REMOVED lines=14> */
.L_x_7841:
[----:B------:R-:W-:Y:S05]  /*7cc0*/  BSYNC B0 ;  /* 0x0000000000007941 */ /* 0x000fea0003800000 */
.L_x_7840:
[----:B------:R-:W-:-:S04]  /*7cd0*/  FSETP.NEU.FTZ.AND P0, PT, R0, RZ, PT ;  /* 0x000000ff0000720b */ /* 0x000fc80003f1d000 */
[----:B------:R-:W-:Y:S01]  /*7ce0*/  P2R R30, PR, RZ, 0x1 ;  /* 0x00000001ff1e7803 */ /* 0x000fe20000000000 */
[----:B------:R-:W-:Y:S08]  /*7cf0*/  BRA `(.L_x_7815) ;  /* 0x00000000006c7947 */ /* 0x000ff00003800000 */
.L_x_7814:
        /* <DEDUP_REMOVED lines=16> */
.L_x_7842:
[----:B------:R-:W-:-:S04]  /*7e00*/  PLOP3.LUT P0, PT, PT, PT, PT, 0x8, 0x0 ;  /* 0x000000000000781c */ /* 0x000fc80003f0e170 */
[----:B------:R-:W-:Y:S01]  /*7e10*/  P2R R30, PR, RZ, 0x1 ;  /* 0x00000001ff1e7803 */ /* 0x000fe20000000000 */
[----:B------:R-:W-:Y:S08]  /*7e20*/  BRA `(.L_x_7815) ;  /* 0x0000000000207947 */ /* 0x000ff00003800000 */
.L_x_7839:
[----:B------:R-:W2:Y:S02]  /*7e30*/  LDG.E.64 R4, desc[UR36][R4.64] ;  /* 0x0000002404047981 */ /* 0x000ea4000c1e1b00 */
[----:B--2---:R-:W-:-:S04]  /*7e40*/  ISETP.NE.U32.AND P0, PT, R4, RZ, PT ;  /* 0x000000ff0400720c */ /* 0x004fc80003f05070 */
[----:B------:R-:W-:-:S04]  /*7e50*/  ISETP.NE.AND.EX P0, PT, R5, RZ, PT, P0 ;  /* 0x000000ff0500720c */ /* 0x000fc80003f05300 */
[----:B------:R-:W-:Y:S01]  /*7e60*/  P2R R30, PR, RZ, 0x1 ;  /* 0x00000001ff1e7803 */ /* 0x000fe20000000000 */
[----:B------:R-:W-:Y:S08]  /*7e70*/  BRA `(.L_x_7815) ;  /* 0x00000000000c7947 */ /* 0x000ff00003800000 */
.L_x_7838:
[----:B------:R-:W2:Y:S02]  /*7e80*/  LDG.E R4, desc[UR36][R4.64] ;  /* 0x0000002404047981 */ /* 0x000ea4000c1e1900 */
[----:B--2---:R-:W-:-:S04]  /*7e90*/  ISETP.NE.AND P0, PT, R4, RZ, PT ;  /* 0x000000ff0400720c */ /* 0x004fc80003f05270 */
[----:B------:R-:W-:-:S09]  /*7ea0*/  P2R R30, PR, RZ, 0x1 ;  /* 0x00000001ff1e7803 */ /* 0x000fd20000000000 */
.L_x_7815:
[----:B------:R-:W0:Y:S01]  /*7eb0*/  LDC.U8 R3, c[0x0][0x24e] ;  /* 0x00009380ff037b82 */ /* 0x000e220000000000 */
[----:B------:R-:W-:Y:S02]  /*7ec0*/  ULDC UR4, c[0x0][0x258] ;  /* 0x0000960000047ab9 */ /* 0x000fe40000000800 */
        /* <DEDUP_REMOVED lines=18> */
.L_x_7846:
[----:B------:R0:W5:Y:S01]  /*7ff0*/  LDG.E.U8 R40, desc[UR36][R4.64] ;  /* 0x0000002404287981 */ /* 0x000162000c1e1100 */
[----:B------:R-:W-:Y:S01]  /*8000*/  IMAD.MOV.U32 R41, RZ, RZ, RZ ;  /* 0x000000ffff297224 */ /* 0x000fe200078e00ff */
[----:B------:R-:W-:Y:S06]  /*8010*/  BRA `(.L_x_7848) ;  /* 0x0000000c00487947 */ /* 0x000fec0003800000 */
.L_x_7845:
        /* <DEDUP_REMOVED lines=8> */
.L_x_7850:
[----:B------:R-:W2:Y:S02]  /*80a0*/  LDG.E R40, desc[UR36][R4.64] ;  /* 0x0000002404287981 */ /* 0x000ea4000c1e1900 */
[----:B--2---:R-:W-:Y:S01]  /*80b0*/  SHF.R.S32.HI R41, RZ, 0x1f, R40 ;  /* 0x0000001fff297819 */ /* 0x004fe20000011428 */
[----:B------:R-:W-:Y:S06]  /*80c0*/  BRA `(.L_x_7848) ;  /* 0x0000000c001c7947 */ /* 0x000fec0003800000 */
.L_x_7849:
[----:B------:R-:W2:Y:S02]  /*80d0*/  LDG.E.S16 R40, desc[UR36][R4.64] ;  /* 0x0000002404287981 */ /* 0x000ea4000c1e1700 */
[----:B--2---:R-:W-:Y:S01]  /*80e0*/  SHF.R.S32.HI R41, RZ, 0x1f, R40 ;  /* 0x0000001fff297819 */ /* 0x004fe20000011428 */
[----:B------:R-:W-:Y:S06]  /*80f0*/  BRA `(.L_x_7848) ;  /* 0x0000000c00107947 */ /* 0x000fec0003800000 */
.L_x_7844:
        /* <DEDUP_REMOVED lines=9> */
.L_x_7852:
[----:B------:R-:W2:Y:S02]  /*8190*/  LDG.E.U16 R4, desc[UR36][R4.64] ;  /* 0x0000002404047981 */ /* 0x000ea4000c1e1500 */
[----:B--2---:R-:W-:-:S06]  /*81a0*/  HADD2.F32 R40, -RZ, R4.H0_H0 ;  /* 0x20000004ff287230 */ /* 0x004fcc0000004100 */
[----:B------:R-:W0:Y:S01]  /*81b0*/  F2I.S64.TRUNC R40, R40 ;  /* 0x0000002800287311 */ /* 0x000e22000020d900 */
[----:B------:R-:W-:Y:S05]  /*81c0*/  BRA `(.L_x_7848) ;  /* 0x0000000800dc7947 */ /* 0x000fea0003800000 */
.L_x_7851:
        /* <DEDUP_REMOVED lines=9> */
.L_x_7854:
[----:B------:R-:W2:Y:S02]  /*8260*/  LDG.E.U16 R4, desc[UR36][R4.64] ;  /* 0x0000002404047981 */ /* 0x000ea4000c1e1500 */
[----:B--2---:R-:W-:-:S06]  /*8270*/  HADD2.F32 R40, -RZ, R4.H0_H0 ;  /* 0x20000004ff287230 */ /* 0x004fcc0000004100 */
[----:B------:R-:W0:Y:S01]  /*8280*/  F2I.S64.TRUNC R40, R40 ;  /* 0x0000002800287311 */ /* 0x000e22000020d900 */
[----:B------:R-:W-:Y:S05]  /*8290*/  BRA `(.L_x_7848) ;  /* 0x0000000800a87947 */ /* 0x000fea0003800000 */
.L_x_7853:
[----:B------:R-:W2:Y:S02]  /*82a0*/  LDG.E.64 R4, desc[UR36][R4.64] ;  /* 0x0000002404047981 */ /* 0x000ea4000c1e1b00 */
[----:B--2---:R0:W2:Y:S01]  /*82b0*/  F2I.S64.F64.TRUNC R40, R4 ;  /* 0x0000000400287311 */ /* 0x0040a2000030d900 */
[----:B------:R-:W-:Y:S05]  /*82c0*/  BRA `(.L_x_7848) ;  /* 0x00000008009c7947 */ /* 0x000fea0003800000 */
.L_x_7843:
        /* <DEDUP_REMOVED lines=13> */
.L_x_7857:
[----:B------:R-:W2:Y:S02]  /*83a0*/  LDG.E.64 R4, desc[UR36][R4.64] ;  /* 0x0000002404047981 */ /* 0x000ea4000c1e1b00 */
[----:B--2---:R0:W2:Y:S01]  /*83b0*/  F2I.S64.F64.TRUNC R40, R4 ;  /* 0x0000000400287311 */ /* 0x0040a2000030d900 */
[----:B------:R-:W-:Y:S05]  /*83c0*/  BRA `(.L_x_7848) ;  /* 0x00000008005c7947 */ /* 0x000fea0003800000 */
.L_x_7856:
        /* <DEDUP_REMOVED lines=27> */
.L_x_7859:
        /* <DEDUP_REMOVED lines=14> */
.L_x_7858:
[----:B------:R-:W2:Y:S02]  /*8660*/  LDG.E.U16 R40, desc[UR36][R4.64] ;  /* 0x0000002404287981 */ /* 0x000ea4000c1e1500 */
[----:B--2---:R-:W-:-:S06]  /*8670*/  IMAD.U32 R40, R40, 0x10000, RZ ;  /* 0x0001000028287824 */ /* 0x004fcc00078e00ff */
[----:B------:R-:W0:Y:S01]  /*8680*/  F2I.S64.TRUNC R40, R40 ;  /* 0x0000002800287311 */ /* 0x000e22000020d900 */
[----:B------:R-:W-:Y:S05]  /*8690*/  BRA `(.L_x_7848) ;  /* 0x0000000400a87947 */ /* 0x000fea0003800000 */
.L_x_7855:
        /* <DEDUP_REMOVED lines=11> */
.L_x_7862:
        /* <DEDUP_REMOVED lines=21> */
.L_x_7866:
[----:B------:R-:W-:Y:S05]  /*88a0*/  BSYNC B1 ;  /* 0x0000000000017941 */ /* 0x000fea0003800000 */
.L_x_7865:
[----:B------:R-:W-:Y:S01]  /*88b0*/  IMAD.SHL.U32 R3, R3, 0x100000, RZ ;  /* 0x0010000003037824 */ /* 0x000fe200078e00ff */
[----:B------:R-:W-:-:S04]  /*88c0*/  LEA R5, R0, 0x3b800000, 0x17 ;  /* 0x3b80000000057811 */ /* 0x000fc800078eb8ff */
[----:B------:R-:W-:-:S07]  /*88d0*/  LOP3.LUT R40, R5, R3, R40, 0xfe, !PT ;  /* 0x0000000305287212 */ /* 0x000fce00078efe28 */
.L_x_7864:
[----:B------:R-:W-:Y:S05]  /*88e0*/  BSYNC B0 ;  /* 0x0000000000007941 */ /* 0x000fea0003800000 */
.L_x_7863:
[----:B------:R-:W0:Y:S01]  /*88f0*/  F2I.S64.TRUNC R40, R40 ;  /* 0x0000002800287311 */ /* 0x000e22000020d900 */
[----:B------:R-:W-:Y:S05]  /*8900*/  BRA `(.L_x_7848) ;  /* 0x00000004000c7947 */ /* 0x000fea0003800000 */
.L_x_7861:
        /* <DEDUP_REMOVED lines=21> */
.L_x_7870:
[----:B------:R-:W-:Y:S05]  /*8a60*/  BSYNC B1 ;  /* 0x0000000000017941 */ /* 0x000fea0003800000 */
.L_x_7869:
[----:B------:R-:W-:Y:S01]  /*8a70*/  IMAD.SHL.U32 R3, R3, 0x200000, RZ ;  /* 0x0020000003037824 */ /* 0x000fe200078e00ff */
[----:B------:R-:W-:-:S04]  /*8a80*/  LEA R5, R0, 0x37800000, 0x17 ;  /* 0x3780000000057811 */ /* 0x000fc800078eb8ff */
[----:B------:R-:W-:-:S07]  /*8a90*/  LOP3.LUT R40, R5, R3, R40, 0xfe, !PT ;  /* 0x0000000305287212 */ /* 0x000fce00078efe28 */
.L_x_7868:
[----:B------:R-:W-:Y:S05]  /*8aa0*/  BSYNC B0 ;  /* 0x0000000000007941 */ /* 0x000fea0003800000 */
.L_x_7867:
[----:B------:R-:W0:Y:S01]  /*8ab0*/  F2I.S64.TRUNC R40, R40 ;  /* 0x0000002800287311 */ /* 0x000e22000020d900 */
[----:B------:R-:W-:Y:S05]  /*8ac0*/  BRA `(.L_x_7848) ;  /* 0x00000000009c7947 */ /* 0x000fea0003800000 */
.L_x_7860:
        /* <DEDUP_REMOVED lines=14> */
.L_x_7874:
[----:B------:R-:W-:Y:S05]  /*8bb0*/  BSYNC B0 ;  /* 0x0000000000007941 */ /* 0x000fea0003800000 */
.L_x_7873:
[----:B------:R-:W0:Y:S01]  /*8bc0*/  F2I.S64.TRUNC R40, R40 ;  /* 0x0000002800287311 */ /* 0x000e22000020d900 */
[----:B------:R-:W-:Y:S05]  /*8bd0*/  BRA `(.L_x_7848) ;  /* 0x0000000000587947 */ /* 0x000fea0003800000 */
.L_x_7847:
        /* <DEDUP_REMOVED lines=16> */
.L_x_7875:
[----:B------:R-:W-:Y:S01]  /*8ce0*/  CS2R R40, SRZ ;  /* 0x0000000000287805 */ /* 0x000fe2000001ff00 */
[----:B------:R-:W-:Y:S06]  /*8cf0*/  BRA `(.L_x_7848) ;  /* 0x0000000000107947 */ /* 0x000fec0003800000 */
.L_x_7872:
[----:B------:R0:W5:Y:S01]  /*8d00*/  LDG.E.64 R40, desc[UR36][R4.64] ;  /* 0x0000002404287981 */ /* 0x000162000c1e1b00 */
[----:B------:R-:W-:Y:S05]  /*8d10*/  BRA `(.L_x_7848) ;  /* 0x0000000000087947 */ /* 0x000fea0003800000 */
.L_x_7871:
[----:B------:R0:W5:Y:S01]  /*8d20*/  LDG.E R40, desc[UR36][R4.64] ;  /* 0x0000002404287981 */ /* 0x000162000c1e1900 */
[----:B------:R-:W-:-:S07]  /*8d30*/  IMAD.MOV.U32 R41, RZ, RZ, RZ ;  /* 0x000000ffff297224 */ /* 0x000fce00078e00ff */
.L_x_7848:
[----:B------:R-:W-:Y:S01]  /*8d40*/  ISETP.NE.AND P0, PT, R30, RZ, PT ;  /* 0x000000ff1e00720c */ /* 0x000fe20003f05270 */
[----:B------:R-:W-:-:S03]  /*8d50*/  VIADD R26, R26, 0x80 ;  /* 0x000000801a1a7836 */ /* 0x000fc60000000000 */
[----:B------:R-:W-:-:S09]  /*8d60*/  SEL R27, RZ, 0x1, !P0 ;  /* 0x00000001ff1b7807 */ /* 0x000fd20004000000 */
.L_x_7776:
[----:B------:R-:W-:Y:S05]  /*8d70*/  BSYNC B6 ;  /* 0x0000000000067941 */ /* 0x000fea0003800000 */
.L_x_7775:
[----:B------:R-:W-:Y:S01]  /*8d80*/  ISETP.GE.AND P0, PT, R26, R23, PT ;  /* 0x000000171a00720c */ /* 0x000fe20003f06270 */
[----:B------:R-:W-:-:S12]  /*8d90*/  BSSY B6, `(.L_x_7876) ;  /* 0x00002d3000067945 */ /* 0x000fd80003800000 */
[----:B------:R-:W-:Y:S05]  /*8da0*/  @P0 BRA `(.L_x_7877) ;  /* 0x0000002c00440947 */ /* 0x000fea0003800000 */
[----:B------:R-:W3:Y:S01]  /*8db0*/  LDC.U8 R6, c[0x0][0x24c] ;  /* 0x00009300ff067b82 */ /* 0x000ee20000000000 */
[----:B------:R-:W-:Y:S01]  /*8dc0*/  IMAD R26, R2, 0x200, R26 ;  /* 0x00000200021a7824 */ /* 0x000fe200078e021a */
[----:B------:R-:W-:-:S03]  /*8dd0*/  ULDC UR4, c[0x0][0x250] ;  /* 0x0000940000047ab9 */ /* 0x000fc60000000800 */
[----:B------:R-:W-:-:S03]  /*8de0*/  IMAD R3, R26, UR4, RZ ;  /* 0x000000041a037c24 */ /* 0x000fc6000f8e02ff */
        /* <DEDUP_REMOVED lines=17> */
.L_x_7881:
[----:B------:R-:W2:Y:S02]  /*8f00*/  LDG.E.U8 R4, desc[UR36][R4.64] ;  /* 0x0000002404047981 */ /* 0x000ea4000c1e1100 */
[----:B--2---:R0:W1:Y:S01]  /*8f10*/  I2F.F64.U16 R24, R4 ;  /* 0x0000000400187312 */ /* 0x0040620000101800 */
[----:B------:R-:W-:Y:S05]  /*8f20*/  BRA `(.L_x_7883) ;  /* 0x0000000c00707947 */ /* 0x000fea0003800000 */
.L_x_7880:
        /* <DEDUP_REMOVED lines=9> */
.L_x_7885:
[----:B------:R-:W2:Y:S02]  /*8fc0*/  LDG.E R4, desc[UR36][R4.64] ;  /* 0x0000002404047981 */ /* 0x000ea4000c1e1900 */
[----:B--2---:R0:W1:Y:S01]  /*8fd0*/  I2F.F64 R24, R4 ;  /* 0x0000000400187312 */ /* 0x0040620000201c00 */
[----:B------:R-:W-:Y:S05]  /*8fe0*/  BRA `(.L_x_7883) ;  /* 0x0000000c00407947 */ /* 0x000fea0003800000 */
.L_x_7884:
[----:B------:R-:W2:Y:S02]  /*8ff0*/  LDG.E.U16 R4, desc[UR36][R4.64] ;  /* 0x0000002404047981 */ /* 0x000ea4000c1e1500 */
[----:B--2---:R0:W1:Y:S01]  /*9000*/  I2F.F64.S16 R24, R4 ;  /* 0x0000000400187312 */ /* 0x0040620000101c00 */
[----:B------:R-:W-:Y:S05]  /*9010*/  BRA `(.L_x_7883) ;  /* 0x0000000c00347947 */ /* 0x000fea0003800000 */
.L_x_7879:
        /* <DEDUP_REMOVED lines=10> */
.L_x_7887:
[----:B------:R-:W2:Y:S02]  /*90c0*/  LDG.E.U16 R0, desc[UR36][R4.64] ;  /* 0x0000002404007981 */ /* 0x000ea4000c1e1500 */
[----:B--2---:R-:W-:-:S05]  /*90d0*/  HADD2.F32 R0, -RZ, R0.H0_H0 ;  /* 0x20000000ff007230 */ /* 0x004fca0000004100 */
[----:B------:R-:W-:-:S04]  /*90e0*/  FMUL.FTZ R0, R0, 1 ;  /* 0x3f80000000007820 */ /* 0x000fc80000410000 */
[----:B------:R0:W1:Y:S01]  /*90f0*/  F2F.F64.F32 R24, R0 ;  /* 0x0000000000187310 */ /* 0x0000620000201800 */
[----:B------:R-:W-:Y:S05]  /*9100*/  BRA `(.L_x_7883) ;  /* 0x0000000800f87947 */ /* 0x000fea0003800000 */
.L_x_7886:
        /* <DEDUP_REMOVED lines=10> */
.L_x_7889:
[----:B------:R-:W2:Y:S02]  /*91b0*/  LDG.E.U16 R4, desc[UR36][R4.64] ;  /* 0x0000002404047981 */ /* 0x000ea4000c1e1500 */
[----:B--2---:R-:W-:-:S05]  /*91c0*/  HADD2.F32 R0, -RZ, R4.H0_H0 ;  /* 0x20000004ff007230 */ /* 0x004fca0000004100 */
[----:B------:R-:W-:-:S04]  /*91d0*/  FMUL.FTZ R0, R0, 1 ;  /* 0x3f80000000007820 */ /* 0x000fc80000410000 */
[----:B------:R0:W1:Y:S01]  /*91e0*/  F2F.F64.F32 R24, R0 ;  /* 0x0000000000187310 */ /* 0x0000620000201800 */
[----:B------:R-:W-:Y:S05]  /*91f0*/  BRA `(.L_x_7883) ;  /* 0x0000000800bc7947 */ /* 0x000fea0003800000 */
.L_x_7888:
[----:B------:R0:W5:Y:S01]  /*9200*/  LDG.E.64 R24, desc[UR36][R4.64] ;  /* 0x0000002404187981 */ /* 0x000162000c1e1b00 */
[----:B------:R-:W-:Y:S05]  /*9210*/  BRA `(.L_x_7883) ;  /* 0x0000000800b47947 */ /* 0x000fea0003800000 */
.L_x_7878:
        /* <DEDUP_REMOVED lines=13> */
.L_x_7892:
[----:B------:R0:W5:Y:S01]  /*92f0*/  LDG.E.64 R24, desc[UR36][R4.64] ;  /* 0x0000002404187981 */ /* 0x000162000c1e1b00 */
[----:B------:R-:W-:Y:S05]  /*9300*/  BRA `(.L_x_7883) ;  /* 0x0000000800787947 */ /* 0x000fea0003800000 */
.L_x_7891:
        /* <DEDUP_REMOVED lines=28> */
.L_x_7894:
        /* <DEDUP_REMOVED lines=15> */
.L_x_7893:
[----:B------:R-:W2:Y:S02]  /*95c0*/  LDG.E.U16 R0, desc[UR36][R4.64] ;  /* 0x0000002404007981 */ /* 0x000ea4000c1e1500 */
[----:B--2---:R-:W-:-:S04]  /*95d0*/  IMAD.U32 R0, R0, 0x10000, RZ ;  /* 0x0001000000007824 */ /* 0x004fc800078e00ff */
[----:B------:R-:W-:-:S04]  /*95e0*/  FMUL.FTZ R0, R0, 1 ;  /* 0x3f80000000007820 */ /* 0x000fc80000410000 */
[----:B------:R0:W1:Y:S01]  /*95f0*/  F2F.F64.F32 R24, R0 ;  /* 0x0000000000187310 */ /* 0x0000620000201800 */
[----:B------:R-:W-:Y:S05]  /*9600*/  BRA `(.L_x_7883) ;  /* 0x0000000400b87947 */ /* 0x000fea0003800000 */
.L_x_7890:
        /* <DEDUP_REMOVED lines=9> */
[----:B--2---:R2:W3:Y:S01]  /*96a0*/  I2F.F64.U16 R24, R4 ;  /* 0x0000000400187312 */ /* 0x0044e20000101800 */
[----:B------:R-:W-:Y:S05]  /*96b0*/  BRA `(.L_x_7883) ;  /* 0x00000004008c7947 */ /* 0x000fea0003800000 */
.L_x_7897:
        /* <DEDUP_REMOVED lines=21> */
.L_x_7901:
[----:B------:R-:W-:Y:S05]  /*9810*/  BSYNC B1 ;  /* 0x0000000000017941 */ /* 0x000fea0003800000 */
.L_x_7900:
[----:B------:R-:W-:Y:S01]  /*9820*/  LEA R5, R0, 0x3b800000, 0x17 ;  /* 0x3b80000000057811 */ /* 0x000fe200078eb8ff */
[----:B------:R-:W-:-:S05]  /*9830*/  IMAD.SHL.U32 R0, R3, 0x100000, RZ ;  /* 0x0010000003007824 */ /* 0x000fca00078e00ff */
[----:B------:R-:W-:-:S07]  /*9840*/  LOP3.LUT R0, R5, R0, R6, 0xfe, !PT ;  /* 0x0000000005007212 */ /* 0x000fce00078efe06 */
.L_x_7899:
[----:B------:R-:W-:Y:S05]  /*9850*/  BSYNC B0 ;  /* 0x0000000000007941 */ /* 0x000fea0003800000 */
.L_x_7898:
[----:B------:R-:W-:-:S04]  /*9860*/  FMUL.FTZ R0, R0, 1 ;  /* 0x3f80000000007820 */ /* 0x000fc80000410000 */
[----:B------:R0:W1:Y:S01]  /*9870*/  F2F.F64.F32 R24, R0 ;  /* 0x0000000000187310 */ /* 0x0000620000201800 */
[----:B------:R-:W-:Y:S05]  /*9880*/  BRA `(.L_x_7883) ;  /* 0x0000000400187947 */ /* 0x000fea0003800000 */
.L_x_7896:
        /* <DEDUP_REMOVED lines=21> */
.L_x_7905:
[----:B------:R-:W-:Y:S05]  /*99e0*/  BSYNC B1 ;  /* 0x0000000000017941 */ /* 0x000fea0003800000 */
.L_x_7904:
[----:B------:R-:W-:Y:S01]  /*99f0*/  LEA R5, R0, 0x37800000, 0x17 ;  /* 0x3780000000057811 */ /* 0x000fe200078eb8ff */
[----:B------:R-:W-:-:S05]  /*9a00*/  IMAD.SHL.U32 R0, R3, 0x200000, RZ ;  /* 0x0020000003007824 */ /* 0x000fca00078e00ff */
[----:B------:R-:W-:-:S07]  /*9a10*/  LOP3.LUT R0, R5, R0, R6, 0xfe, !PT ;  /* 0x0000000005007212 */ /* 0x000fce00078efe06 */
.L_x_7903:
[----:B------:R-:W-:Y:S05]  /*9a20*/  BSYNC B0 ;  /* 0x0000000000007941 */ /* 0x000fea0003800000 */
.L_x_7902:
[----:B------:R-:W-:-:S04]  /*9a30*/  FMUL.FTZ R0, R0, 1 ;  /* 0x3f80000000007820 */ /* 0x000fc80000410000 */
[----:B------:R0:W1:Y:S01]  /*9a40*/  F2F.F64.F32 R24, R0 ;  /* 0x0000000000187310 */ /* 0x0000620000201800 */
[----:B------:R-:W-:Y:S05]  /*9a50*/  BRA `(.L_x_7883) ;  /* 0x0000000000a47947 */ /* 0x000fea0003800000 */
.L_x_7895:
        /* <DEDUP_REMOVED lines=14> */
.L_x_7909:
[----:B------:R-:W-:Y:S05]  /*9b40*/  BSYNC B0 ;  /* 0x0000000000007941 */ /* 0x000fea0003800000 */
.L_x_7908:
[----:B------:R-:W-:-:S04]  /*9b50*/  FMUL.FTZ R0, R0, 1 ;  /* 0x3f80000000007820 */ /* 0x000fc80000410000 */
[----:B------:R0:W1:Y:S01]  /*9b60*/  F2F.F64.F32 R24, R0 ;  /* 0x0000000000187310 */ /* 0x0000620000201800 */
[----:B------:R-:W-:Y:S05]  /*9b70*/  BRA `(.L_x_7883) ;  /* 0x00000000005c7947 */ /* 0x000fea0003800000 */
.L_x_7882:
        /* <DEDUP_REMOVED lines=16> */
.L_x_7910:
[----:B------:R-:W-:Y:S01]  /*9c80*/  CS2R R24, SRZ ;  /* 0x0000000000187805 */ /* 0x000fe2000001ff00 */
[----:B------:R-:W-:Y:S06]  /*9c90*/  BRA `(.L_x_7883) ;  /* 0x0000000000147947 */ /* 0x000fec0003800000 */
.L_x_7907:
[----:B------:R-:W2:Y:S02]  /*9ca0*/  LDG.E.64 R24, desc[UR36][R4.64] ;  /* 0x0000002404187981 */ /* 0x000ea4000c1e1b00 */
[----:B--2---:R-:W0:Y:S01]  /*9cb0*/  I2F.F64.U64 R24, R24 ;  /* 0x0000001800187312 */ /* 0x004e220000301800 */
[----:B------:R-:W-:Y:S05]  /*9cc0*/  BRA `(.L_x_7883) ;  /* 0x0000000000087947 */ /* 0x000fea0003800000 */
.L_x_7906:
[----:B------:R-:W2:Y:S02]  /*9cd0*/  LDG.E R4, desc[UR36][R4.64] ;  /* 0x0000002404047981 */ /* 0x000ea4000c1e1900 */
[----:B--2---:R0:W1:Y:S02]  /*9ce0*/  I2F.F64.U32 R24, R4 ;  /* 0x0000000400187312 */ /* 0x0040640000201800 */
.L_x_7883:
[----:B------:R-:W4:Y:S01]  /*9cf0*/  LDC.U8 R6, c[0x0][0x24d] ;  /* 0x00009340ff067b82 */ /* 0x000f220000000000 */
[----:B------:R-:W-:Y:S02]  /*9d00*/  ULDC UR4, c[0x0][0x254] ;  /* 0x0000950000047ab9 */ /* 0x000fe40000000800 */
[----:B------:R-:W-:-:S05]  /*9d10*/  IMAD R3, R26, UR4, RZ ;  /* 0x000000041a037c24 */ /* 0x000fca000f8e02ff */
[----:B0-2---:R-:W0:Y:S01]  /*9d20*/  LDC.64 R4, c[0x0][0x238] ;  /* 0x00008e00ff047b82 */ /* 0x005e220000000a00 */
        /* <DEDUP_REMOVED lines=16> */
.L_x_7914:
[----:B------:R-:W2:Y:S02]  /*9e30*/  LDG.E.U8 R4, desc[UR36][R4.64] ;  /* 0x0000002404047981 */ /* 0x000ea4000c1e1100 */
[----:B--2---:R-:W-:Y:S01]  /*9e40*/  ISETP.NE.AND P0, PT, R4, RZ, PT ;  /* 0x000000ff0400720c */ /* 0x004fe20003f05270 */
[----:B------:R-:W-:-:S12]  /*9e50*/  BRA `(.L_x_7916) ;  /* 0x0000000c00747947 */ /* 0x000fd80003800000 */
.L_x_7913:
        /* <DEDUP_REMOVED lines=10> */
.L_x_7918:
[----:B------:R-:W2:Y:S02]  /*9f00*/  LDG.E R4, desc[UR36][R4.64] ;  /* 0x0000002404047981 */ /* 0x000ea4000c1e1900 */
[----:B--2---:R-:W-:Y:S01]  /*9f10*/  ISETP.NE.AND P0, PT, R4, RZ, PT ;  /* 0x000000ff0400720c */ /* 0x004fe20003f05270 */
[----:B------:R-:W-:-:S12]  /*9f20*/  BRA `(.L_x_7916) ;  /* 0x0000000c00407947 */ /* 0x000fd80003800000 */
.L_x_7917:
[----:B------:R-:W2:Y:S02]  /*9f30*/  LDG.E.U16 R4, desc[UR36][R4.64] ;  /* 0x0000002404047981 */ /* 0x000ea4000c1e1500 */
[----:B--2---:R-:W-:Y:S01]  /*9f40*/  ISETP.NE.AND P0, PT, R4, RZ, PT ;  /* 0x000000ff0400720c */ /* 0x004fe20003f05270 */
[----:B------:R-:W-:-:S12]  /*9f50*/  BRA `(.L_x_7916) ;  /* 0x0000000c00347947 */ /* 0x000fd80003800000 */
.L_x_7912:
        /* <DEDUP_REMOVED lines=9> */
.L_x_7920:
[----:B------:R-:W2:Y:S02]  /*9ff0*/  LDG.E.U16 R0, desc[UR36][R4.64] ;  /* 0x0000002404007981 */ /* 0x000ea4000c1e1500 */
[----:B--2---:R-:W-:-:S05]  /*a000*/  HADD2.F32 R0, -RZ, R0.H0_H0 ;  /* 0x20000000ff007230 */ /* 0x004fca0000004100 */
[----:B------:R-:W-:Y:S01]  /*a010*/  FSETP.NEU.FTZ.AND P0, PT, R0, RZ, PT ;  /* 0x000000ff0000720b */ /* 0x000fe20003f1d000 */
[----:B------:R-:W-:-:S12]  /*a020*/  BRA `(.L_x_7916) ;  /* 0x0000000c00007947 */ /* 0x000fd80003800000 */
.L_x_7919:
        /* <DEDUP_REMOVED lines=11> */
.L_x_7922:
        /* <DEDUP_REMOVED lines=10> */
.L_x_7921:
[----:B------:R-:W2:Y:S02]  /*a180*/  LDG.E.64 R4, desc[UR36][R4.64] ;  /* 0x0000002404047981 */ /* 0x000ea4000c1e1b00 */
[----:B--2---:R-:W-:Y:S01]  /*a190*/  DSETP.NEU.AND P0, PT, R4, RZ, PT ;  /* 0x000000ff0400722a */ /* 0x004fe20003f0d000 */
[----:B------:R-:W-:-:S13]  /*a1a0*/  BRA `(.L_x_7916) ;  /* 0x0000000800a07947 */ /* 0x000fda0003800000 */
.L_x_7911:
        /* <DEDUP_REMOVED lines=11> */
.L_x_7925:
[----:B------:R-:W2:Y:S02]  /*a260*/  LDG.E.128 R4, desc[UR36][R4.64] ;  /* 0x0000002404047981 */ /* 0x000ea4000c1e1d00 */
[----:B--2---:R-:W-:-:S06]  /*a270*/  DSETP.NEU.AND P0, PT, R6, RZ, PT ;  /* 0x000000ff0600722a */ /* 0x004fcc0003f0d000 */
[----:B------:R-:W-:Y:S01]  /*a280*/  DSETP.NEU.OR P0, PT, R4, RZ, P0 ;  /* 0x000000ff0400722a */ /* 0x000fe2000070d400 */
[----:B------:R-:W-:-:S13]  /*a290*/  BRA `(.L_x_7916) ;  /* 0x0000000800647947 */ /* 0x000fda0003800000 */
.L_x_7924:
        /* <DEDUP_REMOVED lines=27> */
.L_x_7927:
        /* <DEDUP_REMOVED lines=14> */
.L_x_7926:
[----:B------:R-:W2:Y:S02]  /*a530*/  LDG.E.U16 R0, desc[UR36][R4.64] ;  /* 0x0000002404007981 */ /* 0x000ea4000c1e1500 */
[----:B--2---:R-:W-:-:S05]  /*a540*/  IMAD.U32 R0, R0, 0x10000, RZ ;  /* 0x0001000000007824 */ /* 0x004fca00078e00ff */
[----:B------:R-:W-:Y:S01]  /*a550*/  FSETP.NEU.FTZ.AND P0, PT, R0, RZ, PT ;  /* 0x000000ff0000720b */ /* 0x000fe20003f1d000 */
[----:B------:R-:W-:-:S12]  /*a560*/  BRA `(.L_x_7916) ;  /* 0x0000000400b07947 */ /* 0x000fd80003800000 */
.L_x_7923:
        /* <DEDUP_REMOVED lines=11> */
.L_x_7930:
        /* <DEDUP_REMOVED lines=21> */
.L_x_7934:
[----:B------:R-:W-:Y:S05]  /*a770*/  BSYNC B1 ;  /* 0x0000000000017941 */ /* 0x000fea0003800000 */
.L_x_7933:
[----:B------:R-:W-:Y:S01]  /*a780*/  LEA R5, R0, 0x3b800000, 0x17 ;  /* 0x3b80000000057811 */ /* 0x000fe200078eb8ff */
[----:B------:R-:W-:-:S05]  /*a790*/  IMAD.SHL.U32 R0, R3, 0x100000, RZ ;  /* 0x0010000003007824 */ /* 0x000fca00078e00ff */
[----:B------:R-:W-:-:S07]  /*a7a0*/  LOP3.LUT R0, R5, R0, R6, 0xfe, !PT ;  /* 0x0000000005007212 */ /* 0x000fce00078efe06 */
.L_x_7932:
[----:B------:R-:W-:Y:S05]  /*a7b0*/  BSYNC B0 ;  /* 0x0000000000007941 */ /* 0x000fea0003800000 */
.L_x_7931:
[----:B------:R-:W-:Y:S01]  /*a7c0*/  FSETP.NEU.FTZ.AND P0, PT, R0, RZ, PT ;  /* 0x000000ff0000720b */ /* 0x000fe20003f1d000 */
[----:B------:R-:W-:-:S12]  /*a7d0*/  BRA `(.L_x_7916) ;  /* 0x0000000400147947 */ /* 0x000fd80003800000 */
.L_x_7929:
        /* <DEDUP_REMOVED lines=21> */
.L_x_7938:
[----:B------:R-:W-:Y:S05]  /*a930*/  BSYNC B1 ;  /* 0x0000000000017941 */ /* 0x000fea0003800000 */
.L_x_7937:
[----:B------:R-:W-:Y:S01]  /*a940*/  LEA R5, R0, 0x37800000, 0x17 ;  /* 0x3780000000057811 */ /* 0x000fe200078eb8ff */
[----:B------:R-:W-:-:S05]  /*a950*/  IMAD.SHL.U32 R0, R3, 0x200000, RZ ;  /* 0x0020000003007824 */ /* 0x000fca00078e00ff */
[----:B------:R-:W-:-:S07]  /*a960*/  LOP3.LUT R0, R5, R0, R6, 0xfe, !PT ;  /* 0x0000000005007212 */ /* 0x000fce00078efe06 */
.L_x_7936:
[----:B------:R-:W-:Y:S05]  /*a970*/  BSYNC B0 ;  /* 0x0000000000007941 */ /* 0x000fea0003800000 */
.L_x_7935:
[----:B------:R-:W-:Y:S01]  /*a980*/  FSETP.NEU.FTZ.AND P0, PT, R0, RZ, PT ;  /* 0x000000ff0000720b */ /* 0x000fe20003f1d000 */
[----:B------:R-:W-:-:S12]  /*a990*/  BRA `(.L_x_7916) ;  /* 0x0000000000a47947 */ /* 0x000fd80003800000 */
.L_x_7928:
        /* <DEDUP_REMOVED lines=14> */
.L_x_7942:
[----:B------:R-:W-:Y:S05]  /*aa80*/  BSYNC B0 ;  /* 0x0000000000007941 */ /* 0x000fea0003800000 */
.L_x_7941:
[----:B------:R-:W-:Y:S01]  /*aa90*/  FSETP.NEU.FTZ.AND P0, PT, R0, RZ, PT ;  /* 0x000000ff0000720b */ /* 0x000fe20003f1d000 */
[----:B------:R-:W-:-:S12]  /*aaa0*/  BRA `(.L_x_7916) ;  /* 0x0000000000607947 */ /* 0x000fd80003800000 */
.L_x_7915:
        /* <DEDUP_REMOVED lines=16> */
.L_x_7943:
[----:B------:R-:W-:Y:S01]  /*abb0*/  PLOP3.LUT P0, PT, PT, PT, PT, 0x8, 0x0 ;  /* 0x000000000000781c */ /* 0x000fe20003f0e170 */
[----:B------:R-:W-:-:S12]  /*abc0*/  BRA `(.L_x_7916) ;  /* 0x0000000000187947 */ /* 0x000fd80003800000 */
.L_x_7940:
[----:B------:R-:W2:Y:S02]  /*abd0*/  LDG.E.64 R4, desc[UR36][R4.64] ;  /* 0x0000002404047981 */ /* 0x000ea4000c1e1b00 */
[----:B--2---:R-:W-:-:S04]  /*abe0*/  ISETP.NE.U32.AND P0, PT, R4, RZ, PT ;  /* 0x000000ff0400720c */ /* 0x004fc80003f05070 */
[----:B------:R-:W-:Y:S01]  /*abf0*/  ISETP.NE.AND.EX P0, PT, R5, RZ, PT, P0 ;  /* 0x000000ff0500720c */ /* 0x000fe20003f05300 */
[----:B------:R-:W-:-:S12]  /*ac00*/  BRA `(.L_x_7916) ;  /* 0x0000000000087947 */ /* 0x000fd80003800000 */
.L_x_7939:
[----:B------:R-:W2:Y:S02]  /*ac10*/  LDG.E R4, desc[UR36][R4.64] ;  /* 0x0000002404047981 */ /* 0x000ea4000c1e1900 */
[----:B--2---:R-:W-:-:S13]  /*ac20*/  ISETP.NE.AND P0, PT, R4, RZ, PT ;  /* 0x000000ff0400720c */ /* 0x004fda0003f05270 */
.L_x_7916:
        /* <DEDUP_REMOVED lines=21> */
.L_x_7947:
[----:B------:R0:W5:Y:S01]  /*ad80*/  LDG.E.U8 R38, desc[UR36][R4.64] ;  /* 0x0000002404267981 */ /* 0x000162000c1e1100 */
[----:B------:R-:W-:Y:S01]  /*ad90*/  IMAD.MOV.U32 R39, RZ, RZ, RZ ;  /* 0x000000ffff277224 */ /* 0x000fe200078e00ff */
[----:B------:R-:W-:Y:S06]  /*ada0*/  BRA `(.L_x_7877) ;  /* 0x0000000c00447947 */ /* 0x000fec0003800000 */
.L_x_7946:
        /* <DEDUP_REMOVED lines=8> */
.L_x_7950:
[----:B------:R-:W2:Y:S02]  /*ae30*/  LDG.E R38, desc[UR36][R4.64] ;  /* 0x0000002404267981 */ /* 0x000ea4000c1e1900 */
[----:B--2---:R-:W-:Y:S01]  /*ae40*/  SHF.R.S32.HI R39, RZ, 0x1f, R38 ;  /* 0x0000001fff277819 */ /* 0x004fe20000011426 */
[----:B------:R-:W-:Y:S06]  /*ae50*/  BRA `(.L_x_7877) ;  /* 0x0000000c00187947 */ /* 0x000fec0003800000 */
.L_x_7949:
[----:B------:R-:W2:Y:S02]  /*ae60*/  LDG.E.S16 R38, desc[UR36][R4.64] ;  /* 0x0000002404267981 */ /* 0x000ea4000c1e1700 */
[----:B--2---:R-:W-:Y:S01]  /*ae70*/  SHF.R.S32.HI R39, RZ, 0x1f, R38 ;  /* 0x0000001fff277819 */ /* 0x004fe20000011426 */
[----:B------:R-:W-:Y:S06]  /*ae80*/  BRA `(.L_x_7877) ;  /* 0x0000000c000c7947 */ /* 0x000fec0003800000 */
.L_x_7945:
        /* <DEDUP_REMOVED lines=9> */
.L_x_7952:
[----:B------:R-:W2:Y:S02]  /*af20*/  LDG.E.U16 R4, desc[UR36][R4.64] ;  /* 0x0000002404047981 */ /* 0x000ea4000c1e1500 */
[----:B--2---:R-:W-:-:S06]  /*af30*/  HADD2.F32 R38, -RZ, R4.H0_H0 ;  /* 0x20000004ff267230 */ /* 0x004fcc0000004100 */
[----:B------:R-:W0:Y:S01]  /*af40*/  F2I.S64.TRUNC R38, R38 ;  /* 0x0000002600267311 */ /* 0x000e22000020d900 */
[----:B------:R-:W-:Y:S05]  /*af50*/  BRA `(.L_x_7877) ;  /* 0x0000000800d87947 */ /* 0x000fea0003800000 */
.L_x_7951:
        /* <DEDUP_REMOVED lines=9> */
.L_x_7954:
[----:B------:R-:W2:Y:S02]  /*aff0*/  LDG.E.U16 R4, desc[UR36][R4.64] ;  /* 0x0000002404047981 */ /* 0x000ea4000c1e1500 */
[----:B--2---:R-:W-:-:S06]  /*b000*/  HADD2.F32 R38, -RZ, R4.H0_H0 ;  /* 0x20000004ff267230 */ /* 0x004fcc0000004100 */
[----:B------:R-:W0:Y:S01]  /*b010*/  F2I.S64.TRUNC R38, R38 ;  /* 0x0000002600267311 */ /* 0x000e22000020d900 */
[----:B------:R-:W-:Y:S05]  /*b020*/  BRA `(.L_x_7877) ;  /* 0x0000000800a47947 */ /* 0x000fea0003800000 */
.L_x_7953:
[----:B------:R-:W2:Y:S02]  /*b030*/  LDG.E.64 R4, desc[UR36][R4.64] ;  /* 0x0000002404047981 */ /* 0x000ea4000c1e1b00 */
[----:B--2---:R0:W2:Y:S01]  /*b040*/  F2I.S64.F64.TRUNC R38, R4 ;  /* 0x0000000400267311 */ /* 0x0040a2000030d900 */
[----:B------:R-:W-:Y:S05]  /*b050*/  BRA `(.L_x_7877) ;  /* 0x0000000800987947 */ /* 0x000fea0003800000 */
.L_x_7944:
        /* <DEDUP_REMOVED lines=13> */
.L_x_7957:
[----:B------:R-:W2:Y:S02]  /*b130*/  LDG.E.64 R4, desc[UR36][R4.64] ;  /* 0x0000002404047981 */ /* 0x000ea4000c1e1b00 */
[----:B--2---:R0:W2:Y:S01]  /*b140*/  F2I.S64.F64.TRUNC R38, R4 ;  /* 0x0000000400267311 */ /* 0x0040a2000030d900 */
[----:B------:R-:W-:Y:S05]  /*b150*/  BRA `(.L_x_7877) ;  /* 0x0000000800587947 */ /* 0x000fea0003800000 */
.L_x_7956:
        /* <DEDUP_REMOVED lines=27> */
.L_x_7959:
        /* <DEDUP_REMOVED lines=14> */
.L_x_7958:
[----:B------:R-:W2:Y:S02]  /*b3f0*/  LDG.E.U16 R38, desc[UR36][R4.64] ;  /* 0x0000002404267981 */ /* 0x000ea4000c1e1500 */
[----:B--2---:R-:W-:-:S06]  /*b400*/  IMAD.U32 R38, R38, 0x10000, RZ ;  /* 0x0001000026267824 */ /* 0x004fcc00078e00ff */
[----:B------:R-:W0:Y:S01]  /*b410*/  F2I.S64.TRUNC R38, R38 ;  /* 0x0000002600267311 */ /* 0x000e22000020d900 */
[----:B------:R-:W-:Y:S05]  /*b420*/  BRA `(.L_x_7877) ;  /* 0x0000000400a47947 */ /* 0x000fea0003800000 */
.L_x_7955:
        /* <DEDUP_REMOVED lines=11> */
.L_x_7962:
        /* <DEDUP_REMOVED lines=21> */
.L_x_7966:
[----:B------:R-:W-:Y:S05]  /*b630*/  BSYNC B1 ;  /* 0x0000000000017941 */ /* 0x000fea0003800000 */
.L_x_7965:
[----:B------:R-:W-:Y:S01]  /*b640*/  IMAD.SHL.U32 R3, R3, 0x100000, RZ ;  /* 0x0010000003037824 */ /* 0x000fe200078e00ff */
[----:B------:R-:W-:-:S04]  /*b650*/  LEA R5, R0, 0x3b800000, 0x17 ;  /* 0x3b80000000057811 */ /* 0x000fc800078eb8ff */
[----:B------:R-:W-:-:S07]  /*b660*/  LOP3.LUT R38, R5, R3, R38, 0xfe, !PT ;  /* 0x0000000305267212 */ /* 0x000fce00078efe26 */
.L_x_7964:
[----:B------:R-:W-:Y:S05]  /*b670*/  BSYNC B0 ;  /* 0x0000000000007941 */ /* 0x000fea0003800000 */
.L_x_7963:
[----:B------:R-:W0:Y:S01]  /*b680*/  F2I.S64.TRUNC R38, R38 ;  /* 0x0000002600267311 */ /* 0x000e22000020d900 */
[----:B------:R-:W-:Y:S05]  /*b690*/  BRA `(.L_x_7877) ;  /* 0x0000000400087947 */ /* 0x000fea0003800000 */
.L_x_7961:
        /* <DEDUP_REMOVED lines=21> */
.L_x_7970:
[----:B------:R-:W-:Y:S05]  /*b7f0*/  BSYNC B1 ;  /* 0x0000000000017941 */ /* 0x000fea0003800000 */
.L_x_7969:
[----:B------:R-:W-:Y:S01]  /*b800*/  IMAD.SHL.U32 R3, R3, 0x200000, RZ ;  /* 0x0020000003037824 */ /* 0x000fe200078e00ff */
[----:B------:R-:W-:-:S04]  /*b810*/  LEA R5, R0, 0x37800000, 0x17 ;  /* 0x3780000000057811 */ /* 0x000fc800078eb8ff */
[----:B------:R-:W-:-:S07]  /*b820*/  LOP3.LUT R38, R5, R3, R38, 0xfe, !PT ;  /* 0x0000000305267212 */ /* 0x000fce00078efe26 */
.L_x_7968:
[----:B------:R-:W-:Y:S05]  /*b830*/  BSYNC B0 ;  /* 0x0000000000007941 */ /* 0x000fea0003800000 */
.L_x_7967:
[----:B------:R-:W0:Y:S01]  /*b840*/  F2I.S64.TRUNC R38, R38 ;  /* 0x0000002600267311 */ /* 0x000e22000020d900 */
[----:B------:R-:W-:Y:S05]  /*b850*/  BRA `(.L_x_7877) ;  /* 0x0000000000987947 */ /* 0x000fea0003800000 */
.L_x_7960:
        /* <DEDUP_REMOVED lines=14> */
.L_x_7974:
[----:B------:R-:W-:Y:S05]  /*b940*/  BSYNC B0 ;  /* 0x0000000000007941 */ /* 0x000fea0003800000 */
.L_x_7973:
[----:B------:R-:W0:Y:S01]  /*b950*/  F2I.S64.TRUNC R38, R38 ;  /* 0x0000002600267311 */ /* 0x000e22000020d900 */
[----:B------:R-:W-:Y:S05]  /*b960*/  BRA `(.L_x_7877) ;  /* 0x0000000000547947 */ /* 0x000fea0003800000 */
.L_x_7948:
        /* <DEDUP_REMOVED lines=16> */
.L_x_7975:
[----:B------:R-:W-:Y:S05]  /*ba70*/  BRA `(.L_x_7877) ;  /* 0x0000000000107947 */ /* 0x000fea0003800000 */
.L_x_7972:
[----:B------:R0:W5:Y:S01]  /*ba80*/  LDG.E.64 R38, desc[UR36][R4.64] ;  /* 0x0000002404267981 */ /* 0x000162000c1e1b00 */
[----:B------:R-:W-:Y:S05]  /*ba90*/  BRA `(.L_x_7877) ;  /* 0x0000000000087947 */ /* 0x000fea0003800000 */
.L_x_7971:
[----:B------:R0:W5:Y:S01]  /*baa0*/  LDG.E R38, desc[UR36][R4.64] ;  /* 0x0000002404267981 */ /* 0x000162000c1e1900 */
[----:B------:R-:W-:-:S07]  /*bab0*/  IMAD.MOV.U32 R39, RZ, RZ, RZ ;  /* 0x000000ffff277224 */ /* 0x000fce00078e00ff */
.L_x_7877:
[----:B------:R-:W-:Y:S05]  /*bac0*/  BSYNC B6 ;  /* 0x0000000000067941 */ /* 0x000fea0003800000 */
.L_x_7876:
[----:B------:R-:W3:Y:S01]  /*bad0*/  S2R R23, SR_TID.X ;  /* 0x0000000000177919 */ /* 0x000ee20000002100 */
[----:B------:R-:W4:Y:S01]  /*bae0*/  LDC R3, c[0x0][0x210] ;  /* 0x00008400ff037b82 */ /* 0x000f220000000800 */
[----:B0-----:R-:W-:Y:S02]  /*baf0*/  PRMT R5, R22, 0x9910, RZ ;  /* 0x0000991016057816 */ /* 0x001fe400000000ff */
[----:B------:R-:W-:Y:S02]  /*bb00*/  PRMT R0, R27, 0x9910, RZ ;  /* 0x000099101b007816 */ /* 0x000fe400000000ff */
[----:B-12---:R-:W-:Y:S02]  /*bb10*/  PRMT R4, R18, 0x9910, RZ ;  /* 0x0000991012047816 */ /* 0x006fe400000000ff */
[----:B------:R-:W-:Y:S01]  /*bb20*/  ISETP.NE.AND P0, PT, R0, RZ, PT ;  /* 0x000000ff0000720c */ /* 0x000fe20003f05270 */
[----:B------:R-:W0:Y:S01]  /*bb30*/  LDC.U8 R26, c[0x0][0x25c] ;  /* 0x00009700ff1a7b82 */ /* 0x000e220000000000 */
[----:B------:R-:W-:-:S02]  /*bb40*/  PRMT R0, R19, 0x9910, RZ ;  /* 0x0000991013007816 */ /* 0x000fc400000000ff */
[----:B------:R-:W-:Y:S02]  /*bb50*/  ISETP.NE.AND P2, PT, R4, RZ, PT ;  /* 0x000000ff0400720c */ /* 0x000fe40003f45270 */
[----:B------:R-:W-:Y:S01]  /*bb60*/  ISETP.NE.AND P1, PT, R5, RZ, PT ;  /* 0x000000ff0500720c */ /* 0x000fe20003f25270 */
[----:B----4-:R-:W-:Y:S02]  /*bb70*/  IMAD R22, R2, -0x200, R3 ;  /* 0xfffffe0002167824 */ /* 0x010fe400078e0203 */
[----:B---3--:R-:W-:-:S03]  /*bb80*/  VIADD R3, R23, 0x100 ;  /* 0x0000010017037836 */ /* 0x008fc60000000000 */
[CC--:B------:R-:W-:Y:S01]  /*bb90*/  ISETP.GE.AND P3, PT, R23.reuse, R22.reuse, PT ;  /* 0x000000161700720c */ /* 0x0c0fe20003f66270 */
[----:B------:R-:W-:Y:S01]  /*bba0*/  VIADD R19, R23, 0x80 ;  /* 0x0000008017137836 */ /* 0x000fe20000000000 */
[-C--:B------:R-:W-:Y:S01]  /*bbb0*/  ISETP.GE.OR P0, PT, R3, R22.reuse, !P0 ;  /* 0x000000160300720c */ /* 0x080fe20004706670 */
[----:B------:R-:W-:Y:S01]  /*bbc0*/  VIADD R3, R23, 0x180 ;  /* 0x0000018017037836 */ /* 0x000fe20000000000 */
[----:B------:R-:W-:Y:S02]  /*bbd0*/  ISETP.EQ.OR P4, PT, R0, RZ, P3 ;  /* 0x000000ff0000720c */ /* 0x000fe40001f82670 */
[-C--:B------:R-:W-:Y:S02]  /*bbe0*/  ISETP.GE.OR P2, PT, R19, R22.reuse, !P2 ;  /* 0x000000161300720c */ /* 0x080fe40005746670 */
[----:B------:R-:W-:-:S07]  /*bbf0*/  ISETP.GE.OR P1, PT, R3, R22, !P1 ;  /* 0x000000160300720c */ /* 0x000fce0004f26670 */
[----:B------:R-:W1:Y:S08]  /*bc00*/  @!P0 LDC.64 R6, c[0x0][0x218] ;  /* 0x00008600ff068b82 */ /* 0x000e700000000a00 */
[----:B------:R-:W2:Y:S08]  /*bc10*/  @!P4 LDC.64 R4, c[0x0][0x218] ;  /* 0x00008600ff04cb82 */ /* 0x000eb00000000a00 */
[----:B------:R-:W3:Y:S08]  /*bc20*/  @!P1 LDC.64 R8, c[0x0][0x218] ;  /* 0x00008600ff089b82 */ /* 0x000ef00000000a00 */
[----:B------:R-:W4:Y:S01]  /*bc30*/  @!P2 LDC.64 R10, c[0x0][0x218] ;  /* 0x00008600ff0aab82 */ /* 0x000f220000000a00 */
[----:B-1---5:R-:W-:-:S04]  /*bc40*/  @!P0 LEA R6, P6, R40, R6, 0x3 ;  /* 0x0000000628068211 */ /* 0x022fc800078c18ff */
[----:B------:R-:W-:Y:S02]  /*bc50*/  @!P0 LEA.HI.X R7, R40, R7, R41, 0x3, P6 ;  /* 0x0000000728078211 */ /* 0x000fe400030f1c29 */
[----:B--2---:R-:W-:-:S03]  /*bc60*/  @!P4 LEA R4, P5, R34, R4, 0x3 ;  /* 0x000000042204c211 */ /* 0x004fc600078a18ff */
[----:B------:R1:W5:Y:S01]  /*bc70*/  @!P0 LDG.E.64 R16, desc[UR36][R6.64] ;  /* 0x0000002406108981 */ /* 0x000362000c1e1b00 */
[----:B------:R-:W-:Y:S02]  /*bc80*/  @!P4 LEA.HI.X R5, R34, R5, R35, 0x3, P5 ;  /* 0x000000052205c211 */ /* 0x000fe400028f1c23 */
[----:B---3--:R-:W-:-:S03]  /*bc90*/  @!P1 LEA R8, P6, R38, R8, 0x3 ;  /* 0x0000000826089211 */ /* 0x008fc600078c18ff */
[----:B------:R1:W5:Y:S01]  /*bca0*/  @!P4 LDG.E.64 R28, desc[UR36][R4.64] ;  /* 0x00000024041cc981 */ /* 0x000362000c1e1b00 */
[----:B------:R-:W-:Y:S02]  /*bcb0*/  @!P1 LEA.HI.X R9, R38, R9, R39, 0x3, P6 ;  /* 0x0000000926099211 */ /* 0x000fe400030f1c27 */
[----:B----4-:R-:W-:-:S03]  /*bcc0*/  @!P2 LEA R10, P5, R36, R10, 0x3 ;  /* 0x0000000a240aa211 */ /* 0x010fc600078a18ff */
[----:B------:R1:W5:Y:S01]  /*bcd0*/  @!P1 LDG.E.64 R24, desc[UR36][R8.64] ;  /* 0x0000002408189981 */ /* 0x000362000c1e1b00 */
[----:B------:R-:W-:-:S05]  /*bce0*/  @!P2 LEA.HI.X R11, R36, R11, R37, 0x3, P5 ;  /* 0x0000000b240ba211 */ /* 0x000fca00028f1c25 */
[----:B------:R1:W5:Y:S01]  /*bcf0*/  @!P2 LDG.E.64 R32, desc[UR36][R10.64] ;  /* 0x000000240a20a981 */ /* 0x000362000c1e1b00 */
        /* <DEDUP_REMOVED lines=19> */
[----:B-----5:R-:W0:Y:S01]  /*be30*/  F2I.F64.TRUNC R29, R28 ;  /* 0x0000001c001d7311 */ /* 0x020e22000030d100 */
[----:B------:R-:W-:Y:S01]  /*be40*/  IMAD.MOV.U32 R23, RZ, RZ, R19 ;  /* 0x000000ffff177224 */ /* 0x000fe200078e0013 */
[----:B0-----:R0:W-:Y:S01]  /*be50*/  STG.E.U8 desc[UR36][R4.64], R29 ;  /* 0x0000001d04007986 */ /* 0x0011e2000c101124 */
[----:B------:R-:W-:Y:S05]  /*be60*/  BRA `(.L_x_7977) ;  /* 0x0000001000547947 */ /* 0x000fea0003800000 */
.L_x_7981:
[----:B-----5:R-:W0:Y:S01]  /*be70*/  F2I.S64.F64.TRUNC R28, R28 ;  /* 0x0000001c001c7311 */ /* 0x020e22000030d900 */
[----:B------:R-:W-:Y:S02]  /*be80*/  IMAD.MOV.U32 R23, RZ, RZ, R19 ;  /* 0x000000ffff177224 */ /* 0x000fe400078e0013 */
[----:B0-----:R-:W-:-:S05]  /*be90*/  IMAD.MOV.U32 R3, RZ, RZ, R28 ;  /* 0x000000ffff037224 */ /* 0x001fca00078e001c */
[----:B------:R2:W-:Y:S01]  /*bea0*/  STG.E.U8 desc[UR36][R4.64], R3 ;  /* 0x0000000304007986 */ /* 0x0005e2000c101124 */
[----:B------:R-:W-:Y:S05]  /*beb0*/  BRA `(.L_x_7977) ;  /* 0x0000001000407947 */ /* 0x000fea0003800000 */
.L_x_7980:
[----:B------:R-:W-:-:S13]  /*bec0*/  ISETP.NE.AND P0, PT, R0, 0x2, PT ;  /* 0x000000020000780c */ /* 0x000fda0003f05270 */
[----:B------:R-:W-:Y:S05]  /*bed0*/  @!P0 BRA `(.L_x_7983) ;  /* 0x0000000000308947 */ /* 0x000fea0003800000 */
[----:B------:R-:W-:-:S13]  /*bee0*/  ISETP.NE.AND P0, PT, R0, 0x3, PT ;  /* 0x000000030000780c */ /* 0x000fda0003f05270 */
[----:B------:R-:W-:Y:S05]  /*bef0*/  @!P0 BRA `(.L_x_7984) ;  /* 0x0000000000188947 */ /* 0x000fea0003800000 */
[----:B------:R-:W-:-:S13]  /*bf00*/  ISETP.NE.AND P0, PT, R0, 0x4, PT ;  /* 0x000000040000780c */ /* 0x000fda0003f05270 */
[----:B------:R-:W-:Y:S05]  /*bf10*/  @P0 BRA `(.L_x_7982) ;  /* 0x0000000c00c40947 */ /* 0x000fea0003800000 */
[----:B-----5:R-:W0:Y:S01]  /*bf20*/  F2I.S64.F64.TRUNC R28, R28 ;  /* 0x0000001c001c7311 */ /* 0x020e22000030d900 */
[----:B------:R-:W-:Y:S01]  /*bf30*/  IMAD.MOV.U32 R23, RZ, RZ, R19 ;  /* 0x000000ffff177224 */ /* 0x000fe200078e0013 */
[----:B0-----:R0:W-:Y:S01]  /*bf40*/  STG.E.64 desc[UR36][R4.64], R28 ;  /* 0x0000001c04007986 */ /* 0x0011e2000c101b24 */
[----:B------:R-:W-:Y:S05]  /*bf50*/  BRA `(.L_x_7977) ;  /* 0x0000001000187947 */ /* 0x000fea0003800000 */
.L_x_7984:
[----:B-----5:R-:W0:Y:S01]  /*bf60*/  F2I.F64.TRUNC R29, R28 ;  /* 0x0000001c001d7311 */ /* 0x020e22000030d100 */
[----:B------:R-:W-:Y:S01]  /*bf70*/  IMAD.MOV.U32 R23, RZ, RZ, R19 ;  /* 0x000000ffff177224 */ /* 0x000fe200078e0013 */
[----:B0-----:R4:W-:Y:S01]  /*bf80*/  STG.E desc[UR36][R4.64], R29 ;  /* 0x0000001d04007986 */ /* 0x0019e2000c101924 */
[----:B------:R-:W-:Y:S05]  /*bf90*/  BRA `(.L_x_7977) ;  /* 0x0000001000087947 */ /* 0x000fea0003800000 */
.L_x_7983:
[----:B-----5:R-:W0:Y:S01]  /*bfa0*/  F2I.F64.TRUNC R29, R28 ;  /* 0x0000001c001d7311 */ /* 0x020e22000030d100 */
[----:B------:R-:W-:Y:S01]  /*bfb0*/  IMAD.MOV.U32 R23, RZ, RZ, R19 ;  /* 0x000000ffff177224 */ /* 0x000fe200078e0013 */
[----:B0-----:R3:W-:Y:S01]  /*bfc0*/  STG.E.U16 desc[UR36][R4.64], R29 ;  /* 0x0000001d04007986 */ /* 0x0017e2000c101524 */
[----:B------:R-:W-:Y:S05]  /*bfd0*/  BRA `(.L_x_7977) ;  /* 0x0000000c00f87947 */ /* 0x000fea0003800000 */
.L_x_7979:
        /* <DEDUP_REMOVED lines=8> */
[----:B-----5:R-:W0:Y:S01]  /*c060*/  F2F.F32.F64 R3, R28 ;  /* 0x0000001c00037310 */ /* 0x020e220000301000 */
[----:B------:R-:W-:Y:S01]  /*c070*/  DSETP.GEU.AND P0, PT, |R28|, UR4, PT ;  /* 0x000000041c007e2a */ /* 0x000fe2000bf0e200 */
[----:B------:R-:W-:-:S13]  /*c080*/  IMAD.MOV.U32 R23, RZ, RZ, R19 ;  /* 0x000000ffff177224 */ /* 0x000fda00078e0013 */
[----:B0-----:R-:W-:-:S05]  /*c090*/  @!P0 FMUL R3, R3, 1.175494350822287508e-38 ;  /* 0x0080000003038820 */ /* 0x001fca0000400000 */
[----:B------:R0:W-:Y:S01]  /*c0a0*/  STG.E desc[UR36][R4.64], R3 ;  /* 0x0000000304007986 */ /* 0x0001e2000c101924 */
[----:B------:R-:W-:Y:S05]  /*c0b0*/  BRA `(.L_x_7977) ;  /* 0x0000000c00c07947 */ /* 0x000fea0003800000 */
.L_x_7986:
[----:B------:R-:W-:Y:S01]  /*c0c0*/  UMOV UR4, 0xf0000000 ;  /* 0xf000000000047882 */ /* 0x000fe20000000000 */
[----:B------:R-:W-:Y:S01]  /*c0d0*/  UMOV UR5, 0x380fffff ;  /* 0x380fffff00057882 */ /* 0x000fe20000000000 */
[----:B-----5:R-:W0:Y:S01]  /*c0e0*/  F2F.F32.F64 R0, R28 ;  /* 0x0000001c00007310 */ /* 0x020e220000301000 */
[----:B------:R-:W-:Y:S01]  /*c0f0*/  DSETP.GEU.AND P0, PT, |R28|, UR4, PT ;  /* 0x000000041c007e2a */ /* 0x000fe2000bf0e200 */
[----:B------:R-:W-:-:S13]  /*c100*/  IMAD.MOV.U32 R23, RZ, RZ, R19 ;  /* 0x000000ffff177224 */ /* 0x000fda00078e0013 */
[----:B0-----:R-:W-:-:S05]  /*c110*/  @!P0 FMUL R0, R0, 1.175494350822287508e-38 ;  /* 0x0080000000008820 */ /* 0x001fca0000400000 */
[----:B------:R-:W-:-:S05]  /*c120*/  F2FP.F16.F32.PACK_AB R0, RZ, R0 ;  /* 0x00000000ff00723e */ /* 0x000fca00000000ff */
[----:B------:R0:W-:Y:S01]  /*c130*/  STG.E.U16 desc[UR36][R4.64], R0 ;  /* 0x0000000004007986 */ /* 0x0001e2000c101524 */
[----:B------:R-:W-:Y:S05]  /*c140*/  BRA `(.L_x_7977) ;  /* 0x0000000c009c7947 */ /* 0x000fea0003800000 */
.L_x_7985:
        /* <DEDUP_REMOVED lines=10> */
[----:B------:R-:W-:Y:S02]  /*c1f0*/  IMAD.MOV.U32 R7, RZ, RZ, RZ ;  /* 0x000000ffff077224 */ /* 0x000fe400078e00ff */
[----:B------:R-:W-:-:S11]  /*c200*/  IMAD.MOV.U32 R23, RZ, RZ, R19 ;  /* 0x000000ffff177224 */ /* 0x000fd600078e0013 */
[----:B0-----:R-:W-:-:S05]  /*c210*/  @!P0 FMUL R6, R6, 1.175494350822287508e-38 ;  /* 0x0080000006068820 */ /* 0x001fca0000400000 */
[----:B------:R0:W-:Y:S01]  /*c220*/  STG.E.64 desc[UR36][R4.64], R6 ;  /* 0x0000000604007986 */ /* 0x0001e2000c101b24 */
[----:B------:R-:W-:Y:S05]  /*c230*/  BRA `(.L_x_7977) ;  /* 0x0000000c00607947 */ /* 0x000fea0003800000 */
.L_x_7988:
[----:B------:R-:W-:Y:S01]  /*c240*/  UMOV UR4, 0xf0000000 ;  /* 0xf000000000047882 */ /* 0x000fe20000000000 */
[----:B------:R-:W-:Y:S01]  /*c250*/  UMOV UR5, 0x380fffff ;  /* 0x380fffff00057882 */ /* 0x000fe20000000000 */
[----:B-----5:R-:W0:Y:S01]  /*c260*/  F2F.F32.F64 R0, R28 ;  /* 0x0000001c00007310 */ /* 0x020e220000301000 */
[----:B------:R-:W-:Y:S01]  /*c270*/  DSETP.GEU.AND P0, PT, |R28|, UR4, PT ;  /* 0x000000041c007e2a */ /* 0x000fe2000bf0e200 */
[----:B------:R-:W-:-:S13]  /*c280*/  IMAD.MOV.U32 R23, RZ, RZ, R19 ;  /* 0x000000ffff177224 */ /* 0x000fda00078e0013 */
[----:B0-----:R-:W-:-:S05]  /*c290*/  @!P0 FMUL R0, R0, 1.175494350822287508e-38 ;  /* 0x0080000000008820 */ /* 0x001fca0000400000 */
[----:B------:R-:W-:-:S04]  /*c2a0*/  F2FP.F16.F32.PACK_AB R3, RZ, R0 ;  /* 0x00000000ff03723e */ /* 0x000fc800000000ff */
[----:B------:R-:W-:-:S05]  /*c2b0*/  PRMT R3, R3, 0x5410, RZ ;  /* 0x0000541003037816 */ /* 0x000fca00000000ff */
[----:B------:R0:W-:Y:S01]  /*c2c0*/  STG.E desc[UR36][R4.64], R3 ;  /* 0x0000000304007986 */ /* 0x0001e2000c101924 */
[----:B------:R-:W-:Y:S05]  /*c2d0*/  BRA `(.L_x_7977) ;  /* 0x0000000c00387947 */ /* 0x000fea0003800000 */
.L_x_7987:
[----:B-----5:R0:W-:Y:S01]  /*c2e0*/  STG.E.64 desc[UR36][R4.64], R28 ;  /* 0x0000001c04007986 */ /* 0x0201e2000c101b24 */
[----:B------:R-:W-:Y:S01]  /*c2f0*/  IMAD.MOV.U32 R23, RZ, RZ, R19 ;  /* 0x000000ffff177224 */ /* 0x000fe200078e0013 */
[----:B------:R-:W-:Y:S06]  /*c300*/  BRA `(.L_x_7977) ;  /* 0x0000000c002c7947 */ /* 0x000fec0003800000 */
.L_x_7978:
        /* <DEDUP_REMOVED lines=8> */
[----:B-----5:R-:W-:Y:S01]  /*c390*/  DSETP.NEU.AND P0, PT, R28, RZ, PT ;  /* 0x000000ff1c00722a */ /* 0x020fe20003f0d000 */
[----:B------:R-:W-:-:S05]  /*c3a0*/  IMAD.MOV.U32 R23, RZ, RZ, R19 ;  /* 0x000000ffff177224 */ /* 0x000fca00078e0013 */
[----:B------:R-:W-:-:S05]  /*c3b0*/  SEL R3, RZ, 0x1, !P0 ;  /* 0x00000001ff037807 */ /* 0x000fca0004000000 */
[----:B------:R0:W-:Y:S01]  /*c3c0*/  STG.E.U8 desc[UR36][R4.64], R3 ;  /* 0x0000000304007986 */ /* 0x0001e2000c101124 */
[----:B------:R-:W-:Y:S05]  /*c3d0*/  BRA `(.L_x_7977) ;  /* 0x0000000800f87947 */ /* 0x000fea0003800000 */
.L_x_7991:
[----:B------:R-:W-:Y:S01]  /*c3e0*/  CS2R R30, SRZ ;  /* 0x00000000001e7805 */ /* 0x000fe2000001ff00 */
[----:B------:R-:W-:-:S04]  /*c3f0*/  IMAD.MOV.U32 R23, RZ, RZ, R19 ;  /* 0x000000ffff177224 */ /* 0x000fc800078e0013 */
[----:B-----5:R0:W-:Y:S01]  /*c400*/  STG.E.128 desc[UR36][R4.64], R28 ;  /* 0x0000001c04007986 */ /* 0x0201e2000c101d24 */
[----:B------:R-:W-:Y:S05]  /*c410*/  BRA `(.L_x_7977) ;  /* 0x0000000800e87947 */ /* 0x000fea0003800000 */
.L_x_7990:
        /* <DEDUP_REMOVED lines=25> */
.L_x_7995:
[----:B------:R-:W-:Y:S05]  /*c5b0*/  BSYNC B0 ;  /* 0x0000000000007941 */ /* 0x000fea0003800000 */
.L_x_7994:
[----:B------:R-:W-:Y:S01]  /*c5c0*/  LOP3.LUT R7, R0, R7, RZ, 0xfc, !PT ;  /* 0x0000000700077212 */ /* 0x000fe200078efcff */
[----:B------:R-:W-:-:S04]  /*c5d0*/  IMAD.MOV.U32 R23, RZ, RZ, R19 ;  /* 0x000000ffff177224 */ /* 0x000fc800078e0013 */
[----:B------:R0:W-:Y:S01]  /*c5e0*/  STG.E.U8 desc[UR36][R4.64], R7 ;  /* 0x0000000704007986 */ /* 0x0001e2000c101124 */
[----:B------:R-:W-:Y:S05]  /*c5f0*/  BRA `(.L_x_7977) ;  /* 0x0000000800707947 */ /* 0x000fea0003800000 */
.L_x_7993:
[----:B------:R-:W-:Y:S01]  /*c600*/  UMOV UR4, 0xf0000000 ;  /* 0xf000000000047882 */ /* 0x000fe20000000000 */
[----:B------:R-:W-:Y:S01]  /*c610*/  UMOV UR5, 0x380fffff ;  /* 0x380fffff00057882 */ /* 0x000fe20000000000 */
[----:B-----5:R-:W0:Y:S01]  /*c620*/  F2F.F32.F64 R7, R28 ;  /* 0x0000001c00077310 */ /* 0x020e220000301000 */
        /* <DEDUP_REMOVED lines=14> */
.L_x_7997:
[----:B------:R-:W-:Y:S01]  /*c710*/  IMAD.MOV.U32 R0, RZ, RZ, 0x7f ;  /* 0x0000007fff007424 */ /* 0x000fe200078e00ff */
[----:B------:R-:W-:-:S04]  /*c720*/  ISETP.GT.U32.AND P0, PT, R3, 0x7f800000, PT ;  /* 0x7f8000000300780c */ /* 0x000fc80003f04070 */
[----:B------:R-:W-:-:S09]  /*c730*/  SEL R0, R0, 0x7c, P0 ;  /* 0x0000007c00007807 */ /* 0x000fd20000000000 */
.L_x_7998:
[----:B------:R-:W-:Y:S05]  /*c740*/  BSYNC B0 ;  /* 0x0000000000007941 */ /* 0x000fea0003800000 */
.L_x_7996:
[----:B------:R-:W-:Y:S01]  /*c750*/  LOP3.LUT R3, R7, 0x80000000, RZ, 0xc0, !PT ;  /* 0x8000000007037812 */ /* 0x000fe200078ec0ff */
[----:B------:R-:W-:-:S03]  /*c760*/  IMAD.MOV.U32 R23, RZ, RZ, R19 ;  /* 0x000000ffff177224 */ /* 0x000fc600078e0013 */
[----:B------:R-:W-:-:S04]  /*c770*/  SHF.R.U32.HI R3, RZ, 0x18, R3 ;  /* 0x00000018ff037819 */ /* 0x000fc80000011603 */
[----:B------:R-:W-:-:S05]  /*c780*/  LOP3.LUT R3, R0, R3, RZ, 0xfc, !PT ;  /* 0x0000000300037212 */ /* 0x000fca00078efcff */
[----:B------:R0:W-:Y:S01]  /*c790*/  STG.E.U8 desc[UR36][R4.64], R3 ;  /* 0x0000000304007986 */ /* 0x0001e2000c101124 */
[----:B------:R-:W-:Y:S05]  /*c7a0*/  BRA `(.L_x_7977) ;  /* 0x0000000800047947 */ /* 0x000fea0003800000 */
.L_x_7992:
[----:B------:R-:W-:Y:S01]  /*c7b0*/  UMOV UR4, 0xf0000000 ;  /* 0xf000000000047882 */ /* 0x000fe20000000000 */
[----:B------:R-:W-:Y:S01]  /*c7c0*/  UMOV UR5, 0x380fffff ;  /* 0x380fffff00057882 */ /* 0x000fe20000000000 */
[----:B-----5:R-:W0:Y:S01]  /*c7d0*/  F2F.F32.F64 R0, R28 ;  /* 0x0000001c00007310 */ /* 0x020e220000301000 */
[----:B------:R-:W-:Y:S01]  /*c7e0*/  DSETP.GEU.AND P0, PT, |R28|, UR4, PT ;  /* 0x000000041c007e2a */ /* 0x000fe2000bf0e200 */
[----:B------:R-:W-:-:S13]  /*c7f0*/  IMAD.MOV.U32 R23, RZ, RZ, R19 ;  /* 0x000000ffff177224 */ /* 0x000fda00078e0013 */
[----:B0-----:R-:W-:-:S05]  /*c800*/  @!P0 FMUL R0, R0, 1.175494350822287508e-38 ;  /* 0x0080000000008820 */ /* 0x001fca0000400000 */
[----:B------:R-:W-:-:S05]  /*c810*/  F2FP.BF16.F32.PACK_AB R0, RZ, R0 ;  /* 0x00000000ff00723e */ /* 0x000fca00000010ff */
[----:B------:R0:W-:Y:S01]  /*c820*/  STG.E.U16 desc[UR36][R4.64], R0 ;  /* 0x0000000004007986 */ /* 0x0001e2000c101524 */
[----:B------:R-:W-:Y:S05]  /*c830*/  BRA `(.L_x_7977) ;  /* 0x0000000400e07947 */ /* 0x000fea0003800000 */
.L_x_7989:
        /* <DEDUP_REMOVED lines=8> */
[----:B-----5:R-:W0:Y:S01]  /*c8c0*/  F2I.U32.F64.TRUNC R29, R28 ;  /* 0x0000001c001d7311 */ /* 0x020e22000030d000 */
[----:B------:R-:W-:Y:S01]  /*c8d0*/  IMAD.MOV.U32 R23, RZ, RZ, R19 ;  /* 0x000000ffff177224 */ /* 0x000fe200078e0013 */
[----:B0-----:R0:W-:Y:S01]  /*c8e0*/  STG.E.U16 desc[UR36][R4.64], R29 ;  /* 0x0000001d04007986 */ /* 0x0011e2000c101524 */
[----:B------:R-:W-:Y:S05]  /*c8f0*/  BRA `(.L_x_7977) ;  /* 0x0000000400b07947 */ /* 0x000fea0003800000 */
.L_x_8001:
[----:B------:R-:W-:Y:S01]  /*c900*/  UMOV UR4, 0xf0000000 ;  /* 0xf000000000047882 */ /* 0x000fe20000000000 */
[----:B------:R-:W-:Y:S01]  /*c910*/  UMOV UR5, 0x380fffff ;  /* 0x380fffff00057882 */ /* 0x000fe20000000000 */
[----:B-----5:R-:W0:Y:S01]  /*c920*/  F2F.F32.F64 R7, R28 ;  /* 0x0000001c00077310 */ /* 0x020e220000301000 */
        /* <DEDUP_REMOVED lines=18> */
.L_x_8004:
[----:B------:R-:W-:-:S04]  /*ca50*/  LOP3.LUT R0, R7, 0x80000000, RZ, 0xc0, !PT ;  /* 0x8000000007007812 */ /* 0x000fc800078ec0ff */
[----:B------:R-:W-:-:S04]  /*ca60*/  SHF.R.U32.HI R0, RZ, 0x18, R0 ;  /* 0x00000018ff007819 */ /* 0x000fc80000011600 */
[----:B------:R-:W-:-:S07]  /*ca70*/  LOP3.LUT R0, R3, R0, RZ, 0xfc, !PT ;  /* 0x0000000003007212 */ /* 0x000fce00078efcff */
.L_x_8003:
[----:B------:R-:W-:Y:S05]  /*ca80*/  BSYNC B0 ;  /* 0x0000000000007941 */ /* 0x000fea0003800000 */
.L_x_8002:
[----:B------:R0:W-:Y:S01]  /*ca90*/  STG.E.U8 desc[UR36][R4.64], R0 ;  /* 0x0000000004007986 */ /* 0x0001e2000c101124 */
[----:B------:R-:W-:Y:S01]  /*caa0*/  IMAD.MOV.U32 R23, RZ, RZ, R19 ;  /* 0x000000ffff177224 */ /* 0x000fe200078e0013 */
[----:B------:R-:W-:Y:S06]  /*cab0*/  BRA `(.L_x_7977) ;  /* 0x0000000400407947 */ /* 0x000fec0003800000 */
.L_x_8000:
        /* <DEDUP_REMOVED lines=21> */
.L_x_8007:
[----:B------:R-:W-:-:S04]  /*cc10*/  LOP3.LUT R0, R7, 0x80000000, RZ, 0xc0, !PT ;  /* 0x8000000007007812 */ /* 0x000fc800078ec0ff */
[----:B------:R-:W-:-:S04]  /*cc20*/  SHF.R.U32.HI R0, RZ, 0x18, R0 ;  /* 0x00000018ff007819 */ /* 0x000fc80000011600 */
[----:B------:R-:W-:-:S07]  /*cc30*/  LOP3.LUT R0, R3, R0, RZ, 0xfc, !PT ;  /* 0x0000000003007212 */ /* 0x000fce00078efcff */
.L_x_8006:
[----:B------:R-:W-:Y:S05]  /*cc40*/  BSYNC B0 ;  /* 0x0000000000007941 */ /* 0x000fea0003800000 */
.L_x_8005:
[----:B------:R0:W-:Y:S01]  /*cc50*/  STG.E.U8 desc[UR36][R4.64], R0 ;  /* 0x0000000004007986 */ /* 0x0001e2000c101124 */
[----:B------:R-:W-:Y:S01]  /*cc60*/  IMAD.MOV.U32 R23, RZ, RZ, R19 ;  /* 0x000000ffff177224 */ /* 0x000fe200078e0013 */
[----:B------:R-:W-:Y:S06]  /*cc70*/  BRA `(.L_x_7977) ;  /* 0x0000000000d07947 */ /* 0x000fec0003800000 */
.L_x_7999:
        /* <DEDUP_REMOVED lines=27> */
.L_x_7982:
        /* <DEDUP_REMOVED lines=16> */
.L_x_8010:
[----:B------:R-:W-:Y:S01]  /*cf30*/  IMAD.MOV.U32 R23, RZ, RZ, R19 ;  /* 0x000000ffff177224 */ /* 0x000fe200078e0013 */
[----:B------:R-:W-:Y:S06]  /*cf40*/  BRA `(.L_x_7977) ;  /* 0x00000000001c7947 */ /* 0x000fec0003800000 */
.L_x_8009:
[----:B-----5:R-:W0:Y:S01]  /*cf50*/  F2I.U64.F64.TRUNC R28, R28 ;  /* 0x0000001c001c7311 */ /* 0x020e22000030d800 */
[----:B------:R-:W-:Y:S01]  /*cf60*/  IMAD.MOV.U32 R23, RZ, RZ, R19 ;  /* 0x000000ffff177224 */ /* 0x000fe200078e0013 */
[----:B0-----:R0:W-:Y:S01]  /*cf70*/  STG.E.64 desc[UR36][R4.64], R28 ;  /* 0x0000001c04007986 */ /* 0x0011e2000c101b24 */
[----:B------:R-:W-:Y:S05]  /*cf80*/  BRA `(.L_x_7977) ;  /* 0x00000000000c7947 */ /* 0x000fea0003800000 */
.L_x_8008:
[----:B-----5:R-:W0:Y:S01]  /*cf90*/  F2I.U32.F64.TRUNC R29, R28 ;  /* 0x0000001c001d7311 */ /* 0x020e22000030d000 */
[----:B------:R-:W-:Y:S01]  /*cfa0*/  IMAD.MOV.U32 R23, RZ, RZ, R19 ;  /* 0x000000ffff177224 */ /* 0x000fe200078e0013 */
[----:B0-----:R0:W-:Y:S06]  /*cfb0*/  STG.E desc[UR36][R4.64], R29 ;  /* 0x0000001d04007986 */ /* 0x0011ec000c101924 */
.L_x_7977:
[----:B------:R-:W-:Y:S05]  /*cfc0*/  BSYNC B6 ;  /* 0x0000000000067941 */ /* 0x000fea0003800000 */
.L_x_7976:
[----:B------:R-:W-:Y:S01]  /*cfd0*/  ISETP.GE.AND P0, PT, R23, R22, PT ;  /* 0x000000161700720c */ /* 0x000fe20003f06270 */
[----:B------:R-:W-:-:S12]  /*cfe0*/  BSSY B6, `(.L_x_8011) ;  /* 0x0000230000067945 */ /* 0x000fd80003800000 */
        /* <DEDUP_REMOVED lines=19> */
[----:B-----5:R-:W0:Y:S02]  /*d120*/  F2I.F64.TRUNC R33, R32 ;  /* 0x0000002000217311 */ /* 0x020e24000030d100 */
[----:B0-----:R0:W-:Y:S01]  /*d130*/  STG.E.U8 desc[UR36][R4.64], R33 ;  /* 0x0000002104007986 */ /* 0x0011e2000c101124 */
[----:B------:R-:W-:Y:S05]  /*d140*/  BRA `(.L_x_8018) ;  /* 0x0000001000007947 */ /* 0x000fea0003800000 */
.L_x_8016:
[----:B-----5:R-:W0:Y:S02]  /*d150*/  F2I.S64.F64.TRUNC R32, R32 ;  /* 0x0000002000207311 */ /* 0x020e24000030d900 */
[----:B0-----:R-:W-:-:S05]  /*d160*/  IMAD.MOV.U32 R3, RZ, RZ, R32 ;  /* 0x000000ffff037224 */ /* 0x001fca00078e0020 */
[----:B------:R1:W-:Y:S01]  /*d170*/  STG.E.U8 desc[UR36][R4.64], R3 ;  /* 0x0000000304007986 */ /* 0x0003e2000c101124 */
[----:B------:R-:W-:Y:S05]  /*d180*/  BRA `(.L_x_8018) ;  /* 0x0000000c00f07947 */ /* 0x000fea0003800000 */
.L_x_8015:
[----:B------:R-:W-:-:S13]  /*d190*/  ISETP.NE.AND P0, PT, R0, 0x2, PT ;  /* 0x000000020000780c */ /* 0x000fda0003f05270 */
[----:B------:R-:W-:Y:S05]  /*d1a0*/  @!P0 BRA `(.L_x_8019) ;  /* 0x0000000000288947 */ /* 0x000fea0003800000 */
[----:B------:R-:W-:-:S13]  /*d1b0*/  ISETP.NE.AND P0, PT, R0, 0x3, PT ;  /* 0x000000030000780c */ /* 0x000fda0003f05270 */
[----:B------:R-:W-:Y:S05]  /*d1c0*/  @!P0 BRA `(.L_x_8020) ;  /* 0x0000000000148947 */ /* 0x000fea0003800000 */
[----:B------:R-:W-:-:S13]  /*d1d0*/  ISETP.NE.AND P0, PT, R0, 0x4, PT ;  /* 0x000000040000780c */ /* 0x000fda0003f05270 */
[----:B------:R-:W-:Y:S05]  /*d1e0*/  @P0 BRA `(.L_x_8017) ;  /* 0x0000000c00800947 */ /* 0x000fea0003800000 */
[----:B-----5:R-:W0:Y:S02]  /*d1f0*/  F2I.S64.F64.TRUNC R32, R32 ;  /* 0x0000002000207311 */ /* 0x020e24000030d900 */
[----:B0-----:R4:W-:Y:S01]  /*d200*/  STG.E.64 desc[UR36][R4.64], R32 ;  /* 0x0000002004007986 */ /* 0x0019e2000c101b24 */
[----:B------:R-:W-:Y:S05]  /*d210*/  BRA `(.L_x_8018) ;  /* 0x0000000c00cc7947 */ /* 0x000fea0003800000 */
.L_x_8020:
[----:B-----5:R-:W0:Y:S02]  /*d220*/  F2I.F64.TRUNC R33, R32 ;  /* 0x0000002000217311 */ /* 0x020e24000030d100 */
[----:B0-----:R3:W-:Y:S01]  /*d230*/  STG.E desc[UR36][R4.64], R33 ;  /* 0x0000002104007986 */ /* 0x0017e2000c101924 */
[----:B------:R-:W-:Y:S05]  /*d240*/  BRA `(.L_x_8018) ;  /* 0x0000000c00c07947 */ /* 0x000fea0003800000 */
.L_x_8019:
[----:B-----5:R-:W0:Y:S02]  /*d250*/  F2I.F64.TRUNC R33, R32 ;  /* 0x0000002000217311 */ /* 0x020e24000030d100 */
[----:B0-----:R2:W-:Y:S01]  /*d260*/  STG.E.U16 desc[UR36][R4.64], R33 ;  /* 0x0000002104007986 */ /* 0x0015e2000c101524 */
[----:B------:R-:W-:Y:S05]  /*d270*/  BRA `(.L_x_8018) ;  /* 0x0000000c00b47947 */ /* 0x000fea0003800000 */
.L_x_8014:
        /* <DEDUP_REMOVED lines=9> */
[----:B------:R-:W-:-:S14]  /*d310*/  DSETP.GEU.AND P0, PT, |R32|, UR4, PT ;  /* 0x0000000420007e2a */ /* 0x000fdc000bf0e200 */
[----:B0-----:R-:W-:-:S05]  /*d320*/  @!P0 FMUL R3, R3, 1.175494350822287508e-38 ;  /* 0x0080000003038820 */ /* 0x001fca0000400000 */
[----:B------:R0:W-:Y:S01]  /*d330*/  STG.E desc[UR36][R4.64], R3 ;  /* 0x0000000304007986 */ /* 0x0001e2000c101924 */
[----:B------:R-:W-:Y:S05]  /*d340*/  BRA `(.L_x_8018) ;  /* 0x0000000c00807947 */ /* 0x000fea0003800000 */
.L_x_8022:
[----:B------:R-:W-:Y:S01]  /*d350*/  UMOV UR4, 0xf0000000 ;  /* 0xf000000000047882 */ /* 0x000fe20000000000 */
[----:B------:R-:W-:Y:S01]  /*d360*/  UMOV UR5, 0x380fffff ;  /* 0x380fffff00057882 */ /* 0x000fe20000000000 */
[----:B-----5:R-:W0:Y:S01]  /*d370*/  F2F.F32.F64 R0, R32 ;  /* 0x0000002000007310 */ /* 0x020e220000301000 */
[----:B------:R-:W-:-:S14]  /*d380*/  DSETP.GEU.AND P0, PT, |R32|, UR4, PT ;  /* 0x0000000420007e2a */ /* 0x000fdc000bf0e200 */
[----:B0-----:R-:W-:-:S05]  /*d390*/  @!P0 FMUL R0, R0, 1.175494350822287508e-38 ;  /* 0x0080000000008820 */ /* 0x001fca0000400000 */
[----:B------:R-:W-:-:S05]  /*d3a0*/  F2FP.F16.F32.PACK_AB R0, RZ, R0 ;  /* 0x00000000ff00723e */ /* 0x000fca00000000ff */
[----:B------:R0:W-:Y:S01]  /*d3b0*/  STG.E.U16 desc[UR36][R4.64], R0 ;  /* 0x0000000004007986 */ /* 0x0001e2000c101524 */
[----:B------:R-:W-:Y:S05]  /*d3c0*/  BRA `(.L_x_8018) ;  /* 0x0000000c00607947 */ /* 0x000fea0003800000 */
.L_x_8021:
        /* <DEDUP_REMOVED lines=10> */
[----:B------:R-:W-:-:S13]  /*d470*/  IMAD.MOV.U32 R7, RZ, RZ, RZ ;  /* 0x000000ffff077224 */ /* 0x000fda00078e00ff */
[----:B0-----:R-:W-:-:S05]  /*d480*/  @!P0 FMUL R6, R6, 1.175494350822287508e-38 ;  /* 0x0080000006068820 */ /* 0x001fca0000400000 */
[----:B------:R0:W-:Y:S01]  /*d490*/  STG.E.64 desc[UR36][R4.64], R6 ;  /* 0x0000000604007986 */ /* 0x0001e2000c101b24 */
[----:B------:R-:W-:Y:S05]  /*d4a0*/  BRA `(.L_x_8018) ;  /* 0x0000000c00287947 */ /* 0x000fea0003800000 */
.L_x_8024:
[----:B------:R-:W-:Y:S01]  /*d4b0*/  UMOV UR4, 0xf0000000 ;  /* 0xf000000000047882 */ /* 0x000fe20000000000 */
[----:B------:R-:W-:Y:S01]  /*d4c0*/  UMOV UR5, 0x380fffff ;  /* 0x380fffff00057882 */ /* 0x000fe20000000000 */
[----:B-----5:R-:W0:Y:S01]  /*d4d0*/  F2F.F32.F64 R0, R32 ;  /* 0x0000002000007310 */ /* 0x020e220000301000 */
[----:B------:R-:W-:-:S14]  /*d4e0*/  DSETP.GEU.AND P0, PT, |R32|, UR4, PT ;  /* 0x0000000420007e2a */ /* 0x000fdc000bf0e200 */
[----:B0-----:R-:W-:-:S05]  /*d4f0*/  @!P0 FMUL R0, R0, 1.175494350822287508e-38 ;  /* 0x0080000000008820 */ /* 0x001fca0000400000 */
[----:B------:R-:W-:-:S04]  /*d500*/  F2FP.F16.F32.PACK_AB R3, RZ, R0 ;  /* 0x00000000ff03723e */ /* 0x000fc800000000ff */
[----:B------:R-:W-:-:S05]  /*d510*/  PRMT R3, R3, 0x5410, RZ ;  /* 0x0000541003037816 */ /* 0x000fca00000000ff */
[----:B------:R0:W-:Y:S01]  /*d520*/  STG.E desc[UR36][R4.64], R3 ;  /* 0x0000000304007986 */ /* 0x0001e2000c101924 */
[----:B------:R-:W-:Y:S05]  /*d530*/  BRA `(.L_x_8018) ;  /* 0x0000000c00047947 */ /* 0x000fea0003800000 */
.L_x_8023:
[----:B-----5:R0:W-:Y:S01]  /*d540*/  STG.E.64 desc[UR36][R4.64], R32 ;  /* 0x0000002004007986 */ /* 0x0201e2000c101b24 */
[----:B------:R-:W-:Y:S05]  /*d550*/  BRA `(.L_x_8018) ;  /* 0x0000000800fc7947 */ /* 0x000fea0003800000 */
.L_x_8013:
        /* <DEDUP_REMOVED lines=8> */
[----:B-----5:R-:W-:-:S06]  /*d5e0*/  DSETP.NEU.AND P0, PT, R32, RZ, PT ;  /* 0x000000ff2000722a */ /* 0x020fcc0003f0d000 */
[----:B------:R-:W-:-:S05]  /*d5f0*/  SEL R3, RZ, 0x1, !P0 ;  /* 0x00000001ff037807 */ /* 0x000fca0004000000 */
[----:B------:R0:W-:Y:S01]  /*d600*/  STG.E.U8 desc[UR36][R4.64], R3 ;  /* 0x0000000304007986 */ /* 0x0001e2000c101124 */
[----:B------:R-:W-:Y:S05]  /*d610*/  BRA `(.L_x_8018) ;  /* 0x0000000800cc7947 */ /* 0x000fea0003800000 */
.L_x_8027:
[----:B------:R-:W-:-:S05]  /*d620*/  CS2R R34, SRZ ;  /* 0x0000000000227805 */ /* 0x000fca000001ff00 */
[----:B-----5:R0:W-:Y:S01]  /*d630*/  STG.E.128 desc[UR36][R4.64], R32 ;  /* 0x0000002004007986 */ /* 0x0201e2000c101d24 */
[----:B------:R-:W-:Y:S05]  /*d640*/  BRA `(.L_x_8018) ;  /* 0x0000000800c07947 */ /* 0x000fea0003800000 */
.L_x_8026:
        /* <DEDUP_REMOVED lines=25> */
.L_x_8031:
[----:B------:R-:W-:Y:S05]  /*d7e0*/  BSYNC B0 ;  /* 0x0000000000007941 */ /* 0x000fea0003800000 */
.L_x_8030:
[----:B------:R-:W-:-:S05]  /*d7f0*/  LOP3.LUT R7, R0, R7, RZ, 0xfc, !PT ;  /* 0x0000000700077212 */ /* 0x000fca00078efcff */
[----:B------:R0:W-:Y:S01]  /*d800*/  STG.E.U8 desc[UR36][R4.64], R7 ;  /* 0x0000000704007986 */ /* 0x0001e2000c101124 */
[----:B------:R-:W-:Y:S05]  /*d810*/  BRA `(.L_x_8018) ;  /* 0x00000008004c7947 */ /* 0x000fea0003800000 */
.L_x_8029:
        /* <DEDUP_REMOVED lines=17> */
.L_x_8033:
[----:B------:R-:W-:Y:S01]  /*d930*/  IMAD.MOV.U32 R0, RZ, RZ, 0x7f ;  /* 0x0000007fff007424 */ /* 0x000fe200078e00ff */
[----:B------:R-:W-:-:S04]  /*d940*/  ISETP.GT.U32.AND P0, PT, R3, 0x7f800000, PT ;  /* 0x7f8000000300780c */ /* 0x000fc80003f04070 */
[----:B------:R-:W-:-:S09]  /*d950*/  SEL R0, R0, 0x7c, P0 ;  /* 0x0000007c00007807 */ /* 0x000fd20000000000 */
.L_x_8034:
[----:B------:R-:W-:Y:S05]  /*d960*/  BSYNC B0 ;  /* 0x0000000000007941 */ /* 0x000fea0003800000 */
.L_x_8032:
[----:B------:R-:W-:-:S04]  /*d970*/  LOP3.LUT R3, R7, 0x80000000, RZ, 0xc0, !PT ;  /* 0x8000000007037812 */ /* 0x000fc800078ec0ff */
[----:B------:R-:W-:-:S04]  /*d980*/  SHF.R.U32.HI R3, RZ, 0x18, R3 ;  /* 0x00000018ff037819 */ /* 0x000fc80000011603 */
[----:B------:R-:W-:-:S05]  /*d990*/  LOP3.LUT R3, R0, R3, RZ, 0xfc, !PT ;  /* 0x0000000300037212 */ /* 0x000fca00078efcff */
[----:B------:R0:W-:Y:S01]  /*d9a0*/  STG.E.U8 desc[UR36][R4.64], R3 ;  /* 0x0000000304007986 */ /* 0x0001e2000c101124 */
[----:B------:R-:W-:Y:S05]  /*d9b0*/  BRA `(.L_x_8018) ;  /* 0x0000000400e47947 */ /* 0x000fea0003800000 */
.L_x_8028:
[----:B------:R-:W-:Y:S01]  /*d9c0*/  UMOV UR4, 0xf0000000 ;  /* 0xf000000000047882 */ /* 0x000fe20000000000 */
[----:B------:R-:W-:Y:S01]  /*d9d0*/  UMOV UR5, 0x380fffff ;  /* 0x380fffff00057882 */ /* 0x000fe20000000000 */
[----:B-----5:R-:W0:Y:S01]  /*d9e0*/  F2F.F32.F64 R0, R32 ;  /* 0x0000002000007310 */ /* 0x020e220000301000 */
[----:B------:R-:W-:-:S14]  /*d9f0*/  DSETP.GEU.AND P0, PT, |R32|, UR4, PT ;  /* 0x0000000420007e2a */ /* 0x000fdc000bf0e200 */
[----:B0-----:R-:W-:-:S05]  /*da00*/  @!P0 FMUL R0, R0, 1.175494350822287508e-38 ;  /* 0x0080000000008820 */ /* 0x001fca0000400000 */
[----:B------:R-:W-:-:S05]  /*da10*/  F2FP.BF16.F32.PACK_AB R0, RZ, R0 ;  /* 0x00000000ff00723e */ /* 0x000fca00000010ff */
[----:B------:R0:W-:Y:S01]  /*da20*/  STG.E.U16 desc[UR36][R4.64], R0 ;  /* 0x0000000004007986 */ /* 0x0001e2000c101524 */
[----:B------:R-:W-:Y:S05]  /*da30*/  BRA `(.L_x_8018) ;  /* 0x0000000400c47947 */ /* 0x000fea0003800000 */
.L_x_8025:
        /* <DEDUP_REMOVED lines=8> */
[----:B-----5:R-:W0:Y:S02]  /*dac0*/  F2I.U32.F64.TRUNC R33, R32 ;  /* 0x0000002000217311 */ /* 0x020e24000030d000 */
[----:B0-----:R0:W-:Y:S01]  /*dad0*/  STG.E.U16 desc[UR36][R4.64], R33 ;  /* 0x0000002104007986 */ /* 0x0011e2000c101524 */
[----:B------:R-:W-:Y:S05]  /*dae0*/  BRA `(.L_x_8018) ;  /* 0x0000000400987947 */ /* 0x000fea0003800000 */
.L_x_8037:
        /* <DEDUP_REMOVED lines=21> */
.L_x_8040:
[----:B------:R-:W-:-:S04]  /*dc40*/  LOP3.LUT R0, R7, 0x80000000, RZ, 0xc0, !PT ;  /* 0x8000000007007812 */ /* 0x000fc800078ec0ff */
[----:B------:R-:W-:-:S04]  /*dc50*/  SHF.R.U32.HI R0, RZ, 0x18, R0 ;  /* 0x00000018ff007819 */ /* 0x000fc80000011600 */
[----:B------:R-:W-:-:S07]  /*dc60*/  LOP3.LUT R0, R3, R0, RZ, 0xfc, !PT ;  /* 0x0000000003007212 */ /* 0x000fce00078efcff */
.L_x_8039:
[----:B------:R-:W-:Y:S05]  /*dc70*/  BSYNC B0 ;  /* 0x0000000000007941 */ /* 0x000fea0003800000 */
.L_x_8038:
[----:B------:R0:W-:Y:S01]  /*dc80*/  STG.E.U8 desc[UR36][R4.64], R0 ;  /* 0x0000000004007986 */ /* 0x0001e2000c101124 */
[----:B------:R-:W-:Y:S05]  /*dc90*/  BRA `(.L_x_8018) ;  /* 0x00000004002c7947 */ /* 0x000fea0003800000 */
.L_x_8036:
        /* <DEDUP_REMOVED lines=21> */
.L_x_8043:
[----:B------:R-:W-:-:S04]  /*ddf0*/  LOP3.LUT R0, R7, 0x80000000, RZ, 0xc0, !PT ;  /* 0x8000000007007812 */ /* 0x000fc800078ec0ff */
[----:B------:R-:W-:-:S04]  /*de00*/  SHF.R.U32.HI R0, RZ, 0x18, R0 ;  /* 0x00000018ff007819 */ /* 0x000fc80000011600 */
[----:B------:R-:W-:-:S07]  /*de10*/  LOP3.LUT R0, R3, R0, RZ, 0xfc, !PT ;  /* 0x0000000003007212 */ /* 0x000fce00078efcff */
.L_x_8042:
[----:B------:R-:W-:Y:S05]  /*de20*/  BSYNC B0 ;  /* 0x0000000000007941 */ /* 0x000fea0003800000 */
.L_x_8041:
[----:B------:R0:W-:Y:S01]  /*de30*/  STG.E.U8 desc[UR36][R4.64], R0 ;  /* 0x0000000004007986 */ /* 0x0001e2000c101124 */
[----:B------:R-:W-:Y:S05]  /*de40*/  BRA `(.L_x_8018) ;  /* 0x0000000000c07947 */ /* 0x000fea0003800000 */
.L_x_8035:
        /* <DEDUP_REMOVED lines=26> */
.L_x_8017:
        /* <DEDUP_REMOVED lines=16> */
.L_x_8046:
[----:B------:R-:W-:Y:S05]  /*e0f0*/  BRA `(.L_x_8018) ;  /* 0x0000000000147947 */ /* 0x000fea0003800000 */
.L_x_8045:
[----:B-----5:R-:W0:Y:S02]  /*e100*/  F2I.U64.F64.TRUNC R32, R32 ;  /* 0x0000002000207311 */ /* 0x020e24000030d800 */
[----:B0-----:R0:W-:Y:S01]  /*e110*/  STG.E.64 desc[UR36][R4.64], R32 ;  /* 0x0000002004007986 */ /* 0x0011e2000c101b24 */
[----:B------:R-:W-:Y:S05]  /*e120*/  BRA `(.L_x_8018) ;  /* 0x0000000000087947 */ /* 0x000fea0003800000 */
.L_x_8044:
[----:B-----5:R-:W0:Y:S02]  /*e130*/  F2I.U32.F64.TRUNC R33, R32 ;  /* 0x0000002000217311 */ /* 0x020e24000030d000 */
[----:B0-----:R0:W-:Y:S02]  /*e140*/  STG.E desc[UR36][R4.64], R33 ;  /* 0x0000002104007986 */ /* 0x0011e4000c101924 */
.L_x_8018:
        /* <DEDUP_REMOVED lines=24> */
.L_x_8050:
[----:B------:R-:W0:Y:S02]  /*e2d0*/  F2I.S64.F64.TRUNC R16, R16 ;  /* 0x0000001000107311 */ /* 0x000e24000030d900 */
[----:B0-----:R-:W-:-:S05]  /*e2e0*/  IMAD.MOV.U32 R3, RZ, RZ, R16 ;  /* 0x000000ffff037224 */ /* 0x001fca00078e0010 */
[----:B------:R0:W-:Y:S01]  /*e2f0*/  STG.E.U8 desc[UR36][R4.64], R3 ;  /* 0x0000000304007986 */ /* 0x0001e2000c101124 */
[----:B------:R-:W-:Y:S05]  /*e300*/  BRA `(.L_x_8052) ;  /* 0x0000000c00f07947 */ /* 0x000fea0003800000 */
.L_x_8049:
        /* <DEDUP_REMOVED lines=9> */
.L_x_8054:
[----:B------:R-:W0:Y:S02]  /*e3a0*/  F2I.F64.TRUNC R17, R16 ;  /* 0x0000001000117311 */ /* 0x000e24000030d100 */
[----:B0-----:R0:W-:Y:S01]  /*e3b0*/  STG.E desc[UR36][R4.64], R17 ;  /* 0x0000001104007986 */ /* 0x0011e2000c101924 */
[----:B------:R-:W-:Y:S05]  /*e3c0*/  BRA `(.L_x_8052) ;  /* 0x0000000c00c07947 */ /* 0x000fea0003800000 */
.L_x_8053:
[----:B------:R-:W0:Y:S02]  /*e3d0*/  F2I.F64.TRUNC R17, R16 ;  /* 0x0000001000117311 */ /* 0x000e24000030d100 */
[----:B0-----:R0:W-:Y:S01]  /*e3e0*/  STG.E.U16 desc[UR36][R4.64], R17 ;  /* 0x0000001104007986 */ /* 0x0011e2000c101524 */
[----:B------:R-:W-:Y:S05]  /*e3f0*/  BRA `(.L_x_8052) ;  /* 0x0000000c00b47947 */ /* 0x000fea0003800000 */
.L_x_8048:
        /* <DEDUP_REMOVED lines=13> */
.L_x_8056:
        /* <DEDUP_REMOVED lines=8> */
.L_x_8055:
        /* <DEDUP_REMOVED lines=10> */
[----:B------:R-:W-:-:S13]  /*e5f0*/  IMAD.MOV.U32 R7, RZ, RZ, RZ ;  /* 0x000000ffff077224 */ /* 0x000fda00078e00ff */
[----:B0-----:R-:W-:-:S05]  /*e600*/  @!P0 FMUL R6, R6, 1.175494350822287508e-38 ;  /* 0x0080000006068820 */ /* 0x001fca0000400000 */
[----:B------:R0:W-:Y:S01]  /*e610*/  STG.E.64 desc[UR36][R4.64], R6 ;  /* 0x0000000604007986 */ /* 0x0001e2000c101b24 */
[----:B------:R-:W-:Y:S05]  /*e620*/  BRA `(.L_x_8052) ;  /* 0x0000000c00287947 */ /* 0x000fea0003800000 */
.L_x_8058:
[----:B------:R-:W-:Y:S01]  /*e630*/  UMOV UR4, 0xf0000000 ;  /* 0xf000000000047882 */ /* 0x000fe20000000000 */
[----:B------:R-:W-:Y:S01]  /*e640*/  UMOV UR5, 0x380fffff ;  /* 0x380fffff00057882 */ /* 0x000fe20000000000 */
[----:B------:R-:W0:Y:S01]  /*e650*/  F2F.F32.F64 R0, R16 ;  /* 0x0000001000007310 */ /* 0x000e220000301000 */
[----:B------:R-:W-:-:S14]  /*e660*/  DSETP.GEU.AND P0, PT, |R16|, UR4, PT ;  /* 0x0000000410007e2a */ /* 0x000fdc000bf0e200 */
[----:B0-----:R-:W-:-:S05]  /*e670*/  @!P0 FMUL R0, R0, 1.175494350822287508e-38 ;  /* 0x0080000000008820 */ /* 0x001fca0000400000 */
[----:B------:R-:W-:-:S04]  /*e680*/  F2FP.F16.F32.PACK_AB R3, RZ, R0 ;  /* 0x00000000ff03723e */ /* 0x000fc800000000ff */
[----:B------:R-:W-:-:S05]  /*e690*/  PRMT R3, R3, 0x5410, RZ ;  /* 0x0000541003037816 */ /* 0x000fca00000000ff */
[----:B------:R0:W-:Y:S01]  /*e6a0*/  STG.E desc[UR36][R4.64], R3 ;  /* 0x0000000304007986 */ /* 0x0001e2000c101924 */
[----:B------:R-:W-:Y:S05]  /*e6b0*/  BRA `(.L_x_8052) ;  /* 0x0000000c00047947 */ /* 0x000fea0003800000 */
.L_x_8057:
[----:B------:R0:W-:Y:S01]  /*e6c0*/  STG.E.64 desc[UR36][R4.64], R16 ;  /* 0x0000001004007986 */ /* 0x0001e2000c101b24 */
[----:B------:R-:W-:Y:S05]  /*e6d0*/  BRA `(.L_x_8052) ;  /* 0x0000000800fc7947 */ /* 0x000fea0003800000 */
.L_x_8047:
        /* <DEDUP_REMOVED lines=9> */
[----:B------:R-:W-:-:S05]  /*e770*/  SEL R3, RZ, 0x1, !P0 ;  /* 0x00000001ff037807 */ /* 0x000fca0004000000 */
[----:B------:R0:W-:Y:S01]  /*e780*/  STG.E.U8 desc[UR36][R4.64], R3 ;  /* 0x0000000304007986 */ /* 0x0001e2000c101124 */
[----:B------:R-:W-:Y:S05]  /*e790*/  BRA `(.L_x_8052) ;  /* 0x0000000800cc7947 */ /* 0x000fea0003800000 */
.L_x_8061:
[----:B------:R-:W-:-:S05]  /*e7a0*/  CS2R R18, SRZ ;  /* 0x0000000000127805 */ /* 0x000fca000001ff00 */
[----:B------:R0:W-:Y:S01]  /*e7b0*/  STG.E.128 desc[UR36][R4.64], R16 ;  /* 0x0000001004007986 */ /* 0x0001e2000c101d24 */
[----:B------:R-:W-:Y:S05]  /*e7c0*/  BRA `(.L_x_8052) ;  /* 0x0000000800c07947 */ /* 0x000fea0003800000 */
.L_x_8060:
        /* <DEDUP_REMOVED lines=25> */
.L_x_8065:
[----:B------:R-:W-:Y:S05]  /*e960*/  BSYNC B0 ;  /* 0x0000000000007941 */ /* 0x000fea0003800000 */
.L_x_8064:
[----:B------:R-:W-:-:S05]  /*e970*/  LOP3.LUT R7, R0, R7, RZ, 0xfc, !PT ;  /* 0x0000000700077212 */ /* 0x000fca00078efcff */
[----:B------:R0:W-:Y:S01]  /*e980*/  STG.E.U8 desc[UR36][R4.64], R7 ;  /* 0x0000000704007986 */ /* 0x0001e2000c101124 */
[----:B------:R-:W-:Y:S05]  /*e990*/  BRA `(.L_x_8052) ;  /* 0x00000008004c7947 */ /* 0x000fea0003800000 */
.L_x_8063:
        /* <DEDUP_REMOVED lines=17> */
.L_x_8067:
[----:B------:R-:W-:Y:S01]  /*eab0*/  IMAD.MOV.U32 R0, RZ, RZ, 0x7f ;  /* 0x0000007fff007424 */ /* 0x000fe200078e00ff */
[----:B------:R-:W-:-:S04]  /*eac0*/  ISETP.GT.U32.AND P0, PT, R3, 0x7f800000, PT ;  /* 0x7f8000000300780c */ /* 0x000fc80003f04070 */
[----:B------:R-:W-:-:S09]  /*ead0*/  SEL R0, R0, 0x7c, P0 ;  /* 0x0000007c00007807 */ /* 0x000fd20000000000 */
.L_x_8068:
[----:B------:R-:W-:Y:S05]  /*eae0*/  BSYNC B0 ;  /* 0x0000000000007941 */ /* 0x000fea0003800000 */
.L_x_8066:
[----:B------:R-:W-:-:S04]  /*eaf0*/  LOP3.LUT R3, R7, 0x80000000, RZ, 0xc0, !PT ;  /* 0x8000000007037812 */ /* 0x000fc800078ec0ff */
[----:B------:R-:W-:-:S04]  /*eb00*/  SHF.R.U32.HI R3, RZ, 0x18, R3 ;  /* 0x00000018ff037819 */ /* 0x000fc80000011603 */
[----:B------:R-:W-:-:S05]  /*eb10*/  LOP3.LUT R3, R0, R3, RZ, 0xfc, !PT ;  /* 0x0000000300037212 */ /* 0x000fca00078efcff */
[----:B------:R0:W-:Y:S01]  /*eb20*/  STG.E.U8 desc[UR36][R4.64], R3 ;  /* 0x0000000304007986 */ /* 0x0001e2000c101124 */
[----:B------:R-:W-:Y:S05]  /*eb30*/  BRA `(.L_x_8052) ;  /* 0x0000000400e47947 */ /* 0x000fea0003800000 */
.L_x_8062:
        /* <DEDUP_REMOVED lines=8> */
.L_x_8059:
        /* <DEDUP_REMOVED lines=11> */
.L_x_8071:
        /* <DEDUP_REMOVED lines=21> */
.L_x_8074:
[----:B------:R-:W-:-:S04]  /*edc0*/  LOP3.LUT R0, R7, 0x80000000, RZ, 0xc0, !PT ;  /* 0x8000000007007812 */ /* 0x000fc800078ec0ff */
[----:B------:R-:W-:-:S04]  /*edd0*/  SHF.R.U32.HI R0, RZ, 0x18, R0 ;  /* 0x00000018ff007819 */ /* 0x000fc80000011600 */
[----:B------:R-:W-:-:S07]  /*ede0*/  LOP3.LUT R0, R3, R0, RZ, 0xfc, !PT ;  /* 0x0000000003007212 */ /* 0x000fce00078efcff */
.L_x_8073:
[----:B------:R-:W-:Y:S05]  /*edf0*/  BSYNC B0 ;  /* 0x0000000000007941 */ /* 0x000fea0003800000 */
.L_x_8072:
[----:B------:R3:W-:Y:S01]  /*ee00*/  STG.E.U8 desc[UR36][R4.64], R0 ;  /* 0x0000000004007986 */ /* 0x0007e2000c101124 */
[----:B------:R-:W-:Y:S05]  /*ee10*/  BRA `(.L_x_8052) ;  /* 0x00000004002c7947 */ /* 0x000fea0003800000 */
.L_x_8070:
        /* <DEDUP_REMOVED lines=21> */
.L_x_8077:
[----:B------:R-:W-:-:S04]  /*ef70*/  LOP3.LUT R0, R7, 0x80000000, RZ, 0xc0, !PT ;  /* 0x8000000007007812 */ /* 0x000fc800078ec0ff */
[----:B------:R-:W-:-:S04]  /*ef80*/  SHF.R.U32.HI R0, RZ, 0x18, R0 ;  /* 0x00000018ff007819 */ /* 0x000fc80000011600 */
[----:B------:R-:W-:-:S07]  /*ef90*/  LOP3.LUT R0, R3, R0, RZ, 0xfc, !PT ;  /* 0x0000000003007212 */ /* 0x000fce00078efcff */
.L_x_8076:
[----:B------:R-:W-:Y:S05]  /*efa0*/  BSYNC B0 ;  /* 0x0000000000007941 */ /* 0x000fea0003800000 */
.L_x_8075:
[----:B------:R0:W-:Y:S01]  /*efb0*/  STG.E.U8 desc[UR36][R4.64], R0 ;  /* 0x0000000004007986 */ /* 0x0001e2000c101124 */
[----:B------:R-:W-:Y:S05]  /*efc0*/  BRA `(.L_x_8052) ;  /* 0x0000000000c07947 */ /* 0x000fea0003800000 */
.L_x_8069:
        /* <DEDUP_REMOVED lines=26> */
.L_x_8051:
        /* <DEDUP_REMOVED lines=16> */
.L_x_8080:
[----:B------:R-:W-:Y:S05]  /*f270*/  BRA `(.L_x_8052) ;  /* 0x0000000000147947 */ /* 0x000fea0003800000 */
.L_x_8079:
[----:B------:R-:W0:Y:S02]  /*f280*/  F2I.U64.F64.TRUNC R16, R16 ;  /* 0x0000001000107311 */ /* 0x000e24000030d800 */
[----:B0-----:R1:W-:Y:S01]  /*f290*/  STG.E.64 desc[UR36][R4.64], R16 ;  /* 0x0000001004007986 */ /* 0x0013e2000c101b24 */
[----:B------:R-:W-:Y:S05]  /*f2a0*/  BRA `(.L_x_8052) ;  /* 0x0000000000087947 */ /* 0x000fea0003800000 */
.L_x_8078:
[----:B------:R-:W0:Y:S02]  /*f2b0*/  F2I.U32.F64.TRUNC R17, R16 ;  /* 0x0000001000117311 */ /* 0x000e24000030d000 */
[----:B0-----:R0:W-:Y:S02]  /*f2c0*/  STG.E desc[UR36][R4.64], R17 ;  /* 0x0000001104007986 */ /* 0x0011e4000c101924 */
.L_x_8052:
[----:B------:R-:W-:-:S07]  /*f2d0*/  VIADD R23, R23, 0x80 ;  /* 0x0000008017177836 */ /* 0x000fce0000000000 */
.L_x_8012:
[----:B------:R-:W-:Y:S05]  /*f2e0*/  BSYNC B6 ;  /* 0x0000000000067941 */ /* 0x000fea0003800000 */
.L_x_8011:
        /* <DEDUP_REMOVED lines=20> */
[----:B0-----:R-:W-:Y:S01]  /*f430*/  STG.E.U8 desc[UR36][R2.64], R25 ;  /* 0x0000001902007986 */ /* 0x001fe2000c101124 */
[----:B------:R-:W-:Y:S05]  /*f440*/  EXIT ;  /* 0x000000000000794d */ /* 0x000fea0003800000 */
.L_x_8084:
[----:B-----5:R-:W0:Y:S02]  /*f450*/  F2I.S64.F64.TRUNC R24, R24 ;  /* 0x0000001800187311 */ /* 0x020e24000030d900 */
[----:B0-----:R-:W-:-:S05]  /*f460*/  IMAD.MOV.U32 R5, RZ, RZ, R24 ;  /* 0x000000ffff057224 */ /* 0x001fca00078e0018 */
[----:B------:R-:W-:Y:S01]  /*f470*/  STG.E.U8 desc[UR36][R2.64], R5 ;  /* 0x0000000502007986 */ /* 0x000fe2000c101124 */
[----:B------:R-:W-:Y:S05]  /*f480*/  EXIT ;  /* 0x000000000000794d */ /* 0x000fea0003800000 */
.L_x_8083:
[----:B------:R-:W-:-:S13]  /*f490*/  ISETP.NE.AND P0, PT, R0, 0x2, PT ;  /* 0x000000020000780c */ /* 0x000fda0003f05270 */
[----:B------:R-:W-:Y:S05]  /*f4a0*/  @!P0 BRA `(.L_x_8086) ;  /* 0x0000000000288947 */ /* 0x000fea0003800000 */
[----:B------:R-:W-:-:S13]  /*f4b0*/  ISETP.NE.AND P0, PT, R0, 0x3, PT ;  /* 0x000000030000780c */ /* 0x000fda0003f05270 */
[----:B------:R-:W-:Y:S05]  /*f4c0*/  @!P0 BRA `(.L_x_8087) ;  /* 0x0000000000148947 */ /* 0x000fea0003800000 */
[----:B------:R-:W-:-:S13]  /*f4d0*/  ISETP.NE.AND P0, PT, R0, 0x4, PT ;  /* 0x000000040000780c */ /* 0x000fda0003f05270 */
[----:B------:R-:W-:Y:S05]  /*f4e0*/  @P0 BRA `(.L_x_8085) ;  /* 0x0000000c00880947 */ /* 0x000fea0003800000 */
[----:B-----5:R-:W0:Y:S02]  /*f4f0*/  F2I.S64.F64.TRUNC R24, R24 ;  /* 0x0000001800187311 */ /* 0x020e24000030d900 */
[----:B0-----:R-:W-:Y:S01]  /*f500*/  STG.E.64 desc[UR36][R2.64], R24 ;  /* 0x0000001802007986 */ /* 0x001fe2000c101b24 */
[----:B------:R-:W-:Y:S05]  /*f510*/  EXIT ;  /* 0x000000000000794d */ /* 0x000fea0003800000 */
.L_x_8087:
[----:B-----5:R-:W0:Y:S02]  /*f520*/  F2I.F64.TRUNC R25, R24 ;  /* 0x0000001800197311 */ /* 0x020e24000030d100 */
[----:B0-----:R-:W-:Y:S01]  /*f530*/  STG.E desc[UR36][R2.64], R25 ;  /* 0x0000001902007986 */ /* 0x001fe2000c101924 */
[----:B------:R-:W-:Y:S05]  /*f540*/  EXIT ;  /* 0x000000000000794d */ /* 0x000fea0003800000 */
.L_x_8086:
[----:B-----5:R-:W0:Y:S02]  /*f550*/  F2I.F64.TRUNC R25, R24 ;  /* 0x0000001800197311 */ /* 0x020e24000030d100 */
[----:B0-----:R-:W-:Y:S01]  /*f560*/  STG.E.U16 desc[UR36][R2.64], R25 ;  /* 0x0000001902007986 */ /* 0x001fe2000c101524 */
[----:B------:R-:W-:Y:S05]  /*f570*/  EXIT ;  /* 0x000000000000794d */ /* 0x000fea0003800000 */
.L_x_8082:
        /* <DEDUP_REMOVED lines=11> */
[----:B------:R-:W-:Y:S01]  /*f630*/  STG.E desc[UR36][R2.64], R5 ;  /* 0x0000000502007986 */ /* 0x000fe2000c101924 */
[----:B------:R-:W-:Y:S05]  /*f640*/  EXIT ;  /* 0x000000000000794d */ /* 0x000fea0003800000 */
.L_x_8089:
[----:B------:R-:W-:Y:S01]  /*f650*/  UMOV UR4, 0xf0000000 ;  /* 0xf000000000047882 */ /* 0x000fe20000000000 */
[----:B------:R-:W-:Y:S01]  /*f660*/  UMOV UR5, 0x380fffff ;  /* 0x380fffff00057882 */ /* 0x000fe20000000000 */
[----:B-----5:R-:W0:Y:S01]  /*f670*/  F2F.F32.F64 R0, R24 ;  /* 0x0000001800007310 */ /* 0x020e220000301000 */
[----:B------:R-:W-:-:S14]  /*f680*/  DSETP.GEU.AND P0, PT, |R24|, UR4, PT ;  /* 0x0000000418007e2a */ /* 0x000fdc000bf0e200 */
[----:B0-----:R-:W-:-:S05]  /*f690*/  @!P0 FMUL R0, R0, 1.175494350822287508e-38 ;  /* 0x0080000000008820 */ /* 0x001fca0000400000 */
[----:B------:R-:W-:-:S05]  /*f6a0*/  F2FP.F16.F32.PACK_AB R0, RZ, R0 ;  /* 0x00000000ff00723e */ /* 0x000fca00000000ff */
[----:B------:R-:W-:Y:S01]  /*f6b0*/  STG.E.U16 desc[UR36][R2.64], R0 ;  /* 0x0000000002007986 */ /* 0x000fe2000c101524 */
[----:B------:R-:W-:Y:S05]  /*f6c0*/  EXIT ;  /* 0x000000000000794d */ /* 0x000fea0003800000 */
.L_x_8088:
        /* <DEDUP_REMOVED lines=12> */
[----:B------:R-:W-:Y:S01]  /*f790*/  STG.E.64 desc[UR36][R2.64], R4 ;  /* 0x0000000402007986 */ /* 0x000fe2000c101b24 */
[----:B------:R-:W-:Y:S05]  /*f7a0*/  EXIT ;  /* 0x000000000000794d */ /* 0x000fea0003800000 */
.L_x_8091:
[----:B------:R-:W-:Y:S01]  /*f7b0*/  UMOV UR4, 0xf0000000 ;  /* 0xf000000000047882 */ /* 0x000fe20000000000 */
[----:B------:R-:W-:Y:S01]  /*f7c0*/  UMOV UR5, 0x380fffff ;  /* 0x380fffff00057882 */ /* 0x000fe20000000000 */
[----:B-----5:R-:W0:Y:S01]  /*f7d0*/  F2F.F32.F64 R0, R24 ;  /* 0x0000001800007310 */ /* 0x020e220000301000 */
[----:B------:R-:W-:-:S14]  /*f7e0*/  DSETP.GEU.AND P0, PT, |R24|, UR4, PT ;  /* 0x0000000418007e2a */ /* 0x000fdc000bf0e200 */
[----:B0-----:R-:W-:-:S05]  /*f7f0*/  @!P0 FMUL R0, R0, 1.175494350822287508e-38 ;  /* 0x0080000000008820 */ /* 0x001fca0000400000 */
[----:B------:R-:W-:-:S04]  /*f800*/  F2FP.F16.F32.PACK_AB R5, RZ, R0 ;  /* 0x00000000ff05723e */ /* 0x000fc800000000ff */
[----:B------:R-:W-:-:S05]  /*f810*/  PRMT R5, R5, 0x5410, RZ ;  /* 0x0000541005057816 */ /* 0x000fca00000000ff */
[----:B------:R-:W-:Y:S01]  /*f820*/  STG.E desc[UR36][R2.64], R5 ;  /* 0x0000000502007986 */ /* 0x000fe2000c101924 */
[----:B------:R-:W-:Y:S05]  /*f830*/  EXIT ;  /* 0x000000000000794d */ /* 0x000fea0003800000 */
.L_x_8090:
[----:B-----5:R-:W-:Y:S01]  /*f840*/  STG.E.64 desc[UR36][R2.64], R24 ;  /* 0x0000001802007986 */ /* 0x020fe2000c101b24 */
[----:B------:R-:W-:Y:S05]  /*f850*/  EXIT ;  /* 0x000000000000794d */ /* 0x000fea0003800000 */
.L_x_8081:
        /* <DEDUP_REMOVED lines=10> */
[----:B------:R-:W-:Y:S01]  /*f900*/  STG.E.U8 desc[UR36][R2.64], R5 ;  /* 0x0000000502007986 */ /* 0x000fe2000c101124 */
[----:B------:R-:W-:Y:S05]  /*f910*/  EXIT ;  /* 0x000000000000794d */ /* 0x000fea0003800000 */
.L_x_8094:
[----:B------:R-:W-:-:S05]  /*f920*/  CS2R R26, SRZ ;  /* 0x00000000001a7805 */ /* 0x000fca000001ff00 */
[----:B-----5:R-:W-:Y:S01]  /*f930*/  STG.E.128 desc[UR36][R2.64], R24 ;  /* 0x0000001802007986 */ /* 0x020fe2000c101d24 */
[----:B------:R-:W-:Y:S05]  /*f940*/  EXIT ;  /* 0x000000000000794d */ /* 0x000fea0003800000 */
.L_x_8093:
        /* <DEDUP_REMOVED lines=25> */
.L_x_8098:
[----:B------:R-:W-:Y:S05]  /*fae0*/  BSYNC B0 ;  /* 0x0000000000007941 */ /* 0x000fea0003800000 */
.L_x_8097:
[----:B------:R-:W-:-:S05]  /*faf0*/  LOP3.LUT R5, R0, R5, RZ, 0xfc, !PT ;  /* 0x0000000500057212 */ /* 0x000fca00078efcff */
[----:B------:R-:W-:Y:S01]  /*fb00*/  STG.E.U8 desc[UR36][R2.64], R5 ;  /* 0x0000000502007986 */ /* 0x000fe2000c101124 */
[----:B------:R-:W-:Y:S05]  /*fb10*/  EXIT ;  /* 0x000000000000794d */ /* 0x000fea0003800000 */
.L_x_8096:
        /* <DEDUP_REMOVED lines=17> */
.L_x_8100:
[----:B------:R-:W-:Y:S01]  /*fc30*/  IMAD.MOV.U32 R0, RZ, RZ, 0x7f ;  /* 0x0000007fff007424 */ /* 0x000fe200078e00ff */
[----:B------:R-:W-:-:S04]  /*fc40*/  ISETP.GT.U32.AND P0, PT, R4, 0x7f800000, PT ;  /* 0x7f8000000400780c */ /* 0x000fc80003f04070 */
[----:B------:R-:W-:-:S09]  /*fc50*/  SEL R0, R0, 0x7c, P0 ;  /* 0x0000007c00007807 */ /* 0x000fd20000000000 */
.L_x_8101:
[----:B------:R-:W-:Y:S05]  /*fc60*/  BSYNC B0 ;  /* 0x0000000000007941 */ /* 0x000fea0003800000 */
.L_x_8099:
[----:B------:R-:W-:-:S04]  /*fc70*/  LOP3.LUT R4, R5, 0x80000000, RZ, 0xc0, !PT ;  /* 0x8000000005047812 */ /* 0x000fc800078ec0ff */
[----:B------:R-:W-:-:S04]  /*fc80*/  SHF.R.U32.HI R5, RZ, 0x18, R4 ;  /* 0x00000018ff057819 */ /* 0x000fc80000011604 */
[----:B------:R-:W-:-:S05]  /*fc90*/  LOP3.LUT R5, R0, R5, RZ, 0xfc, !PT ;  /* 0x0000000500057212 */ /* 0x000fca00078efcff */
[----:B------:R-:W-:Y:S01]  /*fca0*/  STG.E.U8 desc[UR36][R2.64], R5 ;  /* 0x0000000502007986 */ /* 0x000fe2000c101124 */
[----:B------:R-:W-:Y:S05]  /*fcb0*/  EXIT ;  /* 0x000000000000794d */ /* 0x000fea0003800000 */
.L_x_8095:
[----:B------:R-:W-:Y:S01]  /*fcc0*/  UMOV UR4, 0xf0000000 ;  /* 0xf000000000047882 */ /* 0x000fe20000000000 */
[----:B------:R-:W-:Y:S01]  /*fcd0*/  UMOV UR5, 0x380fffff ;  /* 0x380fffff00057882 */ /* 0x000fe20000000000 */
[----:B-----5:R-:W0:Y:S01]  /*fce0*/  F2F.F32.F64 R0, R24 ;  /* 0x0000001800007310 */ /* 0x020e220000301000 */
[----:B------:R-:W-:-:S14]  /*fcf0*/  DSETP.GEU.AND P0, PT, |R24|, UR4, PT ;  /* 0x0000000418007e2a */ /* 0x000fdc000bf0e200 */
[----:B0-----:R-:W-:-:S05]  /*fd00*/  @!P0 FMUL R0, R0, 1.175494350822287508e-38 ;  /* 0x0080000000008820 */ /* 0x001fca0000400000 */
[----:B------:R-:W-:-:S05]  /*fd10*/  F2FP.BF16.F32.PACK_AB R0, RZ, R0 ;  /* 0x00000000ff00723e */ /* 0x000fca00000010ff */
[----:B------:R-:W-:Y:S01]  /*fd20*/  STG.E.U16 desc[UR36][R2.64], R0 ;  /* 0x0000000002007986 */ /* 0x000fe2000c101524 */
[----:B------:R-:W-:Y:S05]  /*fd30*/  EXIT ;  /* 0x000000000000794d */ /* 0x000fea0003800000 */
.L_x_8092:
        /* <DEDUP_REMOVED lines=9> */
[----:B0-----:R-:W-:Y:S01]  /*fdd0*/  STG.E.U16 desc[UR36][R2.64], R25 ;  /* 0x0000001902007986 */ /* 0x001fe2000c101524 */
[----:B------:R-:W-:Y:S05]  /*fde0*/  EXIT ;  /* 0x000000000000794d */ /* 0x000fea0003800000 */
.L_x_8104:
        /* <DEDUP_REMOVED lines=21> */
.L_x_8107:
[----:B------:R-:W-:-:S04]  /*ff40*/  LOP3.LUT R0, R7, 0x80000000, RZ, 0xc0, !PT ;  /* 0x8000000007007812 */ /* 0x000fc800078ec0ff */
[----:B------:R-:W-:-:S04]  /*ff50*/  SHF.R.U32.HI R5, RZ, 0x18, R0 ;  /* 0x00000018ff057819 */ /* 0x000fc80000011600 */
[----:B------:R-:W-:-:S04]  /*ff60*/  LOP3.LUT R4, R4, R5, RZ, 0xfc, !PT ;  /* 0x0000000504047212 */ /* 0x000fc800078efcff */
[----:B------:R-:W-:-:S07]  /*ff70*/  PRMT R0, R4, 0x7610, R0 ;  /* 0x0000761004007816 */ /* 0x000fce0000000000 */
.L_x_8106:
[----:B------:R-:W-:Y:S05]  /*ff80*/  BSYNC B0 ;  /* 0x0000000000007941 */ /* 0x000fea0003800000 */
.L_x_8105:
[----:B------:R-:W-:Y:S01]  /*ff90*/  STG.E.U8 desc[UR36][R2.64], R0 ;  /* 0x0000000002007986 */ /* 0x000fe2000c101124 */
[----:B------:R-:W-:Y:S05]  /*ffa0*/  EXIT ;  /* 0x000000000000794d */ /* 0x000fea0003800000 */
.L_x_8103:
        /* <DEDUP_REMOVED lines=21> */
.L_x_8110:
[----:B------:R-:W-:-:S04]  /*10100*/  LOP3.LUT R0, R7, 0x80000000, RZ, 0xc0, !PT ;  /* 0x8000000007007812 */ /* 0x000fc800078ec0ff */
[----:B------:R-:W-:-:S04]  /*10110*/  SHF.R.U32.HI R5, RZ, 0x18, R0 ;  /* 0x00000018ff057819 */ /* 0x000fc80000011600 */
[----:B------:R-:W-:-:S04]  /*10120*/  LOP3.LUT R4, R4, R5, RZ, 0xfc, !PT ;  /* 0x0000000504047212 */ /* 0x000fc800078efcff */
[----:B------:R-:W-:-:S07]  /*10130*/  PRMT R0, R4, 0x7610, R0 ;  /* 0x0000761004007816 */ /* 0x000fce0000000000 */
.L_x_8109:
[----:B------:R-:W-:Y:S05]  /*10140*/  BSYNC B0 ;  /* 0x0000000000007941 */ /* 0x000fea0003800000 */
.L_x_8108:
[----:B------:R-:W-:Y:S01]  /*10150*/  STG.E.U8 desc[UR36][R2.64], R0 ;  /* 0x0000000002007986 */ /* 0x000fe2000c101124 */
[----:B------:R-:W-:Y:S05]  /*10160*/  EXIT ;  /* 0x000000000000794d */ /* 0x000fea0003800000 */
.L_x_8102:
        /* <DEDUP_REMOVED lines=26> */
.L_x_8085:
        /* <DEDUP_REMOVED lines=16> */
.L_x_8113:
[----:B------:R-:W-:Y:S05]  /*10410*/  EXIT ;  /* 0x000000000000794d */ /* 0x000fea0003800000 */
.L_x_8112:
[----:B-----5:R-:W0:Y:S02]  /*10420*/  F2I.U64.F64.TRUNC R24, R24 ;  /* 0x0000001800187311 */ /* 0x020e24000030d800 */
[----:B0-----:R-:W-:Y:S01]  /*10430*/  STG.E.64 desc[UR36][R2.64], R24 ;  /* 0x0000001802007986 */ /* 0x001fe2000c101b24 */
[----:B------:R-:W-:Y:S05]  /*10440*/  EXIT ;  /* 0x000000000000794d */ /* 0x000fea0003800000 */
.L_x_8111:
[----:B-----5:R-:W0:Y:S02]  /*10450*/  F2I.U32.F64.TRUNC R25, R24 ;  /* 0x0000001800197311 */ /* 0x020e24000030d000 */
[----:B0-----:R-:W-:Y:S01]  /*10460*/  STG.E desc[UR36][R2.64], R25 ;  /* 0x0000001902007986 */ /* 0x001fe2000c101924 */
[----:B------:R-:W-:Y:S05]  /*10470*/  EXIT ;  /* 0x000000000000794d */ /* 0x000fea0003800000 */
.L_x_8114:
        /* <DEDUP_REMOVED lines=16> */
.L_x_28037:


//--------------------- .text._ZN2at6native18elementwise_kernelILi128ELi2EZNS0_22gpu_kernel_impl_nocastIZZZNS0_28launch_masked_scatter_kernelERKNS_10TensorBaseES5_S5_S5_ENKUlvE_clEvENKUlvE4_clEvEUldblE_EEvRNS_18TensorIteratorBaseERKT_EUliE_EEviT1_ --------------------------
	.section	.text._ZN2at6native18elementwise_kernelILi128ELi2EZNS0_22gpu_kernel_impl_nocastIZZZNS0_28launch_masked_scatter_kernelERKNS_10TensorBaseES5_S5_S5_ENKUlvE_clEvENKUlvE4_clEvEUldblE_EEvRNS_18TensorIteratorBaseERKT_EUliE_EEviT1_,"ax",@progbits
	.align	128
        .global         _ZN2at6native18elementwise_kernelILi128ELi2EZNS0_22gpu_kernel_impl_nocastIZZZNS0_28launch_masked_scatter_kernelERKNS_10TensorBaseES5_S5_S5_ENKUlvE_clEvENKUlvE4_clEvEUldblE_EEvRNS_18TensorIteratorBaseERKT_EUliE_EEviT1_
        .type           _ZN2at6native18elementwise_kernelILi128ELi2EZNS0_22gpu_kernel_impl_nocastIZZZNS0_28launch_masked_scatter_kernelERKNS_10TensorBaseES5_S5_S5_ENKUlvE_clEvENKUlvE4_clEvEUldblE_EEvRNS_18TensorIteratorBaseERKT_EUliE_EEviT1_,@function
        .size           _ZN2at6native18elementwise_kernelILi128ELi2EZNS0_22gpu_kernel_impl_nocastIZZZNS0_28launch_masked_scatter_kernelERKNS_10TensorBaseES5_S5_S5_ENKUlvE_clEvENKUlvE4_clEvEUldblE_EEvRNS_18TensorIteratorBaseERKT_EUliE_EEviT1_,(.L_x_28038 - _ZN2at6native18elementwise_kernelILi128ELi2EZNS0_22gpu_kernel_impl_nocastIZZZNS0_28launch_masked_scatter_kernelERKNS_10TensorBaseES5_S5_S5_ENKUlvE_clEvENKUlvE4_clEvEUldblE_EEvRNS_18TensorIteratorBaseERKT_EUliE_EEviT1_)
        .other          _ZN2at6native18elementwise_kernelILi128ELi2EZNS0_22gpu_kernel_impl_nocastIZZZNS0_28launch_masked_scatter_kernelERKNS_10TensorBaseES5_S5_S5_ENKUlvE_clEvENKUlvE4_clEvEUldblE_EEvRNS_18TensorIteratorBaseERKT_EUliE_EEviT1_,@"STO_CUDA_ENTRY STV_DEFAULT"
_ZN2at6native18elementwise_kernelILi128ELi2EZNS0_22gpu_kernel_impl_nocastIZZZNS0_28launch_masked_scatter_kernelERKNS_10TensorBaseES5_S5_S5_ENKUlvE_clEvENKUlvE4_clEvEUldblE_EEvRNS_18TensorIteratorBaseERKT_EUliE_EEviT1_:
.text._ZN2at6native18elementwise_kernelILi128ELi2EZNS0_22gpu_kernel_impl_nocastIZZZNS0_28launch_masked_scatter_kernelERKNS_10TensorBaseES5_S5_S5_ENKUlvE_clEvENKUlvE4_clEvEUldblE_EEvRNS_18TensorIteratorBaseERKT_EUliE_EEviT1_:
        /* <DEDUP_REMOVED lines=388> */
.L_x_8117:
        /* <DEDUP_REMOVED lines=17> */
[----:B------:R-:W-:-:S06]  /*1950*/  MOV R5, R11 ;  /* 0x0000000b00057202 */ /* 0x000fcc0000000f00 */
[----:B------:R-:W2:Y:S01]  /*1960*/  LDG.E.64 R4, desc[UR4][R4.64] ;  /* 0x0000000404047981 */ /* 0x000ea2000c1e1b00 */
[----:B------:R-:W-:Y:S02]  /*1970*/  IADD3 R2, P0, R3, UR8, RZ ;  /* 0x0000000803027c10 */ /* 0x000fe4000ff1e0ff */
[----:B------:R-:W-:Y:S02]  /*1980*/  IADD3 R9, R0, 0x80, RZ ;  /* 0x0000008000097810 */ /* 0x000fe40007ffe0ff */
[----:B------:R-:W-:-:S05]  /*1990*/  IADD3.X R3, RZ, UR9, RZ, P0, !PT ;  /* 0x00000009ff037c10 */ /* 0x000fca00087fe4ff */
[----:B--2---:R0:W-:Y:S04]  /*19a0*/  STG.E.64 desc[UR4][R2.64], R4 ;  /* 0x0000000402007986 */ /* 0x0041e8000c101b04 */
.L_x_8116:
[----:B------:R-:W-:Y:S05]  /*19b0*/  BSYNC B0 ;  /* 0x0000000000007941 */ /* 0x000fea0003800000 */
.L_x_8115:
[----:B------:R-:W-:-:S13]  /*19c0*/  ISETP.GE.AND P0, PT, R9, UR6, PT ;  /* 0x0000000609007c0c */ /* 0x000fda000bf06270 */
[----:B------:R-:W-:Y:S05]  /*19d0*/  @P0 EXIT ;  /* 0x000000000000094d */ /* 0x000fea0003800000 */
[----:B0-----:R-:W0:Y:S01]  /*19e0*/  LDC R4, c[0x0][0x218] ;  /* 0x00008600ff047b82 */ /* 0x001e220000000800 */
[----:B------:R-:W-:Y:S01]  /*19f0*/  HFMA2.MMA R5, -RZ, RZ, 0, 0 ;  /* 0x00000000ff057435 */ /* 0x000fe200000001ff */
[----:B------:R-:W-:Y:S02]  /*1a00*/  CS2R R2, SRZ ;  /* 0x0000000000027805 */ /* 0x000fe4000001ff00 */
[----:B------:R-:W-:Y:S02]  /*1a10*/  MOV R0, RZ ;  /* 0x000000ff00007202 */ /* 0x000fe40000000f00 */
[----:B0-----:R-:W-:-:S13]  /*1a20*/  ISETP.NE.AND P0, PT, R4, RZ, PT ;  /* 0x000000ff0400720c */ /* 0x001fda0003f05270 */
        /* <DEDUP_REMOVED lines=374> */
.L_x_8118:
        /* <DEDUP_REMOVED lines=19> */
[----:B------:R-:W-:-:S04]  /*32c0*/  IADD3 R2, P0, R3, UR6, RZ ;  /* 0x0000000603027c10 */ /* 0x000fc8000ff1e0ff */
[----:B------:R-:W-:-:S05]  /*32d0*/  IADD3.X R3, RZ, UR7, RZ, P0, !PT ;  /* 0x00000007ff037c10 */ /* 0x000fca00087fe4ff */
[----:B--2---:R-:W-:Y:S01]  /*32e0*/  STG.E.64 desc[UR4][R2.64], R4 ;  /* 0x0000000402007986 */ /* 0x004fe2000c101b04 */
[----:B------:R-:W-:Y:S05]  /*32f0*/  EXIT ;  /* 0x000000000000794d */ /* 0x000fea0003800000 */
.L_x_8119:
        /* <DEDUP_REMOVED lines=16> */
.L_x_28038:


//--------------------- .text._ZN2at6native27unrolled_elementwise_kernelIZZZNS0_28launch_masked_scatter_kernelERKNS_10TensorBaseES4_S4_S4_ENKUlvE_clEvENKUlvE4_clEvEUldblE_St5arrayIPcLm4EELi4E23TrivialOffsetCalculatorILi3EjESB_ILi1EjENS0_6memory15LoadWithoutCastENSE_16StoreWithoutCastEEEviT_T0_T2_T3_T4_T5_ --------------------------
	.section	.text._ZN2at6native27unrolled_elementwise_kernelIZZZNS0_28launch_masked_scatter_kernelERKNS_10TensorBaseES4_S4_S4_ENKUlvE_clEvENKUlvE4_clEvEUldblE_St5arrayIPcLm4EELi4E23TrivialOffsetCalculatorILi3EjESB_ILi1EjENS0_6memory15LoadWithoutCastENSE_16StoreWithoutCastEEEviT_T0_T2_T3_T4_T5_,"ax",@progbits
	.align	128
        .global         _ZN2at6native27unrolled_elementwise_kernelIZZZNS0_28launch_masked_scatter_kernelERKNS_10TensorBaseES4_S4_S4_ENKUlvE_clEvENKUlvE4_clEvEUldblE_St5arrayIPcLm4EELi4E23TrivialOffsetCalculatorILi3EjESB_ILi1EjENS0_6memory15LoadWithoutCastENSE_16StoreWithoutCastEEEviT_T0_T2_T3_T4_T5_
        .type           _ZN2at6native27unrolled_elementwise_kernelIZZZNS0_28launch_masked_scatter_kernelERKNS_10TensorBaseES4_S4_S4_ENKUlvE_clEvENKUlvE4_clEvEUldblE_St5arrayIPcLm4EELi4E23TrivialOffsetCalculatorILi3EjESB_ILi1EjENS0_6memory15LoadWithoutCastENSE_16StoreWithoutCastEEEviT_T0_T2_T3_T4_T5_,@function
        .size           _ZN2at6native27unrolled_elementwise_kernelIZZZNS0_28launch_masked_scatter_kernelERKNS_10TensorBaseES4_S4_S4_ENKUlvE_clEvENKUlvE4_clEvEUldblE_St5arrayIPcLm4EELi4E23TrivialOffsetCalculatorILi3EjESB_ILi1EjENS0_6memory15LoadWithoutCastENSE_16StoreWithoutCastEEEviT_T0_T2_T3_T4_T5_,(.L_x_28039 - _ZN2at6native27unrolled_elementwise_kernelIZZZNS0_28launch_masked_scatter_kernelERKNS_10TensorBaseES4_S4_S4_ENKUlvE_clEvENKUlvE4_clEvEUldblE_St5arrayIPcLm4EELi4E23TrivialOffsetCalculatorILi3EjESB_ILi1EjENS0_6memory15LoadWithoutCastENSE_16StoreWithoutCastEEEviT_T0_T2_T3_T4_T5_)
        .other          _ZN2at6native27unrolled_elementwise_kernelIZZZNS0_28launch_masked_scatter_kernelERKNS_10TensorBaseES4_S4_S4_ENKUlvE_clEvENKUlvE4_clEvEUldblE_St5arrayIPcLm4EELi4E23TrivialOffsetCalculatorILi3EjESB_ILi1EjENS0_6memory15LoadWithoutCastENSE_16StoreWithoutCastEEEviT_T0_T2_T3_T4_T5_,@"STO_CUDA_ENTRY STV_DEFAULT"
_ZN2at6native27unrolled_elementwise_kernelIZZZNS0_28launch_masked_scatter_kernelERKNS_10TensorBaseES4_S4_S4_ENKUlvE_clEvENKUlvE4_clEvEUldblE_St5arrayIPcLm4EELi4E23TrivialOffsetCalculatorILi3EjESB_ILi1EjENS0_6memory15LoadWithoutCastENSE_16StoreWithoutCastEEEviT_T0_T2_T3_T4_T5_:
.text._ZN2at6native27unrolled_elementwise_kernelIZZZNS0_28launch_masked_scatter_kernelERKNS_10TensorBaseES4_S4_S4_ENKUlvE_clEvENKUlvE4_clEvEUldblE_St5arrayIPcLm4EELi4E23TrivialOffsetCalculatorILi3EjESB_ILi1EjENS0_6memory15LoadWithoutCastENSE_16StoreWithoutCastEEEviT_T0_T2_T3_T4_T5_:
        /* <DEDUP_REMOVED lines=16> */
[----:B------:R-:W-:Y:S02]  /*0100*/  CS2R R10, SRZ ;  /* 0x00000000000a7805 */ /* 0x000fe4000001ff00 */
        /* <DEDUP_REMOVED lines=9> */
[----:B------:R-:W-:-:S02]  /*01a0*/  ISETP.GE.AND P0, PT, R25, R2, PT ;  /* 0x000000021900720c */ /* 0x000fc40003f06270 */
[----:B------:R-:W4:Y:S01]  /*01b0*/  @!P3 LDG.E.64 R10, desc[UR4][R6.64] ;  /* 0x00000004060ab981 */ /* 0x000f22000c1e1b00 */
[----:B--2---:R-:W-:Y:S01]  /*01c0*/  @!P3 IMAD.WIDE.U32 R22, R17, 0x8, R22 ;  /* 0x000000081116b825 */ /* 0x004fe200078e0016 */
[----:B---3--:R-:W-:Y:S02]  /*01d0*/  CS2R R8, SRZ ;  /* 0x0000000000087805 */ /* 0x008fe4000001ff00 */
[----:B------:R-:W2:Y:S04]  /*01e0*/  @!P2 LDC.64 R16, c[0x0][0x240] ;  /* 0x00009000ff10ab82 */ /* 0x000ea80000000a00 */
[----:B------:R-:W3:Y:S04]  /*01f0*/  @!P3 LDG.E.64 R8, desc[UR4][R22.64] ;  /* 0x000000041608b981 */ /* 0x000ee8000c1e1b00 */
[----:B------:R-:W0:Y:S01]  /*0200*/  @!P0 LDC.64 R14, c[0x0][0x238] ;  /* 0x00008e00ff0e8b82 */ /* 0x000e220000000a00 */
[----:B------:R-:W-:-:S07]  /*0210*/  @!P0 IMAD R25, R0, 0x200, R25 ;  /* 0x0000020000198824 */ /* 0x000fce00078e0219 */
[----:B------:R-:W2:Y:S01]  /*0220*/  @!P1 LDC.64 R20, c[0x0][0x240] ;  /* 0x00009000ff149b82 */ /* 0x000ea20000000a00 */
[----:B0-----:R-:W-:-:S05]  /*0230*/  @!P0 IADD3 R14, P4, R25, R14, RZ ;  /* 0x0000000e190e8210 */ /* 0x001fca0007f9e0ff */
[----:B------:R-:W-:-:S05]  /*0240*/  @!P0 IMAD.X R15, RZ, RZ, R15, P4 ;  /* 0x000000ffff0f8224 */ /* 0x000fca00020e060f */
[----:B------:R0:W3:Y:S01]  /*0250*/  @!P0 LDG.E.U8 R4, desc[UR4][R14.64] ;  /* 0x000000040e048981 */ /* 0x0000e2000c1e1100 */
[----:B------:R-:W-:Y:S02]  /*0260*/  @!P2 IADD3 R12, P4, R19, R12, RZ ;  /* 0x0000000c130ca210 */ /* 0x000fe40007f9e0ff */
[----:B-1----:R-:W-:-:S03]  /*0270*/  @!P1 IADD3 R26, P5, R5, R26, RZ ;  /* 0x0000001a051a9210 */ /* 0x002fc60007fbe0ff */
[----:B------:R-:W-:Y:S02]  /*0280*/  @!P2 IMAD.X R13, RZ, RZ, R13, P4 ;  /* 0x000000ffff0da224 */ /* 0x000fe400020e060d */
[----:B------:R-:W-:Y:S02]  /*0290*/  @!P1 IMAD.X R27, RZ, RZ, R27, P5 ;  /* 0x000000ffff1b9224 */ /* 0x000fe400028e061b */
[C---:B------:R-:W-:Y:S01]  /*02a0*/  @!P2 IMAD.WIDE.U32 R28, R19.reuse, 0x8, R28 ;  /* 0x00000008131ca825 */ /* 0x040fe200078e001c */
[----:B------:R1:W3:Y:S01]  /*02b0*/  @!P2 LDG.E.U8 R24, desc[UR4][R12.64] ;  /* 0x000000040c18a981 */ /* 0x0002e2000c1e1100 */
[----:B0-----:R-:W0:Y:S03]  /*02c0*/  @!P0 LDC.64 R14, c[0x0][0x230] ;  /* 0x00008c00ff0e8b82 */ /* 0x001e260000000a00 */
[----:B------:R-:W3:Y:S05]  /*02d0*/  @!P1 LDG.E.U8 R26, desc[UR4][R26.64] ;  /* 0x000000041a1a9981 */ /* 0x000eea000c1e1100 */
[----:B-1----:R-:W1:Y:S01]  /*02e0*/  @!P0 LDC.64 R12, c[0x0][0x240] ;  /* 0x00009000ff0c8b82 */ /* 0x002e620000000a00 */
[----:B--2---:R-:W-:Y:S01]  /*02f0*/  @!P2 IMAD.WIDE.U32 R16, R19, 0x8, R16 ;  /* 0x000000081310a825 */ /* 0x004fe200078e0010 */
[----:B------:R-:W-:-:S02]  /*0300*/  CS2R R18, SRZ ;  /* 0x0000000000127805 */ /* 0x000fc4000001ff00 */
[----:B------:R-:W-:Y:S01]  /*0310*/  CS2R R22, SRZ ;  /* 0x0000000000167805 */ /* 0x000fe2000001ff00 */
[----:B------:R-:W-:-:S03]  /*0320*/  @!P1 IMAD.WIDE.U32 R20, R5, 0x8, R20 ;  /* 0x0000000805149825 */ /* 0x000fc600078e0014 */
[----:B------:R2:W3:Y:S04]  /*0330*/  @!P2 LDG.E.64 R18, desc[UR4][R16.64] ;  /* 0x000000041012a981 */ /* 0x0004e8000c1e1b00 */
[----:B------:R-:W3:Y:S01]  /*0340*/  @!P1 LDG.E.64 R22, desc[UR4][R20.64] ;  /* 0x0000000414169981 */ /* 0x000ee2000c1e1b00 */
[----:B--2---:R-:W-:Y:S01]  /*0350*/  CS2R R16, SRZ ;  /* 0x0000000000107805 */ /* 0x004fe2000001ff00 */
[----:B-1----:R-:W-:-:S05]  /*0360*/  @!P0 IMAD.WIDE.U32 R12, R25, 0x8, R12 ;  /* 0x00000008190c8825 */ /* 0x002fca00078e000c */
[----:B------:R1:W2:Y:S01]  /*0370*/  @!P0 LDG.E.64 R16, desc[UR4][R12.64] ;  /* 0x000000040c108981 */ /* 0x0002a2000c1e1b00 */
[----:B------:R-:W-:Y:S01]  /*0380*/  CS2R R6, SRZ ;  /* 0x0000000000067805 */ /* 0x000fe2000001ff00 */
[----:B0-----:R-:W-:-:S05]  /*0390*/  @!P0 IMAD.WIDE.U32 R14, R25, 0x8, R14 ;  /* 0x00000008190e8825 */ /* 0x001fca00078e000e */
[----:B------:R0:W2:Y:S01]  /*03a0*/  @!P2 LDG.E.64 R6, desc[UR4][R28.64] ;  /* 0x000000041c06a981 */ /* 0x0000a2000c1e1b00 */
[----:B-1----:R-:W1:Y:S01]  /*03b0*/  @!P1 LDC.64 R12, c[0x0][0x230] ;  /* 0x00008c00ff0c9b82 */ /* 0x002e620000000a00 */
[----:B0-----:R-:W-:-:S06]  /*03c0*/  CS2R R28, SRZ ;  /* 0x00000000001c7805 */ /* 0x001fcc000001ff00 */
[----:B------:R0:W2:Y:S02]  /*03d0*/  @!P0 LDG.E.64 R28, desc[UR4][R14.64] ;  /* 0x000000040e1c8981 */ /* 0x0000a4000c1e1b00 */
[----:B0-----:R-:W-:Y:S01]  /*03e0*/  CS2R R14, SRZ ;  /* 0x00000000000e7805 */ /* 0x001fe2000001ff00 */
[----:B-1----:R-:W-:-:S05]  /*03f0*/  @!P1 IMAD.WIDE.U32 R12, R5, 0x8, R12 ;  /* 0x00000008050c9825 */ /* 0x002fca00078e000c */
[----:B------:R0:W2:Y:S01]  /*0400*/  @!P1 LDG.E.64 R14, desc[UR4][R12.64] ;  /* 0x000000040c0e9981 */ /* 0x0000a2000c1e1b00 */
[----:B----4-:R-:W-:Y:S02]  /*0410*/  @!P3 ISETP.NE.AND P4, PT, R3, RZ, PT ;  /* 0x000000ff0300b20c */ /* 0x010fe40003f85270 */
[----:B------:R-:W-:Y:S02]  /*0420*/  PRMT R3, RZ, 0x7610, R3 ;  /* 0x00007610ff037816 */ /* 0x000fe40000000003 */
[----:B------:R-:W-:-:S04]  /*0430*/  @!P3 SEL R3, RZ, 0x1, !P4 ;  /* 0x00000001ff03b807 */ /* 0x000fc80006000000 */
[----:B------:R-:W-:-:S04]  /*0440*/  PRMT R3, R3, 0x9910, RZ ;  /* 0x0000991003037816 */ /* 0x000fc800000000ff */
[----:B------:R-:W-:-:S13]  /*0450*/  ISETP.EQ.OR P4, PT, R3, RZ, P3 ;  /* 0x000000ff0300720c */ /* 0x000fda0001f82670 */
[----:B------:R-:W1:Y:S01]  /*0460*/  @!P4 LDC.64 R20, c[0x0][0x218] ;  /* 0x00008600ff14cb82 */ /* 0x000e620000000a00 */
[----:B---3--:R-:W-:Y:S02]  /*0470*/  @!P0 ISETP.NE.AND P5, PT, R4, RZ, PT ;  /* 0x000000ff0400820c */ /* 0x008fe40003fa5270 */
[----:B------:R-:W-:Y:S02]  /*0480*/  PRMT R4, RZ, 0x7610, R4 ;  /* 0x00007610ff047816 */ /* 0x000fe40000000004 */
[----:B------:R-:W-:Y:S02]  /*0490*/  @!P0 SEL R4, RZ, 0x1, !P5 ;  /* 0x00000001ff048807 */ /* 0x000fe40006800000 */
[----:B-1----:R-:W-:-:S04]  /*04a0*/  @!P4 LEA R20, P0, R10, R20, 0x3 ;  /* 0x000000140a14c211 */ /* 0x002fc800078018ff */
[----:B------:R-:W-:-:S05]  /*04b0*/  @!P4 LEA.HI.X R21, R10, R21, R11, 0x3, P0 ;  /* 0x000000150a15c211 */ /* 0x000fca00000f1c0b */
[----:B------:R1:W3:Y:S01]  /*04c0*/  @!P4 LDG.E.64 R8, desc[UR4][R20.64] ;  /* 0x000000041408c981 */ /* 0x0002e2000c1e1b00 */
[----:B------:R-:W4:Y:S01]  /*04d0*/  S2R R3, SR_TID.X ;  /* 0x0000000000037919 */ /* 0x000f220000002100 */
[----:B------:R-:W-:-:S04]  /*04e0*/  PRMT R4, R4, 0x9910, RZ ;  /* 0x0000991004047816 */ /* 0x000fc800000000ff */
[----:B------:R-:W-:Y:S02]  /*04f0*/  ISETP.NE.AND P0, PT, R4, RZ, PT ;  /* 0x000000ff0400720c */ /* 0x000fe40003f05270 */
[----:B------:R-:W-:Y:S02]  /*0500*/  @!P2 ISETP.NE.AND P4, PT, R24, RZ, PT ;  /* 0x000000ff1800a20c */ /* 0x000fe40003f85270 */
[----:B------:R-:W-:Y:S02]  /*0510*/  @!P1 ISETP.NE.AND P5, PT, R26, RZ, PT ;  /* 0x000000ff1a00920c */ /* 0x000fe40003fa5270 */
[----:B------:R-:W-:Y:S01]  /*0520*/  PRMT R4, RZ, 0x7610, R4 ;  /* 0x00007610ff047816 */ /* 0x000fe20000000004 */
[----:B----4-:R-:W-:-:S04]  /*0530*/  IMAD.MOV.U32 R5, RZ, RZ, R3 ;  /* 0x000000ffff057224 */ /* 0x010fc800078e0003 */
[----:B------:R-:W-:-:S05]  /*0540*/  VIADD R11, R5, 0x180 ;  /* 0x00000180050b7836 */ /* 0x000fca0000000000 */
[----:B------:R-:W-:Y:S02]  /*0550*/  ISETP.GE.OR P0, PT, R11, R2, !P0 ;  /* 0x000000020b00720c */ /* 0x000fe40004706670 */
[----:B------:R-:W-:Y:S02]  /*0560*/  PRMT R10, RZ, 0x7610, R10 ;  /* 0x00007610ff0a7816 */ /* 0x000fe4000000000a */
[----:B------:R-:W-:Y:S02]  /*0570*/  @!P2 SEL R4, RZ, 0x1, !P4 ;  /* 0x00000001ff04a807 */ /* 0x000fe40006000000 */
[----:B------:R-:W-:Y:S02]  /*0580*/  @!P1 SEL R10, RZ, 0x1, !P5 ;  /* 0x00000001ff0a9807 */ /* 0x000fe40006800000 */
[----:B------:R-:W-:Y:S02]  /*0590*/  PRMT R4, R4, 0x9910, RZ ;  /* 0x0000991004047816 */ /* 0x000fe400000000ff */
[----:B------:R-:W-:-:S03]  /*05a0*/  PRMT R10, R10, 0x9910, RZ ;  /* 0x000099100a0a7816 */ /* 0x000fc600000000ff */
[----:B0-----:R-:W2:Y:S01]  /*05b0*/  @!P0 LDC.64 R12, c[0x0][0x218] ;  /* 0x00008600ff0c8b82 */ /* 0x001ea20000000a00 */
[C---:B------:R-:W-:Y:S01]  /*05c0*/  VIADD R25, R5.reuse, 0x80 ;  /* 0x0000008005197836 */ /* 0x040fe20000000000 */
[----:B------:R-:W-:Y:S01]  /*05d0*/  ISETP.NE.AND P1, PT, R4, RZ, PT ;  /* 0x000000ff0400720c */ /* 0x000fe20003f25270 */
[----:B------:R-:W-:Y:S01]  /*05e0*/  VIADD R11, R5, 0x100 ;  /* 0x00000100050b7836 */ /* 0x000fe20000000000 */
[----:B------:R-:W-:Y:S02]  /*05f0*/  ISETP.NE.AND P2, PT, R10, RZ, PT ;  /* 0x000000ff0a00720c */ /* 0x000fe40003f45270 */
[-C--:B------:R-:W-:Y:S02]  /*0600*/  ISETP.GE.OR P1, PT, R25, R2.reuse, !P1 ;  /* 0x000000021900720c */ /* 0x080fe40004f26670 */
[----:B------:R-:W-:-:S11]  /*0610*/  ISETP.GE.OR P2, PT, R11, R2, !P2 ;  /* 0x000000020b00720c */ /* 0x000fd60005746670 */
[----:B------:R-:W0:Y:S01]  /*0620*/  @!P1 LDC.64 R10, c[0x0][0x218] ;  /* 0x00008600ff0a9b82 */ /* 0x000e220000000a00 */
[----:B--2---:R-:W-:-:S07]  /*0630*/  @!P0 LEA R12, P4, R16, R12, 0x3 ;  /* 0x0000000c100c8211 */ /* 0x004fce00078818ff */
[----:B-1----:R-:W1:Y:S01]  /*0640*/  @!P2 LDC.64 R20, c[0x0][0x218] ;  /* 0x00008600ff14ab82 */ /* 0x002e620000000a00 */
[----:B------:R-:W-:Y:S01]  /*0650*/  @!P0 LEA.HI.X R13, R16, R13, R17, 0x3, P4 ;  /* 0x0000000d100d8211 */ /* 0x000fe200020f1c11 */
[----:B------:R-:W-:-:S04]  /*0660*/  @!P3 IMAD R3, R0, 0x200, R3 ;  /* 0x000002000003b824 */ /* 0x000fc800078e0203 */
[----:B------:R2:W5:Y:S02]  /*0670*/  @!P0 LDG.E.64 R28, desc[UR4][R12.64] ;  /* 0x000000040c1c8981 */ /* 0x000564000c1e1b00 */
[----:B------:R-:W2:Y:S01]  /*0680*/  @!P3 LDC.64 R16, c[0x0][0x228] ;  /* 0x00008a00ff10bb82 */ /* 0x000ea20000000a00 */
[----:B0-----:R-:W-:-:S04]  /*0690*/  @!P1 LEA R10, P0, R18, R10, 0x3 ;  /* 0x0000000a120a9211 */ /* 0x001fc800078018ff */
[----:B------:R-:W-:Y:S02]  /*06a0*/  @!P1 LEA.HI.X R11, R18, R11, R19, 0x3, P0 ;  /* 0x0000000b120b9211 */ /* 0x000fe400000f1c13 */
[----:B-1----:R-:W-:-:S03]  /*06b0*/  @!P2 LEA R20, P4, R22, R20, 0x3 ;  /* 0x000000141614a211 */ /* 0x002fc600078818ff */
[----:B------:R0:W5:Y:S01]  /*06c0*/  @!P1 LDG.E.64 R6, desc[UR4][R10.64] ;  /* 0x000000040a069981 */ /* 0x000162000c1e1b00 */
[----:B------:R-:W-:Y:S01]  /*06d0*/  @!P2 LEA.HI.X R21, R22, R21, R23, 0x3, P4 ;  /* 0x000000151615a211 */ /* 0x000fe200020f1c17 */
[----:B--2---:R-:W-:-:S04]  /*06e0*/  @!P3 IMAD.WIDE.U32 R12, R3, 0x8, R16 ;  /* 0x00000008030cb825 */ /* 0x004fc800078e0010 */
[----:B------:R0:W5:Y:S01]  /*06f0*/  @!P2 LDG.E.64 R14, desc[UR4][R20.64] ;  /* 0x00000004140ea981 */ /* 0x000162000c1e1b00 */
[----:B------:R-:W-:-:S05]  /*0700*/  @!P3 IMAD.MOV.U32 R5, RZ, RZ, R25 ;  /* 0x000000ffff05b224 */ /* 0x000fca00078e0019 */
[----:B------:R-:W-:Y:S01]  /*0710*/  ISETP.GE.AND P0, PT, R5, R2, PT ;  /* 0x000000020500720c */ /* 0x000fe20003f06270 */
[----:B------:R-:W-:Y:S01]  /*0720*/  BSSY B0, `(.L_x_8120) ;  /* 0x000000d000007945 */ /* 0x000fe20003800000 */
[----:B---3--:R0:W-:Y:S11]  /*0730*/  @!P3 STG.E.64 desc[UR4][R12.64], R8 ;  /* 0x000000080c00b986 */ /* 0x0081f6000c101b04 */
        /* <DEDUP_REMOVED lines=9> */
[----:B-----5:R1:W-:Y:S04]  /*07d0*/  STG.E.64 desc[UR4][R8.64], R6 ;  /* 0x0000000608007986 */ /* 0x0203e8000c101b04 */
[----:B------:R1:W-:Y:S02]  /*07e0*/  @!P0 STG.E.64 desc[UR4][R10.64], R14 ;  /* 0x0000000e0a008986 */ /* 0x0003e4000c101b04 */
.L_x_8121:
[----:B------:R-:W-:Y:S05]  /*07f0*/  BSYNC B0 ;  /* 0x0000000000007941 */ /* 0x000fea0003800000 */
.L_x_8120:
[----:B------:R-:W-:-:S13]  /*0800*/  ISETP.GE.AND P0, PT, R5, R2, PT ;  /* 0x000000020500720c */ /* 0x000fda0003f06270 */
[----:B------:R-:W-:Y:S05]  /*0810*/  @P0 EXIT ;  /* 0x000000000000094d */ /* 0x000fea0003800000 */
[----:B------:R-:W2:Y:S01]  /*0820*/  LDC.64 R2, c[0x0][0x228] ;  /* 0x00008a00ff027b82 */ /* 0x000ea20000000a00 */
[----:B------:R-:W-:-:S04]  /*0830*/  IMAD R5, R0, 0x200, R5 ;  /* 0x0000020000057824 */ /* 0x000fc800078e0205 */
[----:B--2---:R-:W-:-:S05]  /*0840*/  IMAD.WIDE.U32 R2, R5, 0x8, R2 ;  /* 0x0000000805027825 */ /* 0x004fca00078e0002 */
[----:B-----5:R-:W-:Y:S01]  /*0850*/  STG.E.64 desc[UR4][R2.64], R28 ;  /* 0x0000001c02007986 */ /* 0x020fe2000c101b04 */
[----:B------:R-:W-:Y:S05]  /*0860*/  EXIT ;  /* 0x000000000000794d */ /* 0x000fea0003800000 */
.L_x_8122:
        /* <DEDUP_REMOVED lines=9> */
.L_x_28039:


//--------------------- .text._ZN2at6native29vectorized_elementwise_kernelILi2EZZZNS0_28launch_masked_scatter_kernelERKNS_10TensorBaseES4_S4_S4_ENKUlvE_clEvENKUlvE4_clEvEUldblE_St5arrayIPcLm4EEEEviT0_T1_ --------------------------
	.section	.text._ZN2at6native29vectorized_elementwise_kernelILi2EZZZNS0_28launch_masked_scatter_kernelERKNS_10TensorBaseES4_S4_S4_ENKUlvE_clEvENKUlvE4_clEvEUldblE_St5arrayIPcLm4EEEEviT0_T1_,"ax",@progbits
	.align	128
        .global         _ZN2at6native29vectorized_elementwise_kernelILi2EZZZNS0_28launch_masked_scatter_kernelERKNS_10TensorBaseES4_S4_S4_ENKUlvE_clEvENKUlvE4_clEvEUldblE_St5arrayIPcLm4EEEEviT0_T1_
        .type           _ZN2at6native29vectorized_elementwise_kernelILi2EZZZNS0_28launch_masked_scatter_kernelERKNS_10TensorBaseES4_S4_S4_ENKUlvE_clEvENKUlvE4_clEvEUldblE_St5arrayIPcLm4EEEEviT0_T1_,@function
        .size           _ZN2at6native29vectorized_elementwise_kernelILi2EZZZNS0_28launch_masked_scatter_kernelERKNS_10TensorBaseES4_S4_S4_ENKUlvE_clEvENKUlvE4_clEvEUldblE_St5arrayIPcLm4EEEEviT0_T1_,(.L_x_28040 - _ZN2at6native29vectorized_elementwise_kernelILi2EZZZNS0_28launch_masked_scatter_kernelERKNS_10TensorBaseES4_S4_S4_ENKUlvE_clEvENKUlvE4_clEvEUldblE_St5arrayIPcLm4EEEEviT0_T1_)
        .other          _ZN2at6native29vectorized_elementwise_kernelILi2EZZZNS0_28launch_masked_scatter_kernelERKNS_10TensorBaseES4_S4_S4_ENKUlvE_clEvENKUlvE4_clEvEUldblE_St5arrayIPcLm4EEEEviT0_T1_,@"STO_CUDA_ENTRY STV_DEFAULT"
_ZN2at6native29vectorized_elementwise_kernelILi2EZZZNS0_28launch_masked_scatter_kernelERKNS_10TensorBaseES4_S4_S4_ENKUlvE_clEvENKUlvE4_clEvEUldblE_St5arrayIPcLm4EEEEviT0_T1_:
.text._ZN2at6native29vectorized_elementwise_kernelILi2EZZZNS0_28launch_masked_scatter_kernelERKNS_10TensorBaseES4_S4_S4_ENKUlvE_clEvENKUlvE4_clEvEUldblE_St5arrayIPcLm4EEEEviT0_T1_:
        /* <DEDUP_REMOVED lines=87> */
.L_x_8123:
[----:B------:R-:W0:Y:S02]  /*0570*/  S2R R7, SR_TID.X ;  /* 0x0000000000077919 */ /* 0x000e240000002100 */
[----:B0-----:R-:W-:-:S13]  /*0580*/  ISETP.GE.AND P0, PT, R7, R2, PT ;  /* 0x000000020700720c */ /* 0x001fda0003f06270 */
[----:B------:R-:W0:Y:S01]  /*0590*/  @!P0 LDC.64 R14, c[0x0][0x238] ;  /* 0x00008e00ff0e8b82 */ /* 0x000e220000000a00 */
[----:B------:R-:W-:-:S07]  /*05a0*/  @!P0 IMAD.IADD R5, R0, 0x1, R7 ;  /* 0x0000000100058824 */ /* 0x000fce00078e0207 */
[----:B------:R-:W1:Y:S01]  /*05b0*/  @!P0 LDC.64 R12, c[0x0][0x240] ;  /* 0x00009000ff0c8b82 */ /* 0x000e620000000a00 */
[----:B0-----:R-:W-:-:S05]  /*05c0*/  @!P0 IADD3 R14, P1, R5, R14, RZ ;  /* 0x0000000e050e8210 */ /* 0x001fca0007f3e0ff */
[----:B------:R-:W-:-:S05]  /*05d0*/  @!P0 IMAD.X R15, RZ, RZ, R15, P1 ;  /* 0x000000ffff0f8224 */ /* 0x000fca00008e060f */
[----:B------:R-:W2:Y:S01]  /*05e0*/  @!P0 LDG.E.U8 R14, desc[UR4][R14.64] ;  /* 0x000000040e0e8981 */ /* 0x000ea2000c1e1100 */
[----:B------:R-:W-:Y:S01]  /*05f0*/  CS2R R10, SRZ ;  /* 0x00000000000a7805 */ /* 0x000fe2000001ff00 */
[----:B-1----:R-:W-:-:S05]  /*0600*/  @!P0 IMAD.WIDE.U32 R12, R5, 0x8, R12 ;  /* 0x00000008050c8825 */ /* 0x002fca00078e000c */
[----:B------:R-:W3:Y:S01]  /*0610*/  @!P0 LDG.E.64 R10, desc[UR4][R12.64] ;  /* 0x000000040c0a8981 */ /* 0x000ee2000c1e1b00 */
[----:B------:R-:W-:Y:S01]  /*0620*/  @!P0 VIADD R7, R7, 0x80 ;  /* 0x0000008007078836 */ /* 0x000fe20000000000 */
[----:B------:R-:W-:Y:S02]  /*0630*/  PRMT R3, RZ, 0x7610, R3 ;  /* 0x00007610ff037816 */ /* 0x000fe40000000003 */
[----:B------:R-:W-:Y:S02]  /*0640*/  CS2R R22, SRZ ;  /* 0x0000000000167805 */ /* 0x000fe4000001ff00 */
[----:B------:R-:W-:Y:S02]  /*0650*/  P2R R4, PR, RZ, 0x1 ;  /* 0x00000001ff047803 */ /* 0x000fe40000000000 */
[----:B------:R-:W-:-:S13]  /*0660*/  ISETP.GE.AND P5, PT, R7, R2, PT ;  /* 0x000000020700720c */ /* 0x000fda0003fa6270 */
[----:B------:R-:W-:Y:S01]  /*0670*/  @!P5 IMAD.IADD R9, R0, 0x1, R7 ;  /* 0x000000010009d824 */ /* 0x000fe200078e0207 */
[----:B------:R-:W0:Y:S01]  /*0680*/  @!P5 LDC.64 R20, c[0x0][0x238] ;  /* 0x00008e00ff14db82 */ /* 0x000e220000000a00 */
[----:B------:R-:W-:-:S05]  /*0690*/  @!P5 VIADD R7, R7, 0x80 ;  /* 0x000000800707d836 */ /* 0x000fca0000000000 */
[----:B------:R-:W-:Y:S02]  /*06a0*/  ISETP.GE.AND P2, PT, R7, R2, PT ;  /* 0x000000020700720c */ /* 0x000fe40003f46270 */
[----:B------:R-:W1:Y:S01]  /*06b0*/  @!P5 LDC.64 R24, c[0x0][0x240] ;  /* 0x00009000ff18db82 */ /* 0x000e620000000a00 */
[----:B------:R-:W-:-:S07]  /*06c0*/  CS2R R34, SRZ ;  /* 0x0000000000227805 */ /* 0x000fce000001ff00 */
[----:B------:R-:W4:Y:S03]  /*06d0*/  @!P5 LDC.64 R26, c[0x0][0x230] ;  /* 0x00008c00ff1adb82 */ /* 0x000f260000000a00 */
[----:B------:R-:W-:Y:S02]  /*06e0*/  @!P2 IMAD.IADD R31, R0, 0x1, R7 ;  /* 0x00000001001fa824 */ /* 0x000fe400078e0207 */
[----:B------:R-:W-:-:S03]  /*06f0*/  @!P2 VIADD R7, R7, 0x80 ;  /* 0x000000800707a836 */ /* 0x000fc60000000000 */
[----:B------:R-:W1:Y:S02]  /*0700*/  @!P2 LDC.64 R16, c[0x0][0x238] ;  /* 0x00008e00ff10ab82 */ /* 0x000e640000000a00 */
[----:B------:R-:W-:-:S13]  /*0710*/  ISETP.GE.AND P4, PT, R7, R2, PT ;  /* 0x000000020700720c */ /* 0x000fda0003f86270 */
[----:B------:R-:W-:Y:S01]  /*0720*/  @!P4 IMAD.IADD R29, R0, 0x1, R7 ;  /* 0x00000001001dc824 */ /* 0x000fe200078e0207 */
[----:B------:R-:W4:Y:S01]  /*0730*/  @!P4 LDC.64 R40, c[0x0][0x238] ;  /* 0x00008e00ff28cb82 */ /* 0x000f220000000a00 */
[----:B------:R-:W-:-:S05]  /*0740*/  @!P4 VIADD R7, R7, 0x80 ;  /* 0x000000800707c836 */ /* 0x000fca0000000000 */
[----:B------:R-:W-:-:S13]  /*0750*/  ISETP.GE.AND P3, PT, R7, R2, PT ;  /* 0x000000020700720c */ /* 0x000fda0003f66270 */
[----:B------:R-:W4:Y:S01]  /*0760*/  @!P3 LDC.64 R18, c[0x0][0x238] ;  /* 0x00008e00ff12bb82 */ /* 0x000f220000000a00 */
[----:B------:R-:W-:Y:S02]  /*0770*/  @!P3 IMAD.IADD R39, R0, 0x1, R7 ;  /* 0x000000010027b824 */ /* 0x000fe400078e0207 */
[----:B------:R-:W-:Y:S01]  /*0780*/  @!P3 VIADD R7, R7, 0x80 ;  /* 0x000000800707b836 */ /* 0x000fe20000000000 */
[----:B--2---:R-:W-:-:S04]  /*0790*/  @!P0 ISETP.NE.AND P1, PT, R14, RZ, PT ;  /* 0x000000ff0e00820c */ /* 0x004fc80003f25270 */
[----:B------:R-:W-:-:S04]  /*07a0*/  @!P0 SEL R3, RZ, 0x1, !P1 ;  /* 0x00000001ff038807 */ /* 0x000fc80004800000 */
[----:B------:R-:W-:-:S04]  /*07b0*/  PRMT R3, R3, 0x9910, RZ ;  /* 0x0000991003037816 */ /* 0x000fc800000000ff */
[----:B------:R-:W-:-:S13]  /*07c0*/  ISETP.EQ.OR P6, PT, R3, RZ, P0 ;  /* 0x000000ff0300720c */ /* 0x000fda00007c2670 */
[----:B------:R-:W3:Y:S02]  /*07d0*/  @!P6 LDC.64 R14, c[0x0][0x218] ;  /* 0x00008600ff0eeb82 */ /* 0x000ee40000000a00 */
[----:B---3--:R-:W-:-:S04]  /*07e0*/  @!P6 LEA R14, P1, R10, R14, 0x3 ;  /* 0x0000000e0a0ee211 */ /* 0x008fc800078218ff */
[----:B------:R-:W-:Y:S02]  /*07f0*/  @!P6 LEA.HI.X R15, R10, R15, R11, 0x3, P1 ;  /* 0x0000000f0a0fe211 */ /* 0x000fe400008f1c0b */
[----:B0-----:R-:W-:-:S05]  /*0800*/  @!P5 IADD3 R20, P1, R9, R20, RZ ;  /* 0x000000140914d210 */ /* 0x001fca0007f3e0ff */
[----:B------:R-:W-:Y:S01]  /*0810*/  @!P5 IMAD.X R21, RZ, RZ, R21, P1 ;  /* 0x000000ffff15d224 */ /* 0x000fe200008e0615 */
[----:B-1----:R-:W-:-:S04]  /*0820*/  @!P2 IADD3 R16, P1, R31, R16, RZ ;  /* 0x000000101f10a210 */ /* 0x002fc80007f3e0ff */
[----:B------:R0:W2:Y:S01]  /*0830*/  @!P5 LDG.E.U8 R28, desc[UR4][R20.64] ;  /* 0x00000004141cd981 */ /* 0x0000a2000c1e1100 */
[----:B------:R-:W-:Y:S01]  /*0840*/  @!P2 IMAD.X R17, RZ, RZ, R17, P1 ;  /* 0x000000ffff11a224 */ /* 0x000fe200008e0611 */
[----:B----4-:R-:W-:-:S05]  /*0850*/  @!P4 IADD3 R40, P1, R29, R40, RZ ;  /* 0x000000281d28c210 */ /* 0x010fca0007f3e0ff */
[----:B------:R-:W-:Y:S01]  /*0860*/  @!P4 IMAD.X R41, RZ, RZ, R41, P1 ;  /* 0x000000ffff29c224 */ /* 0x000fe200008e0629 */
[----:B------:R-:W-:Y:S01]  /*0870*/  @!P3 IADD3 R18, P1, R39, R18, RZ ;  /* 0x000000122712b210 */ /* 0x000fe20007f3e0ff */
[----:B------:R-:W-:Y:S01]  /*0880*/  @!P5 IMAD.WIDE.U32 R36, R9, 0x8, R24 ;  /* 0x000000080924d825 */ /* 0x000fe200078e0018 */
[----:B------:R-:W-:Y:S01]  /*0890*/  PRMT R38, RZ, 0x7610, R38 ;  /* 0x00007610ff267816 */ /* 0x000fe20000000026 */
[----:B0-----:R-:W0:Y:S01]  /*08a0*/  @!P2 LDC.64 R20, c[0x0][0x240] ;  /* 0x00009000ff14ab82 */ /* 0x001e220000000a00 */
[----:B------:R-:W3:Y:S01]  /*08b0*/  @!P4 LDG.E.U8 R40, desc[UR4][R40.64] ;  /* 0x000000042828c981 */ /* 0x000ee2000c1e1100 */
[----:B------:R-:W-:Y:S01]  /*08c0*/  @!P3 IMAD.X R19, RZ, RZ, R19, P1 ;  /* 0x000000ffff13b224 */ /* 0x000fe200008e0613 */
[----:B------:R-:W-:Y:S02]  /*08d0*/  ISETP.GE.AND P1, PT, R7, R2, PT ;  /* 0x000000020700720c */ /* 0x000fe40003f26270 */
[----:B------:R1:W4:Y:S01]  /*08e0*/  @!P5 LDG.E.64 R34, desc[UR4][R36.64] ;  /* 0x000000042422d981 */ /* 0x000322000c1e1b00 */
[----:B------:R-:W-:-:S02]  /*08f0*/  @!P5 IMAD.WIDE.U32 R32, R9, 0x8, R26 ;  /* 0x000000080920d825 */ /* 0x000fc400078e001a */
[----:B------:R-:W0:Y:S08]  /*0900*/  @!P3 LDC.64 R26, c[0x0][0x230] ;  /* 0x00008c00ff1abb82 */ /* 0x000e300000000a00 */
[----:B------:R-:W0:Y:S01]  /*0910*/  @!P1 LDC.64 R10, c[0x0][0x238] ;  /* 0x00008e00ff0a9b82 */ /* 0x000e220000000a00 */
[----:B------:R-:W-:-:S07]  /*0920*/  @!P1 IMAD.IADD R3, R0, 0x1, R7 ;  /* 0x0000000100039824 */ /* 0x000fce00078e0207 */
[----:B-1----:R-:W1:Y:S08]  /*0930*/  @!P1 LDC.64 R36, c[0x0][0x240] ;  /* 0x00009000ff249b82 */ /* 0x002e700000000a00 */
[----:B------:R-:W1:Y:S01]  /*0940*/  @!P1 LDC.64 R44, c[0x0][0x230] ;  /* 0x00008c00ff2c9b82 */ /* 0x000e620000000a00 */
[----:B0-----:R-:W-:-:S07]  /*0950*/  @!P1 IADD3 R10, P0, R3, R10, RZ ;  /* 0x0000000a030a9210 */ /* 0x001fce0007f1e0ff */
[----:B------:R-:W0:Y:S01]  /*0960*/  @!P4 LDC.64 R24, c[0x0][0x240] ;  /* 0x00009000ff18cb82 */ /* 0x000e220000000a00 */
[----:B------:R-:W-:Y:S01]  /*0970*/  @!P1 IMAD.X R11, RZ, RZ, R11, P0 ;  /* 0x000000ffff0b9224 */ /* 0x000fe200000e060b */
[----:B------:R-:W-:Y:S02]  /*0980*/  ISETP.NE.AND P0, PT, R4, RZ, PT ;  /* 0x000000ff0400720c */ /* 0x000fe40003f05270 */
[----:B------:R1:W4:Y:S01]  /*0990*/  @!P3 LDG.E.U8 R4, desc[UR4][R18.64] ;  /* 0x000000041204b981 */ /* 0x000322000c1e1100 */
[----:B------:R-:W-:Y:S01]  /*09a0*/  CS2R R8, SRZ ;  /* 0x0000000000087805 */ /* 0x000fe2000001ff00 */
[----:B------:R-:W-:Y:S02]  /*09b0*/  @!P1 VIADD R7, R7, 0x80 ;  /* 0x0000008007079836 */ /* 0x000fe40000000000 */
[----:B------:R-:W-:Y:S01]  /*09c0*/  @!P3 IMAD.WIDE.U32 R26, R39, 0x8, R26 ;  /* 0x00000008271ab825 */ /* 0x000fe200078e001a */
[----:B------:R0:W4:Y:S04]  /*09d0*/  @!P1 LDG.E.U8 R6, desc[UR4][R10.64] ;  /* 0x000000040a069981 */ /* 0x000128000c1e1100 */
[----:B------:R0:W4:Y:S01]  /*09e0*/  @!P5 LDG.E.64 R8, desc[UR4][R32.64] ;  /* 0x000000042008d981 */ /* 0x000122000c1e1b00 */
[----:B-1----:R-:W-:Y:S01]  /*09f0*/  @!P1 IMAD.WIDE.U32 R36, R3, 0x8, R36 ;  /* 0x0000000803249825 */ /* 0x002fe200078e0024 */
[----:B------:R-:W1:Y:S08]  /*0a00*/  @!P0 LDC.64 R12, c[0x0][0x230] ;  /* 0x00008c00ff0c8b82 */ /* 0x000e700000000a00 */
[----:B------:R-:W0:Y:S01]  /*0a10*/  @!P3 LDC.64 R18, c[0x0][0x240] ;  /* 0x00009000ff12bb82 */ /* 0x000e220000000a00 */
[----:B-1----:R-:W-:-:S02]  /*0a20*/  @!P0 IMAD.WIDE.U32 R12, R5, 0x8, R12 ;  /* 0x00000008050c8825 */ /* 0x002fc400078e000c */
[----:B------:R1:W3:Y:S04]  /*0a30*/  @!P2 LDG.E.U8 R5, desc[UR4][R16.64] ;  /* 0x000000041005a981 */ /* 0x0002e8000c1e1100 */
[----:B------:R1:W2:Y:S01]  /*0a40*/  @!P0 LDG.E.64 R22, desc[UR4][R12.64] ;  /* 0x000000040c168981 */ /* 0x0002a2000c1e1b00 */
[----:B0-----:R-:W-:Y:S02]  /*0a50*/  CS2R R10, SRZ ;  /* 0x00000000000a7805 */ /* 0x001fe4000001ff00 */
[----:B------:R-:W-:Y:S01]  /*0a60*/  CS2R R32, SRZ ;  /* 0x0000000000207805 */ /* 0x000fe2000001ff00 */
[----:B------:R-:W-:Y:S01]  /*0a70*/  @!P2 IMAD.WIDE.U32 R20, R31, 0x8, R20 ;  /* 0x000000081f14a825 */ /* 0x000fe200078e0014 */
[----:B-1----:R-:W0:Y:S04]  /*0a80*/  @!P4 LDC.64 R16, c[0x0][0x230] ;  /* 0x00008c00ff10cb82 */ /* 0x002e280000000a00 */
[----:B------:R-:W4:Y:S04]  /*0a90*/  @!P2 LDG.E.64 R32, desc[UR4][R20.64] ;  /* 0x000000041420a981 */ /* 0x000f28000c1e1b00 */
[----:B------:R-:W1:Y:S01]  /*0aa0*/  @!P2 LDC.64 R12, c[0x0][0x230] ;  /* 0x00008c00ff0cab82 */ /* 0x000e620000000a00 */
[----:B------:R-:W-:-:S04]  /*0ab0*/  @!P1 IMAD.WIDE.U32 R44, R3, 0x8, R44 ;  /* 0x00000008032c9825 */ /* 0x000fc800078e002c */
[----:B-1----:R-:W-:-:S05]  /*0ac0*/  @!P2 IMAD.WIDE.U32 R42, R31, 0x8, R12 ;  /* 0x000000081f2aa825 */ /* 0x002fca00078e000c */
[----:B------:R-:W4:Y:S01]  /*0ad0*/  @!P2 LDG.E.64 R10, desc[UR4][R42.64] ;  /* 0x000000042a0aa981 */ /* 0x000f22000c1e1b00 */
[----:B------:R-:W-:Y:S01]  /*0ae0*/  @!P3 IMAD.WIDE.U32 R18, R39, 0x8, R18 ;  /* 0x000000082712b825 */ /* 0x000fe200078e0012 */
[----:B------:R-:W1:Y:S03]  /*0af0*/  S2R R3, SR_TID.X ;  /* 0x0000000000037919 */ /* 0x000e660000002100 */
[----:B0-----:R-:W-:Y:S01]  /*0b00*/  @!P4 IMAD.WIDE.U32 R16, R29, 0x8, R16 ;  /* 0x000000081d10c825 */ /* 0x001fe200078e0010 */
[----:B------:R-:W-:-:S03]  /*0b10*/  CS2R R12, SRZ ;  /* 0x00000000000c7805 */ /* 0x000fc6000001ff00 */
[----:B------:R-:W-:-:S03]  /*0b20*/  @!P4 IMAD.WIDE.U32 R24, R29, 0x8, R24 ;  /* 0x000000081d18c825 */ /* 0x000fc600078e0018 */
[----:B------:R0:W4:Y:S01]  /*0b30*/  @!P4 LDG.E.64 R12, desc[UR4][R16.64] ;  /* 0x00000004100cc981 */ /* 0x000122000c1e1b00 */
[----:B-1----:R-:W-:Y:S01]  /*0b40*/  VIADD R41, R3, 0x80 ;  /* 0x0000008003297836 */ /* 0x002fe20000000000 */
[----:B0-----:R-:W-:-:S06]  /*0b50*/  CS2R R16, SRZ ;  /* 0x0000000000107805 */ /* 0x001fcc000001ff00 */
[----:B------:R-:W4:Y:S04]  /*0b60*/  @!P1 LDG.E.64 R16, desc[UR4][R44.64] ;  /* 0x000000042c109981 */ /* 0x000f28000c1e1b00 */
[----:B--2---:R0:W2:Y:S01]  /*0b70*/  @!P6 LDG.E.64 R22, desc[UR4][R14.64] ;  /* 0x000000040e16e981 */ /* 0x0040a2000c1e1b00 */
[----:B------:R-:W-:-:S04]  /*0b80*/  @!P5 ISETP.NE.AND P6, PT, R28, RZ, PT ;  /* 0x000000ff1c00d20c */ /* 0x000fc80003fc5270 */
[----:B------:R-:W-:Y:S02]  /*0b90*/  @!P5 SEL R38, RZ, 0x1, !P6 ;  /* 0x00000001ff26d807 */ /* 0x000fe40007000000 */
[----:B------:R-:W-:Y:S02]  /*0ba0*/  ISETP.GE.AND P5, PT, R7, R2, PT ;  /* 0x000000020700720c */ /* 0x000fe40003fa6270 */
[----:B0-----:R-:W-:-:S06]  /*0bb0*/  CS2R R14, SRZ ;  /* 0x00000000000e7805 */ /* 0x001fcc000001ff00 */
[----:B------:R0:W2:Y:S01]  /*0bc0*/  @!P3 LDG.E.64 R14, desc[UR4][R26.64] ;  /* 0x000000041a0eb981 */ /* 0x0000a2000c1e1b00 */
[----:B---3--:R-:W-:-:S04]  /*0bd0*/  @!P2 ISETP.NE.AND P6, PT, R5, RZ, PT ;  /* 0x000000ff0500a20c */ /* 0x008fc80003fc5270 */
[----:B------:R-:W-:Y:S01]  /*0be0*/  @!P5 IMAD.IADD R43, R0, 0x1, R7 ;  /* 0x00000001002bd824 */ /* 0x000fe200078e0207 */
[----:B------:R-:W1:Y:S01]  /*0bf0*/  @!P5 LDC.64 R30, c[0x0][0x230] ;  /* 0x00008c00ff1edb82 */ /* 0x000e620000000a00 */
[----:B0-----:R-:W-:-:S07]  /*0c00*/  CS2R R26, SRZ ;  /* 0x00000000001a7805 */ /* 0x001fce000001ff00 */
[----:B------:R-:W0:Y:S01]  /*0c10*/  @!P5 LDC.64 R20, c[0x0][0x240] ;  /* 0x00009000ff14db82 */ /* 0x000e220000000a00 */
[----:B------:R3:W2:Y:S01]  /*0c20*/  @!P1 LDG.E.64 R26, desc[UR4][R36.64] ;  /* 0x00000004241a9981 */ /* 0x0006a2000c1e1b00 */
[----:B------:R-:W-:-:S06]  /*0c30*/  @!P5 VIADD R7, R7, 0x80 ;  /* 0x000000800707d836 */ /* 0x000fcc0000000000 */
[----:B---3--:R-:W3:Y:S01]  /*0c40*/  @!P5 LDC.64 R36, c[0x0][0x238] ;  /* 0x00008e00ff24db82 */ /* 0x008ee20000000a00 */
[----:B------:R-:W-:Y:S02]  /*0c50*/  PRMT R5, RZ, 0x7610, R5 ;  /* 0x00007610ff057816 */ /* 0x000fe40000000005 */
[----:B------:R-:W-:Y:S02]  /*0c60*/  @!P2 SEL R5, RZ, 0x1, !P6 ;  /* 0x00000001ff05a807 */ /* 0x000fe40007000000 */
[----:B------:R-:W-:Y:S02]  /*0c70*/  ISETP.GE.AND P6, PT, R7, R2, PT ;  /* 0x000000020700720c */ /* 0x000fe40003fc6270 */
[C---:B---3--:R-:W-:Y:S02]  /*0c80*/  @!P5 IADD3 R42, P2, R43.reuse, R36, RZ ;  /* 0x000000242b2ad210 */ /* 0x048fe40007f5e0ff */
[----:B------:R-:W-:Y:S02]  /*0c90*/  CS2R R28, SRZ ;  /* 0x00000000001c7805 */ /* 0x000fe4000001ff00 */
[----:B------:R-:W-:Y:S01]  /*0ca0*/  PRMT R36, R38, 0x9910, RZ ;  /* 0x0000991026247816 */ /* 0x000fe200000000ff */
[----:B-1----:R-:W-:-:S06]  /*0cb0*/  @!P5 IMAD.WIDE.U32 R30, R43, 0x8, R30 ;  /* 0x000000082b1ed825 */ /* 0x002fcc00078e001e */
[----:B------:R-:W1:Y:S01]  /*0cc0*/  @!P6 LDC.64 R38, c[0x0][0x238] ;  /* 0x00008e00ff26eb82 */ /* 0x000e620000000a00 */
[----:B0-----:R-:W-:Y:S01]  /*0cd0*/  @!P5 IMAD.WIDE.U32 R20, R43, 0x8, R20 ;  /* 0x000000082b14d825 */ /* 0x001fe200078e0014 */
[----:B------:R0:W3:Y:S03]  /*0ce0*/  @!P4 LDG.E.64 R28, desc[UR4][R24.64] ;  /* 0x00000004181cc981 */ /* 0x0000e6000c1e1b00 */
[----:B------:R-:W-:Y:S01]  /*0cf0*/  @!P5 IMAD.X R43, RZ, RZ, R37, P2 ;  /* 0x000000ffff2bd224 */ /* 0x000fe200010e0625 */
[----:B------:R-:W-:Y:S01]  /*0d00*/  @!P4 ISETP.NE.AND P2, PT, R40, RZ, PT ;  /* 0x000000ff2800c20c */ /* 0x000fe20003f45270 */
[----:B------:R-:W-:Y:S01]  /*0d10*/  @!P6 IMAD.IADD R7, R0, 0x1, R7 ;  /* 0x000000010007e824 */ /* 0x000fe200078e0207 */
[----:B------:R-:W-:Y:S01]  /*0d20*/  PRMT R40, RZ, 0x7610, R40 ;  /* 0x00007610ff287816 */ /* 0x000fe20000000028 */
[----:B------:R-:W4:Y:S01]  /*0d30*/  @!P6 LDC.64 R44, c[0x0][0x230] ;  /* 0x00008c00ff2ceb82 */ /* 0x000f220000000a00 */
[----:B------:R-:W-:Y:S01]  /*0d40*/  @!P4 SEL R40, RZ, 0x1, !P2 ;  /* 0x00000001ff28c807 */ /* 0x000fe20005000000 */
[----:B------:R-:W2:Y:S01]  /*0d50*/  @!P5 LDG.E.U8 R42, desc[UR4][R42.64] ;  /* 0x000000042a2ad981 */ /* 0x000ea2000c1e1100 */
[----:B------:R-:W-:-:S02]  /*0d60*/  ISETP.NE.AND P2, PT, R36, RZ, PT ;  /* 0x000000ff2400720c */ /* 0x000fc40003f45270 */
[----:B-1----:R-:W-:-:S05]  /*0d70*/  @!P6 IADD3 R38, P4, R7, R38, RZ ;  /* 0x000000260726e210 */ /* 0x002fca0007f9e0ff */
[----:B------:R-:W-:Y:S01]  /*0d80*/  @!P6 IMAD.X R39, RZ, RZ, R39, P4 ;  /* 0x000000ffff27e224 */ /* 0x000fe200020e0627 */
[----:B------:R-:W-:-:S04]  /*0d90*/  ISETP.GE.OR P2, PT, R41, R2, !P2 ;  /* 0x000000022900720c */ /* 0x000fc80005746670 */
[----:B------:R-:W3:Y:S09]  /*0da0*/  @!P6 LDG.E.U8 R38, desc[UR4][R38.64] ;  /* 0x000000042626e981 */ /* 0x000ef2000c1e1100 */
[----:B------:R-:W4:Y:S01]  /*0db0*/  @!P2 LDC.64 R36, c[0x0][0x218] ;  /* 0x00008600ff24ab82 */ /* 0x000f220000000a00 */
[----:B------:R-:W-:-:S02]  /*0dc0*/  PRMT R5, R5, 0x9910, RZ ;  /* 0x0000991005057816 */ /* 0x000fc400000000ff */
[----:B0-----:R-:W-:-:S06]  /*0dd0*/  CS2R R24, SRZ ;  /* 0x0000000000187805 */ /* 0x001fcc000001ff00 */
[----:B------:R0:W3:Y:S01]  /*0de0*/  @!P3 LDG.E.64 R24, desc[UR4][R18.64] ;  /* 0x000000041218b981 */ /* 0x0000e2000c1e1b00 */
[----:B----4-:R-:W-:-:S04]  /*0df0*/  @!P2 LEA R36, P4, R34, R36, 0x3 ;  /* 0x000000242224a211 */ /* 0x010fc800078818ff */
[----:B------:R-:W-:Y:S02]  /*0e00*/  @!P2 LEA.HI.X R37, R34, R37, R35, 0x3, P4 ;  /* 0x000000252225a211 */ /* 0x000fe400020f1c23 */
[----:B------:R-:W-:Y:S01]  /*0e10*/  @!P3 ISETP.NE.AND P4, PT, R4, RZ, PT ;  /* 0x000000ff0400b20c */ /* 0x000fe20003f85270 */
[----:B------:R-:W-:Y:S01]  /*0e20*/  IMAD.MOV.U32 R4, RZ, RZ, R5 ;  /* 0x000000ffff047224 */ /* 0x000fe200078e0005 */
[----:B------:R-:W-:Y:S02]  /*0e30*/  PRMT R34, RZ, 0x7610, R34 ;  /* 0x00007610ff227816 */ /* 0x000fe40000000022 */
[----:B0-----:R-:W-:Y:S02]  /*0e40*/  CS2R R18, SRZ ;  /* 0x0000000000127805 */ /* 0x001fe4000001ff00 */
[----:B------:R-:W-:Y:S01]  /*0e50*/  @!P3 SEL R34, RZ, 0x1, !P4 ;  /* 0x00000001ff22b807 */ /* 0x000fe20006000000 */
[----:B------:R-:W-:Y:S01]  /*0e60*/  @!P6 IMAD.WIDE.U32 R44, R7, 0x8, R44 ;  /* 0x00000008072ce825 */ /* 0x000fe200078e002c */
[----:B------:R-:W-:Y:S01]  /*0e70*/  ISETP.NE.AND P3, PT, R4, RZ, PT ;  /* 0x000000ff0400720c */ /* 0x000fe20003f65270 */
[----:B------:R-:W5:Y:S01]  /*0e80*/  @!P2 LDG.E.64 R8, desc[UR4][R36.64] ;  /* 0x000000042408a981 */ /* 0x000f62000c1e1b00 */
[----:B------:R-:W0:Y:S03]  /*0e90*/  @!P6 LDC.64 R4, c[0x0][0x240] ;  /* 0x00009000ff04eb82 */ /* 0x000e260000000a00 */
[----:B------:R1:W4:Y:S02]  /*0ea0*/  @!P5 LDG.E.64 R18, desc[UR4][R30.64] ;  /* 0x000000041e12d981 */ /* 0x000324000c1e1b00 */
[----:B-1----:R-:W-:-:S06]  /*0eb0*/  CS2R R30, SRZ ;  /* 0x00000000001e7805 */ /* 0x002fcc000001ff00 */
[----:B------:R1:W4:Y:S02]  /*0ec0*/  @!P5 LDG.E.64 R30, desc[UR4][R20.64] ;  /* 0x00000004141ed981 */ /* 0x000324000c1e1b00 */
[----:B-1----:R-:W-:Y:S01]  /*0ed0*/  CS2R R20, SRZ ;  /* 0x0000000000147805 */ /* 0x002fe2000001ff00 */
[----:B0-----:R-:W-:-:S05]  /*0ee0*/  @!P6 IMAD.WIDE.U32 R4, R7, 0x8, R4 ;  /* 0x000000080704e825 */ /* 0x001fca00078e0004 */
[----:B------:R0:W4:Y:S02]  /*0ef0*/  @!P6 LDG.E.64 R20, desc[UR4][R44.64] ;  /* 0x000000042c14e981 */ /* 0x000124000c1e1b00 */
[----:B0-----:R-:W-:-:S06]  /*0f00*/  CS2R R44, SRZ ;  /* 0x00000000002c7805 */ /* 0x001fcc000001ff00 */
[----:B------:R0:W4:Y:S01]  /*0f10*/  @!P6 LDG.E.64 R44, desc[UR4][R4.64] ;  /* 0x00000004042ce981 */ /* 0x000122000c1e1b00 */
[----:B------:R-:W-:-:S05]  /*0f20*/  VIADD R7, R3, 0x100 ;  /* 0x0000010003077836 */ /* 0x000fca0000000000 */
[----:B------:R-:W-:Y:S02]  /*0f30*/  ISETP.GE.OR P3, PT, R7, R2, !P3 ;  /* 0x000000020700720c */ /* 0x000fe40005f66670 */
[----:B------:R-:W-:Y:S02]  /*0f40*/  @!P1 ISETP.NE.AND P4, PT, R6, RZ, PT ;  /* 0x000000ff0600920c */ /* 0x000fe40003f85270 */
[----:B------:R-:W-:Y:S02]  /*0f50*/  PRMT R40, R40, 0x9910, RZ ;  /* 0x0000991028287816 */ /* 0x000fe400000000ff */
[----:B------:R-:W-:Y:S02]  /*0f60*/  PRMT R6, RZ, 0x7610, R6 ;  /* 0x00007610ff067816 */ /* 0x000fe40000000006 */
[----:B------:R-:W-:Y:S02]  /*0f70*/  @!P1 SEL R6, RZ, 0x1, !P4 ;  /* 0x00000001ff069807 */ /* 0x000fe40006000000 */
[----:B------:R-:W-:Y:S01]  /*0f80*/  PRMT R35, R34, 0x9910, RZ ;  /* 0x0000991022237816 */ /* 0x000fe200000000ff */
[----:B------:R-:W-:-:S02]  /*0f90*/  IMAD.MOV.U32 R34, RZ, RZ, R40 ;  /* 0x000000ffff227224 */ /* 0x000fc400078e0028 */
[----:B0-----:R-:W0:Y:S01]  /*0fa0*/  @!P3 LDC.64 R4, c[0x0][0x218] ;  /* 0x00008600ff04bb82 */ /* 0x001e220000000a00 */
[----:B------:R-:W-:Y:S02]  /*0fb0*/  PRMT R7, RZ, 0x7610, R7 ;  /* 0x00007610ff077816 */ /* 0x000fe40000000007 */
[----:B------:R-:W-:Y:S02]  /*0fc0*/  ISETP.NE.AND P1, PT, R34, RZ, PT ;  /* 0x000000ff2200720c */ /* 0x000fe40003f25270 */
[----:B------:R-:W-:Y:S02]  /*0fd0*/  PRMT R34, R6, 0x9910, RZ ;  /* 0x0000991006227816 */ /* 0x000fe400000000ff */
[----:B------:R-:W-:Y:S01]  /*0fe0*/  PRMT R6, RZ, 0x7610, R6 ;  /* 0x00007610ff067816 */ /* 0x000fe20000000006 */
[----:B------:R-:W-:Y:S04]  /*0ff0*/  BSSY B0, `(.L_x_8124) ;  /* 0x000005f000007945 */ /* 0x000fe80003800000 */
[----:B------:R-:W-:Y:S01]  /*1000*/  BSSY B1, `(.L_x_8125) ;  /* 0x0000057000017945 */ /* 0x000fe20003800000 */
[----:B--2---:R-:W-:-:S04]  /*1010*/  @!P5 ISETP.NE.AND P4, PT, R42, RZ, PT ;  /* 0x000000ff2a00d20c */ /* 0x004fc80003f85270 */
[----:B------:R-:W-:-:S04]  /*1020*/  @!P5 SEL R7, RZ, 0x1, !P4 ;  /* 0x00000001ff07d807 */ /* 0x000fc80006000000 */
[----:B------:R-:W-:Y:S02]  /*1030*/  PRMT R7, R7, 0x9910, RZ ;  /* 0x0000991007077816 */ /* 0x000fe400000000ff */
[----:B---3--:R-:W-:-:S04]  /*1040*/  @!P6 ISETP.NE.AND P5, PT, R38, RZ, PT ;  /* 0x000000ff2600e20c */ /* 0x008fc80003fa5270 */
[----:B------:R-:W-:Y:S02]  /*1050*/  @!P6 SEL R6, RZ, 0x1, !P5 ;  /* 0x00000001ff06e807 */ /* 0x000fe40006800000 */
[----:B------:R-:W-:Y:S01]  /*1060*/  ISETP.NE.AND P5, PT, R34, RZ, PT ;  /* 0x000000ff2200720c */ /* 0x000fe20003fa5270 */
[----:B------:R-:W-:Y:S02]  /*1070*/  IMAD.MOV.U32 R34, RZ, RZ, R7 ;  /* 0x000000ffff227224 */ /* 0x000fe400078e0007 */
[----:B------:R-:W-:Y:S01]  /*1080*/  VIADD R7, R3, 0x180 ;  /* 0x0000018003077836 */ /* 0x000fe20000000000 */
[----:B------:R-:W-:-:S04]  /*1090*/  PRMT R6, R6, 0x9910, RZ ;  /* 0x0000991006067816 */ /* 0x000fc800000000ff */
[----:B------:R-:W-:Y:S02]  /*10a0*/  ISETP.GE.OR P1, PT, R7, R2, !P1 ;  /* 0x000000020700720c */ /* 0x000fe40004f26670 */
[----:B0-----:R-:W-:Y:S01]  /*10b0*/  @!P3 LEA R38, P2, R32, R4, 0x3 ;  /* 0x000000042026b211 */ /* 0x001fe200078418ff */
[----:B------:R-:W-:-:S03]  /*10c0*/  IMAD.MOV.U32 R4, RZ, RZ, R6 ;  /* 0x000000ffff047224 */ /* 0x000fc600078e0006 */
[----:B------:R-:W-:Y:S02]  /*10d0*/  @!P3 LEA.HI.X R39, R32, R5, R33, 0x3, P2 ;  /* 0x000000052027b211 */ /* 0x000fe400010f1c21 */
[----:B------:R-:W-:Y:S01]  /*10e0*/  ISETP.NE.AND P2, PT, R4, RZ, PT ;  /* 0x000000ff0400720c */ /* 0x000fe20003f45270 */
[----:B------:R-:W-:Y:S01]  /*10f0*/  VIADD R7, R3, 0x280 ;  /* 0x0000028003077836 */ /* 0x000fe20000000000 */
[----:B------:R-:W-:Y:S01]  /*1100*/  ISETP.NE.AND P4, PT, R35, RZ, PT ;  /* 0x000000ff2300720c */ /* 0x000fe20003f85270 */
[----:B------:R-:W5:Y:S02]  /*1110*/  @!P3 LDG.E.64 R10, desc[UR4][R38.64] ;  /* 0x00000004260ab981 */ /* 0x000f64000c1e1b00 */
[----:B------:R-:W0:Y:S01]  /*1120*/  @!P1 LDC.64 R4, c[0x0][0x218] ;  /* 0x00008600ff049b82 */ /* 0x000e220000000a00 */
[----:B------:R-:W-:Y:S01]  /*1130*/  VIADD R35, R3, 0x200 ;  /* 0x0000020003237836 */ /* 0x000fe20000000000 */
[----:B------:R-:W-:Y:S01]  /*1140*/  ISETP.GE.OR P5, PT, R7, R2, !P5 ;  /* 0x000000020700720c */ /* 0x000fe20006fa6670 */
[----:B------:R-:W-:-:S03]  /*1150*/  VIADD R7, R3, 0x380 ;  /* 0x0000038003077836 */ /* 0x000fc60000000000 */
[-C--:B------:R-:W-:Y:S01]  /*1160*/  ISETP.GE.OR P6, PT, R35, R2.reuse, !P4 ;  /* 0x000000022300720c */ /* 0x080fe200067c6670 */
[----:B------:R-:W-:Y:S01]  /*1170*/  VIADD R35, R3, 0x300 ;  /* 0x0000030003237836 */ /* 0x000fe20000000000 */
[----:B------:R-:W-:Y:S02]  /*1180*/  ISETP.NE.AND P4, PT, R34, RZ, PT ;  /* 0x000000ff2200720c */ /* 0x000fe40003f85270 */
[-C--:B------:R-:W-:Y:S02]  /*1190*/  ISETP.GE.OR P2, PT, R7, R2.reuse, !P2 ;  /* 0x000000020700720c */ /* 0x080fe40005746670 */
[----:B------:R-:W-:-:S03]  /*11a0*/  ISETP.GE.OR P4, PT, R35, R2, !P4 ;  /* 0x000000022300720c */ /* 0x000fc60006786670 */
[----:B------:R-:W1:Y:S08]  /*11b0*/  @!P5 LDC.64 R32, c[0x0][0x218] ;  /* 0x00008600ff20db82 */ /* 0x000e700000000a00 */
[----:B------:R-:W2:Y:S01]  /*11c0*/  @!P6 LDC.64 R6, c[0x0][0x218] ;  /* 0x00008600ff06eb82 */ /* 0x000ea20000000a00 */
[----:B0-----:R-:W-:-:S04]  /*11d0*/  @!P1 LEA R4, P3, R28, R4, 0x3 ;  /* 0x000000041c049211 */ /* 0x001fc800078618ff */
[----:B------:R-:W-:-:S03]  /*11e0*/  @!P1 LEA.HI.X R5, R28, R5, R29, 0x3, P3 ;  /* 0x000000051c059211 */ /* 0x000fc600018f1c1d */
[----:B------:R-:W4:Y:S02]  /*11f0*/  @!P4 LDC.64 R34, c[0x0][0x218] ;  /* 0x00008600ff22cb82 */ /* 0x000f240000000a00 */
[----:B------:R0:W5:Y:S06]  /*1200*/  @!P1 LDG.E.64 R12, desc[UR4][R4.64] ;  /* 0x00000004040c9981 */ /* 0x00016c000c1e1b00 */
[----:B------:R-:W3:Y:S08]  /*1210*/  @!P2 LDC.64 R36, c[0x0][0x218] ;  /* 0x00008600ff24ab82 */ /* 0x000ef00000000a00 */
[----:B0-----:R-:W0:Y:S01]  /*1220*/  @!P0 LDC.64 R4, c[0x0][0x228] ;  /* 0x00008a00ff048b82 */ /* 0x001e220000000a00 */
[----:B--2---:R-:W-:-:S02]  /*1230*/  @!P6 LEA R6, P3, R24, R6, 0x3 ;  /* 0x000000061806e211 */ /* 0x004fc400078618ff */
[----:B-1----:R-:W-:Y:S02]  /*1240*/  @!P5 LEA R32, P1, R26, R32, 0x3 ;  /* 0x000000201a20d211 */ /* 0x002fe400078218ff */
[----:B------:R-:W-:Y:S02]  /*1250*/  @!P6 LEA.HI.X R7, R24, R7, R25, 0x3, P3 ;  /* 0x000000071807e211 */ /* 0x000fe400018f1c19 */
[----:B------:R-:W-:Y:S01]  /*1260*/  @!P5 LEA.HI.X R33, R26, R33, R27, 0x3, P1 ;  /* 0x000000211a21d211 */ /* 0x000fe200008f1c1b */
[----:B------:R-:W-:Y:S01]  /*1270*/  @!P0 IMAD.IADD R25, R0, 0x1, R3 ;  /* 0x0000000100198824 */ /* 0x000fe200078e0203 */
[C---:B----4-:R-:W-:Y:S01]  /*1280*/  @!P4 LEA R34, P3, R30.reuse, R34, 0x3 ;  /* 0x000000221e22c211 */ /* 0x050fe200078618ff */
[----:B------:R-:W-:Y:S01]  /*1290*/  @!P0 IMAD.MOV.U32 R3, RZ, RZ, R41 ;  /* 0x000000ffff038224 */ /* 0x000fe200078e0029 */
[----:B------:R1:W5:Y:S02]  /*12a0*/  @!P6 LDG.E.64 R14, desc[UR4][R6.64] ;  /* 0x00000004060ee981 */ /* 0x000364000c1e1b00 */
[----:B------:R-:W-:-:S02]  /*12b0*/  @!P4 LEA.HI.X R35, R30, R35, R31, 0x3, P3 ;  /* 0x000000231e23c211 */ /* 0x000fc400018f1c1f */
[----:B------:R1:W5:Y:S04]  /*12c0*/  @!P5 LDG.E.64 R16, desc[UR4][R32.64] ;  /* 0x000000042010d981 */ /* 0x000368000c1e1b00 */
[----:B------:R1:W5:Y:S01]  /*12d0*/  @!P4 LDG.E.64 R18, desc[UR4][R34.64] ;  /* 0x000000042212c981 */ /* 0x000362000c1e1b00 */
[----:B---3--:R-:W-:Y:S01]  /*12e0*/  @!P2 LEA R36, P1, R44, R36, 0x3 ;  /* 0x000000242c24a211 */ /* 0x008fe200078218ff */
[----:B0-----:R-:W-:-:S03]  /*12f0*/  @!P0 IMAD.WIDE.U32 R4, R25, 0x8, R4 ;  /* 0x0000000819048825 */ /* 0x001fc600078e0004 */
[----:B------:R-:W-:-:S05]  /*1300*/  @!P2 LEA.HI.X R37, R44, R37, R45, 0x3, P1 ;  /* 0x000000252c25a211 */ /* 0x000fca00008f1c2d */
[----:B------:R1:W5:Y:S04]  /*1310*/  @!P2 LDG.E.64 R20, desc[UR4][R36.64] ;  /* 0x000000042414a981 */ /* 0x000368000c1e1b00 */
[----:B------:R1:W-:Y:S01]  /*1320*/  @!P0 STG.E.64 desc[UR4][R4.64], R22 ;  /* 0x0000001604008986 */ /* 0x0003e2000c101b04 */
[----:B------:R-:W-:-:S13]  /*1330*/  ISETP.GE.AND P0, PT, R3, R2, PT ;  /* 0x000000020300720c */ /* 0x000fda0003f06270 */
[----:B-1----:R-:W-:Y:S05]  /*1340*/  @P0 BRA `(.L_x_8126) ;  /* 0x0000000000300947 */ /* 0x002fea0003800000 */
[----:B------:R-:W0:Y:S01]  /*1350*/  LDC.64 R4, c[0x0][0x228] ;  /* 0x00008a00ff047b82 */ /* 0x000e220000000a00 */
[----:B------:R-:W-:Y:S02]  /*1360*/  IMAD.IADD R7, R0, 0x1, R3 ;  /* 0x0000000100077824 */ /* 0x000fe400078e0203 */
[----:B------:R-:W-:-:S05]  /*1370*/  VIADD R3, R3, 0x80 ;  /* 0x0000008003037836 */ /* 0x000fca0000000000 */
[----:B------:R-:W-:Y:S01]  /*1380*/  ISETP.GE.AND P0, PT, R3, R2, PT ;  /* 0x000000020300720c */ /* 0x000fe20003f06270 */
[----:B0-----:R-:W-:-:S05]  /*1390*/  IMAD.WIDE.U32 R4, R7, 0x8, R4 ;  /* 0x0000000807047825 */ /* 0x001fca00078e0004 */
[----:B-----5:R0:W-:Y:S07]  /*13a0*/  STG.E.64 desc[UR4][R4.64], R8 ;  /* 0x0000000804007986 */ /* 0x0201ee000c101b04 */
[----:B------:R-:W-:Y:S05]  /*13b0*/  @P0 BRA `(.L_x_8127) ;  /* 0x0000000000300947 */ /* 0x000fea0003800000 */
[----:B0-----:R-:W0:Y:S01]  /*13c0*/  LDC.64 R4, c[0x0][0x228] ;  /* 0x00008a00ff047b82 */ /* 0x001e220000000a00 */
[----:B------:R-:W-:Y:S02]  /*13d0*/  IMAD.IADD R7, R0, 0x1, R3 ;  /* 0x0000000100077824 */ /* 0x000fe400078e0203 */
[----:B------:R-:W-:Y:S02]  /*13e0*/  VIADD R3, R3, 0x80 ;  /* 0x0000008003037836 */ /* 0x000fe40000000000 */
[----:B0-----:R-:W-:-:S05]  /*13f0*/  IMAD.WIDE.U32 R4, R7, 0x8, R4 ;  /* 0x0000000807047825 */ /* 0x001fca00078e0004 */
[----:B------:R0:W-:Y:S02]  /*1400*/  STG.E.64 desc[UR4][R4.64], R10 ;  /* 0x0000000a04007986 */ /* 0x0001e4000c101b04 */
.L_x_8126:
[----:B------:R-:W-:-:S13]  /*1410*/  ISETP.GE.AND P0, PT, R3, R2, PT ;  /* 0x000000020300720c */ /* 0x000fda0003f06270 */
[----:B------:R-:W-:Y:S05]  /*1420*/  @P0 BRA `(.L_x_8128) ;  /* 0x0000000000300947 */ /* 0x000fea0003800000 */
[----:B0-----:R-:W0:Y:S01]  /*1430*/  LDC.64 R4, c[0x0][0x228] ;  /* 0x00008a00ff047b82 */ /* 0x001e220000000a00 */
[----:B------:R-:W-:Y:S02]  /*1440*/  IMAD.IADD R7, R0, 0x1, R3 ;  /* 0x0000000100077824 */ /* 0x000fe400078e0203 */
[----:B------:R-:W-:Y:S02]  /*1450*/  VIADD R3, R3, 0x80 ;  /* 0x0000008003037836 */ /* 0x000fe40000000000 */
[----:B0-----:R-:W-:-:S05]  /*1460*/  IMAD.WIDE.U32 R4, R7, 0x8, R4 ;  /* 0x0000000807047825 */ /* 0x001fca00078e0004 */
[----:B-----5:R1:W-:Y:S02]  /*1470*/  STG.E.64 desc[UR4][R4.64], R12 ;  /* 0x0000000c04007986 */ /* 0x0203e4000c101b04 */
.L_x_8127:
[----:B------:R-:W-:-:S13]  /*1480*/  ISETP.GE.AND P0, PT, R3, R2, PT ;  /* 0x000000020300720c */ /* 0x000fda0003f06270 */
[----:B------:R-:W-:Y:S05]  /*1490*/  @P0 BRA `(.L_x_8129) ;  /* 0x0000000000340947 */ /* 0x000fea0003800000 */
[----:B01----:R-:W0:Y:S01]  /*14a0*/  LDC.64 R4, c[0x0][0x228] ;  /* 0x00008a00ff047b82 */ /* 0x003e220000000a00 */
[----:B------:R-:W-:Y:S02]  /*14b0*/  IMAD.IADD R7, R0, 0x1, R3 ;  /* 0x0000000100077824 */ /* 0x000fe400078e0203 */
[----:B------:R-:W-:Y:S02]  /*14c0*/  VIADD R3, R3, 0x80 ;  /* 0x0000008003037836 */ /* 0x000fe40000000000 */
[----:B0-----:R-:W-:-:S05]  /*14d0*/  IMAD.WIDE.U32 R4, R7, 0x8, R4 ;  /* 0x0000000807047825 */ /* 0x001fca00078e0004 */
[----:B------:R1:W-:Y:S02]  /*14e0*/  STG.E.64 desc[UR4][R4.64], R14 ;  /* 0x0000000e04007986 */ /* 0x0003e4000c101b04 */
.L_x_8128:
[----:B------:R-:W-:-:S13]  /*14f0*/  ISETP.GE.AND P0, PT, R3, R2, PT ;  /* 0x000000020300720c */ /* 0x000fda0003f06270 */
[----:B------:R-:W-:Y:S05]  /*1500*/  @P0 BREAK B1 ;  /* 0x0000000000010942 */ /* 0x000fea0003800000 */
[----:B------:R-:W-:Y:S05]  /*1510*/  @P0 BRA `(.L_x_8130) ;  /* 0x0000000000300947 */ /* 0x000fea0003800000 */
[----:B01----:R-:W0:Y:S01]  /*1520*/  LDC.64 R4, c[0x0][0x228] ;  /* 0x00008a00ff047b82 */ /* 0x003e220000000a00 */
[----:B------:R-:W-:Y:S02]  /*1530*/  IMAD.IADD R7, R0, 0x1, R3 ;  /* 0x0000000100077824 */ /* 0x000fe400078e0203 */
[----:B------:R-:W-:Y:S02]  /*1540*/  VIADD R3, R3, 0x80 ;  /* 0x0000008003037836 */ /* 0x000fe40000000000 */
[----:B0-----:R-:W-:-:S05]  /*1550*/  IMAD.WIDE.U32 R4, R7, 0x8, R4 ;  /* 0x0000000807047825 */ /* 0x001fca00078e0004 */
[----:B-----5:R2:W-:Y:S02]  /*1560*/  STG.E.64 desc[UR4][R4.64], R16 ;  /* 0x0000001004007986 */ /* 0x0205e4000c101b04 */
.L_x_8129:
[----:B------:R-:W-:Y:S05]  /*1570*/  BSYNC B1 ;  /* 0x0000000000017941 */ /* 0x000fea0003800000 */
.L_x_8125:
[----:B------:R-:W-:-:S13]  /*1580*/  ISETP.GE.AND P0, PT, R3, R2, PT ;  /* 0x000000020300720c */ /* 0x000fda0003f06270 */
[----:B012---:R-:W0:Y:S01]  /*1590*/  @!P0 LDC.64 R4, c[0x0][0x228] ;  /* 0x00008a00ff048b82 */ /* 0x007e220000000a00 */
[----:B------:R-:W-:Y:S02]  /*15a0*/  @!P0 IMAD.IADD R7, R0, 0x1, R3 ;  /* 0x0000000100078824 */ /* 0x000fe400078e0203 */
[----:B------:R-:W-:Y:S02]  /*15b0*/  @!P0 VIADD R3, R3, 0x80 ;  /* 0x0000008003038836 */ /* 0x000fe40000000000 */
[----:B0-----:R-:W-:-:S05]  /*15c0*/  @!P0 IMAD.WIDE.U32 R4, R7, 0x8, R4 ;  /* 0x0000000807048825 */ /* 0x001fca00078e0004 */
[----:B------:R2:W-:Y:S02]  /*15d0*/  @!P0 STG.E.64 desc[UR4][R4.64], R18 ;  /* 0x0000001204008986 */ /* 0x0005e4000c101b04 */
.L_x_8130:
[----:B------:R-:W-:Y:S05]  /*15e0*/  BSYNC B0 ;  /* 0x0000000000007941 */ /* 0x000fea0003800000 */
.L_x_8124:
[----:B------:R-:W-:Y:S05]  /*15f0*/  WARPSYNC.ALL ;  /* 0x0000000000007948 */ /* 0x000fea0003800000 */
[----:B------:R-:W-:-:S13]  /*1600*/  ISETP.GE.AND P0, PT, R3, R2, PT ;  /* 0x000000020300720c */ /* 0x000fda0003f06270 */
[----:B------:R-:W-:Y:S05]  /*1610*/  @P0 EXIT ;  /* 0x000000000000094d */ /* 0x000fea0003800000 */
[----:B012---:R-:W0:Y:S01]  /*1620*/  LDC.64 R4, c[0x0][0x228] ;  /* 0x00008a00ff047b82 */ /* 0x007e220000000a00 */
[----:B------:R-:W-:-:S04]  /*1630*/  IMAD.IADD R3, R0, 0x1, R3 ;  /* 0x0000000100037824 */ /* 0x000fc800078e0203 */
[----:B0-----:R-:W-:-:S05]  /*1640*/  IMAD.WIDE.U32 R2, R3, 0x8, R4 ;  /* 0x0000000803027825 */ /* 0x001fca00078e0004 */
[----:B-----5:R-:W-:Y:S01]  /*1650*/  STG.E.64 desc[UR4][R2.64], R20 ;  /* 0x0000001402007986 */ /* 0x020fe2000c101b04 */
[----:B------:R-:W-:Y:S05]  /*1660*/  EXIT ;  /* 0x000000000000794d */ /* 0x000fea0003800000 */
.L_x_8131:
        /* <DEDUP_REMOVED lines=9> */
.L_x_28040:


//--------------------- .text._ZN2at6native29vectorized_elementwise_kernelILi4EZZZNS0_28launch_masked_scatter_kernelERKNS_10TensorBaseES4_S4_S4_ENKUlvE_clEvENKUlvE4_clEvEUldblE_St5arrayIPcLm4EEEEviT0_T1_ --------------------------
	.section	.text._ZN2at6native29vectorized_elementwise_kernelILi4EZZZNS0_28launch_masked_scatter_kernelERKNS_10TensorBaseES4_S4_S4_ENKUlvE_clEvENKUlvE4_clEvEUldblE_St5arrayIPcLm4EEEEviT0_T1_,"ax",@progbits
	.align	128
        .global         _ZN2at6native29vectorized_elementwise_kernelILi4EZZZNS0_28launch_masked_scatter_kernelERKNS_10TensorBaseES4_S4_S4_ENKUlvE_clEvENKUlvE4_clEvEUldblE_St5arrayIPcLm4EEEEviT0_T1_
        .type           _ZN2at6native29vectorized_elementwise_kernelILi4EZZZNS0_28launch_masked_scatter_kernelERKNS_10TensorBaseES4_S4_S4_ENKUlvE_clEvENKUlvE4_clEvEUldblE_St5arrayIPcLm4EEEEviT0_T1_,@function
        .size           _ZN2at6native29vectorized_elementwise_kernelILi4EZZZNS0_28launch_masked_scatter_kernelERKNS_10TensorBaseES4_S4_S4_ENKUlvE_clEvENKUlvE4_clEvEUldblE_St5arrayIPcLm4EEEEviT0_T1_,(.L_x_28041 - _ZN2at6native29vectorized_elementwise_kernelILi4EZZZNS0_28launch_masked_scatter_kernelERKNS_10TensorBaseES4_S4_S4_ENKUlvE_clEvENKUlvE4_clEvEUldblE_St5arrayIPcLm4EEEEviT0_T1_)
        .other          _ZN2at6native29vectorized_elementwise_kernelILi4EZZZNS0_28launch_masked_scatter_kernelERKNS_10TensorBaseES4_S4_S4_ENKUlvE_clEvENKUlvE4_clEvEUldblE_St5arrayIPcLm4EEEEviT0_T1_,@"STO_CUDA_ENTRY STV_DEFAULT"
_ZN2at6native29vectorized_elementwise_kernelILi4EZZZNS0_28launch_masked_scatter_kernelERKNS_10TensorBaseES4_S4_S4_ENKUlvE_clEvENKUlvE4_clEvEUldblE_St5arrayIPcLm4EEEEviT0_T1_:
.text._ZN2at6native29vectorized_elementwise_kernelILi4EZZZNS0_28launch_masked_scatter_kernelERKNS_10TensorBaseES4_S4_S4_ENKUlvE_clEvENKUlvE4_clEvEUldblE_St5arrayIPcLm4EEEEviT0_T1_:
        /* <DEDUP_REMOVED lines=85> */
.L_x_8132:
        /* <DEDUP_REMOVED lines=234> */
.L_x_8135:
[----:B------:R-:W-:-:S13]  /*13f0*/  ISETP.GE.AND P0, PT, R3, R2, PT ;  /* 0x000000020300720c */ /* 0x000fda0003f06270 */
[----:B------:R-:W-:Y:S05]  /*1400*/  @P0 BRA `(.L_x_8137) ;  /* 0x0000000000300947 */ /* 0x000fea0003800000 */
[----:B0-----:R-:W0:Y:S01]  /*1410*/  LDC.64 R4, c[0x0][0x228] ;  /* 0x00008a00ff047b82 */ /* 0x001e220000000a00 */
[----:B------:R-:W-:Y:S02]  /*1420*/  IMAD.IADD R7, R0, 0x1, R3 ;  /* 0x0000000100077824 */ /* 0x000fe400078e0203 */
[----:B------:R-:W-:Y:S02]  /*1430*/  VIADD R3, R3, 0x80 ;  /* 0x0000008003037836 */ /* 0x000fe40000000000 */
[----:B0-----:R-:W-:-:S05]  /*1440*/  IMAD.WIDE.U32 R4, R7, 0x8, R4 ;  /* 0x0000000807047825 */ /* 0x001fca00078e0004 */
[----:B-----5:R1:W-:Y:S02]  /*1450*/  STG.E.64 desc[UR4][R4.64], R12 ;  /* 0x0000000c04007986 */ /* 0x0203e4000c101b04 */
.L_x_8136:
[----:B------:R-:W-:-:S13]  /*1460*/  ISETP.GE.AND P0, PT, R3, R2, PT ;  /* 0x000000020300720c */ /* 0x000fda0003f06270 */
[----:B------:R-:W-:Y:S05]  /*1470*/  @P0 BRA `(.L_x_8138) ;  /* 0x0000000000340947 */ /* 0x000fea0003800000 */
[----:B01----:R-:W0:Y:S01]  /*1480*/  LDC.64 R4, c[0x0][0x228] ;  /* 0x00008a00ff047b82 */ /* 0x003e220000000a00 */
[----:B------:R-:W-:Y:S02]  /*1490*/  IMAD.IADD R7, R0, 0x1, R3 ;  /* 0x0000000100077824 */ /* 0x000fe400078e0203 */
[----:B------:R-:W-:Y:S02]  /*14a0*/  VIADD R3, R3, 0x80 ;  /* 0x0000008003037836 */ /* 0x000fe40000000000 */
[----:B0-----:R-:W-:-:S05]  /*14b0*/  IMAD.WIDE.U32 R4, R7, 0x8, R4 ;  /* 0x0000000807047825 */ /* 0x001fca00078e0004 */
[----:B------:R1:W-:Y:S02]  /*14c0*/  STG.E.64 desc[UR4][R4.64], R14 ;  /* 0x0000000e04007986 */ /* 0x0003e4000c101b04 */
.L_x_8137:
        /* <DEDUP_REMOVED lines=8> */
.L_x_8138:
[----:B------:R-:W-:Y:S05]  /*1550*/  BSYNC B1 ;  /* 0x0000000000017941 */ /* 0x000fea0003800000 */
.L_x_8134:
[----:B------:R-:W-:-:S13]  /*1560*/  ISETP.GE.AND P0, PT, R3, R2, PT ;  /* 0x000000020300720c */ /* 0x000fda0003f06270 */
[----:B012---:R-:W0:Y:S01]  /*1570*/  @!P0 LDC.64 R4, c[0x0][0x228] ;  /* 0x00008a00ff048b82 */ /* 0x007e220000000a00 */
[----:B------:R-:W-:Y:S02]  /*1580*/  @!P0 IMAD.IADD R7, R0, 0x1, R3 ;  /* 0x0000000100078824 */ /* 0x000fe400078e0203 */
[----:B------:R-:W-:Y:S02]  /*1590*/  @!P0 VIADD R3, R3, 0x80 ;  /* 0x0000008003038836 */ /* 0x000fe40000000000 */
[----:B0-----:R-:W-:-:S05]  /*15a0*/  @!P0 IMAD.WIDE.U32 R4, R7, 0x8, R4 ;  /* 0x0000000807048825 */ /* 0x001fca00078e0004 */
[----:B------:R2:W-:Y:S02]  /*15b0*/  @!P0 STG.E.64 desc[UR4][R4.64], R18 ;  /* 0x0000001204008986 */ /* 0x0005e4000c101b04 */
.L_x_8139:
[----:B------:R-:W-:Y:S05]  /*15c0*/  BSYNC B0 ;  /* 0x0000000000007941 */ /* 0x000fea0003800000 */
.L_x_8133:
        /* <DEDUP_REMOVED lines=8> */
.L_x_8140:
        /* <DEDUP_REMOVED lines=11> */
.L_x_28041:


//--------------------- .text._ZN2at6native29vectorized_elementwise_kernelILi8EZZZNS0_28launch_masked_scatter_kernelERKNS_10TensorBaseES4_S4_S4_ENKUlvE_clEvENKUlvE4_clEvEUldblE_St5arrayIPcLm4EEEEviT0_T1_ --------------------------
	.section	.text._ZN2at6native29vectorized_elementwise_kernelILi8EZZZNS0_28launch_masked_scatter_kernelERKNS_10TensorBaseES4_S4_S4_ENKUlvE_clEvENKUlvE4_clEvEUldblE_St5arrayIPcLm4EEEEviT0_T1_,"ax",@progbits
	.align	128
        .global         _ZN2at6native29vectorized_elementwise_kernelILi8EZZZNS0_28launch_masked_scatter_kernelERKNS_10TensorBaseES4_S4_S4_ENKUlvE_clEvENKUlvE4_clEvEUldblE_St5arrayIPcLm4EEEEviT0_T1_
        .type           _ZN2at6native29vectorized_elementwise_kernelILi8EZZZNS0_28launch_masked_scatter_kernelERKNS_10TensorBaseES4_S4_S4_ENKUlvE_clEvENKUlvE4_clEvEUldblE_St5arrayIPcLm4EEEEviT0_T1_,@function
        .size           _ZN2at6native29vectorized_elementwise_kernelILi8EZZZNS0_28launch_masked_scatter_kernelERKNS_10TensorBaseES4_S4_S4_ENKUlvE_clEvENKUlvE4_clEvEUldblE_St5arrayIPcLm4EEEEviT0_T1_,(.L_x_28042 - _ZN2at6native29vectorized_elementwise_kernelILi8EZZZNS0_28launch_masked_scatter_kernelERKNS_10TensorBaseES4_S4_S4_ENKUlvE_clEvENKUlvE4_clEvEUldblE_St5arrayIPcLm4EEEEviT0_T1_)
        .other          _ZN2at6native29vectorized_elementwise_kernelILi8EZZZNS0_28launch_masked_scatter_kernelERKNS_10TensorBaseES4_S4_S4_ENKUlvE_clEvENKUlvE4_clEvEUldblE_St5arrayIPcLm4EEEEviT0_T1_,@"STO_CUDA_ENTRY STV_DEFAULT"
_ZN2at6native29vectorized_elementwise_kernelILi8EZZZNS0_28launch_masked_scatter_kernelERKNS_10TensorBaseES4_S4_S4_ENKUlvE_clEvENKUlvE4_clEvEUldblE_St5arrayIPcLm4EEEEviT0_T1_:
.text._ZN2at6native29vectorized_elementwise_kernelILi8EZZZNS0_28launch_masked_scatter_kernelERKNS_10TensorBaseES4_S4_S4_ENKUlvE_clEvENKUlvE4_clEvEUldblE_St5arrayIPcLm4EEEEviT0_T1_:
        /* <DEDUP_REMOVED lines=91> */
.L_x_8141:
        /* <DEDUP_REMOVED lines=234> */
.L_x_8144:
[----:B------:R-:W-:-:S13]  /*1450*/  ISETP.GE.AND P0, PT, R3, R2, PT ;  /* 0x000000020300720c */ /* 0x000fda0003f06270 */
[----:B------:R-:W-:Y:S05]  /*1460*/  @P0 BRA `(.L_x_8146) ;  /* 0x0000000000300947 */ /* 0x000fea0003800000 */
[----:B0-----:R-:W0:Y:S01]  /*1470*/  LDC.64 R4, c[0x0][0x228] ;  /* 0x00008a00ff047b82 */ /* 0x001e220000000a00 */
[----:B------:R-:W-:Y:S02]  /*1480*/  IMAD.IADD R7, R0, 0x1, R3 ;  /* 0x0000000100077824 */ /* 0x000fe400078e0203 */
[----:B------:R-:W-:Y:S02]  /*1490*/  VIADD R3, R3, 0x80 ;  /* 0x0000008003037836 */ /* 0x000fe40000000000 */
[----:B0-----:R-:W-:-:S05]  /*14a0*/  IMAD.WIDE.U32 R4, R7, 0x8, R4 ;  /* 0x0000000807047825 */ /* 0x001fca00078e0004 */
[----:B-----5:R1:W-:Y:S02]  /*14b0*/  STG.E.64 desc[UR4][R4.64], R12 ;  /* 0x0000000c04007986 */ /* 0x0203e4000c101b04 */
.L_x_8145:
[----:B------:R-:W-:-:S13]  /*14c0*/  ISETP.GE.AND P0, PT, R3, R2, PT ;  /* 0x000000020300720c */ /* 0x000fda0003f06270 */
[----:B------:R-:W-:Y:S05]  /*14d0*/  @P0 BRA `(.L_x_8147) ;  /* 0x0000000000340947 */ /* 0x000fea0003800000 */
[----:B01----:R-:W0:Y:S01]  /*14e0*/  LDC.64 R4, c[0x0][0x228] ;  /* 0x00008a00ff047b82 */ /* 0x003e220000000a00 */
[----:B------:R-:W-:Y:S02]  /*14f0*/  IMAD.IADD R7, R0, 0x1, R3 ;  /* 0x0000000100077824 */ /* 0x000fe400078e0203 */
[----:B------:R-:W-:Y:S02]  /*1500*/  VIADD R3, R3, 0x80 ;  /* 0x0000008003037836 */ /* 0x000fe40000000000 */
[----:B0-----:R-:W-:-:S05]  /*1510*/  IMAD.WIDE.U32 R4, R7, 0x8, R4 ;  /* 0x0000000807047825 */ /* 0x001fca00078e0004 */
[----:B------:R1:W-:Y:S02]  /*1520*/  STG.E.64 desc[UR4][R4.64], R14 ;  /* 0x0000000e04007986 */ /* 0x0003e4000c101b04 */
.L_x_8146:
        /* <DEDUP_REMOVED lines=8> */
.L_x_8147:
[----:B------:R-:W-:Y:S05]  /*15b0*/  BSYNC B1 ;  /* 0x0000000000017941 */ /* 0x000fea0003800000 */
.L_x_8143:
[----:B------:R-:W-:-:S13]  /*15c0*/  ISETP.GE.AND P0, PT, R3, R2, PT ;  /* 0x000000020300720c */ /* 0x000fda0003f06270 */
[----:B012---:R-:W0:Y:S01]  /*15d0*/  @!P0 LDC.64 R4, c[0x0][0x228] ;  /* 0x00008a00ff048b82 */ /* 0x007e220000000a00 */
[----:B------:R-:W-:Y:S02]  /*15e0*/  @!P0 IMAD.IADD R7, R0, 0x1, R3 ;  /* 0x0000000100078824 */ /* 0x000fe400078e0203 */
[----:B------:R-:W-:Y:S02]  /*15f0*/  @!P0 VIADD R3, R3, 0x80 ;  /* 0x0000008003038836 */ /* 0x000fe40000000000 */
[----:B0-----:R-:W-:-:S05]  /*1600*/  @!P0 IMAD.WIDE.U32 R4, R7, 0x8, R4 ;  /* 0x0000000807048825 */ /* 0x001fca00078e0004 */
[----:B------:R2:W-:Y:S02]  /*1610*/  @!P0 STG.E.64 desc[UR4][R4.64], R18 ;  /* 0x0000001204008986 */ /* 0x0005e4000c101b04 */
.L_x_8148:
[----:B------:R-:W-:Y:S05]  /*1620*/  BSYNC B0 ;  /* 0x0000000000007941 */ /* 0x000fea0003800000 */
.L_x_8142:
        /* <DEDUP_REMOVED lines=8> */
.L_x_8149:
        /* <DEDUP_REMOVED lines=13> */
.L_x_28042:


//--------------------- .text._ZN2at6native18elementwise_kernelILi128ELi4EZNS0_15gpu_kernel_implIZZZNS0_28launch_masked_scatter_kernelERKNS_10TensorBaseES5_S5_S5_ENKUlvE_clEvENKUlvE3_clEvEUlsblE_EEvRNS_18TensorIteratorBaseERKT_EUliE_EEviT1_ --------------------------
	.section	.text._ZN2at6native18elementwise_kernelILi128ELi4EZNS0_15gpu_kernel_implIZZZNS0_28launch_masked_scatter_kernelERKNS_10TensorBaseES5_S5_S5_ENKUlvE_clEvENKUlvE3_clEvEUlsblE_EEvRNS_18TensorIteratorBaseERKT_EUliE_EEviT1_,"ax",@progbits
	.align	128
        .global         _ZN2at6native18elementwise_kernelILi128ELi4EZNS0_15gpu_kernel_implIZZZNS0_28launch_masked_scatter_kernelERKNS_10TensorBaseES5_S5_S5_ENKUlvE_clEvENKUlvE3_clEvEUlsblE_EEvRNS_18TensorIteratorBaseERKT_EUliE_EEviT1_
        .type           _ZN2at6native18elementwise_kernelILi128ELi4EZNS0_15gpu_kernel_implIZZZNS0_28launch_masked_scatter_kernelERKNS_10TensorBaseES5_S5_S5_ENKUlvE_clEvENKUlvE3_clEvEUlsblE_EEvRNS_18TensorIteratorBaseERKT_EUliE_EEviT1_,@function
        .size           _ZN2at6native18elementwise_kernelILi128ELi4EZNS0_15gpu_kernel_implIZZZNS0_28launch_masked_scatter_kernelERKNS_10TensorBaseES5_S5_S5_ENKUlvE_clEvENKUlvE3_clEvEUlsblE_EEvRNS_18TensorIteratorBaseERKT_EUliE_EEviT1_,(.L_x_28043 - _ZN2at6native18elementwise_kernelILi128ELi4EZNS0_15gpu_kernel_implIZZZNS0_28launch_masked_scatter_kernelERKNS_10TensorBaseES5_S5_S5_ENKUlvE_clEvENKUlvE3_clEvEUlsblE_EEvRNS_18TensorIteratorBaseERKT_EUliE_EEviT1_)
        .other          _ZN2at6native18elementwise_kernelILi128ELi4EZNS0_15gpu_kernel_implIZZZNS0_28launch_masked_scatter_kernelERKNS_10TensorBaseES5_S5_S5_ENKUlvE_clEvENKUlvE3_clEvEUlsblE_EEvRNS_18TensorIteratorBaseERKT_EUliE_EEviT1_,@"STO_CUDA_ENTRY STV_DEFAULT"
_ZN2at6native18elementwise_kernelILi128ELi4EZNS0_15gpu_kernel_implIZZZNS0_28launch_masked_scatter_kernelERKNS_10TensorBaseES5_S5_S5_ENKUlvE_clEvENKUlvE3_clEvEUlsblE_EEvRNS_18TensorIteratorBaseERKT_EUliE_EEviT1_:
.text._ZN2at6native18elementwise_kernelILi128ELi4EZNS0_15gpu_kernel_implIZZZNS0_28launch_masked_scatter_kernelERKNS_10TensorBaseES5_S5_S5_ENKUlvE_clEvENKUlvE3_clEvEUlsblE_EEvRNS_18TensorIteratorBaseERKT_EUliE_EEviT1_:
        /* <DEDUP_REMOVED lines=391> */
.L_x_8152:
        /* <DEDUP_REMOVED lines=18> */
[----:B------:R0:W5:Y:S01]  /*1990*/  LDG.E.S8 R19, desc[UR36][R2.64] ;  /* 0x0000002402137981 */ /* 0x000162000c1e1300 */
[----:B------:R-:W-:Y:S05]  /*19a0*/  BRA `(.L_x_8158) ;  /* 0x0000000c005c7947 */ /* 0x000fea0003800000 */
.L_x_8156:
[----:B------:R0:W5:Y:S01]  /*19b0*/  LDG.E.U8 R19, desc[UR36][R2.64] ;  /* 0x0000002402137981 */ /* 0x000162000c1e1100 */
[----:B------:R-:W-:Y:S05]  /*19c0*/  BRA `(.L_x_8158) ;  /* 0x0000000c00547947 */ /* 0x000fea0003800000 */
.L_x_8155:
[----:B------:R-:W-:-:S13]  /*19d0*/  ISETP.NE.AND P0, PT, R4, 0x2, PT ;  /* 0x000000020400780c */ /* 0x000fda0003f05270 */
[----:B------:R-:W-:Y:S05]  /*19e0*/  @!P0 BRA `(.L_x_8159) ;  /* 0x0000000000208947 */ /* 0x000fea0003800000 */
[----:B------:R-:W-:-:S13]  /*19f0*/  ISETP.NE.AND P0, PT, R4, 0x3, PT ;  /* 0x000000030400780c */ /* 0x000fda0003f05270 */
[----:B------:R-:W-:Y:S05]  /*1a00*/  @!P0 BRA `(.L_x_8160) ;  /* 0x0000000000108947 */ /* 0x000fea0003800000 */
[----:B------:R-:W-:-:S13]  /*1a10*/  ISETP.NE.AND P0, PT, R4, 0x4, PT ;  /* 0x000000040400780c */ /* 0x000fda0003f05270 */
[----:B------:R-:W-:Y:S05]  /*1a20*/  @P0 BRA `(.L_x_8157) ;  /* 0x0000000800e80947 */ /* 0x000fea0003800000 */
[----:B------:R0:W5:Y:S01]  /*1a30*/  LDG.E.U16 R19, desc[UR36][R2.64] ;  /* 0x0000002402137981 */ /* 0x000162000c1e1500 */
[----:B------:R-:W-:Y:S05]  /*1a40*/  BRA `(.L_x_8158) ;  /* 0x0000000c00347947 */ /* 0x000fea0003800000 */
.L_x_8160:
[----:B------:R0:W5:Y:S01]  /*1a50*/  LDG.E.U16 R19, desc[UR36][R2.64] ;  /* 0x0000002402137981 */ /* 0x000162000c1e1500 */
[----:B------:R-:W-:Y:S05]  /*1a60*/  BRA `(.L_x_8158) ;  /* 0x0000000c002c7947 */ /* 0x000fea0003800000 */
.L_x_8159:
[----:B------:R0:W5:Y:S01]  /*1a70*/  LDG.E.U16 R19, desc[UR36][R2.64] ;  /* 0x0000002402137981 */ /* 0x000162000c1e1500 */
[----:B------:R-:W-:Y:S05]  /*1a80*/  BRA `(.L_x_8158) ;  /* 0x0000000c00247947 */ /* 0x000fea0003800000 */
.L_x_8154:
[----:B------:R-:W-:-:S13]  /*1a90*/  ISETP.GT.AND P0, PT, R4, 0x6, PT ;  /* 0x000000060400780c */ /* 0x000fda0003f04270 */
[----:B------:R-:W-:Y:S05]  /*1aa0*/  @P0 BRA `(.L_x_8161) ;  /* 0x0000000000300947 */ /* 0x000fea0003800000 */
[----:B------:R-:W-:-:S13]  /*1ab0*/  ISETP.NE.AND P0, PT, R4, 0x5, PT ;  /* 0x000000050400780c */ /* 0x000fda0003f05270 */
[----:B------:R-:W-:Y:S05]  /*1ac0*/  @!P0 BRA `(.L_x_8162) ;  /* 0x0000000000148947 */ /* 0x000fea0003800000 */
[----:B------:R-:W-:-:S13]  /*1ad0*/  ISETP.NE.AND P0, PT, R4, 0x6, PT ;  /* 0x000000060400780c */ /* 0x000fda0003f05270 */
[----:B------:R-:W-:Y:S05]  /*1ae0*/  @P0 BRA `(.L_x_8157) ;  /* 0x0000000800b80947 */ /* 0x000fea0003800000 */
[----:B------:R-:W2:Y:S02]  /*1af0*/  LDG.E R2, desc[UR36][R2.64] ;  /* 0x0000002402027981 */ /* 0x000ea4000c1e1900 */
[----:B--2---:R0:W1:Y:S01]  /*1b00*/  F2I.FTZ.TRUNC.NTZ R19, R2 ;  /* 0x0000000200137305 */ /* 0x004062000021f100 */
[----:B------:R-:W-:Y:S05]  /*1b10*/  BRA `(.L_x_8158) ;  /* 0x0000000c00007947 */ /* 0x000fea0003800000 */
.L_x_8162:
[----:B------:R-:W2:Y:S02]  /*1b20*/  LDG.E.U16 R0, desc[UR36][R2.64] ;  /* 0x0000002402007981 */ /* 0x000ea4000c1e1500 */
[----:B--2---:R-:W-:-:S06]  /*1b30*/  HADD2.F32 R0, -RZ, R0.H0_H0 ;  /* 0x20000000ff007230 */ /* 0x004fcc0000004100 */
[----:B------:R-:W0:Y:S02]  /*1b40*/  F2I.FTZ.TRUNC.NTZ R0, R0 ;  /* 0x0000000000007305 */ /* 0x000e24000021f100 */
[----:B0-----:R-:W-:Y:S01]  /*1b50*/  PRMT R19, R0, 0x7610, R19 ;  /* 0x0000761000137816 */ /* 0x001fe20000000013 */
[----:B------:R-:W-:Y:S06]  /*1b60*/  BRA `(.L_x_8158) ;  /* 0x0000000800ec7947 */ /* 0x000fec0003800000 */
.L_x_8161:
[----:B------:R-:W-:-:S13]  /*1b70*/  ISETP.NE.AND P0, PT, R4, 0x7, PT ;  /* 0x000000070400780c */ /* 0x000fda0003f05270 */
[----:B------:R-:W-:Y:S05]  /*1b80*/  @!P0 BRA `(.L_x_8163) ;  /* 0x0000000000308947 */ /* 0x000fea0003800000 */
[----:B------:R-:W-:-:S13]  /*1b90*/  ISETP.NE.AND P0, PT, R4, 0x8, PT ;  /* 0x000000080400780c */ /* 0x000fda0003f05270 */
[----:B------:R-:W-:Y:S05]  /*1ba0*/  @!P0 BRA `(.L_x_8164) ;  /* 0x0000000000148947 */ /* 0x000fea0003800000 */
[----:B------:R-:W-:-:S13]  /*1bb0*/  ISETP.NE.AND P0, PT, R4, 0x9, PT ;  /* 0x000000090400780c */ /* 0x000fda0003f05270 */
[----:B------:R-:W-:Y:S05]  /*1bc0*/  @P0 BRA `(.L_x_8157) ;  /* 0x0000000800800947 */ /* 0x000fea0003800000 */
[----:B------:R-:W2:Y:S02]  /*1bd0*/  LDG.E R2, desc[UR36][R2.64] ;  /* 0x0000002402027981 */ /* 0x000ea4000c1e1900 */
[----:B--2---:R0:W1:Y:S01]  /*1be0*/  F2I.FTZ.TRUNC.NTZ R19, R2 ;  /* 0x0000000200137305 */ /* 0x004062000021f100 */
[----:B------:R-:W-:Y:S05]  /*1bf0*/  BRA `(.L_x_8158) ;  /* 0x0000000800c87947 */ /* 0x000fea0003800000 */
.L_x_8164:
[----:B------:R-:W2:Y:S02]  /*1c00*/  LDG.E.U16 R2, desc[UR36][R2.64] ;  /* 0x0000002402027981 */ /* 0x000ea4000c1e1500 */
[----:B--2---:R-:W-:-:S06]  /*1c10*/  HADD2.F32 R0, -RZ, R2.H0_H0 ;  /* 0x20000002ff007230 */ /* 0x004fcc0000004100 */
[----:B------:R-:W0:Y:S02]  /*1c20*/  F2I.FTZ.TRUNC.NTZ R0, R0 ;  /* 0x0000000000007305 */ /* 0x000e24000021f100 */
[----:B0-----:R-:W-:Y:S01]  /*1c30*/  PRMT R19, R0, 0x7610, R19 ;  /* 0x0000761000137816 */ /* 0x001fe20000000013 */
[----:B------:R-:W-:Y:S06]  /*1c40*/  BRA `(.L_x_8158) ;  /* 0x0000000800b47947 */ /* 0x000fec0003800000 */
.L_x_8163:
[----:B------:R-:W2:Y:S02]  /*1c50*/  LDG.E.64 R2, desc[UR36][R2.64] ;  /* 0x0000002402027981 */ /* 0x000ea4000c1e1b00 */
[----:B--2---:R0:W1:Y:S01]  /*1c60*/  F2I.F64.TRUNC R19, R2 ;  /* 0x0000000200137311 */ /* 0x004062000030d100 */
[----:B------:R-:W-:Y:S05]  /*1c70*/  BRA `(.L_x_8158) ;  /* 0x0000000800a87947 */ /* 0x000fea0003800000 */
.L_x_8153:
        /* <DEDUP_REMOVED lines=10> */
[----:B------:R-:W-:Y:S01]  /*1d20*/  SEL R19, RZ, 0x1, !P0 ;  /* 0x00000001ff137807 */ /* 0x000fe20004000000 */
[----:B------:R-:W-:Y:S08]  /*1d30*/  BRA `(.L_x_8158) ;  /* 0x0000000800787947 */ /* 0x000ff00003800000 */
.L_x_8167:
[----:B------:R-:W2:Y:S02]  /*1d40*/  LDG.E.64 R2, desc[UR36][R2.64] ;  /* 0x0000002402027981 */ /* 0x000ea4000c1e1b00 */
[----:B--2---:R3:W4:Y:S01]  /*1d50*/  F2I.F64.TRUNC R19, R2 ;  /* 0x0000000200137311 */ /* 0x004722000030d100 */
[----:B------:R-:W-:Y:S05]  /*1d60*/  BRA `(.L_x_8158) ;  /* 0x00000008006c7947 */ /* 0x000fea0003800000 */
.L_x_8166:
        /* <DEDUP_REMOVED lines=24> */
[----:B------:R-:W-:-:S06]  /*1ef0*/  LOP3.LUT R5, R5, 0x80000000, R0, 0xf8, !PT ;  /* 0x8000000005057812 */ /* 0x000fcc00078ef800 */
[----:B------:R-:W0:Y:S02]  /*1f00*/  F2I.FTZ.TRUNC.NTZ R5, R5 ;  /* 0x0000000500057305 */ /* 0x000e24000021f100 */
[----:B0-----:R-:W-:Y:S01]  /*1f10*/  PRMT R19, R5, 0x7610, R19 ;  /* 0x0000761005137816 */ /* 0x001fe20000000013 */
[----:B------:R-:W-:Y:S06]  /*1f20*/  BRA `(.L_x_8158) ;  /* 0x0000000400fc7947 */ /* 0x000fec0003800000 */
.L_x_8169:
        /* <DEDUP_REMOVED lines=11> */
[----:B------:R-:W-:-:S06]  /*1fe0*/  LOP3.LUT R4, R4, 0x80000000, R5, 0xf8, !PT ;  /* 0x8000000004047812 */ /* 0x000fcc00078ef805 */
[----:B------:R-:W0:Y:S02]  /*1ff0*/  F2I.FTZ.TRUNC.NTZ R4, R4 ;  /* 0x0000000400047305 */ /* 0x000e24000021f100 */
[----:B0-----:R-:W-:Y:S01]  /*2000*/  PRMT R19, R4, 0x7610, R19 ;  /* 0x0000761004137816 */ /* 0x001fe20000000013 */
[----:B------:R-:W-:Y:S06]  /*2010*/  BRA `(.L_x_8158) ;  /* 0x0000000400c07947 */ /* 0x000fec0003800000 */
.L_x_8168:
[----:B------:R-:W2:Y:S02]  /*2020*/  LDG.E.U16 R0, desc[UR36][R2.64] ;  /* 0x0000002402007981 */ /* 0x000ea4000c1e1500 */
[----:B--2---:R-:W-:-:S06]  /*2030*/  IMAD.U32 R0, R0, 0x10000, RZ ;  /* 0x0001000000007824 */ /* 0x004fcc00078e00ff */
[----:B------:R-:W0:Y:S02]  /*2040*/  F2I.FTZ.TRUNC.NTZ R0, R0 ;  /* 0x0000000000007305 */ /* 0x000e24000021f100 */
[----:B0-----:R-:W-:Y:S01]  /*2050*/  PRMT R19, R0, 0x7610, R19 ;  /* 0x0000761000137816 */ /* 0x001fe20000000013 */
[----:B------:R-:W-:Y:S06]  /*2060*/  BRA `(.L_x_8158) ;  /* 0x0000000400ac7947 */ /* 0x000fec0003800000 */
.L_x_8165:
        /* <DEDUP_REMOVED lines=10> */
.L_x_8172:
        /* <DEDUP_REMOVED lines=21> */
.L_x_8176:
[----:B------:R-:W-:Y:S05]  /*2260*/  BSYNC B1 ;  /* 0x0000000000017941 */ /* 0x000fea0003800000 */
.L_x_8175:
[----:B------:R-:W-:Y:S01]  /*2270*/  LEA R3, R0, 0x3b800000, 0x17 ;  /* 0x3b80000000037811 */ /* 0x000fe200078eb8ff */
[----:B------:R-:W-:-:S05]  /*2280*/  IMAD.SHL.U32 R0, R2, 0x100000, RZ ;  /* 0x0010000002007824 */ /* 0x000fca00078e00ff */
[----:B------:R-:W-:-:S07]  /*2290*/  LOP3.LUT R0, R3, R0, R4, 0xfe, !PT ;  /* 0x0000000003007212 */ /* 0x000fce00078efe04 */
.L_x_8174:
[----:B------:R-:W-:Y:S05]  /*22a0*/  BSYNC B0 ;  /* 0x0000000000007941 */ /* 0x000fea0003800000 */
.L_x_8173:
[----:B------:R-:W0:Y:S02]  /*22b0*/  F2I.FTZ.TRUNC.NTZ R0, R0 ;  /* 0x0000000000007305 */ /* 0x000e24000021f100 */
[----:B0-----:R-:W-:Y:S01]  /*22c0*/  PRMT R19, R0, 0x7610, R19 ;  /* 0x0000761000137816 */ /* 0x001fe20000000013 */
[----:B------:R-:W-:Y:S06]  /*22d0*/  BRA `(.L_x_8158) ;  /* 0x0000000400107947 */ /* 0x000fec0003800000 */
.L_x_8171:
        /* <DEDUP_REMOVED lines=21> */
.L_x_8180:
[----:B------:R-:W-:Y:S05]  /*2430*/  BSYNC B1 ;  /* 0x0000000000017941 */ /* 0x000fea0003800000 */
.L_x_8179:
[----:B------:R-:W-:Y:S01]  /*2440*/  LEA R3, R0, 0x37800000, 0x17 ;  /* 0x3780000000037811 */ /* 0x000fe200078eb8ff */
[----:B------:R-:W-:-:S05]  /*2450*/  IMAD.SHL.U32 R0, R2, 0x200000, RZ ;  /* 0x0020000002007824 */ /* 0x000fca00078e00ff */
[----:B------:R-:W-:-:S07]  /*2460*/  LOP3.LUT R0, R3, R0, R4, 0xfe, !PT ;  /* 0x0000000003007212 */ /* 0x000fce00078efe04 */
.L_x_8178:
[----:B------:R-:W-:Y:S05]  /*2470*/  BSYNC B0 ;  /* 0x0000000000007941 */ /* 0x000fea0003800000 */
.L_x_8177:
[----:B------:R-:W0:Y:S02]  /*2480*/  F2I.FTZ.TRUNC.NTZ R0, R0 ;  /* 0x0000000000007305 */ /* 0x000e24000021f100 */
[----:B0-----:R-:W-:Y:S01]  /*2490*/  PRMT R19, R0, 0x7610, R19 ;  /* 0x0000761000137816 */ /* 0x001fe20000000013 */
[----:B------:R-:W-:Y:S06]  /*24a0*/  BRA `(.L_x_8158) ;  /* 0x00000000009c7947 */ /* 0x000fec0003800000 */
.L_x_8170:
        /* <DEDUP_REMOVED lines=14> */
.L_x_8184:
[----:B------:R-:W-:Y:S05]  /*2590*/  BSYNC B0 ;  /* 0x0000000000007941 */ /* 0x000fea0003800000 */
.L_x_8183:
[----:B------:R-:W0:Y:S02]  /*25a0*/  F2I.FTZ.TRUNC.NTZ R0, R0 ;  /* 0x0000000000007305 */ /* 0x000e24000021f100 */
[----:B0-----:R-:W-:Y:S01]  /*25b0*/  PRMT R19, R0, 0x7610, R19 ;  /* 0x0000761000137816 */ /* 0x001fe20000000013 */
[----:B------:R-:W-:Y:S06]  /*25c0*/  BRA `(.L_x_8158) ;  /* 0x0000000000547947 */ /* 0x000fec0003800000 */
.L_x_8157:
        /* <DEDUP_REMOVED lines=16> */
.L_x_8185:
[----:B------:R-:W-:Y:S01]  /*26d0*/  PRMT R19, RZ, 0x7610, R19 ;  /* 0x00007610ff137816 */ /* 0x000fe20000000013 */
[----:B------:R-:W-:Y:S06]  /*26e0*/  BRA `(.L_x_8158) ;  /* 0x00000000000c7947 */ /* 0x000fec0003800000 */
.L_x_8182:
[----:B------:R2:W5:Y:S01]  /*26f0*/  LDG.E.U16 R19, desc[UR36][R2.64] ;  /* 0x0000002402137981 */ /* 0x000562000c1e1500 */
[----:B------:R-:W-:Y:S05]  /*2700*/  BRA `(.L_x_8158) ;  /* 0x0000000000047947 */ /* 0x000fea0003800000 */
.L_x_8181:
[----:B------:R1:W5:Y:S02]  /*2710*/  LDG.E.U16 R19, desc[UR36][R2.64] ;  /* 0x0000002402137981 */ /* 0x000364000c1e1500 */
.L_x_8158:
[----:B------:R-:W4:Y:S01]  /*2720*/  LDC.U8 R4, c[0x0][0x50a] ;  /* 0x00014280ff047b82 */ /* 0x000f220000000000 */
[----:B------:R-:W-:Y:S02]  /*2730*/  ULDC.64 UR4, c[0x0][0x4e8] ;  /* 0x00013a0000047ab9 */ /* 0x000fe40000000a00 */
[----:B0123--:R-:W-:-:S05]  /*2740*/  IADD3 R2, P1, R24, UR4, RZ ;  /* 0x0000000418027c10 */ /* 0x00ffca000ff3e0ff */
        /* <DEDUP_REMOVED lines=16> */
.L_x_8189:
[----:B------:R-:W2:Y:S02]  /*2850*/  LDG.E.U8 R2, desc[UR36][R2.64] ;  /* 0x0000002402027981 */ /* 0x000ea4000c1e1100 */
[----:B--2---:R-:W-:-:S04]  /*2860*/  ISETP.NE.AND P0, PT, R2, RZ, PT ;  /* 0x000000ff0200720c */ /* 0x004fc80003f05270 */
[----:B------:R-:W-:Y:S01]  /*2870*/  P2R R24, PR, RZ, 0x1 ;  /* 0x00000001ff187803 */ /* 0x000fe20000000000 */
[----:B------:R-:W-:Y:S08]  /*2880*/  BRA `(.L_x_8191) ;  /* 0x0000000c00c47947 */ /* 0x000ff00003800000 */
.L_x_8188:
        /* <DEDUP_REMOVED lines=11> */
.L_x_8193:
[----:B------:R-:W2:Y:S02]  /*2940*/  LDG.E R2, desc[UR36][R2.64] ;  /* 0x0000002402027981 */ /* 0x000ea4000c1e1900 */
[----:B--2---:R-:W-:-:S04]  /*2950*/  ISETP.NE.AND P0, PT, R2, RZ, PT ;  /* 0x000000ff0200720c */ /* 0x004fc80003f05270 */
[----:B------:R-:W-:Y:S01]  /*2960*/  P2R R24, PR, RZ, 0x1 ;  /* 0x00000001ff187803 */ /* 0x000fe20000000000 */
[----:B------:R-:W-:Y:S08]  /*2970*/  BRA `(.L_x_8191) ;  /* 0x0000000c00887947 */ /* 0x000ff00003800000 */
.L_x_8192:
[----:B------:R-:W2:Y:S02]  /*2980*/  LDG.E.U16 R2, desc[UR36][R2.64] ;  /* 0x0000002402027981 */ /* 0x000ea4000c1e1500 */
[----:B--2---:R-:W-:-:S04]  /*2990*/  ISETP.NE.AND P0, PT, R2, RZ, PT ;  /* 0x000000ff0200720c */ /* 0x004fc80003f05270 */
[----:B------:R-:W-:Y:S01]  /*29a0*/  P2R R24, PR, RZ, 0x1 ;  /* 0x00000001ff187803 */ /* 0x000fe20000000000 */
[----:B------:R-:W-:Y:S08]  /*29b0*/  BRA `(.L_x_8191) ;  /* 0x0000000c00787947 */ /* 0x000ff00003800000 */
.L_x_8187:
        /* <DEDUP_REMOVED lines=10> */
.L_x_8195:
[----:B------:R-:W2:Y:S02]  /*2a60*/  LDG.E.U16 R0, desc[UR36][R2.64] ;  /* 0x0000002402007981 */ /* 0x000ea4000c1e1500 */
[----:B--2---:R-:W-:-:S05]  /*2a70*/  HADD2.F32 R0, -RZ, R0.H0_H0 ;  /* 0x20000000ff007230 */ /* 0x004fca0000004100 */
[----:B------:R-:W-:-:S04]  /*2a80*/  FSETP.NEU.FTZ.AND P0, PT, R0, RZ, PT ;  /* 0x000000ff0000720b */ /* 0x000fc80003f1d000 */
[----:B------:R-:W-:Y:S01]  /*2a90*/  P2R R24, PR, RZ, 0x1 ;  /* 0x00000001ff187803 */ /* 0x000fe20000000000 */
[----:B------:R-:W-:Y:S08]  /*2aa0*/  BRA `(.L_x_8191) ;  /* 0x0000000c003c7947 */ /* 0x000ff00003800000 */
.L_x_8194:
        /* <DEDUP_REMOVED lines=12> */
.L_x_8197:
        /* <DEDUP_REMOVED lines=11> */
.L_x_8196:
[----:B------:R-:W2:Y:S02]  /*2c20*/  LDG.E.64 R2, desc[UR36][R2.64] ;  /* 0x0000002402027981 */ /* 0x000ea4000c1e1b00 */
[----:B--2---:R-:W-:-:S06]  /*2c30*/  DSETP.NEU.AND P0, PT, R2, RZ, PT ;  /* 0x000000ff0200722a */ /* 0x004fcc0003f0d000 */
[----:B------:R-:W-:Y:S01]  /*2c40*/  P2R R24, PR, RZ, 0x1 ;  /* 0x00000001ff187803 */ /* 0x000fe20000000000 */
[----:B------:R-:W-:Y:S07]  /*2c50*/  BRA `(.L_x_8191) ;  /* 0x0000000800d07947 */ /* 0x000fee0003800000 */
.L_x_8186:
        /* <DEDUP_REMOVED lines=12> */
.L_x_8200:
[----:B------:R-:W2:Y:S02]  /*2d20*/  LDG.E.128 R4, desc[UR36][R2.64] ;  /* 0x0000002402047981 */ /* 0x000ea4000c1e1d00 */
[----:B--2---:R-:W-:-:S06]  /*2d30*/  DSETP.NEU.AND P0, PT, R6, RZ, PT ;  /* 0x000000ff0600722a */ /* 0x004fcc0003f0d000 */
[----:B------:R-:W-:-:S06]  /*2d40*/  DSETP.NEU.OR P0, PT, R4, RZ, P0 ;  /* 0x000000ff0400722a */ /* 0x000fcc000070d400 */
[----:B------:R-:W-:Y:S01]  /*2d50*/  P2R R24, PR, RZ, 0x1 ;  /* 0x00000001ff187803 */ /* 0x000fe20000000000 */
[----:B------:R-:W-:Y:S07]  /*2d60*/  BRA `(.L_x_8191) ;  /* 0x00000008008c7947 */ /* 0x000fee0003800000 */
.L_x_8199:
        /* <DEDUP_REMOVED lines=28> */
.L_x_8202:
        /* <DEDUP_REMOVED lines=15> */
.L_x_8201:
[----:B------:R-:W2:Y:S02]  /*3020*/  LDG.E.U16 R0, desc[UR36][R2.64] ;  /* 0x0000002402007981 */ /* 0x000ea4000c1e1500 */
[----:B--2---:R-:W-:-:S05]  /*3030*/  IMAD.U32 R0, R0, 0x10000, RZ ;  /* 0x0001000000007824 */ /* 0x004fca00078e00ff */
[----:B------:R-:W-:-:S04]  /*3040*/  FSETP.NEU.FTZ.AND P0, PT, R0, RZ, PT ;  /* 0x000000ff0000720b */ /* 0x000fc80003f1d000 */
[----:B------:R-:W-:Y:S01]  /*3050*/  P2R R24, PR, RZ, 0x1 ;  /* 0x00000001ff187803 */ /* 0x000fe20000000000 */
[----:B------:R-:W-:Y:S08]  /*3060*/  BRA `(.L_x_8191) ;  /* 0x0000000400cc7947 */ /* 0x000ff00003800000 */
.L_x_8198:
        /* <DEDUP_REMOVED lines=12> */
.L_x_8205:
        /* <DEDUP_REMOVED lines=21> */
.L_x_8209:
[----:B------:R-:W-:Y:S05]  /*3280*/  BSYNC B1 ;  /* 0x0000000000017941 */ /* 0x000fea0003800000 */
.L_x_8208:
[----:B------:R-:W-:Y:S01]  /*3290*/  LEA R3, R0, 0x3b800000, 0x17 ;  /* 0x3b80000000037811 */ /* 0x000fe200078eb8ff */
[----:B------:R-:W-:-:S05]  /*32a0*/  IMAD.SHL.U32 R0, R2, 0x100000, RZ ;  /* 0x0010000002007824 */ /* 0x000fca00078e00ff */
[----:B------:R-:W-:-:S07]  /*32b0*/  LOP3.LUT R0, R3, R0, R4, 0xfe, !PT ;  /* 0x0000000003007212 */ /* 0x000fce00078efe04 */
.L_x_8207:
[----:B------:R-:W-:Y:S05]  /*32c0*/  BSYNC B0 ;  /* 0x0000000000007941 */ /* 0x000fea0003800000 */
.L_x_8206:
[----:B------:R-:W-:-:S04]  /*32d0*/  FSETP.NEU.FTZ.AND P0, PT, R0, RZ, PT ;  /* 0x000000ff0000720b */ /* 0x000fc80003f1d000 */
[----:B------:R-:W-:Y:S01]  /*32e0*/  P2R R24, PR, RZ, 0x1 ;  /* 0x00000001ff187803 */ /* 0x000fe20000000000 */
[----:B------:R-:W-:Y:S08]  /*32f0*/  BRA `(.L_x_8191) ;  /* 0x0000000400287947 */ /* 0x000ff00003800000 */
.L_x_8204:
        /* <DEDUP_REMOVED lines=21> */
.L_x_8213:
[----:B------:R-:W-:Y:S05]  /*3450*/  BSYNC B1 ;  /* 0x0000000000017941 */ /* 0x000fea0003800000 */
.L_x_8212:
[----:B------:R-:W-:Y:S01]  /*3460*/  LEA R3, R0, 0x37800000, 0x17 ;  /* 0x3780000000037811 */ /* 0x000fe200078eb8ff */
[----:B------:R-:W-:-:S05]  /*3470*/  IMAD.SHL.U32 R0, R2, 0x200000, RZ ;  /* 0x0020000002007824 */ /* 0x000fca00078e00ff */
[----:B------:R-:W-:-:S07]  /*3480*/  LOP3.LUT R0, R3, R0, R4, 0xfe, !PT ;  /* 0x0000000003007212 */ /* 0x000fce00078efe04 */
.L_x_8211:
[----:B------:R-:W-:Y:S05]  /*3490*/  BSYNC B0 ;  /* 0x0000000000007941 */ /* 0x000fea0003800000 */
.L_x_8210:
[----:B------:R-:W-:-:S04]  /*34a0*/  FSETP.NEU.FTZ.AND P0, PT, R0, RZ, PT ;  /* 0x000000ff0000720b */ /* 0x000fc80003f1d000 */
[----:B------:R-:W-:Y:S01]  /*34b0*/  P2R R24, PR, RZ, 0x1 ;  /* 0x00000001ff187803 */ /* 0x000fe20000000000 */
[----:B------:R-:W-:Y:S08]  /*34c0*/  BRA `(.L_x_8191) ;  /* 0x0000000000b47947 */ /* 0x000ff00003800000 */
.L_x_8203:
        /* <DEDUP_REMOVED lines=14> */
.L_x_8217:
[----:B------:R-:W-:Y:S05]  /*35b0*/  BSYNC B0 ;  /* 0x0000000000007941 */ /* 0x000fea0003800000 */
.L_x_8216:
[----:B------:R-:W-:-:S04]  /*35c0*/  FSETP.NEU.FTZ.AND P0, PT, R0, RZ, PT ;  /* 0x000000ff0000720b */ /* 0x000fc80003f1d000 */
[----:B------:R-:W-:Y:S01]  /*35d0*/  P2R R24, PR, RZ, 0x1 ;  /* 0x00000001ff187803 */ /* 0x000fe20000000000 */
[----:B------:R-:W-:Y:S08]  /*35e0*/  BRA `(.L_x_8191) ;  /* 0x00000000006c7947 */ /* 0x000ff00003800000 */
.L_x_8190:
        /* <DEDUP_REMOVED lines=16> */
.L_x_8218:
[----:B------:R-:W-:-:S04]  /*36f0*/  PLOP3.LUT P0, PT, PT, PT, PT, 0x8, 0x0 ;  /* 0x000000000000781c */ /* 0x000fc80003f0e170 */
[----:B------:R-:W-:Y:S01]  /*3700*/  P2R R24, PR, RZ, 0x1 ;  /* 0x00000001ff187803 */ /* 0x000fe20000000000 */
[----:B------:R-:W-:Y:S08]  /*3710*/  BRA `(.L_x_8191) ;  /* 0x0000000000207947 */ /* 0x000ff00003800000 */
.L_x_8215:
[----:B------:R-:W2:Y:S02]  /*3720*/  LDG.E.64 R2, desc[UR36][R2.64] ;  /* 0x0000002402027981 */ /* 0x000ea4000c1e1b00 */
[----:B--2---:R-:W-:-:S04]  /*3730*/  ISETP.NE.U32.AND P0, PT, R2, RZ, PT ;  /* 0x000000ff0200720c */ /* 0x004fc80003f05070 */
[----:B------:R-:W-:-:S04]  /*3740*/  ISETP.NE.AND.EX P0, PT, R3, RZ, PT, P0 ;  /* 0x000000ff0300720c */ /* 0x000fc80003f05300 */
[----:B------:R-:W-:Y:S01]  /*3750*/  P2R R24, PR, RZ, 0x1 ;  /* 0x00000001ff187803 */ /* 0x000fe20000000000 */
[----:B------:R-:W-:Y:S08]  /*3760*/  BRA `(.L_x_8191) ;  /* 0x00000000000c7947 */ /* 0x000ff00003800000 */
.L_x_8214:
[----:B------:R-:W2:Y:S02]  /*3770*/  LDG.E R2, desc[UR36][R2.64] ;  /* 0x0000002402027981 */ /* 0x000ea4000c1e1900 */
[----:B--2---:R-:W-:-:S04]  /*3780*/  ISETP.NE.AND P0, PT, R2, RZ, PT ;  /* 0x000000ff0200720c */ /* 0x004fc80003f05270 */
[----:B------:R-:W-:-:S09]  /*3790*/  P2R R24, PR, RZ, 0x1 ;  /* 0x00000001ff187803 */ /* 0x000fd20000000000 */
.L_x_8191:
        /* <DEDUP_REMOVED lines=18> */
.L_x_8222:
[----:B------:R0:W5:Y:S01]  /*38c0*/  LDG.E.U8 R2, desc[UR36][R4.64] ;  /* 0x0000002404027981 */ /* 0x000162000c1e1100 */
[----:B------:R-:W-:Y:S01]  /*38d0*/  IMAD.MOV.U32 R3, RZ, RZ, RZ ;  /* 0x000000ffff037224 */ /* 0x000fe200078e00ff */
[----:B------:R-:W-:Y:S06]  /*38e0*/  BRA `(.L_x_8224) ;  /* 0x0000000c00487947 */ /* 0x000fec0003800000 */
.L_x_8221:
        /* <DEDUP_REMOVED lines=8> */
.L_x_8226:
[----:B------:R-:W2:Y:S02]  /*3970*/  LDG.E R2, desc[UR36][R4.64] ;  /* 0x0000002404027981 */ /* 0x000ea4000c1e1900 */
[----:B--2---:R-:W-:Y:S01]  /*3980*/  SHF.R.S32.HI R3, RZ, 0x1f, R2 ;  /* 0x0000001fff037819 */ /* 0x004fe20000011402 */
[----:B------:R-:W-:Y:S06]  /*3990*/  BRA `(.L_x_8224) ;  /* 0x0000000c001c7947 */ /* 0x000fec0003800000 */
.L_x_8225:
[----:B------:R-:W2:Y:S02]  /*39a0*/  LDG.E.S16 R2, desc[UR36][R4.64] ;  /* 0x0000002404027981 */ /* 0x000ea4000c1e1700 */
[----:B--2---:R-:W-:Y:S01]  /*39b0*/  SHF.R.S32.HI R3, RZ, 0x1f, R2 ;  /* 0x0000001fff037819 */ /* 0x004fe20000011402 */
[----:B------:R-:W-:Y:S06]  /*39c0*/  BRA `(.L_x_8224) ;  /* 0x0000000c00107947 */ /* 0x000fec0003800000 */
.L_x_8220:
        /* <DEDUP_REMOVED lines=9> */
.L_x_8228:
[----:B------:R-:W2:Y:S02]  /*3a60*/  LDG.E.U16 R4, desc[UR36][R4.64] ;  /* 0x0000002404047981 */ /* 0x000ea4000c1e1500 */
[----:B--2---:R-:W-:-:S06]  /*3a70*/  HADD2.F32 R2, -RZ, R4.H0_H0 ;  /* 0x20000004ff027230 */ /* 0x004fcc0000004100 */
[----:B------:R-:W0:Y:S01]  /*3a80*/  F2I.S64.TRUNC R2, R2 ;  /* 0x0000000200027311 */ /* 0x000e22000020d900 */
[----:B------:R-:W-:Y:S05]  /*3a90*/  BRA `(.L_x_8224) ;  /* 0x0000000800dc7947 */ /* 0x000fea0003800000 */
.L_x_8227:
        /* <DEDUP_REMOVED lines=9> */
.L_x_8230:
[----:B------:R-:W2:Y:S02]  /*3b30*/  LDG.E.U16 R4, desc[UR36][R4.64] ;  /* 0x0000002404047981 */ /* 0x000ea4000c1e1500 */
[----:B--2---:R-:W-:-:S06]  /*3b40*/  HADD2.F32 R2, -RZ, R4.H0_H0 ;  /* 0x20000004ff027230 */ /* 0x004fcc0000004100 */
[----:B------:R-:W3:Y:S01]  /*3b50*/  F2I.S64.TRUNC R2, R2 ;  /* 0x0000000200027311 */ /* 0x000ee2000020d900 */
[----:B------:R-:W-:Y:S05]  /*3b60*/  BRA `(.L_x_8224) ;  /* 0x0000000800a87947 */ /* 0x000fea0003800000 */
.L_x_8229:
[----:B------:R-:W2:Y:S02]  /*3b70*/  LDG.E.64 R2, desc[UR36][R4.64] ;  /* 0x0000002404027981 */ /* 0x000ea4000c1e1b00 */
[----:B--2---:R-:W4:Y:S01]  /*3b80*/  F2I.S64.F64.TRUNC R2, R2 ;  /* 0x0000000200027311 */ /* 0x004f22000030d900 */
[----:B------:R-:W-:Y:S05]  /*3b90*/  BRA `(.L_x_8224) ;  /* 0x00000008009c7947 */ /* 0x000fea0003800000 */
.L_x_8219:
        /* <DEDUP_REMOVED lines=13> */
.L_x_8233:
[----:B------:R-:W2:Y:S02]  /*3c70*/  LDG.E.64 R2, desc[UR36][R4.64] ;  /* 0x0000002404027981 */ /* 0x000ea4000c1e1b00 */
[----:B--2---:R-:W0:Y:S01]  /*3c80*/  F2I.S64.F64.TRUNC R2, R2 ;  /* 0x0000000200027311 */ /* 0x004e22000030d900 */
[----:B------:R-:W-:Y:S05]  /*3c90*/  BRA `(.L_x_8224) ;  /* 0x00000008005c7947 */ /* 0x000fea0003800000 */
.L_x_8232:
        /* <DEDUP_REMOVED lines=27> */
.L_x_8235:
        /* <DEDUP_REMOVED lines=14> */
.L_x_8234:
[----:B------:R-:W2:Y:S02]  /*3f30*/  LDG.E.U16 R2, desc[UR36][R4.64] ;  /* 0x0000002404027981 */ /* 0x000ea4000c1e1500 */
[----:B--2---:R-:W-:-:S06]  /*3f40*/  IMAD.U32 R2, R2, 0x10000, RZ ;  /* 0x0001000002027824 */ /* 0x004fcc00078e00ff */
[----:B------:R-:W0:Y:S01]  /*3f50*/  F2I.S64.TRUNC R2, R2 ;  /* 0x0000000200027311 */ /* 0x000e22000020d900 */
[----:B------:R-:W-:Y:S05]  /*3f60*/  BRA `(.L_x_8224) ;  /* 0x0000000400a87947 */ /* 0x000fea0003800000 */
.L_x_8231:
        /* <DEDUP_REMOVED lines=11> */
.L_x_8238:
        /* <DEDUP_REMOVED lines=21> */
.L_x_8242:
[----:B------:R-:W-:Y:S05]  /*4170*/  BSYNC B1 ;  /* 0x0000000000017941 */ /* 0x000fea0003800000 */
.L_x_8241:
[----:B------:R-:W-:Y:S01]  /*4180*/  IMAD.SHL.U32 R2, R2, 0x100000, RZ ;  /* 0x0010000002027824 */ /* 0x000fe200078e00ff */
[----:B------:R-:W-:-:S04]  /*4190*/  LEA R3, R0, 0x3b800000, 0x17 ;  /* 0x3b80000000037811 */ /* 0x000fc800078eb8ff */
[----:B------:R-:W-:-:S07]  /*41a0*/  LOP3.LUT R2, R3, R2, R4, 0xfe, !PT ;  /* 0x0000000203027212 */ /* 0x000fce00078efe04 */
.L_x_8240:
[----:B------:R-:W-:Y:S05]  /*41b0*/  BSYNC B0 ;  /* 0x0000000000007941 */ /* 0x000fea0003800000 */
.L_x_8239:
[----:B------:R-:W0:Y:S01]  /*41c0*/  F2I.S64.TRUNC R2, R2 ;  /* 0x0000000200027311 */ /* 0x000e22000020d900 */
[----:B------:R-:W-:Y:S05]  /*41d0*/  BRA `(.L_x_8224) ;  /* 0x00000004000c7947 */ /* 0x000fea0003800000 */
.L_x_8237:
        /* <DEDUP_REMOVED lines=21> */
.L_x_8246:
[----:B------:R-:W-:Y:S05]  /*4330*/  BSYNC B1 ;  /* 0x0000000000017941 */ /* 0x000fea0003800000 */
.L_x_8245:
[----:B------:R-:W-:Y:S01]  /*4340*/  IMAD.SHL.U32 R2, R2, 0x200000, RZ ;  /* 0x0020000002027824 */ /* 0x000fe200078e00ff */
[----:B------:R-:W-:-:S04]  /*4350*/  LEA R3, R0, 0x37800000, 0x17 ;  /* 0x3780000000037811 */ /* 0x000fc800078eb8ff */
[----:B------:R-:W-:-:S07]  /*4360*/  LOP3.LUT R2, R3, R2, R4, 0xfe, !PT ;  /* 0x0000000203027212 */ /* 0x000fce00078efe04 */
.L_x_8244:
[----:B------:R-:W-:Y:S05]  /*4370*/  BSYNC B0 ;  /* 0x0000000000007941 */ /* 0x000fea0003800000 */
.L_x_8243:
[----:B------:R-:W0:Y:S01]  /*4380*/  F2I.S64.TRUNC R2, R2 ;  /* 0x0000000200027311 */ /* 0x000e22000020d900 */
[----:B------:R-:W-:Y:S05]  /*4390*/  BRA `(.L_x_8224) ;  /* 0x00000000009c7947 */ /* 0x000fea0003800000 */
.L_x_8236:
        /* <DEDUP_REMOVED lines=14> */
.L_x_8250:
[----:B------:R-:W-:Y:S05]  /*4480*/  BSYNC B0 ;  /* 0x0000000000007941 */ /* 0x000fea0003800000 */
.L_x_8249:
[----:B------:R-:W0:Y:S01]  /*4490*/  F2I.S64.TRUNC R2, R2 ;  /* 0x0000000200027311 */ /* 0x000e22000020d900 */
[----:B------:R-:W-:Y:S05]  /*44a0*/  BRA `(.L_x_8224) ;  /* 0x0000000000587947 */ /* 0x000fea0003800000 */
.L_x_8223:
        /* <DEDUP_REMOVED lines=16> */
.L_x_8251:
[----:B------:R-:W-:Y:S01]  /*45b0*/  CS2R R2, SRZ ;  /* 0x0000000000027805 */ /* 0x000fe2000001ff00 */
[----:B------:R-:W-:Y:S06]  /*45c0*/  BRA `(.L_x_8224) ;  /* 0x0000000000107947 */ /* 0x000fec0003800000 */
.L_x_8248:
[----:B------:R0:W5:Y:S01]  /*45d0*/  LDG.E.64 R2, desc[UR36][R4.64] ;  /* 0x0000002404027981 */ /* 0x000162000c1e1b00 */
[----:B------:R-:W-:Y:S05]  /*45e0*/  BRA `(.L_x_8224) ;  /* 0x0000000000087947 */ /* 0x000fea0003800000 */
.L_x_8247:
[----:B------:R0:W5:Y:S01]  /*45f0*/  LDG.E R2, desc[UR36][R4.64] ;  /* 0x0000002404027981 */ /* 0x000162000c1e1900 */
[----:B------:R-:W-:-:S07]  /*4600*/  IMAD.MOV.U32 R3, RZ, RZ, RZ ;  /* 0x000000ffff037224 */ /* 0x000fce00078e00ff */
.L_x_8224:
        /* <DEDUP_REMOVED lines=10> */
.L_x_8253:
[----:B------:R-:W-:Y:S05]  /*46b0*/  BSYNC B0 ;  /* 0x0000000000007941 */ /* 0x000fea0003800000 */
.L_x_8252:
        /* <DEDUP_REMOVED lines=11> */
.L_x_8257:
[----:B-----5:R0:W-:Y:S01]  /*4770*/  STG.E.U8 desc[UR36][R16.64], R19 ;  /* 0x0000001310007986 */ /* 0x0201e2000c101124 */
[----:B------:R-:W-:Y:S05]  /*4780*/  BRA `(.L_x_8259) ;  /* 0x0000000c00647947 */ /* 0x000fea0003800000 */
.L_x_8256:
[----:B------:R-:W-:-:S13]  /*4790*/  ISETP.NE.AND P0, PT, R0, 0x2, PT ;  /* 0x000000020000780c */ /* 0x000fda0003f05270 */
[----:B------:R-:W-:Y:S05]  /*47a0*/  @!P0 BRA `(.L_x_8260) ;  /* 0x00000000002c8947 */ /* 0x000fea0003800000 */
[----:B------:R-:W-:-:S13]  /*47b0*/  ISETP.NE.AND P0, PT, R0, 0x3, PT ;  /* 0x000000030000780c */ /* 0x000fda0003f05270 */
[----:B------:R-:W-:Y:S05]  /*47c0*/  @!P0 BRA `(.L_x_8261) ;  /* 0x0000000000188947 */ /* 0x000fea0003800000 */
[----:B------:R-:W-:-:S13]  /*47d0*/  ISETP.NE.AND P0, PT, R0, 0x4, PT ;  /* 0x000000040000780c */ /* 0x000fda0003f05270 */
[----:B------:R-:W-:Y:S05]  /*47e0*/  @P0 BRA `(.L_x_8258) ;  /* 0x0000000800f00947 */ /* 0x000fea0003800000 */
[----:B0-2345:R-:W-:-:S04]  /*47f0*/  PRMT R2, R19, 0x9910, RZ ;  /* 0x0000991013027816 */ /* 0x03dfc800000000ff */
[----:B------:R-:W-:-:S05]  /*4800*/  SHF.R.S32.HI R3, RZ, 0x1f, R2 ;  /* 0x0000001fff037819 */ /* 0x000fca0000011402 */
[----:B------:R0:W-:Y:S01]  /*4810*/  STG.E.64 desc[UR36][R16.64], R2 ;  /* 0x0000000210007986 */ /* 0x0001e2000c101b24 */
[----:B------:R-:W-:Y:S05]  /*4820*/  BRA `(.L_x_8259) ;  /* 0x0000000c003c7947 */ /* 0x000fea0003800000 */
.L_x_8261:
[----:B0-2345:R-:W-:-:S05]  /*4830*/  PRMT R3, R19, 0x9910, RZ ;  /* 0x0000991013037816 */ /* 0x03dfca00000000ff */
[----:B------:R0:W-:Y:S01]  /*4840*/  STG.E desc[UR36][R16.64], R3 ;  /* 0x0000000310007986 */ /* 0x0001e2000c101924 */
[----:B------:R-:W-:Y:S05]  /*4850*/  BRA `(.L_x_8259) ;  /* 0x0000000c00307947 */ /* 0x000fea0003800000 */
.L_x_8260:
[----:B-----5:R0:W-:Y:S01]  /*4860*/  STG.E.U16 desc[UR36][R16.64], R19 ;  /* 0x0000001310007986 */ /* 0x0201e2000c101524 */
[----:B------:R-:W-:Y:S05]  /*4870*/  BRA `(.L_x_8259) ;  /* 0x0000000c00287947 */ /* 0x000fea0003800000 */
.L_x_8255:
[----:B------:R-:W-:-:S13]  /*4880*/  ISETP.GT.AND P0, PT, R0, 0x6, PT ;  /* 0x000000060000780c */ /* 0x000fda0003f04270 */
[----:B------:R-:W-:Y:S05]  /*4890*/  @P0 BRA `(.L_x_8262) ;  /* 0x00000000002c0947 */ /* 0x000fea0003800000 */
[----:B------:R-:W-:-:S13]  /*48a0*/  ISETP.NE.AND P0, PT, R0, 0x5, PT ;  /* 0x000000050000780c */ /* 0x000fda0003f05270 */
[----:B------:R-:W-:Y:S05]  /*48b0*/  @!P0 BRA `(.L_x_8263) ;  /* 0x0000000000148947 */ /* 0x000fea0003800000 */
[----:B------:R-:W-:-:S13]  /*48c0*/  ISETP.NE.AND P0, PT, R0, 0x6, PT ;  /* 0x000000060000780c */ /* 0x000fda0003f05270 */
[----:B------:R-:W-:Y:S05]  /*48d0*/  @P0 BRA `(.L_x_8258) ;  /* 0x0000000800b40947 */ /* 0x000fea0003800000 */
[----:B-----5:R-:W0:Y:S02]  /*48e0*/  I2F.S16 R19, R19 ;  /* 0x0000001300137306 */ /* 0x020e240000101400 */
[----:B0-----:R0:W-:Y:S01]  /*48f0*/  STG.E desc[UR36][R16.64], R19 ;  /* 0x0000001310007986 */ /* 0x0011e2000c101924 */
[----:B------:R-:W-:Y:S05]  /*4900*/  BRA `(.L_x_8259) ;  /* 0x0000000c00047947 */ /* 0x000fea0003800000 */
.L_x_8263:
[----:B-----5:R-:W0:Y:S02]  /*4910*/  I2F.S16 R0, R19 ;  /* 0x0000001300007306 */ /* 0x020e240000101400 */
[----:B0-----:R-:W-:-:S05]  /*4920*/  F2FP.F16.F32.PACK_AB R0, RZ, R0 ;  /* 0x00000000ff00723e */ /* 0x001fca00000000ff */
[----:B------:R0:W-:Y:S01]  /*4930*/  STG.E.U16 desc[UR36][R16.64], R0 ;  /* 0x0000000010007986 */ /* 0x0001e2000c101524 */
[----:B------:R-:W-:Y:S05]  /*4940*/  BRA `(.L_x_8259) ;  /* 0x0000000800f47947 */ /* 0x000fea0003800000 */
.L_x_8262:
[----:B------:R-:W-:-:S13]  /*4950*/  ISETP.NE.AND P0, PT, R0, 0x7, PT ;  /* 0x000000070000780c */ /* 0x000fda0003f05270 */
[----:B------:R-:W-:Y:S05]  /*4960*/  @!P0 BRA `(.L_x_8264) ;  /* 0x0000000000348947 */ /* 0x000fea0003800000 */
[----:B------:R-:W-:-:S13]  /*4970*/  ISETP.NE.AND P0, PT, R0, 0x8, PT ;  /* 0x000000080000780c */ /* 0x000fda0003f05270 */
[----:B------:R-:W-:Y:S05]  /*4980*/  @!P0 BRA `(.L_x_8265) ;  /* 0x0000000000188947 */ /* 0x000fea0003800000 */
[----:B------:R-:W-:-:S13]  /*4990*/  ISETP.NE.AND P0, PT, R0, 0x9, PT ;  /* 0x000000090000780c */ /* 0x000fda0003f05270 */
[----:B------:R-:W-:Y:S05]  /*49a0*/  @P0 BRA `(.L_x_8258) ;  /* 0x0000000800800947 */ /* 0x000fea0003800000 */
[----:B0-2345:R-:W0:Y:S01]  /*49b0*/  I2F.S16 R2, R19 ;  /* 0x0000001300027306 */ /* 0x03de220000101400 */
[----:B------:R-:W-:-:S05]  /*49c0*/  IMAD.MOV.U32 R3, RZ, RZ, RZ ;  /* 0x000000ffff037224 */ /* 0x000fca00078e00ff */
[----:B0-----:R0:W-:Y:S01]  /*49d0*/  STG.E.64 desc[UR36][R16.64], R2 ;  /* 0x0000000210007986 */ /* 0x0011e2000c101b24 */
[----:B------:R-:W-:Y:S05]  /*49e0*/  BRA `(.L_x_8259) ;  /* 0x0000000800cc7947 */ /* 0x000fea0003800000 */
.L_x_8265:
[----:B-----5:R-:W0:Y:S02]  /*49f0*/  I2F.S16 R19, R19 ;  /* 0x0000001300137306 */ /* 0x020e240000101400 */
[----:B0-234-:R-:W-:-:S04]  /*4a00*/  F2FP.F16.F32.PACK_AB R3, RZ, R19 ;  /* 0x00000013ff03723e */ /* 0x01dfc800000000ff */
[----:B------:R-:W-:-:S05]  /*4a10*/  PRMT R3, R3, 0x5410, RZ ;  /* 0x0000541003037816 */ /* 0x000fca00000000ff */
[----:B------:R0:W-:Y:S01]  /*4a20*/  STG.E desc[UR36][R16.64], R3 ;  /* 0x0000000310007986 */ /* 0x0001e2000c101924 */
[----:B------:R-:W-:Y:S05]  /*4a30*/  BRA `(.L_x_8259) ;  /* 0x0000000800b87947 */ /* 0x000fea0003800000 */
.L_x_8264:
[----:B0-2345:R-:W0:Y:S02]  /*4a40*/  I2F.F64.S16 R2, R19 ;  /* 0x0000001300027312 */ /* 0x03de240000101c00 */
[----:B0-----:R0:W-:Y:S01]  /*4a50*/  STG.E.64 desc[UR36][R16.64], R2 ;  /* 0x0000000210007986 */ /* 0x0011e2000c101b24 */
[----:B------:R-:W-:Y:S05]  /*4a60*/  BRA `(.L_x_8259) ;  /* 0x0000000800ac7947 */ /* 0x000fea0003800000 */
.L_x_8254:
        /* <DEDUP_REMOVED lines=8> */
[----:B-----5:R-:W-:-:S04]  /*4af0*/  PRMT R0, R19, 0x9910, RZ ;  /* 0x0000991013007816 */ /* 0x020fc800000000ff */
[----:B------:R-:W-:-:S04]  /*4b00*/  ISETP.NE.AND P0, PT, R0, RZ, PT ;  /* 0x000000ff0000720c */ /* 0x000fc80003f05270 */
[----:B0-234-:R-:W-:-:S05]  /*4b10*/  SEL R3, RZ, 0x1, !P0 ;  /* 0x00000001ff037807 */ /* 0x01dfca0004000000 */
[----:B------:R0:W-:Y:S01]  /*4b20*/  STG.E.U8 desc[UR36][R16.64], R3 ;  /* 0x0000000310007986 */ /* 0x0001e2000c101124 */
[----:B------:R-:W-:Y:S05]  /*4b30*/  BRA `(.L_x_8259) ;  /* 0x0000000800787947 */ /* 0x000fea0003800000 */
.L_x_8268:
[----:B01---5:R-:W0:Y:S01]  /*4b40*/  I2F.F64.S16 R4, R19 ;  /* 0x0000001300047312 */ /* 0x023e220000101c00 */
[----:B------:R-:W-:-:S05]  /*4b50*/  CS2R R6, SRZ ;  /* 0x0000000000067805 */ /* 0x000fca000001ff00 */
[----:B0-----:R0:W-:Y:S01]  /*4b60*/  STG.E.128 desc[UR36][R16.64], R4 ;  /* 0x0000000410007986 */ /* 0x0011e2000c101d24 */
[----:B------:R-:W-:Y:S05]  /*4b70*/  BRA `(.L_x_8259) ;  /* 0x0000000800687947 */ /* 0x000fea0003800000 */
.L_x_8267:
[----:B------:R-:W-:-:S13]  /*4b80*/  ISETP.NE.AND P0, PT, R0, 0xf, PT ;  /* 0x0000000f0000780c */ /* 0x000fda0003f05270 */
[----:B------:R-:W-:Y:S05]  /*4b90*/  @!P0 BRA `(.L_x_8269) ;  /* 0x0000000000b48947 */ /* 0x000fea0003800000 */
[----:B------:R-:W-:-:S13]  /*4ba0*/  ISETP.NE.AND P0, PT, R0, 0x17, PT ;  /* 0x000000170000780c */ /* 0x000fda0003f05270 */
[----:B------:R-:W-:Y:S05]  /*4bb0*/  @!P0 BRA `(.L_x_8270) ;  /* 0x0000000000548947 */ /* 0x000fea0003800000 */
[----:B------:R-:W-:-:S13]  /*4bc0*/  ISETP.NE.AND P0, PT, R0, 0x18, PT ;  /* 0x000000180000780c */ /* 0x000fda0003f05270 */
[----:B------:R-:W-:Y:S05]  /*4bd0*/  @P0 BRA `(.L_x_8258) ;  /* 0x0000000400f40947 */ /* 0x000fea0003800000 */
[----:B-----5:R-:W0:Y:S01]  /*4be0*/  I2F.S16 R19, R19 ;  /* 0x0000001300137306 */ /* 0x020e220000101400 */
[----:B------:R-:W-:Y:S01]  /*4bf0*/  BSSY B0, `(.L_x_8271) ;  /* 0x000000e000007945 */ /* 0x000fe20003800000 */
        /* <DEDUP_REMOVED lines=13> */
.L_x_8272:
[----:B------:R-:W-:Y:S05]  /*4cd0*/  BSYNC B0 ;  /* 0x0000000000007941 */ /* 0x000fea0003800000 */
.L_x_8271:
[----:B------:R-:W-:-:S05]  /*4ce0*/  LOP3.LUT R3, R0, R3, RZ, 0xfc, !PT ;  /* 0x0000000300037212 */ /* 0x000fca00078efcff */
[----:B------:R0:W-:Y:S01]  /*4cf0*/  STG.E.U8 desc[UR36][R16.64], R3 ;  /* 0x0000000310007986 */ /* 0x0001e2000c101124 */
[----:B------:R-:W-:Y:S05]  /*4d00*/  BRA `(.L_x_8259) ;  /* 0x0000000800047947 */ /* 0x000fea0003800000 */
.L_x_8270:
[----:B-----5:R-:W0:Y:S01]  /*4d10*/  I2F.S16 R19, R19 ;  /* 0x0000001300137306 */ /* 0x020e220000101400 */
[----:B------:R-:W-:Y:S01]  /*4d20*/  BSSY B0, `(.L_x_8273) ;  /* 0x000000f000007945 */ /* 0x000fe20003800000 */
        /* <DEDUP_REMOVED lines=11> */
.L_x_8274:
[----:B------:R-:W-:Y:S01]  /*4de0*/  IMAD.MOV.U32 R0, RZ, RZ, 0x7f ;  /* 0x0000007fff007424 */ /* 0x000fe200078e00ff */
[----:B------:R-:W-:-:S04]  /*4df0*/  ISETP.GT.U32.AND P0, PT, R2, 0x7f800000, PT ;  /* 0x7f8000000200780c */ /* 0x000fc80003f04070 */
[----:B------:R-:W-:-:S09]  /*4e00*/  SEL R0, R0, 0x7c, P0 ;  /* 0x0000007c00007807 */ /* 0x000fd20000000000 */
.L_x_8275:
[----:B------:R-:W-:Y:S05]  /*4e10*/  BSYNC B0 ;  /* 0x0000000000007941 */ /* 0x000fea0003800000 */
.L_x_8273:
[----:B------:R-:W-:-:S04]  /*4e20*/  LOP3.LUT R2, R19, 0x80000000, RZ, 0xc0, !PT ;  /* 0x8000000013027812 */ /* 0x000fc800078ec0ff */
[----:B------:R-:W-:-:S04]  /*4e30*/  SHF.R.U32.HI R3, RZ, 0x18, R2 ;  /* 0x00000018ff037819 */ /* 0x000fc80000011602 */
[----:B------:R-:W-:-:S05]  /*4e40*/  LOP3.LUT R3, R0, R3, RZ, 0xfc, !PT ;  /* 0x0000000300037212 */ /* 0x000fca00078efcff */
[----:B------:R0:W-:Y:S01]  /*4e50*/  STG.E.U8 desc[UR36][R16.64], R3 ;  /* 0x0000000310007986 */ /* 0x0001e2000c101124 */
[----:B------:R-:W-:Y:S05]  /*4e60*/  BRA `(.L_x_8259) ;  /* 0x0000000400ac7947 */ /* 0x000fea0003800000 */
.L_x_8269:
[----:B-----5:R-:W0:Y:S02]  /*4e70*/  I2F.S16 R0, R19 ;  /* 0x0000001300007306 */ /* 0x020e240000101400 */
[----:B0-----:R-:W-:-:S05]  /*4e80*/  F2FP.BF16.F32.PACK_AB R0, RZ, R0 ;  /* 0x00000000ff00723e */ /* 0x001fca00000010ff */
[----:B------:R0:W-:Y:S01]  /*4e90*/  STG.E.U16 desc[UR36][R16.64], R0 ;  /* 0x0000000010007986 */ /* 0x0001e2000c101524 */
[----:B------:R-:W-:Y:S05]  /*4ea0*/  BRA `(.L_x_8259) ;  /* 0x00000004009c7947 */ /* 0x000fea0003800000 */
.L_x_8266:
        /* <DEDUP_REMOVED lines=8> */
[----:B-----5:R0:W-:Y:S01]  /*4f30*/  STG.E.U16 desc[UR36][R16.64], R19 ;  /* 0x0000001310007986 */ /* 0x0201e2000c101524 */
[----:B------:R-:W-:Y:S05]  /*4f40*/  BRA `(.L_x_8259) ;  /* 0x0000000400747947 */ /* 0x000fea0003800000 */
.L_x_8278:
[----:B-----5:R-:W0:Y:S01]  /*4f50*/  I2F.S16 R19, R19 ;  /* 0x0000001300137306 */ /* 0x020e220000101400 */
[----:B------:R-:W-:Y:S01]  /*4f60*/  BSSY B0, `(.L_x_8279) ;  /* 0x0000014000007945 */ /* 0x000fe20003800000 */
[----:B------:R-:W-:Y:S01]  /*4f70*/  IMAD.MOV.U32 R8, RZ, RZ, 0x80 ;  /* 0x00000080ff087424 */ /* 0x000fe200078e00ff */
        /* <DEDUP_REMOVED lines=14> */
.L_x_8281:
[----:B------:R-:W-:-:S04]  /*5060*/  LOP3.LUT R2, R19, 0x80000000, RZ, 0xc0, !PT ;  /* 0x8000000013027812 */ /* 0x000fc800078ec0ff */
[----:B------:R-:W-:-:S04]  /*5070*/  SHF.R.U32.HI R3, RZ, 0x18, R2 ;  /* 0x00000018ff037819 */ /* 0x000fc80000011602 */
[----:B------:R-:W-:-:S04]  /*5080*/  LOP3.LUT R0, R0, R3, RZ, 0xfc, !PT ;  /* 0x0000000300007212 */ /* 0x000fc800078efcff */
[----:B------:R-:W-:-:S07]  /*5090*/  PRMT R8, R0, 0x7610, R8 ;  /* 0x0000761000087816 */ /* 0x000fce0000000008 */
.L_x_8280:
[----:B------:R-:W-:Y:S05]  /*50a0*/  BSYNC B0 ;  /* 0x0000000000007941 */ /* 0x000fea0003800000 */
.L_x_8279:
[----:B------:R0:W-:Y:S01]  /*50b0*/  STG.E.U8 desc[UR36][R16.64], R8 ;  /* 0x0000000810007986 */ /* 0x0001e2000c101124 */
[----:B------:R-:W-:Y:S05]  /*50c0*/  BRA `(.L_x_8259) ;  /* 0x0000000400147947 */ /* 0x000fea0003800000 */
.L_x_8277:
        /* <DEDUP_REMOVED lines=17> */
.L_x_8284:
[----:B------:R-:W-:-:S04]  /*51e0*/  LOP3.LUT R2, R19, 0x80000000, RZ, 0xc0, !PT ;  /* 0x8000000013027812 */ /* 0x000fc800078ec0ff */
[----:B------:R-:W-:-:S04]  /*51f0*/  SHF.R.U32.HI R3, RZ, 0x18, R2 ;  /* 0x00000018ff037819 */ /* 0x000fc80000011602 */
[----:B------:R-:W-:-:S04]  /*5200*/  LOP3.LUT R0, R0, R3, RZ, 0xfc, !PT ;  /* 0x0000000300007212 */ /* 0x000fc800078efcff */
[----:B------:R-:W-:-:S07]  /*5210*/  PRMT R8, R0, 0x7610, R8 ;  /* 0x0000761000087816 */ /* 0x000fce0000000008 */
.L_x_8283:
[----:B------:R-:W-:Y:S05]  /*5220*/  BSYNC B0 ;  /* 0x0000000000007941 */ /* 0x000fea0003800000 */
.L_x_8282:
[----:B------:R0:W-:Y:S01]  /*5230*/  STG.E.U8 desc[UR36][R16.64], R8 ;  /* 0x0000000810007986 */ /* 0x0001e2000c101124 */
[----:B------:R-:W-:Y:S05]  /*5240*/  BRA `(.L_x_8259) ;  /* 0x0000000000b47947 */ /* 0x000fea0003800000 */
.L_x_8276:
[----:B------:R-:W-:-:S13]  /*5250*/  ISETP.NE.AND P0, PT, R0, 0x1c, PT ;  /* 0x0000001c0000780c */ /* 0x000fda0003f05270 */
[----:B------:R-:W-:Y:S05]  /*5260*/  @!P0 BRA `(.L_x_8285) ;  /* 0x0000000000a48947 */ /* 0x000fea0003800000 */
[----:B------:R-:W-:-:S13]  /*5270*/  ISETP.NE.AND P0, PT, R0, 0x1d, PT ;  /* 0x0000001d0000780c */ /* 0x000fda0003f05270 */
[----:B------:R-:W-:Y:S05]  /*5280*/  @!P0 BRA `(.L_x_8286) ;  /* 0x00000000008c8947 */ /* 0x000fea0003800000 */
[----:B------:R-:W-:-:S13]  /*5290*/  ISETP.NE.AND P0, PT, R0, 0x2c, PT ;  /* 0x0000002c0000780c */ /* 0x000fda0003f05270 */
[----:B------:R-:W-:Y:S05]  /*52a0*/  @P0 BRA `(.L_x_8258) ;  /* 0x0000000000400947 */ /* 0x000fea0003800000 */
[----:B01---5:R-:W2:Y:S02]  /*52b0*/  I2F.S16 R4, R19 ;  /* 0x0000001300047306 */ /* 0x023ea40000101400 */
[----:B--234-:R-:W-:-:S04]  /*52c0*/  SHF.R.U32.HI R2, RZ, 0x17, R4 ;  /* 0x00000017ff027819 */ /* 0x01cfc80000011604 */
        /* <DEDUP_REMOVED lines=14> */
.L_x_8258:
        /* <DEDUP_REMOVED lines=16> */
.L_x_8287:
[----:B------:R-:W-:Y:S05]  /*54b0*/  BRA `(.L_x_8259) ;  /* 0x0000000000187947 */ /* 0x000fea0003800000 */
.L_x_8286:
[----:B0-2345:R-:W-:-:S04]  /*54c0*/  PRMT R2, R19, 0x9910, RZ ;  /* 0x0000991013027816 */ /* 0x03dfc800000000ff */
[----:B------:R-:W-:-:S05]  /*54d0*/  SHF.R.S32.HI R3, RZ, 0x1f, R2 ;  /* 0x0000001fff037819 */ /* 0x000fca0000011402 */
[----:B------:R0:W-:Y:S01]  /*54e0*/  STG.E.64 desc[UR36][R16.64], R2 ;  /* 0x0000000210007986 */ /* 0x0001e2000c101b24 */
[----:B------:R-:W-:Y:S05]  /*54f0*/  BRA `(.L_x_8259) ;  /* 0x0000000000087947 */ /* 0x000fea0003800000 */
.L_x_8285:
[----:B0-2345:R-:W-:-:S05]  /*5500*/  PRMT R3, R19, 0x9910, RZ ;  /* 0x0000991013037816 */ /* 0x03dfca00000000ff */
[----:B------:R0:W-:Y:S02]  /*5510*/  STG.E desc[UR36][R16.64], R3 ;  /* 0x0000000310007986 */ /* 0x0001e4000c101924 */
.L_x_8259:
[----:B------:R-:W-:-:S04]  /*5520*/  IMAD R18, R23, 0x200, R18 ;  /* 0x0000020017127824 */ /* 0x000fc800078e0212 */
[----:B0-----:R-:W-:-:S07]  /*5530*/  VIADD R19, R18, 0x80 ;  /* 0x0000008012137836 */ /* 0x001fce0000000000 */
.L_x_8151:
[----:B------:R-:W-:Y:S05]  /*5540*/  BSYNC B6 ;  /* 0x0000000000067941 */ /* 0x000fea0003800000 */
.L_x_8150:
        /* <DEDUP_REMOVED lines=384> */
.L_x_8290:
        /* <DEDUP_REMOVED lines=20> */
.L_x_8294:
[----:B------:R3:W5:Y:S01]  /*6e90*/  LDG.E.U8 R23, desc[UR36][R2.64] ;  /* 0x0000002402177981 */ /* 0x000762000c1e1100 */
[----:B------:R-:W-:Y:S05]  /*6ea0*/  BRA `(.L_x_8296) ;  /* 0x0000000c00547947 */ /* 0x000fea0003800000 */
.L_x_8293:
        /* <DEDUP_REMOVED lines=8> */
.L_x_8298:
[----:B------:R2:W5:Y:S01]  /*6f30*/  LDG.E.U16 R23, desc[UR36][R2.64] ;  /* 0x0000002402177981 */ /* 0x000562000c1e1500 */
[----:B------:R-:W-:Y:S05]  /*6f40*/  BRA `(.L_x_8296) ;  /* 0x0000000c002c7947 */ /* 0x000fea0003800000 */
.L_x_8297:
[----:B------:R0:W5:Y:S01]  /*6f50*/  LDG.E.U16 R23, desc[UR36][R2.64] ;  /* 0x0000002402177981 */ /* 0x000162000c1e1500 */
[----:B------:R-:W-:Y:S05]  /*6f60*/  BRA `(.L_x_8296) ;  /* 0x0000000c00247947 */ /* 0x000fea0003800000 */
.L_x_8292:
        /* <DEDUP_REMOVED lines=9> */
.L_x_8300:
[----:B------:R-:W2:Y:S02]  /*7000*/  LDG.E.U16 R0, desc[UR36][R2.64] ;  /* 0x0000002402007981 */ /* 0x000ea4000c1e1500 */
[----:B--2---:R-:W-:-:S06]  /*7010*/  HADD2.F32 R0, -RZ, R0.H0_H0 ;  /* 0x20000000ff007230 */ /* 0x004fcc0000004100 */
[----:B------:R-:W0:Y:S02]  /*7020*/  F2I.FTZ.TRUNC.NTZ R0, R0 ;  /* 0x0000000000007305 */ /* 0x000e24000021f100 */
[----:B0-----:R-:W-:Y:S01]  /*7030*/  PRMT R23, R0, 0x7610, R23 ;  /* 0x0000761000177816 */ /* 0x001fe20000000017 */
[----:B------:R-:W-:Y:S06]  /*7040*/  BRA `(.L_x_8296) ;  /* 0x0000000800ec7947 */ /* 0x000fec0003800000 */
.L_x_8299:
        /* <DEDUP_REMOVED lines=9> */
.L_x_8302:
[----:B------:R-:W2:Y:S02]  /*70e0*/  LDG.E.U16 R2, desc[UR36][R2.64] ;  /* 0x0000002402027981 */ /* 0x000ea4000c1e1500 */
[----:B--2---:R-:W-:-:S06]  /*70f0*/  HADD2.F32 R0, -RZ, R2.H0_H0 ;  /* 0x20000002ff007230 */ /* 0x004fcc0000004100 */
[----:B------:R-:W0:Y:S02]  /*7100*/  F2I.FTZ.TRUNC.NTZ R0, R0 ;  /* 0x0000000000007305 */ /* 0x000e24000021f100 */
[----:B0-----:R-:W-:Y:S01]  /*7110*/  PRMT R23, R0, 0x7610, R23 ;  /* 0x0000761000177816 */ /* 0x001fe20000000017 */
[----:B------:R-:W-:Y:S06]  /*7120*/  BRA `(.L_x_8296) ;  /* 0x0000000800b47947 */ /* 0x000fec0003800000 */
.L_x_8301:
[----:B------:R-:W2:Y:S02]  /*7130*/  LDG.E.64 R2, desc[UR36][R2.64] ;  /* 0x0000002402027981 */ /* 0x000ea4000c1e1b00 */
[----:B--2---:R0:W1:Y:S01]  /*7140*/  F2I.F64.TRUNC R23, R2 ;  /* 0x0000000200177311 */ /* 0x004062000030d100 */
[----:B------:R-:W-:Y:S05]  /*7150*/  BRA `(.L_x_8296) ;  /* 0x0000000800a87947 */ /* 0x000fea0003800000 */
.L_x_8291:
        /* <DEDUP_REMOVED lines=12> */
.L_x_8305:
[----:B------:R-:W2:Y:S02]  /*7220*/  LDG.E.64 R2, desc[UR36][R2.64] ;  /* 0x0000002402027981 */ /* 0x000ea4000c1e1b00 */
[----:B--2---:R0:W1:Y:S01]  /*7230*/  F2I.F64.TRUNC R23, R2 ;  /* 0x0000000200177311 */ /* 0x004062000030d100 */
[----:B------:R-:W-:Y:S05]  /*7240*/  BRA `(.L_x_8296) ;  /* 0x00000008006c7947 */ /* 0x000fea0003800000 */
.L_x_8304:
        /* <DEDUP_REMOVED lines=28> */
.L_x_8307:
        /* <DEDUP_REMOVED lines=15> */
.L_x_8306:
[----:B------:R-:W2:Y:S02]  /*7500*/  LDG.E.U16 R0, desc[UR36][R2.64] ;  /* 0x0000002402007981 */ /* 0x000ea4000c1e1500 */
[----:B--2---:R-:W-:-:S06]  /*7510*/  IMAD.U32 R0, R0, 0x10000, RZ ;  /* 0x0001000000007824 */ /* 0x004fcc00078e00ff */
[----:B------:R-:W0:Y:S02]  /*7520*/  F2I.FTZ.TRUNC.NTZ R0, R0 ;  /* 0x0000000000007305 */ /* 0x000e24000021f100 */
[----:B0-----:R-:W-:Y:S01]  /*7530*/  PRMT R23, R0, 0x7610, R23 ;  /* 0x0000761000177816 */ /* 0x001fe20000000017 */
[----:B------:R-:W-:Y:S06]  /*7540*/  BRA `(.L_x_8296) ;  /* 0x0000000400ac7947 */ /* 0x000fec0003800000 */
.L_x_8303:
        /* <DEDUP_REMOVED lines=10> */
.L_x_8310:
        /* <DEDUP_REMOVED lines=21> */
.L_x_8314:
[----:B------:R-:W-:Y:S05]  /*7740*/  BSYNC B1 ;  /* 0x0000000000017941 */ /* 0x000fea0003800000 */
.L_x_8313:
[----:B------:R-:W-:Y:S01]  /*7750*/  LEA R3, R0, 0x3b800000, 0x17 ;  /* 0x3b80000000037811 */ /* 0x000fe200078eb8ff */
[----:B------:R-:W-:-:S05]  /*7760*/  IMAD.SHL.U32 R0, R2, 0x100000, RZ ;  /* 0x0010000002007824 */ /* 0x000fca00078e00ff */
[----:B------:R-:W-:-:S07]  /*7770*/  LOP3.LUT R0, R3, R0, R4, 0xfe, !PT ;  /* 0x0000000003007212 */ /* 0x000fce00078efe04 */
.L_x_8312:
[----:B------:R-:W-:Y:S05]  /*7780*/  BSYNC B0 ;  /* 0x0000000000007941 */ /* 0x000fea0003800000 */
.L_x_8311:
[----:B------:R-:W0:Y:S02]  /*7790*/  F2I.FTZ.TRUNC.NTZ R0, R0 ;  /* 0x0000000000007305 */ /* 0x000e24000021f100 */
[----:B0-----:R-:W-:Y:S01]  /*77a0*/  PRMT R23, R0, 0x7610, R23 ;  /* 0x0000761000177816 */ /* 0x001fe20000000017 */
[----:B------:R-:W-:Y:S06]  /*77b0*/  BRA `(.L_x_8296) ;  /* 0x0000000400107947 */ /* 0x000fec0003800000 */
.L_x_8309:
        /* <DEDUP_REMOVED lines=21> */
.L_x_8318:
[----:B------:R-:W-:Y:S05]  /*7910*/  BSYNC B1 ;  /* 0x0000000000017941 */ /* 0x000fea0003800000 */
.L_x_8317:
[----:B------:R-:W-:Y:S01]  /*7920*/  LEA R3, R0, 0x37800000, 0x17 ;  /* 0x3780000000037811 */ /* 0x000fe200078eb8ff */
[----:B------:R-:W-:-:S05]  /*7930*/  IMAD.SHL.U32 R0, R2, 0x200000, RZ ;  /* 0x0020000002007824 */ /* 0x000fca00078e00ff */
[----:B------:R-:W-:-:S07]  /*7940*/  LOP3.LUT R0, R3, R0, R4, 0xfe, !PT ;  /* 0x0000000003007212 */ /* 0x000fce00078efe04 */
.L_x_8316:
[----:B------:R-:W-:Y:S05]  /*7950*/  BSYNC B0 ;  /* 0x0000000000007941 */ /* 0x000fea0003800000 */
.L_x_8315:
[----:B------:R-:W0:Y:S02]  /*7960*/  F2I.FTZ.TRUNC.NTZ R0, R0 ;  /* 0x0000000000007305 */ /* 0x000e24000021f100 */
[----:B0-----:R-:W-:Y:S01]  /*7970*/  PRMT R23, R0, 0x7610, R23 ;  /* 0x0000761000177816 */ /* 0x001fe20000000017 */
[----:B------:R-:W-:Y:S06]  /*7980*/  BRA `(.L_x_8296) ;  /* 0x00000000009c7947 */ /* 0x000fec0003800000 */
.L_x_8308:
        /* <DEDUP_REMOVED lines=14> */
.L_x_8322:
[----:B------:R-:W-:Y:S05]  /*7a70*/  BSYNC B0 ;  /* 0x0000000000007941 */ /* 0x000fea0003800000 */
.L_x_8321:
[----:B------:R-:W0:Y:S02]  /*7a80*/  F2I.FTZ.TRUNC.NTZ R0, R0 ;  /* 0x0000000000007305 */ /* 0x000e24000021f100 */
[----:B0-----:R-:W-:Y:S01]  /*7a90*/  PRMT R23, R0, 0x7610, R23 ;  /* 0x0000761000177816 */ /* 0x001fe20000000017 */
[----:B------:R-:W-:Y:S06]  /*7aa0*/  BRA `(.L_x_8296) ;  /* 0x0000000000547947 */ /* 0x000fec0003800000 */
.L_x_8295:
        /* <DEDUP_REMOVED lines=16> */
.L_x_8323:
[----:B------:R-:W-:Y:S01]  /*7bb0*/  PRMT R23, RZ, 0x7610, R23 ;  /* 0x00007610ff177816 */ /* 0x000fe20000000017 */
[----:B------:R-:W-:Y:S06]  /*7bc0*/  BRA `(.L_x_8296) ;  /* 0x00000000000c7947 */ /* 0x000fec0003800000 */
.L_x_8320:
[----:B------:R0:W5:Y:S01]  /*7bd0*/  LDG.E.U16 R23, desc[UR36][R2.64] ;  /* 0x0000002402177981 */ /* 0x000162000c1e1500 */
[----:B------:R-:W-:Y:S05]  /*7be0*/  BRA `(.L_x_8296) ;  /* 0x0000000000047947 */ /* 0x000fea0003800000 */
.L_x_8319:
[----:B------:R0:W5:Y:S02]  /*7bf0*/  LDG.E.U16 R23, desc[UR36][R2.64] ;  /* 0x0000002402177981 */ /* 0x000164000c1e1500 */
.L_x_8296:
[----:B------:R-:W0:Y:S01]  /*7c00*/  LDC.U8 R4, c[0x0][0x50a] ;  /* 0x00014280ff047b82 */ /* 0x000e220000000000 */
[----:B------:R-:W-:Y:S02]  /*7c10*/  ULDC.64 UR4, c[0x0][0x4e8] ;  /* 0x00013a0000047ab9 */ /* 0x000fe40000000a00 */
[----:B01234-:R-:W-:-:S05]  /*7c20*/  IADD3 R2, P0, R22, UR4, RZ ;  /* 0x0000000416027c10 */ /* 0x01ffca000ff1e0ff */
[----:B------:R-:W-:Y:S01]  /*7c30*/  IMAD.X R3, RZ, RZ, UR5, P0 ;  /* 0x00000005ff037e24 */ /* 0x000fe200080e06ff */
[----:B------:R-:W-:-:S04]  /*7c40*/  PRMT R0, R4, 0x9910, RZ ;  /* 0x0000991004007816 */ /* 0x000fc800000000ff */
        /* <DEDUP_REMOVED lines=14> */
.L_x_8327:
[----:B------:R-:W2:Y:S02]  /*7d30*/  LDG.E.U8 R2, desc[UR36][R2.64] ;  /* 0x0000002402027981 */ /* 0x000ea4000c1e1100 */
[----:B--2---:R-:W-:-:S04]  /*7d40*/  ISETP.NE.AND P0, PT, R2, RZ, PT ;  /* 0x000000ff0200720c */ /* 0x004fc80003f05270 */
[----:B------:R-:W-:Y:S01]  /*7d50*/  P2R R22, PR, RZ, 0x1 ;  /* 0x00000001ff167803 */ /* 0x000fe20000000000 */
[----:B------:R-:W-:Y:S08]  /*7d60*/  BRA `(.L_x_8329) ;  /* 0x0000000c00c47947 */ /* 0x000ff00003800000 */
.L_x_8326:
        /* <DEDUP_REMOVED lines=11> */
.L_x_8331:
[----:B------:R-:W2:Y:S02]  /*7e20*/  LDG.E R2, desc[UR36][R2.64] ;  /* 0x0000002402027981 */ /* 0x000ea4000c1e1900 */
[----:B--2---:R-:W-:-:S04]  /*7e30*/  ISETP.NE.AND P0, PT, R2, RZ, PT ;  /* 0x000000ff0200720c */ /* 0x004fc80003f05270 */
[----:B------:R-:W-:Y:S01]  /*7e40*/  P2R R22, PR, RZ, 0x1 ;  /* 0x00000001ff167803 */ /* 0x000fe20000000000 */
[----:B------:R-:W-:Y:S08]  /*7e50*/  BRA `(.L_x_8329) ;  /* 0x0000000c00887947 */ /* 0x000ff00003800000 */
.L_x_8330:
[----:B------:R-:W2:Y:S02]  /*7e60*/  LDG.E.U16 R2, desc[UR36][R2.64] ;  /* 0x0000002402027981 */ /* 0x000ea4000c1e1500 */
[----:B--2---:R-:W-:-:S04]  /*7e70*/  ISETP.NE.AND P0, PT, R2, RZ, PT ;  /* 0x000000ff0200720c */ /* 0x004fc80003f05270 */
[----:B------:R-:W-:Y:S01]  /*7e80*/  P2R R22, PR, RZ, 0x1 ;  /* 0x00000001ff167803 */ /* 0x000fe20000000000 */
[----:B------:R-:W-:Y:S08]  /*7e90*/  BRA `(.L_x_8329) ;  /* 0x0000000c00787947 */ /* 0x000ff00003800000 */
.L_x_8325:
        /* <DEDUP_REMOVED lines=10> */
.L_x_8333:
[----:B------:R-:W2:Y:S02]  /*7f40*/  LDG.E.U16 R0, desc[UR36][R2.64] ;  /* 0x0000002402007981 */ /* 0x000ea4000c1e1500 */
[----:B--2---:R-:W-:-:S05]  /*7f50*/  HADD2.F32 R0, -RZ, R0.H0_H0 ;  /* 0x20000000ff007230 */ /* 0x004fca0000004100 */
[----:B------:R-:W-:-:S04]  /*7f60*/  FSETP.NEU.FTZ.AND P0, PT, R0, RZ, PT ;  /* 0x000000ff0000720b */ /* 0x000fc80003f1d000 */
[----:B------:R-:W-:Y:S01]  /*7f70*/  P2R R22, PR, RZ, 0x1 ;  /* 0x00000001ff167803 */ /* 0x000fe20000000000 */
[----:B------:R-:W-:Y:S08]  /*7f80*/  BRA `(.L_x_8329) ;  /* 0x0000000c003c7947 */ /* 0x000ff00003800000 */
.L_x_8332:
        /* <DEDUP_REMOVED lines=12> */
.L_x_8335:
        /* <DEDUP_REMOVED lines=11> */
.L_x_8334:
[----:B------:R-:W2:Y:S02]  /*8100*/  LDG.E.64 R2, desc[UR36][R2.64] ;  /* 0x0000002402027981 */ /* 0x000ea4000c1e1b00 */
[----:B--2---:R-:W-:-:S06]  /*8110*/  DSETP.NEU.AND P0, PT, R2, RZ, PT ;  /* 0x000000ff0200722a */ /* 0x004fcc0003f0d000 */
[----:B------:R-:W-:Y:S01]  /*8120*/  P2R R22, PR, RZ, 0x1 ;  /* 0x00000001ff167803 */ /* 0x000fe20000000000 */
[----:B------:R-:W-:Y:S07]  /*8130*/  BRA `(.L_x_8329) ;  /* 0x0000000800d07947 */ /* 0x000fee0003800000 */
.L_x_8324:
        /* <DEDUP_REMOVED lines=12> */
.L_x_8338:
[----:B------:R-:W2:Y:S02]  /*8200*/  LDG.E.128 R4, desc[UR36][R2.64] ;  /* 0x0000002402047981 */ /* 0x000ea4000c1e1d00 */
[----:B--2---:R-:W-:-:S06]  /*8210*/  DSETP.NEU.AND P0, PT, R6, RZ, PT ;  /* 0x000000ff0600722a */ /* 0x004fcc0003f0d000 */
[----:B------:R-:W-:-:S06]  /*8220*/  DSETP.NEU.OR P0, PT, R4, RZ, P0 ;  /* 0x000000ff0400722a */ /* 0x000fcc000070d400 */
[----:B------:R-:W-:Y:S01]  /*8230*/  P2R R22, PR, RZ, 0x1 ;  /* 0x00000001ff167803 */ /* 0x000fe20000000000 */
[----:B------:R-:W-:Y:S07]  /*8240*/  BRA `(.L_x_8329) ;  /* 0x00000008008c7947 */ /* 0x000fee0003800000 */
.L_x_8337:
        /* <DEDUP_REMOVED lines=28> */
.L_x_8340:
        /* <DEDUP_REMOVED lines=15> */
.L_x_8339:
[----:B------:R-:W2:Y:S02]  /*8500*/  LDG.E.U16 R0, desc[UR36][R2.64] ;  /* 0x0000002402007981 */ /* 0x000ea4000c1e1500 */
[----:B--2---:R-:W-:-:S05]  /*8510*/  IMAD.U32 R0, R0, 0x10000, RZ ;  /* 0x0001000000007824 */ /* 0x004fca00078e00ff */
[----:B------:R-:W-:-:S04]  /*8520*/  FSETP.NEU.FTZ.AND P0, PT, R0, RZ, PT ;  /* 0x000000ff0000720b */ /* 0x000fc80003f1d000 */
[----:B------:R-:W-:Y:S01]  /*8530*/  P2R R22, PR, RZ, 0x1 ;  /* 0x00000001ff167803 */ /* 0x000fe20000000000 */
[----:B------:R-:W-:Y:S08]  /*8540*/  BRA `(.L_x_8329) ;  /* 0x0000000400cc7947 */ /* 0x000ff00003800000 */
.L_x_8336:
        /* <DEDUP_REMOVED lines=12> */
.L_x_8343:
        /* <DEDUP_REMOVED lines=21> */
.L_x_8347:
[----:B------:R-:W-:Y:S05]  /*8760*/  BSYNC B1 ;  /* 0x0000000000017941 */ /* 0x000fea0003800000 */
.L_x_8346:
[----:B------:R-:W-:Y:S01]  /*8770*/  LEA R3, R0, 0x3b800000, 0x17 ;  /* 0x3b80000000037811 */ /* 0x000fe200078eb8ff */
[----:B------:R-:W-:-:S05]  /*8780*/  IMAD.SHL.U32 R0, R2, 0x100000, RZ ;  /* 0x0010000002007824 */ /* 0x000fca00078e00ff */
[----:B------:R-:W-:-:S07]  /*8790*/  LOP3.LUT R0, R3, R0, R4, 0xfe, !PT ;  /* 0x0000000003007212 */ /* 0x000fce00078efe04 */
.L_x_8345:
[----:B------:R-:W-:Y:S05]  /*87a0*/  BSYNC B0 ;  /* 0x0000000000007941 */ /* 0x000fea0003800000 */
.L_x_8344:
[----:B------:R-:W-:-:S04]  /*87b0*/  FSETP.NEU.FTZ.AND P0, PT, R0, RZ, PT ;  /* 0x000000ff0000720b */ /* 0x000fc80003f1d000 */
[----:B------:R-:W-:Y:S01]  /*87c0*/  P2R R22, PR, RZ, 0x1 ;  /* 0x00000001ff167803 */ /* 0x000fe20000000000 */
[----:B------:R-:W-:Y:S08]  /*87d0*/  BRA `(.L_x_8329) ;  /* 0x0000000400287947 */ /* 0x000ff00003800000 */
.L_x_8342:
        /* <DEDUP_REMOVED lines=21> */
.L_x_8351:
[----:B------:R-:W-:Y:S05]  /*8930*/  BSYNC B1 ;  /* 0x0000000000017941 */ /* 0x000fea0003800000 */
.L_x_8350:
[----:B------:R-:W-:Y:S01]  /*8940*/  LEA R3, R0, 0x37800000, 0x17 ;  /* 0x3780000000037811 */ /* 0x000fe200078eb8ff */
[----:B------:R-:W-:-:S05]  /*8950*/  IMAD.SHL.U32 R0, R2, 0x200000, RZ ;  /* 0x0020000002007824 */ /* 0x000fca00078e00ff */
[----:B------:R-:W-:-:S07]  /*8960*/  LOP3.LUT R0, R3, R0, R4, 0xfe, !PT ;  /* 0x0000000003007212 */ /* 0x000fce00078efe04 */
.L_x_8349:
[----:B------:R-:W-:Y:S05]  /*8970*/  BSYNC B0 ;  /* 0x0000000000007941 */ /* 0x000fea0003800000 */
.L_x_8348:
[----:B------:R-:W-:-:S04]  /*8980*/  FSETP.NEU.FTZ.AND P0, PT, R0, RZ, PT ;  /* 0x000000ff0000720b */ /* 0x000fc80003f1d000 */
[----:B------:R-:W-:Y:S01]  /*8990*/  P2R R22, PR, RZ, 0x1 ;  /* 0x00000001ff167803 */ /* 0x000fe20000000000 */
[----:B------:R-:W-:Y:S08]  /*89a0*/  BRA `(.L_x_8329) ;  /* 0x0000000000b47947 */ /* 0x000ff00003800000 */
.L_x_8341:
        /* <DEDUP_REMOVED lines=14> */
.L_x_8355:
[----:B------:R-:W-:Y:S05]  /*8a90*/  BSYNC B0 ;  /* 0x0000000000007941 */ /* 0x000fea0003800000 */
.L_x_8354:
[----:B------:R-:W-:-:S04]  /*8aa0*/  FSETP.NEU.FTZ.AND P0, PT, R0, RZ, PT ;  /* 0x000000ff0000720b */ /* 0x000fc80003f1d000 */
[----:B------:R-:W-:Y:S01]  /*8ab0*/  P2R R22, PR, RZ, 0x1 ;  /* 0x00000001ff167803 */ /* 0x000fe20000000000 */
[----:B------:R-:W-:Y:S08]  /*8ac0*/  BRA `(.L_x_8329) ;  /* 0x00000000006c7947 */ /* 0x000ff00003800000 */
.L_x_8328:
        /* <DEDUP_REMOVED lines=16> */
.L_x_8356:
[----:B------:R-:W-:-:S04]  /*8bd0*/  PLOP3.LUT P0, PT, PT, PT, PT, 0x8, 0x0 ;  /* 0x000000000000781c */ /* 0x000fc80003f0e170 */
[----:B------:R-:W-:Y:S01]  /*8be0*/  P2R R22, PR, RZ, 0x1 ;  /* 0x00000001ff167803 */ /* 0x000fe20000000000 */
[----:B------:R-:W-:Y:S08]  /*8bf0*/  BRA `(.L_x_8329) ;  /* 0x0000000000207947 */ /* 0x000ff00003800000 */
.L_x_8353:
[----:B------:R-:W2:Y:S02]  /*8c00*/  LDG.E.64 R2, desc[UR36][R2.64] ;  /* 0x0000002402027981 */ /* 0x000ea4000c1e1b00 */
[----:B--2---:R-:W-:-:S04]  /*8c10*/  ISETP.NE.U32.AND P0, PT, R2, RZ, PT ;  /* 0x000000ff0200720c */ /* 0x004fc80003f05070 */
[----:B------:R-:W-:-:S04]  /*8c20*/  ISETP.NE.AND.EX P0, PT, R3, RZ, PT, P0 ;  /* 0x000000ff0300720c */ /* 0x000fc80003f05300 */
[----:B------:R-:W-:Y:S01]  /*8c30*/  P2R R22, PR, RZ, 0x1 ;  /* 0x00000001ff167803 */ /* 0x000fe20000000000 */
[----:B------:R-:W-:Y:S08]  /*8c40*/  BRA `(.L_x_8329) ;  /* 0x00000000000c7947 */ /* 0x000ff00003800000 */
.L_x_8352:
[----:B------:R-:W2:Y:S02]  /*8c50*/  LDG.E R2, desc[UR36][R2.64] ;  /* 0x0000002402027981 */ /* 0x000ea4000c1e1900 */
[----:B--2---:R-:W-:-:S04]  /*8c60*/  ISETP.NE.AND P0, PT, R2, RZ, PT ;  /* 0x000000ff0200720c */ /* 0x004fc80003f05270 */
[----:B------:R-:W-:-:S09]  /*8c70*/  P2R R22, PR, RZ, 0x1 ;  /* 0x00000001ff167803 */ /* 0x000fd20000000000 */
.L_x_8329:
        /* <DEDUP_REMOVED lines=18> */
.L_x_8360:
[----:B------:R0:W5:Y:S01]  /*8da0*/  LDG.E.U8 R2, desc[UR36][R4.64] ;  /* 0x0000002404027981 */ /* 0x000162000c1e1100 */
[----:B------:R-:W-:Y:S01]  /*8db0*/  IMAD.MOV.U32 R3, RZ, RZ, RZ ;  /* 0x000000ffff037224 */ /* 0x000fe200078e00ff */
[----:B------:R-:W-:Y:S06]  /*8dc0*/  BRA `(.L_x_8362) ;  /* 0x0000000c00487947 */ /* 0x000fec0003800000 */
.L_x_8359:
        /* <DEDUP_REMOVED lines=8> */
.L_x_8364:
[----:B------:R-:W2:Y:S02]  /*8e50*/  LDG.E R2, desc[UR36][R4.64] ;  /* 0x0000002404027981 */ /* 0x000ea4000c1e1900 */
[----:B--2---:R-:W-:Y:S01]  /*8e60*/  SHF.R.S32.HI R3, RZ, 0x1f, R2 ;  /* 0x0000001fff037819 */ /* 0x004fe20000011402 */
[----:B------:R-:W-:Y:S06]  /*8e70*/  BRA `(.L_x_8362) ;  /* 0x0000000c001c7947 */ /* 0x000fec0003800000 */
.L_x_8363:
[----:B------:R-:W2:Y:S02]  /*8e80*/  LDG.E.S16 R2, desc[UR36][R4.64] ;  /* 0x0000002404027981 */ /* 0x000ea4000c1e1700 */
[----:B--2---:R-:W-:Y:S01]  /*8e90*/  SHF.R.S32.HI R3, RZ, 0x1f, R2 ;  /* 0x0000001fff037819 */ /* 0x004fe20000011402 */
[----:B------:R-:W-:Y:S06]  /*8ea0*/  BRA `(.L_x_8362) ;  /* 0x0000000c00107947 */ /* 0x000fec0003800000 */
.L_x_8358:
        /* <DEDUP_REMOVED lines=9> */
.L_x_8366:
[----:B------:R-:W2:Y:S02]  /*8f40*/  LDG.E.U16 R4, desc[UR36][R4.64] ;  /* 0x0000002404047981 */ /* 0x000ea4000c1e1500 */
[----:B--2---:R-:W-:-:S06]  /*8f50*/  HADD2.F32 R2, -RZ, R4.H0_H0 ;  /* 0x20000004ff027230 */ /* 0x004fcc0000004100 */
[----:B------:R-:W0:Y:S01]  /*8f60*/  F2I.S64.TRUNC R2, R2 ;  /* 0x0000000200027311 */ /* 0x000e22000020d900 */
[----:B------:R-:W-:Y:S05]  /*8f70*/  BRA `(.L_x_8362) ;  /* 0x0000000800dc7947 */ /* 0x000fea0003800000 */
.L_x_8365:
        /* <DEDUP_REMOVED lines=9> */
.L_x_8368:
[----:B------:R-:W2:Y:S02]  /*9010*/  LDG.E.U16 R4, desc[UR36][R4.64] ;  /* 0x0000002404047981 */ /* 0x000ea4000c1e1500 */
[----:B--2---:R-:W-:-:S06]  /*9020*/  HADD2.F32 R2, -RZ, R4.H0_H0 ;  /* 0x20000004ff027230 */ /* 0x004fcc0000004100 */
[----:B------:R-:W0:Y:S01]  /*9030*/  F2I.S64.TRUNC R2, R2 ;  /* 0x0000000200027311 */ /* 0x000e22000020d900 */
[----:B------:R-:W-:Y:S05]  /*9040*/  BRA `(.L_x_8362) ;  /* 0x0000000800a87947 */ /* 0x000fea0003800000 */
.L_x_8367:
[----:B------:R-:W2:Y:S02]  /*9050*/  LDG.E.64 R2, desc[UR36][R4.64] ;  /* 0x0000002404027981 */ /* 0x000ea4000c1e1b00 */
[----:B--2---:R-:W0:Y:S01]  /*9060*/  F2I.S64.F64.TRUNC R2, R2 ;  /* 0x0000000200027311 */ /* 0x004e22000030d900 */
[----:B------:R-:W-:Y:S05]  /*9070*/  BRA `(.L_x_8362) ;  /* 0x00000008009c7947 */ /* 0x000fea0003800000 */
.L_x_8357:
        /* <DEDUP_REMOVED lines=13> */
.L_x_8371:
[----:B------:R-:W2:Y:S02]  /*9150*/  LDG.E.64 R2, desc[UR36][R4.64] ;  /* 0x0000002404027981 */ /* 0x000ea4000c1e1b00 */
[----:B--2---:R-:W0:Y:S01]  /*9160*/  F2I.S64.F64.TRUNC R2, R2 ;  /* 0x0000000200027311 */ /* 0x004e22000030d900 */
[----:B------:R-:W-:Y:S05]  /*9170*/  BRA `(.L_x_8362) ;  /* 0x00000008005c7947 */ /* 0x000fea0003800000 */
.L_x_8370:
        /* <DEDUP_REMOVED lines=27> */
.L_x_8373:
        /* <DEDUP_REMOVED lines=14> */
.L_x_8372:
[----:B------:R-:W2:Y:S02]  /*9410*/  LDG.E.U16 R2, desc[UR36][R4.64] ;  /* 0x0000002404027981 */ /* 0x000ea4000c1e1500 */
[----:B--2---:R-:W-:-:S06]  /*9420*/  IMAD.U32 R2, R2, 0x10000, RZ ;  /* 0x0001000002027824 */ /* 0x004fcc00078e00ff */
[----:B------:R-:W1:Y:S01]  /*9430*/  F2I.S64.TRUNC R2, R2 ;  /* 0x0000000200027311 */ /* 0x000e62000020d900 */
[----:B------:R-:W-:Y:S05]  /*9440*/  BRA `(.L_x_8362) ;  /* 0x0000000400a87947 */ /* 0x000fea0003800000 */
.L_x_8369:
        /* <DEDUP_REMOVED lines=11> */
.L_x_8376:
        /* <DEDUP_REMOVED lines=21> */
.L_x_8380:
[----:B------:R-:W-:Y:S05]  /*9650*/  BSYNC B1 ;  /* 0x0000000000017941 */ /* 0x000fea0003800000 */
.L_x_8379:
[----:B------:R-:W-:Y:S01]  /*9660*/  IMAD.SHL.U32 R2, R2, 0x100000, RZ ;  /* 0x0010000002027824 */ /* 0x000fe200078e00ff */
[----:B------:R-:W-:-:S04]  /*9670*/  LEA R3, R0, 0x3b800000, 0x17 ;  /* 0x3b80000000037811 */ /* 0x000fc800078eb8ff */
[----:B------:R-:W-:-:S07]  /*9680*/  LOP3.LUT R2, R3, R2, R4, 0xfe, !PT ;  /* 0x0000000203027212 */ /* 0x000fce00078efe04 */
.L_x_8378:
[----:B------:R-:W-:Y:S05]  /*9690*/  BSYNC B0 ;  /* 0x0000000000007941 */ /* 0x000fea0003800000 */
.L_x_8377:
[----:B------:R-:W0:Y:S01]  /*96a0*/  F2I.S64.TRUNC R2, R2 ;  /* 0x0000000200027311 */ /* 0x000e22000020d900 */
[----:B------:R-:W-:Y:S05]  /*96b0*/  BRA `(.L_x_8362) ;  /* 0x00000004000c7947 */ /* 0x000fea0003800000 */
.L_x_8375:
        /* <DEDUP_REMOVED lines=21> */
.L_x_8384:
[----:B------:R-:W-:Y:S05]  /*9810*/  BSYNC B1 ;  /* 0x0000000000017941 */ /* 0x000fea0003800000 */
.L_x_8383:
[----:B------:R-:W-:Y:S01]  /*9820*/  IMAD.SHL.U32 R2, R2, 0x200000, RZ ;  /* 0x0020000002027824 */ /* 0x000fe200078e00ff */
[----:B------:R-:W-:-:S04]  /*9830*/  LEA R3, R0, 0x37800000, 0x17 ;  /* 0x3780000000037811 */ /* 0x000fc800078eb8ff */
[----:B------:R-:W-:-:S07]  /*9840*/  LOP3.LUT R2, R3, R2, R4, 0xfe, !PT ;  /* 0x0000000203027212 */ /* 0x000fce00078efe04 */
.L_x_8382:
[----:B------:R-:W-:Y:S05]  /*9850*/  BSYNC B0 ;  /* 0x0000000000007941 */ /* 0x000fea0003800000 */
.L_x_8381:
[----:B------:R-:W0:Y:S01]  /*9860*/  F2I.S64.TRUNC R2, R2 ;  /* 0x0000000200027311 */ /* 0x000e22000020d900 */
[----:B------:R-:W-:Y:S05]  /*9870*/  BRA `(.L_x_8362) ;  /* 0x00000000009c7947 */ /* 0x000fea0003800000 */
.L_x_8374:
        /* <DEDUP_REMOVED lines=14> */
.L_x_8388:
[----:B------:R-:W-:Y:S05]  /*9960*/  BSYNC B0 ;  /* 0x0000000000007941 */ /* 0x000fea0003800000 */
.L_x_8387:
[----:B------:R-:W0:Y:S01]  /*9970*/  F2I.S64.TRUNC R2, R2 ;  /* 0x0000000200027311 */ /* 0x000e22000020d900 */
[----:B------:R-:W-:Y:S05]  /*9980*/  BRA `(.L_x_8362) ;  /* 0x0000000000587947 */ /* 0x000fea0003800000 */
.L_x_8361:
        /* <DEDUP_REMOVED lines=16> */
.L_x_8389:
[----:B------:R-:W-:Y:S01]  /*9a90*/  CS2R R2, SRZ ;  /* 0x0000000000027805 */ /* 0x000fe2000001ff00 */
[----:B------:R-:W-:Y:S06]  /*9aa0*/  BRA `(.L_x_8362) ;  /* 0x0000000000107947 */ /* 0x000fec0003800000 */
.L_x_8386:
[----:B------:R0:W5:Y:S01]  /*9ab0*/  LDG.E.64 R2, desc[UR36][R4.64] ;  /* 0x0000002404027981 */ /* 0x000162000c1e1b00 */
[----:B------:R-:W-:Y:S05]  /*9ac0*/  BRA `(.L_x_8362) ;  /* 0x0000000000087947 */ /* 0x000fea0003800000 */
.L_x_8385:
[----:B------:R4:W5:Y:S01]  /*9ad0*/  LDG.E R2, desc[UR36][R4.64] ;  /* 0x0000002404027981 */ /* 0x000962000c1e1900 */
[----:B------:R-:W-:-:S07]  /*9ae0*/  IMAD.MOV.U32 R3, RZ, RZ, RZ ;  /* 0x000000ffff037224 */ /* 0x000fce00078e00ff */
.L_x_8362:
        /* <DEDUP_REMOVED lines=10> */
.L_x_8391:
[----:B------:R-:W-:Y:S05]  /*9b90*/  BSYNC B0 ;  /* 0x0000000000007941 */ /* 0x000fea0003800000 */
.L_x_8390:
        /* <DEDUP_REMOVED lines=11> */
.L_x_8395:
[----:B-----5:R0:W-:Y:S01]  /*9c50*/  STG.E.U8 desc[UR36][R16.64], R23 ;  /* 0x0000001710007986 */ /* 0x0201e2000c101124 */
[----:B------:R-:W-:Y:S05]  /*9c60*/  BRA `(.L_x_8397) ;  /* 0x0000000c00647947 */ /* 0x000fea0003800000 */
.L_x_8394:
        /* <DEDUP_REMOVED lines=10> */
.L_x_8399:
[----:B0123-5:R-:W-:-:S05]  /*9d10*/  PRMT R3, R23, 0x9910, RZ ;  /* 0x0000991017037816 */ /* 0x02ffca00000000ff */
[----:B------:R0:W-:Y:S01]  /*9d20*/  STG.E desc[UR36][R16.64], R3 ;  /* 0x0000000310007986 */ /* 0x0001e2000c101924 */
[----:B------:R-:W-:Y:S05]  /*9d30*/  BRA `(.L_x_8397) ;  /* 0x0000000c00307947 */ /* 0x000fea0003800000 */
.L_x_8398:
[----:B-----5:R0:W-:Y:S01]  /*9d40*/  STG.E.U16 desc[UR36][R16.64], R23 ;  /* 0x0000001710007986 */ /* 0x0201e2000c101524 */
[----:B------:R-:W-:Y:S05]  /*9d50*/  BRA `(.L_x_8397) ;  /* 0x0000000c00287947 */ /* 0x000fea0003800000 */
.L_x_8393:
        /* <DEDUP_REMOVED lines=9> */
.L_x_8401:
[----:B-----5:R-:W0:Y:S02]  /*9df0*/  I2F.S16 R0, R23 ;  /* 0x0000001700007306 */ /* 0x020e240000101400 */
[----:B0-----:R-:W-:-:S05]  /*9e00*/  F2FP.F16.F32.PACK_AB R0, RZ, R0 ;  /* 0x00000000ff00723e */ /* 0x001fca00000000ff */
[----:B------:R0:W-:Y:S01]  /*9e10*/  STG.E.U16 desc[UR36][R16.64], R0 ;  /* 0x0000000010007986 */ /* 0x0001e2000c101524 */
[----:B------:R-:W-:Y:S05]  /*9e20*/  BRA `(.L_x_8397) ;  /* 0x0000000800f47947 */ /* 0x000fea0003800000 */
.L_x_8400:
        /* <DEDUP_REMOVED lines=10> */
.L_x_8403:
[----:B-----5:R-:W0:Y:S02]  /*9ed0*/  I2F.S16 R23, R23 ;  /* 0x0000001700177306 */ /* 0x020e240000101400 */
[----:B0123--:R-:W-:-:S04]  /*9ee0*/  F2FP.F16.F32.PACK_AB R3, RZ, R23 ;  /* 0x00000017ff03723e */ /* 0x00ffc800000000ff */
[----:B------:R-:W-:-:S05]  /*9ef0*/  PRMT R3, R3, 0x5410, RZ ;  /* 0x0000541003037816 */ /* 0x000fca00000000ff */
[----:B------:R0:W-:Y:S01]  /*9f00*/  STG.E desc[UR36][R16.64], R3 ;  /* 0x0000000310007986 */ /* 0x0001e2000c101924 */
[----:B------:R-:W-:Y:S05]  /*9f10*/  BRA `(.L_x_8397) ;  /* 0x0000000800b87947 */ /* 0x000fea0003800000 */
.L_x_8402:
[----:B0123-5:R-:W0:Y:S02]  /*9f20*/  I2F.F64.S16 R2, R23 ;  /* 0x0000001700027312 */ /* 0x02fe240000101c00 */
[----:B0-----:R0:W-:Y:S01]  /*9f30*/  STG.E.64 desc[UR36][R16.64], R2 ;  /* 0x0000000210007986 */ /* 0x0011e2000c101b24 */
[----:B------:R-:W-:Y:S05]  /*9f40*/  BRA `(.L_x_8397) ;  /* 0x0000000800ac7947 */ /* 0x000fea0003800000 */
.L_x_8392:
        /* <DEDUP_REMOVED lines=10> */
[----:B0123--:R-:W-:-:S05]  /*9ff0*/  SEL R3, RZ, 0x1, !P0 ;  /* 0x00000001ff037807 */ /* 0x00ffca0004000000 */
[----:B------:R0:W-:Y:S01]  /*a000*/  STG.E.U8 desc[UR36][R16.64], R3 ;  /* 0x0000000310007986 */ /* 0x0001e2000c101124 */
[----:B------:R-:W-:Y:S05]  /*a010*/  BRA `(.L_x_8397) ;  /* 0x0000000800787947 */ /* 0x000fea0003800000 */
.L_x_8406:
[----:B0---45:R-:W0:Y:S01]  /*a020*/  I2F.F64.S16 R4, R23 ;  /* 0x0000001700047312 */ /* 0x031e220000101c00 */
[----:B------:R-:W-:-:S05]  /*a030*/  CS2R R6, SRZ ;  /* 0x0000000000067805 */ /* 0x000fca000001ff00 */
[----:B0-----:R0:W-:Y:S01]  /*a040*/  STG.E.128 desc[UR36][R16.64], R4 ;  /* 0x0000000410007986 */ /* 0x0011e2000c101d24 */
[----:B------:R-:W-:Y:S05]  /*a050*/  BRA `(.L_x_8397) ;  /* 0x0000000800687947 */ /* 0x000fea0003800000 */
.L_x_8405:
        /* <DEDUP_REMOVED lines=21> */
.L_x_8410:
[----:B------:R-:W-:Y:S05]  /*a1b0*/  BSYNC B0 ;  /* 0x0000000000007941 */ /* 0x000fea0003800000 */
.L_x_8409:
[----:B------:R-:W-:-:S05]  /*a1c0*/  LOP3.LUT R3, R0, R3, RZ, 0xfc, !PT ;  /* 0x0000000300037212 */ /* 0x000fca00078efcff */
[----:B------:R0:W-:Y:S01]  /*a1d0*/  STG.E.U8 desc[UR36][R16.64], R3 ;  /* 0x0000000310007986 */ /* 0x0001e2000c101124 */
[----:B------:R-:W-:Y:S05]  /*a1e0*/  BRA `(.L_x_8397) ;  /* 0x0000000800047947 */ /* 0x000fea0003800000 */
.L_x_8408:
[----:B-----5:R-:W0:Y:S01]  /*a1f0*/  I2F.S16 R23, R23 ;  /* 0x0000001700177306 */ /* 0x020e220000101400 */
[----:B------:R-:W-:Y:S01]  /*a200*/  BSSY B0, `(.L_x_8411) ;  /* 0x000000f000007945 */ /* 0x000fe20003800000 */
        /* <DEDUP_REMOVED lines=11> */
.L_x_8412:
[----:B------:R-:W-:Y:S01]  /*a2c0*/  IMAD.MOV.U32 R0, RZ, RZ, 0x7f ;  /* 0x0000007fff007424 */ /* 0x000fe200078e00ff */
[----:B------:R-:W-:-:S04]  /*a2d0*/  ISETP.GT.U32.AND P0, PT, R2, 0x7f800000, PT ;  /* 0x7f8000000200780c */ /* 0x000fc80003f04070 */
[----:B------:R-:W-:-:S09]  /*a2e0*/  SEL R0, R0, 0x7c, P0 ;  /* 0x0000007c00007807 */ /* 0x000fd20000000000 */
.L_x_8413:
[----:B------:R-:W-:Y:S05]  /*a2f0*/  BSYNC B0 ;  /* 0x0000000000007941 */ /* 0x000fea0003800000 */
.L_x_8411:
[----:B------:R-:W-:-:S04]  /*a300*/  LOP3.LUT R2, R23, 0x80000000, RZ, 0xc0, !PT ;  /* 0x8000000017027812 */ /* 0x000fc800078ec0ff */
[----:B------:R-:W-:-:S04]  /*a310*/  SHF.R.U32.HI R3, RZ, 0x18, R2 ;  /* 0x00000018ff037819 */ /* 0x000fc80000011602 */
[----:B------:R-:W-:-:S05]  /*a320*/  LOP3.LUT R3, R0, R3, RZ, 0xfc, !PT ;  /* 0x0000000300037212 */ /* 0x000fca00078efcff */
[----:B------:R0:W-:Y:S01]  /*a330*/  STG.E.U8 desc[UR36][R16.64], R3 ;  /* 0x0000000310007986 */ /* 0x0001e2000c101124 */
[----:B------:R-:W-:Y:S05]  /*a340*/  BRA `(.L_x_8397) ;  /* 0x0000000400ac7947 */ /* 0x000fea0003800000 */
.L_x_8407:
[----:B-----5:R-:W0:Y:S02]  /*a350*/  I2F.S16 R0, R23 ;  /* 0x0000001700007306 */ /* 0x020e240000101400 */
[----:B0-----:R-:W-:-:S05]  /*a360*/  F2FP.BF16.F32.PACK_AB R0, RZ, R0 ;  /* 0x00000000ff00723e */ /* 0x001fca00000010ff */
[----:B------:R0:W-:Y:S01]  /*a370*/  STG.E.U16 desc[UR36][R16.64], R0 ;  /* 0x0000000010007986 */ /* 0x0001e2000c101524 */
[----:B------:R-:W-:Y:S05]  /*a380*/  BRA `(.L_x_8397) ;  /* 0x00000004009c7947 */ /* 0x000fea0003800000 */
.L_x_8404:
        /* <DEDUP_REMOVED lines=10> */
.L_x_8416:
[----:B-----5:R-:W0:Y:S01]  /*a430*/  I2F.S16 R23, R23 ;  /* 0x0000001700177306 */ /* 0x020e220000101400 */
[----:B------:R-:W-:Y:S01]  /*a440*/  BSSY B0, `(.L_x_8417) ;  /* 0x0000014000007945 */ /* 0x000fe20003800000 */
[----:B------:R-:W-:Y:S01]  /*a450*/  IMAD.MOV.U32 R8, RZ, RZ, 0x80 ;  /* 0x00000080ff087424 */ /* 0x000fe200078e00ff */
        /* <DEDUP_REMOVED lines=14> */
.L_x_8419:
[----:B------:R-:W-:-:S04]  /*a540*/  LOP3.LUT R2, R23, 0x80000000, RZ, 0xc0, !PT ;  /* 0x8000000017027812 */ /* 0x000fc800078ec0ff */
[----:B------:R-:W-:-:S04]  /*a550*/  SHF.R.U32.HI R3, RZ, 0x18, R2 ;  /* 0x00000018ff037819 */ /* 0x000fc80000011602 */
[----:B------:R-:W-:-:S04]  /*a560*/  LOP3.LUT R0, R0, R3, RZ, 0xfc, !PT ;  /* 0x0000000300007212 */ /* 0x000fc800078efcff */
[----:B------:R-:W-:-:S07]  /*a570*/  PRMT R8, R0, 0x7610, R8 ;  /* 0x0000761000087816 */ /* 0x000fce0000000008 */
.L_x_8418:
[----:B------:R-:W-:Y:S05]  /*a580*/  BSYNC B0 ;  /* 0x0000000000007941 */ /* 0x000fea0003800000 */
.L_x_8417:
[----:B------:R0:W-:Y:S01]  /*a590*/  STG.E.U8 desc[UR36][R16.64], R8 ;  /* 0x0000000810007986 */ /* 0x0001e2000c101124 */
[----:B------:R-:W-:Y:S05]  /*a5a0*/  BRA `(.L_x_8397) ;  /* 0x0000000400147947 */ /* 0x000fea0003800000 */
.L_x_8415:
        /* <DEDUP_REMOVED lines=17> */
.L_x_8422:
[----:B------:R-:W-:-:S04]  /*a6c0*/  LOP3.LUT R2, R23, 0x80000000, RZ, 0xc0, !PT ;  /* 0x8000000017027812 */ /* 0x000fc800078ec0ff */
[----:B------:R-:W-:-:S04]  /*a6d0*/  SHF.R.U32.HI R3, RZ, 0x18, R2 ;  /* 0x00000018ff037819 */ /* 0x000fc80000011602 */
[----:B------:R-:W-:-:S04]  /*a6e0*/  LOP3.LUT R0, R0, R3, RZ, 0xfc, !PT ;  /* 0x0000000300007212 */ /* 0x000fc800078efcff */
[----:B------:R-:W-:-:S07]  /*a6f0*/  PRMT R8, R0, 0x7610, R8 ;  /* 0x0000761000087816 */ /* 0x000fce0000000008 */
.L_x_8421:
[----:B------:R-:W-:Y:S05]  /*a700*/  BSYNC B0 ;  /* 0x0000000000007941 */ /* 0x000fea0003800000 */
.L_x_8420:
[----:B------:R0:W-:Y:S01]  /*a710*/  STG.E.U8 desc[UR36][R16.64], R8 ;  /* 0x0000000810007986 */ /* 0x0001e2000c101124 */
[----:B------:R-:W-:Y:S05]  /*a720*/  BRA `(.L_x_8397) ;  /* 0x0000000000b47947 */ /* 0x000fea0003800000 */
.L_x_8414:
[----:B------:R-:W-:-:S13]  /*a730*/  ISETP.NE.AND P0, PT, R0, 0x1c, PT ;  /* 0x0000001c0000780c */ /* 0x000fda0003f05270 */
[----:B------:R-:W-:Y:S05]  /*a740*/  @!P0 BRA `(.L_x_8423) ;  /* 0x0000000000a48947 */ /* 0x000fea0003800000 */
[----:B------:R-:W-:-:S13]  /*a750*/  ISETP.NE.AND P0, PT, R0, 0x1d, PT ;  /* 0x0000001d0000780c */ /* 0x000fda0003f05270 */
[----:B------:R-:W-:Y:S05]  /*a760*/  @!P0 BRA `(.L_x_8424) ;  /* 0x00000000008c8947 */ /* 0x000fea0003800000 */
[----:B------:R-:W-:-:S13]  /*a770*/  ISETP.NE.AND P0, PT, R0, 0x2c, PT ;  /* 0x0000002c0000780c */ /* 0x000fda0003f05270 */
[----:B------:R-:W-:Y:S05]  /*a780*/  @P0 BRA `(.L_x_8396) ;  /* 0x0000000000400947 */ /* 0x000fea0003800000 */
[----:B0---45:R-:W1:Y:S02]  /*a790*/  I2F.S16 R4, R23 ;  /* 0x0000001700047306 */ /* 0x031e640000101400 */
[----:B-123--:R-:W-:-:S04]  /*a7a0*/  SHF.R.U32.HI R2, RZ, 0x17, R4 ;  /* 0x00000017ff027819 */ /* 0x00efc80000011604 */
        /* <DEDUP_REMOVED lines=14> */
.L_x_8396:
        /* <DEDUP_REMOVED lines=16> */
.L_x_8425:
[----:B------:R-:W-:Y:S05]  /*a990*/  BRA `(.L_x_8397) ;  /* 0x0000000000187947 */ /* 0x000fea0003800000 */
.L_x_8424:
[----:B0123-5:R-:W-:-:S04]  /*a9a0*/  PRMT R2, R23, 0x9910, RZ ;  /* 0x0000991017027816 */ /* 0x02ffc800000000ff */
[----:B------:R-:W-:-:S05]  /*a9b0*/  SHF.R.S32.HI R3, RZ, 0x1f, R2 ;  /* 0x0000001fff037819 */ /* 0x000fca0000011402 */
[----:B------:R0:W-:Y:S01]  /*a9c0*/  STG.E.64 desc[UR36][R16.64], R2 ;  /* 0x0000000210007986 */ /* 0x0001e2000c101b24 */
[----:B------:R-:W-:Y:S05]  /*a9d0*/  BRA `(.L_x_8397) ;  /* 0x0000000000087947 */ /* 0x000fea0003800000 */
.L_x_8423:
[----:B0123-5:R-:W-:-:S05]  /*a9e0*/  PRMT R3, R23, 0x9910, RZ ;  /* 0x0000991017037816 */ /* 0x02ffca00000000ff */
[----:B------:R0:W-:Y:S02]  /*a9f0*/  STG.E desc[UR36][R16.64], R3 ;  /* 0x0000000310007986 */ /* 0x0001e4000c101924 */
.L_x_8397:
[----:B------:R-:W-:-:S07]  /*aa00*/  VIADD R19, R19, 0x80 ;  /* 0x0000008013137836 */ /* 0x000fce0000000000 */
.L_x_8289:
[----:B------:R-:W-:Y:S05]  /*aa10*/  BSYNC B6 ;  /* 0x0000000000067941 */ /* 0x000fea0003800000 */
.L_x_8288:
        /* <DEDUP_REMOVED lines=384> */
.L_x_8428:
        /* <DEDUP_REMOVED lines=20> */
.L_x_8432:
[----:B------:R0:W5:Y:S01]  /*c360*/  LDG.E.U8 R23, desc[UR36][R2.64] ;  /* 0x0000002402177981 */ /* 0x000162000c1e1100 */
[----:B------:R-:W-:Y:S05]  /*c370*/  BRA `(.L_x_8434) ;  /* 0x0000000c00547947 */ /* 0x000fea0003800000 */
.L_x_8431:
        /* <DEDUP_REMOVED lines=8> */
.L_x_8436:
[----:B------:R0:W5:Y:S01]  /*c400*/  LDG.E.U16 R23, desc[UR36][R2.64] ;  /* 0x0000002402177981 */ /* 0x000162000c1e1500 */
[----:B------:R-:W-:Y:S05]  /*c410*/  BRA `(.L_x_8434) ;  /* 0x0000000c002c7947 */ /* 0x000fea0003800000 */
.L_x_8435:
[----:B------:R0:W5:Y:S01]  /*c420*/  LDG.E.U16 R23, desc[UR36][R2.64] ;  /* 0x0000002402177981 */ /* 0x000162000c1e1500 */
[----:B------:R-:W-:Y:S05]  /*c430*/  BRA `(.L_x_8434) ;  /* 0x0000000c00247947 */ /* 0x000fea0003800000 */
.L_x_8430:
[----:B------:R-:W-:-:S13]  /*c440*/  ISETP.GT.AND P0, PT, R4, 0x6, PT ;  /* 0x000000060400780c */ /* 0x000fda0003f04270 */
[----:B------:R-:W-:Y:S05]  /*c450*/  @P0 BRA `(.L_x_8437) ;  /* 0x0000000000300947 */ /* 0x000fea0003800000 */
[----:B------:R-:W-:-:S13]  /*c460*/  ISETP.NE.AND P0, PT, R4, 0x5, PT ;  /* 0x000000050400780c */ /* 0x000fda0003f05270 */
[----:B------:R-:W-:Y:S05]  /*c470*/  @!P0 BRA `(.L_x_8438) ;  /* 0x0000000000148947 */ /* 0x000fea0003800000 */
[----:B------:R-:W-:-:S13]  /*c480*/  ISETP.NE.AND P0, PT, R4, 0x6, PT ;  /* 0x000000060400780c */ /* 0x000fda0003f05270 */
[----:B------:R-:W-:Y:S05]  /*c490*/  @P0 BRA `(.L_x_8433) ;  /* 0x0000000800b80947 */ /* 0x000fea0003800000 */
[----:B------:R-:W2:Y:S02]  /*c4a0*/  LDG.E R2, desc[UR36][R2.64] ;  /* 0x0000002402027981 */ /* 0x000ea4000c1e1900 */
[----:B--2---:R4:W0:Y:S01]  /*c4b0*/  F2I.FTZ.TRUNC.NTZ R23, R2 ;  /* 0x0000000200177305 */ /* 0x004822000021f100 */
[----:B------:R-:W-:Y:S05]  /*c4c0*/  BRA `(.L_x_8434) ;  /* 0x0000000c00007947 */ /* 0x000fea0003800000 */
.L_x_8438:
[----:B------:R-:W2:Y:S02]  /*c4d0*/  LDG.E.U16 R0, desc[UR36][R2.64] ;  /* 0x0000002402007981 */ /* 0x000ea4000c1e1500 */
[----:B--2---:R-:W-:-:S06]  /*c4e0*/  HADD2.F32 R0, -RZ, R0.H0_H0 ;  /* 0x20000000ff007230 */ /* 0x004fcc0000004100 */
[----:B------:R-:W0:Y:S02]  /*c4f0*/  F2I.FTZ.TRUNC.NTZ R0, R0 ;  /* 0x0000000000007305 */ /* 0x000e24000021f100 */
[----:B0-----:R-:W-:Y:S01]  /*c500*/  PRMT R23, R0, 0x7610, R23 ;  /* 0x0000761000177816 */ /* 0x001fe20000000017 */
[----:B------:R-:W-:Y:S06]  /*c510*/  BRA `(.L_x_8434) ;  /* 0x0000000800ec7947 */ /* 0x000fec0003800000 */
.L_x_8437:
[----:B------:R-:W-:-:S13]  /*c520*/  ISETP.NE.AND P0, PT, R4, 0x7, PT ;  /* 0x000000070400780c */ /* 0x000fda0003f05270 */
[----:B------:R-:W-:Y:S05]  /*c530*/  @!P0 BRA `(.L_x_8439) ;  /* 0x0000000000308947 */ /* 0x000fea0003800000 */
[----:B------:R-:W-:-:S13]  /*c540*/  ISETP.NE.AND P0, PT, R4, 0x8, PT ;  /* 0x000000080400780c */ /* 0x000fda0003f05270 */
[----:B------:R-:W-:Y:S05]  /*c550*/  @!P0 BRA `(.L_x_8440) ;  /* 0x0000000000148947 */ /* 0x000fea0003800000 */
[----:B------:R-:W-:-:S13]  /*c560*/  ISETP.NE.AND P0, PT, R4, 0x9, PT ;  /* 0x000000090400780c */ /* 0x000fda0003f05270 */
[----:B------:R-:W-:Y:S05]  /*c570*/  @P0 BRA `(.L_x_8433) ;  /* 0x0000000800800947 */ /* 0x000fea0003800000 */
[----:B------:R-:W2:Y:S02]  /*c580*/  LDG.E R2, desc[UR36][R2.64] ;  /* 0x0000002402027981 */ /* 0x000ea4000c1e1900 */
[----:B--2---:R2:W3:Y:S01]  /*c590*/  F2I.FTZ.TRUNC.NTZ R23, R2 ;  /* 0x0000000200177305 */ /* 0x0044e2000021f100 */
[----:B------:R-:W-:Y:S05]  /*c5a0*/  BRA `(.L_x_8434) ;  /* 0x0000000800c87947 */ /* 0x000fea0003800000 */
.L_x_8440:
[----:B------:R-:W2:Y:S02]  /*c5b0*/  LDG.E.U16 R2, desc[UR36][R2.64] ;  /* 0x0000002402027981 */ /* 0x000ea4000c1e1500 */
[----:B--2---:R-:W-:-:S06]  /*c5c0*/  HADD2.F32 R0, -RZ, R2.H0_H0 ;  /* 0x20000002ff007230 */ /* 0x004fcc0000004100 */
[----:B------:R-:W0:Y:S02]  /*c5d0*/  F2I.FTZ.TRUNC.NTZ R0, R0 ;  /* 0x0000000000007305 */ /* 0x000e24000021f100 */
[----:B0-----:R-:W-:Y:S01]  /*c5e0*/  PRMT R23, R0, 0x7610, R23 ;  /* 0x0000761000177816 */ /* 0x001fe20000000017 */
[----:B------:R-:W-:Y:S06]  /*c5f0*/  BRA `(.L_x_8434) ;  /* 0x0000000800b47947 */ /* 0x000fec0003800000 */
.L_x_8439:
[----:B------:R-:W2:Y:S02]  /*c600*/  LDG.E.64 R2, desc[UR36][R2.64] ;  /* 0x0000002402027981 */ /* 0x000ea4000c1e1b00 */
[----:B--2---:R0:W1:Y:S01]  /*c610*/  F2I.F64.TRUNC R23, R2 ;  /* 0x0000000200177311 */ /* 0x004062000030d100 */
[----:B------:R-:W-:Y:S05]  /*c620*/  BRA `(.L_x_8434) ;  /* 0x0000000800a87947 */ /* 0x000fea0003800000 */
.L_x_8429:
        /* <DEDUP_REMOVED lines=12> */
.L_x_8443:
[----:B------:R-:W2:Y:S02]  /*c6f0*/  LDG.E.64 R2, desc[UR36][R2.64] ;  /* 0x0000002402027981 */ /* 0x000ea4000c1e1b00 */
[----:B--2---:R0:W1:Y:S01]  /*c700*/  F2I.F64.TRUNC R23, R2 ;  /* 0x0000000200177311 */ /* 0x004062000030d100 */
[----:B------:R-:W-:Y:S05]  /*c710*/  BRA `(.L_x_8434) ;  /* 0x00000008006c7947 */ /* 0x000fea0003800000 */
.L_x_8442:
        /* <DEDUP_REMOVED lines=28> */
.L_x_8445:
        /* <DEDUP_REMOVED lines=15> */
.L_x_8444:
[----:B------:R-:W2:Y:S02]  /*c9d0*/  LDG.E.U16 R0, desc[UR36][R2.64] ;  /* 0x0000002402007981 */ /* 0x000ea4000c1e1500 */
[----:B--2---:R-:W-:-:S06]  /*c9e0*/  IMAD.U32 R0, R0, 0x10000, RZ ;  /* 0x0001000000007824 */ /* 0x004fcc00078e00ff */
[----:B------:R-:W0:Y:S02]  /*c9f0*/  F2I.FTZ.TRUNC.NTZ R0, R0 ;  /* 0x0000000000007305 */ /* 0x000e24000021f100 */
[----:B0-----:R-:W-:Y:S01]  /*ca00*/  PRMT R23, R0, 0x7610, R23 ;  /* 0x0000761000177816 */ /* 0x001fe20000000017 */
[----:B------:R-:W-:Y:S06]  /*ca10*/  BRA `(.L_x_8434) ;  /* 0x0000000400ac7947 */ /* 0x000fec0003800000 */
.L_x_8441:
        /* <DEDUP_REMOVED lines=10> */
.L_x_8448:
        /* <DEDUP_REMOVED lines=21> */
.L_x_8452:
[----:B------:R-:W-:Y:S05]  /*cc10*/  BSYNC B1 ;  /* 0x0000000000017941 */ /* 0x000fea0003800000 */
.L_x_8451:
[----:B------:R-:W-:Y:S01]  /*cc20*/  LEA R3, R0, 0x3b800000, 0x17 ;  /* 0x3b80000000037811 */ /* 0x000fe200078eb8ff */
[----:B------:R-:W-:-:S05]  /*cc30*/  IMAD.SHL.U32 R0, R2, 0x100000, RZ ;  /* 0x0010000002007824 */ /* 0x000fca00078e00ff */
[----:B------:R-:W-:-:S07]  /*cc40*/  LOP3.LUT R0, R3, R0, R4, 0xfe, !PT ;  /* 0x0000000003007212 */ /* 0x000fce00078efe04 */
.L_x_8450:
[----:B------:R-:W-:Y:S05]  /*cc50*/  BSYNC B0 ;  /* 0x0000000000007941 */ /* 0x000fea0003800000 */
.L_x_8449:
[----:B------:R-:W0:Y:S02]  /*cc60*/  F2I.FTZ.TRUNC.NTZ R0, R0 ;  /* 0x0000000000007305 */ /* 0x000e24000021f100 */
[----:B0-----:R-:W-:Y:S01]  /*cc70*/  PRMT R23, R0, 0x7610, R23 ;  /* 0x0000761000177816 */ /* 0x001fe20000000017 */
[----:B------:R-:W-:Y:S06]  /*cc80*/  BRA `(.L_x_8434) ;  /* 0x0000000400107947 */ /* 0x000fec0003800000 */
.L_x_8447:
        /* <DEDUP_REMOVED lines=21> */
.L_x_8456:
[----:B------:R-:W-:Y:S05]  /*cde0*/  BSYNC B1 ;  /* 0x0000000000017941 */ /* 0x000fea0003800000 */
.L_x_8455:
[----:B------:R-:W-:Y:S01]  /*cdf0*/  LEA R3, R0, 0x37800000, 0x17 ;  /* 0x3780000000037811 */ /* 0x000fe200078eb8ff */
[----:B------:R-:W-:-:S05]  /*ce00*/  IMAD.SHL.U32 R0, R2, 0x200000, RZ ;  /* 0x0020000002007824 */ /* 0x000fca00078e00ff */
[----:B------:R-:W-:-:S07]  /*ce10*/  LOP3.LUT R0, R3, R0, R4, 0xfe, !PT ;  /* 0x0000000003007212 */ /* 0x000fce00078efe04 */
.L_x_8454:
[----:B------:R-:W-:Y:S05]  /*ce20*/  BSYNC B0 ;  /* 0x0000000000007941 */ /* 0x000fea0003800000 */
.L_x_8453:
[----:B------:R-:W0:Y:S02]  /*ce30*/  F2I.FTZ.TRUNC.NTZ R0, R0 ;  /* 0x0000000000007305 */ /* 0x000e24000021f100 */
[----:B0-----:R-:W-:Y:S01]  /*ce40*/  PRMT R23, R0, 0x7610, R23 ;  /* 0x0000761000177816 */ /* 0x001fe20000000017 */
[----:B------:R-:W-:Y:S06]  /*ce50*/  BRA `(.L_x_8434) ;  /* 0x00000000009c7947 */ /* 0x000fec0003800000 */
.L_x_8446:
        /* <DEDUP_REMOVED lines=14> */
.L_x_8460:
[----:B------:R-:W-:Y:S05]  /*cf40*/  BSYNC B0 ;  /* 0x0000000000007941 */ /* 0x000fea0003800000 */
.L_x_8459:
[----:B------:R-:W0:Y:S02]  /*cf50*/  F2I.FTZ.TRUNC.NTZ R0, R0 ;  /* 0x0000000000007305 */ /* 0x000e24000021f100 */
[----:B0-----:R-:W-:Y:S01]  /*cf60*/  PRMT R23, R0, 0x7610, R23 ;  /* 0x0000761000177816 */ /* 0x001fe20000000017 */
[----:B------:R-:W-:Y:S06]  /*cf70*/  BRA `(.L_x_8434) ;  /* 0x0000000000547947 */ /* 0x000fec0003800000 */
.L_x_8433:
        /* <DEDUP_REMOVED lines=16> */
.L_x_8461:
[----:B------:R-:W-:Y:S01]  /*d080*/  PRMT R23, RZ, 0x7610, R23 ;  /* 0x00007610ff177816 */ /* 0x000fe20000000017 */
[----:B------:R-:W-:Y:S06]  /*d090*/  BRA `(.L_x_8434) ;  /* 0x00000000000c7947 */ /* 0x000fec0003800000 */
.L_x_8458:
[----:B------:R0:W5:Y:S01]  /*d0a0*/  LDG.E.U16 R23, desc[UR36][R2.64] ;  /* 0x0000002402177981 */ /* 0x000162000c1e1500 */
[----:B------:R-:W-:Y:S05]  /*d0b0*/  BRA `(.L_x_8434) ;  /* 0x0000000000047947 */ /* 0x000fea0003800000 */
.L_x_8457:
[----:B------:R0:W5:Y:S02]  /*d0c0*/  LDG.E.U16 R23, desc[UR36][R2.64] ;  /* 0x0000002402177981 */ /* 0x000164000c1e1500 */
.L_x_8434:
        /* <DEDUP_REMOVED lines=19> */
.L_x_8465:
[----:B------:R-:W2:Y:S02]  /*d200*/  LDG.E.U8 R2, desc[UR36][R2.64] ;  /* 0x0000002402027981 */ /* 0x000ea4000c1e1100 */
[----:B--2---:R-:W-:-:S04]  /*d210*/  ISETP.NE.AND P0, PT, R2, RZ, PT ;  /* 0x000000ff0200720c */ /* 0x004fc80003f05270 */
[----:B------:R-:W-:Y:S01]  /*d220*/  P2R R22, PR, RZ, 0x1 ;  /* 0x00000001ff167803 */ /* 0x000fe20000000000 */
[----:B------:R-:W-:Y:S08]  /*d230*/  BRA `(.L_x_8467) ;  /* 0x0000000c00c47947 */ /* 0x000ff00003800000 */
.L_x_8464:
        /* <DEDUP_REMOVED lines=11> */
.L_x_8469:
[----:B------:R-:W2:Y:S02]  /*d2f0*/  LDG.E R2, desc[UR36][R2.64] ;  /* 0x0000002402027981 */ /* 0x000ea4000c1e1900 */
[----:B--2---:R-:W-:-:S04]  /*d300*/  ISETP.NE.AND P0, PT, R2, RZ, PT ;  /* 0x000000ff0200720c */ /* 0x004fc80003f05270 */
[----:B------:R-:W-:Y:S01]  /*d310*/  P2R R22, PR, RZ, 0x1 ;  /* 0x00000001ff167803 */ /* 0x000fe20000000000 */
[----:B------:R-:W-:Y:S08]  /*d320*/  BRA `(.L_x_8467) ;  /* 0x0000000c00887947 */ /* 0x000ff00003800000 */
.L_x_8468:
[----:B------:R-:W2:Y:S02]  /*d330*/  LDG.E.U16 R2, desc[UR36][R2.64] ;  /* 0x0000002402027981 */ /* 0x000ea4000c1e1500 */
[----:B--2---:R-:W-:-:S04]  /*d340*/  ISETP.NE.AND P0, PT, R2, RZ, PT ;  /* 0x000000ff0200720c */ /* 0x004fc80003f05270 */
[----:B------:R-:W-:Y:S01]  /*d350*/  P2R R22, PR, RZ, 0x1 ;  /* 0x00000001ff167803 */ /* 0x000fe20000000000 */
[----:B------:R-:W-:Y:S08]  /*d360*/  BRA `(.L_x_8467) ;  /* 0x0000000c00787947 */ /* 0x000ff00003800000 */
.L_x_8463:
        /* <DEDUP_REMOVED lines=10> */
.L_x_8471:
[----:B------:R-:W2:Y:S02]  /*d410*/  LDG.E.U16 R0, desc[UR36][R2.64] ;  /* 0x0000002402007981 */ /* 0x000ea4000c1e1500 */
[----:B--2---:R-:W-:-:S05]  /*d420*/  HADD2.F32 R0, -RZ, R0.H0_H0 ;  /* 0x20000000ff007230 */ /* 0x004fca0000004100 */
[----:B------:R-:W-:-:S04]  /*d430*/  FSETP.NEU.FTZ.AND P0, PT, R0, RZ, PT ;  /* 0x000000ff0000720b */ /* 0x000fc80003f1d000 */
[----:B------:R-:W-:Y:S01]  /*d440*/  P2R R22, PR, RZ, 0x1 ;  /* 0x00000001ff167803 */ /* 0x000fe20000000000 */
[----:B------:R-:W-:Y:S08]  /*d450*/  BRA `(.L_x_8467) ;  /* 0x0000000c003c7947 */ /* 0x000ff00003800000 */
.L_x_8470:
        /* <DEDUP_REMOVED lines=12> */
.L_x_8473:
        /* <DEDUP_REMOVED lines=11> */
.L_x_8472:
[----:B------:R-:W2:Y:S02]  /*d5d0*/  LDG.E.64 R2, desc[UR36][R2.64] ;  /* 0x0000002402027981 */ /* 0x000ea4000c1e1b00 */
[----:B--2---:R-:W-:-:S06]  /*d5e0*/  DSETP.NEU.AND P0, PT, R2, RZ, PT ;  /* 0x000000ff0200722a */ /* 0x004fcc0003f0d000 */
[----:B------:R-:W-:Y:S01]  /*d5f0*/  P2R R22, PR, RZ, 0x1 ;  /* 0x00000001ff167803 */ /* 0x000fe20000000000 */
[----:B------:R-:W-:Y:S07]  /*d600*/  BRA `(.L_x_8467) ;  /* 0x0000000800d07947 */ /* 0x000fee0003800000 */
.L_x_8462:
        /* <DEDUP_REMOVED lines=12> */
.L_x_8476:
[----:B------:R-:W2:Y:S02]  /*d6d0*/  LDG.E.128 R4, desc[UR36][R2.64] ;  /* 0x0000002402047981 */ /* 0x000ea4000c1e1d00 */
[----:B--2---:R-:W-:-:S06]  /*d6e0*/  DSETP.NEU.AND P0, PT, R6, RZ, PT ;  /* 0x000000ff0600722a */ /* 0x004fcc0003f0d000 */
[----:B------:R-:W-:-:S06]  /*d6f0*/  DSETP.NEU.OR P0, PT, R4, RZ, P0 ;  /* 0x000000ff0400722a */ /* 0x000fcc000070d400 */
[----:B------:R-:W-:Y:S01]  /*d700*/  P2R R22, PR, RZ, 0x1 ;  /* 0x00000001ff167803 */ /* 0x000fe20000000000 */
[----:B------:R-:W-:Y:S07]  /*d710*/  BRA `(.L_x_8467) ;  /* 0x00000008008c7947 */ /* 0x000fee0003800000 */
.L_x_8475:
        /* <DEDUP_REMOVED lines=28> */
.L_x_8478:
        /* <DEDUP_REMOVED lines=15> */
.L_x_8477:
[----:B------:R-:W2:Y:S02]  /*d9d0*/  LDG.E.U16 R0, desc[UR36][R2.64] ;  /* 0x0000002402007981 */ /* 0x000ea4000c1e1500 */
[----:B--2---:R-:W-:-:S05]  /*d9e0*/  IMAD.U32 R0, R0, 0x10000, RZ ;  /* 0x0001000000007824 */ /* 0x004fca00078e00ff */
[----:B------:R-:W-:-:S04]  /*d9f0*/  FSETP.NEU.FTZ.AND P0, PT, R0, RZ, PT ;  /* 0x000000ff0000720b */ /* 0x000fc80003f1d000 */
[----:B------:R-:W-:Y:S01]  /*da00*/  P2R R22, PR, RZ, 0x1 ;  /* 0x00000001ff167803 */ /* 0x000fe20000000000 */
[----:B------:R-:W-:Y:S08]  /*da10*/  BRA `(.L_x_8467) ;  /* 0x0000000400cc7947 */ /* 0x000ff00003800000 */
.L_x_8474:
        /* <DEDUP_REMOVED lines=12> */
.L_x_8481:
        /* <DEDUP_REMOVED lines=21> */
.L_x_8485:
[----:B------:R-:W-:Y:S05]  /*dc30*/  BSYNC B1 ;  /* 0x0000000000017941 */ /* 0x000fea0003800000 */
.L_x_8484:
[----:B------:R-:W-:Y:S01]  /*dc40*/  LEA R3, R0, 0x3b800000, 0x17 ;  /* 0x3b80000000037811 */ /* 0x000fe200078eb8ff */
[----:B------:R-:W-:-:S05]  /*dc50*/  IMAD.SHL.U32 R0, R2, 0x100000, RZ ;  /* 0x0010000002007824 */ /* 0x000fca00078e00ff */
[----:B------:R-:W-:-:S07]  /*dc60*/  LOP3.LUT R0, R3, R0, R4, 0xfe, !PT ;  /* 0x0000000003007212 */ /* 0x000fce00078efe04 */
.L_x_8483:
[----:B------:R-:W-:Y:S05]  /*dc70*/  BSYNC B0 ;  /* 0x0000000000007941 */ /* 0x000fea0003800000 */
.L_x_8482:
[----:B------:R-:W-:-:S04]  /*dc80*/  FSETP.NEU.FTZ.AND P0, PT, R0, RZ, PT ;  /* 0x000000ff0000720b */ /* 0x000fc80003f1d000 */
[----:B------:R-:W-:Y:S01]  /*dc90*/  P2R R22, PR, RZ, 0x1 ;  /* 0x00000001ff167803 */ /* 0x000fe20000000000 */
[----:B------:R-:W-:Y:S08]  /*dca0*/  BRA `(.L_x_8467) ;  /* 0x0000000400287947 */ /* 0x000ff00003800000 */
.L_x_8480:
        /* <DEDUP_REMOVED lines=21> */
.L_x_8489:
[----:B------:R-:W-:Y:S05]  /*de00*/  BSYNC B1 ;  /* 0x0000000000017941 */ /* 0x000fea0003800000 */
.L_x_8488:
[----:B------:R-:W-:Y:S01]  /*de10*/  LEA R3, R0, 0x37800000, 0x17 ;  /* 0x3780000000037811 */ /* 0x000fe200078eb8ff */
[----:B------:R-:W-:-:S05]  /*de20*/  IMAD.SHL.U32 R0, R2, 0x200000, RZ ;  /* 0x0020000002007824 */ /* 0x000fca00078e00ff */
[----:B------:R-:W-:-:S07]  /*de30*/  LOP3.LUT R0, R3, R0, R4, 0xfe, !PT ;  /* 0x0000000003007212 */ /* 0x000fce00078efe04 */
.L_x_8487:
[----:B------:R-:W-:Y:S05]  /*de40*/  BSYNC B0 ;  /* 0x0000000000007941 */ /* 0x000fea0003800000 */
.L_x_8486:
[----:B------:R-:W-:-:S04]  /*de50*/  FSETP.NEU.FTZ.AND P0, PT, R0, RZ, PT ;  /* 0x000000ff0000720b */ /* 0x000fc80003f1d000 */
[----:B------:R-:W-:Y:S01]  /*de60*/  P2R R22, PR, RZ, 0x1 ;  /* 0x00000001ff167803 */ /* 0x000fe20000000000 */
[----:B------:R-:W-:Y:S08]  /*de70*/  BRA `(.L_x_8467) ;  /* 0x0000000000b47947 */ /* 0x000ff00003800000 */
.L_x_8479:
        /* <DEDUP_REMOVED lines=14> */
.L_x_8493:
[----:B------:R-:W-:Y:S05]  /*df60*/  BSYNC B0 ;  /* 0x0000000000007941 */ /* 0x000fea0003800000 */
.L_x_8492:
[----:B------:R-:W-:-:S04]  /*df70*/  FSETP.NEU.FTZ.AND P0, PT, R0, RZ, PT ;  /* 0x000000ff0000720b */ /* 0x000fc80003f1d000 */
[----:B------:R-:W-:Y:S01]  /*df80*/  P2R R22, PR, RZ, 0x1 ;  /* 0x00000001ff167803 */ /* 0x000fe20000000000 */
[----:B------:R-:W-:Y:S08]  /*df90*/  BRA `(.L_x_8467) ;  /* 0x00000000006c7947 */ /* 0x000ff00003800000 */
.L_x_8466:
        /* <DEDUP_REMOVED lines=16> */
.L_x_8494:
[----:B------:R-:W-:-:S04]  /*e0a0*/  PLOP3.LUT P0, PT, PT, PT, PT, 0x8, 0x0 ;  /* 0x000000000000781c */ /* 0x000fc80003f0e170 */
[----:B------:R-:W-:Y:S01]  /*e0b0*/  P2R R22, PR, RZ, 0x1 ;  /* 0x00000001ff167803 */ /* 0x000fe20000000000 */
[----:B------:R-:W-:Y:S08]  /*e0c0*/  BRA `(.L_x_8467) ;  /* 0x0000000000207947 */ /* 0x000ff00003800000 */
.L_x_8491:
[----:B------:R-:W2:Y:S02]  /*e0d0*/  LDG.E.64 R2, desc[UR36][R2.64] ;  /* 0x0000002402027981 */ /* 0x000ea4000c1e1b00 */
[----:B--2---:R-:W-:-:S04]  /*e0e0*/  ISETP.NE.U32.AND P0, PT, R2, RZ, PT ;  /* 0x000000ff0200720c */ /* 0x004fc80003f05070 */
[----:B------:R-:W-:-:S04]  /*e0f0*/  ISETP.NE.AND.EX P0, PT, R3, RZ, PT, P0 ;  /* 0x000000ff0300720c */ /* 0x000fc80003f05300 */
[----:B------:R-:W-:Y:S01]  /*e100*/  P2R R22, PR, RZ, 0x1 ;  /* 0x00000001ff167803 */ /* 0x000fe20000000000 */
[----:B------:R-:W-:Y:S08]  /*e110*/  BRA `(.L_x_8467) ;  /* 0x00000000000c7947 */ /* 0x000ff00003800000 */
.L_x_8490:
[----:B------:R-:W2:Y:S02]  /*e120*/  LDG.E R2, desc[UR36][R2.64] ;  /* 0x0000002402027981 */ /* 0x000ea4000c1e1900 */
[----:B--2---:R-:W-:-:S04]  /*e130*/  ISETP.NE.AND P0, PT, R2, RZ, PT ;  /* 0x000000ff0200720c */ /* 0x004fc80003f05270 */
[----:B------:R-:W-:-:S09]  /*e140*/  P2R R22, PR, RZ, 0x1 ;  /* 0x00000001ff167803 */ /* 0x000fd20000000000 */
.L_x_8467:
        /* <DEDUP_REMOVED lines=18> */
.L_x_8498:
[----:B------:R0:W5:Y:S01]  /*e270*/  LDG.E.U8 R2, desc[UR36][R4.64] ;  /* 0x0000002404027981 */ /* 0x000162000c1e1100 */
[----:B------:R-:W-:Y:S01]  /*e280*/  IMAD.MOV.U32 R3, RZ, RZ, RZ ;  /* 0x000000ffff037224 */ /* 0x000fe200078e00ff */
[----:B------:R-:W-:Y:S06]  /*e290*/  BRA `(.L_x_8500) ;  /* 0x0000000c00487947 */ /* 0x000fec0003800000 */
.L_x_8497:
        /* <DEDUP_REMOVED lines=8> */
.L_x_8502:
[----:B------:R-:W2:Y:S02]  /*e320*/  LDG.E R2, desc[UR36][R4.64] ;  /* 0x0000002404027981 */ /* 0x000ea4000c1e1900 */
[----:B--2---:R-:W-:Y:S01]  /*e330*/  SHF.R.S32.HI R3, RZ, 0x1f, R2 ;  /* 0x0000001fff037819 */ /* 0x004fe20000011402 */
[----:B------:R-:W-:Y:S06]  /*e340*/  BRA `(.L_x_8500) ;  /* 0x0000000c001c7947 */ /* 0x000fec0003800000 */
.L_x_8501:
[----:B------:R-:W2:Y:S02]  /*e350*/  LDG.E.S16 R2, desc[UR36][R4.64] ;  /* 0x0000002404027981 */ /* 0x000ea4000c1e1700 */
[----:B--2---:R-:W-:Y:S01]  /*e360*/  SHF.R.S32.HI R3, RZ, 0x1f, R2 ;  /* 0x0000001fff037819 */ /* 0x004fe20000011402 */
[----:B------:R-:W-:Y:S06]  /*e370*/  BRA `(.L_x_8500) ;  /* 0x0000000c00107947 */ /* 0x000fec0003800000 */
.L_x_8496:
        /* <DEDUP_REMOVED lines=9> */
.L_x_8504:
[----:B------:R-:W2:Y:S02]  /*e410*/  LDG.E.U16 R4, desc[UR36][R4.64] ;  /* 0x0000002404047981 */ /* 0x000ea4000c1e1500 */
[----:B--2---:R-:W-:-:S06]  /*e420*/  HADD2.F32 R2, -RZ, R4.H0_H0 ;  /* 0x20000004ff027230 */ /* 0x004fcc0000004100 */
[----:B------:R-:W0:Y:S01]  /*e430*/  F2I.S64.TRUNC R2, R2 ;  /* 0x0000000200027311 */ /* 0x000e22000020d900 */
[----:B------:R-:W-:Y:S05]  /*e440*/  BRA `(.L_x_8500) ;  /* 0x0000000800dc7947 */ /* 0x000fea0003800000 */
.L_x_8503:
        /* <DEDUP_REMOVED lines=9> */
.L_x_8506:
[----:B------:R-:W2:Y:S02]  /*e4e0*/  LDG.E.U16 R4, desc[UR36][R4.64] ;  /* 0x0000002404047981 */ /* 0x000ea4000c1e1500 */
[----:B--2---:R-:W-:-:S06]  /*e4f0*/  HADD2.F32 R2, -RZ, R4.H0_H0 ;  /* 0x20000004ff027230 */ /* 0x004fcc0000004100 */
[----:B------:R-:W0:Y:S01]  /*e500*/  F2I.S64.TRUNC R2, R2 ;  /* 0x0000000200027311 */ /* 0x000e22000020d900 */
[----:B------:R-:W-:Y:S05]  /*e510*/  BRA `(.L_x_8500) ;  /* 0x0000000800a87947 */ /* 0x000fea0003800000 */
.L_x_8505:
[----:B------:R-:W2:Y:S02]  /*e520*/  LDG.E.64 R2, desc[UR36][R4.64] ;  /* 0x0000002404027981 */ /* 0x000ea4000c1e1b00 */
[----:B--2---:R-:W0:Y:S01]  /*e530*/  F2I.S64.F64.TRUNC R2, R2 ;  /* 0x0000000200027311 */ /* 0x004e22000030d900 */
[----:B------:R-:W-:Y:S05]  /*e540*/  BRA `(.L_x_8500) ;  /* 0x00000008009c7947 */ /* 0x000fea0003800000 */
.L_x_8495:
        /* <DEDUP_REMOVED lines=13> */
.L_x_8509:
[----:B------:R-:W2:Y:S02]  /*e620*/  LDG.E.64 R2, desc[UR36][R4.64] ;  /* 0x0000002404027981 */ /* 0x000ea4000c1e1b00 */
[----:B--2---:R-:W0:Y:S01]  /*e630*/  F2I.S64.F64.TRUNC R2, R2 ;  /* 0x0000000200027311 */ /* 0x004e22000030d900 */
[----:B------:R-:W-:Y:S05]  /*e640*/  BRA `(.L_x_8500) ;  /* 0x00000008005c7947 */ /* 0x000fea0003800000 */
.L_x_8508:
        /* <DEDUP_REMOVED lines=27> */
.L_x_8511:
        /* <DEDUP_REMOVED lines=14> */
.L_x_8510:
[----:B------:R-:W2:Y:S02]  /*e8e0*/  LDG.E.U16 R2, desc[UR36][R4.64] ;  /* 0x0000002404027981 */ /* 0x000ea4000c1e1500 */
[----:B--2---:R-:W-:-:S06]  /*e8f0*/  IMAD.U32 R2, R2, 0x10000, RZ ;  /* 0x0001000002027824 */ /* 0x004fcc00078e00ff */
[----:B------:R-:W4:Y:S01]  /*e900*/  F2I.S64.TRUNC R2, R2 ;  /* 0x0000000200027311 */ /* 0x000f22000020d900 */
[----:B------:R-:W-:Y:S05]  /*e910*/  BRA `(.L_x_8500) ;  /* 0x0000000400a87947 */ /* 0x000fea0003800000 */
.L_x_8507:
        /* <DEDUP_REMOVED lines=11> */
.L_x_8514:
        /* <DEDUP_REMOVED lines=21> */
.L_x_8518:
[----:B------:R-:W-:Y:S05]  /*eb20*/  BSYNC B1 ;  /* 0x0000000000017941 */ /* 0x000fea0003800000 */
.L_x_8517:
[----:B------:R-:W-:Y:S01]  /*eb30*/  IMAD.SHL.U32 R2, R2, 0x100000, RZ ;  /* 0x0010000002027824 */ /* 0x000fe200078e00ff */
[----:B------:R-:W-:-:S04]  /*eb40*/  LEA R3, R0, 0x3b800000, 0x17 ;  /* 0x3b80000000037811 */ /* 0x000fc800078eb8ff */
[----:B------:R-:W-:-:S07]  /*eb50*/  LOP3.LUT R2, R3, R2, R4, 0xfe, !PT ;  /* 0x0000000203027212 */ /* 0x000fce00078efe04 */
.L_x_8516:
[----:B------:R-:W-:Y:S05]  /*eb60*/  BSYNC B0 ;  /* 0x0000000000007941 */ /* 0x000fea0003800000 */
.L_x_8515:
[----:B------:R-:W0:Y:S01]  /*eb70*/  F2I.S64.TRUNC R2, R2 ;  /* 0x0000000200027311 */ /* 0x000e22000020d900 */
[----:B------:R-:W-:Y:S05]  /*eb80*/  BRA `(.L_x_8500) ;  /* 0x00000004000c7947 */ /* 0x000fea0003800000 */
.L_x_8513:
        /* <DEDUP_REMOVED lines=21> */
.L_x_8522:
[----:B------:R-:W-:Y:S05]  /*ece0*/  BSYNC B1 ;  /* 0x0000000000017941 */ /* 0x000fea0003800000 */
.L_x_8521:
[----:B------:R-:W-:Y:S01]  /*ecf0*/  IMAD.SHL.U32 R2, R2, 0x200000, RZ ;  /* 0x0020000002027824 */ /* 0x000fe200078e00ff */
[----:B------:R-:W-:-:S04]  /*ed00*/  LEA R3, R0, 0x37800000, 0x17 ;  /* 0x3780000000037811 */ /* 0x000fc800078eb8ff */
[----:B------:R-:W-:-:S07]  /*ed10*/  LOP3.LUT R2, R3, R2, R4, 0xfe, !PT ;  /* 0x0000000203027212 */ /* 0x000fce00078efe04 */
.L_x_8520:
[----:B------:R-:W-:Y:S05]  /*ed20*/  BSYNC B0 ;  /* 0x0000000000007941 */ /* 0x000fea0003800000 */
.L_x_8519:
[----:B------:R-:W0:Y:S01]  /*ed30*/  F2I.S64.TRUNC R2, R2 ;  /* 0x0000000200027311 */ /* 0x000e22000020d900 */
[----:B------:R-:W-:Y:S05]  /*ed40*/  BRA `(.L_x_8500) ;  /* 0x00000000009c7947 */ /* 0x000fea0003800000 */
.L_x_8512:
        /* <DEDUP_REMOVED lines=14> */
.L_x_8526:
[----:B------:R-:W-:Y:S05]  /*ee30*/  BSYNC B0 ;  /* 0x0000000000007941 */ /* 0x000fea0003800000 */
.L_x_8525:
[----:B------:R-:W0:Y:S01]  /*ee40*/  F2I.S64.TRUNC R2, R2 ;  /* 0x0000000200027311 */ /* 0x000e22000020d900 */
[----:B------:R-:W-:Y:S05]  /*ee50*/  BRA `(.L_x_8500) ;  /* 0x0000000000587947 */ /* 0x000fea0003800000 */
.L_x_8499:
        /* <DEDUP_REMOVED lines=16> */
.L_x_8527:
[----:B------:R-:W-:Y:S01]  /*ef60*/  CS2R R2, SRZ ;  /* 0x0000000000027805 */ /* 0x000fe2000001ff00 */
[----:B------:R-:W-:Y:S06]  /*ef70*/  BRA `(.L_x_8500) ;  /* 0x0000000000107947 */ /* 0x000fec0003800000 */
.L_x_8524:
[----:B------:R0:W5:Y:S01]  /*ef80*/  LDG.E.64 R2, desc[UR36][R4.64] ;  /* 0x0000002404027981 */ /* 0x000162000c1e1b00 */
[----:B------:R-:W-:Y:S05]  /*ef90*/  BRA `(.L_x_8500) ;  /* 0x0000000000087947 */ /* 0x000fea0003800000 */
.L_x_8523:
[----:B------:R0:W5:Y:S01]  /*efa0*/  LDG.E R2, desc[UR36][R4.64] ;  /* 0x0000002404027981 */ /* 0x000162000c1e1900 */
[----:B------:R-:W-:-:S07]  /*efb0*/  IMAD.MOV.U32 R3, RZ, RZ, RZ ;  /* 0x000000ffff037224 */ /* 0x000fce00078e00ff */
.L_x_8500:
        /* <DEDUP_REMOVED lines=10> */
.L_x_8529:
[----:B------:R-:W-:Y:S05]  /*f060*/  BSYNC B0 ;  /* 0x0000000000007941 */ /* 0x000fea0003800000 */
.L_x_8528:
        /* <DEDUP_REMOVED lines=11> */
.L_x_8533:
[----:B-----5:R0:W-:Y:S01]  /*f120*/  STG.E.U8 desc[UR36][R16.64], R23 ;  /* 0x0000001710007986 */ /* 0x0201e2000c101124 */
[----:B------:R-:W-:Y:S05]  /*f130*/  BRA `(.L_x_8535) ;  /* 0x0000000c00647947 */ /* 0x000fea0003800000 */
.L_x_8532:
        /* <DEDUP_REMOVED lines=10> */
.L_x_8537:
[----:B012-45:R-:W-:-:S05]  /*f1e0*/  PRMT R3, R23, 0x9910, RZ ;  /* 0x0000991017037816 */ /* 0x037fca00000000ff */
[----:B------:R1:W-:Y:S01]  /*f1f0*/  STG.E desc[UR36][R16.64], R3 ;  /* 0x0000000310007986 */ /* 0x0003e2000c101924 */
[----:B------:R-:W-:Y:S05]  /*f200*/  BRA `(.L_x_8535) ;  /* 0x0000000c00307947 */ /* 0x000fea0003800000 */
.L_x_8536:
[----:B-----5:R0:W-:Y:S01]  /*f210*/  STG.E.U16 desc[UR36][R16.64], R23 ;  /* 0x0000001710007986 */ /* 0x0201e2000c101524 */
[----:B------:R-:W-:Y:S05]  /*f220*/  BRA `(.L_x_8535) ;  /* 0x0000000c00287947 */ /* 0x000fea0003800000 */
.L_x_8531:
        /* <DEDUP_REMOVED lines=9> */
.L_x_8539:
[----:B-----5:R-:W0:Y:S02]  /*f2c0*/  I2F.S16 R0, R23 ;  /* 0x0000001700007306 */ /* 0x020e240000101400 */
[----:B0-----:R-:W-:-:S05]  /*f2d0*/  F2FP.F16.F32.PACK_AB R0, RZ, R0 ;  /* 0x00000000ff00723e */ /* 0x001fca00000000ff */
[----:B------:R0:W-:Y:S01]  /*f2e0*/  STG.E.U16 desc[UR36][R16.64], R0 ;  /* 0x0000000010007986 */ /* 0x0001e2000c101524 */
[----:B------:R-:W-:Y:S05]  /*f2f0*/  BRA `(.L_x_8535) ;  /* 0x0000000800f47947 */ /* 0x000fea0003800000 */
.L_x_8538:
        /* <DEDUP_REMOVED lines=10> */
.L_x_8541:
[----:B-----5:R-:W0:Y:S02]  /*f3a0*/  I2F.S16 R23, R23 ;  /* 0x0000001700177306 */ /* 0x020e240000101400 */
[----:B012-4-:R-:W-:-:S04]  /*f3b0*/  F2FP.F16.F32.PACK_AB R3, RZ, R23 ;  /* 0x00000017ff03723e */ /* 0x017fc800000000ff */
[----:B------:R-:W-:-:S05]  /*f3c0*/  PRMT R3, R3, 0x5410, RZ ;  /* 0x0000541003037816 */ /* 0x000fca00000000ff */
[----:B------:R0:W-:Y:S01]  /*f3d0*/  STG.E desc[UR36][R16.64], R3 ;  /* 0x0000000310007986 */ /* 0x0001e2000c101924 */
[----:B------:R-:W-:Y:S05]  /*f3e0*/  BRA `(.L_x_8535) ;  /* 0x0000000800b87947 */ /* 0x000fea0003800000 */
.L_x_8540:
[----:B012-45:R-:W0:Y:S02]  /*f3f0*/  I2F.F64.S16 R2, R23 ;  /* 0x0000001700027312 */ /* 0x037e240000101c00 */
[----:B0-----:R0:W-:Y:S01]  /*f400*/  STG.E.64 desc[UR36][R16.64], R2 ;  /* 0x0000000210007986 */ /* 0x0011e2000c101b24 */
[----:B------:R-:W-:Y:S05]  /*f410*/  BRA `(.L_x_8535) ;  /* 0x0000000800ac7947 */ /* 0x000fea0003800000 */
.L_x_8530:
        /* <DEDUP_REMOVED lines=13> */
.L_x_8544:
[----:B0--3-5:R-:W0:Y:S01]  /*f4f0*/  I2F.F64.S16 R4, R23 ;  /* 0x0000001700047312 */ /* 0x029e220000101c00 */
[----:B------:R-:W-:-:S05]  /*f500*/  CS2R R6, SRZ ;  /* 0x0000000000067805 */ /* 0x000fca000001ff00 */
[----:B0-----:R0:W-:Y:S01]  /*f510*/  STG.E.128 desc[UR36][R16.64], R4 ;  /* 0x0000000410007986 */ /* 0x0011e2000c101d24 */
[----:B------:R-:W-:Y:S05]  /*f520*/  BRA `(.L_x_8535) ;  /* 0x0000000800687947 */ /* 0x000fea0003800000 */
.L_x_8543:
        /* <DEDUP_REMOVED lines=21> */
.L_x_8548:
[----:B------:R-:W-:Y:S05]  /*f680*/  BSYNC B0 ;  /* 0x0000000000007941 */ /* 0x000fea0003800000 */
.L_x_8547:
[----:B------:R-:W-:-:S05]  /*f690*/  LOP3.LUT R3, R0, R3, RZ, 0xfc, !PT ;  /* 0x0000000300037212 */ /* 0x000fca00078efcff */
[----:B------:R0:W-:Y:S01]  /*f6a0*/  STG.E.U8 desc[UR36][R16.64], R3 ;  /* 0x0000000310007986 */ /* 0x0001e2000c101124 */
[----:B------:R-:W-:Y:S05]  /*f6b0*/  BRA `(.L_x_8535) ;  /* 0x0000000800047947 */ /* 0x000fea0003800000 */
.L_x_8546:
        /* <DEDUP_REMOVED lines=13> */
.L_x_8550:
[----:B------:R-:W-:Y:S01]  /*f790*/  IMAD.MOV.U32 R0, RZ, RZ, 0x7f ;  /* 0x0000007fff007424 */ /* 0x000fe200078e00ff */
[----:B------:R-:W-:-:S04]  /*f7a0*/  ISETP.GT.U32.AND P0, PT, R2, 0x7f800000, PT ;  /* 0x7f8000000200780c */ /* 0x000fc80003f04070 */
[----:B------:R-:W-:-:S09]  /*f7b0*/  SEL R0, R0, 0x7c, P0 ;  /* 0x0000007c00007807 */ /* 0x000fd20000000000 */
.L_x_8551:
[----:B------:R-:W-:Y:S05]  /*f7c0*/  BSYNC B0 ;  /* 0x0000000000007941 */ /* 0x000fea0003800000 */
.L_x_8549:
[----:B------:R-:W-:-:S04]  /*f7d0*/  LOP3.LUT R2, R23, 0x80000000, RZ, 0xc0, !PT ;  /* 0x8000000017027812 */ /* 0x000fc800078ec0ff */
[----:B------:R-:W-:-:S04]  /*f7e0*/  SHF.R.U32.HI R3, RZ, 0x18, R2 ;  /* 0x00000018ff037819 */ /* 0x000fc80000011602 */
[----:B------:R-:W-:-:S05]  /*f7f0*/  LOP3.LUT R3, R0, R3, RZ, 0xfc, !PT ;  /* 0x0000000300037212 */ /* 0x000fca00078efcff */
[----:B------:R0:W-:Y:S01]  /*f800*/  STG.E.U8 desc[UR36][R16.64], R3 ;  /* 0x0000000310007986 */ /* 0x0001e2000c101124 */
[----:B------:R-:W-:Y:S05]  /*f810*/  BRA `(.L_x_8535) ;  /* 0x0000000400ac7947 */ /* 0x000fea0003800000 */
.L_x_8545:
[----:B-----5:R-:W0:Y:S02]  /*f820*/  I2F.S16 R0, R23 ;  /* 0x0000001700007306 */ /* 0x020e240000101400 */
[----:B0-----:R-:W-:-:S05]  /*f830*/  F2FP.BF16.F32.PACK_AB R0, RZ, R0 ;  /* 0x00000000ff00723e */ /* 0x001fca00000010ff */
[----:B------:R0:W-:Y:S01]  /*f840*/  STG.E.U16 desc[UR36][R16.64], R0 ;  /* 0x0000000010007986 */ /* 0x0001e2000c101524 */
[----:B------:R-:W-:Y:S05]  /*f850*/  BRA `(.L_x_8535) ;  /* 0x00000004009c7947 */ /* 0x000fea0003800000 */
.L_x_8542:
        /* <DEDUP_REMOVED lines=10> */
.L_x_8554:
        /* <DEDUP_REMOVED lines=17> */
.L_x_8557:
[----:B------:R-:W-:-:S04]  /*fa10*/  LOP3.LUT R2, R23, 0x80000000, RZ, 0xc0, !PT ;  /* 0x8000000017027812 */ /* 0x000fc800078ec0ff */
[----:B------:R-:W-:-:S04]  /*fa20*/  SHF.R.U32.HI R3, RZ, 0x18, R2 ;  /* 0x00000018ff037819 */ /* 0x000fc80000011602 */
[----:B------:R-:W-:-:S04]  /*fa30*/  LOP3.LUT R0, R0, R3, RZ, 0xfc, !PT ;  /* 0x0000000300007212 */ /* 0x000fc800078efcff */
[----:B------:R-:W-:-:S07]  /*fa40*/  PRMT R8, R0, 0x7610, R8 ;  /* 0x0000761000087816 */ /* 0x000fce0000000008 */
.L_x_8556:
[----:B------:R-:W-:Y:S05]  /*fa50*/  BSYNC B0 ;  /* 0x0000000000007941 */ /* 0x000fea0003800000 */
.L_x_8555:
[----:B------:R0:W-:Y:S01]  /*fa60*/  STG.E.U8 desc[UR36][R16.64], R8 ;  /* 0x0000000810007986 */ /* 0x0001e2000c101124 */
[----:B------:R-:W-:Y:S05]  /*fa70*/  BRA `(.L_x_8535) ;  /* 0x0000000400147947 */ /* 0x000fea0003800000 */
.L_x_8553:
        /* <DEDUP_REMOVED lines=17> */
.L_x_8560:
[----:B------:R-:W-:-:S04]  /*fb90*/  LOP3.LUT R2, R23, 0x80000000, RZ, 0xc0, !PT ;  /* 0x8000000017027812 */ /* 0x000fc800078ec0ff */
[----:B------:R-:W-:-:S04]  /*fba0*/  SHF.R.U32.HI R3, RZ, 0x18, R2 ;  /* 0x00000018ff037819 */ /* 0x000fc80000011602 */
[----:B------:R-:W-:-:S04]  /*fbb0*/  LOP3.LUT R0, R0, R3, RZ, 0xfc, !PT ;  /* 0x0000000300007212 */ /* 0x000fc800078efcff */
[----:B------:R-:W-:-:S07]  /*fbc0*/  PRMT R8, R0, 0x7610, R8 ;  /* 0x0000761000087816 */ /* 0x000fce0000000008 */
.L_x_8559:
[----:B------:R-:W-:Y:S05]  /*fbd0*/  BSYNC B0 ;  /* 0x0000000000007941 */ /* 0x000fea0003800000 */
.L_x_8558:
[----:B------:R0:W-:Y:S01]  /*fbe0*/  STG.E.U8 desc[UR36][R16.64], R8 ;  /* 0x0000000810007986 */ /* 0x0001e2000c101124 */
[----:B------:R-:W-:Y:S05]  /*fbf0*/  BRA `(.L_x_8535) ;  /* 0x0000000000b47947 */ /* 0x000fea0003800000 */
.L_x_8552:
[----:B------:R-:W-:-:S13]  /*fc00*/  ISETP.NE.AND P0, PT, R0, 0x1c, PT ;  /* 0x0000001c0000780c */ /* 0x000fda0003f05270 */
[----:B------:R-:W-:Y:S05]  /*fc10*/  @!P0 BRA `(.L_x_8561) ;  /* 0x0000000000a48947 */ /* 0x000fea0003800000 */
[----:B------:R-:W-:-:S13]  /*fc20*/  ISETP.NE.AND P0, PT, R0, 0x1d, PT ;  /* 0x0000001d0000780c */ /* 0x000fda0003f05270 */
[----:B------:R-:W-:Y:S05]  /*fc30*/  @!P0 BRA `(.L_x_8562) ;  /* 0x00000000008c8947 */ /* 0x000fea0003800000 */
[----:B------:R-:W-:-:S13]  /*fc40*/  ISETP.NE.AND P0, PT, R0, 0x2c, PT ;  /* 0x0000002c0000780c */ /* 0x000fda0003f05270 */
[----:B------:R-:W-:Y:S05]  /*fc50*/  @P0 BRA `(.L_x_8534) ;  /* 0x0000000000400947 */ /* 0x000fea0003800000 */
[----:B0--3-5:R-:W1:Y:S02]  /*fc60*/  I2F.S16 R4, R23 ;  /* 0x0000001700047306 */ /* 0x029e640000101400 */
[----:B-12-4-:R-:W-:-:S04]  /*fc70*/  SHF.R.U32.HI R2, RZ, 0x17, R4 ;  /* 0x00000017ff027819 */ /* 0x016fc80000011604 */
        /* <DEDUP_REMOVED lines=14> */
.L_x_8534:
        /* <DEDUP_REMOVED lines=16> */
.L_x_8563:
[----:B------:R-:W-:Y:S05]  /*fe60*/  BRA `(.L_x_8535) ;  /* 0x0000000000187947 */ /* 0x000fea0003800000 */
.L_x_8562:
[----:B012-45:R-:W-:-:S04]  /*fe70*/  PRMT R2, R23, 0x9910, RZ ;  /* 0x0000991017027816 */ /* 0x037fc800000000ff */
[----:B------:R-:W-:-:S05]  /*fe80*/  SHF.R.S32.HI R3, RZ, 0x1f, R2 ;  /* 0x0000001fff037819 */ /* 0x000fca0000011402 */
[----:B------:R0:W-:Y:S01]  /*fe90*/  STG.E.64 desc[UR36][R16.64], R2 ;  /* 0x0000000210007986 */ /* 0x0001e2000c101b24 */
[----:B------:R-:W-:Y:S05]  /*fea0*/  BRA `(.L_x_8535) ;  /* 0x0000000000087947 */ /* 0x000fea0003800000 */
.L_x_8561:
[----:B012-45:R-:W-:-:S05]  /*feb0*/  PRMT R3, R23, 0x9910, RZ ;  /* 0x0000991017037816 */ /* 0x037fca00000000ff */
[----:B------:R0:W-:Y:S02]  /*fec0*/  STG.E desc[UR36][R16.64], R3 ;  /* 0x0000000310007986 */ /* 0x0001e4000c101924 */
.L_x_8535:
[----:B------:R-:W-:-:S07]  /*fed0*/  VIADD R19, R19, 0x80 ;  /* 0x0000008013137836 */ /* 0x000fce0000000000 */
.L_x_8427:
[----:B------:R-:W-:Y:S05]  /*fee0*/  BSYNC B6 ;  /* 0x0000000000067941 */ /* 0x000fea0003800000 */
.L_x_8426:
[----:B------:R-:W-:Y:S02]  /*fef0*/  ULDC UR4, c[0x0][0x210] ;  /* 0x0000840000047ab9 */ /* 0x000fe40000000800 */
[----:B------:R-:W-:-:S13]  /*ff00*/  ISETP.GE.AND P0, PT, R19, UR4, PT ;  /* 0x0000000413007c0c */ /* 0x000fda000bf06270 */
[----:B------:R-:W-:Y:S05]  /*ff10*/  @P0 EXIT ;  /* 0x000000000000094d */ /* 0x000fea0003800000 */
[----:B0-----:R-:W0:Y:S01]  /*ff20*/  LDC R6, c[0x0][0x218] ;  /* 0x00008600ff067b82 */ /* 0x001e220000000800 */
[----:B------:R-:W-:Y:S02]  /*ff30*/  IMAD.MOV.U32 R18, RZ, RZ, RZ ;  /* 0x000000ffff127224 */ /* 0x000fe400078e00ff */
[----:B------:R-:W-:Y:S02]  /*ff40*/  IMAD.MOV.U32 R22, RZ, RZ, RZ ;  /* 0x000000ffff167224 */ /* 0x000fe400078e00ff */
[----:B------:R-:W-:Y:S02]  /*ff50*/  IMAD.MOV.U32 R0, RZ, RZ, RZ ;  /* 0x000000ffff007224 */ /* 0x000fe400078e00ff */
[----:B-1----:R-:W-:Y:S01]  /*ff60*/  IMAD.MOV.U32 R16, RZ, RZ, RZ ;  /* 0x000000ffff107224 */ /* 0x002fe200078e00ff */
        /* <DEDUP_REMOVED lines=375> */
.L_x_8564:
[----:B---34-:R-:W0:Y:S01]  /*116e0*/  LDC.U8 R5, c[0x0][0x509] ;  /* 0x00014240ff057b82 */ /* 0x018e220000000000 */
[----:B------:R-:W-:Y:S01]  /*116f0*/  ULDC.64 UR4, c[0x0][0x4d8] ;  /* 0x0001360000047ab9 */ /* 0x000fe20000000a00 */
[----:B------:R-:W-:Y:S01]  /*11700*/  ULDC.64 UR6, c[0x0][0x4e0] ;  /* 0x0001380000067ab9 */ /* 0x000fe20000000a00 */
[----:B------:R-:W-:Y:S02]  /*11710*/  IADD3 R16, P0, R16, UR4, RZ ;  /* 0x0000000410107c10 */ /* 0x000fe4000ff1e0ff */
        /* <DEDUP_REMOVED lines=16> */
.L_x_8568:
[----:B------:R0:W5:Y:S01]  /*11820*/  LDG.E.U8 R19, desc[UR36][R2.64] ;  /* 0x0000002402137981 */ /* 0x000162000c1e1100 */
[----:B------:R-:W-:Y:S05]  /*11830*/  BRA `(.L_x_8570) ;  /* 0x0000000c00547947 */ /* 0x000fea0003800000 */
.L_x_8567:
        /* <DEDUP_REMOVED lines=8> */
.L_x_8572:
[----:B------:R0:W5:Y:S01]  /*118c0*/  LDG.E.U16 R19, desc[UR36][R2.64] ;  /* 0x0000002402137981 */ /* 0x000162000c1e1500 */
[----:B------:R-:W-:Y:S05]  /*118d0*/  BRA `(.L_x_8570) ;  /* 0x0000000c002c7947 */ /* 0x000fea0003800000 */
.L_x_8571:
[----:B------:R0:W5:Y:S01]  /*118e0*/  LDG.E.U16 R19, desc[UR36][R2.64] ;  /* 0x0000002402137981 */ /* 0x000162000c1e1500 */
[----:B------:R-:W-:Y:S05]  /*118f0*/  BRA `(.L_x_8570) ;  /* 0x0000000c00247947 */ /* 0x000fea0003800000 */
.L_x_8566:
        /* <DEDUP_REMOVED lines=9> */
.L_x_8574:
[----:B------:R-:W2:Y:S02]  /*11990*/  LDG.E.U16 R0, desc[UR36][R2.64] ;  /* 0x0000002402007981 */ /* 0x000ea4000c1e1500 */
[----:B--2---:R-:W-:-:S06]  /*119a0*/  HADD2.F32 R0, -RZ, R0.H0_H0 ;  /* 0x20000000ff007230 */ /* 0x004fcc0000004100 */
[----:B------:R-:W0:Y:S02]  /*119b0*/  F2I.FTZ.TRUNC.NTZ R0, R0 ;  /* 0x0000000000007305 */ /* 0x000e24000021f100 */
[----:B0-----:R-:W-:Y:S01]  /*119c0*/  PRMT R19, R0, 0x7610, R19 ;  /* 0x0000761000137816 */ /* 0x001fe20000000013 */
[----:B------:R-:W-:Y:S06]  /*119d0*/  BRA `(.L_x_8570) ;  /* 0x0000000800ec7947 */ /* 0x000fec0003800000 */
.L_x_8573:
        /* <DEDUP_REMOVED lines=9> */
.L_x_8576:
[----:B------:R-:W2:Y:S02]  /*11a70*/  LDG.E.U16 R2, desc[UR36][R2.64] ;  /* 0x0000002402027981 */ /* 0x000ea4000c1e1500 */
[----:B--2---:R-:W-:-:S06]  /*11a80*/  HADD2.F32 R0, -RZ, R2.H0_H0 ;  /* 0x20000002ff007230 */ /* 0x004fcc0000004100 */
[----:B------:R-:W0:Y:S02]  /*11a90*/  F2I.FTZ.TRUNC.NTZ R0, R0 ;  /* 0x0000000000007305 */ /* 0x000e24000021f100 */
[----:B0-----:R-:W-:Y:S01]  /*11aa0*/  PRMT R19, R0, 0x7610, R19 ;  /* 0x0000761000137816 */ /* 0x001fe20000000013 */
[----:B------:R-:W-:Y:S06]  /*11ab0*/  BRA `(.L_x_8570) ;  /* 0x0000000800b47947 */ /* 0x000fec0003800000 */
.L_x_8575:
[----:B------:R-:W2:Y:S02]  /*11ac0*/  LDG.E.64 R2, desc[UR36][R2.64] ;  /* 0x0000002402027981 */ /* 0x000ea4000c1e1b00 */
[----:B--2---:R0:W1:Y:S01]  /*11ad0*/  F2I.F64.TRUNC R19, R2 ;  /* 0x0000000200137311 */ /* 0x004062000030d100 */
[----:B------:R-:W-:Y:S05]  /*11ae0*/  BRA `(.L_x_8570) ;  /* 0x0000000800a87947 */ /* 0x000fea0003800000 */
.L_x_8565:
        /* <DEDUP_REMOVED lines=12> */
.L_x_8579:
[----:B------:R-:W2:Y:S02]  /*11bb0*/  LDG.E.64 R2, desc[UR36][R2.64] ;  /* 0x0000002402027981 */ /* 0x000ea4000c1e1b00 */
[----:B--2---:R3:W4:Y:S01]  /*11bc0*/  F2I.F64.TRUNC R19, R2 ;  /* 0x0000000200137311 */ /* 0x004722000030d100 */
[----:B------:R-:W-:Y:S05]  /*11bd0*/  BRA `(.L_x_8570) ;  /* 0x00000008006c7947 */ /* 0x000fea0003800000 */
.L_x_8578:
        /* <DEDUP_REMOVED lines=28> */
.L_x_8581:
        /* <DEDUP_REMOVED lines=15> */
.L_x_8580:
[----:B------:R-:W2:Y:S02]  /*11e90*/  LDG.E.U16 R0, desc[UR36][R2.64] ;  /* 0x0000002402007981 */ /* 0x000ea4000c1e1500 */
[----:B--2---:R-:W-:-:S06]  /*11ea0*/  IMAD.U32 R0, R0, 0x10000, RZ ;  /* 0x0001000000007824 */ /* 0x004fcc00078e00ff */
[----:B------:R-:W0:Y:S02]  /*11eb0*/  F2I.FTZ.TRUNC.NTZ R0, R0 ;  /* 0x0000000000007305 */ /* 0x000e24000021f100 */
[----:B0-----:R-:W-:Y:S01]  /*11ec0*/  PRMT R19, R0, 0x7610, R19 ;  /* 0x0000761000137816 */ /* 0x001fe20000000013 */
[----:B------:R-:W-:Y:S06]  /*11ed0*/  BRA `(.L_x_8570) ;  /* 0x0000000400ac7947 */ /* 0x000fec0003800000 */
.L_x_8577:
        /* <DEDUP_REMOVED lines=10> */
.L_x_8584:
        /* <DEDUP_REMOVED lines=21> */
.L_x_8588:
[----:B------:R-:W-:Y:S05]  /*120d0*/  BSYNC B1 ;  /* 0x0000000000017941 */ /* 0x000fea0003800000 */
.L_x_8587:
[----:B------:R-:W-:Y:S01]  /*120e0*/  LEA R3, R0, 0x3b800000, 0x17 ;  /* 0x3b80000000037811 */ /* 0x000fe200078eb8ff */
[----:B------:R-:W-:-:S05]  /*120f0*/  IMAD.SHL.U32 R0, R2, 0x100000, RZ ;  /* 0x0010000002007824 */ /* 0x000fca00078e00ff */
[----:B------:R-:W-:-:S07]  /*12100*/  LOP3.LUT R0, R3, R0, R4, 0xfe, !PT ;  /* 0x0000000003007212 */ /* 0x000fce00078efe04 */
.L_x_8586:
[----:B------:R-:W-:Y:S05]  /*12110*/  BSYNC B0 ;  /* 0x0000000000007941 */ /* 0x000fea0003800000 */
.L_x_8585:
[----:B------:R-:W0:Y:S02]  /*12120*/  F2I.FTZ.TRUNC.NTZ R0, R0 ;  /* 0x0000000000007305 */ /* 0x000e24000021f100 */
[----:B0-----:R-:W-:Y:S01]  /*12130*/  PRMT R19, R0, 0x7610, R19 ;  /* 0x0000761000137816 */ /* 0x001fe20000000013 */
[----:B------:R-:W-:Y:S06]  /*12140*/  BRA `(.L_x_8570) ;  /* 0x0000000400107947 */ /* 0x000fec0003800000 */
.L_x_8583:
        /* <DEDUP_REMOVED lines=21> */
.L_x_8592:
[----:B------:R-:W-:Y:S05]  /*122a0*/  BSYNC B1 ;  /* 0x0000000000017941 */ /* 0x000fea0003800000 */
.L_x_8591:
[----:B------:R-:W-:Y:S01]  /*122b0*/  LEA R3, R0, 0x37800000, 0x17 ;  /* 0x3780000000037811 */ /* 0x000fe200078eb8ff */
[----:B------:R-:W-:-:S05]  /*122c0*/  IMAD.SHL.U32 R0, R2, 0x200000, RZ ;  /* 0x0020000002007824 */ /* 0x000fca00078e00ff */
[----:B------:R-:W-:-:S07]  /*122d0*/  LOP3.LUT R0, R3, R0, R4, 0xfe, !PT ;  /* 0x0000000003007212 */ /* 0x000fce00078efe04 */
.L_x_8590:
[----:B------:R-:W-:Y:S05]  /*122e0*/  BSYNC B0 ;  /* 0x0000000000007941 */ /* 0x000fea0003800000 */
.L_x_8589:
[----:B------:R-:W0:Y:S02]  /*122f0*/  F2I.FTZ.TRUNC.NTZ R0, R0 ;  /* 0x0000000000007305 */ /* 0x000e24000021f100 */
[----:B0-----:R-:W-:Y:S01]  /*12300*/  PRMT R19, R0, 0x7610, R19 ;  /* 0x0000761000137816 */ /* 0x001fe20000000013 */
[----:B------:R-:W-:Y:S06]  /*12310*/  BRA `(.L_x_8570) ;  /* 0x00000000009c7947 */ /* 0x000fec0003800000 */
.L_x_8582:
        /* <DEDUP_REMOVED lines=14> */
.L_x_8596:
[----:B------:R-:W-:Y:S05]  /*12400*/  BSYNC B0 ;  /* 0x0000000000007941 */ /* 0x000fea0003800000 */
.L_x_8595:
[----:B------:R-:W0:Y:S02]  /*12410*/  F2I.FTZ.TRUNC.NTZ R0, R0 ;  /* 0x0000000000007305 */ /* 0x000e24000021f100 */
[----:B0-----:R-:W-:Y:S01]  /*12420*/  PRMT R19, R0, 0x7610, R19 ;  /* 0x0000761000137816 */ /* 0x001fe20000000013 */
[----:B------:R-:W-:Y:S06]  /*12430*/  BRA `(.L_x_8570) ;  /* 0x0000000000547947 */ /* 0x000fec0003800000 */
.L_x_8569:
        /* <DEDUP_REMOVED lines=16> */
.L_x_8597:
[----:B------:R-:W-:Y:S01]  /*12540*/  PRMT R19, RZ, 0x7610, R19 ;  /* 0x00007610ff137816 */ /* 0x000fe20000000013 */
[----:B------:R-:W-:Y:S06]  /*12550*/  BRA `(.L_x_8570) ;  /* 0x00000000000c7947 */ /* 0x000fec0003800000 */
.L_x_8594:
[----:B------:R2:W5:Y:S01]  /*12560*/  LDG.E.U16 R19, desc[UR36][R2.64] ;  /* 0x0000002402137981 */ /* 0x000562000c1e1500 */
[----:B------:R-:W-:Y:S05]  /*12570*/  BRA `(.L_x_8570) ;  /* 0x0000000000047947 */ /* 0x000fea0003800000 */
.L_x_8593:
[----:B------:R1:W5:Y:S02]  /*12580*/  LDG.E.U16 R19, desc[UR36][R2.64] ;  /* 0x0000002402137981 */ /* 0x000364000c1e1500 */
.L_x_8570:
        /* <DEDUP_REMOVED lines=19> */
.L_x_8601:
[----:B------:R-:W2:Y:S02]  /*126c0*/  LDG.E.U8 R2, desc[UR36][R2.64] ;  /* 0x0000002402027981 */ /* 0x000ea4000c1e1100 */
[----:B--2---:R-:W-:-:S04]  /*126d0*/  ISETP.NE.AND P0, PT, R2, RZ, PT ;  /* 0x000000ff0200720c */ /* 0x004fc80003f05270 */
[----:B------:R-:W-:Y:S01]  /*126e0*/  P2R R22, PR, RZ, 0x1 ;  /* 0x00000001ff167803 */ /* 0x000fe20000000000 */
[----:B------:R-:W-:Y:S08]  /*126f0*/  BRA `(.L_x_8603) ;  /* 0x0000000c00c47947 */ /* 0x000ff00003800000 */
.L_x_8600:
        /* <DEDUP_REMOVED lines=11> */
.L_x_8605:
[----:B------:R-:W2:Y:S02]  /*127b0*/  LDG.E R2, desc[UR36][R2.64] ;  /* 0x0000002402027981 */ /* 0x000ea4000c1e1900 */
[----:B--2---:R-:W-:-:S04]  /*127c0*/  ISETP.NE.AND P0, PT, R2, RZ, PT ;  /* 0x000000ff0200720c */ /* 0x004fc80003f05270 */
[----:B------:R-:W-:Y:S01]  /*127d0*/  P2R R22, PR, RZ, 0x1 ;  /* 0x00000001ff167803 */ /* 0x000fe20000000000 */
[----:B------:R-:W-:Y:S08]  /*127e0*/  BRA `(.L_x_8603) ;  /* 0x0000000c00887947 */ /* 0x000ff00003800000 */
.L_x_8604:
[----:B------:R-:W2:Y:S02]  /*127f0*/  LDG.E.U16 R2, desc[UR36][R2.64] ;  /* 0x0000002402027981 */ /* 0x000ea4000c1e1500 */
[----:B--2---:R-:W-:-:S04]  /*12800*/  ISETP.NE.AND P0, PT, R2, RZ, PT ;  /* 0x000000ff0200720c */ /* 0x004fc80003f05270 */
[----:B------:R-:W-:Y:S01]  /*12810*/  P2R R22, PR, RZ, 0x1 ;  /* 0x00000001ff167803 */ /* 0x000fe20000000000 */
[----:B------:R-:W-:Y:S08]  /*12820*/  BRA `(.L_x_8603) ;  /* 0x0000000c00787947 */ /* 0x000ff00003800000 */
.L_x_8599:
        /* <DEDUP_REMOVED lines=10> */
.L_x_8607:
[----:B------:R-:W2:Y:S02]  /*128d0*/  LDG.E.U16 R0, desc[UR36][R2.64] ;  /* 0x0000002402007981 */ /* 0x000ea4000c1e1500 */
[----:B--2---:R-:W-:-:S05]  /*128e0*/  HADD2.F32 R0, -RZ, R0.H0_H0 ;  /* 0x20000000ff007230 */ /* 0x004fca0000004100 */
[----:B------:R-:W-:-:S04]  /*128f0*/  FSETP.NEU.FTZ.AND P0, PT, R0, RZ, PT ;  /* 0x000000ff0000720b */ /* 0x000fc80003f1d000 */
[----:B------:R-:W-:Y:S01]  /*12900*/  P2R R22, PR, RZ, 0x1 ;  /* 0x00000001ff167803 */ /* 0x000fe20000000000 */
[----:B------:R-:W-:Y:S08]  /*12910*/  BRA `(.L_x_8603) ;  /* 0x0000000c003c7947 */ /* 0x000ff00003800000 */
.L_x_8606:
        /* <DEDUP_REMOVED lines=12> */
.L_x_8609:
        /* <DEDUP_REMOVED lines=11> */
.L_x_8608:
[----:B------:R-:W2:Y:S02]  /*12a90*/  LDG.E.64 R2, desc[UR36][R2.64] ;  /* 0x0000002402027981 */ /* 0x000ea4000c1e1b00 */
[----:B--2---:R-:W-:-:S06]  /*12aa0*/  DSETP.NEU.AND P0, PT, R2, RZ, PT ;  /* 0x000000ff0200722a */ /* 0x004fcc0003f0d000 */
[----:B------:R-:W-:Y:S01]  /*12ab0*/  P2R R22, PR, RZ, 0x1 ;  /* 0x00000001ff167803 */ /* 0x000fe20000000000 */
[----:B------:R-:W-:Y:S07]  /*12ac0*/  BRA `(.L_x_8603) ;  /* 0x0000000800d07947 */ /* 0x000fee0003800000 */
.L_x_8598:
        /* <DEDUP_REMOVED lines=12> */
.L_x_8612:
[----:B------:R-:W2:Y:S02]  /*12b90*/  LDG.E.128 R4, desc[UR36][R2.64] ;  /* 0x0000002402047981 */ /* 0x000ea4000c1e1d00 */
[----:B--2---:R-:W-:-:S06]  /*12ba0*/  DSETP.NEU.AND P0, PT, R6, RZ, PT ;  /* 0x000000ff0600722a */ /* 0x004fcc0003f0d000 */
[----:B------:R-:W-:-:S06]  /*12bb0*/  DSETP.NEU.OR P0, PT, R4, RZ, P0 ;  /* 0x000000ff0400722a */ /* 0x000fcc000070d400 */
[----:B------:R-:W-:Y:S01]  /*12bc0*/  P2R R22, PR, RZ, 0x1 ;  /* 0x00000001ff167803 */ /* 0x000fe20000000000 */
[----:B------:R-:W-:Y:S07]  /*12bd0*/  BRA `(.L_x_8603) ;  /* 0x00000008008c7947 */ /* 0x000fee0003800000 */
.L_x_8611:
        /* <DEDUP_REMOVED lines=28> */
.L_x_8614:
        /* <DEDUP_REMOVED lines=15> */
.L_x_8613:
[----:B------:R-:W2:Y:S02]  /*12e90*/  LDG.E.U16 R0, desc[UR36][R2.64] ;  /* 0x0000002402007981 */ /* 0x000ea4000c1e1500 */
[----:B--2---:R-:W-:-:S05]  /*12ea0*/  IMAD.U32 R0, R0, 0x10000, RZ ;  /* 0x0001000000007824 */ /* 0x004fca00078e00ff */
[----:B------:R-:W-:-:S04]  /*12eb0*/  FSETP.NEU.FTZ.AND P0, PT, R0, RZ, PT ;  /* 0x000000ff0000720b */ /* 0x000fc80003f1d000 */
[----:B------:R-:W-:Y:S01]  /*12ec0*/  P2R R22, PR, RZ, 0x1 ;  /* 0x00000001ff167803 */ /* 0x000fe20000000000 */
[----:B------:R-:W-:Y:S08]  /*12ed0*/  BRA `(.L_x_8603) ;  /* 0x0000000400cc7947 */ /* 0x000ff00003800000 */
.L_x_8610:
        /* <DEDUP_REMOVED lines=12> */
.L_x_8617:
        /* <DEDUP_REMOVED lines=21> */
.L_x_8621:
[----:B------:R-:W-:Y:S05]  /*130f0*/  BSYNC B1 ;  /* 0x0000000000017941 */ /* 0x000fea0003800000 */
.L_x_8620:
[----:B------:R-:W-:Y:S01]  /*13100*/  LEA R3, R0, 0x3b800000, 0x17 ;  /* 0x3b80000000037811 */ /* 0x000fe200078eb8ff */
[----:B------:R-:W-:-:S05]  /*13110*/  IMAD.SHL.U32 R0, R2, 0x100000, RZ ;  /* 0x0010000002007824 */ /* 0x000fca00078e00ff */
[----:B------:R-:W-:-:S07]  /*13120*/  LOP3.LUT R0, R3, R0, R4, 0xfe, !PT ;  /* 0x0000000003007212 */ /* 0x000fce00078efe04 */
.L_x_8619:
[----:B------:R-:W-:Y:S05]  /*13130*/  BSYNC B0 ;  /* 0x0000000000007941 */ /* 0x000fea0003800000 */
.L_x_8618:
[----:B------:R-:W-:-:S04]  /*13140*/  FSETP.NEU.FTZ.AND P0, PT, R0, RZ, PT ;  /* 0x000000ff0000720b */ /* 0x000fc80003f1d000 */
[----:B------:R-:W-:Y:S01]  /*13150*/  P2R R22, PR, RZ, 0x1 ;  /* 0x00000001ff167803 */ /* 0x000fe20000000000 */
[----:B------:R-:W-:Y:S08]  /*13160*/  BRA `(.L_x_8603) ;  /* 0x0000000400287947 */ /* 0x000ff00003800000 */
.L_x_8616:
        /* <DEDUP_REMOVED lines=21> */
.L_x_8625:
[----:B------:R-:W-:Y:S05]  /*132c0*/  BSYNC B1 ;  /* 0x0000000000017941 */ /* 0x000fea0003800000 */
.L_x_8624:
[----:B------:R-:W-:Y:S01]  /*132d0*/  LEA R3, R0, 0x37800000, 0x17 ;  /* 0x3780000000037811 */ /* 0x000fe200078eb8ff */
[----:B------:R-:W-:-:S05]  /*132e0*/  IMAD.SHL.U32 R0, R2, 0x200000, RZ ;  /* 0x0020000002007824 */ /* 0x000fca00078e00ff */
[----:B------:R-:W-:-:S07]  /*132f0*/  LOP3.LUT R0, R3, R0, R4, 0xfe, !PT ;  /* 0x0000000003007212 */ /* 0x000fce00078efe04 */
.L_x_8623:
[----:B------:R-:W-:Y:S05]  /*13300*/  BSYNC B0 ;  /* 0x0000000000007941 */ /* 0x000fea0003800000 */
.L_x_8622:
[----:B------:R-:W-:-:S04]  /*13310*/  FSETP.NEU.FTZ.AND P0, PT, R0, RZ, PT ;  /* 0x000000ff0000720b */ /* 0x000fc80003f1d000 */
[----:B------:R-:W-:Y:S01]  /*13320*/  P2R R22, PR, RZ, 0x1 ;  /* 0x00000001ff167803 */ /* 0x000fe20000000000 */
[----:B------:R-:W-:Y:S08]  /*13330*/  BRA `(.L_x_8603) ;  /* 0x0000000000b47947 */ /* 0x000ff00003800000 */
.L_x_8615:
        /* <DEDUP_REMOVED lines=14> */
.L_x_8629:
[----:B------:R-:W-:Y:S05]  /*13420*/  BSYNC B0 ;  /* 0x0000000000007941 */ /* 0x000fea0003800000 */
.L_x_8628:
[----:B------:R-:W-:-:S04]  /*13430*/  FSETP.NEU.FTZ.AND P0, PT, R0, RZ, PT ;  /* 0x000000ff0000720b */ /* 0x000fc80003f1d000 */
[----:B------:R-:W-:Y:S01]  /*13440*/  P2R R22, PR, RZ, 0x1 ;  /* 0x00000001ff167803 */ /* 0x000fe20000000000 */
[----:B------:R-:W-:Y:S08]  /*13450*/  BRA `(.L_x_8603) ;  /* 0x00000000006c7947 */ /* 0x000ff00003800000 */
.L_x_8602:
        /* <DEDUP_REMOVED lines=16> */
.L_x_8630:
[----:B------:R-:W-:-:S04]  /*13560*/  PLOP3.LUT P0, PT, PT, PT, PT, 0x8, 0x0 ;  /* 0x000000000000781c */ /* 0x000fc80003f0e170 */
[----:B------:R-:W-:Y:S01]  /*13570*/  P2R R22, PR, RZ, 0x1 ;  /* 0x00000001ff167803 */ /* 0x000fe20000000000 */
[----:B------:R-:W-:Y:S08]  /*13580*/  BRA `(.L_x_8603) ;  /* 0x0000000000207947 */ /* 0x000ff00003800000 */
.L_x_8627:
[----:B------:R-:W2:Y:S02]  /*13590*/  LDG.E.64 R2, desc[UR36][R2.64] ;  /* 0x0000002402027981 */ /* 0x000ea4000c1e1b00 */
[----:B--2---:R-:W-:-:S04]  /*135a0*/  ISETP.NE.U32.AND P0, PT, R2, RZ, PT ;  /* 0x000000ff0200720c */ /* 0x004fc80003f05070 */
[----:B------:R-:W-:-:S04]  /*135b0*/  ISETP.NE.AND.EX P0, PT, R3, RZ, PT, P0 ;  /* 0x000000ff0300720c */ /* 0x000fc80003f05300 */
[----:B------:R-:W-:Y:S01]  /*135c0*/  P2R R22, PR, RZ, 0x1 ;  /* 0x00000001ff167803 */ /* 0x000fe20000000000 */
[----:B------:R-:W-:Y:S08]  /*135d0*/  BRA `(.L_x_8603) ;  /* 0x00000000000c7947 */ /* 0x000ff00003800000 */
.L_x_8626:
[----:B------:R-:W2:Y:S02]  /*135e0*/  LDG.E R2, desc[UR36][R2.64] ;  /* 0x0000002402027981 */ /* 0x000ea4000c1e1900 */
[----:B--2---:R-:W-:-:S04]  /*135f0*/  ISETP.NE.AND P0, PT, R2, RZ, PT ;  /* 0x000000ff0200720c */ /* 0x004fc80003f05270 */
[----:B------:R-:W-:-:S09]  /*13600*/  P2R R22, PR, RZ, 0x1 ;  /* 0x00000001ff167803 */ /* 0x000fd20000000000 */
.L_x_8603:
        /* <DEDUP_REMOVED lines=18> */
.L_x_8634:
[----:B------:R0:W5:Y:S01]  /*13730*/  LDG.E.U8 R2, desc[UR36][R4.64] ;  /* 0x0000002404027981 */ /* 0x000162000c1e1100 */
[----:B------:R-:W-:Y:S01]  /*13740*/  IMAD.MOV.U32 R3, RZ, RZ, RZ ;  /* 0x000000ffff037224 */ /* 0x000fe200078e00ff */
[----:B------:R-:W-:Y:S06]  /*13750*/  BRA `(.L_x_8636) ;  /* 0x0000000c00487947 */ /* 0x000fec0003800000 */
.L_x_8633:
        /* <DEDUP_REMOVED lines=8> */
.L_x_8638:
[----:B------:R-:W2:Y:S02]  /*137e0*/  LDG.E R2, desc[UR36][R4.64] ;  /* 0x0000002404027981 */ /* 0x000ea4000c1e1900 */
[----:B--2---:R-:W-:Y:S01]  /*137f0*/  SHF.R.S32.HI R3, RZ, 0x1f, R2 ;  /* 0x0000001fff037819 */ /* 0x004fe20000011402 */
[----:B------:R-:W-:Y:S06]  /*13800*/  BRA `(.L_x_8636) ;  /* 0x0000000c001c7947 */ /* 0x000fec0003800000 */
.L_x_8637:
[----:B------:R-:W2:Y:S02]  /*13810*/  LDG.E.S16 R2, desc[UR36][R4.64] ;  /* 0x0000002404027981 */ /* 0x000ea4000c1e1700 */
[----:B--2---:R-:W-:Y:S01]  /*13820*/  SHF.R.S32.HI R3, RZ, 0x1f, R2 ;  /* 0x0000001fff037819 */ /* 0x004fe20000011402 */
[----:B------:R-:W-:Y:S06]  /*13830*/  BRA `(.L_x_8636) ;  /* 0x0000000c00107947 */ /* 0x000fec0003800000 */
.L_x_8632:
        /* <DEDUP_REMOVED lines=9> */
.L_x_8640:
[----:B------:R-:W2:Y:S02]  /*138d0*/  LDG.E.U16 R4, desc[UR36][R4.64] ;  /* 0x0000002404047981 */ /* 0x000ea4000c1e1500 */
[----:B--2---:R-:W-:-:S06]  /*138e0*/  HADD2.F32 R2, -RZ, R4.H0_H0 ;  /* 0x20000004ff027230 */ /* 0x004fcc0000004100 */
[----:B------:R-:W0:Y:S01]  /*138f0*/  F2I.S64.TRUNC R2, R2 ;  /* 0x0000000200027311 */ /* 0x000e22000020d900 */
[----:B------:R-:W-:Y:S05]  /*13900*/  BRA `(.L_x_8636) ;  /* 0x0000000800dc7947 */ /* 0x000fea0003800000 */
.L_x_8639:
        /* <DEDUP_REMOVED lines=9> */
.L_x_8642:
[----:B------:R-:W2:Y:S02]  /*139a0*/  LDG.E.U16 R4, desc[UR36][R4.64] ;  /* 0x0000002404047981 */ /* 0x000ea4000c1e1500 */
[----:B--2---:R-:W-:-:S06]  /*139b0*/  HADD2.F32 R2, -RZ, R4.H0_H0 ;  /* 0x20000004ff027230 */ /* 0x004fcc0000004100 */
[----:B------:R-:W0:Y:S01]  /*139c0*/  F2I.S64.TRUNC R2, R2 ;  /* 0x0000000200027311 */ /* 0x000e22000020d900 */
[----:B------:R-:W-:Y:S05]  /*139d0*/  BRA `(.L_x_8636) ;  /* 0x0000000800a87947 */ /* 0x000fea0003800000 */
.L_x_8641:
[----:B------:R-:W2:Y:S02]  /*139e0*/  LDG.E.64 R2, desc[UR36][R4.64] ;  /* 0x0000002404027981 */ /* 0x000ea4000c1e1b00 */
[----:B--2---:R-:W0:Y:S01]  /*139f0*/  F2I.S64.F64.TRUNC R2, R2 ;  /* 0x0000000200027311 */ /* 0x004e22000030d900 */
[----:B------:R-:W-:Y:S05]  /*13a00*/  BRA `(.L_x_8636) ;  /* 0x00000008009c7947 */ /* 0x000fea0003800000 */
.L_x_8631:
        /* <DEDUP_REMOVED lines=13> */
.L_x_8645:
[----:B------:R-:W2:Y:S02]  /*13ae0*/  LDG.E.64 R2, desc[UR36][R4.64] ;  /* 0x0000002404027981 */ /* 0x000ea4000c1e1b00 */
[----:B--2---:R-:W0:Y:S01]  /*13af0*/  F2I.S64.F64.TRUNC R2, R2 ;  /* 0x0000000200027311 */ /* 0x004e22000030d900 */
[----:B------:R-:W-:Y:S05]  /*13b00*/  BRA `(.L_x_8636) ;  /* 0x00000008005c7947 */ /* 0x000fea0003800000 */
.L_x_8644:
        /* <DEDUP_REMOVED lines=27> */
.L_x_8647:
        /* <DEDUP_REMOVED lines=14> */
.L_x_8646:
[----:B------:R-:W2:Y:S02]  /*13da0*/  LDG.E.U16 R2, desc[UR36][R4.64] ;  /* 0x0000002404027981 */ /* 0x000ea4000c1e1500 */
[----:B--2---:R-:W-:-:S06]  /*13db0*/  IMAD.U32 R2, R2, 0x10000, RZ ;  /* 0x0001000002027824 */ /* 0x004fcc00078e00ff */
[----:B------:R-:W0:Y:S01]  /*13dc0*/  F2I.S64.TRUNC R2, R2 ;  /* 0x0000000200027311 */ /* 0x000e22000020d900 */
[----:B------:R-:W-:Y:S05]  /*13dd0*/  BRA `(.L_x_8636) ;  /* 0x0000000400a87947 */ /* 0x000fea0003800000 */
.L_x_8643:
        /* <DEDUP_REMOVED lines=11> */
.L_x_8650:
        /* <DEDUP_REMOVED lines=21> */
.L_x_8654:
[----:B------:R-:W-:Y:S05]  /*13fe0*/  BSYNC B1 ;  /* 0x0000000000017941 */ /* 0x000fea0003800000 */
.L_x_8653:
[----:B------:R-:W-:Y:S01]  /*13ff0*/  IMAD.SHL.U32 R2, R2, 0x100000, RZ ;  /* 0x0010000002027824 */ /* 0x000fe200078e00ff */
[----:B------:R-:W-:-:S04]  /*14000*/  LEA R3, R0, 0x3b800000, 0x17 ;  /* 0x3b80000000037811 */ /* 0x000fc800078eb8ff */
[----:B------:R-:W-:-:S07]  /*14010*/  LOP3.LUT R2, R3, R2, R4, 0xfe, !PT ;  /* 0x0000000203027212 */ /* 0x000fce00078efe04 */
.L_x_8652:
[----:B------:R-:W-:Y:S05]  /*14020*/  BSYNC B0 ;  /* 0x0000000000007941 */ /* 0x000fea0003800000 */
.L_x_8651:
[----:B------:R-:W1:Y:S01]  /*14030*/  F2I.S64.TRUNC R2, R2 ;  /* 0x0000000200027311 */ /* 0x000e62000020d900 */
[----:B------:R-:W-:Y:S05]  /*14040*/  BRA `(.L_x_8636) ;  /* 0x00000004000c7947 */ /* 0x000fea0003800000 */
.L_x_8649:
        /* <DEDUP_REMOVED lines=21> */
.L_x_8658:
[----:B------:R-:W-:Y:S05]  /*141a0*/  BSYNC B1 ;  /* 0x0000000000017941 */ /* 0x000fea0003800000 */
.L_x_8657:
[----:B------:R-:W-:Y:S01]  /*141b0*/  IMAD.SHL.U32 R2, R2, 0x200000, RZ ;  /* 0x0020000002027824 */ /* 0x000fe200078e00ff */
[----:B------:R-:W-:-:S04]  /*141c0*/  LEA R3, R0, 0x37800000, 0x17 ;  /* 0x3780000000037811 */ /* 0x000fc800078eb8ff */
[----:B------:R-:W-:-:S07]  /*141d0*/  LOP3.LUT R2, R3, R2, R4, 0xfe, !PT ;  /* 0x0000000203027212 */ /* 0x000fce00078efe04 */
.L_x_8656:
[----:B------:R-:W-:Y:S05]  /*141e0*/  BSYNC B0 ;  /* 0x0000000000007941 */ /* 0x000fea0003800000 */
.L_x_8655:
[----:B------:R-:W2:Y:S01]  /*141f0*/  F2I.S64.TRUNC R2, R2 ;  /* 0x0000000200027311 */ /* 0x000ea2000020d900 */
[----:B------:R-:W-:Y:S05]  /*14200*/  BRA `(.L_x_8636) ;  /* 0x00000000009c7947 */ /* 0x000fea0003800000 */
.L_x_8648:
        /* <DEDUP_REMOVED lines=14> */
.L_x_8662:
[----:B------:R-:W-:Y:S05]  /*142f0*/  BSYNC B0 ;  /* 0x0000000000007941 */ /* 0x000fea0003800000 */
.L_x_8661:
[----:B------:R-:W4:Y:S01]  /*14300*/  F2I.S64.TRUNC R2, R2 ;  /* 0x0000000200027311 */ /* 0x000f22000020d900 */
[----:B------:R-:W-:Y:S05]  /*14310*/  BRA `(.L_x_8636) ;  /* 0x0000000000587947 */ /* 0x000fea0003800000 */
.L_x_8635:
        /* <DEDUP_REMOVED lines=16> */
.L_x_8663:
[----:B------:R-:W-:Y:S01]  /*14420*/  CS2R R2, SRZ ;  /* 0x0000000000027805 */ /* 0x000fe2000001ff00 */
[----:B------:R-:W-:Y:S06]  /*14430*/  BRA `(.L_x_8636) ;  /* 0x0000000000107947 */ /* 0x000fec0003800000 */
.L_x_8660:
[----:B------:R0:W5:Y:S01]  /*14440*/  LDG.E.64 R2, desc[UR36][R4.64] ;  /* 0x0000002404027981 */ /* 0x000162000c1e1b00 */
[----:B------:R-:W-:Y:S05]  /*14450*/  BRA `(.L_x_8636) ;  /* 0x0000000000087947 */ /* 0x000fea0003800000 */
.L_x_8659:
[----:B------:R3:W5:Y:S01]  /*14460*/  LDG.E R2, desc[UR36][R4.64] ;  /* 0x0000002404027981 */ /* 0x000762000c1e1900 */
[----:B------:R-:W-:-:S07]  /*14470*/  IMAD.MOV.U32 R3, RZ, RZ, RZ ;  /* 0x000000ffff037224 */ /* 0x000fce00078e00ff */
.L_x_8636:
        /* <DEDUP_REMOVED lines=10> */
.L_x_8665:
[----:B------:R-:W-:Y:S05]  /*14520*/  BSYNC B0 ;  /* 0x0000000000007941 */ /* 0x000fea0003800000 */
.L_x_8664:
        /* <DEDUP_REMOVED lines=11> */
.L_x_8669:
[----:B-----5:R-:W-:Y:S01]  /*145e0*/  STG.E.U8 desc[UR36][R16.64], R19 ;  /* 0x0000001310007986 */ /* 0x020fe2000c101124 */
[----:B------:R-:W-:Y:S05]  /*145f0*/  EXIT ;  /* 0x000000000000794d */ /* 0x000fea0003800000 */
.L_x_8668:
        /* <DEDUP_REMOVED lines=8> */
[----:B------:R-:W-:Y:S01]  /*14680*/  STG.E.64 desc[UR36][R16.64], R2 ;  /* 0x0000000210007986 */ /* 0x000fe2000c101b24 */
[----:B------:R-:W-:Y:S05]  /*14690*/  EXIT ;  /* 0x000000000000794d */ /* 0x000fea0003800000 */
.L_x_8672:
[----:B012-45:R-:W-:-:S05]  /*146a0*/  PRMT R3, R19, 0x9910, RZ ;  /* 0x0000991013037816 */ /* 0x037fca00000000ff */
[----:B------:R-:W-:Y:S01]  /*146b0*/  STG.E desc[UR36][R16.64], R3 ;  /* 0x0000000310007986 */ /* 0x000fe2000c101924 */
[----:B------:R-:W-:Y:S05]  /*146c0*/  EXIT ;  /* 0x000000000000794d */ /* 0x000fea0003800000 */
.L_x_8671:
[----:B-----5:R-:W-:Y:S01]  /*146d0*/  STG.E.U16 desc[UR36][R16.64], R19 ;  /* 0x0000001310007986 */ /* 0x020fe2000c101524 */
[----:B------:R-:W-:Y:S05]  /*146e0*/  EXIT ;  /* 0x000000000000794d */ /* 0x000fea0003800000 */
.L_x_8667:
[----:B------:R-:W-:-:S13]  /*146f0*/  ISETP.GT.AND P0, PT, R0, 0x6, PT ;  /* 0x000000060000780c */ /* 0x000fda0003f04270 */
[----:B------:R-:W-:Y:S05]  /*14700*/  @P0 BRA `(.L_x_8673) ;  /* 0x00000000002c0947 */ /* 0x000fea0003800000 */
[----:B------:R-:W-:-:S13]  /*14710*/  ISETP.NE.AND P0, PT, R0, 0x5, PT ;  /* 0x000000050000780c */ /* 0x000fda0003f05270 */
[----:B------:R-:W-:Y:S05]  /*14720*/  @!P0 BRA `(.L_x_8674) ;  /* 0x0000000000148947 */ /* 0x000fea0003800000 */
[----:B------:R-:W-:-:S13]  /*14730*/  ISETP.NE.AND P0, PT, R0, 0x6, PT ;  /* 0x000000060000780c */ /* 0x000fda0003f05270 */
[----:B------:R-:W-:Y:S05]  /*14740*/  @P0 BRA `(.L_x_8670) ;  /* 0x0000000800b40947 */ /* 0x000fea0003800000 */
[----:B-----5:R-:W0:Y:S02]  /*14750*/  I2F.S16 R19, R19 ;  /* 0x0000001300137306 */ /* 0x020e240000101400 */
[----:B0-----:R-:W-:Y:S01]  /*14760*/  STG.E desc[UR36][R16.64], R19 ;  /* 0x0000001310007986 */ /* 0x001fe2000c101924 */
[----:B------:R-:W-:Y:S05]  /*14770*/  EXIT ;  /* 0x000000000000794d */ /* 0x000fea0003800000 */
.L_x_8674:
[----:B-----5:R-:W0:Y:S02]  /*14780*/  I2F.S16 R0, R19 ;  /* 0x0000001300007306 */ /* 0x020e240000101400 */
[----:B0-----:R-:W-:-:S05]  /*14790*/  F2FP.F16.F32.PACK_AB R0, RZ, R0 ;  /* 0x00000000ff00723e */ /* 0x001fca00000000ff */
[----:B------:R-:W-:Y:S01]  /*147a0*/  STG.E.U16 desc[UR36][R16.64], R0 ;  /* 0x0000000010007986 */ /* 0x000fe2000c101524 */
[----:B------:R-:W-:Y:S05]  /*147b0*/  EXIT ;  /* 0x000000000000794d */ /* 0x000fea0003800000 */
.L_x_8673:
        /* <DEDUP_REMOVED lines=8> */
[----:B0-----:R-:W-:Y:S01]  /*14840*/  STG.E.64 desc[UR36][R16.64], R2 ;  /* 0x0000000210007986 */ /* 0x001fe2000c101b24 */
[----:B------:R-:W-:Y:S05]  /*14850*/  EXIT ;  /* 0x000000000000794d */ /* 0x000fea0003800000 */
.L_x_8676:
[----:B-----5:R-:W0:Y:S02]  /*14860*/  I2F.S16 R19, R19 ;  /* 0x0000001300137306 */ /* 0x020e240000101400 */
[----:B012-4-:R-:W-:-:S04]  /*14870*/  F2FP.F16.F32.PACK_AB R3, RZ, R19 ;  /* 0x00000013ff03723e */ /* 0x017fc800000000ff */
[----:B------:R-:W-:-:S05]  /*14880*/  PRMT R3, R3, 0x5410, RZ ;  /* 0x0000541003037816 */ /* 0x000fca00000000ff */
[----:B------:R-:W-:Y:S01]  /*14890*/  STG.E desc[UR36][R16.64], R3 ;  /* 0x0000000310007986 */ /* 0x000fe2000c101924 */
[----:B------:R-:W-:Y:S05]  /*148a0*/  EXIT ;  /* 0x000000000000794d */ /* 0x000fea0003800000 */
.L_x_8675:
[----:B012-45:R-:W0:Y:S02]  /*148b0*/  I2F.F64.S16 R2, R19 ;  /* 0x0000001300027312 */ /* 0x037e240000101c00 */
[----:B0-----:R-:W-:Y:S01]  /*148c0*/  STG.E.64 desc[UR36][R16.64], R2 ;  /* 0x0000000210007986 */ /* 0x001fe2000c101b24 */
[----:B------:R-:W-:Y:S05]  /*148d0*/  EXIT ;  /* 0x000000000000794d */ /* 0x000fea0003800000 */
.L_x_8666:
        /* <DEDUP_REMOVED lines=11> */
[----:B------:R-:W-:Y:S01]  /*14990*/  STG.E.U8 desc[UR36][R16.64], R3 ;  /* 0x0000000310007986 */ /* 0x000fe2000c101124 */
[----:B------:R-:W-:Y:S05]  /*149a0*/  EXIT ;  /* 0x000000000000794d */ /* 0x000fea0003800000 */
.L_x_8679:
[----:B0--3-5:R-:W0:Y:S01]  /*149b0*/  I2F.F64.S16 R4, R19 ;  /* 0x0000001300047312 */ /* 0x029e220000101c00 */
[----:B------:R-:W-:-:S05]  /*149c0*/  CS2R R6, SRZ ;  /* 0x0000000000067805 */ /* 0x000fca000001ff00 */
[----:B0-----:R-:W-:Y:S01]  /*149d0*/  STG.E.128 desc[UR36][R16.64], R4 ;  /* 0x0000000410007986 */ /* 0x001fe2000c101d24 */
[----:B------:R-:W-:Y:S05]  /*149e0*/  EXIT ;  /* 0x000000000000794d */ /* 0x000fea0003800000 */
.L_x_8678:
        /* <DEDUP_REMOVED lines=21> */
.L_x_8683:
[----:B------:R-:W-:Y:S05]  /*14b40*/  BSYNC B0 ;  /* 0x0000000000007941 */ /* 0x000fea0003800000 */
.L_x_8682:
[----:B------:R-:W-:-:S05]  /*14b50*/  LOP3.LUT R3, R0, R3, RZ, 0xfc, !PT ;  /* 0x0000000300037212 */ /* 0x000fca00078efcff */
[----:B------:R-:W-:Y:S01]  /*14b60*/  STG.E.U8 desc[UR36][R16.64], R3 ;  /* 0x0000000310007986 */ /* 0x000fe2000c101124 */
[----:B------:R-:W-:Y:S05]  /*14b70*/  EXIT ;  /* 0x000000000000794d */ /* 0x000fea0003800000 */
.L_x_8681:
        /* <DEDUP_REMOVED lines=13> */
.L_x_8685:
[----:B------:R-:W-:Y:S01]  /*14c50*/  IMAD.MOV.U32 R0, RZ, RZ, 0x7f ;  /* 0x0000007fff007424 */ /* 0x000fe200078e00ff */
[----:B------:R-:W-:-:S04]  /*14c60*/  ISETP.GT.U32.AND P0, PT, R2, 0x7f800000, PT ;  /* 0x7f8000000200780c */ /* 0x000fc80003f04070 */
[----:B------:R-:W-:-:S09]  /*14c70*/  SEL R0, R0, 0x7c, P0 ;  /* 0x0000007c00007807 */ /* 0x000fd20000000000 */
.L_x_8686:
[----:B------:R-:W-:Y:S05]  /*14c80*/  BSYNC B0 ;  /* 0x0000000000007941 */ /* 0x000fea0003800000 */
.L_x_8684:
[----:B------:R-:W-:-:S04]  /*14c90*/  LOP3.LUT R2, R19, 0x80000000, RZ, 0xc0, !PT ;  /* 0x8000000013027812 */ /* 0x000fc800078ec0ff */
[----:B------:R-:W-:-:S04]  /*14ca0*/  SHF.R.U32.HI R3, RZ, 0x18, R2 ;  /* 0x00000018ff037819 */ /* 0x000fc80000011602 */
[----:B------:R-:W-:-:S05]  /*14cb0*/  LOP3.LUT R3, R0, R3, RZ, 0xfc, !PT ;  /* 0x0000000300037212 */ /* 0x000fca00078efcff */
[----:B------:R-:W-:Y:S01]  /*14cc0*/  STG.E.U8 desc[UR36][R16.64], R3 ;  /* 0x0000000310007986 */ /* 0x000fe2000c101124 */
[----:B------:R-:W-:Y:S05]  /*14cd0*/  EXIT ;  /* 0x000000000000794d */ /* 0x000fea0003800000 */
.L_x_8680:
[----:B-----5:R-:W0:Y:S02]  /*14ce0*/  I2F.S16 R0, R19 ;  /* 0x0000001300007306 */ /* 0x020e240000101400 */
[----:B0-----:R-:W-:-:S05]  /*14cf0*/  F2FP.BF16.F32.PACK_AB R0, RZ, R0 ;  /* 0x00000000ff00723e */ /* 0x001fca00000010ff */
[----:B------:R-:W-:Y:S01]  /*14d00*/  STG.E.U16 desc[UR36][R16.64], R0 ;  /* 0x0000000010007986 */ /* 0x000fe2000c101524 */
[----:B------:R-:W-:Y:S05]  /*14d10*/  EXIT ;  /* 0x000000000000794d */ /* 0x000fea0003800000 */
.L_x_8677:
        /* <DEDUP_REMOVED lines=8> */
[----:B-----5:R-:W-:Y:S01]  /*14da0*/  STG.E.U16 desc[UR36][R16.64], R19 ;  /* 0x0000001310007986 */ /* 0x020fe2000c101524 */
[----:B------:R-:W-:Y:S05]  /*14db0*/  EXIT ;  /* 0x000000000000794d */ /* 0x000fea0003800000 */
.L_x_8689:
        /* <DEDUP_REMOVED lines=17> */
.L_x_8692:
[----:B------:R-:W-:-:S04]  /*14ed0*/  LOP3.LUT R2, R19, 0x80000000, RZ, 0xc0, !PT ;  /* 0x8000000013027812 */ /* 0x000fc800078ec0ff */
[----:B------:R-:W-:-:S04]  /*14ee0*/  SHF.R.U32.HI R3, RZ, 0x18, R2 ;  /* 0x00000018ff037819 */ /* 0x000fc80000011602 */
[----:B------:R-:W-:-:S04]  /*14ef0*/  LOP3.LUT R0, R0, R3, RZ, 0xfc, !PT ;  /* 0x0000000300007212 */ /* 0x000fc800078efcff */
[----:B------:R-:W-:-:S07]  /*14f00*/  PRMT R8, R0, 0x7610, R8 ;  /* 0x0000761000087816 */ /* 0x000fce0000000008 */
.L_x_8691:
[----:B------:R-:W-:Y:S05]  /*14f10*/  BSYNC B0 ;  /* 0x0000000000007941 */ /* 0x000fea0003800000 */
.L_x_8690:
[----:B------:R-:W-:Y:S01]  /*14f20*/  STG.E.U8 desc[UR36][R16.64], R8 ;  /* 0x0000000810007986 */ /* 0x000fe2000c101124 */
[----:B------:R-:W-:Y:S05]  /*14f30*/  EXIT ;  /* 0x000000000000794d */ /* 0x000fea0003800000 */
.L_x_8688:
        /* <DEDUP_REMOVED lines=17> */
.L_x_8695:
[----:B------:R-:W-:-:S04]  /*15050*/  LOP3.LUT R2, R19, 0x80000000, RZ, 0xc0, !PT ;  /* 0x8000000013027812 */ /* 0x000fc800078ec0ff */
[----:B------:R-:W-:-:S04]  /*15060*/  SHF.R.U32.HI R3, RZ, 0x18, R2 ;  /* 0x00000018ff037819 */ /* 0x000fc80000011602 */
[----:B------:R-:W-:-:S04]  /*15070*/  LOP3.LUT R0, R0, R3, RZ, 0xfc, !PT ;  /* 0x0000000300007212 */ /* 0x000fc800078efcff */
[----:B------:R-:W-:-:S07]  /*15080*/  PRMT R8, R0, 0x7610, R8 ;  /* 0x0000761000087816 */ /* 0x000fce0000000008 */
.L_x_8694:
[----:B------:R-:W-:Y:S05]  /*15090*/  BSYNC B0 ;  /* 0x0000000000007941 */ /* 0x000fea0003800000 */
.L_x_8693:
[----:B------:R-:W-:Y:S01]  /*150a0*/  STG.E.U8 desc[UR36][R16.64], R8 ;  /* 0x0000000810007986 */ /* 0x000fe2000c101124 */
[----:B------:R-:W-:Y:S05]  /*150b0*/  EXIT ;  /* 0x000000000000794d */ /* 0x000fea0003800000 */
.L_x_8687:
        /* <DEDUP_REMOVED lines=22> */
.L_x_8670:
        /* <DEDUP_REMOVED lines=16> */
.L_x_8698:
[----:B------:R-:W-:Y:S05]  /*15320*/  EXIT ;  /* 0x000000000000794d */ /* 0x000fea0003800000 */
.L_x_8697:
[----:B012-45:R-:W-:-:S04]  /*15330*/  PRMT R2, R19, 0x9910, RZ ;  /* 0x0000991013027816 */ /* 0x037fc800000000ff */
[----:B------:R-:W-:-:S05]  /*15340*/  SHF.R.S32.HI R3, RZ, 0x1f, R2 ;  /* 0x0000001fff037819 */ /* 0x000fca0000011402 */
[----:B------:R-:W-:Y:S01]  /*15350*/  STG.E.64 desc[UR36][R16.64], R2 ;  /* 0x0000000210007986 */ /* 0x000fe2000c101b24 */
[----:B------:R-:W-:Y:S05]  /*15360*/  EXIT ;  /* 0x000000000000794d */ /* 0x000fea0003800000 */
.L_x_8696:
[----:B012-45:R-:W-:-:S05]  /*15370*/  PRMT R3, R19, 0x9910, RZ ;  /* 0x0000991013037816 */ /* 0x037fca00000000ff */
[----:B------:R-:W-:Y:S01]  /*15380*/  STG.E desc[UR36][R16.64], R3 ;  /* 0x0000000310007986 */ /* 0x000fe2000c101924 */
[----:B------:R-:W-:Y:S05]  /*15390*/  EXIT ;  /* 0x000000000000794d */ /* 0x000fea0003800000 */
.L_x_8699:
        /* <DEDUP_REMOVED lines=14> */
.L_x_28043:


//--------------------- .text._ZN2at6native27unrolled_elementwise_kernelIZZZNS0_28launch_masked_scatter_kernelERKNS_10TensorBaseES4_S4_S4_ENKUlvE_clEvENKUlvE3_clEvEUlsblE_St5arrayIPcLm4EELi4E23TrivialOffsetCalculatorILi3EjESB_ILi1EjENS0_6memory12LoadWithCastILi3EEENSE_13StoreWithCastILi1EEEEEviT_T0_T2_T3_T4_T5_ --------------------------
	.section	.text._ZN2at6native27unrolled_elementwise_kernelIZZZNS0_28launch_masked_scatter_kernelERKNS_10TensorBaseES4_S4_S4_ENKUlvE_clEvENKUlvE3_clEvEUlsblE_St5arrayIPcLm4EELi4E23TrivialOffsetCalculatorILi3EjESB_ILi1EjENS0_6memory12LoadWithCastILi3EEENSE_13StoreWithCastILi1EEEEEviT_T0_T2_T3_T4_T5_,"ax",@progbits
	.align	128
        .global         _ZN2at6native27unrolled_elementwise_kernelIZZZNS0_28launch_masked_scatter_kernelERKNS_10TensorBaseES4_S4_S4_ENKUlvE_clEvENKUlvE3_clEvEUlsblE_St5arrayIPcLm4EELi4E23TrivialOffsetCalculatorILi3EjESB_ILi1EjENS0_6memory12LoadWithCastILi3EEENSE_13StoreWithCastILi1EEEEEviT_T0_T2_T3_T4_T5_
        .type           _ZN2at6native27unrolled_elementwise_kernelIZZZNS0_28launch_masked_scatter_kernelERKNS_10TensorBaseES4_S4_S4_ENKUlvE_clEvENKUlvE3_clEvEUlsblE_St5arrayIPcLm4EELi4E23TrivialOffsetCalculatorILi3EjESB_ILi1EjENS0_6memory12LoadWithCastILi3EEENSE_13StoreWithCastILi1EEEEEviT_T0_T2_T3_T4_T5_,@function
        .size           _ZN2at6native27unrolled_elementwise_kernelIZZZNS0_28launch_masked_scatter_kernelERKNS_10TensorBaseES4_S4_S4_ENKUlvE_clEvENKUlvE3_clEvEUlsblE_St5arrayIPcLm4EELi4E23TrivialOffsetCalculatorILi3EjESB_ILi1EjENS0_6memory12LoadWithCastILi3EEENSE_13StoreWithCastILi1EEEEEviT_T0_T2_T3_T4_T5_,(.L_x_28044 - _ZN2at6native27unrolled_elementwise_kernelIZZZNS0_28launch_masked_scatter_kernelERKNS_10TensorBaseES4_S4_S4_ENKUlvE_clEvENKUlvE3_clEvEUlsblE_St5arrayIPcLm4EELi4E23TrivialOffsetCalculatorILi3EjESB_ILi1EjENS0_6memory12LoadWithCastILi3EEENSE_13StoreWithCastILi1EEEEEviT_T0_T2_T3_T4_T5_)
        .other          _ZN2at6native27unrolled_elementwise_kernelIZZZNS0_28launch_masked_scatter_kernelERKNS_10TensorBaseES4_S4_S4_ENKUlvE_clEvENKUlvE3_clEvEUlsblE_St5arrayIPcLm4EELi4E23TrivialOffsetCalculatorILi3EjESB_ILi1EjENS0_6memory12LoadWithCastILi3EEENSE_13StoreWithCastILi1EEEEEviT_T0_T2_T3_T4_T5_,@"STO_CUDA_ENTRY STV_DEFAULT"
_ZN2at6native27unrolled_elementwise_kernelIZZZNS0_28launch_masked_scatter_kernelERKNS_10TensorBaseES4_S4_S4_ENKUlvE_clEvENKUlvE3_clEvEUlsblE_St5arrayIPcLm4EELi4E23TrivialOffsetCalculatorILi3EjESB_ILi1EjENS0_6memory12LoadWithCastILi3EEENSE_13StoreWithCastILi1EEEEEviT_T0_T2_T3_T4_T5_:
.text._ZN2at6native27unrolled_elementwise_kernelIZZZNS0_28launch_masked_scatter_kernelERKNS_10TensorBaseES4_S4_S4_ENKUlvE_clEvENKUlvE3_clEvEUlsblE_St5arrayIPcLm4EELi4E23TrivialOffsetCalculatorILi3EjESB_ILi1EjENS0_6memory12LoadWithCastILi3EEENSE_13StoreWithCastILi1EEEEEviT_T0_T2_T3_T4_T5_:
        /* <DEDUP_REMOVED lines=36> */
.L_x_8705:
[----:B------:R1:W5:Y:S01]  /*0240*/  LDG.E.U8 R23, desc[UR36][R4.64] ;  /* 0x0000002404177981 */ /* 0x000362000c1e1100 */
[----:B------:R-:W-:Y:S05]  /*0250*/  BRA `(.L_x_8707) ;  /* 0x0000000c00547947 */ /* 0x000fea0003800000 */
.L_x_8704:
        /* <DEDUP_REMOVED lines=8> */
.L_x_8709:
[----:B------:R2:W5:Y:S01]  /*02e0*/  LDG.E.U16 R23, desc[UR36][R4.64] ;  /* 0x0000002404177981 */ /* 0x000562000c1e1500 */
[----:B------:R-:W-:Y:S05]  /*02f0*/  BRA `(.L_x_8707) ;  /* 0x0000000c002c7947 */ /* 0x000fea0003800000 */
.L_x_8708:
[----:B------:R3:W5:Y:S01]  /*0300*/  LDG.E.U16 R23, desc[UR36][R4.64] ;  /* 0x0000002404177981 */ /* 0x000762000c1e1500 */
[----:B------:R-:W-:Y:S05]  /*0310*/  BRA `(.L_x_8707) ;  /* 0x0000000c00247947 */ /* 0x000fea0003800000 */
.L_x_8703:
[----:B------:R-:W-:-:S13]  /*0320*/  ISETP.GT.AND P0, PT, R0, 0x6, PT ;  /* 0x000000060000780c */ /* 0x000fda0003f04270 */
[----:B------:R-:W-:Y:S05]  /*0330*/  @P0 BRA `(.L_x_8710) ;  /* 0x0000000000300947 */ /* 0x000fea0003800000 */
[----:B------:R-:W-:-:S13]  /*0340*/  ISETP.NE.AND P0, PT, R0, 0x5, PT ;  /* 0x000000050000780c */ /* 0x000fda0003f05270 */
[----:B------:R-:W-:Y:S05]  /*0350*/  @!P0 BRA `(.L_x_8711) ;  /* 0x0000000000148947 */ /* 0x000fea0003800000 */
[----:B------:R-:W-:-:S13]  /*0360*/  ISETP.NE.AND P0, PT, R0, 0x6, PT ;  /* 0x000000060000780c */ /* 0x000fda0003f05270 */
[----:B------:R-:W-:Y:S05]  /*0370*/  @P0 BRA `(.L_x_8706) ;  /* 0x0000000800b80947 */ /* 0x000fea0003800000 */
[----:B------:R-:W2:Y:S02]  /*0380*/  LDG.E R4, desc[UR36][R4.64] ;  /* 0x0000002404047981 */ /* 0x000ea4000c1e1900 */
[----:B--2---:R1:W2:Y:S01]  /*0390*/  F2I.FTZ.TRUNC.NTZ R23, R4 ;  /* 0x0000000400177305 */ /* 0x0042a2000021f100 */
[----:B------:R-:W-:Y:S05]  /*03a0*/  BRA `(.L_x_8707) ;  /* 0x0000000c00007947 */ /* 0x000fea0003800000 */
.L_x_8711:
[----:B------:R-:W2:Y:S02]  /*03b0*/  LDG.E.U16 R0, desc[UR36][R4.64] ;  /* 0x0000002404007981 */ /* 0x000ea4000c1e1500 */
[----:B--2---:R-:W-:-:S06]  /*03c0*/  HADD2.F32 R0, -RZ, R0.H0_H0 ;  /* 0x20000000ff007230 */ /* 0x004fcc0000004100 */
[----:B------:R-:W1:Y:S02]  /*03d0*/  F2I.FTZ.TRUNC.NTZ R0, R0 ;  /* 0x0000000000007305 */ /* 0x000e64000021f100 */
[----:B-1----:R-:W-:Y:S01]  /*03e0*/  PRMT R23, R0, 0x7610, R23 ;  /* 0x0000761000177816 */ /* 0x002fe20000000017 */
[----:B------:R-:W-:Y:S06]  /*03f0*/  BRA `(.L_x_8707) ;  /* 0x0000000800ec7947 */ /* 0x000fec0003800000 */
.L_x_8710:
[----:B------:R-:W-:-:S13]  /*0400*/  ISETP.NE.AND P0, PT, R0, 0x7, PT ;  /* 0x000000070000780c */ /* 0x000fda0003f05270 */
[----:B------:R-:W-:Y:S05]  /*0410*/  @!P0 BRA `(.L_x_8712) ;  /* 0x0000000000308947 */ /* 0x000fea0003800000 */
[----:B------:R-:W-:-:S13]  /*0420*/  ISETP.NE.AND P0, PT, R0, 0x8, PT ;  /* 0x000000080000780c */ /* 0x000fda0003f05270 */
[----:B------:R-:W-:Y:S05]  /*0430*/  @!P0 BRA `(.L_x_8713) ;  /* 0x0000000000148947 */ /* 0x000fea0003800000 */
[----:B------:R-:W-:-:S13]  /*0440*/  ISETP.NE.AND P0, PT, R0, 0x9, PT ;  /* 0x000000090000780c */ /* 0x000fda0003f05270 */
[----:B------:R-:W-:Y:S05]  /*0450*/  @P0 BRA `(.L_x_8706) ;  /* 0x0000000800800947 */ /* 0x000fea0003800000 */
[----:B------:R-:W2:Y:S02]  /*0460*/  LDG.E R4, desc[UR36][R4.64] ;  /* 0x0000002404047981 */ /* 0x000ea4000c1e1900 */
[----:B--2---:R1:W2:Y:S01]  /*0470*/  F2I.FTZ.TRUNC.NTZ R23, R4 ;  /* 0x0000000400177305 */ /* 0x0042a2000021f100 */
[----:B------:R-:W-:Y:S05]  /*0480*/  BRA `(.L_x_8707) ;  /* 0x0000000800c87947 */ /* 0x000fea0003800000 */
.L_x_8713:
[----:B------:R-:W2:Y:S02]  /*0490*/  LDG.E.U16 R4, desc[UR36][R4.64] ;  /* 0x0000002404047981 */ /* 0x000ea4000c1e1500 */
[----:B--2---:R-:W-:-:S06]  /*04a0*/  HADD2.F32 R0, -RZ, R4.H0_H0 ;  /* 0x20000004ff007230 */ /* 0x004fcc0000004100 */
[----:B------:R-:W1:Y:S02]  /*04b0*/  F2I.FTZ.TRUNC.NTZ R0, R0 ;  /* 0x0000000000007305 */ /* 0x000e64000021f100 */
[----:B-1----:R-:W-:Y:S01]  /*04c0*/  PRMT R23, R0, 0x7610, R23 ;  /* 0x0000761000177816 */ /* 0x002fe20000000017 */
[----:B------:R-:W-:Y:S06]  /*04d0*/  BRA `(.L_x_8707) ;  /* 0x0000000800b47947 */ /* 0x000fec0003800000 */
.L_x_8712:
[----:B------:R-:W2:Y:S02]  /*04e0*/  LDG.E.64 R4, desc[UR36][R4.64] ;  /* 0x0000002404047981 */ /* 0x000ea4000c1e1b00 */
[----:B--2---:R1:W2:Y:S01]  /*04f0*/  F2I.F64.TRUNC R23, R4 ;  /* 0x0000000400177311 */ /* 0x0042a2000030d100 */
[----:B------:R-:W-:Y:S05]  /*0500*/  BRA `(.L_x_8707) ;  /* 0x0000000800a87947 */ /* 0x000fea0003800000 */
.L_x_8702:
        /* <DEDUP_REMOVED lines=12> */
.L_x_8716:
[----:B------:R-:W2:Y:S02]  /*05d0*/  LDG.E.64 R4, desc[UR36][R4.64] ;  /* 0x0000002404047981 */ /* 0x000ea4000c1e1b00 */
[----:B--2---:R1:W2:Y:S01]  /*05e0*/  F2I.F64.TRUNC R23, R4 ;  /* 0x0000000400177311 */ /* 0x0042a2000030d100 */
[----:B------:R-:W-:Y:S05]  /*05f0*/  BRA `(.L_x_8707) ;  /* 0x00000008006c7947 */ /* 0x000fea0003800000 */
.L_x_8715:
        /* <DEDUP_REMOVED lines=25> */
[----:B------:R-:W1:Y:S02]  /*0790*/  F2I.FTZ.TRUNC.NTZ R7, R7 ;  /* 0x0000000700077305 */ /* 0x000e64000021f100 */
[----:B-1----:R-:W-:Y:S01]  /*07a0*/  PRMT R23, R7, 0x7610, R23 ;  /* 0x0000761007177816 */ /* 0x002fe20000000017 */
[----:B------:R-:W-:Y:S06]  /*07b0*/  BRA `(.L_x_8707) ;  /* 0x0000000400fc7947 */ /* 0x000fec0003800000 */
.L_x_8718:
        /* <DEDUP_REMOVED lines=11> */
[----:B------:R-:W-:-:S06]  /*0870*/  LOP3.LUT R0, R3, 0x80000000, R0, 0xf8, !PT ;  /* 0x8000000003007812 */ /* 0x000fcc00078ef800 */
[----:B------:R-:W1:Y:S02]  /*0880*/  F2I.FTZ.TRUNC.NTZ R0, R0 ;  /* 0x0000000000007305 */ /* 0x000e64000021f100 */
[----:B-1----:R-:W-:Y:S01]  /*0890*/  PRMT R23, R0, 0x7610, R23 ;  /* 0x0000761000177816 */ /* 0x002fe20000000017 */
[----:B------:R-:W-:Y:S06]  /*08a0*/  BRA `(.L_x_8707) ;  /* 0x0000000400c07947 */ /* 0x000fec0003800000 */
.L_x_8717:
[----:B------:R-:W2:Y:S02]  /*08b0*/  LDG.E.U16 R0, desc[UR36][R4.64] ;  /* 0x0000002404007981 */ /* 0x000ea4000c1e1500 */
[----:B--2---:R-:W-:-:S06]  /*08c0*/  IMAD.U32 R0, R0, 0x10000, RZ ;  /* 0x0001000000007824 */ /* 0x004fcc00078e00ff */
[----:B------:R-:W1:Y:S02]  /*08d0*/  F2I.FTZ.TRUNC.NTZ R0, R0 ;  /* 0x0000000000007305 */ /* 0x000e64000021f100 */
[----:B-1----:R-:W-:Y:S01]  /*08e0*/  PRMT R23, R0, 0x7610, R23 ;  /* 0x0000761000177816 */ /* 0x002fe20000000017 */
[----:B------:R-:W-:Y:S06]  /*08f0*/  BRA `(.L_x_8707) ;  /* 0x0000000400ac7947 */ /* 0x000fec0003800000 */
.L_x_8714:
        /* <DEDUP_REMOVED lines=10> */
.L_x_8721:
        /* <DEDUP_REMOVED lines=21> */
.L_x_8725:
[----:B------:R-:W-:Y:S05]  /*0af0*/  BSYNC B1 ;  /* 0x0000000000017941 */ /* 0x000fea0003800000 */
.L_x_8724:
[----:B------:R-:W-:Y:S01]  /*0b00*/  LEA R5, R0, 0x3b800000, 0x17 ;  /* 0x3b80000000057811 */ /* 0x000fe200078eb8ff */
[----:B------:R-:W-:-:S05]  /*0b10*/  IMAD.SHL.U32 R0, R3, 0x100000, RZ ;  /* 0x0010000003007824 */ /* 0x000fca00078e00ff */
[----:B------:R-:W-:-:S07]  /*0b20*/  LOP3.LUT R0, R5, R0, R6, 0xfe, !PT ;  /* 0x0000000005007212 */ /* 0x000fce00078efe06 */
.L_x_8723:
[----:B------:R-:W-:Y:S05]  /*0b30*/  BSYNC B0 ;  /* 0x0000000000007941 */ /* 0x000fea0003800000 */
.L_x_8722:
[----:B------:R-:W1:Y:S02]  /*0b40*/  F2I.FTZ.TRUNC.NTZ R0, R0 ;  /* 0x0000000000007305 */ /* 0x000e64000021f100 */
[----:B-1----:R-:W-:Y:S01]  /*0b50*/  PRMT R23, R0, 0x7610, R23 ;  /* 0x0000761000177816 */ /* 0x002fe20000000017 */
[----:B------:R-:W-:Y:S06]  /*0b60*/  BRA `(.L_x_8707) ;  /* 0x0000000400107947 */ /* 0x000fec0003800000 */
.L_x_8720:
        /* <DEDUP_REMOVED lines=21> */
.L_x_8729:
[----:B------:R-:W-:Y:S05]  /*0cc0*/  BSYNC B1 ;  /* 0x0000000000017941 */ /* 0x000fea0003800000 */
.L_x_8728:
[----:B------:R-:W-:Y:S01]  /*0cd0*/  LEA R5, R0, 0x37800000, 0x17 ;  /* 0x3780000000057811 */ /* 0x000fe200078eb8ff */
[----:B------:R-:W-:-:S05]  /*0ce0*/  IMAD.SHL.U32 R0, R3, 0x200000, RZ ;  /* 0x0020000003007824 */ /* 0x000fca00078e00ff */
[----:B------:R-:W-:-:S07]  /*0cf0*/  LOP3.LUT R0, R5, R0, R6, 0xfe, !PT ;  /* 0x0000000005007212 */ /* 0x000fce00078efe06 */
.L_x_8727:
[----:B------:R-:W-:Y:S05]  /*0d00*/  BSYNC B0 ;  /* 0x0000000000007941 */ /* 0x000fea0003800000 */
.L_x_8726:
[----:B------:R-:W1:Y:S02]  /*0d10*/  F2I.FTZ.TRUNC.NTZ R0, R0 ;  /* 0x0000000000007305 */ /* 0x000e64000021f100 */
[----:B-1----:R-:W-:Y:S01]  /*0d20*/  PRMT R23, R0, 0x7610, R23 ;  /* 0x0000761000177816 */ /* 0x002fe20000000017 */
[----:B------:R-:W-:Y:S06]  /*0d30*/  BRA `(.L_x_8707) ;  /* 0x00000000009c7947 */ /* 0x000fec0003800000 */
.L_x_8719:
        /* <DEDUP_REMOVED lines=14> */
.L_x_8733:
[----:B------:R-:W-:Y:S05]  /*0e20*/  BSYNC B0 ;  /* 0x0000000000007941 */ /* 0x000fea0003800000 */
.L_x_8732:
[----:B------:R-:W1:Y:S02]  /*0e30*/  F2I.FTZ.TRUNC.NTZ R0, R0 ;  /* 0x0000000000007305 */ /* 0x000e64000021f100 */
[----:B-1----:R-:W-:Y:S01]  /*0e40*/  PRMT R23, R0, 0x7610, R23 ;  /* 0x0000761000177816 */ /* 0x002fe20000000017 */
[----:B------:R-:W-:Y:S06]  /*0e50*/  BRA `(.L_x_8707) ;  /* 0x0000000000547947 */ /* 0x000fec0003800000 */
.L_x_8706:
        /* <DEDUP_REMOVED lines=16> */
.L_x_8734:
[----:B------:R-:W-:Y:S01]  /*0f60*/  PRMT R23, RZ, 0x7610, R23 ;  /* 0x00007610ff177816 */ /* 0x000fe20000000017 */
[----:B------:R-:W-:Y:S06]  /*0f70*/  BRA `(.L_x_8707) ;  /* 0x00000000000c7947 */ /* 0x000fec0003800000 */
.L_x_8731:
[----:B------:R1:W5:Y:S01]  /*0f80*/  LDG.E.U16 R23, desc[UR36][R4.64] ;  /* 0x0000002404177981 */ /* 0x000362000c1e1500 */
[----:B------:R-:W-:Y:S05]  /*0f90*/  BRA `(.L_x_8707) ;  /* 0x0000000000047947 */ /* 0x000fea0003800000 */
.L_x_8730:
[----:B------:R1:W5:Y:S02]  /*0fa0*/  LDG.E.U16 R23, desc[UR36][R4.64] ;  /* 0x0000002404177981 */ /* 0x000364000c1e1500 */
.L_x_8707:
[----:B-123--:R-:W1:Y:S01]  /*0fb0*/  LDC.64 R4, c[0x0][0x238] ;  /* 0x00008e00ff047b82 */ /* 0x00ee620000000a00 */
        /* <DEDUP_REMOVED lines=19> */
.L_x_8738:
[----:B------:R-:W2:Y:S02]  /*10f0*/  LDG.E.U8 R4, desc[UR36][R4.64] ;  /* 0x0000002404047981 */ /* 0x000ea4000c1e1100 */
[----:B--2---:R-:W-:-:S04]  /*1100*/  ISETP.NE.AND P0, PT, R4, RZ, PT ;  /* 0x000000ff0400720c */ /* 0x004fc80003f05270 */
[----:B------:R-:W-:Y:S01]  /*1110*/  P2R R26, PR, RZ, 0x1 ;  /* 0x00000001ff1a7803 */ /* 0x000fe20000000000 */
[----:B------:R-:W-:Y:S08]  /*1120*/  BRA `(.L_x_8740) ;  /* 0x0000000c00c47947 */ /* 0x000ff00003800000 */
.L_x_8737:
        /* <DEDUP_REMOVED lines=11> */
.L_x_8742:
[----:B------:R-:W2:Y:S02]  /*11e0*/  LDG.E R4, desc[UR36][R4.64] ;  /* 0x0000002404047981 */ /* 0x000ea4000c1e1900 */
[----:B--2---:R-:W-:-:S04]  /*11f0*/  ISETP.NE.AND P0, PT, R4, RZ, PT ;  /* 0x000000ff0400720c */ /* 0x004fc80003f05270 */
[----:B------:R-:W-:Y:S01]  /*1200*/  P2R R26, PR, RZ, 0x1 ;  /* 0x00000001ff1a7803 */ /* 0x000fe20000000000 */
[----:B------:R-:W-:Y:S08]  /*1210*/  BRA `(.L_x_8740) ;  /* 0x0000000c00887947 */ /* 0x000ff00003800000 */
.L_x_8741:
[----:B------:R-:W2:Y:S02]  /*1220*/  LDG.E.U16 R4, desc[UR36][R4.64] ;  /* 0x0000002404047981 */ /* 0x000ea4000c1e1500 */
[----:B--2---:R-:W-:-:S04]  /*1230*/  ISETP.NE.AND P0, PT, R4, RZ, PT ;  /* 0x000000ff0400720c */ /* 0x004fc80003f05270 */
[----:B------:R-:W-:Y:S01]  /*1240*/  P2R R26, PR, RZ, 0x1 ;  /* 0x00000001ff1a7803 */ /* 0x000fe20000000000 */
[----:B------:R-:W-:Y:S08]  /*1250*/  BRA `(.L_x_8740) ;  /* 0x0000000c00787947 */ /* 0x000ff00003800000 */
.L_x_8736:
        /* <DEDUP_REMOVED lines=10> */
.L_x_8744:
[----:B------:R-:W2:Y:S02]  /*1300*/  LDG.E.U16 R0, desc[UR36][R4.64] ;  /* 0x0000002404007981 */ /* 0x000ea4000c1e1500 */
[----:B--2---:R-:W-:-:S05]  /*1310*/  HADD2.F32 R0, -RZ, R0.H0_H0 ;  /* 0x20000000ff007230 */ /* 0x004fca0000004100 */
[----:B------:R-:W-:-:S04]  /*1320*/  FSETP.NEU.FTZ.AND P0, PT, R0, RZ, PT ;  /* 0x000000ff0000720b */ /* 0x000fc80003f1d000 */
[----:B------:R-:W-:Y:S01]  /*1330*/  P2R R26, PR, RZ, 0x1 ;  /* 0x00000001ff1a7803 */ /* 0x000fe20000000000 */
[----:B------:R-:W-:Y:S08]  /*1340*/  BRA `(.L_x_8740) ;  /* 0x0000000c003c7947 */ /* 0x000ff00003800000 */
.L_x_8743:
        /* <DEDUP_REMOVED lines=12> */
.L_x_8746:
        /* <DEDUP_REMOVED lines=11> */
.L_x_8745:
[----:B------:R-:W2:Y:S02]  /*14c0*/  LDG.E.64 R4, desc[UR36][R4.64] ;  /* 0x0000002404047981 */ /* 0x000ea4000c1e1b00 */
[----:B--2---:R-:W-:-:S06]  /*14d0*/  DSETP.NEU.AND P0, PT, R4, RZ, PT ;  /* 0x000000ff0400722a */ /* 0x004fcc0003f0d000 */
[----:B------:R-:W-:Y:S01]  /*14e0*/  P2R R26, PR, RZ, 0x1 ;  /* 0x00000001ff1a7803 */ /* 0x000fe20000000000 */
[----:B------:R-:W-:Y:S07]  /*14f0*/  BRA `(.L_x_8740) ;  /* 0x0000000800d07947 */ /* 0x000fee0003800000 */
.L_x_8735:
        /* <DEDUP_REMOVED lines=12> */
.L_x_8749:
[----:B------:R-:W2:Y:S02]  /*15c0*/  LDG.E.128 R4, desc[UR36][R4.64] ;  /* 0x0000002404047981 */ /* 0x000ea4000c1e1d00 */
[----:B--2---:R-:W-:-:S06]  /*15d0*/  DSETP.NEU.AND P0, PT, R6, RZ, PT ;  /* 0x000000ff0600722a */ /* 0x004fcc0003f0d000 */
[----:B------:R-:W-:-:S06]  /*15e0*/  DSETP.NEU.OR P0, PT, R4, RZ, P0 ;  /* 0x000000ff0400722a */ /* 0x000fcc000070d400 */
[----:B------:R-:W-:Y:S01]  /*15f0*/  P2R R26, PR, RZ, 0x1 ;  /* 0x00000001ff1a7803 */ /* 0x000fe20000000000 */
[----:B------:R-:W-:Y:S07]  /*1600*/  BRA `(.L_x_8740) ;  /* 0x00000008008c7947 */ /* 0x000fee0003800000 */
.L_x_8748:
        /* <DEDUP_REMOVED lines=28> */
.L_x_8751:
        /* <DEDUP_REMOVED lines=15> */
.L_x_8750:
[----:B------:R-:W2:Y:S02]  /*18c0*/  LDG.E.U16 R0, desc[UR36][R4.64] ;  /* 0x0000002404007981 */ /* 0x000ea4000c1e1500 */
[----:B--2---:R-:W-:-:S05]  /*18d0*/  IMAD.U32 R0, R0, 0x10000, RZ ;  /* 0x0001000000007824 */ /* 0x004fca00078e00ff */
[----:B------:R-:W-:-:S04]  /*18e0*/  FSETP.NEU.FTZ.AND P0, PT, R0, RZ, PT ;  /* 0x000000ff0000720b */ /* 0x000fc80003f1d000 */
[----:B------:R-:W-:Y:S01]  /*18f0*/  P2R R26, PR, RZ, 0x1 ;  /* 0x00000001ff1a7803 */ /* 0x000fe20000000000 */
[----:B------:R-:W-:Y:S08]  /*1900*/  BRA `(.L_x_8740) ;  /* 0x0000000400cc7947 */ /* 0x000ff00003800000 */
.L_x_8747:
        /* <DEDUP_REMOVED lines=12> */
.L_x_8754:
        /* <DEDUP_REMOVED lines=21> */
.L_x_8758:
[----:B------:R-:W-:Y:S05]  /*1b20*/  BSYNC B1 ;  /* 0x0000000000017941 */ /* 0x000fea0003800000 */
.L_x_8757:
[----:B------:R-:W-:Y:S01]  /*1b30*/  LEA R5, R0, 0x3b800000, 0x17 ;  /* 0x3b80000000057811 */ /* 0x000fe200078eb8ff */
[----:B------:R-:W-:-:S05]  /*1b40*/  IMAD.SHL.U32 R0, R3, 0x100000, RZ ;  /* 0x0010000003007824 */ /* 0x000fca00078e00ff */
[----:B------:R-:W-:-:S07]  /*1b50*/  LOP3.LUT R0, R5, R0, R6, 0xfe, !PT ;  /* 0x0000000005007212 */ /* 0x000fce00078efe06 */
.L_x_8756:
[----:B------:R-:W-:Y:S05]  /*1b60*/  BSYNC B0 ;  /* 0x0000000000007941 */ /* 0x000fea0003800000 */
.L_x_8755:
[----:B------:R-:W-:-:S04]  /*1b70*/  FSETP.NEU.FTZ.AND P0, PT, R0, RZ, PT ;  /* 0x000000ff0000720b */ /* 0x000fc80003f1d000 */
[----:B------:R-:W-:Y:S01]  /*1b80*/  P2R R26, PR, RZ, 0x1 ;  /* 0x00000001ff1a7803 */ /* 0x000fe20000000000 */
[----:B------:R-:W-:Y:S08]  /*1b90*/  BRA `(.L_x_8740) ;  /* 0x0000000400287947 */ /* 0x000ff00003800000 */
.L_x_8753:
        /* <DEDUP_REMOVED lines=21> */
.L_x_8762:
[----:B------:R-:W-:Y:S05]  /*1cf0*/  BSYNC B1 ;  /* 0x0000000000017941 */ /* 0x000fea0003800000 */
.L_x_8761:
[----:B------:R-:W-:Y:S01]  /*1d00*/  LEA R5, R0, 0x37800000, 0x17 ;  /* 0x3780000000057811 */ /* 0x000fe200078eb8ff */
[----:B------:R-:W-:-:S05]  /*1d10*/  IMAD.SHL.U32 R0, R3, 0x200000, RZ ;  /* 0x0020000003007824 */ /* 0x000fca00078e00ff */
[----:B------:R-:W-:-:S07]  /*1d20*/  LOP3.LUT R0, R5, R0, R6, 0xfe, !PT ;  /* 0x0000000005007212 */ /* 0x000fce00078efe06 */
.L_x_8760:
[----:B------:R-:W-:Y:S05]  /*1d30*/  BSYNC B0 ;  /* 0x0000000000007941 */ /* 0x000fea0003800000 */
.L_x_8759:
[----:B------:R-:W-:-:S04]  /*1d40*/  FSETP.NEU.FTZ.AND P0, PT, R0, RZ, PT ;  /* 0x000000ff0000720b */ /* 0x000fc80003f1d000 */
[----:B------:R-:W-:Y:S01]  /*1d50*/  P2R R26, PR, RZ, 0x1 ;  /* 0x00000001ff1a7803 */ /* 0x000fe20000000000 */
[----:B------:R-:W-:Y:S08]  /*1d60*/  BRA `(.L_x_8740) ;  /* 0x0000000000b47947 */ /* 0x000ff00003800000 */
.L_x_8752:
        /* <DEDUP_REMOVED lines=14> */
.L_x_8766:
[----:B------:R-:W-:Y:S05]  /*1e50*/  BSYNC B0 ;  /* 0x0000000000007941 */ /* 0x000fea0003800000 */
.L_x_8765:
[----:B------:R-:W-:-:S04]  /*1e60*/  FSETP.NEU.FTZ.AND P0, PT, R0, RZ, PT ;  /* 0x000000ff0000720b */ /* 0x000fc80003f1d000 */
[----:B------:R-:W-:Y:S01]  /*1e70*/  P2R R26, PR, RZ, 0x1 ;  /* 0x00000001ff1a7803 */ /* 0x000fe20000000000 */
[----:B------:R-:W-:Y:S08]  /*1e80*/  BRA `(.L_x_8740) ;  /* 0x00000000006c7947 */ /* 0x000ff00003800000 */
.L_x_8739:
        /* <DEDUP_REMOVED lines=16> */
.L_x_8767:
[----:B------:R-:W-:-:S04]  /*1f90*/  PLOP3.LUT P0, PT, PT, PT, PT, 0x8, 0x0 ;  /* 0x000000000000781c */ /* 0x000fc80003f0e170 */
[----:B------:R-:W-:Y:S01]  /*1fa0*/  P2R R26, PR, RZ, 0x1 ;  /* 0x00000001ff1a7803 */ /* 0x000fe20000000000 */
[----:B------:R-:W-:Y:S08]  /*1fb0*/  BRA `(.L_x_8740) ;  /* 0x0000000000207947 */ /* 0x000ff00003800000 */
.L_x_8764:
[----:B------:R-:W2:Y:S02]  /*1fc0*/  LDG.E.64 R4, desc[UR36][R4.64] ;  /* 0x0000002404047981 */ /* 0x000ea4000c1e1b00 */
[----:B--2---:R-:W-:-:S04]  /*1fd0*/  ISETP.NE.U32.AND P0, PT, R4, RZ, PT ;  /* 0x000000ff0400720c */ /* 0x004fc80003f05070 */
[----:B------:R-:W-:-:S04]  /*1fe0*/  ISETP.NE.AND.EX P0, PT, R5, RZ, PT, P0 ;  /* 0x000000ff0500720c */ /* 0x000fc80003f05300 */
[----:B------:R-:W-:Y:S01]  /*1ff0*/  P2R R26, PR, RZ, 0x1 ;  /* 0x00000001ff1a7803 */ /* 0x000fe20000000000 */
[----:B------:R-:W-:Y:S08]  /*2000*/  BRA `(.L_x_8740) ;  /* 0x00000000000c7947 */ /* 0x000ff00003800000 */
.L_x_8763:
[----:B------:R-:W2:Y:S02]  /*2010*/  LDG.E R4, desc[UR36][R4.64] ;  /* 0x0000002404047981 */ /* 0x000ea4000c1e1900 */
[----:B--2---:R-:W-:-:S04]  /*2020*/  ISETP.NE.AND P0, PT, R4, RZ, PT ;  /* 0x000000ff0400720c */ /* 0x004fc80003f05270 */
[----:B------:R-:W-:-:S09]  /*2030*/  P2R R26, PR, RZ, 0x1 ;  /* 0x00000001ff1a7803 */ /* 0x000fd20000000000 */
.L_x_8740:
        /* <DEDUP_REMOVED lines=19> */
.L_x_8771:
[----:B------:R0:W5:Y:S01]  /*2170*/  LDG.E.U8 R28, desc[UR36][R4.64] ;  /* 0x00000024041c7981 */ /* 0x000162000c1e1100 */
[----:B------:R-:W-:Y:S01]  /*2180*/  IMAD.MOV.U32 R29, RZ, RZ, RZ ;  /* 0x000000ffff1d7224 */ /* 0x000fe200078e00ff */
[----:B------:R-:W-:Y:S06]  /*2190*/  BRA `(.L_x_8773) ;  /* 0x0000000c00487947 */ /* 0x000fec0003800000 */
.L_x_8770:
        /* <DEDUP_REMOVED lines=8> */
.L_x_8775:
[----:B------:R-:W2:Y:S02]  /*2220*/  LDG.E R28, desc[UR36][R4.64] ;  /* 0x00000024041c7981 */ /* 0x000ea4000c1e1900 */
[----:B--2---:R-:W-:Y:S01]  /*2230*/  SHF.R.S32.HI R29, RZ, 0x1f, R28 ;  /* 0x0000001fff1d7819 */ /* 0x004fe2000001141c */
[----:B------:R-:W-:Y:S06]  /*2240*/  BRA `(.L_x_8773) ;  /* 0x0000000c001c7947 */ /* 0x000fec0003800000 */
.L_x_8774:
[----:B------:R-:W2:Y:S02]  /*2250*/  LDG.E.S16 R28, desc[UR36][R4.64] ;  /* 0x00000024041c7981 */ /* 0x000ea4000c1e1700 */
[----:B--2---:R-:W-:Y:S01]  /*2260*/  SHF.R.S32.HI R29, RZ, 0x1f, R28 ;  /* 0x0000001fff1d7819 */ /* 0x004fe2000001141c */
[----:B------:R-:W-:Y:S06]  /*2270*/  BRA `(.L_x_8773) ;  /* 0x0000000c00107947 */ /* 0x000fec0003800000 */
.L_x_8769:
        /* <DEDUP_REMOVED lines=9> */
.L_x_8777:
[----:B------:R-:W2:Y:S02]  /*2310*/  LDG.E.U16 R4, desc[UR36][R4.64] ;  /* 0x0000002404047981 */ /* 0x000ea4000c1e1500 */
[----:B--2---:R-:W-:-:S06]  /*2320*/  HADD2.F32 R28, -RZ, R4.H0_H0 ;  /* 0x20000004ff1c7230 */ /* 0x004fcc0000004100 */
[----:B------:R-:W0:Y:S01]  /*2330*/  F2I.S64.TRUNC R28, R28 ;  /* 0x0000001c001c7311 */ /* 0x000e22000020d900 */
[----:B------:R-:W-:Y:S05]  /*2340*/  BRA `(.L_x_8773) ;  /* 0x0000000800dc7947 */ /* 0x000fea0003800000 */
.L_x_8776:
        /* <DEDUP_REMOVED lines=9> */
.L_x_8779:
[----:B------:R-:W2:Y:S02]  /*23e0*/  LDG.E.U16 R4, desc[UR36][R4.64] ;  /* 0x0000002404047981 */ /* 0x000ea4000c1e1500 */
[----:B--2---:R-:W-:-:S06]  /*23f0*/  HADD2.F32 R28, -RZ, R4.H0_H0 ;  /* 0x20000004ff1c7230 */ /* 0x004fcc0000004100 */
[----:B------:R-:W3:Y:S01]  /*2400*/  F2I.S64.TRUNC R28, R28 ;  /* 0x0000001c001c7311 */ /* 0x000ee2000020d900 */
[----:B------:R-:W-:Y:S05]  /*2410*/  BRA `(.L_x_8773) ;  /* 0x0000000800a87947 */ /* 0x000fea0003800000 */
.L_x_8778:
[----:B------:R-:W2:Y:S02]  /*2420*/  LDG.E.64 R4, desc[UR36][R4.64] ;  /* 0x0000002404047981 */ /* 0x000ea4000c1e1b00 */
[----:B--2---:R0:W1:Y:S01]  /*2430*/  F2I.S64.F64.TRUNC R28, R4 ;  /* 0x00000004001c7311 */ /* 0x004062000030d900 */
[----:B------:R-:W-:Y:S05]  /*2440*/  BRA `(.L_x_8773) ;  /* 0x00000008009c7947 */ /* 0x000fea0003800000 */
.L_x_8768:
        /* <DEDUP_REMOVED lines=13> */
.L_x_8782:
[----:B------:R-:W2:Y:S02]  /*2520*/  LDG.E.64 R4, desc[UR36][R4.64] ;  /* 0x0000002404047981 */ /* 0x000ea4000c1e1b00 */
[----:B--2---:R0:W1:Y:S01]  /*2530*/  F2I.S64.F64.TRUNC R28, R4 ;  /* 0x00000004001c7311 */ /* 0x004062000030d900 */
[----:B------:R-:W-:Y:S05]  /*2540*/  BRA `(.L_x_8773) ;  /* 0x00000008005c7947 */ /* 0x000fea0003800000 */
.L_x_8781:
        /* <DEDUP_REMOVED lines=27> */
.L_x_8784:
        /* <DEDUP_REMOVED lines=14> */
.L_x_8783:
[----:B------:R-:W2:Y:S02]  /*27e0*/  LDG.E.U16 R28, desc[UR36][R4.64] ;  /* 0x00000024041c7981 */ /* 0x000ea4000c1e1500 */
[----:B--2---:R-:W-:-:S06]  /*27f0*/  IMAD.U32 R28, R28, 0x10000, RZ ;  /* 0x000100001c1c7824 */ /* 0x004fcc00078e00ff */
[----:B------:R-:W0:Y:S01]  /*2800*/  F2I.S64.TRUNC R28, R28 ;  /* 0x0000001c001c7311 */ /* 0x000e22000020d900 */
[----:B------:R-:W-:Y:S05]  /*2810*/  BRA `(.L_x_8773) ;  /* 0x0000000400a87947 */ /* 0x000fea0003800000 */
.L_x_8780:
        /* <DEDUP_REMOVED lines=11> */
.L_x_8787:
        /* <DEDUP_REMOVED lines=21> */
.L_x_8791:
[----:B------:R-:W-:Y:S05]  /*2a20*/  BSYNC B1 ;  /* 0x0000000000017941 */ /* 0x000fea0003800000 */
.L_x_8790:
[----:B------:R-:W-:Y:S01]  /*2a30*/  IMAD.SHL.U32 R3, R3, 0x100000, RZ ;  /* 0x0010000003037824 */ /* 0x000fe200078e00ff */
[----:B------:R-:W-:-:S04]  /*2a40*/  LEA R5, R0, 0x3b800000, 0x17 ;  /* 0x3b80000000057811 */ /* 0x000fc800078eb8ff */
[----:B------:R-:W-:-:S07]  /*2a50*/  LOP3.LUT R28, R5, R3, R28, 0xfe, !PT ;  /* 0x00000003051c7212 */ /* 0x000fce00078efe1c */
.L_x_8789:
[----:B------:R-:W-:Y:S05]  /*2a60*/  BSYNC B0 ;  /* 0x0000000000007941 */ /* 0x000fea0003800000 */
.L_x_8788:
[----:B------:R-:W0:Y:S01]  /*2a70*/  F2I.S64.TRUNC R28, R28 ;  /* 0x0000001c001c7311 */ /* 0x000e22000020d900 */
[----:B------:R-:W-:Y:S05]  /*2a80*/  BRA `(.L_x_8773) ;  /* 0x00000004000c7947 */ /* 0x000fea0003800000 */
.L_x_8786:
        /* <DEDUP_REMOVED lines=21> */
.L_x_8795:
[----:B------:R-:W-:Y:S05]  /*2be0*/  BSYNC B1 ;  /* 0x0000000000017941 */ /* 0x000fea0003800000 */
.L_x_8794:
[----:B------:R-:W-:Y:S01]  /*2bf0*/  IMAD.SHL.U32 R3, R3, 0x200000, RZ ;  /* 0x0020000003037824 */ /* 0x000fe200078e00ff */
[----:B------:R-:W-:-:S04]  /*2c00*/  LEA R5, R0, 0x37800000, 0x17 ;  /* 0x3780000000057811 */ /* 0x000fc800078eb8ff */
[----:B------:R-:W-:-:S07]  /*2c10*/  LOP3.LUT R28, R5, R3, R28, 0xfe, !PT ;  /* 0x00000003051c7212 */ /* 0x000fce00078efe1c */
.L_x_8793:
[----:B------:R-:W-:Y:S05]  /*2c20*/  BSYNC B0 ;  /* 0x0000000000007941 */ /* 0x000fea0003800000 */
.L_x_8792:
[----:B------:R-:W0:Y:S01]  /*2c30*/  F2I.S64.TRUNC R28, R28 ;  /* 0x0000001c001c7311 */ /* 0x000e22000020d900 */
[----:B------:R-:W-:Y:S05]  /*2c40*/  BRA `(.L_x_8773) ;  /* 0x00000000009c7947 */ /* 0x000fea0003800000 */
.L_x_8785:
        /* <DEDUP_REMOVED lines=14> */
.L_x_8799:
[----:B------:R-:W-:Y:S05]  /*2d30*/  BSYNC B0 ;  /* 0x0000000000007941 */ /* 0x000fea0003800000 */
.L_x_8798:
[----:B------:R-:W0:Y:S01]  /*2d40*/  F2I.S64.TRUNC R28, R28 ;  /* 0x0000001c001c7311 */ /* 0x000e22000020d900 */
[----:B------:R-:W-:Y:S05]  /*2d50*/  BRA `(.L_x_8773) ;  /* 0x0000000000587947 */ /* 0x000fea0003800000 */
.L_x_8772:
        /* <DEDUP_REMOVED lines=16> */
.L_x_8800:
[----:B------:R-:W-:Y:S01]  /*2e60*/  CS2R R28, SRZ ;  /* 0x00000000001c7805 */ /* 0x000fe2000001ff00 */
[----:B------:R-:W-:Y:S06]  /*2e70*/  BRA `(.L_x_8773) ;  /* 0x0000000000107947 */ /* 0x000fec0003800000 */
.L_x_8797:
[----:B------:R0:W5:Y:S01]  /*2e80*/  LDG.E.64 R28, desc[UR36][R4.64] ;  /* 0x00000024041c7981 */ /* 0x000162000c1e1b00 */
[----:B------:R-:W-:Y:S05]  /*2e90*/  BRA `(.L_x_8773) ;  /* 0x0000000000087947 */ /* 0x000fea0003800000 */
.L_x_8796:
[----:B------:R0:W5:Y:S01]  /*2ea0*/  LDG.E R28, desc[UR36][R4.64] ;  /* 0x00000024041c7981 */ /* 0x000162000c1e1900 */
[----:B------:R-:W-:-:S07]  /*2eb0*/  IMAD.MOV.U32 R29, RZ, RZ, RZ ;  /* 0x000000ffff1d7224 */ /* 0x000fce00078e00ff */
.L_x_8773:
[----:B------:R-:W-:Y:S01]  /*2ec0*/  ISETP.NE.AND P0, PT, R26, RZ, PT ;  /* 0x000000ff1a00720c */ /* 0x000fe20003f05270 */
[----:B------:R-:W-:-:S03]  /*2ed0*/  VIADD R17, R17, 0x80 ;  /* 0x0000008011117836 */ /* 0x000fc60000000000 */
[----:B------:R-:W-:-:S09]  /*2ee0*/  SEL R24, RZ, 0x1, !P0 ;  /* 0x00000001ff187807 */ /* 0x000fd20004000000 */
.L_x_8701:
[----:B------:R-:W-:Y:S05]  /*2ef0*/  BSYNC B6 ;  /* 0x0000000000067941 */ /* 0x000fea0003800000 */
.L_x_8700:
        /* <DEDUP_REMOVED lines=23> */
.L_x_8806:
[----:B------:R0:W5:Y:S01]  /*3070*/  LDG.E.U8 R19, desc[UR36][R4.64] ;  /* 0x0000002404137981 */ /* 0x000162000c1e1100 */
[----:B------:R-:W-:Y:S05]  /*3080*/  BRA `(.L_x_8808) ;  /* 0x0000000c00547947 */ /* 0x000fea0003800000 */
.L_x_8805:
        /* <DEDUP_REMOVED lines=8> */
.L_x_8810:
[----:B------:R0:W5:Y:S01]  /*3110*/  LDG.E.U16 R19, desc[UR36][R4.64] ;  /* 0x0000002404137981 */ /* 0x000162000c1e1500 */
[----:B------:R-:W-:Y:S05]  /*3120*/  BRA `(.L_x_8808) ;  /* 0x0000000c002c7947 */ /* 0x000fea0003800000 */
.L_x_8809:
[----:B------:R0:W5:Y:S01]  /*3130*/  LDG.E.U16 R19, desc[UR36][R4.64] ;  /* 0x0000002404137981 */ /* 0x000162000c1e1500 */
[----:B------:R-:W-:Y:S05]  /*3140*/  BRA `(.L_x_8808) ;  /* 0x0000000c00247947 */ /* 0x000fea0003800000 */
.L_x_8804:
[----:B------:R-:W-:-:S13]  /*3150*/  ISETP.GT.AND P0, PT, R0, 0x6, PT ;  /* 0x000000060000780c */ /* 0x000fda0003f04270 */
[----:B------:R-:W-:Y:S05]  /*3160*/  @P0 BRA `(.L_x_8811) ;  /* 0x0000000000300947 */ /* 0x000fea0003800000 */
[----:B------:R-:W-:-:S13]  /*3170*/  ISETP.NE.AND P0, PT, R0, 0x5, PT ;  /* 0x000000050000780c */ /* 0x000fda0003f05270 */
[----:B------:R-:W-:Y:S05]  /*3180*/  @!P0 BRA `(.L_x_8812) ;  /* 0x0000000000148947 */ /* 0x000fea0003800000 */
[----:B------:R-:W-:-:S13]  /*3190*/  ISETP.NE.AND P0, PT, R0, 0x6, PT ;  /* 0x000000060000780c */ /* 0x000fda0003f05270 */
[----:B------:R-:W-:Y:S05]  /*31a0*/  @P0 BRA `(.L_x_8807) ;  /* 0x0000000800b80947 */ /* 0x000fea0003800000 */
[----:B------:R-:W4:Y:S02]  /*31b0*/  LDG.E R4, desc[UR36][R4.64] ;  /* 0x0000002404047981 */ /* 0x000f24000c1e1900 */
[----:B----4-:R0:W1:Y:S01]  /*31c0*/  F2I.FTZ.TRUNC.NTZ R19, R4 ;  /* 0x0000000400137305 */ /* 0x010062000021f100 */
[----:B------:R-:W-:Y:S05]  /*31d0*/  BRA `(.L_x_8808) ;  /* 0x0000000c00007947 */ /* 0x000fea0003800000 */
.L_x_8812:
[----:B------:R-:W4:Y:S02]  /*31e0*/  LDG.E.U16 R0, desc[UR36][R4.64] ;  /* 0x0000002404007981 */ /* 0x000f24000c1e1500 */
[----:B----4-:R-:W-:-:S06]  /*31f0*/  HADD2.F32 R0, -RZ, R0.H0_H0 ;  /* 0x20000000ff007230 */ /* 0x010fcc0000004100 */
[----:B------:R-:W0:Y:S02]  /*3200*/  F2I.FTZ.TRUNC.NTZ R0, R0 ;  /* 0x0000000000007305 */ /* 0x000e24000021f100 */
[----:B0-----:R-:W-:Y:S01]  /*3210*/  PRMT R19, R0, 0x7610, R19 ;  /* 0x0000761000137816 */ /* 0x001fe20000000013 */
[----:B------:R-:W-:Y:S06]  /*3220*/  BRA `(.L_x_8808) ;  /* 0x0000000800ec7947 */ /* 0x000fec0003800000 */
.L_x_8811:
[----:B------:R-:W-:-:S13]  /*3230*/  ISETP.NE.AND P0, PT, R0, 0x7, PT ;  /* 0x000000070000780c */ /* 0x000fda0003f05270 */
[----:B------:R-:W-:Y:S05]  /*3240*/  @!P0 BRA `(.L_x_8813) ;  /* 0x0000000000308947 */ /* 0x000fea0003800000 */
[----:B------:R-:W-:-:S13]  /*3250*/  ISETP.NE.AND P0, PT, R0, 0x8, PT ;  /* 0x000000080000780c */ /* 0x000fda0003f05270 */
[----:B------:R-:W-:Y:S05]  /*3260*/  @!P0 BRA `(.L_x_8814) ;  /* 0x0000000000148947 */ /* 0x000fea0003800000 */
[----:B------:R-:W-:-:S13]  /*3270*/  ISETP.NE.AND P0, PT, R0, 0x9, PT ;  /* 0x000000090000780c */ /* 0x000fda0003f05270 */
[----:B------:R-:W-:Y:S05]  /*3280*/  @P0 BRA `(.L_x_8807) ;  /* 0x0000000800800947 */ /* 0x000fea0003800000 */
[----:B------:R-:W4:Y:S02]  /*3290*/  LDG.E R4, desc[UR36][R4.64] ;  /* 0x0000002404047981 */ /* 0x000f24000c1e1900 */
[----:B----4-:R0:W1:Y:S01]  /*32a0*/  F2I.FTZ.TRUNC.NTZ R19, R4 ;  /* 0x0000000400137305 */ /* 0x010062000021f100 */
[----:B------:R-:W-:Y:S05]  /*32b0*/  BRA `(.L_x_8808) ;  /* 0x0000000800c87947 */ /* 0x000fea0003800000 */
.L_x_8814:
[----:B------:R-:W4:Y:S02]  /*32c0*/  LDG.E.U16 R4, desc[UR36][R4.64] ;  /* 0x0000002404047981 */ /* 0x000f24000c1e1500 */
[----:B----4-:R-:W-:-:S06]  /*32d0*/  HADD2.F32 R0, -RZ, R4.H0_H0 ;  /* 0x20000004ff007230 */ /* 0x010fcc0000004100 */
[----:B------:R-:W0:Y:S02]  /*32e0*/  F2I.FTZ.TRUNC.NTZ R0, R0 ;  /* 0x0000000000007305 */ /* 0x000e24000021f100 */
[----:B0-----:R-:W-:Y:S01]  /*32f0*/  PRMT R19, R0, 0x7610, R19 ;  /* 0x0000761000137816 */ /* 0x001fe20000000013 */
[----:B------:R-:W-:Y:S06]  /*3300*/  BRA `(.L_x_8808) ;  /* 0x0000000800b47947 */ /* 0x000fec0003800000 */
.L_x_8813:
[----:B------:R-:W4:Y:S02]  /*3310*/  LDG.E.64 R4, desc[UR36][R4.64] ;  /* 0x0000002404047981 */ /* 0x000f24000c1e1b00 */
[----:B----4-:R0:W1:Y:S01]  /*3320*/  F2I.F64.TRUNC R19, R4 ;  /* 0x0000000400137311 */ /* 0x010062000030d100 */
[----:B------:R-:W-:Y:S05]  /*3330*/  BRA `(.L_x_8808) ;  /* 0x0000000800a87947 */ /* 0x000fea0003800000 */
.L_x_8803:
        /* <DEDUP_REMOVED lines=10> */
[----:B------:R-:W-:Y:S01]  /*33e0*/  SEL R19, RZ, 0x1, !P0 ;  /* 0x00000001ff137807 */ /* 0x000fe20004000000 */
[----:B------:R-:W-:Y:S08]  /*33f0*/  BRA `(.L_x_8808) ;  /* 0x0000000800787947 */ /* 0x000ff00003800000 */
.L_x_8817:
[----:B------:R-:W4:Y:S02]  /*3400*/  LDG.E.64 R4, desc[UR36][R4.64] ;  /* 0x0000002404047981 */ /* 0x000f24000c1e1b00 */
[----:B----4-:R0:W1:Y:S01]  /*3410*/  F2I.F64.TRUNC R19, R4 ;  /* 0x0000000400137311 */ /* 0x010062000030d100 */
[----:B------:R-:W-:Y:S05]  /*3420*/  BRA `(.L_x_8808) ;  /* 0x00000008006c7947 */ /* 0x000fea0003800000 */
.L_x_8816:
        /* <DEDUP_REMOVED lines=28> */
.L_x_8819:
        /* <DEDUP_REMOVED lines=12> */
[----:B------:R-:W0:Y:S02]  /*36b0*/  F2I.FTZ.TRUNC.NTZ R0, R0 ;  /* 0x0000000000007305 */ /* 0x000e24000021f100 */
[----:B0-----:R-:W-:Y:S01]  /*36c0*/  PRMT R19, R0, 0x7610, R19 ;  /* 0x0000761000137816 */ /* 0x001fe20000000013 */
[----:B------:R-:W-:Y:S06]  /*36d0*/  BRA `(.L_x_8808) ;  /* 0x0000000400c07947 */ /* 0x000fec0003800000 */
.L_x_8818:
[----:B------:R-:W4:Y:S02]  /*36e0*/  LDG.E.U16 R0, desc[UR36][R4.64] ;  /* 0x0000002404007981 */ /* 0x000f24000c1e1500 */
[----:B----4-:R-:W-:-:S06]  /*36f0*/  IMAD.U32 R0, R0, 0x10000, RZ ;  /* 0x0001000000007824 */ /* 0x010fcc00078e00ff */
[----:B------:R-:W0:Y:S02]  /*3700*/  F2I.FTZ.TRUNC.NTZ R0, R0 ;  /* 0x0000000000007305 */ /* 0x000e24000021f100 */
[----:B0-----:R-:W-:Y:S01]  /*3710*/  PRMT R19, R0, 0x7610, R19 ;  /* 0x0000761000137816 */ /* 0x001fe20000000013 */
[----:B------:R-:W-:Y:S06]  /*3720*/  BRA `(.L_x_8808) ;  /* 0x0000000400ac7947 */ /* 0x000fec0003800000 */
.L_x_8815:
        /* <DEDUP_REMOVED lines=10> */
.L_x_8822:
        /* <DEDUP_REMOVED lines=21> */
.L_x_8826:
[----:B------:R-:W-:Y:S05]  /*3920*/  BSYNC B1 ;  /* 0x0000000000017941 */ /* 0x000fea0003800000 */
.L_x_8825:
[----:B------:R-:W-:Y:S01]  /*3930*/  LEA R5, R0, 0x3b800000, 0x17 ;  /* 0x3b80000000057811 */ /* 0x000fe200078eb8ff */
[----:B------:R-:W-:-:S05]  /*3940*/  IMAD.SHL.U32 R0, R3, 0x100000, RZ ;  /* 0x0010000003007824 */ /* 0x000fca00078e00ff */
[----:B------:R-:W-:-:S07]  /*3950*/  LOP3.LUT R0, R5, R0, R6, 0xfe, !PT ;  /* 0x0000000005007212 */ /* 0x000fce00078efe06 */
.L_x_8824:
[----:B------:R-:W-:Y:S05]  /*3960*/  BSYNC B0 ;  /* 0x0000000000007941 */ /* 0x000fea0003800000 */
.L_x_8823:
[----:B------:R-:W0:Y:S02]  /*3970*/  F2I.FTZ.TRUNC.NTZ R0, R0 ;  /* 0x0000000000007305 */ /* 0x000e24000021f100 */
[----:B0-----:R-:W-:Y:S01]  /*3980*/  PRMT R19, R0, 0x7610, R19 ;  /* 0x0000761000137816 */ /* 0x001fe20000000013 */
[----:B------:R-:W-:Y:S06]  /*3990*/  BRA `(.L_x_8808) ;  /* 0x0000000400107947 */ /* 0x000fec0003800000 */
.L_x_8821:
        /* <DEDUP_REMOVED lines=21> */
.L_x_8830:
[----:B------:R-:W-:Y:S05]  /*3af0*/  BSYNC B1 ;  /* 0x0000000000017941 */ /* 0x000fea0003800000 */
.L_x_8829:
[----:B------:R-:W-:Y:S01]  /*3b00*/  LEA R5, R0, 0x37800000, 0x17 ;  /* 0x3780000000057811 */ /* 0x000fe200078eb8ff */
[----:B------:R-:W-:-:S05]  /*3b10*/  IMAD.SHL.U32 R0, R3, 0x200000, RZ ;  /* 0x0020000003007824 */ /* 0x000fca00078e00ff */
[----:B------:R-:W-:-:S07]  /*3b20*/  LOP3.LUT R0, R5, R0, R6, 0xfe, !PT ;  /* 0x0000000005007212 */ /* 0x000fce00078efe06 */
.L_x_8828:
[----:B------:R-:W-:Y:S05]  /*3b30*/  BSYNC B0 ;  /* 0x0000000000007941 */ /* 0x000fea0003800000 */
.L_x_8827:
[----:B------:R-:W0:Y:S02]  /*3b40*/  F2I.FTZ.TRUNC.NTZ R0, R0 ;  /* 0x0000000000007305 */ /* 0x000e24000021f100 */
[----:B0-----:R-:W-:Y:S01]  /*3b50*/  PRMT R19, R0, 0x7610, R19 ;  /* 0x0000761000137816 */ /* 0x001fe20000000013 */
[----:B------:R-:W-:Y:S06]  /*3b60*/  BRA `(.L_x_8808) ;  /* 0x00000000009c7947 */ /* 0x000fec0003800000 */
.L_x_8820:
        /* <DEDUP_REMOVED lines=14> */
.L_x_8834:
[----:B------:R-:W-:Y:S05]  /*3c50*/  BSYNC B0 ;  /* 0x0000000000007941 */ /* 0x000fea0003800000 */
.L_x_8833:
[----:B------:R-:W0:Y:S02]  /*3c60*/  F2I.FTZ.TRUNC.NTZ R0, R0 ;  /* 0x0000000000007305 */ /* 0x000e24000021f100 */
[----:B0-----:R-:W-:Y:S01]  /*3c70*/  PRMT R19, R0, 0x7610, R19 ;  /* 0x0000761000137816 */ /* 0x001fe20000000013 */
[----:B------:R-:W-:Y:S06]  /*3c80*/  BRA `(.L_x_8808) ;  /* 0x0000000000547947 */ /* 0x000fec0003800000 */
.L_x_8807:
        /* <DEDUP_REMOVED lines=16> */
.L_x_8835:
[----:B------:R-:W-:Y:S01]  /*3d90*/  PRMT R19, RZ, 0x7610, R19 ;  /* 0x00007610ff137816 */ /* 0x000fe20000000013 */
[----:B------:R-:W-:Y:S06]  /*3da0*/  BRA `(.L_x_8808) ;  /* 0x00000000000c7947 */ /* 0x000fec0003800000 */
.L_x_8832:
[----:B------:R1:W5:Y:S01]  /*3db0*/  LDG.E.U16 R19, desc[UR36][R4.64] ;  /* 0x0000002404137981 */ /* 0x000362000c1e1500 */
[----:B------:R-:W-:Y:S05]  /*3dc0*/  BRA `(.L_x_8808) ;  /* 0x0000000000047947 */ /* 0x000fea0003800000 */
.L_x_8831:
[----:B------:R4:W5:Y:S02]  /*3dd0*/  LDG.E.U16 R19, desc[UR36][R4.64] ;  /* 0x0000002404137981 */ /* 0x000964000c1e1500 */
.L_x_8808:
[----:B01--4-:R-:W0:Y:S01]  /*3de0*/  LDC.64 R4, c[0x0][0x238] ;  /* 0x00008e00ff047b82 */ /* 0x013e220000000a00 */
        /* <DEDUP_REMOVED lines=19> */
.L_x_8839:
[----:B------:R-:W4:Y:S02]  /*3f20*/  LDG.E.U8 R4, desc[UR36][R4.64] ;  /* 0x0000002404047981 */ /* 0x000f24000c1e1100 */
[----:B----4-:R-:W-:-:S04]  /*3f30*/  ISETP.NE.AND P0, PT, R4, RZ, PT ;  /* 0x000000ff0400720c */ /* 0x010fc80003f05270 */
[----:B------:R-:W-:Y:S01]  /*3f40*/  P2R R27, PR, RZ, 0x1 ;  /* 0x00000001ff1b7803 */ /* 0x000fe20000000000 */
[----:B------:R-:W-:Y:S08]  /*3f50*/  BRA `(.L_x_8841) ;  /* 0x0000000c00c47947 */ /* 0x000ff00003800000 */
.L_x_8838:
        /* <DEDUP_REMOVED lines=11> */
.L_x_8843:
[----:B------:R-:W4:Y:S02]  /*4010*/  LDG.E R4, desc[UR36][R4.64] ;  /* 0x0000002404047981 */ /* 0x000f24000c1e1900 */
[----:B----4-:R-:W-:-:S04]  /*4020*/  ISETP.NE.AND P0, PT, R4, RZ, PT ;  /* 0x000000ff0400720c */ /* 0x010fc80003f05270 */
[----:B------:R-:W-:Y:S01]  /*4030*/  P2R R27, PR, RZ, 0x1 ;  /* 0x00000001ff1b7803 */ /* 0x000fe20000000000 */
[----:B------:R-:W-:Y:S08]  /*4040*/  BRA `(.L_x_8841) ;  /* 0x0000000c00887947 */ /* 0x000ff00003800000 */
.L_x_8842:
[----:B------:R-:W4:Y:S02]  /*4050*/  LDG.E.U16 R4, desc[UR36][R4.64] ;  /* 0x0000002404047981 */ /* 0x000f24000c1e1500 */
[----:B----4-:R-:W-:-:S04]  /*4060*/  ISETP.NE.AND P0, PT, R4, RZ, PT ;  /* 0x000000ff0400720c */ /* 0x010fc80003f05270 */
[----:B------:R-:W-:Y:S01]  /*4070*/  P2R R27, PR, RZ, 0x1 ;  /* 0x00000001ff1b7803 */ /* 0x000fe20000000000 */
[----:B------:R-:W-:Y:S08]  /*4080*/  BRA `(.L_x_8841) ;  /* 0x0000000c00787947 */ /* 0x000ff00003800000 */
.L_x_8837:
        /* <DEDUP_REMOVED lines=10> */
.L_x_8845:
[----:B------:R-:W4:Y:S02]  /*4130*/  LDG.E.U16 R0, desc[UR36][R4.64] ;  /* 0x0000002404007981 */ /* 0x000f24000c1e1500 */
[----:B----4-:R-:W-:-:S05]  /*4140*/  HADD2.F32 R0, -RZ, R0.H0_H0 ;  /* 0x20000000ff007230 */ /* 0x010fca0000004100 */
[----:B------:R-:W-:-:S04]  /*4150*/  FSETP.NEU.FTZ.AND P0, PT, R0, RZ, PT ;  /* 0x000000ff0000720b */ /* 0x000fc80003f1d000 */
[----:B------:R-:W-:Y:S01]  /*4160*/  P2R R27, PR, RZ, 0x1 ;  /* 0x00000001ff1b7803 */ /* 0x000fe20000000000 */
[----:B------:R-:W-:Y:S08]  /*4170*/  BRA `(.L_x_8841) ;  /* 0x0000000c003c7947 */ /* 0x000ff00003800000 */
.L_x_8844:
        /* <DEDUP_REMOVED lines=12> */
.L_x_8847:
        /* <DEDUP_REMOVED lines=11> */
.L_x_8846:
[----:B------:R-:W4:Y:S02]  /*42f0*/  LDG.E.64 R4, desc[UR36][R4.64] ;  /* 0x0000002404047981 */ /* 0x000f24000c1e1b00 */
[----:B----4-:R-:W-:-:S06]  /*4300*/  DSETP.NEU.AND P0, PT, R4, RZ, PT ;  /* 0x000000ff0400722a */ /* 0x010fcc0003f0d000 */
[----:B------:R-:W-:Y:S01]  /*4310*/  P2R R27, PR, RZ, 0x1 ;  /* 0x00000001ff1b7803 */ /* 0x000fe20000000000 */
[----:B------:R-:W-:Y:S07]  /*4320*/  BRA `(.L_x_8841) ;  /* 0x0000000800d07947 */ /* 0x000fee0003800000 */
.L_x_8836:
        /* <DEDUP_REMOVED lines=12> */
.L_x_8850:
[----:B------:R-:W4:Y:S02]  /*43f0*/  LDG.E.128 R4, desc[UR36][R4.64] ;  /* 0x0000002404047981 */ /* 0x000f24000c1e1d00 */
[----:B----4-:R-:W-:-:S06]  /*4400*/  DSETP.NEU.AND P0, PT, R6, RZ, PT ;  /* 0x000000ff0600722a */ /* 0x010fcc0003f0d000 */
[----:B------:R-:W-:-:S06]  /*4410*/  DSETP.NEU.OR P0, PT, R4, RZ, P0 ;  /* 0x000000ff0400722a */ /* 0x000fcc000070d400 */
[----:B------:R-:W-:Y:S01]  /*4420*/  P2R R27, PR, RZ, 0x1 ;  /* 0x00000001ff1b7803 */ /* 0x000fe20000000000 */
[----:B------:R-:W-:Y:S07]  /*4430*/  BRA `(.L_x_8841) ;  /* 0x00000008008c7947 */ /* 0x000fee0003800000 */
.L_x_8849:
        /* <DEDUP_REMOVED lines=28> */
.L_x_8852:
        /* <DEDUP_REMOVED lines=15> */
.L_x_8851:
[----:B------:R-:W4:Y:S02]  /*46f0*/  LDG.E.U16 R0, desc[UR36][R4.64] ;  /* 0x0000002404007981 */ /* 0x000f24000c1e1500 */
[----:B----4-:R-:W-:-:S05]  /*4700*/  IMAD.U32 R0, R0, 0x10000, RZ ;  /* 0x0001000000007824 */ /* 0x010fca00078e00ff */
[----:B------:R-:W-:-:S04]  /*4710*/  FSETP.NEU.FTZ.AND P0, PT, R0, RZ, PT ;  /* 0x000000ff0000720b */ /* 0x000fc80003f1d000 */
[----:B------:R-:W-:Y:S01]  /*4720*/  P2R R27, PR, RZ, 0x1 ;  /* 0x00000001ff1b7803 */ /* 0x000fe20000000000 */
[----:B------:R-:W-:Y:S08]  /*4730*/  BRA `(.L_x_8841) ;  /* 0x0000000400cc7947 */ /* 0x000ff00003800000 */
.L_x_8848:
        /* <DEDUP_REMOVED lines=12> */
.L_x_8855:
        /* <DEDUP_REMOVED lines=21> */
.L_x_8859:
[----:B------:R-:W-:Y:S05]  /*4950*/  BSYNC B1 ;  /* 0x0000000000017941 */ /* 0x000fea0003800000 */
.L_x_8858:
[----:B------:R-:W-:Y:S01]  /*4960*/  LEA R5, R0, 0x3b800000, 0x17 ;  /* 0x3b80000000057811 */ /* 0x000fe200078eb8ff */
[----:B------:R-:W-:-:S05]  /*4970*/  IMAD.SHL.U32 R0, R3, 0x100000, RZ ;  /* 0x0010000003007824 */ /* 0x000fca00078e00ff */
[----:B------:R-:W-:-:S07]  /*4980*/  LOP3.LUT R0, R5, R0, R6, 0xfe, !PT ;  /* 0x0000000005007212 */ /* 0x000fce00078efe06 */
.L_x_8857:
[----:B------:R-:W-:Y:S05]  /*4990*/  BSYNC B0 ;  /* 0x0000000000007941 */ /* 0x000fea0003800000 */
.L_x_8856:
[----:B------:R-:W-:-:S04]  /*49a0*/  FSETP.NEU.FTZ.AND P0, PT, R0, RZ, PT ;  /* 0x000000ff0000720b */ /* 0x000fc80003f1d000 */
[----:B------:R-:W-:Y:S01]  /*49b0*/  P2R R27, PR, RZ, 0x1 ;  /* 0x00000001ff1b7803 */ /* 0x000fe20000000000 */
[----:B------:R-:W-:Y:S08]  /*49c0*/  BRA `(.L_x_8841) ;  /* 0x0000000400287947 */ /* 0x000ff00003800000 */
.L_x_8854:
        /* <DEDUP_REMOVED lines=21> */
.L_x_8863:
[----:B------:R-:W-:Y:S05]  /*4b20*/  BSYNC B1 ;  /* 0x0000000000017941 */ /* 0x000fea0003800000 */
.L_x_8862:
[----:B------:R-:W-:Y:S01]  /*4b30*/  LEA R5, R0, 0x37800000, 0x17 ;  /* 0x3780000000057811 */ /* 0x000fe200078eb8ff */
[----:B------:R-:W-:-:S05]  /*4b40*/  IMAD.SHL.U32 R0, R3, 0x200000, RZ ;  /* 0x0020000003007824 */ /* 0x000fca00078e00ff */
[----:B------:R-:W-:-:S07]  /*4b50*/  LOP3.LUT R0, R5, R0, R6, 0xfe, !PT ;  /* 0x0000000005007212 */ /* 0x000fce00078efe06 */
.L_x_8861:
[----:B------:R-:W-:Y:S05]  /*4b60*/  BSYNC B0 ;  /* 0x0000000000007941 */ /* 0x000fea0003800000 */
.L_x_8860:
[----:B------:R-:W-:-:S04]  /*4b70*/  FSETP.NEU.FTZ.AND P0, PT, R0, RZ, PT ;  /* 0x000000ff0000720b */ /* 0x000fc80003f1d000 */
[----:B------:R-:W-:Y:S01]  /*4b80*/  P2R R27, PR, RZ, 0x1 ;  /* 0x00000001ff1b7803 */ /* 0x000fe20000000000 */
[----:B------:R-:W-:Y:S08]  /*4b90*/  BRA `(.L_x_8841) ;  /* 0x0000000000b47947 */ /* 0x000ff00003800000 */
.L_x_8853:
        /* <DEDUP_REMOVED lines=14> */
.L_x_8867:
[----:B------:R-:W-:Y:S05]  /*4c80*/  BSYNC B0 ;  /* 0x0000000000007941 */ /* 0x000fea0003800000 */
.L_x_8866:
[----:B------:R-:W-:-:S04]  /*4c90*/  FSETP.NEU.FTZ.AND P0, PT, R0, RZ, PT ;  /* 0x000000ff0000720b */ /* 0x000fc80003f1d000 */
[----:B------:R-:W-:Y:S01]  /*4ca0*/  P2R R27, PR, RZ, 0x1 ;  /* 0x00000001ff1b7803 */ /* 0x000fe20000000000 */
[----:B------:R-:W-:Y:S08]  /*4cb0*/  BRA `(.L_x_8841) ;  /* 0x00000000006c7947 */ /* 0x000ff00003800000 */
.L_x_8840:
        /* <DEDUP_REMOVED lines=16> */
.L_x_8868:
[----:B------:R-:W-:-:S04]  /*4dc0*/  PLOP3.LUT P0, PT, PT, PT, PT, 0x8, 0x0 ;  /* 0x000000000000781c */ /* 0x000fc80003f0e170 */
[----:B------:R-:W-:Y:S01]  /*4dd0*/  P2R R27, PR, RZ, 0x1 ;  /* 0x00000001ff1b7803 */ /* 0x000fe20000000000 */
[----:B------:R-:W-:Y:S08]  /*4de0*/  BRA `(.L_x_8841) ;  /* 0x0000000000207947 */ /* 0x000ff00003800000 */
.L_x_8865:
[----:B------:R-:W4:Y:S02]  /*4df0*/  LDG.E.64 R4, desc[UR36][R4.64] ;  /* 0x0000002404047981 */ /* 0x000f24000c1e1b00 */
[----:B----4-:R-:W-:-:S04]  /*4e00*/  ISETP.NE.U32.AND P0, PT, R4, RZ, PT ;  /* 0x000000ff0400720c */ /* 0x010fc80003f05070 */
[----:B------:R-:W-:-:S04]  /*4e10*/  ISETP.NE.AND.EX P0, PT, R5, RZ, PT, P0 ;  /* 0x000000ff0500720c */ /* 0x000fc80003f05300 */
[----:B------:R-:W-:Y:S01]  /*4e20*/  P2R R27, PR, RZ, 0x1 ;  /* 0x00000001ff1b7803 */ /* 0x000fe20000000000 */
[----:B------:R-:W-:Y:S08]  /*4e30*/  BRA `(.L_x_8841) ;  /* 0x00000000000c7947 */ /* 0x000ff00003800000 */
.L_x_8864:
[----:B------:R-:W4:Y:S02]  /*4e40*/  LDG.E R4, desc[UR36][R4.64] ;  /* 0x0000002404047981 */ /* 0x000f24000c1e1900 */
[----:B----4-:R-:W-:-:S04]  /*4e50*/  ISETP.NE.AND P0, PT, R4, RZ, PT ;  /* 0x000000ff0400720c */ /* 0x010fc80003f05270 */
[----:B------:R-:W-:-:S09]  /*4e60*/  P2R R27, PR, RZ, 0x1 ;  /* 0x00000001ff1b7803 */ /* 0x000fd20000000000 */
.L_x_8841:
        /* <DEDUP_REMOVED lines=19> */
.L_x_8872:
[----:B------:R0:W5:Y:S01]  /*4fa0*/  LDG.E.U8 R32, desc[UR36][R4.64] ;  /* 0x0000002404207981 */ /* 0x000162000c1e1100 */
[----:B------:R-:W-:Y:S01]  /*4fb0*/  IMAD.MOV.U32 R33, RZ, RZ, RZ ;  /* 0x000000ffff217224 */ /* 0x000fe200078e00ff */
[----:B------:R-:W-:Y:S06]  /*4fc0*/  BRA `(.L_x_8874) ;  /* 0x0000000c00487947 */ /* 0x000fec0003800000 */
.L_x_8871:
        /* <DEDUP_REMOVED lines=8> */
.L_x_8876:
[----:B------:R-:W4:Y:S02]  /*5050*/  LDG.E R32, desc[UR36][R4.64] ;  /* 0x0000002404207981 */ /* 0x000f24000c1e1900 */
[----:B----4-:R-:W-:Y:S01]  /*5060*/  SHF.R.S32.HI R33, RZ, 0x1f, R32 ;  /* 0x0000001fff217819 */ /* 0x010fe20000011420 */
[----:B------:R-:W-:Y:S06]  /*5070*/  BRA `(.L_x_8874) ;  /* 0x0000000c001c7947 */ /* 0x000fec0003800000 */
.L_x_8875:
[----:B------:R-:W4:Y:S02]  /*5080*/  LDG.E.S16 R32, desc[UR36][R4.64] ;  /* 0x0000002404207981 */ /* 0x000f24000c1e1700 */
[----:B----4-:R-:W-:Y:S01]  /*5090*/  SHF.R.S32.HI R33, RZ, 0x1f, R32 ;  /* 0x0000001fff217819 */ /* 0x010fe20000011420 */
[----:B------:R-:W-:Y:S06]  /*50a0*/  BRA `(.L_x_8874) ;  /* 0x0000000c00107947 */ /* 0x000fec0003800000 */
.L_x_8870:
        /* <DEDUP_REMOVED lines=9> */
.L_x_8878:
[----:B------:R-:W4:Y:S02]  /*5140*/  LDG.E.U16 R4, desc[UR36][R4.64] ;  /* 0x0000002404047981 */ /* 0x000f24000c1e1500 */
[----:B----4-:R-:W-:-:S06]  /*5150*/  HADD2.F32 R32, -RZ, R4.H0_H0 ;  /* 0x20000004ff207230 */ /* 0x010fcc0000004100 */
[----:B------:R-:W0:Y:S01]  /*5160*/  F2I.S64.TRUNC R32, R32 ;  /* 0x0000002000207311 */ /* 0x000e22000020d900 */
[----:B------:R-:W-:Y:S05]  /*5170*/  BRA `(.L_x_8874) ;  /* 0x0000000800dc7947 */ /* 0x000fea0003800000 */
.L_x_8877:
        /* <DEDUP_REMOVED lines=9> */
.L_x_8880:
[----:B------:R-:W4:Y:S02]  /*5210*/  LDG.E.U16 R4, desc[UR36][R4.64] ;  /* 0x0000002404047981 */ /* 0x000f24000c1e1500 */
[----:B----4-:R-:W-:-:S06]  /*5220*/  HADD2.F32 R32, -RZ, R4.H0_H0 ;  /* 0x20000004ff207230 */ /* 0x010fcc0000004100 */
[----:B------:R-:W0:Y:S01]  /*5230*/  F2I.S64.TRUNC R32, R32 ;  /* 0x0000002000207311 */ /* 0x000e22000020d900 */
[----:B------:R-:W-:Y:S05]  /*5240*/  BRA `(.L_x_8874) ;  /* 0x0000000800a87947 */ /* 0x000fea0003800000 */
.L_x_8879:
[----:B------:R-:W4:Y:S02]  /*5250*/  LDG.E.64 R4, desc[UR36][R4.64] ;  /* 0x0000002404047981 */ /* 0x000f24000c1e1b00 */
[----:B----4-:R0:W1:Y:S01]  /*5260*/  F2I.S64.F64.TRUNC R32, R4 ;  /* 0x0000000400207311 */ /* 0x010062000030d900 */
[----:B------:R-:W-:Y:S05]  /*5270*/  BRA `(.L_x_8874) ;  /* 0x00000008009c7947 */ /* 0x000fea0003800000 */
.L_x_8869:
        /* <DEDUP_REMOVED lines=13> */
.L_x_8883:
[----:B------:R-:W4:Y:S02]  /*5350*/  LDG.E.64 R4, desc[UR36][R4.64] ;  /* 0x0000002404047981 */ /* 0x000f24000c1e1b00 */
[----:B----4-:R0:W1:Y:S01]  /*5360*/  F2I.S64.F64.TRUNC R32, R4 ;  /* 0x0000000400207311 */ /* 0x010062000030d900 */
[----:B------:R-:W-:Y:S05]  /*5370*/  BRA `(.L_x_8874) ;  /* 0x00000008005c7947 */ /* 0x000fea0003800000 */
.L_x_8882:
        /* <DEDUP_REMOVED lines=27> */
.L_x_8885:
        /* <DEDUP_REMOVED lines=14> */
.L_x_8884:
[----:B------:R-:W4:Y:S02]  /*5610*/  LDG.E.U16 R32, desc[UR36][R4.64] ;  /* 0x0000002404207981 */ /* 0x000f24000c1e1500 */
[----:B----4-:R-:W-:-:S06]  /*5620*/  IMAD.U32 R32, R32, 0x10000, RZ ;  /* 0x0001000020207824 */ /* 0x010fcc00078e00ff */
[----:B------:R-:W0:Y:S01]  /*5630*/  F2I.S64.TRUNC R32, R32 ;  /* 0x0000002000207311 */ /* 0x000e22000020d900 */
[----:B------:R-:W-:Y:S05]  /*5640*/  BRA `(.L_x_8874) ;  /* 0x0000000400a87947 */ /* 0x000fea0003800000 */
.L_x_8881:
        /* <DEDUP_REMOVED lines=11> */
.L_x_8888:
        /* <DEDUP_REMOVED lines=21> */
.L_x_8892:
[----:B------:R-:W-:Y:S05]  /*5850*/  BSYNC B1 ;  /* 0x0000000000017941 */ /* 0x000fea0003800000 */
.L_x_8891:
[----:B------:R-:W-:Y:S01]  /*5860*/  IMAD.SHL.U32 R3, R3, 0x100000, RZ ;  /* 0x0010000003037824 */ /* 0x000fe200078e00ff */
[----:B------:R-:W-:-:S04]  /*5870*/  LEA R5, R0, 0x3b800000, 0x17 ;  /* 0x3b80000000057811 */ /* 0x000fc800078eb8ff */
[----:B------:R-:W-:-:S07]  /*5880*/  LOP3.LUT R32, R5, R3, R32, 0xfe, !PT ;  /* 0x0000000305207212 */ /* 0x000fce00078efe20 */
.L_x_8890:
[----:B------:R-:W-:Y:S05]  /*5890*/  BSYNC B0 ;  /* 0x0000000000007941 */ /* 0x000fea0003800000 */
.L_x_8889:
[----:B------:R-:W0:Y:S01]  /*58a0*/  F2I.S64.TRUNC R32, R32 ;  /* 0x0000002000207311 */ /* 0x000e22000020d900 */
[----:B------:R-:W-:Y:S05]  /*58b0*/  BRA `(.L_x_8874) ;  /* 0x00000004000c7947 */ /* 0x000fea0003800000 */
.L_x_8887:
        /* <DEDUP_REMOVED lines=21> */
.L_x_8896:
[----:B------:R-:W-:Y:S05]  /*5a10*/  BSYNC B1 ;  /* 0x0000000000017941 */ /* 0x000fea0003800000 */
.L_x_8895:
[----:B------:R-:W-:Y:S01]  /*5a20*/  IMAD.SHL.U32 R3, R3, 0x200000, RZ ;  /* 0x0020000003037824 */ /* 0x000fe200078e00ff */
[----:B------:R-:W-:-:S04]  /*5a30*/  LEA R5, R0, 0x37800000, 0x17 ;  /* 0x3780000000057811 */ /* 0x000fc800078eb8ff */
[----:B------:R-:W-:-:S07]  /*5a40*/  LOP3.LUT R32, R5, R3, R32, 0xfe, !PT ;  /* 0x0000000305207212 */ /* 0x000fce00078efe20 */
.L_x_8894:
[----:B------:R-:W-:Y:S05]  /*5a50*/  BSYNC B0 ;  /* 0x0000000000007941 */ /* 0x000fea0003800000 */
.L_x_8893:
[----:B------:R-:W0:Y:S01]  /*5a60*/  F2I.S64.TRUNC R32, R32 ;  /* 0x0000002000207311 */ /* 0x000e22000020d900 */
[----:B------:R-:W-:Y:S05]  /*5a70*/  BRA `(.L_x_8874) ;  /* 0x00000000009c7947 */ /* 0x000fea0003800000 */
.L_x_8886:
        /* <DEDUP_REMOVED lines=14> */
.L_x_8900:
[----:B------:R-:W-:Y:S05]  /*5b60*/  BSYNC B0 ;  /* 0x0000000000007941 */ /* 0x000fea0003800000 */
.L_x_8899:
[----:B------:R-:W0:Y:S01]  /*5b70*/  F2I.S64.TRUNC R32, R32 ;  /* 0x0000002000207311 */ /* 0x000e22000020d900 */
[----:B------:R-:W-:Y:S05]  /*5b80*/  BRA `(.L_x_8874) ;  /* 0x0000000000587947 */ /* 0x000fea0003800000 */
.L_x_8873:
        /* <DEDUP_REMOVED lines=16> */
.L_x_8901:
[----:B------:R-:W-:Y:S01]  /*5c90*/  CS2R R32, SRZ ;  /* 0x0000000000207805 */ /* 0x000fe2000001ff00 */
[----:B------:R-:W-:Y:S06]  /*5ca0*/  BRA `(.L_x_8874) ;  /* 0x0000000000107947 */ /* 0x000fec0003800000 */
.L_x_8898:
[----:B------:R0:W5:Y:S01]  /*5cb0*/  LDG.E.64 R32, desc[UR36][R4.64] ;  /* 0x0000002404207981 */ /* 0x000162000c1e1b00 */
[----:B------:R-:W-:Y:S05]  /*5cc0*/  BRA `(.L_x_8874) ;  /* 0x0000000000087947 */ /* 0x000fea0003800000 */
.L_x_8897:
[----:B------:R0:W5:Y:S01]  /*5cd0*/  LDG.E R32, desc[UR36][R4.64] ;  /* 0x0000002404207981 */ /* 0x000162000c1e1900 */
[----:B------:R-:W-:-:S07]  /*5ce0*/  IMAD.MOV.U32 R33, RZ, RZ, RZ ;  /* 0x000000ffff217224 */ /* 0x000fce00078e00ff */
.L_x_8874:
[----:B------:R-:W-:Y:S01]  /*5cf0*/  ISETP.NE.AND P0, PT, R27, RZ, PT ;  /* 0x000000ff1b00720c */ /* 0x000fe20003f05270 */
[----:B------:R-:W-:-:S03]  /*5d00*/  VIADD R17, R17, 0x80 ;  /* 0x0000008011117836 */ /* 0x000fc60000000000 */
[----:B------:R-:W-:-:S09]  /*5d10*/  SEL R26, RZ, 0x1, !P0 ;  /* 0x00000001ff1a7807 */ /* 0x000fd20004000000 */
.L_x_8802:
[----:B------:R-:W-:Y:S05]  /*5d20*/  BSYNC B6 ;  /* 0x0000000000067941 */ /* 0x000fea0003800000 */
.L_x_8801:
        /* <DEDUP_REMOVED lines=27> */
.L_x_8907:
[----:B------:R0:W5:Y:S01]  /*5ee0*/  LDG.E.U8 R27, desc[UR36][R4.64] ;  /* 0x00000024041b7981 */ /* 0x000162000c1e1100 */
[----:B------:R-:W-:Y:S05]  /*5ef0*/  BRA `(.L_x_8909) ;  /* 0x0000000c00547947 */ /* 0x000fea0003800000 */
.L_x_8906:
        /* <DEDUP_REMOVED lines=8> */
.L_x_8911:
[----:B------:R4:W5:Y:S01]  /*5f80*/  LDG.E.U16 R27, desc[UR36][R4.64] ;  /* 0x00000024041b7981 */ /* 0x000962000c1e1500 */
[----:B------:R-:W-:Y:S05]  /*5f90*/  BRA `(.L_x_8909) ;  /* 0x0000000c002c7947 */ /* 0x000fea0003800000 */
.L_x_8910:
[----:B------:R0:W5:Y:S01]  /*5fa0*/  LDG.E.U16 R27, desc[UR36][R4.64] ;  /* 0x00000024041b7981 */ /* 0x000162000c1e1500 */
[----:B------:R-:W-:Y:S05]  /*5fb0*/  BRA `(.L_x_8909) ;  /* 0x0000000c00247947 */ /* 0x000fea0003800000 */
.L_x_8905:
        /* <DEDUP_REMOVED lines=9> */
.L_x_8913:
[----:B------:R-:W4:Y:S02]  /*6050*/  LDG.E.U16 R0, desc[UR36][R4.64] ;  /* 0x0000002404007981 */ /* 0x000f24000c1e1500 */
[----:B----4-:R-:W-:-:S06]  /*6060*/  HADD2.F32 R0, -RZ, R0.H0_H0 ;  /* 0x20000000ff007230 */ /* 0x010fcc0000004100 */
[----:B------:R-:W0:Y:S02]  /*6070*/  F2I.FTZ.TRUNC.NTZ R0, R0 ;  /* 0x0000000000007305 */ /* 0x000e24000021f100 */
[----:B0-----:R-:W-:Y:S01]  /*6080*/  PRMT R27, R0, 0x7610, R27 ;  /* 0x00007610001b7816 */ /* 0x001fe2000000001b */
[----:B------:R-:W-:Y:S06]  /*6090*/  BRA `(.L_x_8909) ;  /* 0x0000000800ec7947 */ /* 0x000fec0003800000 */
.L_x_8912:
        /* <DEDUP_REMOVED lines=9> */
.L_x_8915:
[----:B------:R-:W4:Y:S02]  /*6130*/  LDG.E.U16 R4, desc[UR36][R4.64] ;  /* 0x0000002404047981 */ /* 0x000f24000c1e1500 */
[----:B----4-:R-:W-:-:S06]  /*6140*/  HADD2.F32 R0, -RZ, R4.H0_H0 ;  /* 0x20000004ff007230 */ /* 0x010fcc0000004100 */
[----:B------:R-:W0:Y:S02]  /*6150*/  F2I.FTZ.TRUNC.NTZ R0, R0 ;  /* 0x0000000000007305 */ /* 0x000e24000021f100 */
[----:B0-----:R-:W-:Y:S01]  /*6160*/  PRMT R27, R0, 0x7610, R27 ;  /* 0x00007610001b7816 */ /* 0x001fe2000000001b */
[----:B------:R-:W-:Y:S06]  /*6170*/  BRA `(.L_x_8909) ;  /* 0x0000000800b47947 */ /* 0x000fec0003800000 */
.L_x_8914:
[----:B------:R-:W4:Y:S02]  /*6180*/  LDG.E.64 R4, desc[UR36][R4.64] ;  /* 0x0000002404047981 */ /* 0x000f24000c1e1b00 */
[----:B----4-:R0:W1:Y:S01]  /*6190*/  F2I.F64.TRUNC R27, R4 ;  /* 0x00000004001b7311 */ /* 0x010062000030d100 */
[----:B------:R-:W-:Y:S05]  /*61a0*/  BRA `(.L_x_8909) ;  /* 0x0000000800a87947 */ /* 0x000fea0003800000 */
.L_x_8904:
        /* <DEDUP_REMOVED lines=12> */
.L_x_8918:
[----:B------:R-:W4:Y:S02]  /*6270*/  LDG.E.64 R4, desc[UR36][R4.64] ;  /* 0x0000002404047981 */ /* 0x000f24000c1e1b00 */
[----:B----4-:R0:W1:Y:S01]  /*6280*/  F2I.F64.TRUNC R27, R4 ;  /* 0x00000004001b7311 */ /* 0x010062000030d100 */
[----:B------:R-:W-:Y:S05]  /*6290*/  BRA `(.L_x_8909) ;  /* 0x00000008006c7947 */ /* 0x000fea0003800000 */
.L_x_8917:
        /* <DEDUP_REMOVED lines=28> */
.L_x_8920:
        /* <DEDUP_REMOVED lines=15> */
.L_x_8919:
[----:B------:R-:W4:Y:S02]  /*6550*/  LDG.E.U16 R0, desc[UR36][R4.64] ;  /* 0x0000002404007981 */ /* 0x000f24000c1e1500 */
[----:B----4-:R-:W-:-:S06]  /*6560*/  IMAD.U32 R0, R0, 0x10000, RZ ;  /* 0x0001000000007824 */ /* 0x010fcc00078e00ff */
[----:B------:R-:W0:Y:S02]  /*6570*/  F2I.FTZ.TRUNC.NTZ R0, R0 ;  /* 0x0000000000007305 */ /* 0x000e24000021f100 */
[----:B0-----:R-:W-:Y:S01]  /*6580*/  PRMT R27, R0, 0x7610, R27 ;  /* 0x00007610001b7816 */ /* 0x001fe2000000001b */
[----:B------:R-:W-:Y:S06]  /*6590*/  BRA `(.L_x_8909) ;  /* 0x0000000400ac7947 */ /* 0x000fec0003800000 */
.L_x_8916:
        /* <DEDUP_REMOVED lines=10> */
.L_x_8923:
        /* <DEDUP_REMOVED lines=21> */
.L_x_8927:
[----:B------:R-:W-:Y:S05]  /*6790*/  BSYNC B1 ;  /* 0x0000000000017941 */ /* 0x000fea0003800000 */
.L_x_8926:
[----:B------:R-:W-:Y:S01]  /*67a0*/  LEA R5, R0, 0x3b800000, 0x17 ;  /* 0x3b80000000057811 */ /* 0x000fe200078eb8ff */
[----:B------:R-:W-:-:S05]  /*67b0*/  IMAD.SHL.U32 R0, R3, 0x100000, RZ ;  /* 0x0010000003007824 */ /* 0x000fca00078e00ff */
[----:B------:R-:W-:-:S07]  /*67c0*/  LOP3.LUT R0, R5, R0, R6, 0xfe, !PT ;  /* 0x0000000005007212 */ /* 0x000fce00078efe06 */
.L_x_8925:
[----:B------:R-:W-:Y:S05]  /*67d0*/  BSYNC B0 ;  /* 0x0000000000007941 */ /* 0x000fea0003800000 */
.L_x_8924:
[----:B------:R-:W0:Y:S02]  /*67e0*/  F2I.FTZ.TRUNC.NTZ R0, R0 ;  /* 0x0000000000007305 */ /* 0x000e24000021f100 */
[----:B0-----:R-:W-:Y:S01]  /*67f0*/  PRMT R27, R0, 0x7610, R27 ;  /* 0x00007610001b7816 */ /* 0x001fe2000000001b */
[----:B------:R-:W-:Y:S06]  /*6800*/  BRA `(.L_x_8909) ;  /* 0x0000000400107947 */ /* 0x000fec0003800000 */
.L_x_8922:
        /* <DEDUP_REMOVED lines=21> */
.L_x_8931:
[----:B------:R-:W-:Y:S05]  /*6960*/  BSYNC B1 ;  /* 0x0000000000017941 */ /* 0x000fea0003800000 */
.L_x_8930:
[----:B------:R-:W-:Y:S01]  /*6970*/  LEA R5, R0, 0x37800000, 0x17 ;  /* 0x3780000000057811 */ /* 0x000fe200078eb8ff */
[----:B------:R-:W-:-:S05]  /*6980*/  IMAD.SHL.U32 R0, R3, 0x200000, RZ ;  /* 0x0020000003007824 */ /* 0x000fca00078e00ff */
[----:B------:R-:W-:-:S07]  /*6990*/  LOP3.LUT R0, R5, R0, R6, 0xfe, !PT ;  /* 0x0000000005007212 */ /* 0x000fce00078efe06 */
.L_x_8929:
[----:B------:R-:W-:Y:S05]  /*69a0*/  BSYNC B0 ;  /* 0x0000000000007941 */ /* 0x000fea0003800000 */
.L_x_8928:
[----:B------:R-:W0:Y:S02]  /*69b0*/  F2I.FTZ.TRUNC.NTZ R0, R0 ;  /* 0x0000000000007305 */ /* 0x000e24000021f100 */
[----:B0-----:R-:W-:Y:S01]  /*69c0*/  PRMT R27, R0, 0x7610, R27 ;  /* 0x00007610001b7816 */ /* 0x001fe2000000001b */
[----:B------:R-:W-:Y:S06]  /*69d0*/  BRA `(.L_x_8909) ;  /* 0x00000000009c7947 */ /* 0x000fec0003800000 */
.L_x_8921:
        /* <DEDUP_REMOVED lines=14> */
.L_x_8935:
[----:B------:R-:W-:Y:S05]  /*6ac0*/  BSYNC B0 ;  /* 0x0000000000007941 */ /* 0x000fea0003800000 */
.L_x_8934:
[----:B------:R-:W0:Y:S02]  /*6ad0*/  F2I.FTZ.TRUNC.NTZ R0, R0 ;  /* 0x0000000000007305 */ /* 0x000e24000021f100 */
[----:B0-----:R-:W-:Y:S01]  /*6ae0*/  PRMT R27, R0, 0x7610, R27 ;  /* 0x00007610001b7816 */ /* 0x001fe2000000001b */
[----:B------:R-:W-:Y:S06]  /*6af0*/  BRA `(.L_x_8909) ;  /* 0x0000000000547947 */ /* 0x000fec0003800000 */
.L_x_8908:
        /* <DEDUP_REMOVED lines=16> */
.L_x_8936:
[----:B------:R-:W-:Y:S01]  /*6c00*/  PRMT R27, RZ, 0x7610, R27 ;  /* 0x00007610ff1b7816 */ /* 0x000fe2000000001b */
[----:B------:R-:W-:Y:S06]  /*6c10*/  BRA `(.L_x_8909) ;  /* 0x00000000000c7947 */ /* 0x000fec0003800000 */
.L_x_8933:
[----:B------:R0:W5:Y:S01]  /*6c20*/  LDG.E.U16 R27, desc[UR36][R4.64] ;  /* 0x00000024041b7981 */ /* 0x000162000c1e1500 */
[----:B------:R-:W-:Y:S05]  /*6c30*/  BRA `(.L_x_8909) ;  /* 0x0000000000047947 */ /* 0x000fea0003800000 */
.L_x_8932:
[----:B------:R0:W5:Y:S02]  /*6c40*/  LDG.E.U16 R27, desc[UR36][R4.64] ;  /* 0x00000024041b7981 */ /* 0x000164000c1e1500 */
.L_x_8909:
        /* <DEDUP_REMOVED lines=20> */
.L_x_8940:
[----:B------:R-:W4:Y:S02]  /*6d90*/  LDG.E.U8 R4, desc[UR36][R4.64] ;  /* 0x0000002404047981 */ /* 0x000f24000c1e1100 */
[----:B----4-:R-:W-:-:S04]  /*6da0*/  ISETP.NE.AND P0, PT, R4, RZ, PT ;  /* 0x000000ff0400720c */ /* 0x010fc80003f05270 */
[----:B------:R-:W-:Y:S01]  /*6db0*/  P2R R25, PR, RZ, 0x1 ;  /* 0x00000001ff197803 */ /* 0x000fe20000000000 */
[----:B------:R-:W-:Y:S08]  /*6dc0*/  BRA `(.L_x_8942) ;  /* 0x0000000c00c47947 */ /* 0x000ff00003800000 */
.L_x_8939:
        /* <DEDUP_REMOVED lines=11> */
.L_x_8944:
[----:B------:R-:W4:Y:S02]  /*6e80*/  LDG.E R4, desc[UR36][R4.64] ;  /* 0x0000002404047981 */ /* 0x000f24000c1e1900 */
[----:B----4-:R-:W-:-:S04]  /*6e90*/  ISETP.NE.AND P0, PT, R4, RZ, PT ;  /* 0x000000ff0400720c */ /* 0x010fc80003f05270 */
[----:B------:R-:W-:Y:S01]  /*6ea0*/  P2R R25, PR, RZ, 0x1 ;  /* 0x00000001ff197803 */ /* 0x000fe20000000000 */
[----:B------:R-:W-:Y:S08]  /*6eb0*/  BRA `(.L_x_8942) ;  /* 0x0000000c00887947 */ /* 0x000ff00003800000 */
.L_x_8943:
[----:B------:R-:W4:Y:S02]  /*6ec0*/  LDG.E.U16 R4, desc[UR36][R4.64] ;  /* 0x0000002404047981 */ /* 0x000f24000c1e1500 */
[----:B----4-:R-:W-:-:S04]  /*6ed0*/  ISETP.NE.AND P0, PT, R4, RZ, PT ;  /* 0x000000ff0400720c */ /* 0x010fc80003f05270 */
[----:B------:R-:W-:Y:S01]  /*6ee0*/  P2R R25, PR, RZ, 0x1 ;  /* 0x00000001ff197803 */ /* 0x000fe20000000000 */
[----:B------:R-:W-:Y:S08]  /*6ef0*/  BRA `(.L_x_8942) ;  /* 0x0000000c00787947 */ /* 0x000ff00003800000 */
.L_x_8938:
        /* <DEDUP_REMOVED lines=10> */
.L_x_8946:
[----:B------:R-:W4:Y:S02]  /*6fa0*/  LDG.E.U16 R0, desc[UR36][R4.64] ;  /* 0x0000002404007981 */ /* 0x000f24000c1e1500 */
[----:B----4-:R-:W-:-:S05]  /*6fb0*/  HADD2.F32 R0, -RZ, R0.H0_H0 ;  /* 0x20000000ff007230 */ /* 0x010fca0000004100 */
[----:B------:R-:W-:-:S04]  /*6fc0*/  FSETP.NEU.FTZ.AND P0, PT, R0, RZ, PT ;  /* 0x000000ff0000720b */ /* 0x000fc80003f1d000 */
[----:B------:R-:W-:Y:S01]  /*6fd0*/  P2R R25, PR, RZ, 0x1 ;  /* 0x00000001ff197803 */ /* 0x000fe20000000000 */
[----:B------:R-:W-:Y:S08]  /*6fe0*/  BRA `(.L_x_8942) ;  /* 0x0000000c003c7947 */ /* 0x000ff00003800000 */
.L_x_8945:
        /* <DEDUP_REMOVED lines=12> */
.L_x_8948:
        /* <DEDUP_REMOVED lines=11> */
.L_x_8947:
[----:B------:R-:W4:Y:S02]  /*7160*/  LDG.E.64 R4, desc[UR36][R4.64] ;  /* 0x0000002404047981 */ /* 0x000f24000c1e1b00 */
[----:B----4-:R-:W-:-:S06]  /*7170*/  DSETP.NEU.AND P0, PT, R4, RZ, PT ;  /* 0x000000ff0400722a */ /* 0x010fcc0003f0d000 */
[----:B------:R-:W-:Y:S01]  /*7180*/  P2R R25, PR, RZ, 0x1 ;  /* 0x00000001ff197803 */ /* 0x000fe20000000000 */
[----:B------:R-:W-:Y:S07]  /*7190*/  BRA `(.L_x_8942) ;  /* 0x0000000800d07947 */ /* 0x000fee0003800000 */
.L_x_8937:
        /* <DEDUP_REMOVED lines=12> */
.L_x_8951:
[----:B------:R-:W4:Y:S02]  /*7260*/  LDG.E.128 R4, desc[UR36][R4.64] ;  /* 0x0000002404047981 */ /* 0x000f24000c1e1d00 */
[----:B----4-:R-:W-:-:S06]  /*7270*/  DSETP.NEU.AND P0, PT, R6, RZ, PT ;  /* 0x000000ff0600722a */ /* 0x010fcc0003f0d000 */
[----:B------:R-:W-:-:S06]  /*7280*/  DSETP.NEU.OR P0, PT, R4, RZ, P0 ;  /* 0x000000ff0400722a */ /* 0x000fcc000070d400 */
[----:B------:R-:W-:Y:S01]  /*7290*/  P2R R25, PR, RZ, 0x1 ;  /* 0x00000001ff197803 */ /* 0x000fe20000000000 */
[----:B------:R-:W-:Y:S07]  /*72a0*/  BRA `(.L_x_8942) ;  /* 0x00000008008c7947 */ /* 0x000fee0003800000 */
.L_x_8950:
        /* <DEDUP_REMOVED lines=28> */
.L_x_8953:
        /* <DEDUP_REMOVED lines=15> */
.L_x_8952:
[----:B------:R-:W4:Y:S02]  /*7560*/  LDG.E.U16 R0, desc[UR36][R4.64] ;  /* 0x0000002404007981 */ /* 0x000f24000c1e1500 */
[----:B----4-:R-:W-:-:S05]  /*7570*/  IMAD.U32 R0, R0, 0x10000, RZ ;  /* 0x0001000000007824 */ /* 0x010fca00078e00ff */
[----:B------:R-:W-:-:S04]  /*7580*/  FSETP.NEU.FTZ.AND P0, PT, R0, RZ, PT ;  /* 0x000000ff0000720b */ /* 0x000fc80003f1d000 */
[----:B------:R-:W-:Y:S01]  /*7590*/  P2R R25, PR, RZ, 0x1 ;  /* 0x00000001ff197803 */ /* 0x000fe20000000000 */
[----:B------:R-:W-:Y:S08]  /*75a0*/  BRA `(.L_x_8942) ;  /* 0x0000000400cc7947 */ /* 0x000ff00003800000 */
.L_x_8949:
        /* <DEDUP_REMOVED lines=12> */
.L_x_8956:
        /* <DEDUP_REMOVED lines=21> */
.L_x_8960:
[----:B------:R-:W-:Y:S05]  /*77c0*/  BSYNC B1 ;  /* 0x0000000000017941 */ /* 0x000fea0003800000 */
.L_x_8959:
[----:B------:R-:W-:Y:S01]  /*77d0*/  LEA R5, R0, 0x3b800000, 0x17 ;  /* 0x3b80000000057811 */ /* 0x000fe200078eb8ff */
[----:B------:R-:W-:-:S05]  /*77e0*/  IMAD.SHL.U32 R0, R3, 0x100000, RZ ;  /* 0x0010000003007824 */ /* 0x000fca00078e00ff */
[----:B------:R-:W-:-:S07]  /*77f0*/  LOP3.LUT R0, R5, R0, R6, 0xfe, !PT ;  /* 0x0000000005007212 */ /* 0x000fce00078efe06 */
.L_x_8958:
[----:B------:R-:W-:Y:S05]  /*7800*/  BSYNC B0 ;  /* 0x0000000000007941 */ /* 0x000fea0003800000 */
.L_x_8957:
[----:B------:R-:W-:-:S04]  /*7810*/  FSETP.NEU.FTZ.AND P0, PT, R0, RZ, PT ;  /* 0x000000ff0000720b */ /* 0x000fc80003f1d000 */
[----:B------:R-:W-:Y:S01]  /*7820*/  P2R R25, PR, RZ, 0x1 ;  /* 0x00000001ff197803 */ /* 0x000fe20000000000 */
[----:B------:R-:W-:Y:S08]  /*7830*/  BRA `(.L_x_8942) ;  /* 0x0000000400287947 */ /* 0x000ff00003800000 */
.L_x_8955:
        /* <DEDUP_REMOVED lines=21> */
.L_x_8964:
[----:B------:R-:W-:Y:S05]  /*7990*/  BSYNC B1 ;  /* 0x0000000000017941 */ /* 0x000fea0003800000 */
.L_x_8963:
[----:B------:R-:W-:Y:S01]  /*79a0*/  LEA R5, R0, 0x37800000, 0x17 ;  /* 0x3780000000057811 */ /* 0x000fe200078eb8ff */
[----:B------:R-:W-:-:S05]  /*79b0*/  IMAD.SHL.U32 R0, R3, 0x200000, RZ ;  /* 0x0020000003007824 */ /* 0x000fca00078e00ff */
[----:B------:R-:W-:-:S07]  /*79c0*/  LOP3.LUT R0, R5, R0, R6, 0xfe, !PT ;  /* 0x0000000005007212 */ /* 0x000fce00078efe06 */
.L_x_8962:
[----:B------:R-:W-:Y:S05]  /*79d0*/  BSYNC B0 ;  /* 0x0000000000007941 */ /* 0x000fea0003800000 */
.L_x_8961:
[----:B------:R-:W-:-:S04]  /*79e0*/  FSETP.NEU.FTZ.AND P0, PT, R0, RZ, PT ;  /* 0x000000ff0000720b */ /* 0x000fc80003f1d000 */
[----:B------:R-:W-:Y:S01]  /*79f0*/  P2R R25, PR, RZ, 0x1 ;  /* 0x00000001ff197803 */ /* 0x000fe20000000000 */
[----:B------:R-:W-:Y:S08]  /*7a00*/  BRA `(.L_x_8942) ;  /* 0x0000000000b47947 */ /* 0x000ff00003800000 */
.L_x_8954:
        /* <DEDUP_REMOVED lines=14> */
.L_x_8968:
[----:B------:R-:W-:Y:S05]  /*7af0*/  BSYNC B0 ;  /* 0x0000000000007941 */ /* 0x000fea0003800000 */
.L_x_8967:
[----:B------:R-:W-:-:S04]  /*7b00*/  FSETP.NEU.FTZ.AND P0, PT, R0, RZ, PT ;  /* 0x000000ff0000720b */ /* 0x000fc80003f1d000 */
[----:B------:R-:W-:Y:S01]  /*7b10*/  P2R R25, PR, RZ, 0x1 ;  /* 0x00000001ff197803 */ /* 0x000fe20000000000 */
[----:B------:R-:W-:Y:S08]  /*7b20*/  BRA `(.L_x_8942) ;  /* 0x00000000006c7947 */ /* 0x000ff00003800000 */
.L_x_8941:
        /* <DEDUP_REMOVED lines=16> */
.L_x_8969:
[----:B------:R-:W-:-:S04]  /*7c30*/  PLOP3.LUT P0, PT, PT, PT, PT, 0x8, 0x0 ;  /* 0x000000000000781c */ /* 0x000fc80003f0e170 */
[----:B------:R-:W-:Y:S01]  /*7c40*/  P2R R25, PR, RZ, 0x1 ;  /* 0x00000001ff197803 */ /* 0x000fe20000000000 */
[----:B------:R-:W-:Y:S08]  /*7c50*/  BRA `(.L_x_8942) ;  /* 0x0000000000207947 */ /* 0x000ff00003800000 */
.L_x_8966:
[----:B------:R-:W4:Y:S02]  /*7c60*/  LDG.E.64 R4, desc[UR36][R4.64] ;  /* 0x0000002404047981 */ /* 0x000f24000c1e1b00 */
[----:B----4-:R-:W-:-:S04]  /*7c70*/  ISETP.NE.U32.AND P0, PT, R4, RZ, PT ;  /* 0x000000ff0400720c */ /* 0x010fc80003f05070 */
[----:B------:R-:W-:-:S04]  /*7c80*/  ISETP.NE.AND.EX P0, PT, R5, RZ, PT, P0 ;  /* 0x000000ff0500720c */ /* 0x000fc80003f05300 */
[----:B------:R-:W-:Y:S01]  /*7c90*/  P2R R25, PR, RZ, 0x1 ;  /* 0x00000001ff197803 */ /* 0x000fe20000000000 */
[----:B------:R-:W-:Y:S08]  /*7ca0*/  BRA `(.L_x_8942) ;  /* 0x00000000000c7947 */ /* 0x000ff00003800000 */
.L_x_8965:
[----:B------:R-:W4:Y:S02]  /*7cb0*/  LDG.E R4, desc[UR36][R4.64] ;  /* 0x0000002404047981 */ /* 0x000f24000c1e1900 */
[----:B----4-:R-:W-:-:S04]  /*7cc0*/  ISETP.NE.AND P0, PT, R4, RZ, PT ;  /* 0x000000ff0400720c */ /* 0x010fc80003f05270 */
[----:B------:R-:W-:-:S09]  /*7cd0*/  P2R R25, PR, RZ, 0x1 ;  /* 0x00000001ff197803 */ /* 0x000fd20000000000 */
.L_x_8942:
        /* <DEDUP_REMOVED lines=19> */
.L_x_8973:
[----:B------:R0:W5:Y:S01]  /*7e10*/  LDG.E.U8 R36, desc[UR36][R4.64] ;  /* 0x0000002404247981 */ /* 0x000162000c1e1100 */
[----:B------:R-:W-:Y:S01]  /*7e20*/  IMAD.MOV.U32 R37, RZ, RZ, RZ ;  /* 0x000000ffff257224 */ /* 0x000fe200078e00ff */
[----:B------:R-:W-:Y:S06]  /*7e30*/  BRA `(.L_x_8975) ;  /* 0x0000000c00487947 */ /* 0x000fec0003800000 */
.L_x_8972:
        /* <DEDUP_REMOVED lines=8> */
.L_x_8977:
[----:B------:R-:W4:Y:S02]  /*7ec0*/  LDG.E R36, desc[UR36][R4.64] ;  /* 0x0000002404247981 */ /* 0x000f24000c1e1900 */
[----:B----4-:R-:W-:Y:S01]  /*7ed0*/  SHF.R.S32.HI R37, RZ, 0x1f, R36 ;  /* 0x0000001fff257819 */ /* 0x010fe20000011424 */
[----:B------:R-:W-:Y:S06]  /*7ee0*/  BRA `(.L_x_8975) ;  /* 0x0000000c001c7947 */ /* 0x000fec0003800000 */
.L_x_8976:
[----:B------:R-:W4:Y:S02]  /*7ef0*/  LDG.E.S16 R36, desc[UR36][R4.64] ;  /* 0x0000002404247981 */ /* 0x000f24000c1e1700 */
[----:B----4-:R-:W-:Y:S01]  /*7f00*/  SHF.R.S32.HI R37, RZ, 0x1f, R36 ;  /* 0x0000001fff257819 */ /* 0x010fe20000011424 */
[----:B------:R-:W-:Y:S06]  /*7f10*/  BRA `(.L_x_8975) ;  /* 0x0000000c00107947 */ /* 0x000fec0003800000 */
.L_x_8971:
        /* <DEDUP_REMOVED lines=9> */
.L_x_8979:
[----:B------:R-:W4:Y:S02]  /*7fb0*/  LDG.E.U16 R4, desc[UR36][R4.64] ;  /* 0x0000002404047981 */ /* 0x000f24000c1e1500 */
[----:B----4-:R-:W-:-:S06]  /*7fc0*/  HADD2.F32 R36, -RZ, R4.H0_H0 ;  /* 0x20000004ff247230 */ /* 0x010fcc0000004100 */
[----:B------:R-:W0:Y:S01]  /*7fd0*/  F2I.S64.TRUNC R36, R36 ;  /* 0x0000002400247311 */ /* 0x000e22000020d900 */
[----:B------:R-:W-:Y:S05]  /*7fe0*/  BRA `(.L_x_8975) ;  /* 0x0000000800dc7947 */ /* 0x000fea0003800000 */
.L_x_8978:
        /* <DEDUP_REMOVED lines=9> */
.L_x_8981:
[----:B------:R-:W4:Y:S02]  /*8080*/  LDG.E.U16 R4, desc[UR36][R4.64] ;  /* 0x0000002404047981 */ /* 0x000f24000c1e1500 */
[----:B----4-:R-:W-:-:S06]  /*8090*/  HADD2.F32 R36, -RZ, R4.H0_H0 ;  /* 0x20000004ff247230 */ /* 0x010fcc0000004100 */
[----:B------:R-:W0:Y:S01]  /*80a0*/  F2I.S64.TRUNC R36, R36 ;  /* 0x0000002400247311 */ /* 0x000e22000020d900 */
[----:B------:R-:W-:Y:S05]  /*80b0*/  BRA `(.L_x_8975) ;  /* 0x0000000800a87947 */ /* 0x000fea0003800000 */
.L_x_8980:
[----:B------:R-:W4:Y:S02]  /*80c0*/  LDG.E.64 R4, desc[UR36][R4.64] ;  /* 0x0000002404047981 */ /* 0x000f24000c1e1b00 */
[----:B----4-:R0:W1:Y:S01]  /*80d0*/  F2I.S64.F64.TRUNC R36, R4 ;  /* 0x0000000400247311 */ /* 0x010062000030d900 */
[----:B------:R-:W-:Y:S05]  /*80e0*/  BRA `(.L_x_8975) ;  /* 0x00000008009c7947 */ /* 0x000fea0003800000 */
.L_x_8970:
        /* <DEDUP_REMOVED lines=13> */
.L_x_8984:
[----:B------:R-:W4:Y:S02]  /*81c0*/  LDG.E.64 R4, desc[UR36][R4.64] ;  /* 0x0000002404047981 */ /* 0x000f24000c1e1b00 */
[----:B----4-:R0:W1:Y:S01]  /*81d0*/  F2I.S64.F64.TRUNC R36, R4 ;  /* 0x0000000400247311 */ /* 0x010062000030d900 */
[----:B------:R-:W-:Y:S05]  /*81e0*/  BRA `(.L_x_8975) ;  /* 0x00000008005c7947 */ /* 0x000fea0003800000 */
.L_x_8983:
        /* <DEDUP_REMOVED lines=27> */
.L_x_8986:
        /* <DEDUP_REMOVED lines=14> */
.L_x_8985:
[----:B------:R-:W4:Y:S02]  /*8480*/  LDG.E.U16 R36, desc[UR36][R4.64] ;  /* 0x0000002404247981 */ /* 0x000f24000c1e1500 */
[----:B----4-:R-:W-:-:S06]  /*8490*/  IMAD.U32 R36, R36, 0x10000, RZ ;  /* 0x0001000024247824 */ /* 0x010fcc00078e00ff */
[----:B------:R-:W0:Y:S01]  /*84a0*/  F2I.S64.TRUNC R36, R36 ;  /* 0x0000002400247311 */ /* 0x000e22000020d900 */
[----:B------:R-:W-:Y:S05]  /*84b0*/  BRA `(.L_x_8975) ;  /* 0x0000000400a87947 */ /* 0x000fea0003800000 */
.L_x_8982:
        /* <DEDUP_REMOVED lines=11> */
.L_x_8989:
        /* <DEDUP_REMOVED lines=21> */
.L_x_8993:
[----:B------:R-:W-:Y:S05]  /*86c0*/  BSYNC B1 ;  /* 0x0000000000017941 */ /* 0x000fea0003800000 */
.L_x_8992:
[----:B------:R-:W-:Y:S01]  /*86d0*/  IMAD.SHL.U32 R3, R3, 0x100000, RZ ;  /* 0x0010000003037824 */ /* 0x000fe200078e00ff */
[----:B------:R-:W-:-:S04]  /*86e0*/  LEA R5, R0, 0x3b800000, 0x17 ;  /* 0x3b80000000057811 */ /* 0x000fc800078eb8ff */
[----:B------:R-:W-:-:S07]  /*86f0*/  LOP3.LUT R36, R5, R3, R36, 0xfe, !PT ;  /* 0x0000000305247212 */ /* 0x000fce00078efe24 */
.L_x_8991:
[----:B------:R-:W-:Y:S05]  /*8700*/  BSYNC B0 ;  /* 0x0000000000007941 */ /* 0x000fea0003800000 */
.L_x_8990:
[----:B------:R-:W0:Y:S01]  /*8710*/  F2I.S64.TRUNC R36, R36 ;  /* 0x0000002400247311 */ /* 0x000e22000020d900 */
[----:B------:R-:W-:Y:S05]  /*8720*/  BRA `(.L_x_8975) ;  /* 0x00000004000c7947 */ /* 0x000fea0003800000 */
.L_x_8988:
        /* <DEDUP_REMOVED lines=21> */
.L_x_8997:
[----:B------:R-:W-:Y:S05]  /*8880*/  BSYNC B1 ;  /* 0x0000000000017941 */ /* 0x000fea0003800000 */
.L_x_8996:
[----:B------:R-:W-:Y:S01]  /*8890*/  IMAD.SHL.U32 R3, R3, 0x200000, RZ ;  /* 0x0020000003037824 */ /* 0x000fe200078e00ff */
[----:B------:R-:W-:-:S04]  /*88a0*/  LEA R5, R0, 0x37800000, 0x17 ;  /* 0x3780000000057811 */ /* 0x000fc800078eb8ff */
[----:B------:R-:W-:-:S07]  /*88b0*/  LOP3.LUT R36, R5, R3, R36, 0xfe, !PT ;  /* 0x0000000305247212 */ /* 0x000fce00078efe24 */
.L_x_8995:
[----:B------:R-:W-:Y:S05]  /*88c0*/  BSYNC B0 ;  /* 0x0000000000007941 */ /* 0x000fea0003800000 */
.L_x_8994:
[----:B------:R-:W0:Y:S01]  /*88d0*/  F2I.S64.TRUNC R36, R36 ;  /* 0x0000002400247311 */ /* 0x000e22000020d900 */
[----:B------:R-:W-:Y:S05]  /*88e0*/  BRA `(.L_x_8975) ;  /* 0x00000000009c7947 */ /* 0x000fea0003800000 */
.L_x_8987:
        /* <DEDUP_REMOVED lines=14> */
.L_x_9001:
[----:B------:R-:W-:Y:S05]  /*89d0*/  BSYNC B0 ;  /* 0x0000000000007941 */ /* 0x000fea0003800000 */
.L_x_9000:
[----:B------:R-:W0:Y:S01]  /*89e0*/  F2I.S64.TRUNC R36, R36 ;  /* 0x0000002400247311 */ /* 0x000e22000020d900 */
[----:B------:R-:W-:Y:S05]  /*89f0*/  BRA `(.L_x_8975) ;  /* 0x0000000000587947 */ /* 0x000fea0003800000 */
.L_x_8974:
        /* <DEDUP_REMOVED lines=16> */
.L_x_9002:
[----:B------:R-:W-:Y:S01]  /*8b00*/  CS2R R36, SRZ ;  /* 0x0000000000247805 */ /* 0x000fe2000001ff00 */
[----:B------:R-:W-:Y:S06]  /*8b10*/  BRA `(.L_x_8975) ;  /* 0x0000000000107947 */ /* 0x000fec0003800000 */
.L_x_8999:
[----:B------:R0:W5:Y:S01]  /*8b20*/  LDG.E.64 R36, desc[UR36][R4.64] ;  /* 0x0000002404247981 */ /* 0x000162000c1e1b00 */
[----:B------:R-:W-:Y:S05]  /*8b30*/  BRA `(.L_x_8975) ;  /* 0x0000000000087947 */ /* 0x000fea0003800000 */
.L_x_8998:
[----:B------:R0:W5:Y:S01]  /*8b40*/  LDG.E R36, desc[UR36][R4.64] ;  /* 0x0000002404247981 */ /* 0x000162000c1e1900 */
[----:B------:R-:W-:-:S07]  /*8b50*/  IMAD.MOV.U32 R37, RZ, RZ, RZ ;  /* 0x000000ffff257224 */ /* 0x000fce00078e00ff */
.L_x_8975:
[----:B------:R-:W-:Y:S01]  /*8b60*/  ISETP.NE.AND P0, PT, R25, RZ, PT ;  /* 0x000000ff1900720c */ /* 0x000fe20003f05270 */
[----:B------:R-:W-:-:S03]  /*8b70*/  VIADD R17, R17, 0x80 ;  /* 0x0000008011117836 */ /* 0x000fc60000000000 */
[----:B------:R-:W-:-:S09]  /*8b80*/  SEL R31, RZ, 0x1, !P0 ;  /* 0x00000001ff1f7807 */ /* 0x000fd20004000000 */
.L_x_8903:
[----:B------:R-:W-:Y:S05]  /*8b90*/  BSYNC B6 ;  /* 0x0000000000067941 */ /* 0x000fea0003800000 */
.L_x_8902:
        /* <DEDUP_REMOVED lines=23> */
.L_x_9008:
[----:B------:R0:W5:Y:S01]  /*8d10*/  LDG.E.U8 R18, desc[UR36][R4.64] ;  /* 0x0000002404127981 */ /* 0x000162000c1e1100 */
[----:B------:R-:W-:Y:S05]  /*8d20*/  BRA `(.L_x_9010) ;  /* 0x0000000c00547947 */ /* 0x000fea0003800000 */
.L_x_9007:
        /* <DEDUP_REMOVED lines=8> */
.L_x_9012:
[----:B------:R0:W5:Y:S01]  /*8db0*/  LDG.E.U16 R18, desc[UR36][R4.64] ;  /* 0x0000002404127981 */ /* 0x000162000c1e1500 */
[----:B------:R-:W-:Y:S05]  /*8dc0*/  BRA `(.L_x_9010) ;  /* 0x0000000c002c7947 */ /* 0x000fea0003800000 */
.L_x_9011:
[----:B------:R0:W5:Y:S01]  /*8dd0*/  LDG.E.U16 R18, desc[UR36][R4.64] ;  /* 0x0000002404127981 */ /* 0x000162000c1e1500 */
[----:B------:R-:W-:Y:S05]  /*8de0*/  BRA `(.L_x_9010) ;  /* 0x0000000c00247947 */ /* 0x000fea0003800000 */
.L_x_9006:
        /* <DEDUP_REMOVED lines=9> */
.L_x_9014:
[----:B------:R-:W4:Y:S02]  /*8e80*/  LDG.E.U16 R0, desc[UR36][R4.64] ;  /* 0x0000002404007981 */ /* 0x000f24000c1e1500 */
[----:B----4-:R-:W-:-:S06]  /*8e90*/  HADD2.F32 R0, -RZ, R0.H0_H0 ;  /* 0x20000000ff007230 */ /* 0x010fcc0000004100 */
[----:B------:R-:W0:Y:S02]  /*8ea0*/  F2I.FTZ.TRUNC.NTZ R0, R0 ;  /* 0x0000000000007305 */ /* 0x000e24000021f100 */
[----:B0-----:R-:W-:Y:S01]  /*8eb0*/  PRMT R18, R0, 0x7610, R18 ;  /* 0x0000761000127816 */ /* 0x001fe20000000012 */
[----:B------:R-:W-:Y:S06]  /*8ec0*/  BRA `(.L_x_9010) ;  /* 0x0000000800ec7947 */ /* 0x000fec0003800000 */
.L_x_9013:
        /* <DEDUP_REMOVED lines=9> */
.L_x_9016:
[----:B------:R-:W4:Y:S02]  /*8f60*/  LDG.E.U16 R4, desc[UR36][R4.64] ;  /* 0x0000002404047981 */ /* 0x000f24000c1e1500 */
[----:B----4-:R-:W-:-:S06]  /*8f70*/  HADD2.F32 R0, -RZ, R4.H0_H0 ;  /* 0x20000004ff007230 */ /* 0x010fcc0000004100 */
[----:B------:R-:W0:Y:S02]  /*8f80*/  F2I.FTZ.TRUNC.NTZ R0, R0 ;  /* 0x0000000000007305 */ /* 0x000e24000021f100 */
[----:B0-----:R-:W-:Y:S01]  /*8f90*/  PRMT R18, R0, 0x7610, R18 ;  /* 0x0000761000127816 */ /* 0x001fe20000000012 */
[----:B------:R-:W-:Y:S06]  /*8fa0*/  BRA `(.L_x_9010) ;  /* 0x0000000800b47947 */ /* 0x000fec0003800000 */
.L_x_9015:
[----:B------:R-:W4:Y:S02]  /*8fb0*/  LDG.E.64 R4, desc[UR36][R4.64] ;  /* 0x0000002404047981 */ /* 0x000f24000c1e1b00 */
[----:B----4-:R0:W1:Y:S01]  /*8fc0*/  F2I.F64.TRUNC R18, R4 ;  /* 0x0000000400127311 */ /* 0x010062000030d100 */
[----:B------:R-:W-:Y:S05]  /*8fd0*/  BRA `(.L_x_9010) ;  /* 0x0000000800a87947 */ /* 0x000fea0003800000 */
.L_x_9005:
        /* <DEDUP_REMOVED lines=12> */
.L_x_9019:
[----:B------:R-:W4:Y:S02]  /*90a0*/  LDG.E.64 R4, desc[UR36][R4.64] ;  /* 0x0000002404047981 */ /* 0x000f24000c1e1b00 */
[----:B----4-:R0:W1:Y:S01]  /*90b0*/  F2I.F64.TRUNC R18, R4 ;  /* 0x0000000400127311 */ /* 0x010062000030d100 */
[----:B------:R-:W-:Y:S05]  /*90c0*/  BRA `(.L_x_9010) ;  /* 0x00000008006c7947 */ /* 0x000fea0003800000 */
.L_x_9018:
        /* <DEDUP_REMOVED lines=28> */
.L_x_9021:
        /* <DEDUP_REMOVED lines=15> */
.L_x_9020:
[----:B------:R-:W4:Y:S02]  /*9380*/  LDG.E.U16 R0, desc[UR36][R4.64] ;  /* 0x0000002404007981 */ /* 0x000f24000c1e1500 */
[----:B----4-:R-:W-:-:S06]  /*9390*/  IMAD.U32 R0, R0, 0x10000, RZ ;  /* 0x0001000000007824 */ /* 0x010fcc00078e00ff */
[----:B------:R-:W0:Y:S02]  /*93a0*/  F2I.FTZ.TRUNC.NTZ R0, R0 ;  /* 0x0000000000007305 */ /* 0x000e24000021f100 */
[----:B0-----:R-:W-:Y:S01]  /*93b0*/  PRMT R18, R0, 0x7610, R18 ;  /* 0x0000761000127816 */ /* 0x001fe20000000012 */
[----:B------:R-:W-:Y:S06]  /*93c0*/  BRA `(.L_x_9010) ;  /* 0x0000000400ac7947 */ /* 0x000fec0003800000 */
.L_x_9017:
        /* <DEDUP_REMOVED lines=10> */
.L_x_9024:
        /* <DEDUP_REMOVED lines=21> */
.L_x_9028:
[----:B------:R-:W-:Y:S05]  /*95c0*/  BSYNC B1 ;  /* 0x0000000000017941 */ /* 0x000fea0003800000 */
.L_x_9027:
[----:B------:R-:W-:Y:S01]  /*95d0*/  LEA R5, R0, 0x3b800000, 0x17 ;  /* 0x3b80000000057811 */ /* 0x000fe200078eb8ff */
[----:B------:R-:W-:-:S05]  /*95e0*/  IMAD.SHL.U32 R0, R3, 0x100000, RZ ;  /* 0x0010000003007824 */ /* 0x000fca00078e00ff */
[----:B------:R-:W-:-:S07]  /*95f0*/  LOP3.LUT R0, R5, R0, R6, 0xfe, !PT ;  /* 0x0000000005007212 */ /* 0x000fce00078efe06 */
.L_x_9026:
[----:B------:R-:W-:Y:S05]  /*9600*/  BSYNC B0 ;  /* 0x0000000000007941 */ /* 0x000fea0003800000 */
.L_x_9025:
[----:B------:R-:W0:Y:S02]  /*9610*/  F2I.FTZ.TRUNC.NTZ R0, R0 ;  /* 0x0000000000007305 */ /* 0x000e24000021f100 */
[----:B0-----:R-:W-:Y:S01]  /*9620*/  PRMT R18, R0, 0x7610, R18 ;  /* 0x0000761000127816 */ /* 0x001fe20000000012 */
[----:B------:R-:W-:Y:S06]  /*9630*/  BRA `(.L_x_9010) ;  /* 0x0000000400107947 */ /* 0x000fec0003800000 */
.L_x_9023:
        /* <DEDUP_REMOVED lines=21> */
.L_x_9032:
[----:B------:R-:W-:Y:S05]  /*9790*/  BSYNC B1 ;  /* 0x0000000000017941 */ /* 0x000fea0003800000 */
.L_x_9031:
[----:B------:R-:W-:Y:S01]  /*97a0*/  LEA R5, R0, 0x37800000, 0x17 ;  /* 0x3780000000057811 */ /* 0x000fe200078eb8ff */
[----:B------:R-:W-:-:S05]  /*97b0*/  IMAD.SHL.U32 R0, R3, 0x200000, RZ ;  /* 0x0020000003007824 */ /* 0x000fca00078e00ff */
[----:B------:R-:W-:-:S07]  /*97c0*/  LOP3.LUT R0, R5, R0, R6, 0xfe, !PT ;  /* 0x0000000005007212 */ /* 0x000fce00078efe06 */
.L_x_9030:
[----:B------:R-:W-:Y:S05]  /*97d0*/  BSYNC B0 ;  /* 0x0000000000007941 */ /* 0x000fea0003800000 */
.L_x_9029:
[----:B------:R-:W0:Y:S02]  /*97e0*/  F2I.FTZ.TRUNC.NTZ R0, R0 ;  /* 0x0000000000007305 */ /* 0x000e24000021f100 */
[----:B0-----:R-:W-:Y:S01]  /*97f0*/  PRMT R18, R0, 0x7610, R18 ;  /* 0x0000761000127816 */ /* 0x001fe20000000012 */
[----:B------:R-:W-:Y:S06]  /*9800*/  BRA `(.L_x_9010) ;  /* 0x00000000009c7947 */ /* 0x000fec0003800000 */
.L_x_9022:
        /* <DEDUP_REMOVED lines=14> */
.L_x_9036:
[----:B------:R-:W-:Y:S05]  /*98f0*/  BSYNC B0 ;  /* 0x0000000000007941 */ /* 0x000fea0003800000 */
.L_x_9035:
[----:B------:R-:W0:Y:S02]  /*9900*/  F2I.FTZ.TRUNC.NTZ R0, R0 ;  /* 0x0000000000007305 */ /* 0x000e24000021f100 */
[----:B0-----:R-:W-:Y:S01]  /*9910*/  PRMT R18, R0, 0x7610, R18 ;  /* 0x0000761000127816 */ /* 0x001fe20000000012 */
[----:B------:R-:W-:Y:S06]  /*9920*/  BRA `(.L_x_9010) ;  /* 0x0000000000547947 */ /* 0x000fec0003800000 */
.L_x_9009:
        /* <DEDUP_REMOVED lines=16> */
.L_x_9037:
[----:B------:R-:W-:Y:S01]  /*9a30*/  PRMT R18, RZ, 0x7610, R18 ;  /* 0x00007610ff127816 */ /* 0x000fe20000000012 */
[----:B------:R-:W-:Y:S06]  /*9a40*/  BRA `(.L_x_9010) ;  /* 0x00000000000c7947 */ /* 0x000fec0003800000 */
.L_x_9034:
[----:B------:R4:W5:Y:S01]  /*9a50*/  LDG.E.U16 R18, desc[UR36][R4.64] ;  /* 0x0000002404127981 */ /* 0x000962000c1e1500 */
[----:B------:R-:W-:Y:S05]  /*9a60*/  BRA `(.L_x_9010) ;  /* 0x0000000000047947 */ /* 0x000fea0003800000 */
.L_x_9033:
[----:B------:R1:W5:Y:S02]  /*9a70*/  LDG.E.U16 R18, desc[UR36][R4.64] ;  /* 0x0000002404127981 */ /* 0x000364000c1e1500 */
.L_x_9010:
[----:B------:R-:W2:Y:S01]  /*9a80*/  LDC.U8 R6, c[0x0][0x24d] ;  /* 0x00009340ff067b82 */ /* 0x000ea20000000000 */
[----:B------:R-:W-:Y:S02]  /*9a90*/  ULDC UR4, c[0x0][0x254] ;  /* 0x0000950000047ab9 */ /* 0x000fe40000000800 */
[----:B------:R-:W-:-:S05]  /*9aa0*/  IMAD R3, R17, UR4, RZ ;  /* 0x0000000411037c24 */ /* 0x000fca000f8e02ff */
[----:B01--4-:R-:W0:Y:S01]  /*9ab0*/  LDC.64 R4, c[0x0][0x238] ;  /* 0x00008e00ff047b82 */ /* 0x013e220000000a00 */
        /* <DEDUP_REMOVED lines=16> */
.L_x_9041:
[----:B------:R-:W2:Y:S02]  /*9bc0*/  LDG.E.U8 R4, desc[UR36][R4.64] ;  /* 0x0000002404047981 */ /* 0x000ea4000c1e1100 */
[----:B--2---:R-:W-:Y:S01]  /*9bd0*/  ISETP.NE.AND P0, PT, R4, RZ, PT ;  /* 0x000000ff0400720c */ /* 0x004fe20003f05270 */
[----:B------:R-:W-:-:S12]  /*9be0*/  BRA `(.L_x_9043) ;  /* 0x0000000c00747947 */ /* 0x000fd80003800000 */
.L_x_9040:
        /* <DEDUP_REMOVED lines=10> */
.L_x_9045:
[----:B------:R-:W2:Y:S02]  /*9c90*/  LDG.E R4, desc[UR36][R4.64] ;  /* 0x0000002404047981 */ /* 0x000ea4000c1e1900 */
[----:B--2---:R-:W-:Y:S01]  /*9ca0*/  ISETP.NE.AND P0, PT, R4, RZ, PT ;  /* 0x000000ff0400720c */ /* 0x004fe20003f05270 */
[----:B------:R-:W-:-:S12]  /*9cb0*/  BRA `(.L_x_9043) ;  /* 0x0000000c00407947 */ /* 0x000fd80003800000 */
.L_x_9044:
[----:B------:R-:W2:Y:S02]  /*9cc0*/  LDG.E.U16 R4, desc[UR36][R4.64] ;  /* 0x0000002404047981 */ /* 0x000ea4000c1e1500 */
[----:B--2---:R-:W-:Y:S01]  /*9cd0*/  ISETP.NE.AND P0, PT, R4, RZ, PT ;  /* 0x000000ff0400720c */ /* 0x004fe20003f05270 */
[----:B------:R-:W-:-:S12]  /*9ce0*/  BRA `(.L_x_9043) ;  /* 0x0000000c00347947 */ /* 0x000fd80003800000 */
.L_x_9039:
        /* <DEDUP_REMOVED lines=9> */
.L_x_9047:
[----:B------:R-:W2:Y:S02]  /*9d80*/  LDG.E.U16 R0, desc[UR36][R4.64] ;  /* 0x0000002404007981 */ /* 0x000ea4000c1e1500 */
[----:B--2---:R-:W-:-:S05]  /*9d90*/  HADD2.F32 R0, -RZ, R0.H0_H0 ;  /* 0x20000000ff007230 */ /* 0x004fca0000004100 */
[----:B------:R-:W-:Y:S01]  /*9da0*/  FSETP.NEU.FTZ.AND P0, PT, R0, RZ, PT ;  /* 0x000000ff0000720b */ /* 0x000fe20003f1d000 */
[----:B------:R-:W-:-:S12]  /*9db0*/  BRA `(.L_x_9043) ;  /* 0x0000000c00007947 */ /* 0x000fd80003800000 */
.L_x_9046:
        /* <DEDUP_REMOVED lines=11> */
.L_x_9049:
        /* <DEDUP_REMOVED lines=10> */
.L_x_9048:
[----:B------:R-:W2:Y:S02]  /*9f10*/  LDG.E.64 R4, desc[UR36][R4.64] ;  /* 0x0000002404047981 */ /* 0x000ea4000c1e1b00 */
[----:B--2---:R-:W-:Y:S01]  /*9f20*/  DSETP.NEU.AND P0, PT, R4, RZ, PT ;  /* 0x000000ff0400722a */ /* 0x004fe20003f0d000 */
[----:B------:R-:W-:-:S13]  /*9f30*/  BRA `(.L_x_9043) ;  /* 0x0000000800a07947 */ /* 0x000fda0003800000 */
.L_x_9038:
        /* <DEDUP_REMOVED lines=11> */
.L_x_9052:
[----:B------:R-:W2:Y:S02]  /*9ff0*/  LDG.E.128 R4, desc[UR36][R4.64] ;  /* 0x0000002404047981 */ /* 0x000ea4000c1e1d00 */
[----:B--2---:R-:W-:-:S06]  /*a000*/  DSETP.NEU.AND P0, PT, R6, RZ, PT ;  /* 0x000000ff0600722a */ /* 0x004fcc0003f0d000 */
[----:B------:R-:W-:Y:S01]  /*a010*/  DSETP.NEU.OR P0, PT, R4, RZ, P0 ;  /* 0x000000ff0400722a */ /* 0x000fe2000070d400 */
[----:B------:R-:W-:-:S13]  /*a020*/  BRA `(.L_x_9043) ;  /* 0x0000000800647947 */ /* 0x000fda0003800000 */
.L_x_9051:
        /* <DEDUP_REMOVED lines=27> */
.L_x_9054:
        /* <DEDUP_REMOVED lines=14> */
.L_x_9053:
[----:B------:R-:W2:Y:S02]  /*a2c0*/  LDG.E.U16 R0, desc[UR36][R4.64] ;  /* 0x0000002404007981 */ /* 0x000ea4000c1e1500 */
[----:B--2---:R-:W-:-:S05]  /*a2d0*/  IMAD.U32 R0, R0, 0x10000, RZ ;  /* 0x0001000000007824 */ /* 0x004fca00078e00ff */
[----:B------:R-:W-:Y:S01]  /*a2e0*/  FSETP.NEU.FTZ.AND P0, PT, R0, RZ, PT ;  /* 0x000000ff0000720b */ /* 0x000fe20003f1d000 */
[----:B------:R-:W-:-:S12]  /*a2f0*/  BRA `(.L_x_9043) ;  /* 0x0000000400b07947 */ /* 0x000fd80003800000 */
.L_x_9050:
        /* <DEDUP_REMOVED lines=11> */
.L_x_9057:
        /* <DEDUP_REMOVED lines=21> */
.L_x_9061:
[----:B------:R-:W-:Y:S05]  /*a500*/  BSYNC B1 ;  /* 0x0000000000017941 */ /* 0x000fea0003800000 */
.L_x_9060:
[----:B------:R-:W-:Y:S01]  /*a510*/  LEA R5, R0, 0x3b800000, 0x17 ;  /* 0x3b80000000057811 */ /* 0x000fe200078eb8ff */
[----:B------:R-:W-:-:S05]  /*a520*/  IMAD.SHL.U32 R0, R3, 0x100000, RZ ;  /* 0x0010000003007824 */ /* 0x000fca00078e00ff */
[----:B------:R-:W-:-:S07]  /*a530*/  LOP3.LUT R0, R5, R0, R6, 0xfe, !PT ;  /* 0x0000000005007212 */ /* 0x000fce00078efe06 */
.L_x_9059:
[----:B------:R-:W-:Y:S05]  /*a540*/  BSYNC B0 ;  /* 0x0000000000007941 */ /* 0x000fea0003800000 */
.L_x_9058:
[----:B------:R-:W-:Y:S01]  /*a550*/  FSETP.NEU.FTZ.AND P0, PT, R0, RZ, PT ;  /* 0x000000ff0000720b */ /* 0x000fe20003f1d000 */
[----:B------:R-:W-:-:S12]  /*a560*/  BRA `(.L_x_9043) ;  /* 0x0000000400147947 */ /* 0x000fd80003800000 */
.L_x_9056:
        /* <DEDUP_REMOVED lines=21> */
.L_x_9065:
[----:B------:R-:W-:Y:S05]  /*a6c0*/  BSYNC B1 ;  /* 0x0000000000017941 */ /* 0x000fea0003800000 */
.L_x_9064:
[----:B------:R-:W-:Y:S01]  /*a6d0*/  LEA R5, R0, 0x37800000, 0x17 ;  /* 0x3780000000057811 */ /* 0x000fe200078eb8ff */
[----:B------:R-:W-:-:S05]  /*a6e0*/  IMAD.SHL.U32 R0, R3, 0x200000, RZ ;  /* 0x0020000003007824 */ /* 0x000fca00078e00ff */
[----:B------:R-:W-:-:S07]  /*a6f0*/  LOP3.LUT R0, R5, R0, R6, 0xfe, !PT ;  /* 0x0000000005007212 */ /* 0x000fce00078efe06 */
.L_x_9063:
[----:B------:R-:W-:Y:S05]  /*a700*/  BSYNC B0 ;  /* 0x0000000000007941 */ /* 0x000fea0003800000 */
.L_x_9062:
[----:B------:R-:W-:Y:S01]  /*a710*/  FSETP.NEU.FTZ.AND P0, PT, R0, RZ, PT ;  /* 0x000000ff0000720b */ /* 0x000fe20003f1d000 */
[----:B------:R-:W-:-:S12]  /*a720*/  BRA `(.L_x_9043) ;  /* 0x0000000000a47947 */ /* 0x000fd80003800000 */
.L_x_9055:
        /* <DEDUP_REMOVED lines=14> */
.L_x_9069:
[----:B------:R-:W-:Y:S05]  /*a810*/  BSYNC B0 ;  /* 0x0000000000007941 */ /* 0x000fea0003800000 */
.L_x_9068:
[----:B------:R-:W-:Y:S01]  /*a820*/  FSETP.NEU.FTZ.AND P0, PT, R0, RZ, PT ;  /* 0x000000ff0000720b */ /* 0x000fe20003f1d000 */
[----:B------:R-:W-:-:S12]  /*a830*/  BRA `(.L_x_9043) ;  /* 0x0000000000607947 */ /* 0x000fd80003800000 */
.L_x_9042:
        /* <DEDUP_REMOVED lines=16> */
.L_x_9070:
[----:B------:R-:W-:Y:S01]  /*a940*/  PLOP3.LUT P0, PT, PT, PT, PT, 0x8, 0x0 ;  /* 0x000000000000781c */ /* 0x000fe20003f0e170 */
[----:B------:R-:W-:-:S12]  /*a950*/  BRA `(.L_x_9043) ;  /* 0x0000000000187947 */ /* 0x000fd80003800000 */
.L_x_9067:
[----:B------:R-:W2:Y:S02]  /*a960*/  LDG.E.64 R4, desc[UR36][R4.64] ;  /* 0x0000002404047981 */ /* 0x000ea4000c1e1b00 */
[----:B--2---:R-:W-:-:S04]  /*a970*/  ISETP.NE.U32.AND P0, PT, R4, RZ, PT ;  /* 0x000000ff0400720c */ /* 0x004fc80003f05070 */
[----:B------:R-:W-:Y:S01]  /*a980*/  ISETP.NE.AND.EX P0, PT, R5, RZ, PT, P0 ;  /* 0x000000ff0500720c */ /* 0x000fe20003f05300 */
[----:B------:R-:W-:-:S12]  /*a990*/  BRA `(.L_x_9043) ;  /* 0x0000000000087947 */ /* 0x000fd80003800000 */
.L_x_9066:
[----:B------:R-:W2:Y:S02]  /*a9a0*/  LDG.E R4, desc[UR36][R4.64] ;  /* 0x0000002404047981 */ /* 0x000ea4000c1e1900 */
[----:B--2---:R-:W-:-:S13]  /*a9b0*/  ISETP.NE.AND P0, PT, R4, RZ, PT ;  /* 0x000000ff0400720c */ /* 0x004fda0003f05270 */
.L_x_9043:
        /* <DEDUP_REMOVED lines=21> */
.L_x_9074:
[----:B------:R0:W5:Y:S01]  /*ab10*/  LDG.E.U8 R34, desc[UR36][R4.64] ;  /* 0x0000002404227981 */ /* 0x000162000c1e1100 */
[----:B------:R-:W-:Y:S01]  /*ab20*/  IMAD.MOV.U32 R35, RZ, RZ, RZ ;  /* 0x000000ffff237224 */ /* 0x000fe200078e00ff */
[----:B------:R-:W-:Y:S06]  /*ab30*/  BRA `(.L_x_9004) ;  /* 0x0000000c00447947 */ /* 0x000fec0003800000 */
.L_x_9073:
        /* <DEDUP_REMOVED lines=8> */
.L_x_9077:
[----:B------:R-:W2:Y:S02]  /*abc0*/  LDG.E R34, desc[UR36][R4.64] ;  /* 0x0000002404227981 */ /* 0x000ea4000c1e1900 */
[----:B--2---:R-:W-:Y:S01]  /*abd0*/  SHF.R.S32.HI R35, RZ, 0x1f, R34 ;  /* 0x0000001fff237819 */ /* 0x004fe20000011422 */
[----:B------:R-:W-:Y:S06]  /*abe0*/  BRA `(.L_x_9004) ;  /* 0x0000000c00187947 */ /* 0x000fec0003800000 */
.L_x_9076:
[----:B------:R-:W2:Y:S02]  /*abf0*/  LDG.E.S16 R34, desc[UR36][R4.64] ;  /* 0x0000002404227981 */ /* 0x000ea4000c1e1700 */
[----:B--2---:R-:W-:Y:S01]  /*ac00*/  SHF.R.S32.HI R35, RZ, 0x1f, R34 ;  /* 0x0000001fff237819 */ /* 0x004fe20000011422 */
[----:B------:R-:W-:Y:S06]  /*ac10*/  BRA `(.L_x_9004) ;  /* 0x0000000c000c7947 */ /* 0x000fec0003800000 */
.L_x_9072:
        /* <DEDUP_REMOVED lines=9> */
.L_x_9079:
[----:B------:R-:W2:Y:S02]  /*acb0*/  LDG.E.U16 R4, desc[UR36][R4.64] ;  /* 0x0000002404047981 */ /* 0x000ea4000c1e1500 */
[----:B--2---:R-:W-:-:S06]  /*acc0*/  HADD2.F32 R34, -RZ, R4.H0_H0 ;  /* 0x20000004ff227230 */ /* 0x004fcc0000004100 */
[----:B------:R-:W0:Y:S01]  /*acd0*/  F2I.S64.TRUNC R34, R34 ;  /* 0x0000002200227311 */ /* 0x000e22000020d900 */
[----:B------:R-:W-:Y:S05]  /*ace0*/  BRA `(.L_x_9004) ;  /* 0x0000000800d87947 */ /* 0x000fea0003800000 */
.L_x_9078:
        /* <DEDUP_REMOVED lines=9> */
.L_x_9081:
[----:B------:R-:W2:Y:S02]  /*ad80*/  LDG.E.U16 R4, desc[UR36][R4.64] ;  /* 0x0000002404047981 */ /* 0x000ea4000c1e1500 */
[----:B--2---:R-:W-:-:S06]  /*ad90*/  HADD2.F32 R34, -RZ, R4.H0_H0 ;  /* 0x20000004ff227230 */ /* 0x004fcc0000004100 */
[----:B------:R-:W0:Y:S01]  /*ada0*/  F2I.S64.TRUNC R34, R34 ;  /* 0x0000002200227311 */ /* 0x000e22000020d900 */
[----:B------:R-:W-:Y:S05]  /*adb0*/  BRA `(.L_x_9004) ;  /* 0x0000000800a47947 */ /* 0x000fea0003800000 */
.L_x_9080:
[----:B------:R-:W2:Y:S02]  /*adc0*/  LDG.E.64 R4, desc[UR36][R4.64] ;  /* 0x0000002404047981 */ /* 0x000ea4000c1e1b00 */
[----:B--2---:R0:W1:Y:S01]  /*add0*/  F2I.S64.F64.TRUNC R34, R4 ;  /* 0x0000000400227311 */ /* 0x004062000030d900 */
[----:B------:R-:W-:Y:S05]  /*ade0*/  BRA `(.L_x_9004) ;  /* 0x0000000800987947 */ /* 0x000fea0003800000 */
.L_x_9071:
        /* <DEDUP_REMOVED lines=13> */
.L_x_9084:
[----:B------:R-:W2:Y:S02]  /*aec0*/  LDG.E.64 R4, desc[UR36][R4.64] ;  /* 0x0000002404047981 */ /* 0x000ea4000c1e1b00 */
[----:B--2---:R0:W1:Y:S01]  /*aed0*/  F2I.S64.F64.TRUNC R34, R4 ;  /* 0x0000000400227311 */ /* 0x004062000030d900 */
[----:B------:R-:W-:Y:S05]  /*aee0*/  BRA `(.L_x_9004) ;  /* 0x0000000800587947 */ /* 0x000fea0003800000 */
.L_x_9083:
        /* <DEDUP_REMOVED lines=27> */
.L_x_9086:
        /* <DEDUP_REMOVED lines=14> */
.L_x_9085:
[----:B------:R-:W2:Y:S02]  /*b180*/  LDG.E.U16 R34, desc[UR36][R4.64] ;  /* 0x0000002404227981 */ /* 0x000ea4000c1e1500 */
[----:B--2---:R-:W-:-:S06]  /*b190*/  IMAD.U32 R34, R34, 0x10000, RZ ;  /* 0x0001000022227824 */ /* 0x004fcc00078e00ff */
[----:B------:R-:W0:Y:S01]  /*b1a0*/  F2I.S64.TRUNC R34, R34 ;  /* 0x0000002200227311 */ /* 0x000e22000020d900 */
[----:B------:R-:W-:Y:S05]  /*b1b0*/  BRA `(.L_x_9004) ;  /* 0x0000000400a47947 */ /* 0x000fea0003800000 */
.L_x_9082:
        /* <DEDUP_REMOVED lines=11> */
.L_x_9089:
        /* <DEDUP_REMOVED lines=21> */
.L_x_9093:
[----:B------:R-:W-:Y:S05]  /*b3c0*/  BSYNC B1 ;  /* 0x0000000000017941 */ /* 0x000fea0003800000 */
.L_x_9092:
[----:B------:R-:W-:Y:S01]  /*b3d0*/  IMAD.SHL.U32 R3, R3, 0x100000, RZ ;  /* 0x0010000003037824 */ /* 0x000fe200078e00ff */
[----:B------:R-:W-:-:S04]  /*b3e0*/  LEA R5, R0, 0x3b800000, 0x17 ;  /* 0x3b80000000057811 */ /* 0x000fc800078eb8ff */
[----:B------:R-:W-:-:S07]  /*b3f0*/  LOP3.LUT R34, R5, R3, R34, 0xfe, !PT ;  /* 0x0000000305227212 */ /* 0x000fce00078efe22 */
.L_x_9091:
[----:B------:R-:W-:Y:S05]  /*b400*/  BSYNC B0 ;  /* 0x0000000000007941 */ /* 0x000fea0003800000 */
.L_x_9090:
[----:B------:R-:W0:Y:S01]  /*b410*/  F2I.S64.TRUNC R34, R34 ;  /* 0x0000002200227311 */ /* 0x000e22000020d900 */
[----:B------:R-:W-:Y:S05]  /*b420*/  BRA `(.L_x_9004) ;  /* 0x0000000400087947 */ /* 0x000fea0003800000 */
.L_x_9088:
        /* <DEDUP_REMOVED lines=21> */
.L_x_9097:
[----:B------:R-:W-:Y:S05]  /*b580*/  BSYNC B1 ;  /* 0x0000000000017941 */ /* 0x000fea0003800000 */
.L_x_9096:
[----:B------:R-:W-:Y:S01]  /*b590*/  IMAD.SHL.U32 R3, R3, 0x200000, RZ ;  /* 0x0020000003037824 */ /* 0x000fe200078e00ff */
[----:B------:R-:W-:-:S04]  /*b5a0*/  LEA R5, R0, 0x37800000, 0x17 ;  /* 0x3780000000057811 */ /* 0x000fc800078eb8ff */
[----:B------:R-:W-:-:S07]  /*b5b0*/  LOP3.LUT R34, R5, R3, R34, 0xfe, !PT ;  /* 0x0000000305227212 */ /* 0x000fce00078efe22 */
.L_x_9095:
[----:B------:R-:W-:Y:S05]  /*b5c0*/  BSYNC B0 ;  /* 0x0000000000007941 */ /* 0x000fea0003800000 */
.L_x_9094:
[----:B------:R-:W0:Y:S01]  /*b5d0*/  F2I.S64.TRUNC R34, R34 ;  /* 0x0000002200227311 */ /* 0x000e22000020d900 */
[----:B------:R-:W-:Y:S05]  /*b5e0*/  BRA `(.L_x_9004) ;  /* 0x0000000000987947 */ /* 0x000fea0003800000 */
.L_x_9087:
        /* <DEDUP_REMOVED lines=14> */
.L_x_9101:
[----:B------:R-:W-:Y:S05]  /*b6d0*/  BSYNC B0 ;  /* 0x0000000000007941 */ /* 0x000fea0003800000 */
.L_x_9100:
[----:B------:R-:W0:Y:S01]  /*b6e0*/  F2I.S64.TRUNC R34, R34 ;  /* 0x0000002200227311 */ /* 0x000e22000020d900 */
[----:B------:R-:W-:Y:S05]  /*b6f0*/  BRA `(.L_x_9004) ;  /* 0x0000000000547947 */ /* 0x000fea0003800000 */
.L_x_9075:
        /* <DEDUP_REMOVED lines=16> */
.L_x_9102:
[----:B------:R-:W-:Y:S05]  /*b800*/  BRA `(.L_x_9004) ;  /* 0x0000000000107947 */ /* 0x000fea0003800000 */
.L_x_9099:
[----:B------:R0:W5:Y:S01]  /*b810*/  LDG.E.64 R34, desc[UR36][R4.64] ;  /* 0x0000002404227981 */ /* 0x000162000c1e1b00 */
[----:B------:R-:W-:Y:S05]  /*b820*/  BRA `(.L_x_9004) ;  /* 0x0000000000087947 */ /* 0x000fea0003800000 */
.L_x_9098:
[----:B------:R0:W5:Y:S01]  /*b830*/  LDG.E R34, desc[UR36][R4.64] ;  /* 0x0000002404227981 */ /* 0x000162000c1e1900 */
[----:B------:R-:W-:-:S07]  /*b840*/  IMAD.MOV.U32 R35, RZ, RZ, RZ ;  /* 0x000000ffff237224 */ /* 0x000fce00078e00ff */
.L_x_9004:
[----:B------:R-:W-:Y:S05]  /*b850*/  BSYNC B6 ;  /* 0x0000000000067941 */ /* 0x000fea0003800000 */
.L_x_9003:
        /* <DEDUP_REMOVED lines=55> */
.L_x_9108:
[----:B-----5:R2:W-:Y:S01]  /*bbd0*/  STG.E.U8 desc[UR36][R8.64], R23 ;  /* 0x0000001708007986 */ /* 0x0205e2000c101124 */
[----:B------:R-:W-:Y:S01]  /*bbe0*/  IMAD.MOV.U32 R17, RZ, RZ, R25 ;  /* 0x000000ffff117224 */ /* 0x000fe200078e0019 */
[----:B------:R-:W-:Y:S06]  /*bbf0*/  BRA `(.L_x_9104) ;  /* 0x0000000c00b47947 */ /* 0x000fec0003800000 */
.L_x_9107:
        /* <DEDUP_REMOVED lines=8> */
[----:B------:R-:W-:-:S05]  /*bc80*/  SHF.R.S32.HI R5, RZ, 0x1f, R4 ;  /* 0x0000001fff057819 */ /* 0x000fca0000011404 */
[----:B------:R0:W-:Y:S01]  /*bc90*/  STG.E.64 desc[UR36][R8.64], R4 ;  /* 0x0000000408007986 */ /* 0x0001e2000c101b24 */
[----:B------:R-:W-:Y:S05]  /*bca0*/  BRA `(.L_x_9104) ;  /* 0x0000000c00887947 */ /* 0x000fea0003800000 */
.L_x_9111:
[----:B-----5:R-:W-:Y:S01]  /*bcb0*/  PRMT R3, R23, 0x9910, RZ ;  /* 0x0000991017037816 */ /* 0x020fe200000000ff */
[----:B------:R-:W-:-:S04]  /*bcc0*/  IMAD.MOV.U32 R17, RZ, RZ, R25 ;  /* 0x000000ffff117224 */ /* 0x000fc800078e0019 */
[----:B------:R4:W-:Y:S01]  /*bcd0*/  STG.E desc[UR36][R8.64], R3 ;  /* 0x0000000308007986 */ /* 0x0009e2000c101924 */
[----:B------:R-:W-:Y:S05]  /*bce0*/  BRA `(.L_x_9104) ;  /* 0x0000000c00787947 */ /* 0x000fea0003800000 */
.L_x_9110:
[----:B-----5:R3:W-:Y:S01]  /*bcf0*/  STG.E.U16 desc[UR36][R8.64], R23 ;  /* 0x0000001708007986 */ /* 0x0207e2000c101524 */
[----:B------:R-:W-:Y:S01]  /*bd00*/  IMAD.MOV.U32 R17, RZ, RZ, R25 ;  /* 0x000000ffff117224 */ /* 0x000fe200078e0019 */
[----:B------:R-:W-:Y:S06]  /*bd10*/  BRA `(.L_x_9104) ;  /* 0x0000000c006c7947 */ /* 0x000fec0003800000 */
.L_x_9106:
[----:B------:R-:W-:-:S13]  /*bd20*/  ISETP.GT.AND P0, PT, R0, 0x6, PT ;  /* 0x000000060000780c */ /* 0x000fda0003f04270 */
[----:B------:R-:W-:Y:S05]  /*bd30*/  @P0 BRA `(.L_x_9112) ;  /* 0x0000000000340947 */ /* 0x000fea0003800000 */
[----:B------:R-:W-:-:S13]  /*bd40*/  ISETP.NE.AND P0, PT, R0, 0x5, PT ;  /* 0x000000050000780c */ /* 0x000fda0003f05270 */
[----:B------:R-:W-:Y:S05]  /*bd50*/  @!P0 BRA `(.L_x_9113) ;  /* 0x0000000000188947 */ /* 0x000fea0003800000 */
[----:B------:R-:W-:-:S13]  /*bd60*/  ISETP.NE.AND P0, PT, R0, 0x6, PT ;  /* 0x000000060000780c */ /* 0x000fda0003f05270 */
[----:B------:R-:W-:Y:S05]  /*bd70*/  @P0 BRA `(.L_x_9109) ;  /* 0x0000000800ec0947 */ /* 0x000fea0003800000 */
[----:B-----5:R-:W0:Y:S01]  /*bd80*/  I2F.S16 R23, R23 ;  /* 0x0000001700177306 */ /* 0x020e220000101400 */
[----:B------:R-:W-:Y:S01]  /*bd90*/  IMAD.MOV.U32 R17, RZ, RZ, R25 ;  /* 0x000000ffff117224 */ /* 0x000fe200078e0019 */
[----:B0-----:R0:W-:Y:S01]  /*bda0*/  STG.E desc[UR36][R8.64], R23 ;  /* 0x0000001708007986 */ /* 0x0011e2000c101924 */
[----:B------:R-:W-:Y:S05]  /*bdb0*/  BRA `(.L_x_9104) ;  /* 0x0000000c00447947 */ /* 0x000fea0003800000 */
.L_x_9113:
[----:B-----5:R-:W0:Y:S01]  /*bdc0*/  I2F.S16 R0, R23 ;  /* 0x0000001700007306 */ /* 0x020e220000101400 */
[----:B------:R-:W-:Y:S01]  /*bdd0*/  IMAD.MOV.U32 R17, RZ, RZ, R25 ;  /* 0x000000ffff117224 */ /* 0x000fe200078e0019 */
[----:B0-----:R-:W-:-:S05]  /*bde0*/  F2FP.F16.F32.PACK_AB R0, RZ, R0 ;  /* 0x00000000ff00723e */ /* 0x001fca00000000ff */
[----:B------:R0:W-:Y:S01]  /*bdf0*/  STG.E.U16 desc[UR36][R8.64], R0 ;  /* 0x0000000008007986 */ /* 0x0001e2000c101524 */
[----:B------:R-:W-:Y:S05]  /*be00*/  BRA `(.L_x_9104) ;  /* 0x0000000c00307947 */ /* 0x000fea0003800000 */
.L_x_9112:
[----:B------:R-:W-:-:S13]  /*be10*/  ISETP.NE.AND P0, PT, R0, 0x7, PT ;  /* 0x000000070000780c */ /* 0x000fda0003f05270 */
[----:B------:R-:W-:Y:S05]  /*be20*/  @!P0 BRA `(.L_x_9114) ;  /* 0x00000000003c8947 */ /* 0x000fea0003800000 */
[----:B------:R-:W-:-:S13]  /*be30*/  ISETP.NE.AND P0, PT, R0, 0x8, PT ;  /* 0x000000080000780c */ /* 0x000fda0003f05270 */
[----:B------:R-:W-:Y:S05]  /*be40*/  @!P0 BRA `(.L_x_9115) ;  /* 0x00000000001c8947 */ /* 0x000fea0003800000 */
[----:B------:R-:W-:-:S13]  /*be50*/  ISETP.NE.AND P0, PT, R0, 0x9, PT ;  /* 0x000000090000780c */ /* 0x000fda0003f05270 */
[----:B------:R-:W-:Y:S05]  /*be60*/  @P0 BRA `(.L_x_9109) ;  /* 0x0000000800b00947 */ /* 0x000fea0003800000 */
[----:B-----5:R-:W0:Y:S01]  /*be70*/  I2F.S16 R4, R23 ;  /* 0x0000001700047306 */ /* 0x020e220000101400 */
[----:B------:R-:W-:Y:S02]  /*be80*/  IMAD.MOV.U32 R5, RZ, RZ, RZ ;  /* 0x000000ffff057224 */ /* 0x000fe400078e00ff */
[----:B------:R-:W-:-:S03]  /*be90*/  IMAD.MOV.U32 R17, RZ, RZ, R25 ;  /* 0x000000ffff117224 */ /* 0x000fc600078e0019 */
[----:B0-----:R0:W-:Y:S01]  /*bea0*/  STG.E.64 desc[UR36][R8.64], R4 ;  /* 0x0000000408007986 */ /* 0x0011e2000c101b24 */
[----:B------:R-:W-:Y:S05]  /*beb0*/  BRA `(.L_x_9104) ;  /* 0x0000000c00047947 */ /* 0x000fea0003800000 */
.L_x_9115:
[----:B-----5:R-:W0:Y:S01]  /*bec0*/  I2F.S16 R23, R23 ;  /* 0x0000001700177306 */ /* 0x020e220000101400 */
[----:B------:R-:W-:Y:S01]  /*bed0*/  IMAD.MOV.U32 R17, RZ, RZ, R25 ;  /* 0x000000ffff117224 */ /* 0x000fe200078e0019 */
[----:B0-----:R-:W-:-:S04]  /*bee0*/  F2FP.F16.F32.PACK_AB R3, RZ, R23 ;  /* 0x00000017ff03723e */ /* 0x001fc800000000ff */
[----:B------:R-:W-:-:S05]  /*bef0*/  PRMT R3, R3, 0x5410, RZ ;  /* 0x0000541003037816 */ /* 0x000fca00000000ff */
[----:B------:R0:W-:Y:S01]  /*bf00*/  STG.E desc[UR36][R8.64], R3 ;  /* 0x0000000308007986 */ /* 0x0001e2000c101924 */
[----:B------:R-:W-:Y:S05]  /*bf10*/  BRA `(.L_x_9104) ;  /* 0x0000000800ec7947 */ /* 0x000fea0003800000 */
.L_x_9114:
[----:B-----5:R-:W0:Y:S01]  /*bf20*/  I2F.F64.S16 R4, R23 ;  /* 0x0000001700047312 */ /* 0x020e220000101c00 */
[----:B------:R-:W-:Y:S01]  /*bf30*/  IMAD.MOV.U32 R17, RZ, RZ, R25 ;  /* 0x000000ffff117224 */ /* 0x000fe200078e0019 */
[----:B0-----:R0:W-:Y:S01]  /*bf40*/  STG.E.64 desc[UR36][R8.64], R4 ;  /* 0x0000000408007986 */ /* 0x0011e2000c101b24 */
[----:B------:R-:W-:Y:S05]  /*bf50*/  BRA `(.L_x_9104) ;  /* 0x0000000800dc7947 */ /* 0x000fea0003800000 */
.L_x_9105:
        /* <DEDUP_REMOVED lines=8> */
[----:B-----5:R-:W-:Y:S01]  /*bfe0*/  PRMT R0, R23, 0x9910, RZ ;  /* 0x0000991017007816 */ /* 0x020fe200000000ff */
[----:B------:R-:W-:-:S03]  /*bff0*/  IMAD.MOV.U32 R17, RZ, RZ, R25 ;  /* 0x000000ffff117224 */ /* 0x000fc600078e0019 */
[----:B------:R-:W-:-:S04]  /*c000*/  ISETP.NE.AND P0, PT, R0, RZ, PT ;  /* 0x000000ff0000720c */ /* 0x000fc80003f05270 */
[----:B------:R-:W-:-:S05]  /*c010*/  SEL R3, RZ, 0x1, !P0 ;  /* 0x00000001ff037807 */ /* 0x000fca0004000000 */
[----:B------:R0:W-:Y:S01]  /*c020*/  STG.E.U8 desc[UR36][R8.64], R3 ;  /* 0x0000000308007986 */ /* 0x0001e2000c101124 */
[----:B------:R-:W-:Y:S05]  /*c030*/  BRA `(.L_x_9104) ;  /* 0x0000000800a47947 */ /* 0x000fea0003800000 */
.L_x_9118:
[----:B-----5:R-:W0:Y:S01]  /*c040*/  I2F.F64.S16 R4, R23 ;  /* 0x0000001700047312 */ /* 0x020e220000101c00 */
[----:B------:R-:W-:Y:S01]  /*c050*/  CS2R R6, SRZ ;  /* 0x0000000000067805 */ /* 0x000fe2000001ff00 */
[----:B------:R-:W-:-:S04]  /*c060*/  IMAD.MOV.U32 R17, RZ, RZ, R25 ;  /* 0x000000ffff117224 */ /* 0x000fc800078e0019 */
[----:B0-----:R0:W-:Y:S01]  /*c070*/  STG.E.128 desc[UR36][R8.64], R4 ;  /* 0x0000000408007986 */ /* 0x0011e2000c101d24 */
[----:B------:R-:W-:Y:S05]  /*c080*/  BRA `(.L_x_9104) ;  /* 0x0000000800907947 */ /* 0x000fea0003800000 */
.L_x_9117:
        /* <DEDUP_REMOVED lines=21> */
.L_x_9122:
[----:B------:R-:W-:Y:S05]  /*c1e0*/  BSYNC B0 ;  /* 0x0000000000007941 */ /* 0x000fea0003800000 */
.L_x_9121:
[----:B------:R-:W-:Y:S01]  /*c1f0*/  LOP3.LUT R5, R0, R5, RZ, 0xfc, !PT ;  /* 0x0000000500057212 */ /* 0x000fe200078efcff */
[----:B------:R-:W-:-:S04]  /*c200*/  IMAD.MOV.U32 R17, RZ, RZ, R25 ;  /* 0x000000ffff117224 */ /* 0x000fc800078e0019 */
[----:B------:R0:W-:Y:S01]  /*c210*/  STG.E.U8 desc[UR36][R8.64], R5 ;  /* 0x0000000508007986 */ /* 0x0001e2000c101124 */
[----:B------:R-:W-:Y:S05]  /*c220*/  BRA `(.L_x_9104) ;  /* 0x0000000800287947 */ /* 0x000fea0003800000 */
.L_x_9120:
[----:B-----5:R-:W0:Y:S01]  /*c230*/  I2F.S16 R23, R23 ;  /* 0x0000001700177306 */ /* 0x020e220000101400 */
        /* <DEDUP_REMOVED lines=12> */
.L_x_9124:
[----:B------:R-:W-:Y:S01]  /*c300*/  IMAD.MOV.U32 R0, RZ, RZ, 0x7f ;  /* 0x0000007fff007424 */ /* 0x000fe200078e00ff */
[----:B------:R-:W-:-:S04]  /*c310*/  ISETP.GT.U32.AND P0, PT, R3, 0x7f800000, PT ;  /* 0x7f8000000300780c */ /* 0x000fc80003f04070 */
[----:B------:R-:W-:-:S09]  /*c320*/  SEL R0, R0, 0x7c, P0 ;  /* 0x0000007c00007807 */ /* 0x000fd20000000000 */
.L_x_9125:
[----:B------:R-:W-:Y:S05]  /*c330*/  BSYNC B0 ;  /* 0x0000000000007941 */ /* 0x000fea0003800000 */
.L_x_9123:
[----:B------:R-:W-:Y:S01]  /*c340*/  LOP3.LUT R3, R23, 0x80000000, RZ, 0xc0, !PT ;  /* 0x8000000017037812 */ /* 0x000fe200078ec0ff */
[----:B------:R-:W-:-:S03]  /*c350*/  IMAD.MOV.U32 R17, RZ, RZ, R25 ;  /* 0x000000ffff117224 */ /* 0x000fc600078e0019 */
[----:B------:R-:W-:-:S04]  /*c360*/  SHF.R.U32.HI R3, RZ, 0x18, R3 ;  /* 0x00000018ff037819 */ /* 0x000fc80000011603 */
[----:B------:R-:W-:-:S05]  /*c370*/  LOP3.LUT R3, R0, R3, RZ, 0xfc, !PT ;  /* 0x0000000300037212 */ /* 0x000fca00078efcff */
[----:B------:R0:W-:Y:S01]  /*c380*/  STG.E.U8 desc[UR36][R8.64], R3 ;  /* 0x0000000308007986 */ /* 0x0001e2000c101124 */
[----:B------:R-:W-:Y:S05]  /*c390*/  BRA `(.L_x_9104) ;  /* 0x0000000400cc7947 */ /* 0x000fea0003800000 */
.L_x_9119:
[----:B-----5:R-:W0:Y:S01]  /*c3a0*/  I2F.S16 R0, R23 ;  /* 0x0000001700007306 */ /* 0x020e220000101400 */
[----:B------:R-:W-:Y:S01]  /*c3b0*/  IMAD.MOV.U32 R17, RZ, RZ, R25 ;  /* 0x000000ffff117224 */ /* 0x000fe200078e0019 */
[----:B0-----:R-:W-:-:S05]  /*c3c0*/  F2FP.BF16.F32.PACK_AB R0, RZ, R0 ;  /* 0x00000000ff00723e */ /* 0x001fca00000010ff */
[----:B------:R0:W-:Y:S01]  /*c3d0*/  STG.E.U16 desc[UR36][R8.64], R0 ;  /* 0x0000000008007986 */ /* 0x0001e2000c101524 */
[----:B------:R-:W-:Y:S05]  /*c3e0*/  BRA `(.L_x_9104) ;  /* 0x0000000400b87947 */ /* 0x000fea0003800000 */
.L_x_9116:
        /* <DEDUP_REMOVED lines=9> */
[----:B------:R-:W-:Y:S01]  /*c480*/  IMAD.MOV.U32 R17, RZ, RZ, R25 ;  /* 0x000000ffff117224 */ /* 0x000fe200078e0019 */
[----:B------:R-:W-:Y:S06]  /*c490*/  BRA `(.L_x_9104) ;  /* 0x00000004008c7947 */ /* 0x000fec0003800000 */
.L_x_9128:
[----:B-----5:R-:W0:Y:S01]  /*c4a0*/  I2F.S16 R23, R23 ;  /* 0x0000001700177306 */ /* 0x020e220000101400 */
        /* <DEDUP_REMOVED lines=16> */
.L_x_9131:
[----:B------:R-:W-:-:S04]  /*c5b0*/  LOP3.LUT R3, R23, 0x80000000, RZ, 0xc0, !PT ;  /* 0x8000000017037812 */ /* 0x000fc800078ec0ff */
[----:B------:R-:W-:-:S04]  /*c5c0*/  SHF.R.U32.HI R3, RZ, 0x18, R3 ;  /* 0x00000018ff037819 */ /* 0x000fc80000011603 */
[----:B------:R-:W-:-:S04]  /*c5d0*/  LOP3.LUT R0, R0, R3, RZ, 0xfc, !PT ;  /* 0x0000000300007212 */ /* 0x000fc800078efcff */
[----:B------:R-:W-:-:S07]  /*c5e0*/  PRMT R4, R0, 0x7610, R4 ;  /* 0x0000761000047816 */ /* 0x000fce0000000004 */
.L_x_9130:
[----:B------:R-:W-:Y:S05]  /*c5f0*/  BSYNC B0 ;  /* 0x0000000000007941 */ /* 0x000fea0003800000 */
.L_x_9129:
[----:B------:R0:W-:Y:S01]  /*c600*/  STG.E.U8 desc[UR36][R8.64], R4 ;  /* 0x0000000408007986 */ /* 0x0001e2000c101124 */
[----:B------:R-:W-:Y:S01]  /*c610*/  IMAD.MOV.U32 R17, RZ, RZ, R25 ;  /* 0x000000ffff117224 */ /* 0x000fe200078e0019 */
[----:B------:R-:W-:Y:S06]  /*c620*/  BRA `(.L_x_9104) ;  /* 0x0000000400287947 */ /* 0x000fec0003800000 */
.L_x_9127:
        /* <DEDUP_REMOVED lines=17> */
.L_x_9134:
[----:B------:R-:W-:-:S04]  /*c740*/  LOP3.LUT R3, R23, 0x80000000, RZ, 0xc0, !PT ;  /* 0x8000000017037812 */ /* 0x000fc800078ec0ff */
[----:B------:R-:W-:-:S04]  /*c750*/  SHF.R.U32.HI R3, RZ, 0x18, R3 ;  /* 0x00000018ff037819 */ /* 0x000fc80000011603 */
[----:B------:R-:W-:-:S04]  /*c760*/  LOP3.LUT R0, R0, R3, RZ, 0xfc, !PT ;  /* 0x0000000300007212 */ /* 0x000fc800078efcff */
[----:B------:R-:W-:-:S07]  /*c770*/  PRMT R4, R0, 0x7610, R4 ;  /* 0x0000761000047816 */ /* 0x000fce0000000004 */
.L_x_9133:
[----:B------:R-:W-:Y:S05]  /*c780*/  BSYNC B0 ;  /* 0x0000000000007941 */ /* 0x000fea0003800000 */
.L_x_9132:
[----:B------:R0:W-:Y:S01]  /*c790*/  STG.E.U8 desc[UR36][R8.64], R4 ;  /* 0x0000000408007986 */ /* 0x0001e2000c101124 */
[----:B------:R-:W-:Y:S01]  /*c7a0*/  IMAD.MOV.U32 R17, RZ, RZ, R25 ;  /* 0x000000ffff117224 */ /* 0x000fe200078e0019 */
[----:B------:R-:W-:Y:S06]  /*c7b0*/  BRA `(.L_x_9104) ;  /* 0x0000000000c47947 */ /* 0x000fec0003800000 */
.L_x_9126:
[----:B------:R-:W-:-:S13]  /*c7c0*/  ISETP.NE.AND P0, PT, R0, 0x1c, PT ;  /* 0x0000001c0000780c */ /* 0x000fda0003f05270 */
[----:B------:R-:W-:Y:S05]  /*c7d0*/  @!P0 BRA `(.L_x_9135) ;  /* 0x0000000000b08947 */ /* 0x000fea0003800000 */
[----:B------:R-:W-:-:S13]  /*c7e0*/  ISETP.NE.AND P0, PT, R0, 0x1d, PT ;  /* 0x0000001d0000780c */ /* 0x000fda0003f05270 */
[----:B------:R-:W-:Y:S05]  /*c7f0*/  @!P0 BRA `(.L_x_9136) ;  /* 0x0000000000948947 */ /* 0x000fea0003800000 */
[----:B------:R-:W-:-:S13]  /*c800*/  ISETP.NE.AND P0, PT, R0, 0x2c, PT ;  /* 0x0000002c0000780c */ /* 0x000fda0003f05270 */
[----:B------:R-:W-:Y:S05]  /*c810*/  @P0 BRA `(.L_x_9109) ;  /* 0x0000000000440947 */ /* 0x000fea0003800000 */
[----:B-----5:R-:W0:Y:S01]  /*c820*/  I2F.S16 R6, R23 ;  /* 0x0000001700067306 */ /* 0x020e220000101400 */
        /* <DEDUP_REMOVED lines=16> */
.L_x_9109:
        /* <DEDUP_REMOVED lines=16> */
.L_x_9137:
[----:B------:R-:W-:Y:S01]  /*ca30*/  IMAD.MOV.U32 R17, RZ, RZ, R25 ;  /* 0x000000ffff117224 */ /* 0x000fe200078e0019 */
[----:B------:R-:W-:Y:S06]  /*ca40*/  BRA `(.L_x_9104) ;  /* 0x0000000000207947 */ /* 0x000fec0003800000 */
.L_x_9136:
[----:B-----5:R-:W-:Y:S01]  /*ca50*/  PRMT R4, R23, 0x9910, RZ ;  /* 0x0000991017047816 */ /* 0x020fe200000000ff */
[----:B------:R-:W-:-:S03]  /*ca60*/  IMAD.MOV.U32 R17, RZ, RZ, R25 ;  /* 0x000000ffff117224 */ /* 0x000fc600078e0019 */
[----:B------:R-:W-:-:S05]  /*ca70*/  SHF.R.S32.HI R5, RZ, 0x1f, R4 ;  /* 0x0000001fff057819 */ /* 0x000fca0000011404 */
[----:B------:R0:W-:Y:S01]  /*ca80*/  STG.E.64 desc[UR36][R8.64], R4 ;  /* 0x0000000408007986 */ /* 0x0001e2000c101b24 */
[----:B------:R-:W-:Y:S05]  /*ca90*/  BRA `(.L_x_9104) ;  /* 0x00000000000c7947 */ /* 0x000fea0003800000 */
.L_x_9135:
[----:B-----5:R-:W-:Y:S01]  /*caa0*/  PRMT R3, R23, 0x9910, RZ ;  /* 0x0000991017037816 */ /* 0x020fe200000000ff */
[----:B------:R-:W-:-:S04]  /*cab0*/  IMAD.MOV.U32 R17, RZ, RZ, R25 ;  /* 0x000000ffff117224 */ /* 0x000fc800078e0019 */
[----:B------:R0:W-:Y:S03]  /*cac0*/  STG.E desc[UR36][R8.64], R3 ;  /* 0x0000000308007986 */ /* 0x0001e6000c101924 */
.L_x_9104:
[----:B------:R-:W-:Y:S05]  /*cad0*/  BSYNC B6 ;  /* 0x0000000000067941 */ /* 0x000fea0003800000 */
.L_x_9103:
[----:B------:R-:W-:Y:S01]  /*cae0*/  ISETP.GE.AND P0, PT, R17, R22, PT ;  /* 0x000000161100720c */ /* 0x000fe20003f06270 */
[----:B------:R-:W-:-:S12]  /*caf0*/  BSSY B6, `(.L_x_9138) ;  /* 0x00001e0000067945 */ /* 0x000fd80003800000 */
[----:B------:R-:W-:Y:S05]  /*cb00*/  @P0 BRA `(.L_x_9139) ;  /* 0x0000001c00780947 */ /* 0x000fea0003800000 */
[----:B0-----:R-:W0:Y:S01]  /*cb10*/  LDC.64 R4, c[0x0][0x228] ;  /* 0x00008a00ff047b82 */ /* 0x001e220000000a00 */
[----:B------:R-:W-:Y:S01]  /*cb20*/  IMAD R0, R2, 0x200, R17 ;  /* 0x0000020002007824 */ /* 0x000fe200078e0211 */
[----:B------:R-:W-:Y:S01]  /*cb30*/  PRMT R6, R16, 0x9910, RZ ;  /* 0x0000991010067816 */ /* 0x000fe200000000ff */
[----:B------:R-:W-:Y:S02]  /*cb40*/  ULDC UR4, c[0x0][0x260] ;  /* 0x0000980000047ab9 */ /* 0x000fe40000000800 */
[----:B----4-:R-:W-:Y:S02]  /*cb50*/  IMAD R3, R0, UR4, RZ ;  /* 0x0000000400037c24 */ /* 0x010fe4000f8e02ff */
        /* <DEDUP_REMOVED lines=15> */
.L_x_9143:
[----:B-----5:R4:W-:Y:S01]  /*cc50*/  STG.E.U8 desc[UR36][R4.64], R19 ;  /* 0x0000001304007986 */ /* 0x0209e2000c101124 */
[----:B------:R-:W-:Y:S05]  /*cc60*/  BRA `(.L_x_9145) ;  /* 0x0000000c005c7947 */ /* 0x000fea0003800000 */
.L_x_9142:
[----:B------:R-:W-:-:S13]  /*cc70*/  ISETP.NE.AND P0, PT, R0, 0x2, PT ;  /* 0x000000020000780c */ /* 0x000fda0003f05270 */
[----:B------:R-:W-:Y:S05]  /*cc80*/  @!P0 BRA `(.L_x_9146) ;  /* 0x00000000002c8947 */ /* 0x000fea0003800000 */
[----:B------:R-:W-:-:S13]  /*cc90*/  ISETP.NE.AND P0, PT, R0, 0x3, PT ;  /* 0x000000030000780c */ /* 0x000fda0003f05270 */
[----:B------:R-:W-:Y:S05]  /*cca0*/  @!P0 BRA `(.L_x_9147) ;  /* 0x0000000000188947 */ /* 0x000fea0003800000 */
[----:B------:R-:W-:-:S13]  /*ccb0*/  ISETP.NE.AND P0, PT, R0, 0x4, PT ;  /* 0x000000040000780c */ /* 0x000fda0003f05270 */
[----:B------:R-:W-:Y:S05]  /*ccc0*/  @P0 BRA `(.L_x_9144) ;  /* 0x0000000800e80947 */ /* 0x000fea0003800000 */
[----:B-----5:R-:W-:-:S04]  /*ccd0*/  PRMT R6, R19, 0x9910, RZ ;  /* 0x0000991013067816 */ /* 0x020fc800000000ff */
[----:B------:R-:W-:-:S05]  /*cce0*/  SHF.R.S32.HI R7, RZ, 0x1f, R6 ;  /* 0x0000001fff077819 */ /* 0x000fca0000011406 */
[----:B------:R0:W-:Y:S01]  /*ccf0*/  STG.E.64 desc[UR36][R4.64], R6 ;  /* 0x0000000604007986 */ /* 0x0001e2000c101b24 */
[----:B------:R-:W-:Y:S05]  /*cd00*/  BRA `(.L_x_9145) ;  /* 0x0000000c00347947 */ /* 0x000fea0003800000 */
.L_x_9147:
[----:B-----5:R-:W-:-:S05]  /*cd10*/  PRMT R3, R19, 0x9910, RZ ;  /* 0x0000991013037816 */ /* 0x020fca00000000ff */
[----:B------:R0:W-:Y:S01]  /*cd20*/  STG.E desc[UR36][R4.64], R3 ;  /* 0x0000000304007986 */ /* 0x0001e2000c101924 */
[----:B------:R-:W-:Y:S05]  /*cd30*/  BRA `(.L_x_9145) ;  /* 0x0000000c00287947 */ /* 0x000fea0003800000 */
.L_x_9146:
[----:B-----5:R0:W-:Y:S01]  /*cd40*/  STG.E.U16 desc[UR36][R4.64], R19 ;  /* 0x0000001304007986 */ /* 0x0201e2000c101524 */
[----:B------:R-:W-:Y:S05]  /*cd50*/  BRA `(.L_x_9145) ;  /* 0x0000000c00207947 */ /* 0x000fea0003800000 */
.L_x_9141:
        /* <DEDUP_REMOVED lines=9> */
.L_x_9149:
[----:B-----5:R-:W0:Y:S02]  /*cdf0*/  I2F.S16 R0, R19 ;  /* 0x0000001300007306 */ /* 0x020e240000101400 */
[----:B0-----:R-:W-:-:S05]  /*ce00*/  F2FP.F16.F32.PACK_AB R0, RZ, R0 ;  /* 0x00000000ff00723e */ /* 0x001fca00000000ff */
[----:B------:R0:W-:Y:S01]  /*ce10*/  STG.E.U16 desc[UR36][R4.64], R0 ;  /* 0x0000000004007986 */ /* 0x0001e2000c101524 */
[----:B------:R-:W-:Y:S05]  /*ce20*/  BRA `(.L_x_9145) ;  /* 0x0000000800ec7947 */ /* 0x000fea0003800000 */
.L_x_9148:
[----:B------:R-:W-:-:S13]  /*ce30*/  ISETP.NE.AND P0, PT, R0, 0x7, PT ;  /* 0x000000070000780c */ /* 0x000fda0003f05270 */
[----:B------:R-:W-:Y:S05]  /*ce40*/  @!P0 BRA `(.L_x_9150) ;  /* 0x0000000000348947 */ /* 0x000fea0003800000 */
[----:B------:R-:W-:-:S13]  /*ce50*/  ISETP.NE.AND P0, PT, R0, 0x8, PT ;  /* 0x000000080000780c */ /* 0x000fda0003f05270 */
[----:B------:R-:W-:Y:S05]  /*ce60*/  @!P0 BRA `(.L_x_9151) ;  /* 0x0000000000188947 */ /* 0x000fea0003800000 */
[----:B------:R-:W-:-:S13]  /*ce70*/  ISETP.NE.AND P0, PT, R0, 0x9, PT ;  /* 0x000000090000780c */ /* 0x000fda0003f05270 */
[----:B------:R-:W-:Y:S05]  /*ce80*/  @P0 BRA `(.L_x_9144) ;  /* 0x0000000800780947 */ /* 0x000fea0003800000 */
[----:B-----5:R-:W0:Y:S01]  /*ce90*/  I2F.S16 R6, R19 ;  /* 0x0000001300067306 */ /* 0x020e220000101400 */
[----:B------:R-:W-:-:S05]  /*cea0*/  IMAD.MOV.U32 R7, RZ, RZ, RZ ;  /* 0x000000ffff077224 */ /* 0x000fca00078e00ff */
[----:B0-----:R0:W-:Y:S01]  /*ceb0*/  STG.E.64 desc[UR36][R4.64], R6 ;  /* 0x0000000604007986 */ /* 0x0011e2000c101b24 */
[----:B------:R-:W-:Y:S05]  /*cec0*/  BRA `(.L_x_9145) ;  /* 0x0000000800c47947 */ /* 0x000fea0003800000 */
.L_x_9151:
[----:B-----5:R-:W0:Y:S02]  /*ced0*/  I2F.S16 R19, R19 ;  /* 0x0000001300137306 */ /* 0x020e240000101400 */
[----:B0-----:R-:W-:-:S04]  /*cee0*/  F2FP.F16.F32.PACK_AB R3, RZ, R19 ;  /* 0x00000013ff03723e */ /* 0x001fc800000000ff */
[----:B------:R-:W-:-:S05]  /*cef0*/  PRMT R3, R3, 0x5410, RZ ;  /* 0x0000541003037816 */ /* 0x000fca00000000ff */
[----:B------:R0:W-:Y:S01]  /*cf00*/  STG.E desc[UR36][R4.64], R3 ;  /* 0x0000000304007986 */ /* 0x0001e2000c101924 */
[----:B------:R-:W-:Y:S05]  /*cf10*/  BRA `(.L_x_9145) ;  /* 0x0000000800b07947 */ /* 0x000fea0003800000 */
.L_x_9150:
[----:B-----5:R-:W0:Y:S02]  /*cf20*/  I2F.F64.S16 R6, R19 ;  /* 0x0000001300067312 */ /* 0x020e240000101c00 */
[----:B0-----:R0:W-:Y:S01]  /*cf30*/  STG.E.64 desc[UR36][R4.64], R6 ;  /* 0x0000000604007986 */ /* 0x0011e2000c101b24 */
[----:B------:R-:W-:Y:S05]  /*cf40*/  BRA `(.L_x_9145) ;  /* 0x0000000800a47947 */ /* 0x000fea0003800000 */
.L_x_9140:
        /* <DEDUP_REMOVED lines=10> */
[----:B------:R-:W-:-:S05]  /*cff0*/  SEL R3, RZ, 0x1, !P0 ;  /* 0x00000001ff037807 */ /* 0x000fca0004000000 */
[----:B------:R0:W-:Y:S01]  /*d000*/  STG.E.U8 desc[UR36][R4.64], R3 ;  /* 0x0000000304007986 */ /* 0x0001e2000c101124 */
[----:B------:R-:W-:Y:S05]  /*d010*/  BRA `(.L_x_9145) ;  /* 0x0000000800707947 */ /* 0x000fea0003800000 */
.L_x_9154:
[----:B-123-5:R-:W0:Y:S01]  /*d020*/  I2F.F64.S16 R8, R19 ;  /* 0x0000001300087312 */ /* 0x02ee220000101c00 */
[----:B------:R-:W-:-:S05]  /*d030*/  CS2R R10, SRZ ;  /* 0x00000000000a7805 */ /* 0x000fca000001ff00 */
[----:B0-----:R0:W-:Y:S01]  /*d040*/  STG.E.128 desc[UR36][R4.64], R8 ;  /* 0x0000000804007986 */ /* 0x0011e2000c101d24 */
[----:B------:R-:W-:Y:S05]  /*d050*/  BRA `(.L_x_9145) ;  /* 0x0000000800607947 */ /* 0x000fea0003800000 */
.L_x_9153:
        /* <DEDUP_REMOVED lines=21> */
.L_x_9158:
[----:B------:R-:W-:Y:S05]  /*d1b0*/  BSYNC B0 ;  /* 0x0000000000007941 */ /* 0x000fea0003800000 */
.L_x_9157:
[----:B------:R-:W-:-:S05]  /*d1c0*/  LOP3.LUT R7, R0, R7, RZ, 0xfc, !PT ;  /* 0x0000000700077212 */ /* 0x000fca00078efcff */
[----:B------:R0:W-:Y:S01]  /*d1d0*/  STG.E.U8 desc[UR36][R4.64], R7 ;  /* 0x0000000704007986 */ /* 0x0001e2000c101124 */
[----:B------:R-:W-:Y:S05]  /*d1e0*/  BRA `(.L_x_9145) ;  /* 0x0000000400fc7947 */ /* 0x000fea0003800000 */
.L_x_9156:
        /* <DEDUP_REMOVED lines=13> */
.L_x_9160:
[----:B------:R-:W-:Y:S01]  /*d2c0*/  IMAD.MOV.U32 R0, RZ, RZ, 0x7f ;  /* 0x0000007fff007424 */ /* 0x000fe200078e00ff */
[----:B------:R-:W-:-:S04]  /*d2d0*/  ISETP.GT.U32.AND P0, PT, R3, 0x7f800000, PT ;  /* 0x7f8000000300780c */ /* 0x000fc80003f04070 */
[----:B------:R-:W-:-:S09]  /*d2e0*/  SEL R0, R0, 0x7c, P0 ;  /* 0x0000007c00007807 */ /* 0x000fd20000000000 */
.L_x_9161:
[----:B------:R-:W-:Y:S05]  /*d2f0*/  BSYNC B0 ;  /* 0x0000000000007941 */ /* 0x000fea0003800000 */
.L_x_9159:
[----:B------:R-:W-:-:S04]  /*d300*/  LOP3.LUT R3, R19, 0x80000000, RZ, 0xc0, !PT ;  /* 0x8000000013037812 */ /* 0x000fc800078ec0ff */
[----:B------:R-:W-:-:S04]  /*d310*/  SHF.R.U32.HI R3, RZ, 0x18, R3 ;  /* 0x00000018ff037819 */ /* 0x000fc80000011603 */
[----:B------:R-:W-:-:S05]  /*d320*/  LOP3.LUT R3, R0, R3, RZ, 0xfc, !PT ;  /* 0x0000000300037212 */ /* 0x000fca00078efcff */
[----:B------:R0:W-:Y:S01]  /*d330*/  STG.E.U8 desc[UR36][R4.64], R3 ;  /* 0x0000000304007986 */ /* 0x0001e2000c101124 */
[----:B------:R-:W-:Y:S05]  /*d340*/  BRA `(.L_x_9145) ;  /* 0x0000000400a47947 */ /* 0x000fea0003800000 */
.L_x_9155:
[----:B-----5:R-:W0:Y:S02]  /*d350*/  I2F.S16 R0, R19 ;  /* 0x0000001300007306 */ /* 0x020e240000101400 */
[----:B0-----:R-:W-:-:S05]  /*d360*/  F2FP.BF16.F32.PACK_AB R0, RZ, R0 ;  /* 0x00000000ff00723e */ /* 0x001fca00000010ff */
[----:B------:R0:W-:Y:S01]  /*d370*/  STG.E.U16 desc[UR36][R4.64], R0 ;  /* 0x0000000004007986 */ /* 0x0001e2000c101524 */
[----:B------:R-:W-:Y:S05]  /*d380*/  BRA `(.L_x_9145) ;  /* 0x0000000400947947 */ /* 0x000fea0003800000 */
.L_x_9152:
        /* <DEDUP_REMOVED lines=10> */
.L_x_9164:
        /* <DEDUP_REMOVED lines=17> */
.L_x_9167:
[----:B------:R-:W-:-:S04]  /*d540*/  LOP3.LUT R0, R19, 0x80000000, RZ, 0xc0, !PT ;  /* 0x8000000013007812 */ /* 0x000fc800078ec0ff */
[----:B------:R-:W-:-:S04]  /*d550*/  SHF.R.U32.HI R0, RZ, 0x18, R0 ;  /* 0x00000018ff007819 */ /* 0x000fc80000011600 */
[----:B------:R-:W-:-:S07]  /*d560*/  LOP3.LUT R0, R3, R0, RZ, 0xfc, !PT ;  /* 0x0000000003007212 */ /* 0x000fce00078efcff */
.L_x_9166:
[----:B------:R-:W-:Y:S05]  /*d570*/  BSYNC B0 ;  /* 0x0000000000007941 */ /* 0x000fea0003800000 */
.L_x_9165:
[----:B------:R0:W-:Y:S01]  /*d580*/  STG.E.U8 desc[UR36][R4.64], R0 ;  /* 0x0000000004007986 */ /* 0x0001e2000c101124 */
[----:B------:R-:W-:Y:S05]  /*d590*/  BRA `(.L_x_9145) ;  /* 0x0000000400107947 */ /* 0x000fea0003800000 */
.L_x_9163:
        /* <DEDUP_REMOVED lines=17> */
.L_x_9170:
[----:B------:R-:W-:-:S04]  /*d6b0*/  LOP3.LUT R0, R19, 0x80000000, RZ, 0xc0, !PT ;  /* 0x8000000013007812 */ /* 0x000fc800078ec0ff */
[----:B------:R-:W-:-:S04]  /*d6c0*/  SHF.R.U32.HI R0, RZ, 0x18, R0 ;  /* 0x00000018ff007819 */ /* 0x000fc80000011600 */
[----:B------:R-:W-:-:S07]  /*d6d0*/  LOP3.LUT R0, R3, R0, RZ, 0xfc, !PT ;  /* 0x0000000003007212 */ /* 0x000fce00078efcff */
.L_x_9169:
[----:B------:R-:W-:Y:S05]  /*d6e0*/  BSYNC B0 ;  /* 0x0000000000007941 */ /* 0x000fea0003800000 */
.L_x_9168:
[----:B------:R0:W-:Y:S01]  /*d6f0*/  STG.E.U8 desc[UR36][R4.64], R0 ;  /* 0x0000000004007986 */ /* 0x0001e2000c101124 */
[----:B------:R-:W-:Y:S05]  /*d700*/  BRA `(.L_x_9145) ;  /* 0x0000000000b47947 */ /* 0x000fea0003800000 */
.L_x_9162:
[----:B------:R-:W-:-:S13]  /*d710*/  ISETP.NE.AND P0, PT, R0, 0x1c, PT ;  /* 0x0000001c0000780c */ /* 0x000fda0003f05270 */
[----:B------:R-:W-:Y:S05]  /*d720*/  @!P0 BRA `(.L_x_9171) ;  /* 0x0000000000a48947 */ /* 0x000fea0003800000 */
[----:B------:R-:W-:-:S13]  /*d730*/  ISETP.NE.AND P0, PT, R0, 0x1d, PT ;  /* 0x0000001d0000780c */ /* 0x000fda0003f05270 */
[----:B------:R-:W-:Y:S05]  /*d740*/  @!P0 BRA `(.L_x_9172) ;  /* 0x00000000008c8947 */ /* 0x000fea0003800000 */
[----:B------:R-:W-:-:S13]  /*d750*/  ISETP.NE.AND P0, PT, R0, 0x2c, PT ;  /* 0x0000002c0000780c */ /* 0x000fda0003f05270 */
[----:B------:R-:W-:Y:S05]  /*d760*/  @P0 BRA `(.L_x_9144) ;  /* 0x0000000000400947 */ /* 0x000fea0003800000 */
[----:B-123-5:R-:W0:Y:S02]  /*d770*/  I2F.S16 R8, R19 ;  /* 0x0000001300087306 */ /* 0x02ee240000101400 */
        /* <DEDUP_REMOVED lines=15> */
.L_x_9144:
        /* <DEDUP_REMOVED lines=11> */
[----:B-123--:R-:W-:Y:S02]  /*d920*/  IMAD.MOV.U32 R8, RZ, RZ, 0x65 ;  /* 0x00000065ff087424 */ /* 0x00efe400078e00ff */
[----:B------:R-:W-:Y:S02]  /*d930*/  IMAD.MOV.U32 R12, RZ, RZ, 0x1 ;  /* 0x00000001ff0c7424 */ /* 0x000fe400078e00ff */
[----:B------:R-:W-:-:S07]  /*d940*/  IMAD.MOV.U32 R13, RZ, RZ, RZ ;  /* 0x000000ffff0d7224 */ /* 0x000fce00078e00ff */
[----:B------:R-:W-:-:S07]  /*d950*/  LEPC R20, `(.L_x_9173) ;  /* 0x000000001014794e */ /* 0x000fce0000000000 */
[----:B0----5:R-:W-:Y:S05]  /*d960*/  CALL.ABS.NOINC R14 ;  /* 0x000000000e007343 */ /* 0x021fea0003c00000 */
.L_x_9173:
[----:B------:R-:W-:Y:S05]  /*d970*/  BRA `(.L_x_9145) ;  /* 0x0000000000187947 */ /* 0x000fea0003800000 */
.L_x_9172:
[----:B-----5:R-:W-:-:S04]  /*d980*/  PRMT R6, R19, 0x9910, RZ ;  /* 0x0000991013067816 */ /* 0x020fc800000000ff */
[----:B------:R-:W-:-:S05]  /*d990*/  SHF.R.S32.HI R7, RZ, 0x1f, R6 ;  /* 0x0000001fff077819 */ /* 0x000fca0000011406 */
[----:B------:R0:W-:Y:S01]  /*d9a0*/  STG.E.64 desc[UR36][R4.64], R6 ;  /* 0x0000000604007986 */ /* 0x0001e2000c101b24 */
[----:B------:R-:W-:Y:S05]  /*d9b0*/  BRA `(.L_x_9145) ;  /* 0x0000000000087947 */ /* 0x000fea0003800000 */
.L_x_9171:
[----:B-----5:R-:W-:-:S05]  /*d9c0*/  PRMT R3, R19, 0x9910, RZ ;  /* 0x0000991013037816 */ /* 0x020fca00000000ff */
[----:B------:R0:W-:Y:S02]  /*d9d0*/  STG.E desc[UR36][R4.64], R3 ;  /* 0x0000000304007986 */ /* 0x0001e4000c101924 */
.L_x_9145:
[----:B------:R-:W-:-:S05]  /*d9e0*/  VIADD R17, R17, 0x80 ;  /* 0x0000008011117836 */ /* 0x000fca0000000000 */
[----:B------:R-:W-:-:S13]  /*d9f0*/  ISETP.GE.AND P0, PT, R17, R22, PT ;  /* 0x000000161100720c */ /* 0x000fda0003f06270 */
[----:B------:R-:W-:Y:S05]  /*da00*/  @P0 BRA `(.L_x_9139) ;  /* 0x0000000c00b80947 */ /* 0x000fea0003800000 */
[----:B0---4-:R-:W0:Y:S01]  /*da10*/  LDC.64 R4, c[0x0][0x228] ;  /* 0x00008a00ff047b82 */ /* 0x011e220000000a00 */
        /* <DEDUP_REMOVED lines=19> */
.L_x_9177:
[----:B------:R0:W-:Y:S01]  /*db50*/  STG.E.U8 desc[UR36][R4.64], R27 ;  /* 0x0000001b04007986 */ /* 0x0001e2000c101124 */
[----:B------:R-:W-:Y:S05]  /*db60*/  BRA `(.L_x_9179) ;  /* 0x0000000c005c7947 */ /* 0x000fea0003800000 */
.L_x_9176:
[----:B------:R-:W-:-:S13]  /*db70*/  ISETP.NE.AND P0, PT, R0, 0x2, PT ;  /* 0x000000020000780c */ /* 0x000fda0003f05270 */
[----:B------:R-:W-:Y:S05]  /*db80*/  @!P0 BRA `(.L_x_9180) ;  /* 0x00000000002c8947 */ /* 0x000fea0003800000 */
[----:B------:R-:W-:-:S13]  /*db90*/  ISETP.NE.AND P0, PT, R0, 0x3, PT ;  /* 0x000000030000780c */ /* 0x000fda0003f05270 */
[----:B------:R-:W-:Y:S05]  /*dba0*/  @!P0 BRA `(.L_x_9181) ;  /* 0x0000000000188947 */ /* 0x000fea0003800000 */
[----:B------:R-:W-:-:S13]  /*dbb0*/  ISETP.NE.AND P0, PT, R0, 0x4, PT ;  /* 0x000000040000780c */ /* 0x000fda0003f05270 */
[----:B------:R-:W-:Y:S05]  /*dbc0*/  @P0 BRA `(.L_x_9178) ;  /* 0x0000000800e80947 */ /* 0x000fea0003800000 */
[----:B------:R-:W-:-:S04]  /*dbd0*/  PRMT R6, R27, 0x9910, RZ ;  /* 0x000099101b067816 */ /* 0x000fc800000000ff */
[----:B------:R-:W-:-:S05]  /*dbe0*/  SHF.R.S32.HI R7, RZ, 0x1f, R6 ;  /* 0x0000001fff077819 */ /* 0x000fca0000011406 */
[----:B------:R0:W-:Y:S01]  /*dbf0*/  STG.E.64 desc[UR36][R4.64], R6 ;  /* 0x0000000604007986 */ /* 0x0001e2000c101b24 */
[----:B------:R-:W-:Y:S05]  /*dc00*/  BRA `(.L_x_9179) ;  /* 0x0000000c00347947 */ /* 0x000fea0003800000 */
.L_x_9181:
[----:B------:R-:W-:-:S05]  /*dc10*/  PRMT R3, R27, 0x9910, RZ ;  /* 0x000099101b037816 */ /* 0x000fca00000000ff */
[----:B------:R0:W-:Y:S01]  /*dc20*/  STG.E desc[UR36][R4.64], R3 ;  /* 0x0000000304007986 */ /* 0x0001e2000c101924 */
[----:B------:R-:W-:Y:S05]  /*dc30*/  BRA `(.L_x_9179) ;  /* 0x0000000c00287947 */ /* 0x000fea0003800000 */
.L_x_9180:
[----:B------:R0:W-:Y:S01]  /*dc40*/  STG.E.U16 desc[UR36][R4.64], R27 ;  /* 0x0000001b04007986 */ /* 0x0001e2000c101524 */
[----:B------:R-:W-:Y:S05]  /*dc50*/  BRA `(.L_x_9179) ;  /* 0x0000000c00207947 */ /* 0x000fea0003800000 */
.L_x_9175:
[----:B------:R-:W-:-:S13]  /*dc60*/  ISETP.GT.AND P0, PT, R0, 0x6, PT ;  /* 0x000000060000780c */ /* 0x000fda0003f04270 */
[----:B------:R-:W-:Y:S05]  /*dc70*/  @P0 BRA `(.L_x_9182) ;  /* 0x00000000002c0947 */ /* 0x000fea0003800000 */
[----:B------:R-:W-:-:S13]  /*dc80*/  ISETP.NE.AND P0, PT, R0, 0x5, PT ;  /* 0x000000050000780c */ /* 0x000fda0003f05270 */
[----:B------:R-:W-:Y:S05]  /*dc90*/  @!P0 BRA `(.L_x_9183) ;  /* 0x0000000000148947 */ /* 0x000fea0003800000 */
[----:B------:R-:W-:-:S13]  /*dca0*/  ISETP.NE.AND P0, PT, R0, 0x6, PT ;  /* 0x000000060000780c */ /* 0x000fda0003f05270 */
[----:B------:R-:W-:Y:S05]  /*dcb0*/  @P0 BRA `(.L_x_9178) ;  /* 0x0000000800ac0947 */ /* 0x000fea0003800000 */
[----:B------:R-:W0:Y:S02]  /*dcc0*/  I2F.S16 R27, R27 ;  /* 0x0000001b001b7306 */ /* 0x000e240000101400 */
[----:B0-----:R0:W-:Y:S01]  /*dcd0*/  STG.E desc[UR36][R4.64], R27 ;  /* 0x0000001b04007986 */ /* 0x0011e2000c101924 */
[----:B------:R-:W-:Y:S05]  /*dce0*/  BRA `(.L_x_9179) ;  /* 0x0000000800fc7947 */ /* 0x000fea0003800000 */
.L_x_9183:
[----:B------:R-:W0:Y:S02]  /*dcf0*/  I2F.S16 R0, R27 ;  /* 0x0000001b00007306 */ /* 0x000e240000101400 */
[----:B0-----:R-:W-:-:S05]  /*dd00*/  F2FP.F16.F32.PACK_AB R0, RZ, R0 ;  /* 0x00000000ff00723e */ /* 0x001fca00000000ff */
[----:B------:R0:W-:Y:S01]  /*dd10*/  STG.E.U16 desc[UR36][R4.64], R0 ;  /* 0x0000000004007986 */ /* 0x0001e2000c101524 */
[----:B------:R-:W-:Y:S05]  /*dd20*/  BRA `(.L_x_9179) ;  /* 0x0000000800ec7947 */ /* 0x000fea0003800000 */
.L_x_9182:
[----:B------:R-:W-:-:S13]  /*dd30*/  ISETP.NE.AND P0, PT, R0, 0x7, PT ;  /* 0x000000070000780c */ /* 0x000fda0003f05270 */
[----:B------:R-:W-:Y:S05]  /*dd40*/  @!P0 BRA `(.L_x_9184) ;  /* 0x0000000000348947 */ /* 0x000fea0003800000 */
[----:B------:R-:W-:-:S13]  /*dd50*/  ISETP.NE.AND P0, PT, R0, 0x8, PT ;  /* 0x000000080000780c */ /* 0x000fda0003f05270 */
[----:B------:R-:W-:Y:S05]  /*dd60*/  @!P0 BRA `(.L_x_9185) ;  /* 0x0000000000188947 */ /* 0x000fea0003800000 */
[----:B------:R-:W-:-:S13]  /*dd70*/  ISETP.NE.AND P0, PT, R0, 0x9, PT ;  /* 0x000000090000780c */ /* 0x000fda0003f05270 */
[----:B------:R-:W-:Y:S05]  /*dd80*/  @P0 BRA `(.L_x_9178) ;  /* 0x0000000800780947 */ /* 0x000fea0003800000 */
[----:B------:R-:W0:Y:S01]  /*dd90*/  I2F.S16 R6, R27 ;  /* 0x0000001b00067306 */ /* 0x000e220000101400 */
[----:B------:R-:W-:-:S05]  /*dda0*/  IMAD.MOV.U32 R7, RZ, RZ, RZ ;  /* 0x000000ffff077224 */ /* 0x000fca00078e00ff */
[----:B0-----:R0:W-:Y:S01]  /*ddb0*/  STG.E.64 desc[UR36][R4.64], R6 ;  /* 0x0000000604007986 */ /* 0x0011e2000c101b24 */
[----:B------:R-:W-:Y:S05]  /*ddc0*/  BRA `(.L_x_9179) ;  /* 0x0000000800c47947 */ /* 0x000fea0003800000 */
.L_x_9185:
[----:B------:R-:W0:Y:S02]  /*ddd0*/  I2F.S16 R27, R27 ;  /* 0x0000001b001b7306 */ /* 0x000e240000101400 */
[----:B0-----:R-:W-:-:S04]  /*dde0*/  F2FP.F16.F32.PACK_AB R3, RZ, R27 ;  /* 0x0000001bff03723e */ /* 0x001fc800000000ff */
[----:B------:R-:W-:-:S05]  /*ddf0*/  PRMT R3, R3, 0x5410, RZ ;  /* 0x0000541003037816 */ /* 0x000fca00000000ff */
[----:B------:R0:W-:Y:S01]  /*de00*/  STG.E desc[UR36][R4.64], R3 ;  /* 0x0000000304007986 */ /* 0x0001e2000c101924 */
[----:B------:R-:W-:Y:S05]  /*de10*/  BRA `(.L_x_9179) ;  /* 0x0000000800b07947 */ /* 0x000fea0003800000 */
.L_x_9184:
[----:B------:R-:W0:Y:S02]  /*de20*/  I2F.F64.S16 R6, R27 ;  /* 0x0000001b00067312 */ /* 0x000e240000101c00 */
[----:B0-----:R0:W-:Y:S01]  /*de30*/  STG.E.64 desc[UR36][R4.64], R6 ;  /* 0x0000000604007986 */ /* 0x0011e2000c101b24 */
[----:B------:R-:W-:Y:S05]  /*de40*/  BRA `(.L_x_9179) ;  /* 0x0000000800a47947 */ /* 0x000fea0003800000 */
.L_x_9174:
        /* <DEDUP_REMOVED lines=8> */
[----:B------:R-:W-:-:S04]  /*ded0*/  PRMT R0, R27, 0x9910, RZ ;  /* 0x000099101b007816 */ /* 0x000fc800000000ff */
[----:B------:R-:W-:-:S04]  /*dee0*/  ISETP.NE.AND P0, PT, R0, RZ, PT ;  /* 0x000000ff0000720c */ /* 0x000fc80003f05270 */
[----:B------:R-:W-:-:S05]  /*def0*/  SEL R3, RZ, 0x1, !P0 ;  /* 0x00000001ff037807 */ /* 0x000fca0004000000 */
[----:B------:R0:W-:Y:S01]  /*df00*/  STG.E.U8 desc[UR36][R4.64], R3 ;  /* 0x0000000304007986 */ /* 0x0001e2000c101124 */
[----:B------:R-:W-:Y:S05]  /*df10*/  BRA `(.L_x_9179) ;  /* 0x0000000800707947 */ /* 0x000fea0003800000 */
.L_x_9188:
[----:B-123--:R-:W0:Y:S01]  /*df20*/  I2F.F64.S16 R8, R27 ;  /* 0x0000001b00087312 */ /* 0x00ee220000101c00 */
[----:B------:R-:W-:-:S05]  /*df30*/  CS2R R10, SRZ ;  /* 0x00000000000a7805 */ /* 0x000fca000001ff00 */
[----:B0-----:R0:W-:Y:S01]  /*df40*/  STG.E.128 desc[UR36][R4.64], R8 ;  /* 0x0000000804007986 */ /* 0x0011e2000c101d24 */
[----:B------:R-:W-:Y:S05]  /*df50*/  BRA `(.L_x_9179) ;  /* 0x0000000800607947 */ /* 0x000fea0003800000 */
.L_x_9187:
[----:B------:R-:W-:-:S13]  /*df60*/  ISETP.NE.AND P0, PT, R0, 0xf, PT ;  /* 0x0000000f0000780c */ /* 0x000fda0003f05270 */
[----:B------:R-:W-:Y:S05]  /*df70*/  @!P0 BRA `(.L_x_9189) ;  /* 0x0000000000b48947 */ /* 0x000fea0003800000 */
[----:B------:R-:W-:-:S13]  /*df80*/  ISETP.NE.AND P0, PT, R0, 0x17, PT ;  /* 0x000000170000780c */ /* 0x000fda0003f05270 */
[----:B------:R-:W-:Y:S05]  /*df90*/  @!P0 BRA `(.L_x_9190) ;  /* 0x0000000000548947 */ /* 0x000fea0003800000 */
[----:B------:R-:W-:-:S13]  /*dfa0*/  ISETP.NE.AND P0, PT, R0, 0x18, PT ;  /* 0x000000180000780c */ /* 0x000fda0003f05270 */
[----:B------:R-:W-:Y:S05]  /*dfb0*/  @P0 BRA `(.L_x_9178) ;  /* 0x0000000400ec0947 */ /* 0x000fea0003800000 */
[----:B------:R-:W0:Y:S01]  /*dfc0*/  I2F.S16 R27, R27 ;  /* 0x0000001b001b7306 */ /* 0x000e220000101400 */
        /* <DEDUP_REMOVED lines=14> */
.L_x_9192:
[----:B------:R-:W-:Y:S05]  /*e0b0*/  BSYNC B0 ;  /* 0x0000000000007941 */ /* 0x000fea0003800000 */
.L_x_9191:
[----:B------:R-:W-:-:S05]  /*e0c0*/  LOP3.LUT R7, R0, R7, RZ, 0xfc, !PT ;  /* 0x0000000700077212 */ /* 0x000fca00078efcff */
[----:B------:R0:W-:Y:S01]  /*e0d0*/  STG.E.U8 desc[UR36][R4.64], R7 ;  /* 0x0000000704007986 */ /* 0x0001e2000c101124 */
[----:B------:R-:W-:Y:S05]  /*e0e0*/  BRA `(.L_x_9179) ;  /* 0x0000000400fc7947 */ /* 0x000fea0003800000 */
.L_x_9190:
[----:B------:R-:W0:Y:S01]  /*e0f0*/  I2F.S16 R27, R27 ;  /* 0x0000001b001b7306 */ /* 0x000e220000101400 */
        /* <DEDUP_REMOVED lines=12> */
.L_x_9194:
[----:B------:R-:W-:Y:S01]  /*e1c0*/  IMAD.MOV.U32 R0, RZ, RZ, 0x7f ;  /* 0x0000007fff007424 */ /* 0x000fe200078e00ff */
[----:B------:R-:W-:-:S04]  /*e1d0*/  ISETP.GT.U32.AND P0, PT, R3, 0x7f800000, PT ;  /* 0x7f8000000300780c */ /* 0x000fc80003f04070 */
[----:B------:R-:W-:-:S09]  /*e1e0*/  SEL R0, R0, 0x7c, P0 ;  /* 0x0000007c00007807 */ /* 0x000fd20000000000 */
.L_x_9195:
[----:B------:R-:W-:Y:S05]  /*e1f0*/  BSYNC B0 ;  /* 0x0000000000007941 */ /* 0x000fea0003800000 */
.L_x_9193:
[----:B------:R-:W-:-:S04]  /*e200*/  LOP3.LUT R3, R27, 0x80000000, RZ, 0xc0, !PT ;  /* 0x800000001b037812 */ /* 0x000fc800078ec0ff */
[----:B------:R-:W-:-:S04]  /*e210*/  SHF.R.U32.HI R3, RZ, 0x18, R3 ;  /* 0x00000018ff037819 */ /* 0x000fc80000011603 */
[----:B------:R-:W-:-:S05]  /*e220*/  LOP3.LUT R3, R0, R3, RZ, 0xfc, !PT ;  /* 0x0000000300037212 */ /* 0x000fca00078efcff */
[----:B------:R0:W-:Y:S01]  /*e230*/  STG.E.U8 desc[UR36][R4.64], R3 ;  /* 0x0000000304007986 */ /* 0x0001e2000c101124 */
[----:B------:R-:W-:Y:S05]  /*e240*/  BRA `(.L_x_9179) ;  /* 0x0000000400a47947 */ /* 0x000fea0003800000 */
.L_x_9189:
[----:B------:R-:W0:Y:S02]  /*e250*/  I2F.S16 R0, R27 ;  /* 0x0000001b00007306 */ /* 0x000e240000101400 */
[----:B0-----:R-:W-:-:S05]  /*e260*/  F2FP.BF16.F32.PACK_AB R0, RZ, R0 ;  /* 0x00000000ff00723e */ /* 0x001fca00000010ff */
[----:B------:R0:W-:Y:S01]  /*e270*/  STG.E.U16 desc[UR36][R4.64], R0 ;  /* 0x0000000004007986 */ /* 0x0001e2000c101524 */
[----:B------:R-:W-:Y:S05]  /*e280*/  BRA `(.L_x_9179) ;  /* 0x0000000400947947 */ /* 0x000fea0003800000 */
.L_x_9186:
        /* <DEDUP_REMOVED lines=8> */
[----:B------:R0:W-:Y:S01]  /*e310*/  STG.E.U16 desc[UR36][R4.64], R27 ;  /* 0x0000001b04007986 */ /* 0x0001e2000c101524 */
[----:B------:R-:W-:Y:S05]  /*e320*/  BRA `(.L_x_9179) ;  /* 0x00000004006c7947 */ /* 0x000fea0003800000 */
.L_x_9198:
[----:B------:R-:W0:Y:S01]  /*e330*/  I2F.S16 R27, R27 ;  /* 0x0000001b001b7306 */ /* 0x000e220000101400 */
        /* <DEDUP_REMOVED lines=16> */
.L_x_9201:
[----:B------:R-:W-:-:S04]  /*e440*/  LOP3.LUT R0, R27, 0x80000000, RZ, 0xc0, !PT ;  /* 0x800000001b007812 */ /* 0x000fc800078ec0ff */
[----:B------:R-:W-:-:S04]  /*e450*/  SHF.R.U32.HI R0, RZ, 0x18, R0 ;  /* 0x00000018ff007819 */ /* 0x000fc80000011600 */
[----:B------:R-:W-:-:S07]  /*e460*/  LOP3.LUT R0, R3, R0, RZ, 0xfc, !PT ;  /* 0x0000000003007212 */ /* 0x000fce00078efcff */
.L_x_9200:
[----:B------:R-:W-:Y:S05]  /*e470*/  BSYNC B0 ;  /* 0x0000000000007941 */ /* 0x000fea0003800000 */
.L_x_9199:
[----:B------:R0:W-:Y:S01]  /*e480*/  STG.E.U8 desc[UR36][R4.64], R0 ;  /* 0x0000000004007986 */ /* 0x0001e2000c101124 */
[----:B------:R-:W-:Y:S05]  /*e490*/  BRA `(.L_x_9179) ;  /* 0x0000000400107947 */ /* 0x000fea0003800000 */
.L_x_9197:
        /* <DEDUP_REMOVED lines=17> */
.L_x_9204:
[----:B------:R-:W-:-:S04]  /*e5b0*/  LOP3.LUT R0, R27, 0x80000000, RZ, 0xc0, !PT ;  /* 0x800000001b007812 */ /* 0x000fc800078ec0ff */
[----:B------:R-:W-:-:S04]  /*e5c0*/  SHF.R.U32.HI R0, RZ, 0x18, R0 ;  /* 0x00000018ff007819 */ /* 0x000fc80000011600 */
[----:B------:R-:W-:-:S07]  /*e5d0*/  LOP3.LUT R0, R3, R0, RZ, 0xfc, !PT ;  /* 0x0000000003007212 */ /* 0x000fce00078efcff */
.L_x_9203:
[----:B------:R-:W-:Y:S05]  /*e5e0*/  BSYNC B0 ;  /* 0x0000000000007941 */ /* 0x000fea0003800000 */
.L_x_9202:
[----:B------:R0:W-:Y:S01]  /*e5f0*/  STG.E.U8 desc[UR36][R4.64], R0 ;  /* 0x0000000004007986 */ /* 0x0001e2000c101124 */
[----:B------:R-:W-:Y:S05]  /*e600*/  BRA `(.L_x_9179) ;  /* 0x0000000000b47947 */ /* 0x000fea0003800000 */
.L_x_9196:
[----:B------:R-:W-:-:S13]  /*e610*/  ISETP.NE.AND P0, PT, R0, 0x1c, PT ;  /* 0x0000001c0000780c */ /* 0x000fda0003f05270 */
[----:B------:R-:W-:Y:S05]  /*e620*/  @!P0 BRA `(.L_x_9205) ;  /* 0x0000000000a48947 */ /* 0x000fea0003800000 */
[----:B------:R-:W-:-:S13]  /*e630*/  ISETP.NE.AND P0, PT, R0, 0x1d, PT ;  /* 0x0000001d0000780c */ /* 0x000fda0003f05270 */
[----:B------:R-:W-:Y:S05]  /*e640*/  @!P0 BRA `(.L_x_9206) ;  /* 0x00000000008c8947 */ /* 0x000fea0003800000 */
[----:B------:R-:W-:-:S13]  /*e650*/  ISETP.NE.AND P0, PT, R0, 0x2c, PT ;  /* 0x0000002c0000780c */ /* 0x000fda0003f05270 */
[----:B------:R-:W-:Y:S05]  /*e660*/  @P0 BRA `(.L_x_9178) ;  /* 0x0000000000400947 */ /* 0x000fea0003800000 */
[----:B-123--:R-:W0:Y:S02]  /*e670*/  I2F.S16 R8, R27 ;  /* 0x0000001b00087306 */ /* 0x00ee240000101400 */
        /* <DEDUP_REMOVED lines=15> */
.L_x_9178:
[----:B------:R-:W-:Y:S01]  /*e770*/  MOV R0, 0x0 ;  /* 0x0000000000007802 */ /* 0x000fe20000000f00 */
[----:B------:R-:W-:Y:S01]  /*e780*/  ULDC.64 UR4, c[0x4][0x4e8] ;  /* 0x01013a0000047ab9 */ /* 0x000fe20000000a00 */
[----:B------:R-:W-:Y:S01]  /*e790*/  ULDC.64 UR6, c[0x4][0x368] ;  /* 0x0100da0000067ab9 */ /* 0x000fe20000000a00 */
[----:B------:R-:W-:Y:S01]  /*e7a0*/  IMAD.U32 R4, RZ, RZ, UR4 ;  /* 0x00000004ff047e24 */ /* 0x000fe2000f8e00ff */
[----:B------:R0:W4:Y:S01]  /*e7b0*/  LDC.64 R14, c[0x4][R0] ;  /* 0x01000000000e7b82 */ /* 0x0001220000000a00 */
[----:B------:R-:W-:Y:S01]  /*e7c0*/  IMAD.U32 R5, RZ, RZ, UR5 ;  /* 0x00000005ff057e24 */ /* 0x000fe2000f8e00ff */
[----:B------:R-:W-:Y:S01]  /*e7d0*/  ULDC.64 UR4, c[0x4][0x4f0] ;  /* 0x01013c0000047ab9 */ /* 0x000fe20000000a00 */
[----:B------:R-:W-:Y:S02]  /*e7e0*/  IMAD.U32 R10, RZ, RZ, UR6 ;  /* 0x00000006ff0a7e24 */ /* 0x000fe4000f8e00ff */
[----:B------:R-:W-:Y:S02]  /*e7f0*/  IMAD.U32 R6, RZ, RZ, UR4 ;  /* 0x00000004ff067e24 */ /* 0x000fe4000f8e00ff */
[----:B------:R-:W-:-:S02]  /*e800*/  IMAD.U32 R7, RZ, RZ, UR5 ;  /* 0x00000005ff077e24 */ /* 0x000fc4000f8e00ff */
[----:B------:R-:W-:Y:S02]  /*e810*/  IMAD.U32 R11, RZ, RZ, UR7 ;  /* 0x00000007ff0b7e24 */ /* 0x000fe4000f8e00ff */
[----:B-123--:R-:W-:Y:S02]  /*e820*/  IMAD.MOV.U32 R8, RZ, RZ, 0x65 ;  /* 0x00000065ff087424 */ /* 0x00efe400078e00ff */
[----:B------:R-:W-:Y:S02]  /*e830*/  IMAD.MOV.U32 R12, RZ, RZ, 0x1 ;  /* 0x00000001ff0c7424 */ /* 0x000fe400078e00ff */
[----:B0-----:R-:W-:-:S07]  /*e840*/  IMAD.MOV.U32 R13, RZ, RZ, RZ ;  /* 0x000000ffff0d7224 */ /* 0x001fce00078e00ff */
[----:B------:R-:W-:-:S07]  /*e850*/  LEPC R20, `(.L_x_9207) ;  /* 0x000000001014794e */ /* 0x000fce0000000000 */
[----:B----4-:R-:W-:Y:S05]  /*e860*/  CALL.ABS.NOINC R14 ;  /* 0x000000000e007343 */ /* 0x010fea0003c00000 */
.L_x_9207:
[----:B------:R-:W-:Y:S05]  /*e870*/  BRA `(.L_x_9179) ;  /* 0x0000000000187947 */ /* 0x000fea0003800000 */
.L_x_9206:
[----:B------:R-:W-:-:S04]  /*e880*/  PRMT R6, R27, 0x9910, RZ ;  /* 0x000099101b067816 */ /* 0x000fc800000000ff */
[----:B------:R-:W-:-:S05]  /*e890*/  SHF.R.S32.HI R7, RZ, 0x1f, R6 ;  /* 0x0000001fff077819 */ /* 0x000fca0000011406 */
[----:B------:R4:W-:Y:S01]  /*e8a0*/  STG.E.64 desc[UR36][R4.64], R6 ;  /* 0x0000000604007986 */ /* 0x0009e2000c101b24 */
[----:B------:R-:W-:Y:S05]  /*e8b0*/  BRA `(.L_x_9179) ;  /* 0x0000000000087947 */ /* 0x000fea0003800000 */
.L_x_9205:
[----:B------:R-:W-:-:S05]  /*e8c0*/  PRMT R3, R27, 0x9910, RZ ;  /* 0x000099101b037816 */ /* 0x000fca00000000ff */
[----:B------:R0:W-:Y:S02]  /*e8d0*/  STG.E desc[UR36][R4.64], R3 ;  /* 0x0000000304007986 */ /* 0x0001e4000c101924 */
.L_x_9179:
[----:B------:R-:W-:-:S07]  /*e8e0*/  VIADD R17, R17, 0x80 ;  /* 0x0000008011117836 */ /* 0x000fce0000000000 */
.L_x_9139:
[----:B------:R-:W-:Y:S05]  /*e8f0*/  BSYNC B6 ;  /* 0x0000000000067941 */ /* 0x000fea0003800000 */
.L_x_9138:
[----:B------:R-:W-:-:S13]  /*e900*/  ISETP.GE.AND P0, PT, R17, R22, PT ;  /* 0x000000161100720c */ /* 0x000fda0003f06270 */
[----:B------:R-:W-:Y:S05]  /*e910*/  @P0 EXIT ;  /* 0x000000000000094d */ /* 0x000fea0003800000 */
[----:B0---4-:R-:W0:Y:S01]  /*e920*/  LDC.64 R4, c[0x0][0x228] ;  /* 0x00008a00ff047b82 */ /* 0x011e220000000a00 */
        /* <DEDUP_REMOVED lines=18> */
.L_x_9211:
[----:B-----5:R-:W-:Y:S01]  /*ea50*/  STG.E.U8 desc[UR36][R2.64], R18 ;  /* 0x0000001202007986 */ /* 0x020fe2000c101124 */
[----:B------:R-:W-:Y:S05]  /*ea60*/  EXIT ;  /* 0x000000000000794d */ /* 0x000fea0003800000 */
.L_x_9210:
        /* <DEDUP_REMOVED lines=8> */
[----:B------:R-:W-:Y:S01]  /*eaf0*/  STG.E.64 desc[UR36][R2.64], R4 ;  /* 0x0000000402007986 */ /* 0x000fe2000c101b24 */
[----:B------:R-:W-:Y:S05]  /*eb00*/  EXIT ;  /* 0x000000000000794d */ /* 0x000fea0003800000 */
.L_x_9214:
[----:B-----5:R-:W-:-:S05]  /*eb10*/  PRMT R5, R18, 0x9910, RZ ;  /* 0x0000991012057816 */ /* 0x020fca00000000ff */
[----:B------:R-:W-:Y:S01]  /*eb20*/  STG.E desc[UR36][R2.64], R5 ;  /* 0x0000000502007986 */ /* 0x000fe2000c101924 */
[----:B------:R-:W-:Y:S05]  /*eb30*/  EXIT ;  /* 0x000000000000794d */ /* 0x000fea0003800000 */
.L_x_9213:
[----:B-----5:R-:W-:Y:S01]  /*eb40*/  STG.E.U16 desc[UR36][R2.64], R18 ;  /* 0x0000001202007986 */ /* 0x020fe2000c101524 */
[----:B------:R-:W-:Y:S05]  /*eb50*/  EXIT ;  /* 0x000000000000794d */ /* 0x000fea0003800000 */
.L_x_9209:
        /* <DEDUP_REMOVED lines=9> */
.L_x_9216:
[----:B-----5:R-:W0:Y:S02]  /*ebf0*/  I2F.S16 R0, R18 ;  /* 0x0000001200007306 */ /* 0x020e240000101400 */
[----:B0-----:R-:W-:-:S05]  /*ec00*/  F2FP.F16.F32.PACK_AB R0, RZ, R0 ;  /* 0x00000000ff00723e */ /* 0x001fca00000000ff */
[----:B------:R-:W-:Y:S01]  /*ec10*/  STG.E.U16 desc[UR36][R2.64], R0 ;  /* 0x0000000002007986 */ /* 0x000fe2000c101524 */
[----:B------:R-:W-:Y:S05]  /*ec20*/  EXIT ;  /* 0x000000000000794d */ /* 0x000fea0003800000 */
.L_x_9215:
        /* <DEDUP_REMOVED lines=8> */
[----:B0-----:R-:W-:Y:S01]  /*ecb0*/  STG.E.64 desc[UR36][R2.64], R18 ;  /* 0x0000001202007986 */ /* 0x001fe2000c101b24 */
[----:B------:R-:W-:Y:S05]  /*ecc0*/  EXIT ;  /* 0x000000000000794d */ /* 0x000fea0003800000 */
.L_x_9218:
[----:B-----5:R-:W0:Y:S02]  /*ecd0*/  I2F.S16 R18, R18 ;  /* 0x0000001200127306 */ /* 0x020e240000101400 */
[----:B0-----:R-:W-:-:S04]  /*ece0*/  F2FP.F16.F32.PACK_AB R5, RZ, R18 ;  /* 0x00000012ff05723e */ /* 0x001fc800000000ff */
[----:B------:R-:W-:-:S05]  /*ecf0*/  PRMT R5, R5, 0x5410, RZ ;  /* 0x0000541005057816 */ /* 0x000fca00000000ff */
[----:B------:R-:W-:Y:S01]  /*ed00*/  STG.E desc[UR36][R2.64], R5 ;  /* 0x0000000502007986 */ /* 0x000fe2000c101924 */
[----:B------:R-:W-:Y:S05]  /*ed10*/  EXIT ;  /* 0x000000000000794d */ /* 0x000fea0003800000 */
.L_x_9217:
[----:B-----5:R-:W0:Y:S02]  /*ed20*/  I2F.F64.S16 R18, R18 ;  /* 0x0000001200127312 */ /* 0x020e240000101c00 */
[----:B0-----:R-:W-:Y:S01]  /*ed30*/  STG.E.64 desc[UR36][R2.64], R18 ;  /* 0x0000001202007986 */ /* 0x001fe2000c101b24 */
[----:B------:R-:W-:Y:S05]  /*ed40*/  EXIT ;  /* 0x000000000000794d */ /* 0x000fea0003800000 */
.L_x_9208:
        /* <DEDUP_REMOVED lines=11> */
[----:B------:R-:W-:Y:S01]  /*ee00*/  STG.E.U8 desc[UR36][R2.64], R5 ;  /* 0x0000000502007986 */ /* 0x000fe2000c101124 */
[----:B------:R-:W-:Y:S05]  /*ee10*/  EXIT ;  /* 0x000000000000794d */ /* 0x000fea0003800000 */
.L_x_9221:
[----:B-----5:R-:W0:Y:S01]  /*ee20*/  I2F.F64.S16 R4, R18 ;  /* 0x0000001200047312 */ /* 0x020e220000101c00 */
[----:B------:R-:W-:-:S05]  /*ee30*/  CS2R R6, SRZ ;  /* 0x0000000000067805 */ /* 0x000fca000001ff00 */
[----:B0-----:R-:W-:Y:S01]  /*ee40*/  STG.E.128 desc[UR36][R2.64], R4 ;  /* 0x0000000402007986 */ /* 0x001fe2000c101d24 */
[----:B------:R-:W-:Y:S05]  /*ee50*/  EXIT ;  /* 0x000000000000794d */ /* 0x000fea0003800000 */
.L_x_9220:
        /* <DEDUP_REMOVED lines=21> */
.L_x_9225:
[----:B------:R-:W-:Y:S05]  /*efb0*/  BSYNC B0 ;  /* 0x0000000000007941 */ /* 0x000fea0003800000 */
.L_x_9224:
[----:B------:R-:W-:-:S05]  /*efc0*/  LOP3.LUT R5, R0, R5, RZ, 0xfc, !PT ;  /* 0x0000000500057212 */ /* 0x000fca00078efcff */
[----:B------:R-:W-:Y:S01]  /*efd0*/  STG.E.U8 desc[UR36][R2.64], R5 ;  /* 0x0000000502007986 */ /* 0x000fe2000c101124 */
[----:B------:R-:W-:Y:S05]  /*efe0*/  EXIT ;  /* 0x000000000000794d */ /* 0x000fea0003800000 */
.L_x_9223:
        /* <DEDUP_REMOVED lines=13> */
.L_x_9227:
[----:B------:R-:W-:Y:S01]  /*f0c0*/  IMAD.MOV.U32 R0, RZ, RZ, 0x7f ;  /* 0x0000007fff007424 */ /* 0x000fe200078e00ff */
[----:B------:R-:W-:-:S04]  /*f0d0*/  ISETP.GT.U32.AND P0, PT, R4, 0x7f800000, PT ;  /* 0x7f8000000400780c */ /* 0x000fc80003f04070 */
[----:B------:R-:W-:-:S09]  /*f0e0*/  SEL R0, R0, 0x7c, P0 ;  /* 0x0000007c00007807 */ /* 0x000fd20000000000 */
.L_x_9228:
[----:B------:R-:W-:Y:S05]  /*f0f0*/  BSYNC B0 ;  /* 0x0000000000007941 */ /* 0x000fea0003800000 */
.L_x_9226:
[----:B------:R-:W-:-:S04]  /*f100*/  LOP3.LUT R4, R5, 0x80000000, RZ, 0xc0, !PT ;  /* 0x8000000005047812 */ /* 0x000fc800078ec0ff */
[----:B------:R-:W-:-:S04]  /*f110*/  SHF.R.U32.HI R5, RZ, 0x18, R4 ;  /* 0x00000018ff057819 */ /* 0x000fc80000011604 */
[----:B------:R-:W-:-:S05]  /*f120*/  LOP3.LUT R5, R0, R5, RZ, 0xfc, !PT ;  /* 0x0000000500057212 */ /* 0x000fca00078efcff */
[----:B------:R-:W-:Y:S01]  /*f130*/  STG.E.U8 desc[UR36][R2.64], R5 ;  /* 0x0000000502007986 */ /* 0x000fe2000c101124 */
[----:B------:R-:W-:Y:S05]  /*f140*/  EXIT ;  /* 0x000000000000794d */ /* 0x000fea0003800000 */
.L_x_9222:
[----:B-----5:R-:W0:Y:S02]  /*f150*/  I2F.S16 R0, R18 ;  /* 0x0000001200007306 */ /* 0x020e240000101400 */
[----:B0-----:R-:W-:-:S05]  /*f160*/  F2FP.BF16.F32.PACK_AB R0, RZ, R0 ;  /* 0x00000000ff00723e */ /* 0x001fca00000010ff */
[----:B------:R-:W-:Y:S01]  /*f170*/  STG.E.U16 desc[UR36][R2.64], R0 ;  /* 0x0000000002007986 */ /* 0x000fe2000c101524 */
[----:B------:R-:W-:Y:S05]  /*f180*/  EXIT ;  /* 0x000000000000794d */ /* 0x000fea0003800000 */
.L_x_9219:
        /* <DEDUP_REMOVED lines=10> */
.L_x_9231:
        /* <DEDUP_REMOVED lines=17> */
.L_x_9234:
[----:B------:R-:W-:-:S04]  /*f340*/  LOP3.LUT R0, R7, 0x80000000, RZ, 0xc0, !PT ;  /* 0x8000000007007812 */ /* 0x000fc800078ec0ff */
[----:B------:R-:W-:-:S04]  /*f350*/  SHF.R.U32.HI R5, RZ, 0x18, R0 ;  /* 0x00000018ff057819 */ /* 0x000fc80000011600 */
[----:B------:R-:W-:-:S04]  /*f360*/  LOP3.LUT R4, R4, R5, RZ, 0xfc, !PT ;  /* 0x0000000504047212 */ /* 0x000fc800078efcff */
[----:B------:R-:W-:-:S07]  /*f370*/  PRMT R0, R4, 0x7610, R0 ;  /* 0x0000761004007816 */ /* 0x000fce0000000000 */
.L_x_9233:
[----:B------:R-:W-:Y:S05]  /*f380*/  BSYNC B0 ;  /* 0x0000000000007941 */ /* 0x000fea0003800000 */
.L_x_9232:
[----:B------:R-:W-:Y:S01]  /*f390*/  STG.E.U8 desc[UR36][R2.64], R0 ;  /* 0x0000000002007986 */ /* 0x000fe2000c101124 */
[----:B------:R-:W-:Y:S05]  /*f3a0*/  EXIT ;  /* 0x000000000000794d */ /* 0x000fea0003800000 */
.L_x_9230:
        /* <DEDUP_REMOVED lines=17> */
.L_x_9237:
[----:B------:R-:W-:-:S04]  /*f4c0*/  LOP3.LUT R0, R7, 0x80000000, RZ, 0xc0, !PT ;  /* 0x8000000007007812 */ /* 0x000fc800078ec0ff */
[----:B------:R-:W-:-:S04]  /*f4d0*/  SHF.R.U32.HI R5, RZ, 0x18, R0 ;  /* 0x00000018ff057819 */ /* 0x000fc80000011600 */
[----:B------:R-:W-:-:S04]  /*f4e0*/  LOP3.LUT R4, R4, R5, RZ, 0xfc, !PT ;  /* 0x0000000504047212 */ /* 0x000fc800078efcff */
[----:B------:R-:W-:-:S07]  /*f4f0*/  PRMT R0, R4, 0x7610, R0 ;  /* 0x0000761004007816 */ /* 0x000fce0000000000 */
.L_x_9236:
[----:B------:R-:W-:Y:S05]  /*f500*/  BSYNC B0 ;  /* 0x0000000000007941 */ /* 0x000fea0003800000 */
.L_x_9235:
[----:B------:R-:W-:Y:S01]  /*f510*/  STG.E.U8 desc[UR36][R2.64], R0 ;  /* 0x0000000002007986 */ /* 0x000fe2000c101124 */
[----:B------:R-:W-:Y:S05]  /*f520*/  EXIT ;  /* 0x000000000000794d */ /* 0x000fea0003800000 */
.L_x_9229:
[----:B------:R-:W-:-:S13]  /*f530*/  ISETP.NE.AND P0, PT, R0, 0x1c, PT ;  /* 0x0000001c0000780c */ /* 0x000fda0003f05270 */
[----:B------:R-:W-:Y:S05]  /*f540*/  @!P0 BRA `(.L_x_9238) ;  /* 0x0000000000a48947 */ /* 0x000fea0003800000 */
[----:B------:R-:W-:-:S13]  /*f550*/  ISETP.NE.AND P0, PT, R0, 0x1d, PT ;  /* 0x0000001d0000780c */ /* 0x000fda0003f05270 */
[----:B------:R-:W-:Y:S05]  /*f560*/  @!P0 BRA `(.L_x_9239) ;  /* 0x00000000008c8947 */ /* 0x000fea0003800000 */
[----:B------:R-:W-:-:S13]  /*f570*/  ISETP.NE.AND P0, PT, R0, 0x2c, PT ;  /* 0x0000002c0000780c */ /* 0x000fda0003f05270 */
[----:B------:R-:W-:Y:S05]  /*f580*/  @P0 BRA `(.L_x_9212) ;  /* 0x0000000000400947 */ /* 0x000fea0003800000 */
[----:B-----5:R-:W0:Y:S02]  /*f590*/  I2F.S16 R18, R18 ;  /* 0x0000001200127306 */ /* 0x020e240000101400 */
        /* <DEDUP_REMOVED lines=15> */
.L_x_9212:
        /* <DEDUP_REMOVED lines=15> */
[----:B----45:R-:W-:Y:S05]  /*f780*/  CALL.ABS.NOINC R2 ;  /* 0x0000000002007343 */ /* 0x030fea0003c00000 */
.L_x_9240:
[----:B------:R-:W-:Y:S05]  /*f790*/  EXIT ;  /* 0x000000000000794d */ /* 0x000fea0003800000 */
.L_x_9239:
[----:B-----5:R-:W-:-:S04]  /*f7a0*/  PRMT R4, R18, 0x9910, RZ ;  /* 0x0000991012047816 */ /* 0x020fc800000000ff */
[----:B------:R-:W-:-:S05]  /*f7b0*/  SHF.R.S32.HI R5, RZ, 0x1f, R4 ;  /* 0x0000001fff057819 */ /* 0x000fca0000011404 */
[----:B------:R-:W-:Y:S01]  /*f7c0*/  STG.E.64 desc[UR36][R2.64], R4 ;  /* 0x0000000402007986 */ /* 0x000fe2000c101b24 */
[----:B------:R-:W-:Y:S05]  /*f7d0*/  EXIT ;  /* 0x000000000000794d */ /* 0x000fea0003800000 */
.L_x_9238:
[----:B-----5:R-:W-:-:S05]  /*f7e0*/  PRMT R5, R18, 0x9910, RZ ;  /* 0x0000991012057816 */ /* 0x020fca00000000ff */
[----:B------:R-:W-:Y:S01]  /*f7f0*/  STG.E desc[UR36][R2.64], R5 ;  /* 0x0000000502007986 */ /* 0x000fe2000c101924 */
[----:B------:R-:W-:Y:S05]  /*f800*/  EXIT ;  /* 0x000000000000794d */ /* 0x000fea0003800000 */
.L_x_9241:
        /* <DEDUP_REMOVED lines=15> */
.L_x_28044:


//--------------------- .text._ZN2at6native18elementwise_kernelILi128ELi4EZNS0_22gpu_kernel_impl_nocastIZZZNS0_28launch_masked_scatter_kernelERKNS_10TensorBaseES5_S5_S5_ENKUlvE_clEvENKUlvE3_clEvEUlsblE_EEvRNS_18TensorIteratorBaseERKT_EUliE_EEviT1_ --------------------------
	.section	.text._ZN2at6native18elementwise_kernelILi128ELi4EZNS0_22gpu_kernel_impl_nocastIZZZNS0_28launch_masked_scatter_kernelERKNS_10TensorBaseES5_S5_S5_ENKUlvE_clEvENKUlvE3_clEvEUlsblE_EEvRNS_18TensorIteratorBaseERKT_EUliE_EEviT1_,"ax",@progbits
	.align	128
        .global         _ZN2at6native18elementwise_kernelILi128ELi4EZNS0_22gpu_kernel_impl_nocastIZZZNS0_28launch_masked_scatter_kernelERKNS_10TensorBaseES5_S5_S5_ENKUlvE_clEvENKUlvE3_clEvEUlsblE_EEvRNS_18TensorIteratorBaseERKT_EUliE_EEviT1_
        .type           _ZN2at6native18elementwise_kernelILi128ELi4EZNS0_22gpu_kernel_impl_nocastIZZZNS0_28launch_masked_scatter_kernelERKNS_10TensorBaseES5_S5_S5_ENKUlvE_clEvENKUlvE3_clEvEUlsblE_EEvRNS_18TensorIteratorBaseERKT_EUliE_EEviT1_,@function
        .size           _ZN2at6native18elementwise_kernelILi128ELi4EZNS0_22gpu_kernel_impl_nocastIZZZNS0_28launch_masked_scatter_kernelERKNS_10TensorBaseES5_S5_S5_ENKUlvE_clEvENKUlvE3_clEvEUlsblE_EEvRNS_18TensorIteratorBaseERKT_EUliE_EEviT1_,(.L_x_28045 - _ZN2at6native18elementwise_kernelILi128ELi4EZNS0_22gpu_kernel_impl_nocastIZZZNS0_28launch_masked_scatter_kernelERKNS_10TensorBaseES5_S5_S5_ENKUlvE_clEvENKUlvE3_clEvEUlsblE_EEvRNS_18TensorIteratorBaseERKT_EUliE_EEviT1_)
        .other          _ZN2at6native18elementwise_kernelILi128ELi4EZNS0_22gpu_kernel_impl_nocastIZZZNS0_28launch_masked_scatter_kernelERKNS_10TensorBaseES5_S5_S5_ENKUlvE_clEvENKUlvE3_clEvEUlsblE_EEvRNS_18TensorIteratorBaseERKT_EUliE_EEviT1_,@"STO_CUDA_ENTRY STV_DEFAULT"
_ZN2at6native18elementwise_kernelILi128ELi4EZNS0_22gpu_kernel_impl_nocastIZZZNS0_28launch_masked_scatter_kernelERKNS_10TensorBaseES5_S5_S5_ENKUlvE_clEvENKUlvE3_clEvEUlsblE_EEvRNS_18TensorIteratorBaseERKT_EUliE_EEviT1_:
.text._ZN2at6native18elementwise_kernelILi128ELi4EZNS0_22gpu_kernel_impl_nocastIZZZNS0_28launch_masked_scatter_kernelERKNS_10TensorBaseES5_S5_S5_ENKUlvE_clEvENKUlvE3_clEvEUlsblE_EEvRNS_18TensorIteratorBaseERKT_EUliE_EEviT1_:
        /* <DEDUP_REMOVED lines=389> */
.L_x_9244:
        /* <DEDUP_REMOVED lines=18> */
[----:B------:R-:W2:Y:S01]  /*1970*/  LDG.E.U16 R9, desc[UR4][R6.64] ;  /* 0x0000000406097981 */ /* 0x000ea2000c1e1500 */
[----:B------:R-:W-:Y:S02]  /*1980*/  IADD3 R4, P0, R5, UR8, RZ ;  /* 0x0000000805047c10 */ /* 0x000fe4000ff1e0ff */
[----:B------:R-:W-:Y:S02]  /*1990*/  IADD3 R3, R3, 0x80, RZ ;  /* 0x0000008003037810 */ /* 0x000fe40007ffe0ff */
[----:B------:R-:W-:-:S05]  /*19a0*/  IADD3.X R5, RZ, UR9, RZ, P0, !PT ;  /* 0x00000009ff057c10 */ /* 0x000fca00087fe4ff */
[----:B--2---:R0:W-:Y:S04]  /*19b0*/  STG.E.U16 desc[UR4][R4.64], R9 ;  /* 0x0000000904007986 */ /* 0x0041e8000c101504 */
.L_x_9243:
[----:B------:R-:W-:Y:S05]  /*19c0*/  BSYNC B0 ;  /* 0x0000000000007941 */ /* 0x000fea0003800000 */
.L_x_9242:
        /* <DEDUP_REMOVED lines=382> */
.L_x_9247:
        /* <DEDUP_REMOVED lines=21> */
[----:B------:R-:W-:Y:S02]  /*3300*/  IADD3.X R5, RZ, UR9, RZ, P0, !PT ;  /* 0x00000009ff057c10 */ /* 0x000fe400087fe4ff */
[----:B------:R-:W-:-:S03]  /*3310*/  ISETP.GE.AND P0, PT, R3, UR6, PT ;  /* 0x0000000603007c0c */ /* 0x000fc6000bf06270 */
[----:B--2---:R1:W-:Y:S10]  /*3320*/  STG.E.U16 desc[UR4][R4.64], R9 ;  /* 0x0000000904007986 */ /* 0x0043f4000c101504 */
        /* <DEDUP_REMOVED lines=380> */
.L_x_9248:
        /* <DEDUP_REMOVED lines=23> */
.L_x_9246:
[----:B------:R-:W-:Y:S05]  /*4c60*/  BSYNC B0 ;  /* 0x0000000000007941 */ /* 0x000fea0003800000 */
.L_x_9245:
        /* <DEDUP_REMOVED lines=381> */
.L_x_9249:
        /* <DEDUP_REMOVED lines=19> */
[----:B------:R-:W-:-:S04]  /*6570*/  IADD3 R4, P0, R5, UR6, RZ ;  /* 0x0000000605047c10 */ /* 0x000fc8000ff1e0ff */
[----:B------:R-:W-:-:S05]  /*6580*/  IADD3.X R5, RZ, UR7, RZ, P0, !PT ;  /* 0x00000007ff057c10 */ /* 0x000fca00087fe4ff */
[----:B--2---:R-:W-:Y:S01]  /*6590*/  STG.E.U16 desc[UR4][R4.64], R7 ;  /* 0x0000000704007986 */ /* 0x004fe2000c101504 */
[----:B------:R-:W-:Y:S05]  /*65a0*/  EXIT ;  /* 0x000000000000794d */ /* 0x000fea0003800000 */
.L_x_9250:
        /* <DEDUP_REMOVED lines=13> */
.L_x_28045:


//--------------------- .text._ZN2at6native27unrolled_elementwise_kernelIZZZNS0_28launch_masked_scatter_kernelERKNS_10TensorBaseES4_S4_S4_ENKUlvE_clEvENKUlvE3_clEvEUlsblE_St5arrayIPcLm4EELi4E23TrivialOffsetCalculatorILi3EjESB_ILi1EjENS0_6memory15LoadWithoutCastENSE_16StoreWithoutCastEEEviT_T0_T2_T3_T4_T5_ --------------------------
	.section	.text._ZN2at6native27unrolled_elementwise_kernelIZZZNS0_28launch_masked_scatter_kernelERKNS_10TensorBaseES4_S4_S4_ENKUlvE_clEvENKUlvE3_clEvEUlsblE_St5arrayIPcLm4EELi4E23TrivialOffsetCalculatorILi3EjESB_ILi1EjENS0_6memory15LoadWithoutCastENSE_16StoreWithoutCastEEEviT_T0_T2_T3_T4_T5_,"ax",@progbits
	.align	128
        .global         _ZN2at6native27unrolled_elementwise_kernelIZZZNS0_28launch_masked_scatter_kernelERKNS_10TensorBaseES4_S4_S4_ENKUlvE_clEvENKUlvE3_clEvEUlsblE_St5arrayIPcLm4EELi4E23TrivialOffsetCalculatorILi3EjESB_ILi1EjENS0_6memory15LoadWithoutCastENSE_16StoreWithoutCastEEEviT_T0_T2_T3_T4_T5_
        .type           _ZN2at6native27unrolled_elementwise_kernelIZZZNS0_28launch_masked_scatter_kernelERKNS_10TensorBaseES4_S4_S4_ENKUlvE_clEvENKUlvE3_clEvEUlsblE_St5arrayIPcLm4EELi4E23TrivialOffsetCalculatorILi3EjESB_ILi1EjENS0_6memory15LoadWithoutCastENSE_16StoreWithoutCastEEEviT_T0_T2_T3_T4_T5_,@function
        .size           _ZN2at6native27unrolled_elementwise_kernelIZZZNS0_28launch_masked_scatter_kernelERKNS_10TensorBaseES4_S4_S4_ENKUlvE_clEvENKUlvE3_clEvEUlsblE_St5arrayIPcLm4EELi4E23TrivialOffsetCalculatorILi3EjESB_ILi1EjENS0_6memory15LoadWithoutCastENSE_16StoreWithoutCastEEEviT_T0_T2_T3_T4_T5_,(.L_x_28046 - _ZN2at6native27unrolled_elementwise_kernelIZZZNS0_28launch_masked_scatter_kernelERKNS_10TensorBaseES4_S4_S4_ENKUlvE_clEvENKUlvE3_clEvEUlsblE_St5arrayIPcLm4EELi4E23TrivialOffsetCalculatorILi3EjESB_ILi1EjENS0_6memory15LoadWithoutCastENSE_16StoreWithoutCastEEEviT_T0_T2_T3_T4_T5_)
        .other          _ZN2at6native27unrolled_elementwise_kernelIZZZNS0_28launch_masked_scatter_kernelERKNS_10TensorBaseES4_S4_S4_ENKUlvE_clEvENKUlvE3_clEvEUlsblE_St5arrayIPcLm4EELi4E23TrivialOffsetCalculatorILi3EjESB_ILi1EjENS0_6memory15LoadWithoutCastENSE_16StoreWithoutCastEEEviT_T0_T2_T3_T4_T5_,@"STO_CUDA_ENTRY STV_DEFAULT"
_ZN2at6native27unrolled_elementwise_kernelIZZZNS0_28launch_masked_scatter_kernelERKNS_10TensorBaseES4_S4_S4_ENKUlvE_clEvENKUlvE3_clEvEUlsblE_St5arrayIPcLm4EELi4E23TrivialOffsetCalculatorILi3EjESB_ILi1EjENS0_6memory15LoadWithoutCastENSE_16StoreWithoutCastEEEviT_T0_T2_T3_T4_T5_:
.text._ZN2at6native27unrolled_elementwise_kernelIZZZNS0_28launch_masked_scatter_kernelERKNS_10TensorBaseES4_S4_S4_ENKUlvE_clEvENKUlvE3_clEvEUlsblE_St5arrayIPcLm4EELi4E23TrivialOffsetCalculatorILi3EjESB_ILi1EjENS0_6memory15LoadWithoutCastENSE_16StoreWithoutCastEEEviT_T0_T2_T3_T4_T5_:
        /* <DEDUP_REMOVED lines=129> */
.L_x_9252:
[----:B------:R-:W-:Y:S05]  /*0810*/  BSYNC B0 ;  /* 0x0000000000007941 */ /* 0x000fea0003800000 */
.L_x_9251:
[----:B------:R-:W-:-:S13]  /*0820*/  ISETP.GE.AND P0, PT, R19, R2, PT ;  /* 0x000000021300720c */ /* 0x000fda0003f06270 */
[----:B------:R-:W-:Y:S05]  /*0830*/  @P0 EXIT ;  /* 0x000000000000094d */ /* 0x000fea0003800000 */
[----:B-1---5:R-:W1:Y:S01]  /*0840*/  LDC.64 R4, c[0x0][0x228] ;  /* 0x00008a00ff047b82 */ /* 0x022e620000000a00 */
[----:B------:R-:W-:-:S04]  /*0850*/  IMAD R19, R0, 0x200, R19 ;  /* 0x0000020000137824 */ /* 0x000fc800078e0213 */
[----:B-1----:R-:W-:-:S05]  /*0860*/  IMAD.WIDE.U32 R4, R19, 0x2, R4 ;  /* 0x0000000213047825 */ /* 0x002fca00078e0004 */
[----:B------:R-:W-:Y:S01]  /*0870*/  STG.E.U16 desc[UR4][R4.64], R3 ;  /* 0x0000000304007986 */ /* 0x000fe2000c101504 */
[----:B------:R-:W-:Y:S05]  /*0880*/  EXIT ;  /* 0x000000000000794d */ /* 0x000fea0003800000 */
.L_x_9253:
        /* <DEDUP_REMOVED lines=15> */
.L_x_28046:


//--------------------- .text._ZN2at6native29vectorized_elementwise_kernelILi2EZZZNS0_28launch_masked_scatter_kernelERKNS_10TensorBaseES4_S4_S4_ENKUlvE_clEvENKUlvE3_clEvEUlsblE_St5arrayIPcLm4EEEEviT0_T1_ --------------------------
	.section	.text._ZN2at6native29vectorized_elementwise_kernelILi2EZZZNS0_28launch_masked_scatter_kernelERKNS_10TensorBaseES4_S4_S4_ENKUlvE_clEvENKUlvE3_clEvEUlsblE_St5arrayIPcLm4EEEEviT0_T1_,"ax",@progbits
	.align	128
        .global         _ZN2at6native29vectorized_elementwise_kernelILi2EZZZNS0_28launch_masked_scatter_kernelERKNS_10TensorBaseES4_S4_S4_ENKUlvE_clEvENKUlvE3_clEvEUlsblE_St5arrayIPcLm4EEEEviT0_T1_
        .type           _ZN2at6native29vectorized_elementwise_kernelILi2EZZZNS0_28launch_masked_scatter_kernelERKNS_10TensorBaseES4_S4_S4_ENKUlvE_clEvENKUlvE3_clEvEUlsblE_St5arrayIPcLm4EEEEviT0_T1_,@function
        .size           _ZN2at6native29vectorized_elementwise_kernelILi2EZZZNS0_28launch_masked_scatter_kernelERKNS_10TensorBaseES4_S4_S4_ENKUlvE_clEvENKUlvE3_clEvEUlsblE_St5arrayIPcLm4EEEEviT0_T1_,(.L_x_28047 - _ZN2at6native29vectorized_elementwise_kernelILi2EZZZNS0_28launch_masked_scatter_kernelERKNS_10TensorBaseES4_S4_S4_ENKUlvE_clEvENKUlvE3_clEvEUlsblE_St5arrayIPcLm4EEEEviT0_T1_)
        .other          _ZN2at6native29vectorized_elementwise_kernelILi2EZZZNS0_28launch_masked_scatter_kernelERKNS_10TensorBaseES4_S4_S4_ENKUlvE_clEvENKUlvE3_clEvEUlsblE_St5arrayIPcLm4EEEEviT0_T1_,@"STO_CUDA_ENTRY STV_DEFAULT"
_ZN2at6native29vectorized_elementwise_kernelILi2EZZZNS0_28launch_masked_scatter_kernelERKNS_10TensorBaseES4_S4_S4_ENKUlvE_clEvENKUlvE3_clEvEUlsblE_St5arrayIPcLm4EEEEviT0_T1_:
.text._ZN2at6native29vectorized_elementwise_kernelILi2EZZZNS0_28launch_masked_scatter_kernelERKNS_10TensorBaseES4_S4_S4_ENKUlvE_clEvENKUlvE3_clEvEUlsblE_St5arrayIPcLm4EEEEviT0_T1_:
        /* <DEDUP_REMOVED lines=98> */
.L_x_9254:
        /* <DEDUP_REMOVED lines=232> */
.L_x_9257:
[----:B------:R-:W-:-:S13]  /*14a0*/  ISETP.GE.AND P0, PT, R2, R11, PT ;  /* 0x0000000b0200720c */ /* 0x000fda0003f06270 */
[----:B------:R-:W-:Y:S05]  /*14b0*/  @P0 BRA `(.L_x_9259) ;  /* 0x0000000000300947 */ /* 0x000fea0003800000 */
[----:B0-----:R-:W0:Y:S01]  /*14c0*/  LDC.64 R12, c[0x0][0x228] ;  /* 0x00008a00ff0c7b82 */ /* 0x001e220000000a00 */
[----:B------:R-:W-:Y:S02]  /*14d0*/  IMAD.IADD R15, R9, 0x1, R2 ;  /* 0x00000001090f7824 */ /* 0x000fe400078e0202 */
[----:B------:R-:W-:Y:S02]  /*14e0*/  VIADD R2, R2, 0x80 ;  /* 0x0000008002027836 */ /* 0x000fe40000000000 */
[----:B0-----:R-:W-:-:S05]  /*14f0*/  IMAD.WIDE.U32 R12, R15, 0x2, R12 ;  /* 0x000000020f0c7825 */ /* 0x001fca00078e000c */
[----:B-----5:R1:W-:Y:S02]  /*1500*/  STG.E.U16 desc[UR4][R12.64], R7 ;  /* 0x000000070c007986 */ /* 0x0203e4000c101504 */
.L_x_9258:
[----:B------:R-:W-:-:S13]  /*1510*/  ISETP.GE.AND P0, PT, R2, R11, PT ;  /* 0x0000000b0200720c */ /* 0x000fda0003f06270 */
[----:B------:R-:W-:Y:S05]  /*1520*/  @P0 BRA `(.L_x_9260) ;  /* 0x0000000000340947 */ /* 0x000fea0003800000 */
[----:B01----:R-:W0:Y:S01]  /*1530*/  LDC.64 R12, c[0x0][0x228] ;  /* 0x00008a00ff0c7b82 */ /* 0x003e220000000a00 */
[----:B------:R-:W-:Y:S02]  /*1540*/  IMAD.IADD R7, R9, 0x1, R2 ;  /* 0x0000000109077824 */ /* 0x000fe400078e0202 */
[----:B------:R-:W-:Y:S02]  /*1550*/  VIADD R2, R2, 0x80 ;  /* 0x0000008002027836 */ /* 0x000fe40000000000 */
[----:B0-----:R-:W-:-:S05]  /*1560*/  IMAD.WIDE.U32 R12, R7, 0x2, R12 ;  /* 0x00000002070c7825 */ /* 0x001fca00078e000c */
[----:B------:R1:W-:Y:S02]  /*1570*/  STG.E.U16 desc[UR4][R12.64], R6 ;  /* 0x000000060c007986 */ /* 0x0003e4000c101504 */
.L_x_9259:
        /* <DEDUP_REMOVED lines=8> */
.L_x_9260:
[----:B------:R-:W-:Y:S05]  /*1600*/  BSYNC B1 ;  /* 0x0000000000017941 */ /* 0x000fea0003800000 */
.L_x_9256:
[----:B------:R-:W-:-:S13]  /*1610*/  ISETP.GE.AND P0, PT, R2, R11, PT ;  /* 0x0000000b0200720c */ /* 0x000fda0003f06270 */
[----:B-12---:R-:W1:Y:S01]  /*1620*/  @!P0 LDC.64 R6, c[0x0][0x228] ;  /* 0x00008a00ff068b82 */ /* 0x006e620000000a00 */
[----:B------:R-:W-:Y:S02]  /*1630*/  @!P0 IMAD.IADD R5, R9, 0x1, R2 ;  /* 0x0000000109058824 */ /* 0x000fe400078e0202 */
[----:B------:R-:W-:Y:S02]  /*1640*/  @!P0 VIADD R2, R2, 0x80 ;  /* 0x0000008002028836 */ /* 0x000fe40000000000 */
[----:B-1----:R-:W-:-:S05]  /*1650*/  @!P0 IMAD.WIDE.U32 R6, R5, 0x2, R6 ;  /* 0x0000000205068825 */ /* 0x002fca00078e0006 */
[----:B------:R2:W-:Y:S02]  /*1660*/  @!P0 STG.E.U16 desc[UR4][R6.64], R4 ;  /* 0x0000000406008986 */ /* 0x0005e4000c101504 */
.L_x_9261:
[----:B------:R-:W-:Y:S05]  /*1670*/  BSYNC B0 ;  /* 0x0000000000007941 */ /* 0x000fea0003800000 */
.L_x_9255:
        /* <DEDUP_REMOVED lines=8> */
.L_x_9262:
        /* <DEDUP_REMOVED lines=16> */
.L_x_28047:


//--------------------- .text._ZN2at6native29vectorized_elementwise_kernelILi4EZZZNS0_28launch_masked_scatter_kernelERKNS_10TensorBaseES4_S4_S4_ENKUlvE_clEvENKUlvE3_clEvEUlsblE_St5arrayIPcLm4EEEEviT0_T1_ --------------------------
	.section	.text._ZN2at6native29vectorized_elementwise_kernelILi4EZZZNS0_28launch_masked_scatter_kernelERKNS_10TensorBaseES4_S4_S4_ENKUlvE_clEvENKUlvE3_clEvEUlsblE_St5arrayIPcLm4EEEEviT0_T1_,"ax",@progbits
	.align	128
        .global         _ZN2at6native29vectorized_elementwise_kernelILi4EZZZNS0_28launch_masked_scatter_kernelERKNS_10TensorBaseES4_S4_S4_ENKUlvE_clEvENKUlvE3_clEvEUlsblE_St5arrayIPcLm4EEEEviT0_T1_
        .type           _ZN2at6native29vectorized_elementwise_kernelILi4EZZZNS0_28launch_masked_scatter_kernelERKNS_10TensorBaseES4_S4_S4_ENKUlvE_clEvENKUlvE3_clEvEUlsblE_St5arrayIPcLm4EEEEviT0_T1_,@function
        .size           _ZN2at6native29vectorized_elementwise_kernelILi4EZZZNS0_28launch_masked_scatter_kernelERKNS_10TensorBaseES4_S4_S4_ENKUlvE_clEvENKUlvE3_clEvEUlsblE_St5arrayIPcLm4EEEEviT0_T1_,(.L_x_28048 - _ZN2at6native29vectorized_elementwise_kernelILi4EZZZNS0_28launch_masked_scatter_kernelERKNS_10TensorBaseES4_S4_S4_ENKUlvE_clEvENKUlvE3_clEvEUlsblE_St5arrayIPcLm4EEEEviT0_T1_)
        .other          _ZN2at6native29vectorized_elementwise_kernelILi4EZZZNS0_28launch_masked_scatter_kernelERKNS_10TensorBaseES4_S4_S4_ENKUlvE_clEvENKUlvE3_clEvEUlsblE_St5arrayIPcLm4EEEEviT0_T1_,@"STO_CUDA_ENTRY STV_DEFAULT"
_ZN2at6native29vectorized_elementwise_kernelILi4EZZZNS0_28launch_masked_scatter_kernelERKNS_10TensorBaseES4_S4_S4_ENKUlvE_clEvENKUlvE3_clEvEUlsblE_St5arrayIPcLm4EEEEviT0_T1_:
.text._ZN2at6native29vectorized_elementwise_kernelILi4EZZZNS0_28launch_masked_scatter_kernelERKNS_10TensorBaseES4_S4_S4_ENKUlvE_clEvENKUlvE3_clEvEUlsblE_St5arrayIPcLm4EEEEviT0_T1_:
        /* <DEDUP_REMOVED lines=93> */
.L_x_9263:
        /* <DEDUP_REMOVED lines=232> */
.L_x_9266:
[----:B------:R-:W-:-:S13]  /*1450*/  ISETP.GE.AND P0, PT, R2, R11, PT ;  /* 0x0000000b0200720c */ /* 0x000fda0003f06270 */
[----:B------:R-:W-:Y:S05]  /*1460*/  @P0 BRA `(.L_x_9268) ;  /* 0x0000000000300947 */ /* 0x000fea0003800000 */
[----:B0-----:R-:W0:Y:S01]  /*1470*/  LDC.64 R12, c[0x0][0x228] ;  /* 0x00008a00ff0c7b82 */ /* 0x001e220000000a00 */
[----:B------:R-:W-:Y:S02]  /*1480*/  IMAD.IADD R15, R9, 0x1, R2 ;  /* 0x00000001090f7824 */ /* 0x000fe400078e0202 */
[----:B------:R-:W-:Y:S02]  /*1490*/  VIADD R2, R2, 0x80 ;  /* 0x0000008002027836 */ /* 0x000fe40000000000 */
[----:B0-----:R-:W-:-:S05]  /*14a0*/  IMAD.WIDE.U32 R12, R15, 0x2, R12 ;  /* 0x000000020f0c7825 */ /* 0x001fca00078e000c */
[----:B-----5:R1:W-:Y:S02]  /*14b0*/  STG.E.U16 desc[UR4][R12.64], R7 ;  /* 0x000000070c007986 */ /* 0x0203e4000c101504 */
.L_x_9267:
[----:B------:R-:W-:-:S13]  /*14c0*/  ISETP.GE.AND P0, PT, R2, R11, PT ;  /* 0x0000000b0200720c */ /* 0x000fda0003f06270 */
[----:B------:R-:W-:Y:S05]  /*14d0*/  @P0 BRA `(.L_x_9269) ;  /* 0x0000000000340947 */ /* 0x000fea0003800000 */
[----:B01----:R-:W0:Y:S01]  /*14e0*/  LDC.64 R12, c[0x0][0x228] ;  /* 0x00008a00ff0c7b82 */ /* 0x003e220000000a00 */
[----:B------:R-:W-:Y:S02]  /*14f0*/  IMAD.IADD R7, R9, 0x1, R2 ;  /* 0x0000000109077824 */ /* 0x000fe400078e0202 */
[----:B------:R-:W-:Y:S02]  /*1500*/  VIADD R2, R2, 0x80 ;  /* 0x0000008002027836 */ /* 0x000fe40000000000 */
[----:B0-----:R-:W-:-:S05]  /*1510*/  IMAD.WIDE.U32 R12, R7, 0x2, R12 ;  /* 0x00000002070c7825 */ /* 0x001fca00078e000c */
[----:B------:R1:W-:Y:S02]  /*1520*/  STG.E.U16 desc[UR4][R12.64], R6 ;  /* 0x000000060c007986 */ /* 0x0003e4000c101504 */
.L_x_9268:
        /* <DEDUP_REMOVED lines=8> */
.L_x_9269:
[----:B------:R-:W-:Y:S05]  /*15b0*/  BSYNC B1 ;  /* 0x0000000000017941 */ /* 0x000fea0003800000 */
.L_x_9265:
[----:B------:R-:W-:-:S13]  /*15c0*/  ISETP.GE.AND P0, PT, R2, R11, PT ;  /* 0x0000000b0200720c */ /* 0x000fda0003f06270 */
[----:B-12---:R-:W1:Y:S01]  /*15d0*/  @!P0 LDC.64 R6, c[0x0][0x228] ;  /* 0x00008a00ff068b82 */ /* 0x006e620000000a00 */
[----:B------:R-:W-:Y:S02]  /*15e0*/  @!P0 IMAD.IADD R5, R9, 0x1, R2 ;  /* 0x0000000109058824 */ /* 0x000fe400078e0202 */
[----:B------:R-:W-:Y:S02]  /*15f0*/  @!P0 VIADD R2, R2, 0x80 ;  /* 0x0000008002028836 */ /* 0x000fe40000000000 */
[----:B-1----:R-:W-:-:S05]  /*1600*/  @!P0 IMAD.WIDE.U32 R6, R5, 0x2, R6 ;  /* 0x0000000205068825 */ /* 0x002fca00078e0006 */
[----:B------:R2:W-:Y:S02]  /*1610*/  @!P0 STG.E.U16 desc[UR4][R6.64], R4 ;  /* 0x0000000406008986 */ /* 0x0005e4000c101504 */
.L_x_9270:
[----:B------:R-:W-:Y:S05]  /*1620*/  BSYNC B0 ;  /* 0x0000000000007941 */ /* 0x000fea0003800000 */
.L_x_9264:
        /* <DEDUP_REMOVED lines=8> */
.L_x_9271:
        /* <DEDUP_REMOVED lines=13> */
.L_x_28048:


//--------------------- .text._ZN2at6native29vectorized_elementwise_kernelILi8EZZZNS0_28launch_masked_scatter_kernelERKNS_10TensorBaseES4_S4_S4_ENKUlvE_clEvENKUlvE3_clEvEUlsblE_St5arrayIPcLm4EEEEviT0_T1_ --------------------------
	.section	.text._ZN2at6native29vectorized_elementwise_kernelILi8EZZZNS0_28launch_masked_scatter_kernelERKNS_10TensorBaseES4_S4_S4_ENKUlvE_clEvENKUlvE3_clEvEUlsblE_St5arrayIPcLm4EEEEviT0_T1_,"ax",@progbits
	.align	128
        .global         _ZN2at6native29vectorized_elementwise_kernelILi8EZZZNS0_28launch_masked_scatter_kernelERKNS_10TensorBaseES4_S4_S4_ENKUlvE_clEvENKUlvE3_clEvEUlsblE_St5arrayIPcLm4EEEEviT0_T1_
        .type           _ZN2at6native29vectorized_elementwise_kernelILi8EZZZNS0_28launch_masked_scatter_kernelERKNS_10TensorBaseES4_S4_S4_ENKUlvE_clEvENKUlvE3_clEvEUlsblE_St5arrayIPcLm4EEEEviT0_T1_,@function
        .size           _ZN2at6native29vectorized_elementwise_kernelILi8EZZZNS0_28launch_masked_scatter_kernelERKNS_10TensorBaseES4_S4_S4_ENKUlvE_clEvENKUlvE3_clEvEUlsblE_St5arrayIPcLm4EEEEviT0_T1_,(.L_x_28049 - _ZN2at6native29vectorized_elementwise_kernelILi8EZZZNS0_28launch_masked_scatter_kernelERKNS_10TensorBaseES4_S4_S4_ENKUlvE_clEvENKUlvE3_clEvEUlsblE_St5arrayIPcLm4EEEEviT0_T1_)
        .other          _ZN2at6native29vectorized_elementwise_kernelILi8EZZZNS0_28launch_masked_scatter_kernelERKNS_10TensorBaseES4_S4_S4_ENKUlvE_clEvENKUlvE3_clEvEUlsblE_St5arrayIPcLm4EEEEviT0_T1_,@"STO_CUDA_ENTRY STV_DEFAULT"
_ZN2at6native29vectorized_elementwise_kernelILi8EZZZNS0_28launch_masked_scatter_kernelERKNS_10TensorBaseES4_S4_S4_ENKUlvE_clEvENKUlvE3_clEvEUlsblE_St5arrayIPcLm4EEEEviT0_T1_:
.text._ZN2at6native29vectorized_elementwise_kernelILi8EZZZNS0_28launch_masked_scatter_kernelERKNS_10TensorBaseES4_S4_S4_ENKUlvE_clEvENKUlvE3_clEvEUlsblE_St5arrayIPcLm4EEEEviT0_T1_:
        /* <DEDUP_REMOVED lines=98> */
.L_x_9272:
        /* <DEDUP_REMOVED lines=232> */
.L_x_9275:
[----:B------:R-:W-:-:S13]  /*14a0*/  ISETP.GE.AND P0, PT, R2, R11, PT ;  /* 0x0000000b0200720c */ /* 0x000fda0003f06270 */
[----:B------:R-:W-:Y:S05]  /*14b0*/  @P0 BRA `(.L_x_9277) ;  /* 0x0000000000300947 */ /* 0x000fea0003800000 */
[----:B0-----:R-:W0:Y:S01]  /*14c0*/  LDC.64 R12, c[0x0][0x228] ;  /* 0x00008a00ff0c7b82 */ /* 0x001e220000000a00 */
[----:B------:R-:W-:Y:S02]  /*14d0*/  IMAD.IADD R15, R9, 0x1, R2 ;  /* 0x00000001090f7824 */ /* 0x000fe400078e0202 */
[----:B------:R-:W-:Y:S02]  /*14e0*/  VIADD R2, R2, 0x80 ;  /* 0x0000008002027836 */ /* 0x000fe40000000000 */
[----:B0-----:R-:W-:-:S05]  /*14f0*/  IMAD.WIDE.U32 R12, R15, 0x2, R12 ;  /* 0x000000020f0c7825 */ /* 0x001fca00078e000c */
[----:B-----5:R1:W-:Y:S02]  /*1500*/  STG.E.U16 desc[UR4][R12.64], R7 ;  /* 0x000000070c007986 */ /* 0x0203e4000c101504 */
.L_x_9276:
[----:B------:R-:W-:-:S13]  /*1510*/  ISETP.GE.AND P0, PT, R2, R11, PT ;  /* 0x0000000b0200720c */ /* 0x000fda0003f06270 */
[----:B------:R-:W-:Y:S05]  /*1520*/  @P0 BRA `(.L_x_9278) ;  /* 0x0000000000340947 */ /* 0x000fea0003800000 */
[----:B01----:R-:W0:Y:S01]  /*1530*/  LDC.64 R12, c[0x0][0x228] ;  /* 0x00008a00ff0c7b82 */ /* 0x003e220000000a00 */
[----:B------:R-:W-:Y:S02]  /*1540*/  IMAD.IADD R7, R9, 0x1, R2 ;  /* 0x0000000109077824 */ /* 0x000fe400078e0202 */
[----:B------:R-:W-:Y:S02]  /*1550*/  VIADD R2, R2, 0x80 ;  /* 0x0000008002027836 */ /* 0x000fe40000000000 */
[----:B0-----:R-:W-:-:S05]  /*1560*/  IMAD.WIDE.U32 R12, R7, 0x2, R12 ;  /* 0x00000002070c7825 */ /* 0x001fca00078e000c */
[----:B------:R1:W-:Y:S02]  /*1570*/  STG.E.U16 desc[UR4][R12.64], R6 ;  /* 0x000000060c007986 */ /* 0x0003e4000c101504 */
.L_x_9277:
        /* <DEDUP_REMOVED lines=8> */
.L_x_9278:
[----:B------:R-:W-:Y:S05]  /*1600*/  BSYNC B1 ;  /* 0x0000000000017941 */ /* 0x000fea0003800000 */
.L_x_9274:
[----:B------:R-:W-:-:S13]  /*1610*/  ISETP.GE.AND P0, PT, R2, R11, PT ;  /* 0x0000000b0200720c */ /* 0x000fda0003f06270 */
[----:B-12---:R-:W1:Y:S01]  /*1620*/  @!P0 LDC.64 R6, c[0x0][0x228] ;  /* 0x00008a00ff068b82 */ /* 0x006e620000000a00 */
[----:B------:R-:W-:Y:S02]  /*1630*/  @!P0 IMAD.IADD R5, R9, 0x1, R2 ;  /* 0x0000000109058824 */ /* 0x000fe400078e0202 */
[----:B------:R-:W-:Y:S02]  /*1640*/  @!P0 VIADD R2, R2, 0x80 ;  /* 0x0000008002028836 */ /* 0x000fe40000000000 */
[----:B-1----:R-:W-:-:S05]  /*1650*/  @!P0 IMAD.WIDE.U32 R6, R5, 0x2, R6 ;  /* 0x0000000205068825 */ /* 0x002fca00078e0006 */
[----:B------:R2:W-:Y:S02]  /*1660*/  @!P0 STG.E.U16 desc[UR4][R6.64], R4 ;  /* 0x0000000406008986 */ /* 0x0005e4000c101504 */
.L_x_9279:
[----:B------:R-:W-:Y:S05]  /*1670*/  BSYNC B0 ;  /* 0x0000000000007941 */ /* 0x000fea0003800000 */
.L_x_9273:
        /* <DEDUP_REMOVED lines=8> */
.L_x_9280:
        /* <DEDUP_REMOVED lines=16> */
.L_x_28049:


//--------------------- .text._ZN2at6native18elementwise_kernelILi128ELi4EZNS0_15gpu_kernel_implIZZZNS0_28launch_masked_scatter_kernelERKNS_10TensorBaseES5_S5_S5_ENKUlvE_clEvENKUlvE2_clEvEUllblE_EEvRNS_18TensorIteratorBaseERKT_EUliE_EEviT1_ --------------------------
	.section	.text._ZN2at6native18elementwise_kernelILi128ELi4EZNS0_15gpu_kernel_implIZZZNS0_28launch_masked_scatter_kernelERKNS_10TensorBaseES5_S5_S5_ENKUlvE_clEvENKUlvE2_clEvEUllblE_EEvRNS_18TensorIteratorBaseERKT_EUliE_EEviT1_,"ax",@progbits
	.align	128
        .global         _ZN2at6native18elementwise_kernelILi128ELi4EZNS0_15gpu_kernel_implIZZZNS0_28launch_masked_scatter_kernelERKNS_10TensorBaseES5_S5_S5_ENKUlvE_clEvENKUlvE2_clEvEUllblE_EEvRNS_18TensorIteratorBaseERKT_EUliE_EEviT1_
        .type           _ZN2at6native18elementwise_kernelILi128ELi4EZNS0_15gpu_kernel_implIZZZNS0_28launch_masked_scatter_kernelERKNS_10TensorBaseES5_S5_S5_ENKUlvE_clEvENKUlvE2_clEvEUllblE_EEvRNS_18TensorIteratorBaseERKT_EUliE_EEviT1_,@function
        .size           _ZN2at6native18elementwise_kernelILi128ELi4EZNS0_15gpu_kernel_implIZZZNS0_28launch_masked_scatter_kernelERKNS_10TensorBaseES5_S5_S5_ENKUlvE_clEvENKUlvE2_clEvEUllblE_EEvRNS_18TensorIteratorBaseERKT_EUliE_EEviT1_,(.L_x_28050 - _ZN2at6native18elementwise_kernelILi128ELi4EZNS0_15gpu_kernel_implIZZZNS0_28launch_masked_scatter_kernelERKNS_10TensorBaseES5_S5_S5_ENKUlvE_clEvENKUlvE2_clEvEUllblE_EEvRNS_18TensorIteratorBaseERKT_EUliE_EEviT1_)
        .other          _ZN2at6native18elementwise_kernelILi128ELi4EZNS0_15gpu_kernel_implIZZZNS0_28launch_masked_scatter_kernelERKNS_10TensorBaseES5_S5_S5_ENKUlvE_clEvENKUlvE2_clEvEUllblE_EEvRNS_18TensorIteratorBaseERKT_EUliE_EEviT1_,@"STO_CUDA_ENTRY STV_DEFAULT"
_ZN2at6native18elementwise_kernelILi128ELi4EZNS0_15gpu_kernel_implIZZZNS0_28launch_masked_scatter_kernelERKNS_10TensorBaseES5_S5_S5_ENKUlvE_clEvENKUlvE2_clEvEUllblE_EEvRNS_18TensorIteratorBaseERKT_EUliE_EEviT1_:
.text._ZN2at6native18elementwise_kernelILi128ELi4EZNS0_15gpu_kernel_implIZZZNS0_28launch_masked_scatter_kernelERKNS_10TensorBaseES5_S5_S5_ENKUlvE_clEvENKUlvE2_clEvEUllblE_EEvRNS_18TensorIteratorBaseERKT_EUliE_EEviT1_:
        /* <DEDUP_REMOVED lines=391> */
.L_x_9283:
        /* <DEDUP_REMOVED lines=21> */
.L_x_9287:
[----:B------:R0:W5:Y:S01]  /*19c0*/  LDG.E.U8 R18, desc[UR36][R2.64] ;  /* 0x0000002402127981 */ /* 0x000162000c1e1100 */
[----:B------:R-:W-:Y:S01]  /*19d0*/  IMAD.MOV.U32 R19, RZ, RZ, RZ ;  /* 0x000000ffff137224 */ /* 0x000fe200078e00ff */
[----:B------:R-:W-:Y:S06]  /*19e0*/  BRA `(.L_x_9289) ;  /* 0x0000000c00487947 */ /* 0x000fec0003800000 */
.L_x_9286:
        /* <DEDUP_REMOVED lines=8> */
.L_x_9291:
[----:B------:R-:W2:Y:S02]  /*1a70*/  LDG.E R18, desc[UR36][R2.64] ;  /* 0x0000002402127981 */ /* 0x000ea4000c1e1900 */
[----:B--2---:R-:W-:Y:S01]  /*1a80*/  SHF.R.S32.HI R19, RZ, 0x1f, R18 ;  /* 0x0000001fff137819 */ /* 0x004fe20000011412 */
[----:B------:R-:W-:Y:S06]  /*1a90*/  BRA `(.L_x_9289) ;  /* 0x0000000c001c7947 */ /* 0x000fec0003800000 */
.L_x_9290:
[----:B------:R-:W2:Y:S02]  /*1aa0*/  LDG.E.S16 R18, desc[UR36][R2.64] ;  /* 0x0000002402127981 */ /* 0x000ea4000c1e1700 */
[----:B--2---:R-:W-:Y:S01]  /*1ab0*/  SHF.R.S32.HI R19, RZ, 0x1f, R18 ;  /* 0x0000001fff137819 */ /* 0x004fe20000011412 */
[----:B------:R-:W-:Y:S06]  /*1ac0*/  BRA `(.L_x_9289) ;  /* 0x0000000c00107947 */ /* 0x000fec0003800000 */
.L_x_9285:
        /* <DEDUP_REMOVED lines=9> */
.L_x_9293:
[----:B------:R-:W2:Y:S02]  /*1b60*/  LDG.E.U16 R2, desc[UR36][R2.64] ;  /* 0x0000002402027981 */ /* 0x000ea4000c1e1500 */
[----:B--2---:R-:W-:-:S06]  /*1b70*/  HADD2.F32 R18, -RZ, R2.H0_H0 ;  /* 0x20000002ff127230 */ /* 0x004fcc0000004100 */
[----:B------:R-:W0:Y:S01]  /*1b80*/  F2I.S64.TRUNC R18, R18 ;  /* 0x0000001200127311 */ /* 0x000e22000020d900 */
[----:B------:R-:W-:Y:S05]  /*1b90*/  BRA `(.L_x_9289) ;  /* 0x0000000800dc7947 */ /* 0x000fea0003800000 */
.L_x_9292:
        /* <DEDUP_REMOVED lines=9> */
.L_x_9295:
[----:B------:R-:W2:Y:S02]  /*1c30*/  LDG.E.U16 R2, desc[UR36][R2.64] ;  /* 0x0000002402027981 */ /* 0x000ea4000c1e1500 */
[----:B--2---:R-:W-:-:S06]  /*1c40*/  HADD2.F32 R18, -RZ, R2.H0_H0 ;  /* 0x20000002ff127230 */ /* 0x004fcc0000004100 */
[----:B------:R-:W0:Y:S01]  /*1c50*/  F2I.S64.TRUNC R18, R18 ;  /* 0x0000001200127311 */ /* 0x000e22000020d900 */
[----:B------:R-:W-:Y:S05]  /*1c60*/  BRA `(.L_x_9289) ;  /* 0x0000000800a87947 */ /* 0x000fea0003800000 */
.L_x_9294:
[----:B------:R-:W2:Y:S02]  /*1c70*/  LDG.E.64 R2, desc[UR36][R2.64] ;  /* 0x0000002402027981 */ /* 0x000ea4000c1e1b00 */
[----:B--2---:R0:W1:Y:S01]  /*1c80*/  F2I.S64.F64.TRUNC R18, R2 ;  /* 0x0000000200127311 */ /* 0x004062000030d900 */
[----:B------:R-:W-:Y:S05]  /*1c90*/  BRA `(.L_x_9289) ;  /* 0x00000008009c7947 */ /* 0x000fea0003800000 */
.L_x_9284:
        /* <DEDUP_REMOVED lines=13> */
.L_x_9298:
[----:B------:R-:W2:Y:S02]  /*1d70*/  LDG.E.64 R2, desc[UR36][R2.64] ;  /* 0x0000002402027981 */ /* 0x000ea4000c1e1b00 */
[----:B--2---:R0:W1:Y:S01]  /*1d80*/  F2I.S64.F64.TRUNC R18, R2 ;  /* 0x0000000200127311 */ /* 0x004062000030d900 */
[----:B------:R-:W-:Y:S05]  /*1d90*/  BRA `(.L_x_9289) ;  /* 0x00000008005c7947 */ /* 0x000fea0003800000 */
.L_x_9297:
        /* <DEDUP_REMOVED lines=27> */
.L_x_9300:
        /* <DEDUP_REMOVED lines=14> */
.L_x_9299:
[----:B------:R-:W2:Y:S02]  /*2030*/  LDG.E.U16 R18, desc[UR36][R2.64] ;  /* 0x0000002402127981 */ /* 0x000ea4000c1e1500 */
[----:B--2---:R-:W-:-:S06]  /*2040*/  IMAD.U32 R18, R18, 0x10000, RZ ;  /* 0x0001000012127824 */ /* 0x004fcc00078e00ff */
[----:B------:R-:W0:Y:S01]  /*2050*/  F2I.S64.TRUNC R18, R18 ;  /* 0x0000001200127311 */ /* 0x000e22000020d900 */
[----:B------:R-:W-:Y:S05]  /*2060*/  BRA `(.L_x_9289) ;  /* 0x0000000400a87947 */ /* 0x000fea0003800000 */
.L_x_9296:
        /* <DEDUP_REMOVED lines=11> */
.L_x_9303:
        /* <DEDUP_REMOVED lines=21> */
.L_x_9307:
[----:B------:R-:W-:Y:S05]  /*2270*/  BSYNC B1 ;  /* 0x0000000000017941 */ /* 0x000fea0003800000 */
.L_x_9306:
[----:B------:R-:W-:Y:S01]  /*2280*/  IMAD.SHL.U32 R2, R2, 0x100000, RZ ;  /* 0x0010000002027824 */ /* 0x000fe200078e00ff */
[----:B------:R-:W-:-:S04]  /*2290*/  LEA R3, R0, 0x3b800000, 0x17 ;  /* 0x3b80000000037811 */ /* 0x000fc800078eb8ff */
[----:B------:R-:W-:-:S07]  /*22a0*/  LOP3.LUT R18, R3, R2, R18, 0xfe, !PT ;  /* 0x0000000203127212 */ /* 0x000fce00078efe12 */
.L_x_9305:
[----:B------:R-:W-:Y:S05]  /*22b0*/  BSYNC B0 ;  /* 0x0000000000007941 */ /* 0x000fea0003800000 */
.L_x_9304:
[----:B------:R-:W1:Y:S01]  /*22c0*/  F2I.S64.TRUNC R18, R18 ;  /* 0x0000001200127311 */ /* 0x000e62000020d900 */
[----:B------:R-:W-:Y:S05]  /*22d0*/  BRA `(.L_x_9289) ;  /* 0x00000004000c7947 */ /* 0x000fea0003800000 */
.L_x_9302:
        /* <DEDUP_REMOVED lines=21> */
.L_x_9311:
[----:B------:R-:W-:Y:S05]  /*2430*/  BSYNC B1 ;  /* 0x0000000000017941 */ /* 0x000fea0003800000 */
.L_x_9310:
[----:B------:R-:W-:Y:S01]  /*2440*/  IMAD.SHL.U32 R2, R2, 0x200000, RZ ;  /* 0x0020000002027824 */ /* 0x000fe200078e00ff */
[----:B------:R-:W-:-:S04]  /*2450*/  LEA R3, R0, 0x37800000, 0x17 ;  /* 0x3780000000037811 */ /* 0x000fc800078eb8ff */
[----:B------:R-:W-:-:S07]  /*2460*/  LOP3.LUT R18, R3, R2, R18, 0xfe, !PT ;  /* 0x0000000203127212 */ /* 0x000fce00078efe12 */
.L_x_9309:
[----:B------:R-:W-:Y:S05]  /*2470*/  BSYNC B0 ;  /* 0x0000000000007941 */ /* 0x000fea0003800000 */
.L_x_9308:
[----:B------:R-:W2:Y:S01]  /*2480*/  F2I.S64.TRUNC R18, R18 ;  /* 0x0000001200127311 */ /* 0x000ea2000020d900 */
[----:B------:R-:W-:Y:S05]  /*2490*/  BRA `(.L_x_9289) ;  /* 0x00000000009c7947 */ /* 0x000fea0003800000 */
.L_x_9301:
        /* <DEDUP_REMOVED lines=14> */
.L_x_9315:
[----:B------:R-:W-:Y:S05]  /*2580*/  BSYNC B0 ;  /* 0x0000000000007941 */ /* 0x000fea0003800000 */
.L_x_9314:
[----:B------:R-:W4:Y:S01]  /*2590*/  F2I.S64.TRUNC R18, R18 ;  /* 0x0000001200127311 */ /* 0x000f22000020d900 */
[----:B------:R-:W-:Y:S05]  /*25a0*/  BRA `(.L_x_9289) ;  /* 0x0000000000587947 */ /* 0x000fea0003800000 */
.L_x_9288:
        /* <DEDUP_REMOVED lines=16> */
.L_x_9316:
[----:B------:R-:W-:Y:S01]  /*26b0*/  CS2R R18, SRZ ;  /* 0x0000000000127805 */ /* 0x000fe2000001ff00 */
[----:B------:R-:W-:Y:S06]  /*26c0*/  BRA `(.L_x_9289) ;  /* 0x0000000000107947 */ /* 0x000fec0003800000 */
.L_x_9313:
[----:B------:R0:W5:Y:S01]  /*26d0*/  LDG.E.64 R18, desc[UR36][R2.64] ;  /* 0x0000002402127981 */ /* 0x000162000c1e1b00 */
[----:B------:R-:W-:Y:S05]  /*26e0*/  BRA `(.L_x_9289) ;  /* 0x0000000000087947 */ /* 0x000fea0003800000 */
.L_x_9312:
[----:B------:R3:W5:Y:S01]  /*26f0*/  LDG.E R18, desc[UR36][R2.64] ;  /* 0x0000002402127981 */ /* 0x000762000c1e1900 */
[----:B------:R-:W-:-:S07]  /*2700*/  IMAD.MOV.U32 R19, RZ, RZ, RZ ;  /* 0x000000ffff137224 */ /* 0x000fce00078e00ff */
.L_x_9289:
        /* <DEDUP_REMOVED lines=19> */
.L_x_9320:
[----:B------:R-:W3:Y:S02]  /*2840*/  LDG.E.U8 R2, desc[UR36][R2.64] ;  /* 0x0000002402027981 */ /* 0x000ee4000c1e1100 */
[----:B---3--:R-:W-:-:S04]  /*2850*/  ISETP.NE.AND P0, PT, R2, RZ, PT ;  /* 0x000000ff0200720c */ /* 0x008fc80003f05270 */
[----:B------:R-:W-:Y:S01]  /*2860*/  P2R R23, PR, RZ, 0x1 ;  /* 0x00000001ff177803 */ /* 0x000fe20000000000 */
[----:B------:R-:W-:Y:S08]  /*2870*/  BRA `(.L_x_9322) ;  /* 0x0000000c00c47947 */ /* 0x000ff00003800000 */
.L_x_9319:
        /* <DEDUP_REMOVED lines=11> */
.L_x_9324:
[----:B------:R-:W3:Y:S02]  /*2930*/  LDG.E R2, desc[UR36][R2.64] ;  /* 0x0000002402027981 */ /* 0x000ee4000c1e1900 */
[----:B---3--:R-:W-:-:S04]  /*2940*/  ISETP.NE.AND P0, PT, R2, RZ, PT ;  /* 0x000000ff0200720c */ /* 0x008fc80003f05270 */
[----:B------:R-:W-:Y:S01]  /*2950*/  P2R R23, PR, RZ, 0x1 ;  /* 0x00000001ff177803 */ /* 0x000fe20000000000 */
[----:B------:R-:W-:Y:S08]  /*2960*/  BRA `(.L_x_9322) ;  /* 0x0000000c00887947 */ /* 0x000ff00003800000 */
.L_x_9323:
[----:B------:R-:W3:Y:S02]  /*2970*/  LDG.E.U16 R2, desc[UR36][R2.64] ;  /* 0x0000002402027981 */ /* 0x000ee4000c1e1500 */
[----:B---3--:R-:W-:-:S04]  /*2980*/  ISETP.NE.AND P0, PT, R2, RZ, PT ;  /* 0x000000ff0200720c */ /* 0x008fc80003f05270 */
[----:B------:R-:W-:Y:S01]  /*2990*/  P2R R23, PR, RZ, 0x1 ;  /* 0x00000001ff177803 */ /* 0x000fe20000000000 */
[----:B------:R-:W-:Y:S08]  /*29a0*/  BRA `(.L_x_9322) ;  /* 0x0000000c00787947 */ /* 0x000ff00003800000 */
.L_x_9318:
        /* <DEDUP_REMOVED lines=10> */
.L_x_9326:
[----:B------:R-:W3:Y:S02]  /*2a50*/  LDG.E.U16 R0, desc[UR36][R2.64] ;  /* 0x0000002402007981 */ /* 0x000ee4000c1e1500 */
[----:B---3--:R-:W-:-:S05]  /*2a60*/  HADD2.F32 R0, -RZ, R0.H0_H0 ;  /* 0x20000000ff007230 */ /* 0x008fca0000004100 */
[----:B------:R-:W-:-:S04]  /*2a70*/  FSETP.NEU.FTZ.AND P0, PT, R0, RZ, PT ;  /* 0x000000ff0000720b */ /* 0x000fc80003f1d000 */
[----:B------:R-:W-:Y:S01]  /*2a80*/  P2R R23, PR, RZ, 0x1 ;  /* 0x00000001ff177803 */ /* 0x000fe20000000000 */
[----:B------:R-:W-:Y:S08]  /*2a90*/  BRA `(.L_x_9322) ;  /* 0x0000000c003c7947 */ /* 0x000ff00003800000 */
.L_x_9325:
        /* <DEDUP_REMOVED lines=12> */
.L_x_9328:
        /* <DEDUP_REMOVED lines=11> */
.L_x_9327:
[----:B------:R-:W3:Y:S02]  /*2c10*/  LDG.E.64 R2, desc[UR36][R2.64] ;  /* 0x0000002402027981 */ /* 0x000ee4000c1e1b00 */
[----:B---3--:R-:W-:-:S06]  /*2c20*/  DSETP.NEU.AND P0, PT, R2, RZ, PT ;  /* 0x000000ff0200722a */ /* 0x008fcc0003f0d000 */
[----:B------:R-:W-:Y:S01]  /*2c30*/  P2R R23, PR, RZ, 0x1 ;  /* 0x00000001ff177803 */ /* 0x000fe20000000000 */
[----:B------:R-:W-:Y:S07]  /*2c40*/  BRA `(.L_x_9322) ;  /* 0x0000000800d07947 */ /* 0x000fee0003800000 */
.L_x_9317:
        /* <DEDUP_REMOVED lines=12> */
.L_x_9331:
[----:B------:R-:W3:Y:S02]  /*2d10*/  LDG.E.128 R4, desc[UR36][R2.64] ;  /* 0x0000002402047981 */ /* 0x000ee4000c1e1d00 */
[----:B---3--:R-:W-:-:S06]  /*2d20*/  DSETP.NEU.AND P0, PT, R6, RZ, PT ;  /* 0x000000ff0600722a */ /* 0x008fcc0003f0d000 */
[----:B------:R-:W-:-:S06]  /*2d30*/  DSETP.NEU.OR P0, PT, R4, RZ, P0 ;  /* 0x000000ff0400722a */ /* 0x000fcc000070d400 */
[----:B------:R-:W-:Y:S01]  /*2d40*/  P2R R23, PR, RZ, 0x1 ;  /* 0x00000001ff177803 */ /* 0x000fe20000000000 */
[----:B------:R-:W-:Y:S07]  /*2d50*/  BRA `(.L_x_9322) ;  /* 0x00000008008c7947 */ /* 0x000fee0003800000 */
.L_x_9330:
        /* <DEDUP_REMOVED lines=28> */
.L_x_9333:
        /* <DEDUP_REMOVED lines=15> */
.L_x_9332:
[----:B------:R-:W3:Y:S02]  /*3010*/  LDG.E.U16 R0, desc[UR36][R2.64] ;  /* 0x0000002402007981 */ /* 0x000ee4000c1e1500 */
[----:B---3--:R-:W-:-:S05]  /*3020*/  IMAD.U32 R0, R0, 0x10000, RZ ;  /* 0x0001000000007824 */ /* 0x008fca00078e00ff */
[----:B------:R-:W-:-:S04]  /*3030*/  FSETP.NEU.FTZ.AND P0, PT, R0, RZ, PT ;  /* 0x000000ff0000720b */ /* 0x000fc80003f1d000 */
[----:B------:R-:W-:Y:S01]  /*3040*/  P2R R23, PR, RZ, 0x1 ;  /* 0x00000001ff177803 */ /* 0x000fe20000000000 */
[----:B------:R-:W-:Y:S08]  /*3050*/  BRA `(.L_x_9322) ;  /* 0x0000000400cc7947 */ /* 0x000ff00003800000 */
.L_x_9329:
        /* <DEDUP_REMOVED lines=12> */
.L_x_9336:
        /* <DEDUP_REMOVED lines=21> */
.L_x_9340:
[----:B------:R-:W-:Y:S05]  /*3270*/  BSYNC B1 ;  /* 0x0000000000017941 */ /* 0x000fea0003800000 */
.L_x_9339:
[----:B------:R-:W-:Y:S01]  /*3280*/  LEA R3, R0, 0x3b800000, 0x17 ;  /* 0x3b80000000037811 */ /* 0x000fe200078eb8ff */
[----:B------:R-:W-:-:S05]  /*3290*/  IMAD.SHL.U32 R0, R2, 0x100000, RZ ;  /* 0x0010000002007824 */ /* 0x000fca00078e00ff */
[----:B------:R-:W-:-:S07]  /*32a0*/  LOP3.LUT R0, R3, R0, R4, 0xfe, !PT ;  /* 0x0000000003007212 */ /* 0x000fce00078efe04 */
.L_x_9338:
[----:B------:R-:W-:Y:S05]  /*32b0*/  BSYNC B0 ;  /* 0x0000000000007941 */ /* 0x000fea0003800000 */
.L_x_9337:
[----:B------:R-:W-:-:S04]  /*32c0*/  FSETP.NEU.FTZ.AND P0, PT, R0, RZ, PT ;  /* 0x000000ff0000720b */ /* 0x000fc80003f1d000 */
[----:B------:R-:W-:Y:S01]  /*32d0*/  P2R R23, PR, RZ, 0x1 ;  /* 0x00000001ff177803 */ /* 0x000fe20000000000 */
[----:B------:R-:W-:Y:S08]  /*32e0*/  BRA `(.L_x_9322) ;  /* 0x0000000400287947 */ /* 0x000ff00003800000 */
.L_x_9335:
        /* <DEDUP_REMOVED lines=21> */
.L_x_9344:
[----:B------:R-:W-:Y:S05]  /*3440*/  BSYNC B1 ;  /* 0x0000000000017941 */ /* 0x000fea0003800000 */
.L_x_9343:
[----:B------:R-:W-:Y:S01]  /*3450*/  LEA R3, R0, 0x37800000, 0x17 ;  /* 0x3780000000037811 */ /* 0x000fe200078eb8ff */
[----:B------:R-:W-:-:S05]  /*3460*/  IMAD.SHL.U32 R0, R2, 0x200000, RZ ;  /* 0x0020000002007824 */ /* 0x000fca00078e00ff */
[----:B------:R-:W-:-:S07]  /*3470*/  LOP3.LUT R0, R3, R0, R4, 0xfe, !PT ;  /* 0x0000000003007212 */ /* 0x000fce00078efe04 */
.L_x_9342:
[----:B------:R-:W-:Y:S05]  /*3480*/  BSYNC B0 ;  /* 0x0000000000007941 */ /* 0x000fea0003800000 */
.L_x_9341:
[----:B------:R-:W-:-:S04]  /*3490*/  FSETP.NEU.FTZ.AND P0, PT, R0, RZ, PT ;  /* 0x000000ff0000720b */ /* 0x000fc80003f1d000 */
[----:B------:R-:W-:Y:S01]  /*34a0*/  P2R R23, PR, RZ, 0x1 ;  /* 0x00000001ff177803 */ /* 0x000fe20000000000 */
[----:B------:R-:W-:Y:S08]  /*34b0*/  BRA `(.L_x_9322) ;  /* 0x0000000000b47947 */ /* 0x000ff00003800000 */
.L_x_9334:
        /* <DEDUP_REMOVED lines=14> */
.L_x_9348:
[----:B------:R-:W-:Y:S05]  /*35a0*/  BSYNC B0 ;  /* 0x0000000000007941 */ /* 0x000fea0003800000 */
.L_x_9347:
[----:B------:R-:W-:-:S04]  /*35b0*/  FSETP.NEU.FTZ.AND P0, PT, R0, RZ, PT ;  /* 0x000000ff0000720b */ /* 0x000fc80003f1d000 */
[----:B------:R-:W-:Y:S01]  /*35c0*/  P2R R23, PR, RZ, 0x1 ;  /* 0x00000001ff177803 */ /* 0x000fe20000000000 */
[----:B------:R-:W-:Y:S08]  /*35d0*/  BRA `(.L_x_9322) ;  /* 0x00000000006c7947 */ /* 0x000ff00003800000 */
.L_x_9321:
        /* <DEDUP_REMOVED lines=16> */
.L_x_9349:
[----:B------:R-:W-:-:S04]  /*36e0*/  PLOP3.LUT P0, PT, PT, PT, PT, 0x8, 0x0 ;  /* 0x000000000000781c */ /* 0x000fc80003f0e170 */
[----:B------:R-:W-:Y:S01]  /*36f0*/  P2R R23, PR, RZ, 0x1 ;  /* 0x00000001ff177803 */ /* 0x000fe20000000000 */
[----:B------:R-:W-:Y:S08]  /*3700*/  BRA `(.L_x_9322) ;  /* 0x0000000000207947 */ /* 0x000ff00003800000 */
.L_x_9346:
[----:B------:R-:W3:Y:S02]  /*3710*/  LDG.E.64 R2, desc[UR36][R2.64] ;  /* 0x0000002402027981 */ /* 0x000ee4000c1e1b00 */
[----:B---3--:R-:W-:-:S04]  /*3720*/  ISETP.NE.U32.AND P0, PT, R2, RZ, PT ;  /* 0x000000ff0200720c */ /* 0x008fc80003f05070 */
[----:B------:R-:W-:-:S04]  /*3730*/  ISETP.NE.AND.EX P0, PT, R3, RZ, PT, P0 ;  /* 0x000000ff0300720c */ /* 0x000fc80003f05300 */
[----:B------:R-:W-:Y:S01]  /*3740*/  P2R R23, PR, RZ, 0x1 ;  /* 0x00000001ff177803 */ /* 0x000fe20000000000 */
[----:B------:R-:W-:Y:S08]  /*3750*/  BRA `(.L_x_9322) ;  /* 0x00000000000c7947 */ /* 0x000ff00003800000 */
.L_x_9345:
[----:B------:R-:W3:Y:S02]  /*3760*/  LDG.E R2, desc[UR36][R2.64] ;  /* 0x0000002402027981 */ /* 0x000ee4000c1e1900 */
[----:B---3--:R-:W-:-:S04]  /*3770*/  ISETP.NE.AND P0, PT, R2, RZ, PT ;  /* 0x000000ff0200720c */ /* 0x008fc80003f05270 */
[----:B------:R-:W-:-:S09]  /*3780*/  P2R R23, PR, RZ, 0x1 ;  /* 0x00000001ff177803 */ /* 0x000fd20000000000 */
.L_x_9322:
        /* <DEDUP_REMOVED lines=18> */
.L_x_9353:
[----:B------:R0:W5:Y:S01]  /*38b0*/  LDG.E.U8 R2, desc[UR36][R4.64] ;  /* 0x0000002404027981 */ /* 0x000162000c1e1100 */
[----:B------:R-:W-:Y:S01]  /*38c0*/  IMAD.MOV.U32 R3, RZ, RZ, RZ ;  /* 0x000000ffff037224 */ /* 0x000fe200078e00ff */
[----:B------:R-:W-:Y:S06]  /*38d0*/  BRA `(.L_x_9355) ;  /* 0x0000000c00487947 */ /* 0x000fec0003800000 */
.L_x_9352:
        /* <DEDUP_REMOVED lines=8> */
.L_x_9357:
[----:B------:R-:W3:Y:S02]  /*3960*/  LDG.E R2, desc[UR36][R4.64] ;  /* 0x0000002404027981 */ /* 0x000ee4000c1e1900 */
[----:B---3--:R-:W-:Y:S01]  /*3970*/  SHF.R.S32.HI R3, RZ, 0x1f, R2 ;  /* 0x0000001fff037819 */ /* 0x008fe20000011402 */
[----:B------:R-:W-:Y:S06]  /*3980*/  BRA `(.L_x_9355) ;  /* 0x0000000c001c7947 */ /* 0x000fec0003800000 */
.L_x_9356:
[----:B------:R-:W3:Y:S02]  /*3990*/  LDG.E.S16 R2, desc[UR36][R4.64] ;  /* 0x0000002404027981 */ /* 0x000ee4000c1e1700 */
[----:B---3--:R-:W-:Y:S01]  /*39a0*/  SHF.R.S32.HI R3, RZ, 0x1f, R2 ;  /* 0x0000001fff037819 */ /* 0x008fe20000011402 */
[----:B------:R-:W-:Y:S06]  /*39b0*/  BRA `(.L_x_9355) ;  /* 0x0000000c00107947 */ /* 0x000fec0003800000 */
.L_x_9351:
        /* <DEDUP_REMOVED lines=9> */
.L_x_9359:
[----:B------:R-:W3:Y:S02]  /*3a50*/  LDG.E.U16 R4, desc[UR36][R4.64] ;  /* 0x0000002404047981 */ /* 0x000ee4000c1e1500 */
[----:B---3--:R-:W-:-:S06]  /*3a60*/  HADD2.F32 R2, -RZ, R4.H0_H0 ;  /* 0x20000004ff027230 */ /* 0x008fcc0000004100 */
[----:B------:R-:W0:Y:S01]  /*3a70*/  F2I.S64.TRUNC R2, R2 ;  /* 0x0000000200027311 */ /* 0x000e22000020d900 */
[----:B------:R-:W-:Y:S05]  /*3a80*/  BRA `(.L_x_9355) ;  /* 0x0000000800dc7947 */ /* 0x000fea0003800000 */
.L_x_9358:
        /* <DEDUP_REMOVED lines=9> */
.L_x_9361:
[----:B------:R-:W3:Y:S02]  /*3b20*/  LDG.E.U16 R4, desc[UR36][R4.64] ;  /* 0x0000002404047981 */ /* 0x000ee4000c1e1500 */
[----:B---3--:R-:W-:-:S06]  /*3b30*/  HADD2.F32 R2, -RZ, R4.H0_H0 ;  /* 0x20000004ff027230 */ /* 0x008fcc0000004100 */
[----:B------:R-:W0:Y:S01]  /*3b40*/  F2I.S64.TRUNC R2, R2 ;  /* 0x0000000200027311 */ /* 0x000e22000020d900 */
[----:B------:R-:W-:Y:S05]  /*3b50*/  BRA `(.L_x_9355) ;  /* 0x0000000800a87947 */ /* 0x000fea0003800000 */
.L_x_9360:
[----:B------:R-:W3:Y:S02]  /*3b60*/  LDG.E.64 R2, desc[UR36][R4.64] ;  /* 0x0000002404027981 */ /* 0x000ee4000c1e1b00 */
[----:B---3--:R-:W0:Y:S01]  /*3b70*/  F2I.S64.F64.TRUNC R2, R2 ;  /* 0x0000000200027311 */ /* 0x008e22000030d900 */
[----:B------:R-:W-:Y:S05]  /*3b80*/  BRA `(.L_x_9355) ;  /* 0x00000008009c7947 */ /* 0x000fea0003800000 */
.L_x_9350:
        /* <DEDUP_REMOVED lines=13> */
.L_x_9364:
[----:B------:R-:W3:Y:S02]  /*3c60*/  LDG.E.64 R2, desc[UR36][R4.64] ;  /* 0x0000002404027981 */ /* 0x000ee4000c1e1b00 */
[----:B---3--:R-:W0:Y:S01]  /*3c70*/  F2I.S64.F64.TRUNC R2, R2 ;  /* 0x0000000200027311 */ /* 0x008e22000030d900 */
[----:B------:R-:W-:Y:S05]  /*3c80*/  BRA `(.L_x_9355) ;  /* 0x00000008005c7947 */ /* 0x000fea0003800000 */
.L_x_9363:
        /* <DEDUP_REMOVED lines=27> */
.L_x_9366:
        /* <DEDUP_REMOVED lines=14> */
.L_x_9365:
[----:B------:R-:W3:Y:S02]  /*3f20*/  LDG.E.U16 R2, desc[UR36][R4.64] ;  /* 0x0000002404027981 */ /* 0x000ee4000c1e1500 */
[----:B---3--:R-:W-:-:S06]  /*3f30*/  IMAD.U32 R2, R2, 0x10000, RZ ;  /* 0x0001000002027824 */ /* 0x008fcc00078e00ff */
[----:B------:R-:W0:Y:S01]  /*3f40*/  F2I.S64.TRUNC R2, R2 ;  /* 0x0000000200027311 */ /* 0x000e22000020d900 */
[----:B------:R-:W-:Y:S05]  /*3f50*/  BRA `(.L_x_9355) ;  /* 0x0000000400a87947 */ /* 0x000fea0003800000 */
.L_x_9362:
        /* <DEDUP_REMOVED lines=11> */
.L_x_9369:
        /* <DEDUP_REMOVED lines=21> */
.L_x_9373:
[----:B------:R-:W-:Y:S05]  /*4160*/  BSYNC B1 ;  /* 0x0000000000017941 */ /* 0x000fea0003800000 */
.L_x_9372:
[----:B------:R-:W-:Y:S01]  /*4170*/  IMAD.SHL.U32 R2, R2, 0x100000, RZ ;  /* 0x0010000002027824 */ /* 0x000fe200078e00ff */
[----:B------:R-:W-:-:S04]  /*4180*/  LEA R3, R0, 0x3b800000, 0x17 ;  /* 0x3b80000000037811 */ /* 0x000fc800078eb8ff */
[----:B------:R-:W-:-:S07]  /*4190*/  LOP3.LUT R2, R3, R2, R4, 0xfe, !PT ;  /* 0x0000000203027212 */ /* 0x000fce00078efe04 */
.L_x_9371:
[----:B------:R-:W-:Y:S05]  /*41a0*/  BSYNC B0 ;  /* 0x0000000000007941 */ /* 0x000fea0003800000 */
.L_x_9370:
[----:B------:R-:W0:Y:S01]  /*41b0*/  F2I.S64.TRUNC R2, R2 ;  /* 0x0000000200027311 */ /* 0x000e22000020d900 */
[----:B------:R-:W-:Y:S05]  /*41c0*/  BRA `(.L_x_9355) ;  /* 0x00000004000c7947 */ /* 0x000fea0003800000 */
.L_x_9368:
        /* <DEDUP_REMOVED lines=21> */
.L_x_9377:
[----:B------:R-:W-:Y:S05]  /*4320*/  BSYNC B1 ;  /* 0x0000000000017941 */ /* 0x000fea0003800000 */
.L_x_9376:
[----:B------:R-:W-:Y:S01]  /*4330*/  IMAD.SHL.U32 R2, R2, 0x200000, RZ ;  /* 0x0020000002027824 */ /* 0x000fe200078e00ff */
[----:B------:R-:W-:-:S04]  /*4340*/  LEA R3, R0, 0x37800000, 0x17 ;  /* 0x3780000000037811 */ /* 0x000fc800078eb8ff */
[----:B------:R-:W-:-:S07]  /*4350*/  LOP3.LUT R2, R3, R2, R4, 0xfe, !PT ;  /* 0x0000000203027212 */ /* 0x000fce00078efe04 */
.L_x_9375:
[----:B------:R-:W-:Y:S05]  /*4360*/  BSYNC B0 ;  /* 0x0000000000007941 */ /* 0x000fea0003800000 */
.L_x_9374:
[----:B------:R-:W0:Y:S01]  /*4370*/  F2I.S64.TRUNC R2, R2 ;  /* 0x0000000200027311 */ /* 0x000e22000020d900 */
[----:B------:R-:W-:Y:S05]  /*4380*/  BRA `(.L_x_9355) ;  /* 0x00000000009c7947 */ /* 0x000fea0003800000 */
.L_x_9367:
        /* <DEDUP_REMOVED lines=14> */
.L_x_9381:
[----:B------:R-:W-:Y:S05]  /*4470*/  BSYNC B0 ;  /* 0x0000000000007941 */ /* 0x000fea0003800000 */
.L_x_9380:
[----:B------:R-:W0:Y:S01]  /*4480*/  F2I.S64.TRUNC R2, R2 ;  /* 0x0000000200027311 */ /* 0x000e22000020d900 */
[----:B------:R-:W-:Y:S05]  /*4490*/  BRA `(.L_x_9355) ;  /* 0x0000000000587947 */ /* 0x000fea0003800000 */
.L_x_9354:
        /* <DEDUP_REMOVED lines=16> */
.L_x_9382:
[----:B------:R-:W-:Y:S01]  /*45a0*/  CS2R R2, SRZ ;  /* 0x0000000000027805 */ /* 0x000fe2000001ff00 */
[----:B------:R-:W-:Y:S06]  /*45b0*/  BRA `(.L_x_9355) ;  /* 0x0000000000107947 */ /* 0x000fec0003800000 */
.L_x_9379:
[----:B------:R0:W5:Y:S01]  /*45c0*/  LDG.E.64 R2, desc[UR36][R4.64] ;  /* 0x0000002404027981 */ /* 0x000162000c1e1b00 */
[----:B------:R-:W-:Y:S05]  /*45d0*/  BRA `(.L_x_9355) ;  /* 0x0000000000087947 */ /* 0x000fea0003800000 */
.L_x_9378:
[----:B------:R0:W5:Y:S01]  /*45e0*/  LDG.E R2, desc[UR36][R4.64] ;  /* 0x0000002404027981 */ /* 0x000162000c1e1900 */
[----:B------:R-:W-:-:S07]  /*45f0*/  IMAD.MOV.U32 R3, RZ, RZ, RZ ;  /* 0x000000ffff037224 */ /* 0x000fce00078e00ff */
.L_x_9355:
[----:B0--3--:R-:W0:Y:S01]  /*4600*/  LDC.U8 R4, c[0x0][0x508] ;  /* 0x00014200ff047b82 */ /* 0x009e220000000000 */
        /* <DEDUP_REMOVED lines=9> */
.L_x_9384:
[----:B------:R-:W-:Y:S05]  /*46a0*/  BSYNC B0 ;  /* 0x0000000000007941 */ /* 0x000fea0003800000 */
.L_x_9383:
        /* <DEDUP_REMOVED lines=9> */
[----:B-12-45:R1:W-:Y:S01]  /*4740*/  STG.E.U8 desc[UR36][R16.64], R18 ;  /* 0x0000001210007986 */ /* 0x0363e2000c101124 */
[----:B------:R-:W-:Y:S05]  /*4750*/  BRA `(.L_x_9390) ;  /* 0x0000000c00547947 */ /* 0x000fea0003800000 */
.L_x_9388:
[----:B-12-45:R0:W-:Y:S01]  /*4760*/  STG.E.U8 desc[UR36][R16.64], R18 ;  /* 0x0000001210007986 */ /* 0x0361e2000c101124 */
[----:B------:R-:W-:Y:S05]  /*4770*/  BRA `(.L_x_9390) ;  /* 0x0000000c004c7947 */ /* 0x000fea0003800000 */
.L_x_9387:
[----:B------:R-:W-:-:S13]  /*4780*/  ISETP.NE.AND P0, PT, R0, 0x2, PT ;  /* 0x000000020000780c */ /* 0x000fda0003f05270 */
[----:B------:R-:W-:Y:S05]  /*4790*/  @!P0 BRA `(.L_x_9391) ;  /* 0x0000000000208947 */ /* 0x000fea0003800000 */
[----:B------:R-:W-:-:S13]  /*47a0*/  ISETP.NE.AND P0, PT, R0, 0x3, PT ;  /* 0x000000030000780c */ /* 0x000fda0003f05270 */
[----:B------:R-:W-:Y:S05]  /*47b0*/  @!P0 BRA `(.L_x_9392) ;  /* 0x0000000000108947 */ /* 0x000fea0003800000 */
[----:B------:R-:W-:-:S13]  /*47c0*/  ISETP.NE.AND P0, PT, R0, 0x4, PT ;  /* 0x000000040000780c */ /* 0x000fda0003f05270 */
[----:B------:R-:W-:Y:S05]  /*47d0*/  @P0 BRA `(.L_x_9389) ;  /* 0x0000000800e40947 */ /* 0x000fea0003800000 */
[----:B-12-45:R3:W-:Y:S01]  /*47e0*/  STG.E.64 desc[UR36][R16.64], R18 ;  /* 0x0000001210007986 */ /* 0x0367e2000c101b24 */
[----:B------:R-:W-:Y:S05]  /*47f0*/  BRA `(.L_x_9390) ;  /* 0x0000000c002c7947 */ /* 0x000fea0003800000 */
.L_x_9392:
[----:B-12-45:R2:W-:Y:S01]  /*4800*/  STG.E desc[UR36][R16.64], R18 ;  /* 0x0000001210007986 */ /* 0x0365e2000c101924 */
[----:B------:R-:W-:Y:S05]  /*4810*/  BRA `(.L_x_9390) ;  /* 0x0000000c00247947 */ /* 0x000fea0003800000 */
.L_x_9391:
[----:B-12-45:R4:W-:Y:S01]  /*4820*/  STG.E.U16 desc[UR36][R16.64], R18 ;  /* 0x0000001210007986 */ /* 0x0369e2000c101524 */
[----:B------:R-:W-:Y:S05]  /*4830*/  BRA `(.L_x_9390) ;  /* 0x0000000c001c7947 */ /* 0x000fea0003800000 */
.L_x_9386:
[----:B------:R-:W-:-:S13]  /*4840*/  ISETP.GT.AND P0, PT, R0, 0x6, PT ;  /* 0x000000060000780c */ /* 0x000fda0003f04270 */
[----:B------:R-:W-:Y:S05]  /*4850*/  @P0 BRA `(.L_x_9393) ;  /* 0x00000000002c0947 */ /* 0x000fea0003800000 */
[----:B------:R-:W-:-:S13]  /*4860*/  ISETP.NE.AND P0, PT, R0, 0x5, PT ;  /* 0x000000050000780c */ /* 0x000fda0003f05270 */
[----:B------:R-:W-:Y:S05]  /*4870*/  @!P0 BRA `(.L_x_9394) ;  /* 0x0000000000148947 */ /* 0x000fea0003800000 */
[----:B------:R-:W-:-:S13]  /*4880*/  ISETP.NE.AND P0, PT, R0, 0x6, PT ;  /* 0x000000060000780c */ /* 0x000fda0003f05270 */
[----:B------:R-:W-:Y:S05]  /*4890*/  @P0 BRA `(.L_x_9389) ;  /* 0x0000000800b40947 */ /* 0x000fea0003800000 */
[----:B-12-45:R-:W0:Y:S02]  /*48a0*/  I2F.S64 R19, R18 ;  /* 0x0000001200137312 */ /* 0x036e240000301400 */
[----:B0-----:R0:W-:Y:S01]  /*48b0*/  STG.E desc[UR36][R16.64], R19 ;  /* 0x0000001310007986 */ /* 0x0011e2000c101924 */
[----:B------:R-:W-:Y:S05]  /*48c0*/  BRA `(.L_x_9390) ;  /* 0x0000000800f87947 */ /* 0x000fea0003800000 */
.L_x_9394:
[----:B-12-45:R-:W0:Y:S02]  /*48d0*/  I2F.S64 R0, R18 ;  /* 0x0000001200007312 */ /* 0x036e240000301400 */
[----:B0-----:R-:W-:-:S05]  /*48e0*/  F2FP.F16.F32.PACK_AB R0, RZ, R0 ;  /* 0x00000000ff00723e */ /* 0x001fca00000000ff */
[----:B------:R0:W-:Y:S01]  /*48f0*/  STG.E.U16 desc[UR36][R16.64], R0 ;  /* 0x0000000010007986 */ /* 0x0001e2000c101524 */
[----:B------:R-:W-:Y:S05]  /*4900*/  BRA `(.L_x_9390) ;  /* 0x0000000800e87947 */ /* 0x000fea0003800000 */
.L_x_9393:
[----:B------:R-:W-:-:S13]  /*4910*/  ISETP.NE.AND P0, PT, R0, 0x7, PT ;  /* 0x000000070000780c */ /* 0x000fda0003f05270 */
[----:B------:R-:W-:Y:S05]  /*4920*/  @!P0 BRA `(.L_x_9395) ;  /* 0x0000000000348947 */ /* 0x000fea0003800000 */
[----:B------:R-:W-:-:S13]  /*4930*/  ISETP.NE.AND P0, PT, R0, 0x8, PT ;  /* 0x000000080000780c */ /* 0x000fda0003f05270 */
[----:B------:R-:W-:Y:S05]  /*4940*/  @!P0 BRA `(.L_x_9396) ;  /* 0x0000000000188947 */ /* 0x000fea0003800000 */
[----:B------:R-:W-:-:S13]  /*4950*/  ISETP.NE.AND P0, PT, R0, 0x9, PT ;  /* 0x000000090000780c */ /* 0x000fda0003f05270 */
[----:B------:R-:W-:Y:S05]  /*4960*/  @P0 BRA `(.L_x_9389) ;  /* 0x0000000800800947 */ /* 0x000fea0003800000 */
[----:B-12-45:R-:W0:Y:S01]  /*4970*/  I2F.S64 R2, R18 ;  /* 0x0000001200027312 */ /* 0x036e220000301400 */
[----:B------:R-:W-:-:S05]  /*4980*/  IMAD.MOV.U32 R3, RZ, RZ, RZ ;  /* 0x000000ffff037224 */ /* 0x000fca00078e00ff */
[----:B0-----:R0:W-:Y:S01]  /*4990*/  STG.E.64 desc[UR36][R16.64], R2 ;  /* 0x0000000210007986 */ /* 0x0011e2000c101b24 */
[----:B------:R-:W-:Y:S05]  /*49a0*/  BRA `(.L_x_9390) ;  /* 0x0000000800c07947 */ /* 0x000fea0003800000 */
.L_x_9396:
[----:B-12-45:R-:W0:Y:S02]  /*49b0*/  I2F.S64 R18, R18 ;  /* 0x0000001200127312 */ /* 0x036e240000301400 */
[----:B0-----:R-:W-:-:S04]  /*49c0*/  F2FP.F16.F32.PACK_AB R3, RZ, R18 ;  /* 0x00000012ff03723e */ /* 0x001fc800000000ff */
[----:B------:R-:W-:-:S05]  /*49d0*/  PRMT R3, R3, 0x5410, RZ ;  /* 0x0000541003037816 */ /* 0x000fca00000000ff */
[----:B------:R0:W-:Y:S01]  /*49e0*/  STG.E desc[UR36][R16.64], R3 ;  /* 0x0000000310007986 */ /* 0x0001e2000c101924 */
[----:B------:R-:W-:Y:S05]  /*49f0*/  BRA `(.L_x_9390) ;  /* 0x0000000800ac7947 */ /* 0x000fea0003800000 */
.L_x_9395:
[----:B-12-45:R-:W0:Y:S02]  /*4a00*/  I2F.F64.S64 R18, R18 ;  /* 0x0000001200127312 */ /* 0x036e240000301c00 */
[----:B0-----:R0:W-:Y:S01]  /*4a10*/  STG.E.64 desc[UR36][R16.64], R18 ;  /* 0x0000001210007986 */ /* 0x0011e2000c101b24 */
[----:B------:R-:W-:Y:S05]  /*4a20*/  BRA `(.L_x_9390) ;  /* 0x0000000800a07947 */ /* 0x000fea0003800000 */
.L_x_9385:
        /* <DEDUP_REMOVED lines=8> */
[----:B-12-45:R-:W-:-:S04]  /*4ab0*/  ISETP.NE.U32.AND P0, PT, R18, RZ, PT ;  /* 0x000000ff1200720c */ /* 0x036fc80003f05070 */
[----:B------:R-:W-:-:S04]  /*4ac0*/  ISETP.NE.AND.EX P0, PT, R19, RZ, PT, P0 ;  /* 0x000000ff1300720c */ /* 0x000fc80003f05300 */
[----:B------:R-:W-:-:S05]  /*4ad0*/  SEL R3, RZ, 0x1, !P0 ;  /* 0x00000001ff037807 */ /* 0x000fca0004000000 */
[----:B------:R0:W-:Y:S01]  /*4ae0*/  STG.E.U8 desc[UR36][R16.64], R3 ;  /* 0x0000000310007986 */ /* 0x0001e2000c101124 */
[----:B------:R-:W-:Y:S05]  /*4af0*/  BRA `(.L_x_9390) ;  /* 0x00000008006c7947 */ /* 0x000fea0003800000 */
.L_x_9399:
[----:B-12-45:R-:W0:Y:S01]  /*4b00*/  I2F.F64.S64 R4, R18 ;  /* 0x0000001200047312 */ /* 0x036e220000301c00 */
[----:B------:R-:W-:-:S05]  /*4b10*/  CS2R R6, SRZ ;  /* 0x0000000000067805 */ /* 0x000fca000001ff00 */
[----:B0-----:R0:W-:Y:S01]  /*4b20*/  STG.E.128 desc[UR36][R16.64], R4 ;  /* 0x0000000410007986 */ /* 0x0011e2000c101d24 */
[----:B------:R-:W-:Y:S05]  /*4b30*/  BRA `(.L_x_9390) ;  /* 0x00000008005c7947 */ /* 0x000fea0003800000 */
.L_x_9398:
[----:B------:R-:W-:-:S13]  /*4b40*/  ISETP.NE.AND P0, PT, R0, 0xf, PT ;  /* 0x0000000f0000780c */ /* 0x000fda0003f05270 */
[----:B------:R-:W-:Y:S05]  /*4b50*/  @!P0 BRA `(.L_x_9400) ;  /* 0x0000000000b48947 */ /* 0x000fea0003800000 */
[----:B------:R-:W-:-:S13]  /*4b60*/  ISETP.NE.AND P0, PT, R0, 0x17, PT ;  /* 0x000000170000780c */ /* 0x000fda0003f05270 */
[----:B------:R-:W-:Y:S05]  /*4b70*/  @!P0 BRA `(.L_x_9401) ;  /* 0x0000000000548947 */ /* 0x000fea0003800000 */
[----:B------:R-:W-:-:S13]  /*4b80*/  ISETP.NE.AND P0, PT, R0, 0x18, PT ;  /* 0x000000180000780c */ /* 0x000fda0003f05270 */
[----:B------:R-:W-:Y:S05]  /*4b90*/  @P0 BRA `(.L_x_9389) ;  /* 0x0000000400f40947 */ /* 0x000fea0003800000 */
[----:B-12-45:R-:W0:Y:S01]  /*4ba0*/  I2F.S64 R19, R18 ;  /* 0x0000001200137312 */ /* 0x036e220000301400 */
        /* <DEDUP_REMOVED lines=14> */
.L_x_9403:
[----:B------:R-:W-:Y:S05]  /*4c90*/  BSYNC B0 ;  /* 0x0000000000007941 */ /* 0x000fea0003800000 */
.L_x_9402:
[----:B------:R-:W-:-:S05]  /*4ca0*/  LOP3.LUT R3, R0, R3, RZ, 0xfc, !PT ;  /* 0x0000000300037212 */ /* 0x000fca00078efcff */
[----:B------:R0:W-:Y:S01]  /*4cb0*/  STG.E.U8 desc[UR36][R16.64], R3 ;  /* 0x0000000310007986 */ /* 0x0001e2000c101124 */
[----:B------:R-:W-:Y:S05]  /*4cc0*/  BRA `(.L_x_9390) ;  /* 0x0000000400f87947 */ /* 0x000fea0003800000 */
.L_x_9401:
[----:B-12-45:R-:W0:Y:S01]  /*4cd0*/  I2F.S64 R19, R18 ;  /* 0x0000001200137312 */ /* 0x036e220000301400 */
        /* <DEDUP_REMOVED lines=12> */
.L_x_9405:
[----:B------:R-:W-:Y:S01]  /*4da0*/  IMAD.MOV.U32 R0, RZ, RZ, 0x7f ;  /* 0x0000007fff007424 */ /* 0x000fe200078e00ff */
[----:B------:R-:W-:-:S04]  /*4db0*/  ISETP.GT.U32.AND P0, PT, R2, 0x7f800000, PT ;  /* 0x7f8000000200780c */ /* 0x000fc80003f04070 */
[----:B------:R-:W-:-:S09]  /*4dc0*/  SEL R0, R0, 0x7c, P0 ;  /* 0x0000007c00007807 */ /* 0x000fd20000000000 */
.L_x_9406:
[----:B------:R-:W-:Y:S05]  /*4dd0*/  BSYNC B0 ;  /* 0x0000000000007941 */ /* 0x000fea0003800000 */
.L_x_9404:
[----:B------:R-:W-:-:S04]  /*4de0*/  LOP3.LUT R2, R19, 0x80000000, RZ, 0xc0, !PT ;  /* 0x8000000013027812 */ /* 0x000fc800078ec0ff */
[----:B------:R-:W-:-:S04]  /*4df0*/  SHF.R.U32.HI R3, RZ, 0x18, R2 ;  /* 0x00000018ff037819 */ /* 0x000fc80000011602 */
[----:B------:R-:W-:-:S05]  /*4e00*/  LOP3.LUT R3, R0, R3, RZ, 0xfc, !PT ;  /* 0x0000000300037212 */ /* 0x000fca00078efcff */
[----:B------:R0:W-:Y:S01]  /*4e10*/  STG.E.U8 desc[UR36][R16.64], R3 ;  /* 0x0000000310007986 */ /* 0x0001e2000c101124 */
[----:B------:R-:W-:Y:S05]  /*4e20*/  BRA `(.L_x_9390) ;  /* 0x0000000400a07947 */ /* 0x000fea0003800000 */
.L_x_9400:
[----:B-12-45:R-:W0:Y:S02]  /*4e30*/  I2F.S64 R0, R18 ;  /* 0x0000001200007312 */ /* 0x036e240000301400 */
[----:B0-----:R-:W-:-:S05]  /*4e40*/  F2FP.BF16.F32.PACK_AB R0, RZ, R0 ;  /* 0x00000000ff00723e */ /* 0x001fca00000010ff */
[----:B------:R0:W-:Y:S01]  /*4e50*/  STG.E.U16 desc[UR36][R16.64], R0 ;  /* 0x0000000010007986 */ /* 0x0001e2000c101524 */
[----:B------:R-:W-:Y:S05]  /*4e60*/  BRA `(.L_x_9390) ;  /* 0x0000000400907947 */ /* 0x000fea0003800000 */
.L_x_9397:
        /* <DEDUP_REMOVED lines=8> */
[----:B-12-45:R0:W-:Y:S01]  /*4ef0*/  STG.E.U16 desc[UR36][R16.64], R18 ;  /* 0x0000001210007986 */ /* 0x0361e2000c101524 */
[----:B------:R-:W-:Y:S05]  /*4f00*/  BRA `(.L_x_9390) ;  /* 0x0000000400687947 */ /* 0x000fea0003800000 */
.L_x_9409:
[----:B-12-45:R-:W0:Y:S01]  /*4f10*/  I2F.S64 R19, R18 ;  /* 0x0000001200137312 */ /* 0x036e220000301400 */
        /* <DEDUP_REMOVED lines=16> */
.L_x_9412:
[----:B------:R-:W-:-:S04]  /*5020*/  LOP3.LUT R2, R19, 0x80000000, RZ, 0xc0, !PT ;  /* 0x8000000013027812 */ /* 0x000fc800078ec0ff */
[----:B------:R-:W-:-:S04]  /*5030*/  SHF.R.U32.HI R3, RZ, 0x18, R2 ;  /* 0x00000018ff037819 */ /* 0x000fc80000011602 */
[----:B------:R-:W-:-:S04]  /*5040*/  LOP3.LUT R0, R0, R3, RZ, 0xfc, !PT ;  /* 0x0000000300007212 */ /* 0x000fc800078efcff */
[----:B------:R-:W-:-:S07]  /*5050*/  PRMT R8, R0, 0x7610, R8 ;  /* 0x0000761000087816 */ /* 0x000fce0000000008 */
.L_x_9411:
[----:B------:R-:W-:Y:S05]  /*5060*/  BSYNC B0 ;  /* 0x0000000000007941 */ /* 0x000fea0003800000 */
.L_x_9410:
[----:B------:R0:W-:Y:S01]  /*5070*/  STG.E.U8 desc[UR36][R16.64], R8 ;  /* 0x0000000810007986 */ /* 0x0001e2000c101124 */
[----:B------:R-:W-:Y:S05]  /*5080*/  BRA `(.L_x_9390) ;  /* 0x0000000400087947 */ /* 0x000fea0003800000 */
.L_x_9408:
        /* <DEDUP_REMOVED lines=17> */
.L_x_9415:
[----:B------:R-:W-:-:S04]  /*51a0*/  LOP3.LUT R2, R19, 0x80000000, RZ, 0xc0, !PT ;  /* 0x8000000013027812 */ /* 0x000fc800078ec0ff */
[----:B------:R-:W-:-:S04]  /*51b0*/  SHF.R.U32.HI R3, RZ, 0x18, R2 ;  /* 0x00000018ff037819 */ /* 0x000fc80000011602 */
[----:B------:R-:W-:-:S04]  /*51c0*/  LOP3.LUT R0, R0, R3, RZ, 0xfc, !PT ;  /* 0x0000000300007212 */ /* 0x000fc800078efcff */
[----:B------:R-:W-:-:S07]  /*51d0*/  PRMT R8, R0, 0x7610, R8 ;  /* 0x0000761000087816 */ /* 0x000fce0000000008 */
.L_x_9414:
[----:B------:R-:W-:Y:S05]  /*51e0*/  BSYNC B0 ;  /* 0x0000000000007941 */ /* 0x000fea0003800000 */
.L_x_9413:
[----:B------:R0:W-:Y:S01]  /*51f0*/  STG.E.U8 desc[UR36][R16.64], R8 ;  /* 0x0000000810007986 */ /* 0x0001e2000c101124 */
[----:B------:R-:W-:Y:S05]  /*5200*/  BRA `(.L_x_9390) ;  /* 0x0000000000a87947 */ /* 0x000fea0003800000 */
.L_x_9407:
[----:B------:R-:W-:-:S13]  /*5210*/  ISETP.NE.AND P0, PT, R0, 0x1c, PT ;  /* 0x0000001c0000780c */ /* 0x000fda0003f05270 */
[----:B------:R-:W-:Y:S05]  /*5220*/  @!P0 BRA `(.L_x_9416) ;  /* 0x00000000009c8947 */ /* 0x000fea0003800000 */
[----:B------:R-:W-:-:S13]  /*5230*/  ISETP.NE.AND P0, PT, R0, 0x1d, PT ;  /* 0x0000001d0000780c */ /* 0x000fda0003f05270 */
[----:B------:R-:W-:Y:S05]  /*5240*/  @!P0 BRA `(.L_x_9417) ;  /* 0x00000000008c8947 */ /* 0x000fea0003800000 */
[----:B------:R-:W-:-:S13]  /*5250*/  ISETP.NE.AND P0, PT, R0, 0x2c, PT ;  /* 0x0000002c0000780c */ /* 0x000fda0003f05270 */
[----:B------:R-:W-:Y:S05]  /*5260*/  @P0 BRA `(.L_x_9389) ;  /* 0x0000000000400947 */ /* 0x000fea0003800000 */
[----:B-12-45:R-:W0:Y:S02]  /*5270*/  I2F.S64 R18, R18 ;  /* 0x0000001200127312 */ /* 0x036e240000301400 */
        /* <DEDUP_REMOVED lines=15> */
.L_x_9389:
[----:B-----5:R-:W-:Y:S01]  /*5370*/  MOV R2, 0x0 ;  /* 0x0000000000027802 */ /* 0x020fe20000000f00 */
        /* <DEDUP_REMOVED lines=14> */
[----:B012-4-:R-:W-:Y:S05]  /*5460*/  CALL.ABS.NOINC R2 ;  /* 0x0000000002007343 */ /* 0x017fea0003c00000 */
.L_x_9418:
[----:B------:R-:W-:Y:S05]  /*5470*/  BRA `(.L_x_9390) ;  /* 0x00000000000c7947 */ /* 0x000fea0003800000 */
.L_x_9417:
[----:B-12-45:R0:W-:Y:S01]  /*5480*/  STG.E.64 desc[UR36][R16.64], R18 ;  /* 0x0000001210007986 */ /* 0x0361e2000c101b24 */
[----:B------:R-:W-:Y:S05]  /*5490*/  BRA `(.L_x_9390) ;  /* 0x0000000000047947 */ /* 0x000fea0003800000 */
.L_x_9416:
[----:B-12-45:R0:W-:Y:S02]  /*54a0*/  STG.E desc[UR36][R16.64], R18 ;  /* 0x0000001210007986 */ /* 0x0361e4000c101924 */
.L_x_9390:
[----:B------:R-:W-:-:S04]  /*54b0*/  IMAD R22, R25, 0x200, R22 ;  /* 0x0000020019167824 */ /* 0x000fc800078e0216 */
[----:B------:R-:W-:-:S07]  /*54c0*/  VIADD R23, R22, 0x80 ;  /* 0x0000008016177836 */ /* 0x000fce0000000000 */
.L_x_9282:
[----:B------:R-:W-:Y:S05]  /*54d0*/  BSYNC B6 ;  /* 0x0000000000067941 */ /* 0x000fea0003800000 */
.L_x_9281:
        /* <DEDUP_REMOVED lines=8> */
[----:B-1234-:R-:W-:Y:S01]  /*5560*/  IMAD.MOV.U32 R16, RZ, RZ, RZ ;  /* 0x000000ffff107224 */ /* 0x01efe200078e00ff */
        /* <DEDUP_REMOVED lines=375> */
.L_x_9421:
        /* <DEDUP_REMOVED lines=21> */
.L_x_9425:
[----:B------:R1:W5:Y:S01]  /*6e30*/  LDG.E.U8 R18, desc[UR36][R2.64] ;  /* 0x0000002402127981 */ /* 0x000362000c1e1100 */
[----:B------:R-:W-:Y:S01]  /*6e40*/  IMAD.MOV.U32 R19, RZ, RZ, RZ ;  /* 0x000000ffff137224 */ /* 0x000fe200078e00ff */
[----:B------:R-:W-:Y:S06]  /*6e50*/  BRA `(.L_x_9427) ;  /* 0x0000000c00487947 */ /* 0x000fec0003800000 */
.L_x_9424:
        /* <DEDUP_REMOVED lines=8> */
.L_x_9429:
[----:B------:R-:W2:Y:S02]  /*6ee0*/  LDG.E R18, desc[UR36][R2.64] ;  /* 0x0000002402127981 */ /* 0x000ea4000c1e1900 */
[----:B--2---:R-:W-:Y:S01]  /*6ef0*/  SHF.R.S32.HI R19, RZ, 0x1f, R18 ;  /* 0x0000001fff137819 */ /* 0x004fe20000011412 */
[----:B------:R-:W-:Y:S06]  /*6f00*/  BRA `(.L_x_9427) ;  /* 0x0000000c001c7947 */ /* 0x000fec0003800000 */
.L_x_9428:
[----:B------:R-:W2:Y:S02]  /*6f10*/  LDG.E.S16 R18, desc[UR36][R2.64] ;  /* 0x0000002402127981 */ /* 0x000ea4000c1e1700 */
[----:B--2---:R-:W-:Y:S01]  /*6f20*/  SHF.R.S32.HI R19, RZ, 0x1f, R18 ;  /* 0x0000001fff137819 */ /* 0x004fe20000011412 */
[----:B------:R-:W-:Y:S06]  /*6f30*/  BRA `(.L_x_9427) ;  /* 0x0000000c00107947 */ /* 0x000fec0003800000 */
.L_x_9423:
[----:B------:R-:W-:-:S13]  /*6f40*/  ISETP.GT.AND P0, PT, R4, 0x6, PT ;  /* 0x000000060400780c */ /* 0x000fda0003f04270 */
[----:B------:R-:W-:Y:S05]  /*6f50*/  @P0 BRA `(.L_x_9430) ;  /* 0x00000000002c0947 */ /* 0x000fea0003800000 */
[----:B------:R-:W-:-:S13]  /*6f60*/  ISETP.NE.AND P0, PT, R4, 0x5, PT ;  /* 0x000000050400780c */ /* 0x000fda0003f05270 */
[----:B------:R-:W-:Y:S05]  /*6f70*/  @!P0 BRA `(.L_x_9431) ;  /* 0x0000000000148947 */ /* 0x000fea0003800000 */
[----:B------:R-:W-:-:S13]  /*6f80*/  ISETP.NE.AND P0, PT, R4, 0x6, PT ;  /* 0x000000060400780c */ /* 0x000fda0003f05270 */
[----:B------:R-:W-:Y:S05]  /*6f90*/  @P0 BRA `(.L_x_9426) ;  /* 0x0000000800a00947 */ /* 0x000fea0003800000 */
[----:B------:R-:W2:Y:S02]  /*6fa0*/  LDG.E R2, desc[UR36][R2.64] ;  /* 0x0000002402027981 */ /* 0x000ea4000c1e1900 */
[----:B--2---:R3:W4:Y:S01]  /*6fb0*/  F2I.S64.TRUNC R18, R2 ;  /* 0x0000000200127311 */ /* 0x004722000020d900 */
[----:B------:R-:W-:Y:S05]  /*6fc0*/  BRA `(.L_x_9427) ;  /* 0x0000000800ec7947 */ /* 0x000fea0003800000 */
.L_x_9431:
[----:B------:R-:W2:Y:S02]  /*6fd0*/  LDG.E.U16 R2, desc[UR36][R2.64] ;  /* 0x0000002402027981 */ /* 0x000ea4000c1e1500 */
[----:B--2---:R-:W-:-:S06]  /*6fe0*/  HADD2.F32 R18, -RZ, R2.H0_H0 ;  /* 0x20000002ff127230 */ /* 0x004fcc0000004100 */
[----:B------:R-:W2:Y:S01]  /*6ff0*/  F2I.S64.TRUNC R18, R18 ;  /* 0x0000001200127311 */ /* 0x000ea2000020d900 */
[----:B------:R-:W-:Y:S05]  /*7000*/  BRA `(.L_x_9427) ;  /* 0x0000000800dc7947 */ /* 0x000fea0003800000 */
.L_x_9430:
        /* <DEDUP_REMOVED lines=9> */
.L_x_9433:
[----:B------:R-:W2:Y:S02]  /*70a0*/  LDG.E.U16 R2, desc[UR36][R2.64] ;  /* 0x0000002402027981 */ /* 0x000ea4000c1e1500 */
[----:B--2---:R-:W-:-:S06]  /*70b0*/  HADD2.F32 R18, -RZ, R2.H0_H0 ;  /* 0x20000002ff127230 */ /* 0x004fcc0000004100 */
[----:B------:R-:W0:Y:S01]  /*70c0*/  F2I.S64.TRUNC R18, R18 ;  /* 0x0000001200127311 */ /* 0x000e22000020d900 */
[----:B------:R-:W-:Y:S05]  /*70d0*/  BRA `(.L_x_9427) ;  /* 0x0000000800a87947 */ /* 0x000fea0003800000 */
.L_x_9432:
[----:B------:R-:W2:Y:S02]  /*70e0*/  LDG.E.64 R2, desc[UR36][R2.64] ;  /* 0x0000002402027981 */ /* 0x000ea4000c1e1b00 */
[----:B--2---:R0:W1:Y:S01]  /*70f0*/  F2I.S64.F64.TRUNC R18, R2 ;  /* 0x0000000200127311 */ /* 0x004062000030d900 */
[----:B------:R-:W-:Y:S05]  /*7100*/  BRA `(.L_x_9427) ;  /* 0x00000008009c7947 */ /* 0x000fea0003800000 */
.L_x_9422:
        /* <DEDUP_REMOVED lines=13> */
.L_x_9436:
[----:B------:R-:W2:Y:S02]  /*71e0*/  LDG.E.64 R2, desc[UR36][R2.64] ;  /* 0x0000002402027981 */ /* 0x000ea4000c1e1b00 */
[----:B--2---:R0:W1:Y:S01]  /*71f0*/  F2I.S64.F64.TRUNC R18, R2 ;  /* 0x0000000200127311 */ /* 0x004062000030d900 */
[----:B------:R-:W-:Y:S05]  /*7200*/  BRA `(.L_x_9427) ;  /* 0x00000008005c7947 */ /* 0x000fea0003800000 */
.L_x_9435:
        /* <DEDUP_REMOVED lines=27> */
.L_x_9438:
        /* <DEDUP_REMOVED lines=14> */
.L_x_9437:
[----:B------:R-:W2:Y:S02]  /*74a0*/  LDG.E.U16 R18, desc[UR36][R2.64] ;  /* 0x0000002402127981 */ /* 0x000ea4000c1e1500 */
[----:B--2---:R-:W-:-:S06]  /*74b0*/  IMAD.U32 R18, R18, 0x10000, RZ ;  /* 0x0001000012127824 */ /* 0x004fcc00078e00ff */
[----:B------:R-:W0:Y:S01]  /*74c0*/  F2I.S64.TRUNC R18, R18 ;  /* 0x0000001200127311 */ /* 0x000e22000020d900 */
[----:B------:R-:W-:Y:S05]  /*74d0*/  BRA `(.L_x_9427) ;  /* 0x0000000400a87947 */ /* 0x000fea0003800000 */
.L_x_9434:
        /* <DEDUP_REMOVED lines=11> */
.L_x_9441:
        /* <DEDUP_REMOVED lines=21> */
.L_x_9445:
[----:B------:R-:W-:Y:S05]  /*76e0*/  BSYNC B1 ;  /* 0x0000000000017941 */ /* 0x000fea0003800000 */
.L_x_9444:
[----:B------:R-:W-:Y:S01]  /*76f0*/  IMAD.SHL.U32 R2, R2, 0x100000, RZ ;  /* 0x0010000002027824 */ /* 0x000fe200078e00ff */
[----:B------:R-:W-:-:S04]  /*7700*/  LEA R3, R0, 0x3b800000, 0x17 ;  /* 0x3b80000000037811 */ /* 0x000fc800078eb8ff */
[----:B------:R-:W-:-:S07]  /*7710*/  LOP3.LUT R18, R3, R2, R18, 0xfe, !PT ;  /* 0x0000000203127212 */ /* 0x000fce00078efe12 */
.L_x_9443:
[----:B------:R-:W-:Y:S05]  /*7720*/  BSYNC B0 ;  /* 0x0000000000007941 */ /* 0x000fea0003800000 */
.L_x_9442:
[----:B------:R-:W0:Y:S01]  /*7730*/  F2I.S64.TRUNC R18, R18 ;  /* 0x0000001200127311 */ /* 0x000e22000020d900 */
[----:B------:R-:W-:Y:S05]  /*7740*/  BRA `(.L_x_9427) ;  /* 0x00000004000c7947 */ /* 0x000fea0003800000 */
.L_x_9440:
        /* <DEDUP_REMOVED lines=21> */
.L_x_9449:
[----:B------:R-:W-:Y:S05]  /*78a0*/  BSYNC B1 ;  /* 0x0000000000017941 */ /* 0x000fea0003800000 */
.L_x_9448:
[----:B------:R-:W-:Y:S01]  /*78b0*/  IMAD.SHL.U32 R2, R2, 0x200000, RZ ;  /* 0x0020000002027824 */ /* 0x000fe200078e00ff */
[----:B------:R-:W-:-:S04]  /*78c0*/  LEA R3, R0, 0x37800000, 0x17 ;  /* 0x3780000000037811 */ /* 0x000fc800078eb8ff */
[----:B------:R-:W-:-:S07]  /*78d0*/  LOP3.LUT R18, R3, R2, R18, 0xfe, !PT ;  /* 0x0000000203127212 */ /* 0x000fce00078efe12 */
.L_x_9447:
[----:B------:R-:W-:Y:S05]  /*78e0*/  BSYNC B0 ;  /* 0x0000000000007941 */ /* 0x000fea0003800000 */
.L_x_9446:
[----:B------:R-:W0:Y:S01]  /*78f0*/  F2I.S64.TRUNC R18, R18 ;  /* 0x0000001200127311 */ /* 0x000e22000020d900 */
[----:B------:R-:W-:Y:S05]  /*7900*/  BRA `(.L_x_9427) ;  /* 0x00000000009c7947 */ /* 0x000fea0003800000 */
.L_x_9439:
        /* <DEDUP_REMOVED lines=14> */
.L_x_9453:
[----:B------:R-:W-:Y:S05]  /*79f0*/  BSYNC B0 ;  /* 0x0000000000007941 */ /* 0x000fea0003800000 */
.L_x_9452:
[----:B------:R-:W0:Y:S01]  /*7a00*/  F2I.S64.TRUNC R18, R18 ;  /* 0x0000001200127311 */ /* 0x000e22000020d900 */
[----:B------:R-:W-:Y:S05]  /*7a10*/  BRA `(.L_x_9427) ;  /* 0x0000000000587947 */ /* 0x000fea0003800000 */
.L_x_9426:
        /* <DEDUP_REMOVED lines=16> */
.L_x_9454:
[----:B------:R-:W-:Y:S01]  /*7b20*/  CS2R R18, SRZ ;  /* 0x0000000000127805 */ /* 0x000fe2000001ff00 */
[----:B------:R-:W-:Y:S06]  /*7b30*/  BRA `(.L_x_9427) ;  /* 0x0000000000107947 */ /* 0x000fec0003800000 */
.L_x_9451:
[----:B------:R0:W5:Y:S01]  /*7b40*/  LDG.E.64 R18, desc[UR36][R2.64] ;  /* 0x0000002402127981 */ /* 0x000162000c1e1b00 */
[----:B------:R-:W-:Y:S05]  /*7b50*/  BRA `(.L_x_9427) ;  /* 0x0000000000087947 */ /* 0x000fea0003800000 */
.L_x_9450:
[----:B------:R0:W5:Y:S01]  /*7b60*/  LDG.E R18, desc[UR36][R2.64] ;  /* 0x0000002402127981 */ /* 0x000162000c1e1900 */
[----:B------:R-:W-:-:S07]  /*7b70*/  IMAD.MOV.U32 R19, RZ, RZ, RZ ;  /* 0x000000ffff137224 */ /* 0x000fce00078e00ff */
.L_x_9427:
[----:B0-----:R-:W0:Y:S01]  /*7b80*/  LDC.U8 R4, c[0x0][0x50a] ;  /* 0x00014280ff047b82 */ /* 0x001e220000000000 */
[----:B------:R-:W-:Y:S02]  /*7b90*/  ULDC.64 UR4, c[0x0][0x4e8] ;  /* 0x00013a0000047ab9 */ /* 0x000fe40000000a00 */
[----:B-1-3--:R-:W-:-:S05]  /*7ba0*/  IADD3 R2, P0, R24, UR4, RZ ;  /* 0x0000000418027c10 */ /* 0x00afca000ff1e0ff */
        /* <DEDUP_REMOVED lines=16> */
.L_x_9458:
[----:B------:R-:W3:Y:S02]  /*7cb0*/  LDG.E.U8 R2, desc[UR36][R2.64] ;  /* 0x0000002402027981 */ /* 0x000ee4000c1e1100 */
[----:B---3--:R-:W-:-:S04]  /*7cc0*/  ISETP.NE.AND P0, PT, R2, RZ, PT ;  /* 0x000000ff0200720c */ /* 0x008fc80003f05270 */
[----:B------:R-:W-:Y:S01]  /*7cd0*/  P2R R24, PR, RZ, 0x1 ;  /* 0x00000001ff187803 */ /* 0x000fe20000000000 */
[----:B------:R-:W-:Y:S08]  /*7ce0*/  BRA `(.L_x_9460) ;  /* 0x0000000c00c47947 */ /* 0x000ff00003800000 */
.L_x_9457:
        /* <DEDUP_REMOVED lines=11> */
.L_x_9462:
[----:B------:R-:W3:Y:S02]  /*7da0*/  LDG.E R2, desc[UR36][R2.64] ;  /* 0x0000002402027981 */ /* 0x000ee4000c1e1900 */
[----:B---3--:R-:W-:-:S04]  /*7db0*/  ISETP.NE.AND P0, PT, R2, RZ, PT ;  /* 0x000000ff0200720c */ /* 0x008fc80003f05270 */
[----:B------:R-:W-:Y:S01]  /*7dc0*/  P2R R24, PR, RZ, 0x1 ;  /* 0x00000001ff187803 */ /* 0x000fe20000000000 */
[----:B------:R-:W-:Y:S08]  /*7dd0*/  BRA `(.L_x_9460) ;  /* 0x0000000c00887947 */ /* 0x000ff00003800000 */
.L_x_9461:
[----:B------:R-:W3:Y:S02]  /*7de0*/  LDG.E.U16 R2, desc[UR36][R2.64] ;  /* 0x0000002402027981 */ /* 0x000ee4000c1e1500 */
[----:B---3--:R-:W-:-:S04]  /*7df0*/  ISETP.NE.AND P0, PT, R2, RZ, PT ;  /* 0x000000ff0200720c */ /* 0x008fc80003f05270 */
[----:B------:R-:W-:Y:S01]  /*7e00*/  P2R R24, PR, RZ, 0x1 ;  /* 0x00000001ff187803 */ /* 0x000fe20000000000 */
[----:B------:R-:W-:Y:S08]  /*7e10*/  BRA `(.L_x_9460) ;  /* 0x0000000c00787947 */ /* 0x000ff00003800000 */
.L_x_9456:
        /* <DEDUP_REMOVED lines=10> */
.L_x_9464:
[----:B------:R-:W3:Y:S02]  /*7ec0*/  LDG.E.U16 R0, desc[UR36][R2.64] ;  /* 0x0000002402007981 */ /* 0x000ee4000c1e1500 */
[----:B---3--:R-:W-:-:S05]  /*7ed0*/  HADD2.F32 R0, -RZ, R0.H0_H0 ;  /* 0x20000000ff007230 */ /* 0x008fca0000004100 */
[----:B------:R-:W-:-:S04]  /*7ee0*/  FSETP.NEU.FTZ.AND P0, PT, R0, RZ, PT ;  /* 0x000000ff0000720b */ /* 0x000fc80003f1d000 */
[----:B------:R-:W-:Y:S01]  /*7ef0*/  P2R R24, PR, RZ, 0x1 ;  /* 0x00000001ff187803 */ /* 0x000fe20000000000 */
[----:B------:R-:W-:Y:S08]  /*7f00*/  BRA `(.L_x_9460) ;  /* 0x0000000c003c7947 */ /* 0x000ff00003800000 */
.L_x_9463:
        /* <DEDUP_REMOVED lines=12> */
.L_x_9466:
        /* <DEDUP_REMOVED lines=11> */
.L_x_9465:
[----:B------:R-:W3:Y:S02]  /*8080*/  LDG.E.64 R2, desc[UR36][R2.64] ;  /* 0x0000002402027981 */ /* 0x000ee4000c1e1b00 */
[----:B---3--:R-:W-:-:S06]  /*8090*/  DSETP.NEU.AND P0, PT, R2, RZ, PT ;  /* 0x000000ff0200722a */ /* 0x008fcc0003f0d000 */
[----:B------:R-:W-:Y:S01]  /*80a0*/  P2R R24, PR, RZ, 0x1 ;  /* 0x00000001ff187803 */ /* 0x000fe20000000000 */
[----:B------:R-:W-:Y:S07]  /*80b0*/  BRA `(.L_x_9460) ;  /* 0x0000000800d07947 */ /* 0x000fee0003800000 */
.L_x_9455:
        /* <DEDUP_REMOVED lines=12> */
.L_x_9469:
[----:B------:R-:W3:Y:S02]  /*8180*/  LDG.E.128 R4, desc[UR36][R2.64] ;  /* 0x0000002402047981 */ /* 0x000ee4000c1e1d00 */
[----:B---3--:R-:W-:-:S06]  /*8190*/  DSETP.NEU.AND P0, PT, R6, RZ, PT ;  /* 0x000000ff0600722a */ /* 0x008fcc0003f0d000 */
[----:B------:R-:W-:-:S06]  /*81a0*/  DSETP.NEU.OR P0, PT, R4, RZ, P0 ;  /* 0x000000ff0400722a */ /* 0x000fcc000070d400 */
[----:B------:R-:W-:Y:S01]  /*81b0*/  P2R R24, PR, RZ, 0x1 ;  /* 0x00000001ff187803 */ /* 0x000fe20000000000 */
[----:B------:R-:W-:Y:S07]  /*81c0*/  BRA `(.L_x_9460) ;  /* 0x00000008008c7947 */ /* 0x000fee0003800000 */
.L_x_9468:
        /* <DEDUP_REMOVED lines=28> */
.L_x_9471:
        /* <DEDUP_REMOVED lines=15> */
.L_x_9470:
[----:B------:R-:W3:Y:S02]  /*8480*/  LDG.E.U16 R0, desc[UR36][R2.64] ;  /* 0x0000002402007981 */ /* 0x000ee4000c1e1500 */
[----:B---3--:R-:W-:-:S05]  /*8490*/  IMAD.U32 R0, R0, 0x10000, RZ ;  /* 0x0001000000007824 */ /* 0x008fca00078e00ff */
[----:B------:R-:W-:-:S04]  /*84a0*/  FSETP.NEU.FTZ.AND P0, PT, R0, RZ, PT ;  /* 0x000000ff0000720b */ /* 0x000fc80003f1d000 */
[----:B------:R-:W-:Y:S01]  /*84b0*/  P2R R24, PR, RZ, 0x1 ;  /* 0x00000001ff187803 */ /* 0x000fe20000000000 */
[----:B------:R-:W-:Y:S08]  /*84c0*/  BRA `(.L_x_9460) ;  /* 0x0000000400cc7947 */ /* 0x000ff00003800000 */
.L_x_9467:
        /* <DEDUP_REMOVED lines=12> */
.L_x_9474:
        /* <DEDUP_REMOVED lines=21> */
.L_x_9478:
[----:B------:R-:W-:Y:S05]  /*86e0*/  BSYNC B1 ;  /* 0x0000000000017941 */ /* 0x000fea0003800000 */
.L_x_9477:
[----:B------:R-:W-:Y:S01]  /*86f0*/  LEA R3, R0, 0x3b800000, 0x17 ;  /* 0x3b80000000037811 */ /* 0x000fe200078eb8ff */
[----:B------:R-:W-:-:S05]  /*8700*/  IMAD.SHL.U32 R0, R2, 0x100000, RZ ;  /* 0x0010000002007824 */ /* 0x000fca00078e00ff */
[----:B------:R-:W-:-:S07]  /*8710*/  LOP3.LUT R0, R3, R0, R4, 0xfe, !PT ;  /* 0x0000000003007212 */ /* 0x000fce00078efe04 */
.L_x_9476:
[----:B------:R-:W-:Y:S05]  /*8720*/  BSYNC B0 ;  /* 0x0000000000007941 */ /* 0x000fea0003800000 */
.L_x_9475:
[----:B------:R-:W-:-:S04]  /*8730*/  FSETP.NEU.FTZ.AND P0, PT, R0, RZ, PT ;  /* 0x000000ff0000720b */ /* 0x000fc80003f1d000 */
[----:B------:R-:W-:Y:S01]  /*8740*/  P2R R24, PR, RZ, 0x1 ;  /* 0x00000001ff187803 */ /* 0x000fe20000000000 */
[----:B------:R-:W-:Y:S08]  /*8750*/  BRA `(.L_x_9460) ;  /* 0x0000000400287947 */ /* 0x000ff00003800000 */
.L_x_9473:
        /* <DEDUP_REMOVED lines=21> */
.L_x_9482:
[----:B------:R-:W-:Y:S05]  /*88b0*/  BSYNC B1 ;  /* 0x0000000000017941 */ /* 0x000fea0003800000 */
.L_x_9481:
[----:B------:R-:W-:Y:S01]  /*88c0*/  LEA R3, R0, 0x37800000, 0x17 ;  /* 0x3780000000037811 */ /* 0x000fe200078eb8ff */
[----:B------:R-:W-:-:S05]  /*88d0*/  IMAD.SHL.U32 R0, R2, 0x200000, RZ ;  /* 0x0020000002007824 */ /* 0x000fca00078e00ff */
[----:B------:R-:W-:-:S07]  /*88e0*/  LOP3.LUT R0, R3, R0, R4, 0xfe, !PT ;  /* 0x0000000003007212 */ /* 0x000fce00078efe04 */
.L_x_9480:
[----:B------:R-:W-:Y:S05]  /*88f0*/  BSYNC B0 ;  /* 0x0000000000007941 */ /* 0x000fea0003800000 */
.L_x_9479:
[----:B------:R-:W-:-:S04]  /*8900*/  FSETP.NEU.FTZ.AND P0, PT, R0, RZ, PT ;  /* 0x000000ff0000720b */ /* 0x000fc80003f1d000 */
[----:B------:R-:W-:Y:S01]  /*8910*/  P2R R24, PR, RZ, 0x1 ;  /* 0x00000001ff187803 */ /* 0x000fe20000000000 */
[----:B------:R-:W-:Y:S08]  /*8920*/  BRA `(.L_x_9460) ;  /* 0x0000000000b47947 */ /* 0x000ff00003800000 */
.L_x_9472:
        /* <DEDUP_REMOVED lines=14> */
.L_x_9486:
[----:B------:R-:W-:Y:S05]  /*8a10*/  BSYNC B0 ;  /* 0x0000000000007941 */ /* 0x000fea0003800000 */
.L_x_9485:
[----:B------:R-:W-:-:S04]  /*8a20*/  FSETP.NEU.FTZ.AND P0, PT, R0, RZ, PT ;  /* 0x000000ff0000720b */ /* 0x000fc80003f1d000 */
[----:B------:R-:W-:Y:S01]  /*8a30*/  P2R R24, PR, RZ, 0x1 ;  /* 0x00000001ff187803 */ /* 0x000fe20000000000 */
[----:B------:R-:W-:Y:S08]  /*8a40*/  BRA `(.L_x_9460) ;  /* 0x00000000006c7947 */ /* 0x000ff00003800000 */
.L_x_9459:
        /* <DEDUP_REMOVED lines=16> */
.L_x_9487:
[----:B------:R-:W-:-:S04]  /*8b50*/  PLOP3.LUT P0, PT, PT, PT, PT, 0x8, 0x0 ;  /* 0x000000000000781c */ /* 0x000fc80003f0e170 */
[----:B------:R-:W-:Y:S01]  /*8b60*/  P2R R24, PR, RZ, 0x1 ;  /* 0x00000001ff187803 */ /* 0x000fe20000000000 */
[----:B------:R-:W-:Y:S08]  /*8b70*/  BRA `(.L_x_9460) ;  /* 0x0000000000207947 */ /* 0x000ff00003800000 */
.L_x_9484:
[----:B------:R-:W3:Y:S02]  /*8b80*/  LDG.E.64 R2, desc[UR36][R2.64] ;  /* 0x0000002402027981 */ /* 0x000ee4000c1e1b00 */
[----:B---3--:R-:W-:-:S04]  /*8b90*/  ISETP.NE.U32.AND P0, PT, R2, RZ, PT ;  /* 0x000000ff0200720c */ /* 0x008fc80003f05070 */
[----:B------:R-:W-:-:S04]  /*8ba0*/  ISETP.NE.AND.EX P0, PT, R3, RZ, PT, P0 ;  /* 0x000000ff0300720c */ /* 0x000fc80003f05300 */
[----:B------:R-:W-:Y:S01]  /*8bb0*/  P2R R24, PR, RZ, 0x1 ;  /* 0x00000001ff187803 */ /* 0x000fe20000000000 */
[----:B------:R-:W-:Y:S08]  /*8bc0*/  BRA `(.L_x_9460) ;  /* 0x00000000000c7947 */ /* 0x000ff00003800000 */
.L_x_9483:
[----:B------:R-:W3:Y:S02]  /*8bd0*/  LDG.E R2, desc[UR36][R2.64] ;  /* 0x0000002402027981 */ /* 0x000ee4000c1e1900 */
[----:B---3--:R-:W-:-:S04]  /*8be0*/  ISETP.NE.AND P0, PT, R2, RZ, PT ;  /* 0x000000ff0200720c */ /* 0x008fc80003f05270 */
[----:B------:R-:W-:-:S09]  /*8bf0*/  P2R R24, PR, RZ, 0x1 ;  /* 0x00000001ff187803 */ /* 0x000fd20000000000 */
.L_x_9460:
        /* <DEDUP_REMOVED lines=18> */
.L_x_9491:
[----:B------:R0:W5:Y:S01]  /*8d20*/  LDG.E.U8 R2, desc[UR36][R4.64] ;  /* 0x0000002404027981 */ /* 0x000162000c1e1100 */
[----:B------:R-:W-:Y:S01]  /*8d30*/  IMAD.MOV.U32 R3, RZ, RZ, RZ ;  /* 0x000000ffff037224 */ /* 0x000fe200078e00ff */
[----:B------:R-:W-:Y:S06]  /*8d40*/  BRA `(.L_x_9493) ;  /* 0x0000000c00487947 */ /* 0x000fec0003800000 */
.L_x_9490:
        /* <DEDUP_REMOVED lines=8> */
.L_x_9495:
[----:B------:R-:W3:Y:S02]  /*8dd0*/  LDG.E R2, desc[UR36][R4.64] ;  /* 0x0000002404027981 */ /* 0x000ee4000c1e1900 */
[----:B---3--:R-:W-:Y:S01]  /*8de0*/  SHF.R.S32.HI R3, RZ, 0x1f, R2 ;  /* 0x0000001fff037819 */ /* 0x008fe20000011402 */
[----:B------:R-:W-:Y:S06]  /*8df0*/  BRA `(.L_x_9493) ;  /* 0x0000000c001c7947 */ /* 0x000fec0003800000 */
.L_x_9494:
[----:B------:R-:W3:Y:S02]  /*8e00*/  LDG.E.S16 R2, desc[UR36][R4.64] ;  /* 0x0000002404027981 */ /* 0x000ee4000c1e1700 */
[----:B---3--:R-:W-:Y:S01]  /*8e10*/  SHF.R.S32.HI R3, RZ, 0x1f, R2 ;  /* 0x0000001fff037819 */ /* 0x008fe20000011402 */
[----:B------:R-:W-:Y:S06]  /*8e20*/  BRA `(.L_x_9493) ;  /* 0x0000000c00107947 */ /* 0x000fec0003800000 */
.L_x_9489:
        /* <DEDUP_REMOVED lines=9> */
.L_x_9497:
[----:B------:R-:W3:Y:S02]  /*8ec0*/  LDG.E.U16 R4, desc[UR36][R4.64] ;  /* 0x0000002404047981 */ /* 0x000ee4000c1e1500 */
[----:B---3--:R-:W-:-:S06]  /*8ed0*/  HADD2.F32 R2, -RZ, R4.H0_H0 ;  /* 0x20000004ff027230 */ /* 0x008fcc0000004100 */
[----:B------:R-:W0:Y:S01]  /*8ee0*/  F2I.S64.TRUNC R2, R2 ;  /* 0x0000000200027311 */ /* 0x000e22000020d900 */
[----:B------:R-:W-:Y:S05]  /*8ef0*/  BRA `(.L_x_9493) ;  /* 0x0000000800dc7947 */ /* 0x000fea0003800000 */
.L_x_9496:
        /* <DEDUP_REMOVED lines=9> */
.L_x_9499:
[----:B------:R-:W3:Y:S02]  /*8f90*/  LDG.E.U16 R4, desc[UR36][R4.64] ;  /* 0x0000002404047981 */ /* 0x000ee4000c1e1500 */
[----:B---3--:R-:W-:-:S06]  /*8fa0*/  HADD2.F32 R2, -RZ, R4.H0_H0 ;  /* 0x20000004ff027230 */ /* 0x008fcc0000004100 */
[----:B------:R-:W0:Y:S01]  /*8fb0*/  F2I.S64.TRUNC R2, R2 ;  /* 0x0000000200027311 */ /* 0x000e22000020d900 */
[----:B------:R-:W-:Y:S05]  /*8fc0*/  BRA `(.L_x_9493) ;  /* 0x0000000800a87947 */ /* 0x000fea0003800000 */
.L_x_9498:
[----:B------:R-:W3:Y:S02]  /*8fd0*/  LDG.E.64 R2, desc[UR36][R4.64] ;  /* 0x0000002404027981 */ /* 0x000ee4000c1e1b00 */
[----:B---3--:R-:W0:Y:S01]  /*8fe0*/  F2I.S64.F64.TRUNC R2, R2 ;  /* 0x0000000200027311 */ /* 0x008e22000030d900 */
[----:B------:R-:W-:Y:S05]  /*8ff0*/  BRA `(.L_x_9493) ;  /* 0x00000008009c7947 */ /* 0x000fea0003800000 */
.L_x_9488:
        /* <DEDUP_REMOVED lines=13> */
.L_x_9502:
[----:B------:R-:W3:Y:S02]  /*90d0*/  LDG.E.64 R2, desc[UR36][R4.64] ;  /* 0x0000002404027981 */ /* 0x000ee4000c1e1b00 */
[----:B---3--:R-:W0:Y:S01]  /*90e0*/  F2I.S64.F64.TRUNC R2, R2 ;  /* 0x0000000200027311 */ /* 0x008e22000030d900 */
[----:B------:R-:W-:Y:S05]  /*90f0*/  BRA `(.L_x_9493) ;  /* 0x00000008005c7947 */ /* 0x000fea0003800000 */
.L_x_9501:
        /* <DEDUP_REMOVED lines=27> */
.L_x_9504:
        /* <DEDUP_REMOVED lines=14> */
.L_x_9503:
[----:B------:R-:W3:Y:S02]  /*9390*/  LDG.E.U16 R2, desc[UR36][R4.64] ;  /* 0x0000002404027981 */ /* 0x000ee4000c1e1500 */
[----:B---3--:R-:W-:-:S06]  /*93a0*/  IMAD.U32 R2, R2, 0x10000, RZ ;  /* 0x0001000002027824 */ /* 0x008fcc00078e00ff */
[----:B------:R-:W1:Y:S01]  /*93b0*/  F2I.S64.TRUNC R2, R2 ;  /* 0x0000000200027311 */ /* 0x000e62000020d900 */
[----:B------:R-:W-:Y:S05]  /*93c0*/  BRA `(.L_x_9493) ;  /* 0x0000000400a87947 */ /* 0x000fea0003800000 */
.L_x_9500:
        /* <DEDUP_REMOVED lines=11> */
.L_x_9507:
        /* <DEDUP_REMOVED lines=21> */
.L_x_9511:
[----:B------:R-:W-:Y:S05]  /*95d0*/  BSYNC B1 ;  /* 0x0000000000017941 */ /* 0x000fea0003800000 */
.L_x_9510:
[----:B------:R-:W-:Y:S01]  /*95e0*/  IMAD.SHL.U32 R2, R2, 0x100000, RZ ;  /* 0x0010000002027824 */ /* 0x000fe200078e00ff */
[----:B------:R-:W-:-:S04]  /*95f0*/  LEA R3, R0, 0x3b800000, 0x17 ;  /* 0x3b80000000037811 */ /* 0x000fc800078eb8ff */
[----:B------:R-:W-:-:S07]  /*9600*/  LOP3.LUT R2, R3, R2, R4, 0xfe, !PT ;  /* 0x0000000203027212 */ /* 0x000fce00078efe04 */
.L_x_9509:
[----:B------:R-:W-:Y:S05]  /*9610*/  BSYNC B0 ;  /* 0x0000000000007941 */ /* 0x000fea0003800000 */
.L_x_9508:
[----:B------:R-:W0:Y:S01]  /*9620*/  F2I.S64.TRUNC R2, R2 ;  /* 0x0000000200027311 */ /* 0x000e22000020d900 */
[----:B------:R-:W-:Y:S05]  /*9630*/  BRA `(.L_x_9493) ;  /* 0x00000004000c7947 */ /* 0x000fea0003800000 */
.L_x_9506:
        /* <DEDUP_REMOVED lines=21> */
.L_x_9515:
[----:B------:R-:W-:Y:S05]  /*9790*/  BSYNC B1 ;  /* 0x0000000000017941 */ /* 0x000fea0003800000 */
.L_x_9514:
[----:B------:R-:W-:Y:S01]  /*97a0*/  IMAD.SHL.U32 R2, R2, 0x200000, RZ ;  /* 0x0020000002027824 */ /* 0x000fe200078e00ff */
[----:B------:R-:W-:-:S04]  /*97b0*/  LEA R3, R0, 0x37800000, 0x17 ;  /* 0x3780000000037811 */ /* 0x000fc800078eb8ff */
[----:B------:R-:W-:-:S07]  /*97c0*/  LOP3.LUT R2, R3, R2, R4, 0xfe, !PT ;  /* 0x0000000203027212 */ /* 0x000fce00078efe04 */
.L_x_9513:
[----:B------:R-:W-:Y:S05]  /*97d0*/  BSYNC B0 ;  /* 0x0000000000007941 */ /* 0x000fea0003800000 */
.L_x_9512:
[----:B------:R-:W0:Y:S01]  /*97e0*/  F2I.S64.TRUNC R2, R2 ;  /* 0x0000000200027311 */ /* 0x000e22000020d900 */
[----:B------:R-:W-:Y:S05]  /*97f0*/  BRA `(.L_x_9493) ;  /* 0x00000000009c7947 */ /* 0x000fea0003800000 */
.L_x_9505:
        /* <DEDUP_REMOVED lines=14> */
.L_x_9519:
[----:B------:R-:W-:Y:S05]  /*98e0*/  BSYNC B0 ;  /* 0x0000000000007941 */ /* 0x000fea0003800000 */
.L_x_9518:
[----:B------:R-:W0:Y:S01]  /*98f0*/  F2I.S64.TRUNC R2, R2 ;  /* 0x0000000200027311 */ /* 0x000e22000020d900 */
[----:B------:R-:W-:Y:S05]  /*9900*/  BRA `(.L_x_9493) ;  /* 0x0000000000587947 */ /* 0x000fea0003800000 */
.L_x_9492:
        /* <DEDUP_REMOVED lines=16> */
.L_x_9520:
[----:B------:R-:W-:Y:S01]  /*9a10*/  CS2R R2, SRZ ;  /* 0x0000000000027805 */ /* 0x000fe2000001ff00 */
[----:B------:R-:W-:Y:S06]  /*9a20*/  BRA `(.L_x_9493) ;  /* 0x0000000000107947 */ /* 0x000fec0003800000 */
.L_x_9517:
[----:B------:R0:W5:Y:S01]  /*9a30*/  LDG.E.64 R2, desc[UR36][R4.64] ;  /* 0x0000002404027981 */ /* 0x000162000c1e1b00 */
[----:B------:R-:W-:Y:S05]  /*9a40*/  BRA `(.L_x_9493) ;  /* 0x0000000000087947 */ /* 0x000fea0003800000 */
.L_x_9516:
[----:B------:R0:W5:Y:S01]  /*9a50*/  LDG.E R2, desc[UR36][R4.64] ;  /* 0x0000002404027981 */ /* 0x000162000c1e1900 */
[----:B------:R-:W-:-:S07]  /*9a60*/  IMAD.MOV.U32 R3, RZ, RZ, RZ ;  /* 0x000000ffff037224 */ /* 0x000fce00078e00ff */
.L_x_9493:
        /* <DEDUP_REMOVED lines=10> */
.L_x_9522:
[----:B------:R-:W-:Y:S05]  /*9b10*/  BSYNC B0 ;  /* 0x0000000000007941 */ /* 0x000fea0003800000 */
.L_x_9521:
        /* <DEDUP_REMOVED lines=9> */
[----:B--2-45:R0:W-:Y:S01]  /*9bb0*/  STG.E.U8 desc[UR36][R16.64], R18 ;  /* 0x0000001210007986 */ /* 0x0341e2000c101124 */
[----:B------:R-:W-:Y:S05]  /*9bc0*/  BRA `(.L_x_9528) ;  /* 0x0000000c00547947 */ /* 0x000fea0003800000 */
.L_x_9526:
[----:B--2-45:R0:W-:Y:S01]  /*9bd0*/  STG.E.U8 desc[UR36][R16.64], R18 ;  /* 0x0000001210007986 */ /* 0x0341e2000c101124 */
[----:B------:R-:W-:Y:S05]  /*9be0*/  BRA `(.L_x_9528) ;  /* 0x0000000c004c7947 */ /* 0x000fea0003800000 */
.L_x_9525:
[----:B------:R-:W-:-:S13]  /*9bf0*/  ISETP.NE.AND P0, PT, R0, 0x2, PT ;  /* 0x000000020000780c */ /* 0x000fda0003f05270 */
[----:B------:R-:W-:Y:S05]  /*9c00*/  @!P0 BRA `(.L_x_9529) ;  /* 0x0000000000208947 */ /* 0x000fea0003800000 */
[----:B------:R-:W-:-:S13]  /*9c10*/  ISETP.NE.AND P0, PT, R0, 0x3, PT ;  /* 0x000000030000780c */ /* 0x000fda0003f05270 */
[----:B------:R-:W-:Y:S05]  /*9c20*/  @!P0 BRA `(.L_x_9530) ;  /* 0x0000000000108947 */ /* 0x000fea0003800000 */
[----:B------:R-:W-:-:S13]  /*9c30*/  ISETP.NE.AND P0, PT, R0, 0x4, PT ;  /* 0x000000040000780c */ /* 0x000fda0003f05270 */
[----:B------:R-:W-:Y:S05]  /*9c40*/  @P0 BRA `(.L_x_9527) ;  /* 0x0000000800e40947 */ /* 0x000fea0003800000 */
[----:B--2-45:R0:W-:Y:S01]  /*9c50*/  STG.E.64 desc[UR36][R16.64], R18 ;  /* 0x0000001210007986 */ /* 0x0341e2000c101b24 */
[----:B------:R-:W-:Y:S05]  /*9c60*/  BRA `(.L_x_9528) ;  /* 0x0000000c002c7947 */ /* 0x000fea0003800000 */
.L_x_9530:
[----:B--2-45:R0:W-:Y:S01]  /*9c70*/  STG.E desc[UR36][R16.64], R18 ;  /* 0x0000001210007986 */ /* 0x0341e2000c101924 */
[----:B------:R-:W-:Y:S05]  /*9c80*/  BRA `(.L_x_9528) ;  /* 0x0000000c00247947 */ /* 0x000fea0003800000 */
.L_x_9529:
[----:B--2-45:R0:W-:Y:S01]  /*9c90*/  STG.E.U16 desc[UR36][R16.64], R18 ;  /* 0x0000001210007986 */ /* 0x0341e2000c101524 */
[----:B------:R-:W-:Y:S05]  /*9ca0*/  BRA `(.L_x_9528) ;  /* 0x0000000c001c7947 */ /* 0x000fea0003800000 */
.L_x_9524:
[----:B------:R-:W-:-:S13]  /*9cb0*/  ISETP.GT.AND P0, PT, R0, 0x6, PT ;  /* 0x000000060000780c */ /* 0x000fda0003f04270 */
[----:B------:R-:W-:Y:S05]  /*9cc0*/  @P0 BRA `(.L_x_9531) ;  /* 0x00000000002c0947 */ /* 0x000fea0003800000 */
[----:B------:R-:W-:-:S13]  /*9cd0*/  ISETP.NE.AND P0, PT, R0, 0x5, PT ;  /* 0x000000050000780c */ /* 0x000fda0003f05270 */
[----:B------:R-:W-:Y:S05]  /*9ce0*/  @!P0 BRA `(.L_x_9532) ;  /* 0x0000000000148947 */ /* 0x000fea0003800000 */
[----:B------:R-:W-:-:S13]  /*9cf0*/  ISETP.NE.AND P0, PT, R0, 0x6, PT ;  /* 0x000000060000780c */ /* 0x000fda0003f05270 */
[----:B------:R-:W-:Y:S05]  /*9d00*/  @P0 BRA `(.L_x_9527) ;  /* 0x0000000800b40947 */ /* 0x000fea0003800000 */
[----:B--2-45:R-:W0:Y:S02]  /*9d10*/  I2F.S64 R19, R18 ;  /* 0x0000001200137312 */ /* 0x034e240000301400 */
[----:B0-----:R0:W-:Y:S01]  /*9d20*/  STG.E desc[UR36][R16.64], R19 ;  /* 0x0000001310007986 */ /* 0x0011e2000c101924 */
[----:B------:R-:W-:Y:S05]  /*9d30*/  BRA `(.L_x_9528) ;  /* 0x0000000800f87947 */ /* 0x000fea0003800000 */
.L_x_9532:
[----:B--2-45:R-:W0:Y:S02]  /*9d40*/  I2F.S64 R0, R18 ;  /* 0x0000001200007312 */ /* 0x034e240000301400 */
[----:B0-----:R-:W-:-:S05]  /*9d50*/  F2FP.F16.F32.PACK_AB R0, RZ, R0 ;  /* 0x00000000ff00723e */ /* 0x001fca00000000ff */
[----:B------:R0:W-:Y:S01]  /*9d60*/  STG.E.U16 desc[UR36][R16.64], R0 ;  /* 0x0000000010007986 */ /* 0x0001e2000c101524 */
[----:B------:R-:W-:Y:S05]  /*9d70*/  BRA `(.L_x_9528) ;  /* 0x0000000800e87947 */ /* 0x000fea0003800000 */
.L_x_9531:
[----:B------:R-:W-:-:S13]  /*9d80*/  ISETP.NE.AND P0, PT, R0, 0x7, PT ;  /* 0x000000070000780c */ /* 0x000fda0003f05270 */
[----:B------:R-:W-:Y:S05]  /*9d90*/  @!P0 BRA `(.L_x_9533) ;  /* 0x0000000000348947 */ /* 0x000fea0003800000 */
[----:B------:R-:W-:-:S13]  /*9da0*/  ISETP.NE.AND P0, PT, R0, 0x8, PT ;  /* 0x000000080000780c */ /* 0x000fda0003f05270 */
[----:B------:R-:W-:Y:S05]  /*9db0*/  @!P0 BRA `(.L_x_9534) ;  /* 0x0000000000188947 */ /* 0x000fea0003800000 */
[----:B------:R-:W-:-:S13]  /*9dc0*/  ISETP.NE.AND P0, PT, R0, 0x9, PT ;  /* 0x000000090000780c */ /* 0x000fda0003f05270 */
[----:B------:R-:W-:Y:S05]  /*9dd0*/  @P0 BRA `(.L_x_9527) ;  /* 0x0000000800800947 */ /* 0x000fea0003800000 */
[----:B-12345:R-:W0:Y:S01]  /*9de0*/  I2F.S64 R2, R18 ;  /* 0x0000001200027312 */ /* 0x03ee220000301400 */
[----:B------:R-:W-:-:S05]  /*9df0*/  IMAD.MOV.U32 R3, RZ, RZ, RZ ;  /* 0x000000ffff037224 */ /* 0x000fca00078e00ff */
[----:B0-----:R0:W-:Y:S01]  /*9e00*/  STG.E.64 desc[UR36][R16.64], R2 ;  /* 0x0000000210007986 */ /* 0x0011e2000c101b24 */
[----:B------:R-:W-:Y:S05]  /*9e10*/  BRA `(.L_x_9528) ;  /* 0x0000000800c07947 */ /* 0x000fea0003800000 */
.L_x_9534:
[----:B--2-45:R-:W1:Y:S02]  /*9e20*/  I2F.S64 R18, R18 ;  /* 0x0000001200127312 */ /* 0x034e640000301400 */
[----:B-1-3--:R-:W-:-:S04]  /*9e30*/  F2FP.F16.F32.PACK_AB R3, RZ, R18 ;  /* 0x00000012ff03723e */ /* 0x00afc800000000ff */
[----:B------:R-:W-:-:S05]  /*9e40*/  PRMT R3, R3, 0x5410, RZ ;  /* 0x0000541003037816 */ /* 0x000fca00000000ff */
[----:B------:R0:W-:Y:S01]  /*9e50*/  STG.E desc[UR36][R16.64], R3 ;  /* 0x0000000310007986 */ /* 0x0001e2000c101924 */
[----:B------:R-:W-:Y:S05]  /*9e60*/  BRA `(.L_x_9528) ;  /* 0x0000000800ac7947 */ /* 0x000fea0003800000 */
.L_x_9533:
[----:B--2-45:R-:W0:Y:S02]  /*9e70*/  I2F.F64.S64 R18, R18 ;  /* 0x0000001200127312 */ /* 0x034e240000301c00 */
[----:B0-----:R0:W-:Y:S01]  /*9e80*/  STG.E.64 desc[UR36][R16.64], R18 ;  /* 0x0000001210007986 */ /* 0x0011e2000c101b24 */
[----:B------:R-:W-:Y:S05]  /*9e90*/  BRA `(.L_x_9528) ;  /* 0x0000000800a07947 */ /* 0x000fea0003800000 */
.L_x_9523:
        /* <DEDUP_REMOVED lines=8> */
[----:B--2-45:R-:W-:-:S04]  /*9f20*/  ISETP.NE.U32.AND P0, PT, R18, RZ, PT ;  /* 0x000000ff1200720c */ /* 0x034fc80003f05070 */
[----:B------:R-:W-:-:S04]  /*9f30*/  ISETP.NE.AND.EX P0, PT, R19, RZ, PT, P0 ;  /* 0x000000ff1300720c */ /* 0x000fc80003f05300 */
[----:B-1-3--:R-:W-:-:S05]  /*9f40*/  SEL R3, RZ, 0x1, !P0 ;  /* 0x00000001ff037807 */ /* 0x00afca0004000000 */
[----:B------:R2:W-:Y:S01]  /*9f50*/  STG.E.U8 desc[UR36][R16.64], R3 ;  /* 0x0000000310007986 */ /* 0x0005e2000c101124 */
[----:B------:R-:W-:Y:S05]  /*9f60*/  BRA `(.L_x_9528) ;  /* 0x00000008006c7947 */ /* 0x000fea0003800000 */
.L_x_9537:
[----:B--2-45:R-:W0:Y:S01]  /*9f70*/  I2F.F64.S64 R4, R18 ;  /* 0x0000001200047312 */ /* 0x034e220000301c00 */
[----:B------:R-:W-:-:S05]  /*9f80*/  CS2R R6, SRZ ;  /* 0x0000000000067805 */ /* 0x000fca000001ff00 */
[----:B0-----:R0:W-:Y:S01]  /*9f90*/  STG.E.128 desc[UR36][R16.64], R4 ;  /* 0x0000000410007986 */ /* 0x0011e2000c101d24 */
[----:B------:R-:W-:Y:S05]  /*9fa0*/  BRA `(.L_x_9528) ;  /* 0x00000008005c7947 */ /* 0x000fea0003800000 */
.L_x_9536:
[----:B------:R-:W-:-:S13]  /*9fb0*/  ISETP.NE.AND P0, PT, R0, 0xf, PT ;  /* 0x0000000f0000780c */ /* 0x000fda0003f05270 */
[----:B------:R-:W-:Y:S05]  /*9fc0*/  @!P0 BRA `(.L_x_9538) ;  /* 0x0000000000b48947 */ /* 0x000fea0003800000 */
[----:B------:R-:W-:-:S13]  /*9fd0*/  ISETP.NE.AND P0, PT, R0, 0x17, PT ;  /* 0x000000170000780c */ /* 0x000fda0003f05270 */
[----:B------:R-:W-:Y:S05]  /*9fe0*/  @!P0 BRA `(.L_x_9539) ;  /* 0x0000000000548947 */ /* 0x000fea0003800000 */
[----:B------:R-:W-:-:S13]  /*9ff0*/  ISETP.NE.AND P0, PT, R0, 0x18, PT ;  /* 0x000000180000780c */ /* 0x000fda0003f05270 */
[----:B------:R-:W-:Y:S05]  /*a000*/  @P0 BRA `(.L_x_9527) ;  /* 0x0000000400f40947 */ /* 0x000fea0003800000 */
[----:B--2-45:R-:W1:Y:S01]  /*a010*/  I2F.S64 R19, R18 ;  /* 0x0000001200137312 */ /* 0x034e620000301400 */
[----:B------:R-:W-:Y:S01]  /*a020*/  BSSY B0, `(.L_x_9540) ;  /* 0x000000e000007945 */ /* 0x000fe20003800000 */
[C---:B-1-3--:R-:W-:Y:S02]  /*a030*/  LOP3.LUT R2, R19.reuse, 0x7fffffff, RZ, 0xc0, !PT ;  /* 0x7fffffff13027812 */ /* 0x04afe400078ec0ff */
        /* <DEDUP_REMOVED lines=12> */
.L_x_9541:
[----:B------:R-:W-:Y:S05]  /*a100*/  BSYNC B0 ;  /* 0x0000000000007941 */ /* 0x000fea0003800000 */
.L_x_9540:
[----:B------:R-:W-:-:S05]  /*a110*/  LOP3.LUT R3, R0, R3, RZ, 0xfc, !PT ;  /* 0x0000000300037212 */ /* 0x000fca00078efcff */
[----:B------:R0:W-:Y:S01]  /*a120*/  STG.E.U8 desc[UR36][R16.64], R3 ;  /* 0x0000000310007986 */ /* 0x0001e2000c101124 */
[----:B------:R-:W-:Y:S05]  /*a130*/  BRA `(.L_x_9528) ;  /* 0x0000000400f87947 */ /* 0x000fea0003800000 */
.L_x_9539:
[----:B--2-45:R-:W1:Y:S01]  /*a140*/  I2F.S64 R19, R18 ;  /* 0x0000001200137312 */ /* 0x034e620000301400 */
[----:B------:R-:W-:Y:S01]  /*a150*/  BSSY B0, `(.L_x_9542) ;  /* 0x000000f000007945 */ /* 0x000fe20003800000 */
[----:B-1-3--:R-:W-:-:S04]  /*a160*/  LOP3.LUT R2, R19, 0x7fffffff, RZ, 0xc0, !PT ;  /* 0x7fffffff13027812 */ /* 0x00afc800078ec0ff */
        /* <DEDUP_REMOVED lines=10> */
.L_x_9543:
[----:B------:R-:W-:Y:S01]  /*a210*/  IMAD.MOV.U32 R0, RZ, RZ, 0x7f ;  /* 0x0000007fff007424 */ /* 0x000fe200078e00ff */
[----:B------:R-:W-:-:S04]  /*a220*/  ISETP.GT.U32.AND P0, PT, R2, 0x7f800000, PT ;  /* 0x7f8000000200780c */ /* 0x000fc80003f04070 */
[----:B------:R-:W-:-:S09]  /*a230*/  SEL R0, R0, 0x7c, P0 ;  /* 0x0000007c00007807 */ /* 0x000fd20000000000 */
.L_x_9544:
[----:B------:R-:W-:Y:S05]  /*a240*/  BSYNC B0 ;  /* 0x0000000000007941 */ /* 0x000fea0003800000 */
.L_x_9542:
[----:B------:R-:W-:-:S04]  /*a250*/  LOP3.LUT R2, R19, 0x80000000, RZ, 0xc0, !PT ;  /* 0x8000000013027812 */ /* 0x000fc800078ec0ff */
[----:B------:R-:W-:-:S04]  /*a260*/  SHF.R.U32.HI R3, RZ, 0x18, R2 ;  /* 0x00000018ff037819 */ /* 0x000fc80000011602 */
[----:B------:R-:W-:-:S05]  /*a270*/  LOP3.LUT R3, R0, R3, RZ, 0xfc, !PT ;  /* 0x0000000300037212 */ /* 0x000fca00078efcff */
[----:B------:R0:W-:Y:S01]  /*a280*/  STG.E.U8 desc[UR36][R16.64], R3 ;  /* 0x0000000310007986 */ /* 0x0001e2000c101124 */
[----:B------:R-:W-:Y:S05]  /*a290*/  BRA `(.L_x_9528) ;  /* 0x0000000400a07947 */ /* 0x000fea0003800000 */
.L_x_9538:
[----:B--2-45:R-:W0:Y:S02]  /*a2a0*/  I2F.S64 R0, R18 ;  /* 0x0000001200007312 */ /* 0x034e240000301400 */
[----:B0-----:R-:W-:-:S05]  /*a2b0*/  F2FP.BF16.F32.PACK_AB R0, RZ, R0 ;  /* 0x00000000ff00723e */ /* 0x001fca00000010ff */
[----:B------:R4:W-:Y:S01]  /*a2c0*/  STG.E.U16 desc[UR36][R16.64], R0 ;  /* 0x0000000010007986 */ /* 0x0009e2000c101524 */
[----:B------:R-:W-:Y:S05]  /*a2d0*/  BRA `(.L_x_9528) ;  /* 0x0000000400907947 */ /* 0x000fea0003800000 */
.L_x_9535:
        /* <DEDUP_REMOVED lines=8> */
[----:B--2-45:R0:W-:Y:S01]  /*a360*/  STG.E.U16 desc[UR36][R16.64], R18 ;  /* 0x0000001210007986 */ /* 0x0341e2000c101524 */
[----:B------:R-:W-:Y:S05]  /*a370*/  BRA `(.L_x_9528) ;  /* 0x0000000400687947 */ /* 0x000fea0003800000 */
.L_x_9547:
[----:B--2-45:R-:W1:Y:S01]  /*a380*/  I2F.S64 R19, R18 ;  /* 0x0000001200137312 */ /* 0x034e620000301400 */
[----:B------:R-:W-:Y:S01]  /*a390*/  BSSY B0, `(.L_x_9548) ;  /* 0x0000014000007945 */ /* 0x000fe20003800000 */
[----:B------:R-:W-:Y:S01]  /*a3a0*/  IMAD.MOV.U32 R8, RZ, RZ, 0x80 ;  /* 0x00000080ff087424 */ /* 0x000fe200078e00ff */
[----:B-1-3--:R-:W-:-:S04]  /*a3b0*/  LOP3.LUT R2, R19, 0x7fffffff, RZ, 0xc0, !PT ;  /* 0x7fffffff13027812 */ /* 0x00afc800078ec0ff */
        /* <DEDUP_REMOVED lines=13> */
.L_x_9550:
[----:B------:R-:W-:-:S04]  /*a490*/  LOP3.LUT R2, R19, 0x80000000, RZ, 0xc0, !PT ;  /* 0x8000000013027812 */ /* 0x000fc800078ec0ff */
[----:B------:R-:W-:-:S04]  /*a4a0*/  SHF.R.U32.HI R3, RZ, 0x18, R2 ;  /* 0x00000018ff037819 */ /* 0x000fc80000011602 */
[----:B------:R-:W-:-:S04]  /*a4b0*/  LOP3.LUT R0, R0, R3, RZ, 0xfc, !PT ;  /* 0x0000000300007212 */ /* 0x000fc800078efcff */
[----:B------:R-:W-:-:S07]  /*a4c0*/  PRMT R8, R0, 0x7610, R8 ;  /* 0x0000761000087816 */ /* 0x000fce0000000008 */
.L_x_9549:
[----:B------:R-:W-:Y:S05]  /*a4d0*/  BSYNC B0 ;  /* 0x0000000000007941 */ /* 0x000fea0003800000 */
.L_x_9548:
[----:B------:R0:W-:Y:S01]  /*a4e0*/  STG.E.U8 desc[UR36][R16.64], R8 ;  /* 0x0000000810007986 */ /* 0x0001e2000c101124 */
[----:B------:R-:W-:Y:S05]  /*a4f0*/  BRA `(.L_x_9528) ;  /* 0x0000000400087947 */ /* 0x000fea0003800000 */
.L_x_9546:
        /* <DEDUP_REMOVED lines=17> */
.L_x_9553:
[----:B------:R-:W-:-:S04]  /*a610*/  LOP3.LUT R2, R19, 0x80000000, RZ, 0xc0, !PT ;  /* 0x8000000013027812 */ /* 0x000fc800078ec0ff */
[----:B------:R-:W-:-:S04]  /*a620*/  SHF.R.U32.HI R3, RZ, 0x18, R2 ;  /* 0x00000018ff037819 */ /* 0x000fc80000011602 */
[----:B------:R-:W-:-:S04]  /*a630*/  LOP3.LUT R0, R0, R3, RZ, 0xfc, !PT ;  /* 0x0000000300007212 */ /* 0x000fc800078efcff */
[----:B------:R-:W-:-:S07]  /*a640*/  PRMT R8, R0, 0x7610, R8 ;  /* 0x0000761000087816 */ /* 0x000fce0000000008 */
.L_x_9552:
[----:B------:R-:W-:Y:S05]  /*a650*/  BSYNC B0 ;  /* 0x0000000000007941 */ /* 0x000fea0003800000 */
.L_x_9551:
[----:B------:R0:W-:Y:S01]  /*a660*/  STG.E.U8 desc[UR36][R16.64], R8 ;  /* 0x0000000810007986 */ /* 0x0001e2000c101124 */
[----:B------:R-:W-:Y:S05]  /*a670*/  BRA `(.L_x_9528) ;  /* 0x0000000000a87947 */ /* 0x000fea0003800000 */
.L_x_9545:
[----:B------:R-:W-:-:S13]  /*a680*/  ISETP.NE.AND P0, PT, R0, 0x1c, PT ;  /* 0x0000001c0000780c */ /* 0x000fda0003f05270 */
[----:B------:R-:W-:Y:S05]  /*a690*/  @!P0 BRA `(.L_x_9554) ;  /* 0x00000000009c8947 */ /* 0x000fea0003800000 */
[----:B------:R-:W-:-:S13]  /*a6a0*/  ISETP.NE.AND P0, PT, R0, 0x1d, PT ;  /* 0x0000001d0000780c */ /* 0x000fda0003f05270 */
[----:B------:R-:W-:Y:S05]  /*a6b0*/  @!P0 BRA `(.L_x_9555) ;  /* 0x00000000008c8947 */ /* 0x000fea0003800000 */
[----:B------:R-:W-:-:S13]  /*a6c0*/  ISETP.NE.AND P0, PT, R0, 0x2c, PT ;  /* 0x0000002c0000780c */ /* 0x000fda0003f05270 */
[----:B------:R-:W-:Y:S05]  /*a6d0*/  @P0 BRA `(.L_x_9527) ;  /* 0x0000000000400947 */ /* 0x000fea0003800000 */
[----:B--2-45:R-:W1:Y:S02]  /*a6e0*/  I2F.S64 R18, R18 ;  /* 0x0000001200127312 */ /* 0x034e640000301400 */
[----:B-1-3--:R-:W-:-:S04]  /*a6f0*/  SHF.R.U32.HI R2, RZ, 0x17, R18 ;  /* 0x00000017ff027819 */ /* 0x00afc80000011612 */
        /* <DEDUP_REMOVED lines=14> */
.L_x_9527:
[----:B------:R-:W-:Y:S01]  /*a7e0*/  MOV R0, 0x0 ;  /* 0x0000000000007802 */ /* 0x000fe20000000f00 */
[----:B------:R-:W-:Y:S01]  /*a7f0*/  ULDC.64 UR4, c[0x4][0x4e8] ;  /* 0x01013a0000047ab9 */ /* 0x000fe20000000a00 */
[----:B------:R-:W-:Y:S01]  /*a800*/  ULDC.64 UR6, c[0x4][0x358] ;  /* 0x0100d60000067ab9 */ /* 0x000fe20000000a00 */
[----:B------:R-:W-:Y:S01]  /*a810*/  IMAD.U32 R4, RZ, RZ, UR4 ;  /* 0x00000004ff047e24 */ /* 0x000fe2000f8e00ff */
[----:B-1-3-5:R0:W1:Y:S01]  /*a820*/  LDC.64 R2, c[0x4][R0] ;  /* 0x0100000000027b82 */ /* 0x02a0620000000a00 */
        /* <DEDUP_REMOVED lines=11> */
.L_x_9556:
[----:B------:R-:W-:Y:S05]  /*a8e0*/  BRA `(.L_x_9528) ;  /* 0x00000000000c7947 */ /* 0x000fea0003800000 */
.L_x_9555:
[----:B--2-45:R0:W-:Y:S01]  /*a8f0*/  STG.E.64 desc[UR36][R16.64], R18 ;  /* 0x0000001210007986 */ /* 0x0341e2000c101b24 */
[----:B------:R-:W-:Y:S05]  /*a900*/  BRA `(.L_x_9528) ;  /* 0x0000000000047947 */ /* 0x000fea0003800000 */
.L_x_9554:
[----:B--2-45:R0:W-:Y:S02]  /*a910*/  STG.E desc[UR36][R16.64], R18 ;  /* 0x0000001210007986 */ /* 0x0341e4000c101924 */
.L_x_9528:
[----:B------:R-:W-:-:S07]  /*a920*/  VIADD R23, R23, 0x80 ;  /* 0x0000008017177836 */ /* 0x000fce0000000000 */
.L_x_9420:
[----:B------:R-:W-:Y:S05]  /*a930*/  BSYNC B6 ;  /* 0x0000000000067941 */ /* 0x000fea0003800000 */
.L_x_9419:
[----:B------:R-:W-:Y:S01]  /*a940*/  ULDC UR4, c[0x0][0x210] ;  /* 0x0000840000047ab9 */ /* 0x000fe20000000800 */
[----:B------:R-:W-:Y:S01]  /*a950*/  BSSY B6, `(.L_x_9557) ;  /* 0x0000544000067945 */ /* 0x000fe20003800000 */
[----:B------:R-:W-:-:S13]  /*a960*/  ISETP.GE.AND P0, PT, R23, UR4, PT ;  /* 0x0000000417007c0c */ /* 0x000fda000bf06270 */
[----:B------:R-:W-:Y:S05]  /*a970*/  @P0 BRA `(.L_x_9558) ;  /* 0x0000005400040947 */ /* 0x000fea0003800000 */
[----:B0-----:R-:W0:Y:S01]  /*a980*/  LDC R6, c[0x0][0x218] ;  /* 0x00008600ff067b82 */ /* 0x001e220000000800 */
[----:B------:R-:W-:Y:S02]  /*a990*/  IMAD.MOV.U32 R22, RZ, RZ, RZ ;  /* 0x000000ffff167224 */ /* 0x000fe400078e00ff */
[----:B------:R-:W-:Y:S02]  /*a9a0*/  IMAD.MOV.U32 R24, RZ, RZ, RZ ;  /* 0x000000ffff187224 */ /* 0x000fe400078e00ff */
[----:B----4-:R-:W-:Y:S02]  /*a9b0*/  IMAD.MOV.U32 R0, RZ, RZ, RZ ;  /* 0x000000ffff007224 */ /* 0x010fe400078e00ff */
[----:B-123--:R-:W-:Y:S01]  /*a9c0*/  IMAD.MOV.U32 R16, RZ, RZ, RZ ;  /* 0x000000ffff107224 */ /* 0x00efe200078e00ff */
        /* <DEDUP_REMOVED lines=375> */
.L_x_9559:
        /* <DEDUP_REMOVED lines=21> */
.L_x_9563:
[----:B------:R0:W5:Y:S01]  /*c290*/  LDG.E.U8 R18, desc[UR36][R2.64] ;  /* 0x0000002402127981 */ /* 0x000162000c1e1100 */
[----:B------:R-:W-:Y:S01]  /*c2a0*/  IMAD.MOV.U32 R19, RZ, RZ, RZ ;  /* 0x000000ffff137224 */ /* 0x000fe200078e00ff */
[----:B------:R-:W-:Y:S06]  /*c2b0*/  BRA `(.L_x_9565) ;  /* 0x0000000c00487947 */ /* 0x000fec0003800000 */
.L_x_9562:
        /* <DEDUP_REMOVED lines=8> */
.L_x_9567:
[----:B------:R-:W2:Y:S02]  /*c340*/  LDG.E R18, desc[UR36][R2.64] ;  /* 0x0000002402127981 */ /* 0x000ea4000c1e1900 */
[----:B--2---:R-:W-:Y:S01]  /*c350*/  SHF.R.S32.HI R19, RZ, 0x1f, R18 ;  /* 0x0000001fff137819 */ /* 0x004fe20000011412 */
[----:B------:R-:W-:Y:S06]  /*c360*/  BRA `(.L_x_9565) ;  /* 0x0000000c001c7947 */ /* 0x000fec0003800000 */
.L_x_9566:
[----:B------:R-:W2:Y:S02]  /*c370*/  LDG.E.S16 R18, desc[UR36][R2.64] ;  /* 0x0000002402127981 */ /* 0x000ea4000c1e1700 */
[----:B--2---:R-:W-:Y:S01]  /*c380*/  SHF.R.S32.HI R19, RZ, 0x1f, R18 ;  /* 0x0000001fff137819 */ /* 0x004fe20000011412 */
[----:B------:R-:W-:Y:S06]  /*c390*/  BRA `(.L_x_9565) ;  /* 0x0000000c00107947 */ /* 0x000fec0003800000 */
.L_x_9561:
        /* <DEDUP_REMOVED lines=9> */
.L_x_9569:
[----:B------:R-:W2:Y:S02]  /*c430*/  LDG.E.U16 R2, desc[UR36][R2.64] ;  /* 0x0000002402027981 */ /* 0x000ea4000c1e1500 */
[----:B--2---:R-:W-:-:S06]  /*c440*/  HADD2.F32 R18, -RZ, R2.H0_H0 ;  /* 0x20000002ff127230 */ /* 0x004fcc0000004100 */
[----:B------:R-:W0:Y:S01]  /*c450*/  F2I.S64.TRUNC R18, R18 ;  /* 0x0000001200127311 */ /* 0x000e22000020d900 */
[----:B------:R-:W-:Y:S05]  /*c460*/  BRA `(.L_x_9565) ;  /* 0x0000000800dc7947 */ /* 0x000fea0003800000 */
.L_x_9568:
[----:B------:R-:W-:-:S13]  /*c470*/  ISETP.NE.AND P0, PT, R4, 0x7, PT ;  /* 0x000000070400780c */ /* 0x000fda0003f05270 */
[----:B------:R-:W-:Y:S05]  /*c480*/  @!P0 BRA `(.L_x_9570) ;  /* 0x00000000002c8947 */ /* 0x000fea0003800000 */
[----:B------:R-:W-:-:S13]  /*c490*/  ISETP.NE.AND P0, PT, R4, 0x8, PT ;  /* 0x000000080400780c */ /* 0x000fda0003f05270 */
[----:B------:R-:W-:Y:S05]  /*c4a0*/  @!P0 BRA `(.L_x_9571) ;  /* 0x0000000000148947 */ /* 0x000fea0003800000 */
[----:B------:R-:W-:-:S13]  /*c4b0*/  ISETP.NE.AND P0, PT, R4, 0x9, PT ;  /* 0x000000090400780c */ /* 0x000fda0003f05270 */
[----:B------:R-:W-:Y:S05]  /*c4c0*/  @P0 BRA `(.L_x_9564) ;  /* 0x00000008006c0947 */ /* 0x000fea0003800000 */
[----:B------:R-:W2:Y:S02]  /*c4d0*/  LDG.E R2, desc[UR36][R2.64] ;  /* 0x0000002402027981 */ /* 0x000ea4000c1e1900 */
[----:B--2---:R2:W3:Y:S01]  /*c4e0*/  F2I.S64.TRUNC R18, R2 ;  /* 0x0000000200127311 */ /* 0x0044e2000020d900 */
[----:B------:R-:W-:Y:S05]  /*c4f0*/  BRA `(.L_x_9565) ;  /* 0x0000000800b87947 */ /* 0x000fea0003800000 */
.L_x_9571:
[----:B------:R-:W2:Y:S02]  /*c500*/  LDG.E.U16 R2, desc[UR36][R2.64] ;  /* 0x0000002402027981 */ /* 0x000ea4000c1e1500 */
[----:B--2---:R-:W-:-:S06]  /*c510*/  HADD2.F32 R18, -RZ, R2.H0_H0 ;  /* 0x20000002ff127230 */ /* 0x004fcc0000004100 */
[----:B------:R-:W4:Y:S01]  /*c520*/  F2I.S64.TRUNC R18, R18 ;  /* 0x0000001200127311 */ /* 0x000f22000020d900 */
[----:B------:R-:W-:Y:S05]  /*c530*/  BRA `(.L_x_9565) ;  /* 0x0000000800a87947 */ /* 0x000fea0003800000 */
.L_x_9570:
[----:B------:R-:W2:Y:S02]  /*c540*/  LDG.E.64 R2, desc[UR36][R2.64] ;  /* 0x0000002402027981 */ /* 0x000ea4000c1e1b00 */
[----:B--2---:R0:W1:Y:S01]  /*c550*/  F2I.S64.F64.TRUNC R18, R2 ;  /* 0x0000000200127311 */ /* 0x004062000030d900 */
[----:B------:R-:W-:Y:S05]  /*c560*/  BRA `(.L_x_9565) ;  /* 0x00000008009c7947 */ /* 0x000fea0003800000 */
.L_x_9560:
        /* <DEDUP_REMOVED lines=13> */
.L_x_9574:
[----:B------:R-:W2:Y:S02]  /*c640*/  LDG.E.64 R2, desc[UR36][R2.64] ;  /* 0x0000002402027981 */ /* 0x000ea4000c1e1b00 */
[----:B--2---:R0:W1:Y:S01]  /*c650*/  F2I.S64.F64.TRUNC R18, R2 ;  /* 0x0000000200127311 */ /* 0x004062000030d900 */
[----:B------:R-:W-:Y:S05]  /*c660*/  BRA `(.L_x_9565) ;  /* 0x00000008005c7947 */ /* 0x000fea0003800000 */
.L_x_9573:
        /* <DEDUP_REMOVED lines=27> */
.L_x_9576:
        /* <DEDUP_REMOVED lines=14> */
.L_x_9575:
[----:B------:R-:W2:Y:S02]  /*c900*/  LDG.E.U16 R18, desc[UR36][R2.64] ;  /* 0x0000002402127981 */ /* 0x000ea4000c1e1500 */
[----:B--2---:R-:W-:-:S06]  /*c910*/  IMAD.U32 R18, R18, 0x10000, RZ ;  /* 0x0001000012127824 */ /* 0x004fcc00078e00ff */
[----:B------:R-:W0:Y:S01]  /*c920*/  F2I.S64.TRUNC R18, R18 ;  /* 0x0000001200127311 */ /* 0x000e22000020d900 */
[----:B------:R-:W-:Y:S05]  /*c930*/  BRA `(.L_x_9565) ;  /* 0x0000000400a87947 */ /* 0x000fea0003800000 */
.L_x_9572:
        /* <DEDUP_REMOVED lines=11> */
.L_x_9579:
        /* <DEDUP_REMOVED lines=21> */
.L_x_9583:
[----:B------:R-:W-:Y:S05]  /*cb40*/  BSYNC B1 ;  /* 0x0000000000017941 */ /* 0x000fea0003800000 */
.L_x_9582:
[----:B------:R-:W-:Y:S01]  /*cb50*/  IMAD.SHL.U32 R2, R2, 0x100000, RZ ;  /* 0x0010000002027824 */ /* 0x000fe200078e00ff */
[----:B------:R-:W-:-:S04]  /*cb60*/  LEA R3, R0, 0x3b800000, 0x17 ;  /* 0x3b80000000037811 */ /* 0x000fc800078eb8ff */
[----:B------:R-:W-:-:S07]  /*cb70*/  LOP3.LUT R18, R3, R2, R18, 0xfe, !PT ;  /* 0x0000000203127212 */ /* 0x000fce00078efe12 */
.L_x_9581:
[----:B------:R-:W-:Y:S05]  /*cb80*/  BSYNC B0 ;  /* 0x0000000000007941 */ /* 0x000fea0003800000 */
.L_x_9580:
[----:B------:R-:W0:Y:S01]  /*cb90*/  F2I.S64.TRUNC R18, R18 ;  /* 0x0000001200127311 */ /* 0x000e22000020d900 */
[----:B------:R-:W-:Y:S05]  /*cba0*/  BRA `(.L_x_9565) ;  /* 0x00000004000c7947 */ /* 0x000fea0003800000 */
.L_x_9578:
        /* <DEDUP_REMOVED lines=21> */
.L_x_9587:
[----:B------:R-:W-:Y:S05]  /*cd00*/  BSYNC B1 ;  /* 0x0000000000017941 */ /* 0x000fea0003800000 */
.L_x_9586:
[----:B------:R-:W-:Y:S01]  /*cd10*/  IMAD.SHL.U32 R2, R2, 0x200000, RZ ;  /* 0x0020000002027824 */ /* 0x000fe200078e00ff */
[----:B------:R-:W-:-:S04]  /*cd20*/  LEA R3, R0, 0x37800000, 0x17 ;  /* 0x3780000000037811 */ /* 0x000fc800078eb8ff */
[----:B------:R-:W-:-:S07]  /*cd30*/  LOP3.LUT R18, R3, R2, R18, 0xfe, !PT ;  /* 0x0000000203127212 */ /* 0x000fce00078efe12 */
.L_x_9585:
[----:B------:R-:W-:Y:S05]  /*cd40*/  BSYNC B0 ;  /* 0x0000000000007941 */ /* 0x000fea0003800000 */
.L_x_9584:
[----:B------:R-:W0:Y:S01]  /*cd50*/  F2I.S64.TRUNC R18, R18 ;  /* 0x0000001200127311 */ /* 0x000e22000020d900 */
[----:B------:R-:W-:Y:S05]  /*cd60*/  BRA `(.L_x_9565) ;  /* 0x00000000009c7947 */ /* 0x000fea0003800000 */
.L_x_9577:
        /* <DEDUP_REMOVED lines=14> */
.L_x_9591:
[----:B------:R-:W-:Y:S05]  /*ce50*/  BSYNC B0 ;  /* 0x0000000000007941 */ /* 0x000fea0003800000 */
.L_x_9590:
[----:B------:R-:W0:Y:S01]  /*ce60*/  F2I.S64.TRUNC R18, R18 ;  /* 0x0000001200127311 */ /* 0x000e22000020d900 */
[----:B------:R-:W-:Y:S05]  /*ce70*/  BRA `(.L_x_9565) ;  /* 0x0000000000587947 */ /* 0x000fea0003800000 */
.L_x_9564:
        /* <DEDUP_REMOVED lines=16> */
.L_x_9592:
[----:B------:R-:W-:Y:S01]  /*cf80*/  CS2R R18, SRZ ;  /* 0x0000000000127805 */ /* 0x000fe2000001ff00 */
[----:B------:R-:W-:Y:S06]  /*cf90*/  BRA `(.L_x_9565) ;  /* 0x0000000000107947 */ /* 0x000fec0003800000 */
.L_x_9589:
[----:B------:R0:W5:Y:S01]  /*cfa0*/  LDG.E.64 R18, desc[UR36][R2.64] ;  /* 0x0000002402127981 */ /* 0x000162000c1e1b00 */
[----:B------:R-:W-:Y:S05]  /*cfb0*/  BRA `(.L_x_9565) ;  /* 0x0000000000087947 */ /* 0x000fea0003800000 */
.L_x_9588:
[----:B------:R0:W5:Y:S01]  /*cfc0*/  LDG.E R18, desc[UR36][R2.64] ;  /* 0x0000002402127981 */ /* 0x000162000c1e1900 */
[----:B------:R-:W-:-:S07]  /*cfd0*/  IMAD.MOV.U32 R19, RZ, RZ, RZ ;  /* 0x000000ffff137224 */ /* 0x000fce00078e00ff */
.L_x_9565:
[----:B0-----:R-:W0:Y:S01]  /*cfe0*/  LDC.U8 R4, c[0x0][0x50a] ;  /* 0x00014280ff047b82 */ /* 0x001e220000000000 */
[----:B------:R-:W-:Y:S02]  /*cff0*/  ULDC.64 UR4, c[0x0][0x4e8] ;  /* 0x00013a0000047ab9 */ /* 0x000fe40000000a00 */
[----:B--2---:R-:W-:-:S05]  /*d000*/  IADD3 R2, P0, R24, UR4, RZ ;  /* 0x0000000418027c10 */ /* 0x004fca000ff1e0ff */
        /* <DEDUP_REMOVED lines=16> */
.L_x_9596:
[----:B------:R-:W2:Y:S02]  /*d110*/  LDG.E.U8 R2, desc[UR36][R2.64] ;  /* 0x0000002402027981 */ /* 0x000ea4000c1e1100 */
[----:B--2---:R-:W-:-:S04]  /*d120*/  ISETP.NE.AND P0, PT, R2, RZ, PT ;  /* 0x000000ff0200720c */ /* 0x004fc80003f05270 */
[----:B------:R-:W-:Y:S01]  /*d130*/  P2R R24, PR, RZ, 0x1 ;  /* 0x00000001ff187803 */ /* 0x000fe20000000000 */
[----:B------:R-:W-:Y:S08]  /*d140*/  BRA `(.L_x_9598) ;  /* 0x0000000c00c47947 */ /* 0x000ff00003800000 */
.L_x_9595:
        /* <DEDUP_REMOVED lines=11> */
.L_x_9600:
[----:B------:R-:W2:Y:S02]  /*d200*/  LDG.E R2, desc[UR36][R2.64] ;  /* 0x0000002402027981 */ /* 0x000ea4000c1e1900 */
[----:B--2---:R-:W-:-:S04]  /*d210*/  ISETP.NE.AND P0, PT, R2, RZ, PT ;  /* 0x000000ff0200720c */ /* 0x004fc80003f05270 */
[----:B------:R-:W-:Y:S01]  /*d220*/  P2R R24, PR, RZ, 0x1 ;  /* 0x00000001ff187803 */ /* 0x000fe20000000000 */
[----:B------:R-:W-:Y:S08]  /*d230*/  BRA `(.L_x_9598) ;  /* 0x0000000c00887947 */ /* 0x000ff00003800000 */
.L_x_9599:
[----:B------:R-:W2:Y:S02]  /*d240*/  LDG.E.U16 R2, desc[UR36][R2.64] ;  /* 0x0000002402027981 */ /* 0x000ea4000c1e1500 */
[----:B--2---:R-:W-:-:S04]  /*d250*/  ISETP.NE.AND P0, PT, R2, RZ, PT ;  /* 0x000000ff0200720c */ /* 0x004fc80003f05270 */
[----:B------:R-:W-:Y:S01]  /*d260*/  P2R R24, PR, RZ, 0x1 ;  /* 0x00000001ff187803 */ /* 0x000fe20000000000 */
[----:B------:R-:W-:Y:S08]  /*d270*/  BRA `(.L_x_9598) ;  /* 0x0000000c00787947 */ /* 0x000ff00003800000 */
.L_x_9594:
        /* <DEDUP_REMOVED lines=10> */
.L_x_9602:
[----:B------:R-:W2:Y:S02]  /*d320*/  LDG.E.U16 R0, desc[UR36][R2.64] ;  /* 0x0000002402007981 */ /* 0x000ea4000c1e1500 */
[----:B--2---:R-:W-:-:S05]  /*d330*/  HADD2.F32 R0, -RZ, R0.H0_H0 ;  /* 0x20000000ff007230 */ /* 0x004fca0000004100 */
[----:B------:R-:W-:-:S04]  /*d340*/  FSETP.NEU.FTZ.AND P0, PT, R0, RZ, PT ;  /* 0x000000ff0000720b */ /* 0x000fc80003f1d000 */
[----:B------:R-:W-:Y:S01]  /*d350*/  P2R R24, PR, RZ, 0x1 ;  /* 0x00000001ff187803 */ /* 0x000fe20000000000 */
[----:B------:R-:W-:Y:S08]  /*d360*/  BRA `(.L_x_9598) ;  /* 0x0000000c003c7947 */ /* 0x000ff00003800000 */
.L_x_9601:
        /* <DEDUP_REMOVED lines=12> */
.L_x_9604:
        /* <DEDUP_REMOVED lines=11> */
.L_x_9603:
[----:B------:R-:W2:Y:S02]  /*d4e0*/  LDG.E.64 R2, desc[UR36][R2.64] ;  /* 0x0000002402027981 */ /* 0x000ea4000c1e1b00 */
[----:B--2---:R-:W-:-:S06]  /*d4f0*/  DSETP.NEU.AND P0, PT, R2, RZ, PT ;  /* 0x000000ff0200722a */ /* 0x004fcc0003f0d000 */
[----:B------:R-:W-:Y:S01]  /*d500*/  P2R R24, PR, RZ, 0x1 ;  /* 0x00000001ff187803 */ /* 0x000fe20000000000 */
[----:B------:R-:W-:Y:S07]  /*d510*/  BRA `(.L_x_9598) ;  /* 0x0000000800d07947 */ /* 0x000fee0003800000 */
.L_x_9593:
        /* <DEDUP_REMOVED lines=12> */
.L_x_9607:
[----:B------:R-:W2:Y:S02]  /*d5e0*/  LDG.E.128 R4, desc[UR36][R2.64] ;  /* 0x0000002402047981 */ /* 0x000ea4000c1e1d00 */
[----:B--2---:R-:W-:-:S06]  /*d5f0*/  DSETP.NEU.AND P0, PT, R6, RZ, PT ;  /* 0x000000ff0600722a */ /* 0x004fcc0003f0d000 */
[----:B------:R-:W-:-:S06]  /*d600*/  DSETP.NEU.OR P0, PT, R4, RZ, P0 ;  /* 0x000000ff0400722a */ /* 0x000fcc000070d400 */
[----:B------:R-:W-:Y:S01]  /*d610*/  P2R R24, PR, RZ, 0x1 ;  /* 0x00000001ff187803 */ /* 0x000fe20000000000 */
[----:B------:R-:W-:Y:S07]  /*d620*/  BRA `(.L_x_9598) ;  /* 0x00000008008c7947 */ /* 0x000fee0003800000 */
.L_x_9606:
        /* <DEDUP_REMOVED lines=28> */
.L_x_9609:
        /* <DEDUP_REMOVED lines=15> */
.L_x_9608:
[----:B------:R-:W2:Y:S02]  /*d8e0*/  LDG.E.U16 R0, desc[UR36][R2.64] ;  /* 0x0000002402007981 */ /* 0x000ea4000c1e1500 */
[----:B--2---:R-:W-:-:S05]  /*d8f0*/  IMAD.U32 R0, R0, 0x10000, RZ ;  /* 0x0001000000007824 */ /* 0x004fca00078e00ff */
[----:B------:R-:W-:-:S04]  /*d900*/  FSETP.NEU.FTZ.AND P0, PT, R0, RZ, PT ;  /* 0x000000ff0000720b */ /* 0x000fc80003f1d000 */
[----:B------:R-:W-:Y:S01]  /*d910*/  P2R R24, PR, RZ, 0x1 ;  /* 0x00000001ff187803 */ /* 0x000fe20000000000 */
[----:B------:R-:W-:Y:S08]  /*d920*/  BRA `(.L_x_9598) ;  /* 0x0000000400cc7947 */ /* 0x000ff00003800000 */
.L_x_9605:
        /* <DEDUP_REMOVED lines=12> */
.L_x_9612:
        /* <DEDUP_REMOVED lines=21> */
.L_x_9616:
[----:B------:R-:W-:Y:S05]  /*db40*/  BSYNC B1 ;  /* 0x0000000000017941 */ /* 0x000fea0003800000 */
.L_x_9615:
[----:B------:R-:W-:Y:S01]  /*db50*/  LEA R3, R0, 0x3b800000, 0x17 ;  /* 0x3b80000000037811 */ /* 0x000fe200078eb8ff */
[----:B------:R-:W-:-:S05]  /*db60*/  IMAD.SHL.U32 R0, R2, 0x100000, RZ ;  /* 0x0010000002007824 */ /* 0x000fca00078e00ff */
[----:B------:R-:W-:-:S07]  /*db70*/  LOP3.LUT R0, R3, R0, R4, 0xfe, !PT ;  /* 0x0000000003007212 */ /* 0x000fce00078efe04 */
.L_x_9614:
[----:B------:R-:W-:Y:S05]  /*db80*/  BSYNC B0 ;  /* 0x0000000000007941 */ /* 0x000fea0003800000 */
.L_x_9613:
[----:B------:R-:W-:-:S04]  /*db90*/  FSETP.NEU.FTZ.AND P0, PT, R0, RZ, PT ;  /* 0x000000ff0000720b */ /* 0x000fc80003f1d000 */
[----:B------:R-:W-:Y:S01]  /*dba0*/  P2R R24, PR, RZ, 0x1 ;  /* 0x00000001ff187803 */ /* 0x000fe20000000000 */
[----:B------:R-:W-:Y:S08]  /*dbb0*/  BRA `(.L_x_9598) ;  /* 0x0000000400287947 */ /* 0x000ff00003800000 */
.L_x_9611:
        /* <DEDUP_REMOVED lines=21> */
.L_x_9620:
[----:B------:R-:W-:Y:S05]  /*dd10*/  BSYNC B1 ;  /* 0x0000000000017941 */ /* 0x000fea0003800000 */
.L_x_9619:
[----:B------:R-:W-:Y:S01]  /*dd20*/  LEA R3, R0, 0x37800000, 0x17 ;  /* 0x3780000000037811 */ /* 0x000fe200078eb8ff */
[----:B------:R-:W-:-:S05]  /*dd30*/  IMAD.SHL.U32 R0, R2, 0x200000, RZ ;  /* 0x0020000002007824 */ /* 0x000fca00078e00ff */
[----:B------:R-:W-:-:S07]  /*dd40*/  LOP3.LUT R0, R3, R0, R4, 0xfe, !PT ;  /* 0x0000000003007212 */ /* 0x000fce00078efe04 */
.L_x_9618:
[----:B------:R-:W-:Y:S05]  /*dd50*/  BSYNC B0 ;  /* 0x0000000000007941 */ /* 0x000fea0003800000 */
.L_x_9617:
[----:B------:R-:W-:-:S04]  /*dd60*/  FSETP.NEU.FTZ.AND P0, PT, R0, RZ, PT ;  /* 0x000000ff0000720b */ /* 0x000fc80003f1d000 */
[----:B------:R-:W-:Y:S01]  /*dd70*/  P2R R24, PR, RZ, 0x1 ;  /* 0x00000001ff187803 */ /* 0x000fe20000000000 */
[----:B------:R-:W-:Y:S08]  /*dd80*/  BRA `(.L_x_9598) ;  /* 0x0000000000b47947 */ /* 0x000ff00003800000 */
.L_x_9610:
        /* <DEDUP_REMOVED lines=14> */
.L_x_9624:
[----:B------:R-:W-:Y:S05]  /*de70*/  BSYNC B0 ;  /* 0x0000000000007941 */ /* 0x000fea0003800000 */
.L_x_9623:
[----:B------:R-:W-:-:S04]  /*de80*/  FSETP.NEU.FTZ.AND P0, PT, R0, RZ, PT ;  /* 0x000000ff0000720b */ /* 0x000fc80003f1d000 */
[----:B------:R-:W-:Y:S01]  /*de90*/  P2R R24, PR, RZ, 0x1 ;  /* 0x00000001ff187803 */ /* 0x000fe20000000000 */
[----:B------:R-:W-:Y:S08]  /*dea0*/  BRA `(.L_x_9598) ;  /* 0x00000000006c7947 */ /* 0x000ff00003800000 */
.L_x_9597:
        /* <DEDUP_REMOVED lines=16> */
.L_x_9625:
[----:B------:R-:W-:-:S04]  /*dfb0*/  PLOP3.LUT P0, PT, PT, PT, PT, 0x8, 0x0 ;  /* 0x000000000000781c */ /* 0x000fc80003f0e170 */
[----:B------:R-:W-:Y:S01]  /*dfc0*/  P2R R24, PR, RZ, 0x1 ;  /* 0x00000001ff187803 */ /* 0x000fe20000000000 */
[----:B------:R-:W-:Y:S08]  /*dfd0*/  BRA `(.L_x_9598) ;  /* 0x0000000000207947 */ /* 0x000ff00003800000 */
.L_x_9622:
[----:B------:R-:W2:Y:S02]  /*dfe0*/  LDG.E.64 R2, desc[UR36][R2.64] ;  /* 0x0000002402027981 */ /* 0x000ea4000c1e1b00 */
[----:B--2---:R-:W-:-:S04]  /*dff0*/  ISETP.NE.U32.AND P0, PT, R2, RZ, PT ;  /* 0x000000ff0200720c */ /* 0x004fc80003f05070 */
[----:B------:R-:W-:-:S04]  /*e000*/  ISETP.NE.AND.EX P0, PT, R3, RZ, PT, P0 ;  /* 0x000000ff0300720c */ /* 0x000fc80003f05300 */
[----:B------:R-:W-:Y:S01]  /*e010*/  P2R R24, PR, RZ, 0x1 ;  /* 0x00000001ff187803 */ /* 0x000fe20000000000 */
[----:B------:R-:W-:Y:S08]  /*e020*/  BRA `(.L_x_9598) ;  /* 0x00000000000c7947 */ /* 0x000ff00003800000 */
.L_x_9621:
[----:B------:R-:W2:Y:S02]  /*e030*/  LDG.E R2, desc[UR36][R2.64] ;  /* 0x0000002402027981 */ /* 0x000ea4000c1e1900 */
[----:B--2---:R-:W-:-:S04]  /*e040*/  ISETP.NE.AND P0, PT, R2, RZ, PT ;  /* 0x000000ff0200720c */ /* 0x004fc80003f05270 */
[----:B------:R-:W-:-:S09]  /*e050*/  P2R R24, PR, RZ, 0x1 ;  /* 0x00000001ff187803 */ /* 0x000fd20000000000 */
.L_x_9598:
        /* <DEDUP_REMOVED lines=18> */
.L_x_9629:
[----:B------:R0:W5:Y:S01]  /*e180*/  LDG.E.U8 R2, desc[UR36][R4.64] ;  /* 0x0000002404027981 */ /* 0x000162000c1e1100 */
[----:B------:R-:W-:Y:S01]  /*e190*/  IMAD.MOV.U32 R3, RZ, RZ, RZ ;  /* 0x000000ffff037224 */ /* 0x000fe200078e00ff */
[----:B------:R-:W-:Y:S06]  /*e1a0*/  BRA `(.L_x_9631) ;  /* 0x0000000c00487947 */ /* 0x000fec0003800000 */
.L_x_9628:
        /* <DEDUP_REMOVED lines=8> */
.L_x_9633:
[----:B------:R-:W2:Y:S02]  /*e230*/  LDG.E R2, desc[UR36][R4.64] ;  /* 0x0000002404027981 */ /* 0x000ea4000c1e1900 */
[----:B--2---:R-:W-:Y:S01]  /*e240*/  SHF.R.S32.HI R3, RZ, 0x1f, R2 ;  /* 0x0000001fff037819 */ /* 0x004fe20000011402 */
[----:B------:R-:W-:Y:S06]  /*e250*/  BRA `(.L_x_9631) ;  /* 0x0000000c001c7947 */ /* 0x000fec0003800000 */
.L_x_9632:
[----:B------:R-:W2:Y:S02]  /*e260*/  LDG.E.S16 R2, desc[UR36][R4.64] ;  /* 0x0000002404027981 */ /* 0x000ea4000c1e1700 */
[----:B--2---:R-:W-:Y:S01]  /*e270*/  SHF.R.S32.HI R3, RZ, 0x1f, R2 ;  /* 0x0000001fff037819 */ /* 0x004fe20000011402 */
[----:B------:R-:W-:Y:S06]  /*e280*/  BRA `(.L_x_9631) ;  /* 0x0000000c00107947 */ /* 0x000fec0003800000 */
.L_x_9627:
        /* <DEDUP_REMOVED lines=9> */
.L_x_9635:
[----:B------:R-:W2:Y:S02]  /*e320*/  LDG.E.U16 R4, desc[UR36][R4.64] ;  /* 0x0000002404047981 */ /* 0x000ea4000c1e1500 */
[----:B--2---:R-:W-:-:S06]  /*e330*/  HADD2.F32 R2, -RZ, R4.H0_H0 ;  /* 0x20000004ff027230 */ /* 0x004fcc0000004100 */
[----:B------:R-:W0:Y:S01]  /*e340*/  F2I.S64.TRUNC R2, R2 ;  /* 0x0000000200027311 */ /* 0x000e22000020d900 */
[----:B------:R-:W-:Y:S05]  /*e350*/  BRA `(.L_x_9631) ;  /* 0x0000000800dc7947 */ /* 0x000fea0003800000 */
.L_x_9634:
        /* <DEDUP_REMOVED lines=9> */
.L_x_9637:
[----:B------:R-:W2:Y:S02]  /*e3f0*/  LDG.E.U16 R4, desc[UR36][R4.64] ;  /* 0x0000002404047981 */ /* 0x000ea4000c1e1500 */
[----:B--2---:R-:W-:-:S06]  /*e400*/  HADD2.F32 R2, -RZ, R4.H0_H0 ;  /* 0x20000004ff027230 */ /* 0x004fcc0000004100 */
[----:B------:R-:W0:Y:S01]  /*e410*/  F2I.S64.TRUNC R2, R2 ;  /* 0x0000000200027311 */ /* 0x000e22000020d900 */
[----:B------:R-:W-:Y:S05]  /*e420*/  BRA `(.L_x_9631) ;  /* 0x0000000800a87947 */ /* 0x000fea0003800000 */
.L_x_9636:
[----:B------:R-:W2:Y:S02]  /*e430*/  LDG.E.64 R2, desc[UR36][R4.64] ;  /* 0x0000002404027981 */ /* 0x000ea4000c1e1b00 */
[----:B--2---:R-:W0:Y:S01]  /*e440*/  F2I.S64.F64.TRUNC R2, R2 ;  /* 0x0000000200027311 */ /* 0x004e22000030d900 */
[----:B------:R-:W-:Y:S05]  /*e450*/  BRA `(.L_x_9631) ;  /* 0x00000008009c7947 */ /* 0x000fea0003800000 */
.L_x_9626:
        /* <DEDUP_REMOVED lines=13> */
.L_x_9640:
[----:B------:R-:W2:Y:S02]  /*e530*/  LDG.E.64 R2, desc[UR36][R4.64] ;  /* 0x0000002404027981 */ /* 0x000ea4000c1e1b00 */
[----:B--2---:R-:W0:Y:S01]  /*e540*/  F2I.S64.F64.TRUNC R2, R2 ;  /* 0x0000000200027311 */ /* 0x004e22000030d900 */
[----:B------:R-:W-:Y:S05]  /*e550*/  BRA `(.L_x_9631) ;  /* 0x00000008005c7947 */ /* 0x000fea0003800000 */
.L_x_9639:
        /* <DEDUP_REMOVED lines=27> */
.L_x_9642:
        /* <DEDUP_REMOVED lines=14> */
.L_x_9641:
[----:B------:R-:W2:Y:S02]  /*e7f0*/  LDG.E.U16 R2, desc[UR36][R4.64] ;  /* 0x0000002404027981 */ /* 0x000ea4000c1e1500 */
[----:B--2---:R-:W-:-:S06]  /*e800*/  IMAD.U32 R2, R2, 0x10000, RZ ;  /* 0x0001000002027824 */ /* 0x004fcc00078e00ff */
[----:B------:R-:W0:Y:S01]  /*e810*/  F2I.S64.TRUNC R2, R2 ;  /* 0x0000000200027311 */ /* 0x000e22000020d900 */
[----:B------:R-:W-:Y:S05]  /*e820*/  BRA `(.L_x_9631) ;  /* 0x0000000400a87947 */ /* 0x000fea0003800000 */
.L_x_9638:
        /* <DEDUP_REMOVED lines=11> */
.L_x_9645:
        /* <DEDUP_REMOVED lines=21> */
.L_x_9649:
[----:B------:R-:W-:Y:S05]  /*ea30*/  BSYNC B1 ;  /* 0x0000000000017941 */ /* 0x000fea0003800000 */
.L_x_9648:
[----:B------:R-:W-:Y:S01]  /*ea40*/  IMAD.SHL.U32 R2, R2, 0x100000, RZ ;  /* 0x0010000002027824 */ /* 0x000fe200078e00ff */
[----:B------:R-:W-:-:S04]  /*ea50*/  LEA R3, R0, 0x3b800000, 0x17 ;  /* 0x3b80000000037811 */ /* 0x000fc800078eb8ff */
[----:B------:R-:W-:-:S07]  /*ea60*/  LOP3.LUT R2, R3, R2, R4, 0xfe, !PT ;  /* 0x0000000203027212 */ /* 0x000fce00078efe04 */
.L_x_9647:
[----:B------:R-:W-:Y:S05]  /*ea70*/  BSYNC B0 ;  /* 0x0000000000007941 */ /* 0x000fea0003800000 */
.L_x_9646:
[----:B------:R-:W0:Y:S01]  /*ea80*/  F2I.S64.TRUNC R2, R2 ;  /* 0x0000000200027311 */ /* 0x000e22000020d900 */
[----:B------:R-:W-:Y:S05]  /*ea90*/  BRA `(.L_x_9631) ;  /* 0x00000004000c7947 */ /* 0x000fea0003800000 */
.L_x_9644:
        /* <DEDUP_REMOVED lines=21> */
.L_x_9653:
[----:B------:R-:W-:Y:S05]  /*ebf0*/  BSYNC B1 ;  /* 0x0000000000017941 */ /* 0x000fea0003800000 */
.L_x_9652:
[----:B------:R-:W-:Y:S01]  /*ec00*/  IMAD.SHL.U32 R2, R2, 0x200000, RZ ;  /* 0x0020000002027824 */ /* 0x000fe200078e00ff */
[----:B------:R-:W-:-:S04]  /*ec10*/  LEA R3, R0, 0x37800000, 0x17 ;  /* 0x3780000000037811 */ /* 0x000fc800078eb8ff */
[----:B------:R-:W-:-:S07]  /*ec20*/  LOP3.LUT R2, R3, R2, R4, 0xfe, !PT ;  /* 0x0000000203027212 */ /* 0x000fce00078efe04 */
.L_x_9651:
[----:B------:R-:W-:Y:S05]  /*ec30*/  BSYNC B0 ;  /* 0x0000000000007941 */ /* 0x000fea0003800000 */
.L_x_9650:
[----:B------:R-:W0:Y:S01]  /*ec40*/  F2I.S64.TRUNC R2, R2 ;  /* 0x0000000200027311 */ /* 0x000e22000020d900 */
[----:B------:R-:W-:Y:S05]  /*ec50*/  BRA `(.L_x_9631) ;  /* 0x00000000009c7947 */ /* 0x000fea0003800000 */
.L_x_9643:
        /* <DEDUP_REMOVED lines=14> */
.L_x_9657:
[----:B------:R-:W-:Y:S05]  /*ed40*/  BSYNC B0 ;  /* 0x0000000000007941 */ /* 0x000fea0003800000 */
.L_x_9656:
[----:B------:R-:W0:Y:S01]  /*ed50*/  F2I.S64.TRUNC R2, R2 ;  /* 0x0000000200027311 */ /* 0x000e22000020d900 */
[----:B------:R-:W-:Y:S05]  /*ed60*/  BRA `(.L_x_9631) ;  /* 0x0000000000587947 */ /* 0x000fea0003800000 */
.L_x_9630:
        /* <DEDUP_REMOVED lines=16> */
.L_x_9658:
[----:B------:R-:W-:Y:S01]  /*ee70*/  CS2R R2, SRZ ;  /* 0x0000000000027805 */ /* 0x000fe2000001ff00 */
[----:B------:R-:W-:Y:S06]  /*ee80*/  BRA `(.L_x_9631) ;  /* 0x0000000000107947 */ /* 0x000fec0003800000 */
.L_x_9655:
[----:B------:R0:W5:Y:S01]  /*ee90*/  LDG.E.64 R2, desc[UR36][R4.64] ;  /* 0x0000002404027981 */ /* 0x000162000c1e1b00 */
[----:B------:R-:W-:Y:S05]  /*eea0*/  BRA `(.L_x_9631) ;  /* 0x0000000000087947 */ /* 0x000fea0003800000 */
.L_x_9654:
[----:B------:R0:W5:Y:S01]  /*eeb0*/  LDG.E R2, desc[UR36][R4.64] ;  /* 0x0000002404027981 */ /* 0x000162000c1e1900 */
[----:B------:R-:W-:-:S07]  /*eec0*/  IMAD.MOV.U32 R3, RZ, RZ, RZ ;  /* 0x000000ffff037224 */ /* 0x000fce00078e00ff */
.L_x_9631:
        /* <DEDUP_REMOVED lines=10> */
.L_x_9660:
[----:B------:R-:W-:Y:S05]  /*ef70*/  BSYNC B0 ;  /* 0x0000000000007941 */ /* 0x000fea0003800000 */
.L_x_9659:
        /* <DEDUP_REMOVED lines=11> */
.L_x_9664:
[----:B-1-345:R4:W-:Y:S01]  /*f030*/  STG.E.U8 desc[UR36][R16.64], R18 ;  /* 0x0000001210007986 */ /* 0x03a9e2000c101124 */
[----:B------:R-:W-:Y:S05]  /*f040*/  BRA `(.L_x_9666) ;  /* 0x0000000c004c7947 */ /* 0x000fea0003800000 */
.L_x_9663:
        /* <DEDUP_REMOVED lines=8> */
.L_x_9668:
[----:B-1-345:R1:W-:Y:S01]  /*f0d0*/  STG.E desc[UR36][R16.64], R18 ;  /* 0x0000001210007986 */ /* 0x03a3e2000c101924 */
[----:B------:R-:W-:Y:S05]  /*f0e0*/  BRA `(.L_x_9666) ;  /* 0x0000000c00247947 */ /* 0x000fea0003800000 */
.L_x_9667:
[----:B-1-345:R3:W-:Y:S01]  /*f0f0*/  STG.E.U16 desc[UR36][R16.64], R18 ;  /* 0x0000001210007986 */ /* 0x03a7e2000c101524 */
[----:B------:R-:W-:Y:S05]  /*f100*/  BRA `(.L_x_9666) ;  /* 0x0000000c001c7947 */ /* 0x000fea0003800000 */
.L_x_9662:
        /* <DEDUP_REMOVED lines=9> */
.L_x_9670:
[----:B-1-345:R-:W0:Y:S02]  /*f1a0*/  I2F.S64 R0, R18 ;  /* 0x0000001200007312 */ /* 0x03ae240000301400 */
[----:B0-----:R-:W-:-:S05]  /*f1b0*/  F2FP.F16.F32.PACK_AB R0, RZ, R0 ;  /* 0x00000000ff00723e */ /* 0x001fca00000000ff */
[----:B------:R0:W-:Y:S01]  /*f1c0*/  STG.E.U16 desc[UR36][R16.64], R0 ;  /* 0x0000000010007986 */ /* 0x0001e2000c101524 */
[----:B------:R-:W-:Y:S05]  /*f1d0*/  BRA `(.L_x_9666) ;  /* 0x0000000800e87947 */ /* 0x000fea0003800000 */
.L_x_9669:
        /* <DEDUP_REMOVED lines=10> */
.L_x_9672:
[----:B-1-345:R-:W2:Y:S02]  /*f280*/  I2F.S64 R18, R18 ;  /* 0x0000001200127312 */ /* 0x03aea40000301400 */
[----:B--2---:R-:W-:-:S04]  /*f290*/  F2FP.F16.F32.PACK_AB R3, RZ, R18 ;  /* 0x00000012ff03723e */ /* 0x004fc800000000ff */
[----:B------:R-:W-:-:S05]  /*f2a0*/  PRMT R3, R3, 0x5410, RZ ;  /* 0x0000541003037816 */ /* 0x000fca00000000ff */
[----:B------:R0:W-:Y:S01]  /*f2b0*/  STG.E desc[UR36][R16.64], R3 ;  /* 0x0000000310007986 */ /* 0x0001e2000c101924 */
[----:B------:R-:W-:Y:S05]  /*f2c0*/  BRA `(.L_x_9666) ;  /* 0x0000000800ac7947 */ /* 0x000fea0003800000 */
.L_x_9671:
[----:B-1-345:R-:W0:Y:S02]  /*f2d0*/  I2F.F64.S64 R18, R18 ;  /* 0x0000001200127312 */ /* 0x03ae240000301c00 */
[----:B0-----:R0:W-:Y:S01]  /*f2e0*/  STG.E.64 desc[UR36][R16.64], R18 ;  /* 0x0000001210007986 */ /* 0x0011e2000c101b24 */
[----:B------:R-:W-:Y:S05]  /*f2f0*/  BRA `(.L_x_9666) ;  /* 0x0000000800a07947 */ /* 0x000fea0003800000 */
.L_x_9661:
        /* <DEDUP_REMOVED lines=10> */
[----:B--2---:R-:W-:-:S05]  /*f3a0*/  SEL R3, RZ, 0x1, !P0 ;  /* 0x00000001ff037807 */ /* 0x004fca0004000000 */
[----:B------:R0:W-:Y:S01]  /*f3b0*/  STG.E.U8 desc[UR36][R16.64], R3 ;  /* 0x0000000310007986 */ /* 0x0001e2000c101124 */
[----:B------:R-:W-:Y:S05]  /*f3c0*/  BRA `(.L_x_9666) ;  /* 0x00000008006c7947 */ /* 0x000fea0003800000 */
.L_x_9675:
[----:B-1-345:R-:W0:Y:S01]  /*f3d0*/  I2F.F64.S64 R4, R18 ;  /* 0x0000001200047312 */ /* 0x03ae220000301c00 */
[----:B------:R-:W-:-:S05]  /*f3e0*/  CS2R R6, SRZ ;  /* 0x0000000000067805 */ /* 0x000fca000001ff00 */
[----:B0-----:R0:W-:Y:S01]  /*f3f0*/  STG.E.128 desc[UR36][R16.64], R4 ;  /* 0x0000000410007986 */ /* 0x0011e2000c101d24 */
[----:B------:R-:W-:Y:S05]  /*f400*/  BRA `(.L_x_9666) ;  /* 0x00000008005c7947 */ /* 0x000fea0003800000 */
.L_x_9674:
[----:B------:R-:W-:-:S13]  /*f410*/  ISETP.NE.AND P0, PT, R0, 0xf, PT ;  /* 0x0000000f0000780c */ /* 0x000fda0003f05270 */
[----:B------:R-:W-:Y:S05]  /*f420*/  @!P0 BRA `(.L_x_9676) ;  /* 0x0000000000b48947 */ /* 0x000fea0003800000 */
[----:B------:R-:W-:-:S13]  /*f430*/  ISETP.NE.AND P0, PT, R0, 0x17, PT ;  /* 0x000000170000780c */ /* 0x000fda0003f05270 */
[----:B------:R-:W-:Y:S05]  /*f440*/  @!P0 BRA `(.L_x_9677) ;  /* 0x0000000000548947 */ /* 0x000fea0003800000 */
[----:B------:R-:W-:-:S13]  /*f450*/  ISETP.NE.AND P0, PT, R0, 0x18, PT ;  /* 0x000000180000780c */ /* 0x000fda0003f05270 */
[----:B------:R-:W-:Y:S05]  /*f460*/  @P0 BRA `(.L_x_9665) ;  /* 0x0000000400f40947 */ /* 0x000fea0003800000 */
[----:B-1-345:R-:W2:Y:S01]  /*f470*/  I2F.S64 R19, R18 ;  /* 0x0000001200137312 */ /* 0x03aea20000301400 */
[----:B------:R-:W-:Y:S01]  /*f480*/  BSSY B0, `(.L_x_9678) ;  /* 0x000000e000007945 */ /* 0x000fe20003800000 */
        /* <DEDUP_REMOVED lines=13> */
.L_x_9679:
[----:B------:R-:W-:Y:S05]  /*f560*/  BSYNC B0 ;  /* 0x0000000000007941 */ /* 0x000fea0003800000 */
.L_x_9678:
[----:B------:R-:W-:-:S05]  /*f570*/  LOP3.LUT R3, R0, R3, RZ, 0xfc, !PT ;  /* 0x0000000300037212 */ /* 0x000fca00078efcff */
[----:B------:R0:W-:Y:S01]  /*f580*/  STG.E.U8 desc[UR36][R16.64], R3 ;  /* 0x0000000310007986 */ /* 0x0001e2000c101124 */
[----:B------:R-:W-:Y:S05]  /*f590*/  BRA `(.L_x_9666) ;  /* 0x0000000400f87947 */ /* 0x000fea0003800000 */
.L_x_9677:
[----:B-1-345:R-:W2:Y:S01]  /*f5a0*/  I2F.S64 R19, R18 ;  /* 0x0000001200137312 */ /* 0x03aea20000301400 */
[----:B------:R-:W-:Y:S01]  /*f5b0*/  BSSY B0, `(.L_x_9680) ;  /* 0x000000f000007945 */ /* 0x000fe20003800000 */
[----:B--2---:R-:W-:-:S04]  /*f5c0*/  LOP3.LUT R2, R19, 0x7fffffff, RZ, 0xc0, !PT ;  /* 0x7fffffff13027812 */ /* 0x004fc800078ec0ff */
        /* <DEDUP_REMOVED lines=10> */
.L_x_9681:
[----:B------:R-:W-:Y:S01]  /*f670*/  IMAD.MOV.U32 R0, RZ, RZ, 0x7f ;  /* 0x0000007fff007424 */ /* 0x000fe200078e00ff */
[----:B------:R-:W-:-:S04]  /*f680*/  ISETP.GT.U32.AND P0, PT, R2, 0x7f800000, PT ;  /* 0x7f8000000200780c */ /* 0x000fc80003f04070 */
[----:B------:R-:W-:-:S09]  /*f690*/  SEL R0, R0, 0x7c, P0 ;  /* 0x0000007c00007807 */ /* 0x000fd20000000000 */
.L_x_9682:
[----:B------:R-:W-:Y:S05]  /*f6a0*/  BSYNC B0 ;  /* 0x0000000000007941 */ /* 0x000fea0003800000 */
.L_x_9680:
[----:B------:R-:W-:-:S04]  /*f6b0*/  LOP3.LUT R2, R19, 0x80000000, RZ, 0xc0, !PT ;  /* 0x8000000013027812 */ /* 0x000fc800078ec0ff */
[----:B------:R-:W-:-:S04]  /*f6c0*/  SHF.R.U32.HI R3, RZ, 0x18, R2 ;  /* 0x00000018ff037819 */ /* 0x000fc80000011602 */
[----:B------:R-:W-:-:S05]  /*f6d0*/  LOP3.LUT R3, R0, R3, RZ, 0xfc, !PT ;  /* 0x0000000300037212 */ /* 0x000fca00078efcff */
[----:B------:R0:W-:Y:S01]  /*f6e0*/  STG.E.U8 desc[UR36][R16.64], R3 ;  /* 0x0000000310007986 */ /* 0x0001e2000c101124 */
[----:B------:R-:W-:Y:S05]  /*f6f0*/  BRA `(.L_x_9666) ;  /* 0x0000000400a07947 */ /* 0x000fea0003800000 */
.L_x_9676:
[----:B-1-345:R-:W0:Y:S02]  /*f700*/  I2F.S64 R0, R18 ;  /* 0x0000001200007312 */ /* 0x03ae240000301400 */
[----:B0-----:R-:W-:-:S05]  /*f710*/  F2FP.BF16.F32.PACK_AB R0, RZ, R0 ;  /* 0x00000000ff00723e */ /* 0x001fca00000010ff */
[----:B------:R0:W-:Y:S01]  /*f720*/  STG.E.U16 desc[UR36][R16.64], R0 ;  /* 0x0000000010007986 */ /* 0x0001e2000c101524 */
[----:B------:R-:W-:Y:S05]  /*f730*/  BRA `(.L_x_9666) ;  /* 0x0000000400907947 */ /* 0x000fea0003800000 */
.L_x_9673:
        /* <DEDUP_REMOVED lines=10> */
.L_x_9685:
[----:B-1-345:R-:W2:Y:S01]  /*f7e0*/  I2F.S64 R19, R18 ;  /* 0x0000001200137312 */ /* 0x03aea20000301400 */
[----:B------:R-:W-:Y:S01]  /*f7f0*/  BSSY B0, `(.L_x_9686) ;  /* 0x0000014000007945 */ /* 0x000fe20003800000 */
[----:B------:R-:W-:Y:S01]  /*f800*/  IMAD.MOV.U32 R8, RZ, RZ, 0x80 ;  /* 0x00000080ff087424 */ /* 0x000fe200078e00ff */
[----:B--2---:R-:W-:-:S04]  /*f810*/  LOP3.LUT R2, R19, 0x7fffffff, RZ, 0xc0, !PT ;  /* 0x7fffffff13027812 */ /* 0x004fc800078ec0ff */
        /* <DEDUP_REMOVED lines=13> */
.L_x_9688:
[----:B------:R-:W-:-:S04]  /*f8f0*/  LOP3.LUT R2, R19, 0x80000000, RZ, 0xc0, !PT ;  /* 0x8000000013027812 */ /* 0x000fc800078ec0ff */
[----:B------:R-:W-:-:S04]  /*f900*/  SHF.R.U32.HI R3, RZ, 0x18, R2 ;  /* 0x00000018ff037819 */ /* 0x000fc80000011602 */
[----:B------:R-:W-:-:S04]  /*f910*/  LOP3.LUT R0, R0, R3, RZ, 0xfc, !PT ;  /* 0x0000000300007212 */ /* 0x000fc800078efcff */
[----:B------:R-:W-:-:S07]  /*f920*/  PRMT R8, R0, 0x7610, R8 ;  /* 0x0000761000087816 */ /* 0x000fce0000000008 */
.L_x_9687:
[----:B------:R-:W-:Y:S05]  /*f930*/  BSYNC B0 ;  /* 0x0000000000007941 */ /* 0x000fea0003800000 */
.L_x_9686:
[----:B------:R0:W-:Y:S01]  /*f940*/  STG.E.U8 desc[UR36][R16.64], R8 ;  /* 0x0000000810007986 */ /* 0x0001e2000c101124 */
[----:B------:R-:W-:Y:S05]  /*f950*/  BRA `(.L_x_9666) ;  /* 0x0000000400087947 */ /* 0x000fea0003800000 */
.L_x_9684:
        /* <DEDUP_REMOVED lines=17> */
.L_x_9691:
[----:B------:R-:W-:-:S04]  /*fa70*/  LOP3.LUT R2, R19, 0x80000000, RZ, 0xc0, !PT ;  /* 0x8000000013027812 */ /* 0x000fc800078ec0ff */
[----:B------:R-:W-:-:S04]  /*fa80*/  SHF.R.U32.HI R3, RZ, 0x18, R2 ;  /* 0x00000018ff037819 */ /* 0x000fc80000011602 */
[----:B------:R-:W-:-:S04]  /*fa90*/  LOP3.LUT R0, R0, R3, RZ, 0xfc, !PT ;  /* 0x0000000300007212 */ /* 0x000fc800078efcff */
[----:B------:R-:W-:-:S07]  /*faa0*/  PRMT R8, R0, 0x7610, R8 ;  /* 0x0000761000087816 */ /* 0x000fce0000000008 */
.L_x_9690:
[----:B------:R-:W-:Y:S05]  /*fab0*/  BSYNC B0 ;  /* 0x0000000000007941 */ /* 0x000fea0003800000 */
.L_x_9689:
[----:B------:R0:W-:Y:S01]  /*fac0*/  STG.E.U8 desc[UR36][R16.64], R8 ;  /* 0x0000000810007986 */ /* 0x0001e2000c101124 */
[----:B------:R-:W-:Y:S05]  /*fad0*/  BRA `(.L_x_9666) ;  /* 0x0000000000a87947 */ /* 0x000fea0003800000 */
.L_x_9683:
[----:B------:R-:W-:-:S13]  /*fae0*/  ISETP.NE.AND P0, PT, R0, 0x1c, PT ;  /* 0x0000001c0000780c */ /* 0x000fda0003f05270 */
[----:B------:R-:W-:Y:S05]  /*faf0*/  @!P0 BRA `(.L_x_9692) ;  /* 0x00000000009c8947 */ /* 0x000fea0003800000 */
[----:B------:R-:W-:-:S13]  /*fb00*/  ISETP.NE.AND P0, PT, R0, 0x1d, PT ;  /* 0x0000001d0000780c */ /* 0x000fda0003f05270 */
[----:B------:R-:W-:Y:S05]  /*fb10*/  @!P0 BRA `(.L_x_9693) ;  /* 0x00000000008c8947 */ /* 0x000fea0003800000 */
[----:B------:R-:W-:-:S13]  /*fb20*/  ISETP.NE.AND P0, PT, R0, 0x2c, PT ;  /* 0x0000002c0000780c */ /* 0x000fda0003f05270 */
[----:B------:R-:W-:Y:S05]  /*fb30*/  @P0 BRA `(.L_x_9665) ;  /* 0x0000000000400947 */ /* 0x000fea0003800000 */
[----:B-1-345:R-:W2:Y:S02]  /*fb40*/  I2F.S64 R18, R18 ;  /* 0x0000001200127312 */ /* 0x03aea40000301400 */
        /* <DEDUP_REMOVED lines=15> */
.L_x_9665:
        /* <DEDUP_REMOVED lines=16> */
.L_x_9694:
[----:B------:R-:W-:Y:S05]  /*fd40*/  BRA `(.L_x_9666) ;  /* 0x00000000000c7947 */ /* 0x000fea0003800000 */
.L_x_9693:
[----:B-1-345:R0:W-:Y:S01]  /*fd50*/  STG.E.64 desc[UR36][R16.64], R18 ;  /* 0x0000001210007986 */ /* 0x03a1e2000c101b24 */
[----:B------:R-:W-:Y:S05]  /*fd60*/  BRA `(.L_x_9666) ;  /* 0x0000000000047947 */ /* 0x000fea0003800000 */
.L_x_9692:
[----:B-1-345:R0:W-:Y:S02]  /*fd70*/  STG.E desc[UR36][R16.64], R18 ;  /* 0x0000001210007986 */ /* 0x03a1e4000c101924 */
.L_x_9666:
[----:B------:R-:W-:-:S07]  /*fd80*/  VIADD R23, R23, 0x80 ;  /* 0x0000008017177836 */ /* 0x000fce0000000000 */
.L_x_9558:
[----:B------:R-:W-:Y:S05]  /*fd90*/  BSYNC B6 ;  /* 0x0000000000067941 */ /* 0x000fea0003800000 */
.L_x_9557:
[----:B------:R-:W-:Y:S02]  /*fda0*/  ULDC UR4, c[0x0][0x210] ;  /* 0x0000840000047ab9 */ /* 0x000fe40000000800 */
[----:B------:R-:W-:-:S13]  /*fdb0*/  ISETP.GE.AND P0, PT, R23, UR4, PT ;  /* 0x0000000417007c0c */ /* 0x000fda000bf06270 */
[----:B------:R-:W-:Y:S05]  /*fdc0*/  @P0 EXIT ;  /* 0x000000000000094d */ /* 0x000fea0003800000 */
        /* <DEDUP_REMOVED lines=380> */
.L_x_9695:
        /* <DEDUP_REMOVED lines=21> */
.L_x_9699:
[----:B------:R0:W5:Y:S01]  /*116e0*/  LDG.E.U8 R18, desc[UR36][R2.64] ;  /* 0x0000002402127981 */ /* 0x000162000c1e1100 */
[----:B------:R-:W-:Y:S01]  /*116f0*/  IMAD.MOV.U32 R19, RZ, RZ, RZ ;  /* 0x000000ffff137224 */ /* 0x000fe200078e00ff */
[----:B------:R-:W-:Y:S06]  /*11700*/  BRA `(.L_x_9701) ;  /* 0x0000000c00487947 */ /* 0x000fec0003800000 */
.L_x_9698:
        /* <DEDUP_REMOVED lines=8> */
.L_x_9703:
[----:B------:R-:W2:Y:S02]  /*11790*/  LDG.E R18, desc[UR36][R2.64] ;  /* 0x0000002402127981 */ /* 0x000ea4000c1e1900 */
[----:B--2---:R-:W-:Y:S01]  /*117a0*/  SHF.R.S32.HI R19, RZ, 0x1f, R18 ;  /* 0x0000001fff137819 */ /* 0x004fe20000011412 */
[----:B------:R-:W-:Y:S06]  /*117b0*/  BRA `(.L_x_9701) ;  /* 0x0000000c001c7947 */ /* 0x000fec0003800000 */
.L_x_9702:
[----:B------:R-:W2:Y:S02]  /*117c0*/  LDG.E.S16 R18, desc[UR36][R2.64] ;  /* 0x0000002402127981 */ /* 0x000ea4000c1e1700 */
[----:B--2---:R-:W-:Y:S01]  /*117d0*/  SHF.R.S32.HI R19, RZ, 0x1f, R18 ;  /* 0x0000001fff137819 */ /* 0x004fe20000011412 */
[----:B------:R-:W-:Y:S06]  /*117e0*/  BRA `(.L_x_9701) ;  /* 0x0000000c00107947 */ /* 0x000fec0003800000 */
.L_x_9697:
        /* <DEDUP_REMOVED lines=9> */
.L_x_9705:
[----:B------:R-:W2:Y:S02]  /*11880*/  LDG.E.U16 R2, desc[UR36][R2.64] ;  /* 0x0000002402027981 */ /* 0x000ea4000c1e1500 */
[----:B--2---:R-:W-:-:S06]  /*11890*/  HADD2.F32 R18, -RZ, R2.H0_H0 ;  /* 0x20000002ff127230 */ /* 0x004fcc0000004100 */
[----:B------:R-:W0:Y:S01]  /*118a0*/  F2I.S64.TRUNC R18, R18 ;  /* 0x0000001200127311 */ /* 0x000e22000020d900 */
[----:B------:R-:W-:Y:S05]  /*118b0*/  BRA `(.L_x_9701) ;  /* 0x0000000800dc7947 */ /* 0x000fea0003800000 */
.L_x_9704:
        /* <DEDUP_REMOVED lines=9> */
.L_x_9707:
[----:B------:R-:W2:Y:S02]  /*11950*/  LDG.E.U16 R2, desc[UR36][R2.64] ;  /* 0x0000002402027981 */ /* 0x000ea4000c1e1500 */
[----:B--2---:R-:W-:-:S06]  /*11960*/  HADD2.F32 R18, -RZ, R2.H0_H0 ;  /* 0x20000002ff127230 */ /* 0x004fcc0000004100 */
[----:B------:R-:W0:Y:S01]  /*11970*/  F2I.S64.TRUNC R18, R18 ;  /* 0x0000001200127311 */ /* 0x000e22000020d900 */
[----:B------:R-:W-:Y:S05]  /*11980*/  BRA `(.L_x_9701) ;  /* 0x0000000800a87947 */ /* 0x000fea0003800000 */
.L_x_9706:
[----:B------:R-:W2:Y:S02]  /*11990*/  LDG.E.64 R2, desc[UR36][R2.64] ;  /* 0x0000002402027981 */ /* 0x000ea4000c1e1b00 */
[----:B--2---:R0:W1:Y:S01]  /*119a0*/  F2I.S64.F64.TRUNC R18, R2 ;  /* 0x0000000200127311 */ /* 0x004062000030d900 */
[----:B------:R-:W-:Y:S05]  /*119b0*/  BRA `(.L_x_9701) ;  /* 0x00000008009c7947 */ /* 0x000fea0003800000 */
.L_x_9696:
        /* <DEDUP_REMOVED lines=13> */
.L_x_9710:
[----:B------:R-:W2:Y:S02]  /*11a90*/  LDG.E.64 R2, desc[UR36][R2.64] ;  /* 0x0000002402027981 */ /* 0x000ea4000c1e1b00 */
[----:B--2---:R0:W1:Y:S01]  /*11aa0*/  F2I.S64.F64.TRUNC R18, R2 ;  /* 0x0000000200127311 */ /* 0x004062000030d900 */
[----:B------:R-:W-:Y:S05]  /*11ab0*/  BRA `(.L_x_9701) ;  /* 0x00000008005c7947 */ /* 0x000fea0003800000 */
.L_x_9709:
        /* <DEDUP_REMOVED lines=27> */
.L_x_9712:
        /* <DEDUP_REMOVED lines=14> */
.L_x_9711:
[----:B------:R-:W2:Y:S02]  /*11d50*/  LDG.E.U16 R18, desc[UR36][R2.64] ;  /* 0x0000002402127981 */ /* 0x000ea4000c1e1500 */
[----:B--2---:R-:W-:-:S06]  /*11d60*/  IMAD.U32 R18, R18, 0x10000, RZ ;  /* 0x0001000012127824 */ /* 0x004fcc00078e00ff */
[----:B------:R-:W0:Y:S01]  /*11d70*/  F2I.S64.TRUNC R18, R18 ;  /* 0x0000001200127311 */ /* 0x000e22000020d900 */
[----:B------:R-:W-:Y:S05]  /*11d80*/  BRA `(.L_x_9701) ;  /* 0x0000000400a87947 */ /* 0x000fea0003800000 */
.L_x_9708:
        /* <DEDUP_REMOVED lines=11> */
.L_x_9715:
        /* <DEDUP_REMOVED lines=21> */
.L_x_9719:
[----:B------:R-:W-:Y:S05]  /*11f90*/  BSYNC B1 ;  /* 0x0000000000017941 */ /* 0x000fea0003800000 */
.L_x_9718:
[----:B------:R-:W-:Y:S01]  /*11fa0*/  IMAD.SHL.U32 R2, R2, 0x100000, RZ ;  /* 0x0010000002027824 */ /* 0x000fe200078e00ff */
[----:B------:R-:W-:-:S04]  /*11fb0*/  LEA R3, R0, 0x3b800000, 0x17 ;  /* 0x3b80000000037811 */ /* 0x000fc800078eb8ff */
[----:B------:R-:W-:-:S07]  /*11fc0*/  LOP3.LUT R18, R3, R2, R18, 0xfe, !PT ;  /* 0x0000000203127212 */ /* 0x000fce00078efe12 */
.L_x_9717:
[----:B------:R-:W-:Y:S05]  /*11fd0*/  BSYNC B0 ;  /* 0x0000000000007941 */ /* 0x000fea0003800000 */
.L_x_9716:
[----:B------:R-:W1:Y:S01]  /*11fe0*/  F2I.S64.TRUNC R18, R18 ;  /* 0x0000001200127311 */ /* 0x000e62000020d900 */
[----:B------:R-:W-:Y:S05]  /*11ff0*/  BRA `(.L_x_9701) ;  /* 0x00000004000c7947 */ /* 0x000fea0003800000 */
.L_x_9714:
        /* <DEDUP_REMOVED lines=21> */
.L_x_9723:
[----:B------:R-:W-:Y:S05]  /*12150*/  BSYNC B1 ;  /* 0x0000000000017941 */ /* 0x000fea0003800000 */
.L_x_9722:
[----:B------:R-:W-:Y:S01]  /*12160*/  IMAD.SHL.U32 R2, R2, 0x200000, RZ ;  /* 0x0020000002027824 */ /* 0x000fe200078e00ff */
[----:B------:R-:W-:-:S04]  /*12170*/  LEA R3, R0, 0x37800000, 0x17 ;  /* 0x3780000000037811 */ /* 0x000fc800078eb8ff */
[----:B------:R-:W-:-:S07]  /*12180*/  LOP3.LUT R18, R3, R2, R18, 0xfe, !PT ;  /* 0x0000000203127212 */ /* 0x000fce00078efe12 */
.L_x_9721:
[----:B------:R-:W-:Y:S05]  /*12190*/  BSYNC B0 ;  /* 0x0000000000007941 */ /* 0x000fea0003800000 */
.L_x_9720:
[----:B------:R-:W2:Y:S01]  /*121a0*/  F2I.S64.TRUNC R18, R18 ;  /* 0x0000001200127311 */ /* 0x000ea2000020d900 */
[----:B------:R-:W-:Y:S05]  /*121b0*/  BRA `(.L_x_9701) ;  /* 0x00000000009c7947 */ /* 0x000fea0003800000 */
.L_x_9713:
        /* <DEDUP_REMOVED lines=14> */
.L_x_9727:
[----:B------:R-:W-:Y:S05]  /*122a0*/  BSYNC B0 ;  /* 0x0000000000007941 */ /* 0x000fea0003800000 */
.L_x_9726:
[----:B------:R-:W0:Y:S01]  /*122b0*/  F2I.S64.TRUNC R18, R18 ;  /* 0x0000001200127311 */ /* 0x000e22000020d900 */
[----:B------:R-:W-:Y:S05]  /*122c0*/  BRA `(.L_x_9701) ;  /* 0x0000000000587947 */ /* 0x000fea0003800000 */
.L_x_9700:
        /* <DEDUP_REMOVED lines=16> */
.L_x_9728:
[----:B------:R-:W-:Y:S01]  /*123d0*/  CS2R R18, SRZ ;  /* 0x0000000000127805 */ /* 0x000fe2000001ff00 */
[----:B------:R-:W-:Y:S06]  /*123e0*/  BRA `(.L_x_9701) ;  /* 0x0000000000107947 */ /* 0x000fec0003800000 */
.L_x_9725:
[----:B------:R4:W5:Y:S01]  /*123f0*/  LDG.E.64 R18, desc[UR36][R2.64] ;  /* 0x0000002402127981 */ /* 0x000962000c1e1b00 */
[----:B------:R-:W-:Y:S05]  /*12400*/  BRA `(.L_x_9701) ;  /* 0x0000000000087947 */ /* 0x000fea0003800000 */
.L_x_9724:
[----:B------:R3:W5:Y:S01]  /*12410*/  LDG.E R18, desc[UR36][R2.64] ;  /* 0x0000002402127981 */ /* 0x000762000c1e1900 */
[----:B------:R-:W-:-:S07]  /*12420*/  IMAD.MOV.U32 R19, RZ, RZ, RZ ;  /* 0x000000ffff137224 */ /* 0x000fce00078e00ff */
.L_x_9701:
[----:B0-----:R-:W0:Y:S01]  /*12430*/  LDC.U8 R4, c[0x0][0x50a] ;  /* 0x00014280ff047b82 */ /* 0x001e220000000000 */
[----:B------:R-:W-:Y:S02]  /*12440*/  ULDC.64 UR4, c[0x0][0x4e8] ;  /* 0x00013a0000047ab9 */ /* 0x000fe40000000a00 */
[----:B---34-:R-:W-:-:S05]  /*12450*/  IADD3 R2, P0, R24, UR4, RZ ;  /* 0x0000000418027c10 */ /* 0x018fca000ff1e0ff */
        /* <DEDUP_REMOVED lines=16> */
.L_x_9732:
[----:B------:R-:W3:Y:S02]  /*12560*/  LDG.E.U8 R2, desc[UR36][R2.64] ;  /* 0x0000002402027981 */ /* 0x000ee4000c1e1100 */
[----:B---3--:R-:W-:-:S04]  /*12570*/  ISETP.NE.AND P0, PT, R2, RZ, PT ;  /* 0x000000ff0200720c */ /* 0x008fc80003f05270 */
[----:B------:R-:W-:Y:S01]  /*12580*/  P2R R23, PR, RZ, 0x1 ;  /* 0x00000001ff177803 */ /* 0x000fe20000000000 */
[----:B------:R-:W-:Y:S08]  /*12590*/  BRA `(.L_x_9734) ;  /* 0x0000000c00c47947 */ /* 0x000ff00003800000 */
.L_x_9731:
        /* <DEDUP_REMOVED lines=11> */
.L_x_9736:
[----:B------:R-:W3:Y:S02]  /*12650*/  LDG.E R2, desc[UR36][R2.64] ;  /* 0x0000002402027981 */ /* 0x000ee4000c1e1900 */
[----:B---3--:R-:W-:-:S04]  /*12660*/  ISETP.NE.AND P0, PT, R2, RZ, PT ;  /* 0x000000ff0200720c */ /* 0x008fc80003f05270 */
[----:B------:R-:W-:Y:S01]  /*12670*/  P2R R23, PR, RZ, 0x1 ;  /* 0x00000001ff177803 */ /* 0x000fe20000000000 */
[----:B------:R-:W-:Y:S08]  /*12680*/  BRA `(.L_x_9734) ;  /* 0x0000000c00887947 */ /* 0x000ff00003800000 */
.L_x_9735:
[----:B------:R-:W3:Y:S02]  /*12690*/  LDG.E.U16 R2, desc[UR36][R2.64] ;  /* 0x0000002402027981 */ /* 0x000ee4000c1e1500 */
[----:B---3--:R-:W-:-:S04]  /*126a0*/  ISETP.NE.AND P0, PT, R2, RZ, PT ;  /* 0x000000ff0200720c */ /* 0x008fc80003f05270 */
[----:B------:R-:W-:Y:S01]  /*126b0*/  P2R R23, PR, RZ, 0x1 ;  /* 0x00000001ff177803 */ /* 0x000fe20000000000 */
[----:B------:R-:W-:Y:S08]  /*126c0*/  BRA `(.L_x_9734) ;  /* 0x0000000c00787947 */ /* 0x000ff00003800000 */
.L_x_9730:
        /* <DEDUP_REMOVED lines=10> */
.L_x_9738:
[----:B------:R-:W3:Y:S02]  /*12770*/  LDG.E.U16 R0, desc[UR36][R2.64] ;  /* 0x0000002402007981 */ /* 0x000ee4000c1e1500 */
[----:B---3--:R-:W-:-:S05]  /*12780*/  HADD2.F32 R0, -RZ, R0.H0_H0 ;  /* 0x20000000ff007230 */ /* 0x008fca0000004100 */
[----:B------:R-:W-:-:S04]  /*12790*/  FSETP.NEU.FTZ.AND P0, PT, R0, RZ, PT ;  /* 0x000000ff0000720b */ /* 0x000fc80003f1d000 */
[----:B------:R-:W-:Y:S01]  /*127a0*/  P2R R23, PR, RZ, 0x1 ;  /* 0x00000001ff177803 */ /* 0x000fe20000000000 */
[----:B------:R-:W-:Y:S08]  /*127b0*/  BRA `(.L_x_9734) ;  /* 0x0000000c003c7947 */ /* 0x000ff00003800000 */
.L_x_9737:
        /* <DEDUP_REMOVED lines=12> */
.L_x_9740:
        /* <DEDUP_REMOVED lines=11> */
.L_x_9739:
[----:B------:R-:W3:Y:S02]  /*12930*/  LDG.E.64 R2, desc[UR36][R2.64] ;  /* 0x0000002402027981 */ /* 0x000ee4000c1e1b00 */
[----:B---3--:R-:W-:-:S06]  /*12940*/  DSETP.NEU.AND P0, PT, R2, RZ, PT ;  /* 0x000000ff0200722a */ /* 0x008fcc0003f0d000 */
[----:B------:R-:W-:Y:S01]  /*12950*/  P2R R23, PR, RZ, 0x1 ;  /* 0x00000001ff177803 */ /* 0x000fe20000000000 */
[----:B------:R-:W-:Y:S07]  /*12960*/  BRA `(.L_x_9734) ;  /* 0x0000000800d07947 */ /* 0x000fee0003800000 */
.L_x_9729:
        /* <DEDUP_REMOVED lines=12> */
.L_x_9743:
[----:B------:R-:W3:Y:S02]  /*12a30*/  LDG.E.128 R4, desc[UR36][R2.64] ;  /* 0x0000002402047981 */ /* 0x000ee4000c1e1d00 */
[----:B---3--:R-:W-:-:S06]  /*12a40*/  DSETP.NEU.AND P0, PT, R6, RZ, PT ;  /* 0x000000ff0600722a */ /* 0x008fcc0003f0d000 */
[----:B------:R-:W-:-:S06]  /*12a50*/  DSETP.NEU.OR P0, PT, R4, RZ, P0 ;  /* 0x000000ff0400722a */ /* 0x000fcc000070d400 */
[----:B------:R-:W-:Y:S01]  /*12a60*/  P2R R23, PR, RZ, 0x1 ;  /* 0x00000001ff177803 */ /* 0x000fe20000000000 */
[----:B------:R-:W-:Y:S07]  /*12a70*/  BRA `(.L_x_9734) ;  /* 0x00000008008c7947 */ /* 0x000fee0003800000 */
.L_x_9742:
        /* <DEDUP_REMOVED lines=28> */
.L_x_9745:
        /* <DEDUP_REMOVED lines=15> */
.L_x_9744:
[----:B------:R-:W3:Y:S02]  /*12d30*/  LDG.E.U16 R0, desc[UR36][R2.64] ;  /* 0x0000002402007981 */ /* 0x000ee4000c1e1500 */
[----:B---3--:R-:W-:-:S05]  /*12d40*/  IMAD.U32 R0, R0, 0x10000, RZ ;  /* 0x0001000000007824 */ /* 0x008fca00078e00ff */
[----:B------:R-:W-:-:S04]  /*12d50*/  FSETP.NEU.FTZ.AND P0, PT, R0, RZ, PT ;  /* 0x000000ff0000720b */ /* 0x000fc80003f1d000 */
[----:B------:R-:W-:Y:S01]  /*12d60*/  P2R R23, PR, RZ, 0x1 ;  /* 0x00000001ff177803 */ /* 0x000fe20000000000 */
[----:B------:R-:W-:Y:S08]  /*12d70*/  BRA `(.L_x_9734) ;  /* 0x0000000400cc7947 */ /* 0x000ff00003800000 */
.L_x_9741:
        /* <DEDUP_REMOVED lines=12> */
.L_x_9748:
        /* <DEDUP_REMOVED lines=21> */
.L_x_9752:
[----:B------:R-:W-:Y:S05]  /*12f90*/  BSYNC B1 ;  /* 0x0000000000017941 */ /* 0x000fea0003800000 */
.L_x_9751:
[----:B------:R-:W-:Y:S01]  /*12fa0*/  LEA R3, R0, 0x3b800000, 0x17 ;  /* 0x3b80000000037811 */ /* 0x000fe200078eb8ff */
[----:B------:R-:W-:-:S05]  /*12fb0*/  IMAD.SHL.U32 R0, R2, 0x100000, RZ ;  /* 0x0010000002007824 */ /* 0x000fca00078e00ff */
[----:B------:R-:W-:-:S07]  /*12fc0*/  LOP3.LUT R0, R3, R0, R4, 0xfe, !PT ;  /* 0x0000000003007212 */ /* 0x000fce00078efe04 */
.L_x_9750:
[----:B------:R-:W-:Y:S05]  /*12fd0*/  BSYNC B0 ;  /* 0x0000000000007941 */ /* 0x000fea0003800000 */
.L_x_9749:
[----:B------:R-:W-:-:S04]  /*12fe0*/  FSETP.NEU.FTZ.AND P0, PT, R0, RZ, PT ;  /* 0x000000ff0000720b */ /* 0x000fc80003f1d000 */
[----:B------:R-:W-:Y:S01]  /*12ff0*/  P2R R23, PR, RZ, 0x1 ;  /* 0x00000001ff177803 */ /* 0x000fe20000000000 */
[----:B------:R-:W-:Y:S08]  /*13000*/  BRA `(.L_x_9734) ;  /* 0x0000000400287947 */ /* 0x000ff00003800000 */
.L_x_9747:
        /* <DEDUP_REMOVED lines=21> */
.L_x_9756:
[----:B------:R-:W-:Y:S05]  /*13160*/  BSYNC B1 ;  /* 0x0000000000017941 */ /* 0x000fea0003800000 */
.L_x_9755:
[----:B------:R-:W-:Y:S01]  /*13170*/  LEA R3, R0, 0x37800000, 0x17 ;  /* 0x3780000000037811 */ /* 0x000fe200078eb8ff */
[----:B------:R-:W-:-:S05]  /*13180*/  IMAD.SHL.U32 R0, R2, 0x200000, RZ ;  /* 0x0020000002007824 */ /* 0x000fca00078e00ff */
[----:B------:R-:W-:-:S07]  /*13190*/  LOP3.LUT R0, R3, R0, R4, 0xfe, !PT ;  /* 0x0000000003007212 */ /* 0x000fce00078efe04 */
.L_x_9754:
[----:B------:R-:W-:Y:S05]  /*131a0*/  BSYNC B0 ;  /* 0x0000000000007941 */ /* 0x000fea0003800000 */
.L_x_9753:
[----:B------:R-:W-:-:S04]  /*131b0*/  FSETP.NEU.FTZ.AND P0, PT, R0, RZ, PT ;  /* 0x000000ff0000720b */ /* 0x000fc80003f1d000 */
[----:B------:R-:W-:Y:S01]  /*131c0*/  P2R R23, PR, RZ, 0x1 ;  /* 0x00000001ff177803 */ /* 0x000fe20000000000 */
[----:B------:R-:W-:Y:S08]  /*131d0*/  BRA `(.L_x_9734) ;  /* 0x0000000000b47947 */ /* 0x000ff00003800000 */
.L_x_9746:
        /* <DEDUP_REMOVED lines=14> */
.L_x_9760:
[----:B------:R-:W-:Y:S05]  /*132c0*/  BSYNC B0 ;  /* 0x0000000000007941 */ /* 0x000fea0003800000 */
.L_x_9759:
[----:B------:R-:W-:-:S04]  /*132d0*/  FSETP.NEU.FTZ.AND P0, PT, R0, RZ, PT ;  /* 0x000000ff0000720b */ /* 0x000fc80003f1d000 */
[----:B------:R-:W-:Y:S01]  /*132e0*/  P2R R23, PR, RZ, 0x1 ;  /* 0x00000001ff177803 */ /* 0x000fe20000000000 */
[----:B------:R-:W-:Y:S08]  /*132f0*/  BRA `(.L_x_9734) ;  /* 0x00000000006c7947 */ /* 0x000ff00003800000 */
.L_x_9733:
        /* <DEDUP_REMOVED lines=16> */
.L_x_9761:
[----:B------:R-:W-:-:S04]  /*13400*/  PLOP3.LUT P0, PT, PT, PT, PT, 0x8, 0x0 ;  /* 0x000000000000781c */ /* 0x000fc80003f0e170 */
[----:B------:R-:W-:Y:S01]  /*13410*/  P2R R23, PR, RZ, 0x1 ;  /* 0x00000001ff177803 */ /* 0x000fe20000000000 */
[----:B------:R-:W-:Y:S08]  /*13420*/  BRA `(.L_x_9734) ;  /* 0x0000000000207947 */ /* 0x000ff00003800000 */
.L_x_9758:
[----:B------:R-:W3:Y:S02]  /*13430*/  LDG.E.64 R2, desc[UR36][R2.64] ;  /* 0x0000002402027981 */ /* 0x000ee4000c1e1b00 */
[----:B---3--:R-:W-:-:S04]  /*13440*/  ISETP.NE.U32.AND P0, PT, R2, RZ, PT ;  /* 0x000000ff0200720c */ /* 0x008fc80003f05070 */
[----:B------:R-:W-:-:S04]  /*13450*/  ISETP.NE.AND.EX P0, PT, R3, RZ, PT, P0 ;  /* 0x000000ff0300720c */ /* 0x000fc80003f05300 */
[----:B------:R-:W-:Y:S01]  /*13460*/  P2R R23, PR, RZ, 0x1 ;  /* 0x00000001ff177803 */ /* 0x000fe20000000000 */
[----:B------:R-:W-:Y:S08]  /*13470*/  BRA `(.L_x_9734) ;  /* 0x00000000000c7947 */ /* 0x000ff00003800000 */
.L_x_9757:
[----:B------:R-:W3:Y:S02]  /*13480*/  LDG.E R2, desc[UR36][R2.64] ;  /* 0x0000002402027981 */ /* 0x000ee4000c1e1900 */
[----:B---3--:R-:W-:-:S04]  /*13490*/  ISETP.NE.AND P0, PT, R2, RZ, PT ;  /* 0x000000ff0200720c */ /* 0x008fc80003f05270 */
[----:B------:R-:W-:-:S09]  /*134a0*/  P2R R23, PR, RZ, 0x1 ;  /* 0x00000001ff177803 */ /* 0x000fd20000000000 */
.L_x_9734:
        /* <DEDUP_REMOVED lines=18> */
.L_x_9765:
[----:B------:R0:W5:Y:S01]  /*135d0*/  LDG.E.U8 R2, desc[UR36][R4.64] ;  /* 0x0000002404027981 */ /* 0x000162000c1e1100 */
[----:B------:R-:W-:Y:S01]  /*135e0*/  IMAD.MOV.U32 R3, RZ, RZ, RZ ;  /* 0x000000ffff037224 */ /* 0x000fe200078e00ff */
[----:B------:R-:W-:Y:S06]  /*135f0*/  BRA `(.L_x_9767) ;  /* 0x0000000c00487947 */ /* 0x000fec0003800000 */
.L_x_9764:
        /* <DEDUP_REMOVED lines=8> */
.L_x_9769:
[----:B------:R-:W3:Y:S02]  /*13680*/  LDG.E R2, desc[UR36][R4.64] ;  /* 0x0000002404027981 */ /* 0x000ee4000c1e1900 */
[----:B---3--:R-:W-:Y:S01]  /*13690*/  SHF.R.S32.HI R3, RZ, 0x1f, R2 ;  /* 0x0000001fff037819 */ /* 0x008fe20000011402 */
[----:B------:R-:W-:Y:S06]  /*136a0*/  BRA `(.L_x_9767) ;  /* 0x0000000c001c7947 */ /* 0x000fec0003800000 */
.L_x_9768:
[----:B------:R-:W3:Y:S02]  /*136b0*/  LDG.E.S16 R2, desc[UR36][R4.64] ;  /* 0x0000002404027981 */ /* 0x000ee4000c1e1700 */
[----:B---3--:R-:W-:Y:S01]  /*136c0*/  SHF.R.S32.HI R3, RZ, 0x1f, R2 ;  /* 0x0000001fff037819 */ /* 0x008fe20000011402 */
[----:B------:R-:W-:Y:S06]  /*136d0*/  BRA `(.L_x_9767) ;  /* 0x0000000c00107947 */ /* 0x000fec0003800000 */
.L_x_9763:
        /* <DEDUP_REMOVED lines=9> */
.L_x_9771:
[----:B------:R-:W3:Y:S02]  /*13770*/  LDG.E.U16 R4, desc[UR36][R4.64] ;  /* 0x0000002404047981 */ /* 0x000ee4000c1e1500 */
[----:B---3--:R-:W-:-:S06]  /*13780*/  HADD2.F32 R2, -RZ, R4.H0_H0 ;  /* 0x20000004ff027230 */ /* 0x008fcc0000004100 */
[----:B------:R-:W0:Y:S01]  /*13790*/  F2I.S64.TRUNC R2, R2 ;  /* 0x0000000200027311 */ /* 0x000e22000020d900 */
[----:B------:R-:W-:Y:S05]  /*137a0*/  BRA `(.L_x_9767) ;  /* 0x0000000800dc7947 */ /* 0x000fea0003800000 */
.L_x_9770:
        /* <DEDUP_REMOVED lines=9> */
.L_x_9773:
[----:B------:R-:W3:Y:S02]  /*13840*/  LDG.E.U16 R4, desc[UR36][R4.64] ;  /* 0x0000002404047981 */ /* 0x000ee4000c1e1500 */
[----:B---3--:R-:W-:-:S06]  /*13850*/  HADD2.F32 R2, -RZ, R4.H0_H0 ;  /* 0x20000004ff027230 */ /* 0x008fcc0000004100 */
[----:B------:R-:W0:Y:S01]  /*13860*/  F2I.S64.TRUNC R2, R2 ;  /* 0x0000000200027311 */ /* 0x000e22000020d900 */
[----:B------:R-:W-:Y:S05]  /*13870*/  BRA `(.L_x_9767) ;  /* 0x0000000800a87947 */ /* 0x000fea0003800000 */
.L_x_9772:
[----:B------:R-:W3:Y:S02]  /*13880*/  LDG.E.64 R2, desc[UR36][R4.64] ;  /* 0x0000002404027981 */ /* 0x000ee4000c1e1b00 */
[----:B---3--:R-:W0:Y:S01]  /*13890*/  F2I.S64.F64.TRUNC R2, R2 ;  /* 0x0000000200027311 */ /* 0x008e22000030d900 */
[----:B------:R-:W-:Y:S05]  /*138a0*/  BRA `(.L_x_9767) ;  /* 0x00000008009c7947 */ /* 0x000fea0003800000 */
.L_x_9762:
        /* <DEDUP_REMOVED lines=13> */
.L_x_9776:
[----:B------:R-:W3:Y:S02]  /*13980*/  LDG.E.64 R2, desc[UR36][R4.64] ;  /* 0x0000002404027981 */ /* 0x000ee4000c1e1b00 */
[----:B---3--:R-:W0:Y:S01]  /*13990*/  F2I.S64.F64.TRUNC R2, R2 ;  /* 0x0000000200027311 */ /* 0x008e22000030d900 */
[----:B------:R-:W-:Y:S05]  /*139a0*/  BRA `(.L_x_9767) ;  /* 0x00000008005c7947 */ /* 0x000fea0003800000 */
.L_x_9775:
        /* <DEDUP_REMOVED lines=27> */
.L_x_9778:
        /* <DEDUP_REMOVED lines=14> */
.L_x_9777:
[----:B------:R-:W3:Y:S02]  /*13c40*/  LDG.E.U16 R2, desc[UR36][R4.64] ;  /* 0x0000002404027981 */ /* 0x000ee4000c1e1500 */
[----:B---3--:R-:W-:-:S06]  /*13c50*/  IMAD.U32 R2, R2, 0x10000, RZ ;  /* 0x0001000002027824 */ /* 0x008fcc00078e00ff */
[----:B------:R-:W0:Y:S01]  /*13c60*/  F2I.S64.TRUNC R2, R2 ;  /* 0x0000000200027311 */ /* 0x000e22000020d900 */
[----:B------:R-:W-:Y:S05]  /*13c70*/  BRA `(.L_x_9767) ;  /* 0x0000000400a87947 */ /* 0x000fea0003800000 */
.L_x_9774:
        /* <DEDUP_REMOVED lines=11> */
.L_x_9781:
        /* <DEDUP_REMOVED lines=21> */
.L_x_9785:
[----:B------:R-:W-:Y:S05]  /*13e80*/  BSYNC B1 ;  /* 0x0000000000017941 */ /* 0x000fea0003800000 */
.L_x_9784:
[----:B------:R-:W-:Y:S01]  /*13e90*/  IMAD.SHL.U32 R2, R2, 0x100000, RZ ;  /* 0x0010000002027824 */ /* 0x000fe200078e00ff */
[----:B------:R-:W-:-:S04]  /*13ea0*/  LEA R3, R0, 0x3b800000, 0x17 ;  /* 0x3b80000000037811 */ /* 0x000fc800078eb8ff */
[----:B------:R-:W-:-:S07]  /*13eb0*/  LOP3.LUT R2, R3, R2, R4, 0xfe, !PT ;  /* 0x0000000203027212 */ /* 0x000fce00078efe04 */
.L_x_9783:
[----:B------:R-:W-:Y:S05]  /*13ec0*/  BSYNC B0 ;  /* 0x0000000000007941 */ /* 0x000fea0003800000 */
.L_x_9782:
[----:B------:R-:W3:Y:S01]  /*13ed0*/  F2I.S64.TRUNC R2, R2 ;  /* 0x0000000200027311 */ /* 0x000ee2000020d900 */
[----:B------:R-:W-:Y:S05]  /*13ee0*/  BRA `(.L_x_9767) ;  /* 0x00000004000c7947 */ /* 0x000fea0003800000 */
.L_x_9780:
        /* <DEDUP_REMOVED lines=21> */
.L_x_9789:
[----:B------:R-:W-:Y:S05]  /*14040*/  BSYNC B1 ;  /* 0x0000000000017941 */ /* 0x000fea0003800000 */
.L_x_9788:
[----:B------:R-:W-:Y:S01]  /*14050*/  IMAD.SHL.U32 R2, R2, 0x200000, RZ ;  /* 0x0020000002027824 */ /* 0x000fe200078e00ff */
[----:B------:R-:W-:-:S04]  /*14060*/  LEA R3, R0, 0x37800000, 0x17 ;  /* 0x3780000000037811 */ /* 0x000fc800078eb8ff */
[----:B------:R-:W-:-:S07]  /*14070*/  LOP3.LUT R2, R3, R2, R4, 0xfe, !PT ;  /* 0x0000000203027212 */ /* 0x000fce00078efe04 */
.L_x_9787:
[----:B------:R-:W-:Y:S05]  /*14080*/  BSYNC B0 ;  /* 0x0000000000007941 */ /* 0x000fea0003800000 */
.L_x_9786:
[----:B------:R-:W4:Y:S01]  /*14090*/  F2I.S64.TRUNC R2, R2 ;  /* 0x0000000200027311 */ /* 0x000f22000020d900 */
[----:B------:R-:W-:Y:S05]  /*140a0*/  BRA `(.L_x_9767) ;  /* 0x00000000009c7947 */ /* 0x000fea0003800000 */
.L_x_9779:
        /* <DEDUP_REMOVED lines=14> */
.L_x_9793:
[----:B------:R-:W-:Y:S05]  /*14190*/  BSYNC B0 ;  /* 0x0000000000007941 */ /* 0x000fea0003800000 */
.L_x_9792:
[----:B------:R-:W0:Y:S01]  /*141a0*/  F2I.S64.TRUNC R2, R2 ;  /* 0x0000000200027311 */ /* 0x000e22000020d900 */
[----:B------:R-:W-:Y:S05]  /*141b0*/  BRA `(.L_x_9767) ;  /* 0x0000000000587947 */ /* 0x000fea0003800000 */
.L_x_9766:
        /* <DEDUP_REMOVED lines=16> */
.L_x_9794:
[----:B------:R-:W-:Y:S01]  /*142c0*/  CS2R R2, SRZ ;  /* 0x0000000000027805 */ /* 0x000fe2000001ff00 */
[----:B------:R-:W-:Y:S06]  /*142d0*/  BRA `(.L_x_9767) ;  /* 0x0000000000107947 */ /* 0x000fec0003800000 */
.L_x_9791:
[----:B------:R0:W5:Y:S01]  /*142e0*/  LDG.E.64 R2, desc[UR36][R4.64] ;  /* 0x0000002404027981 */ /* 0x000162000c1e1b00 */
[----:B------:R-:W-:Y:S05]  /*142f0*/  BRA `(.L_x_9767) ;  /* 0x0000000000087947 */ /* 0x000fea0003800000 */
.L_x_9790:
[----:B------:R0:W5:Y:S01]  /*14300*/  LDG.E R2, desc[UR36][R4.64] ;  /* 0x0000002404027981 */ /* 0x000162000c1e1900 */
[----:B------:R-:W-:-:S07]  /*14310*/  IMAD.MOV.U32 R3, RZ, RZ, RZ ;  /* 0x000000ffff037224 */ /* 0x000fce00078e00ff */
.L_x_9767:
        /* <DEDUP_REMOVED lines=10> */
.L_x_9796:
[----:B------:R-:W-:Y:S05]  /*143c0*/  BSYNC B0 ;  /* 0x0000000000007941 */ /* 0x000fea0003800000 */
.L_x_9795:
        /* <DEDUP_REMOVED lines=9> */
[----:B-12--5:R-:W-:Y:S01]  /*14460*/  STG.E.U8 desc[UR36][R16.64], R18 ;  /* 0x0000001210007986 */ /* 0x026fe2000c101124 */
[----:B------:R-:W-:Y:S05]  /*14470*/  EXIT ;  /* 0x000000000000794d */ /* 0x000fea0003800000 */
.L_x_9800:
[----:B-12--5:R-:W-:Y:S01]  /*14480*/  STG.E.U8 desc[UR36][R16.64], R18 ;  /* 0x0000001210007986 */ /* 0x026fe2000c101124 */
[----:B------:R-:W-:Y:S05]  /*14490*/  EXIT ;  /* 0x000000000000794d */ /* 0x000fea0003800000 */
.L_x_9799:
[----:B------:R-:W-:-:S13]  /*144a0*/  ISETP.NE.AND P0, PT, R0, 0x2, PT ;  /* 0x000000020000780c */ /* 0x000fda0003f05270 */
[----:B------:R-:W-:Y:S05]  /*144b0*/  @!P0 BRA `(.L_x_9802) ;  /* 0x0000000000208947 */ /* 0x000fea0003800000 */
[----:B------:R-:W-:-:S13]  /*144c0*/  ISETP.NE.AND P0, PT, R0, 0x3, PT ;  /* 0x000000030000780c */ /* 0x000fda0003f05270 */
[----:B------:R-:W-:Y:S05]  /*144d0*/  @!P0 BRA `(.L_x_9803) ;  /* 0x0000000000108947 */ /* 0x000fea0003800000 */
[----:B------:R-:W-:-:S13]  /*144e0*/  ISETP.NE.AND P0, PT, R0, 0x4, PT ;  /* 0x000000040000780c */ /* 0x000fda0003f05270 */
[----:B------:R-:W-:Y:S05]  /*144f0*/  @P0 BRA `(.L_x_9801) ;  /* 0x0000000800e40947 */ /* 0x000fea0003800000 */
[----:B-12--5:R-:W-:Y:S01]  /*14500*/  STG.E.64 desc[UR36][R16.64], R18 ;  /* 0x0000001210007986 */ /* 0x026fe2000c101b24 */
[----:B------:R-:W-:Y:S05]  /*14510*/  EXIT ;  /* 0x000000000000794d */ /* 0x000fea0003800000 */
.L_x_9803:
[----:B-12--5:R-:W-:Y:S01]  /*14520*/  STG.E desc[UR36][R16.64], R18 ;  /* 0x0000001210007986 */ /* 0x026fe2000c101924 */
[----:B------:R-:W-:Y:S05]  /*14530*/  EXIT ;  /* 0x000000000000794d */ /* 0x000fea0003800000 */
.L_x_9802:
[----:B-12--5:R-:W-:Y:S01]  /*14540*/  STG.E.U16 desc[UR36][R16.64], R18 ;  /* 0x0000001210007986 */ /* 0x026fe2000c101524 */
[----:B------:R-:W-:Y:S05]  /*14550*/  EXIT ;  /* 0x000000000000794d */ /* 0x000fea0003800000 */
.L_x_9798:
[----:B------:R-:W-:-:S13]  /*14560*/  ISETP.GT.AND P0, PT, R0, 0x6, PT ;  /* 0x000000060000780c */ /* 0x000fda0003f04270 */
[----:B------:R-:W-:Y:S05]  /*14570*/  @P0 BRA `(.L_x_9804) ;  /* 0x00000000002c0947 */ /* 0x000fea0003800000 */
[----:B------:R-:W-:-:S13]  /*14580*/  ISETP.NE.AND P0, PT, R0, 0x5, PT ;  /* 0x000000050000780c */ /* 0x000fda0003f05270 */
[----:B------:R-:W-:Y:S05]  /*14590*/  @!P0 BRA `(.L_x_9805) ;  /* 0x0000000000148947 */ /* 0x000fea0003800000 */
[----:B------:R-:W-:-:S13]  /*145a0*/  ISETP.NE.AND P0, PT, R0, 0x6, PT ;  /* 0x000000060000780c */ /* 0x000fda0003f05270 */
[----:B------:R-:W-:Y:S05]  /*145b0*/  @P0 BRA `(.L_x_9801) ;  /* 0x0000000800b40947 */ /* 0x000fea0003800000 */
[----:B-12--5:R-:W0:Y:S02]  /*145c0*/  I2F.S64 R19, R18 ;  /* 0x0000001200137312 */ /* 0x026e240000301400 */
[----:B0-----:R-:W-:Y:S01]  /*145d0*/  STG.E desc[UR36][R16.64], R19 ;  /* 0x0000001310007986 */ /* 0x001fe2000c101924 */
[----:B------:R-:W-:Y:S05]  /*145e0*/  EXIT ;  /* 0x000000000000794d */ /* 0x000fea0003800000 */
.L_x_9805:
[----:B-12--5:R-:W0:Y:S02]  /*145f0*/  I2F.S64 R0, R18 ;  /* 0x0000001200007312 */ /* 0x026e240000301400 */
[----:B0-----:R-:W-:-:S05]  /*14600*/  F2FP.F16.F32.PACK_AB R0, RZ, R0 ;  /* 0x00000000ff00723e */ /* 0x001fca00000000ff */
[----:B------:R-:W-:Y:S01]  /*14610*/  STG.E.U16 desc[UR36][R16.64], R0 ;  /* 0x0000000010007986 */ /* 0x000fe2000c101524 */
[----:B------:R-:W-:Y:S05]  /*14620*/  EXIT ;  /* 0x000000000000794d */ /* 0x000fea0003800000 */
.L_x_9804:
        /* <DEDUP_REMOVED lines=8> */
[----:B0-----:R-:W-:Y:S01]  /*146b0*/  STG.E.64 desc[UR36][R16.64], R2 ;  /* 0x0000000210007986 */ /* 0x001fe2000c101b24 */
[----:B------:R-:W-:Y:S05]  /*146c0*/  EXIT ;  /* 0x000000000000794d */ /* 0x000fea0003800000 */
.L_x_9807:
[----:B-12--5:R-:W3:Y:S02]  /*146d0*/  I2F.S64 R18, R18 ;  /* 0x0000001200127312 */ /* 0x026ee40000301400 */
[----:B---34-:R-:W-:-:S04]  /*146e0*/  F2FP.F16.F32.PACK_AB R3, RZ, R18 ;  /* 0x00000012ff03723e */ /* 0x018fc800000000ff */
[----:B------:R-:W-:-:S05]  /*146f0*/  PRMT R3, R3, 0x5410, RZ ;  /* 0x0000541003037816 */ /* 0x000fca00000000ff */
[----:B------:R-:W-:Y:S01]  /*14700*/  STG.E desc[UR36][R16.64], R3 ;  /* 0x0000000310007986 */ /* 0x000fe2000c101924 */
[----:B------:R-:W-:Y:S05]  /*14710*/  EXIT ;  /* 0x000000000000794d */ /* 0x000fea0003800000 */
.L_x_9806:
[----:B-12--5:R-:W0:Y:S02]  /*14720*/  I2F.F64.S64 R18, R18 ;  /* 0x0000001200127312 */ /* 0x026e240000301c00 */
[----:B0-----:R-:W-:Y:S01]  /*14730*/  STG.E.64 desc[UR36][R16.64], R18 ;  /* 0x0000001210007986 */ /* 0x001fe2000c101b24 */
[----:B------:R-:W-:Y:S05]  /*14740*/  EXIT ;  /* 0x000000000000794d */ /* 0x000fea0003800000 */
.L_x_9797:
        /* <DEDUP_REMOVED lines=8> */
[----:B-12--5:R-:W-:-:S04]  /*147d0*/  ISETP.NE.U32.AND P0, PT, R18, RZ, PT ;  /* 0x000000ff1200720c */ /* 0x026fc80003f05070 */
[----:B------:R-:W-:-:S04]  /*147e0*/  ISETP.NE.AND.EX P0, PT, R19, RZ, PT, P0 ;  /* 0x000000ff1300720c */ /* 0x000fc80003f05300 */
[----:B---34-:R-:W-:-:S05]  /*147f0*/  SEL R3, RZ, 0x1, !P0 ;  /* 0x00000001ff037807 */ /* 0x018fca0004000000 */
[----:B------:R-:W-:Y:S01]  /*14800*/  STG.E.U8 desc[UR36][R16.64], R3 ;  /* 0x0000000310007986 */ /* 0x000fe2000c101124 */
[----:B------:R-:W-:Y:S05]  /*14810*/  EXIT ;  /* 0x000000000000794d */ /* 0x000fea0003800000 */
.L_x_9810:
[----:B-12--5:R-:W0:Y:S01]  /*14820*/  I2F.F64.S64 R4, R18 ;  /* 0x0000001200047312 */ /* 0x026e220000301c00 */
[----:B------:R-:W-:-:S05]  /*14830*/  CS2R R6, SRZ ;  /* 0x0000000000067805 */ /* 0x000fca000001ff00 */
[----:B0-----:R-:W-:Y:S01]  /*14840*/  STG.E.128 desc[UR36][R16.64], R4 ;  /* 0x0000000410007986 */ /* 0x001fe2000c101d24 */
[----:B------:R-:W-:Y:S05]  /*14850*/  EXIT ;  /* 0x000000000000794d */ /* 0x000fea0003800000 */
.L_x_9809:
[----:B------:R-:W-:-:S13]  /*14860*/  ISETP.NE.AND P0, PT, R0, 0xf, PT ;  /* 0x0000000f0000780c */ /* 0x000fda0003f05270 */
[----:B------:R-:W-:Y:S05]  /*14870*/  @!P0 BRA `(.L_x_9811) ;  /* 0x0000000000b48947 */ /* 0x000fea0003800000 */
[----:B------:R-:W-:-:S13]  /*14880*/  ISETP.NE.AND P0, PT, R0, 0x17, PT ;  /* 0x000000170000780c */ /* 0x000fda0003f05270 */
[----:B------:R-:W-:Y:S05]  /*14890*/  @!P0 BRA `(.L_x_9812) ;  /* 0x0000000000548947 */ /* 0x000fea0003800000 */
[----:B------:R-:W-:-:S13]  /*148a0*/  ISETP.NE.AND P0, PT, R0, 0x18, PT ;  /* 0x000000180000780c */ /* 0x000fda0003f05270 */
[----:B------:R-:W-:Y:S05]  /*148b0*/  @P0 BRA `(.L_x_9801) ;  /* 0x0000000400f40947 */ /* 0x000fea0003800000 */
[----:B-12--5:R-:W3:Y:S01]  /*148c0*/  I2F.S64 R19, R18 ;  /* 0x0000001200137312 */ /* 0x026ee20000301400 */
[----:B------:R-:W-:Y:S01]  /*148d0*/  BSSY B0, `(.L_x_9813) ;  /* 0x000000e000007945 */ /* 0x000fe20003800000 */
[C---:B---34-:R-:W-:Y:S02]  /*148e0*/  LOP3.LUT R2, R19.reuse, 0x7fffffff, RZ, 0xc0, !PT ;  /* 0x7fffffff13027812 */ /* 0x058fe400078ec0ff */
        /* <DEDUP_REMOVED lines=12> */
.L_x_9814:
[----:B------:R-:W-:Y:S05]  /*149b0*/  BSYNC B0 ;  /* 0x0000000000007941 */ /* 0x000fea0003800000 */
.L_x_9813:
[----:B------:R-:W-:-:S05]  /*149c0*/  LOP3.LUT R3, R0, R3, RZ, 0xfc, !PT ;  /* 0x0000000300037212 */ /* 0x000fca00078efcff */
[----:B------:R-:W-:Y:S01]  /*149d0*/  STG.E.U8 desc[UR36][R16.64], R3 ;  /* 0x0000000310007986 */ /* 0x000fe2000c101124 */
[----:B------:R-:W-:Y:S05]  /*149e0*/  EXIT ;  /* 0x000000000000794d */ /* 0x000fea0003800000 */
.L_x_9812:
[----:B-12--5:R-:W3:Y:S01]  /*149f0*/  I2F.S64 R19, R18 ;  /* 0x0000001200137312 */ /* 0x026ee20000301400 */
[----:B------:R-:W-:Y:S01]  /*14a00*/  BSSY B0, `(.L_x_9815) ;  /* 0x000000f000007945 */ /* 0x000fe20003800000 */
[----:B---34-:R-:W-:-:S04]  /*14a10*/  LOP3.LUT R2, R19, 0x7fffffff, RZ, 0xc0, !PT ;  /* 0x7fffffff13027812 */ /* 0x018fc800078ec0ff */
        /* <DEDUP_REMOVED lines=10> */
.L_x_9816:
[----:B------:R-:W-:Y:S01]  /*14ac0*/  IMAD.MOV.U32 R0, RZ, RZ, 0x7f ;  /* 0x0000007fff007424 */ /* 0x000fe200078e00ff */
[----:B------:R-:W-:-:S04]  /*14ad0*/  ISETP.GT.U32.AND P0, PT, R2, 0x7f800000, PT ;  /* 0x7f8000000200780c */ /* 0x000fc80003f04070 */
[----:B------:R-:W-:-:S09]  /*14ae0*/  SEL R0, R0, 0x7c, P0 ;  /* 0x0000007c00007807 */ /* 0x000fd20000000000 */
.L_x_9817:
[----:B------:R-:W-:Y:S05]  /*14af0*/  BSYNC B0 ;  /* 0x0000000000007941 */ /* 0x000fea0003800000 */
.L_x_9815:
[----:B------:R-:W-:-:S04]  /*14b00*/  LOP3.LUT R2, R19, 0x80000000, RZ, 0xc0, !PT ;  /* 0x8000000013027812 */ /* 0x000fc800078ec0ff */
[----:B------:R-:W-:-:S04]  /*14b10*/  SHF.R.U32.HI R3, RZ, 0x18, R2 ;  /* 0x00000018ff037819 */ /* 0x000fc80000011602 */
[----:B------:R-:W-:-:S05]  /*14b20*/  LOP3.LUT R3, R0, R3, RZ, 0xfc, !PT ;  /* 0x0000000300037212 */ /* 0x000fca00078efcff */
[----:B------:R-:W-:Y:S01]  /*14b30*/  STG.E.U8 desc[UR36][R16.64], R3 ;  /* 0x0000000310007986 */ /* 0x000fe2000c101124 */
[----:B------:R-:W-:Y:S05]  /*14b40*/  EXIT ;  /* 0x000000000000794d */ /* 0x000fea0003800000 */
.L_x_9811:
[----:B-12--5:R-:W0:Y:S02]  /*14b50*/  I2F.S64 R0, R18 ;  /* 0x0000001200007312 */ /* 0x026e240000301400 */
[----:B0-----:R-:W-:-:S05]  /*14b60*/  F2FP.BF16.F32.PACK_AB R0, RZ, R0 ;  /* 0x00000000ff00723e */ /* 0x001fca00000010ff */
[----:B------:R-:W-:Y:S01]  /*14b70*/  STG.E.U16 desc[UR36][R16.64], R0 ;  /* 0x0000000010007986 */ /* 0x000fe2000c101524 */
[----:B------:R-:W-:Y:S05]  /*14b80*/  EXIT ;  /* 0x000000000000794d */ /* 0x000fea0003800000 */
.L_x_9808:
        /* <DEDUP_REMOVED lines=8> */
[----:B-12--5:R-:W-:Y:S01]  /*14c10*/  STG.E.U16 desc[UR36][R16.64], R18 ;  /* 0x0000001210007986 */ /* 0x026fe2000c101524 */
[----:B------:R-:W-:Y:S05]  /*14c20*/  EXIT ;  /* 0x000000000000794d */ /* 0x000fea0003800000 */
.L_x_9820:
[----:B-12--5:R-:W3:Y:S01]  /*14c30*/  I2F.S64 R19, R18 ;  /* 0x0000001200137312 */ /* 0x026ee20000301400 */
[----:B------:R-:W-:Y:S01]  /*14c40*/  BSSY B0, `(.L_x_9821) ;  /* 0x0000014000007945 */ /* 0x000fe20003800000 */
[----:B------:R-:W-:Y:S01]  /*14c50*/  IMAD.MOV.U32 R8, RZ, RZ, 0x80 ;  /* 0x00000080ff087424 */ /* 0x000fe200078e00ff */
[----:B---34-:R-:W-:-:S04]  /*14c60*/  LOP3.LUT R2, R19, 0x7fffffff, RZ, 0xc0, !PT ;  /* 0x7fffffff13027812 */ /* 0x018fc800078ec0ff */
        /* <DEDUP_REMOVED lines=13> */
.L_x_9823:
[----:B------:R-:W-:-:S04]  /*14d40*/  LOP3.LUT R2, R19, 0x80000000, RZ, 0xc0, !PT ;  /* 0x8000000013027812 */ /* 0x000fc800078ec0ff */
[----:B------:R-:W-:-:S04]  /*14d50*/  SHF.R.U32.HI R3, RZ, 0x18, R2 ;  /* 0x00000018ff037819 */ /* 0x000fc80000011602 */
[----:B------:R-:W-:-:S04]  /*14d60*/  LOP3.LUT R0, R0, R3, RZ, 0xfc, !PT ;  /* 0x0000000300007212 */ /* 0x000fc800078efcff */
[----:B------:R-:W-:-:S07]  /*14d70*/  PRMT R8, R0, 0x7610, R8 ;  /* 0x0000761000087816 */ /* 0x000fce0000000008 */
.L_x_9822:
[----:B------:R-:W-:Y:S05]  /*14d80*/  BSYNC B0 ;  /* 0x0000000000007941 */ /* 0x000fea0003800000 */
.L_x_9821:
[----:B------:R-:W-:Y:S01]  /*14d90*/  STG.E.U8 desc[UR36][R16.64], R8 ;  /* 0x0000000810007986 */ /* 0x000fe2000c101124 */
[----:B------:R-:W-:Y:S05]  /*14da0*/  EXIT ;  /* 0x000000000000794d */ /* 0x000fea0003800000 */
.L_x_9819:
        /* <DEDUP_REMOVED lines=17> */
.L_x_9826:
[----:B------:R-:W-:-:S04]  /*14ec0*/  LOP3.LUT R2, R19, 0x80000000, RZ, 0xc0, !PT ;  /* 0x8000000013027812 */ /* 0x000fc800078ec0ff */
[----:B------:R-:W-:-:S04]  /*14ed0*/  SHF.R.U32.HI R3, RZ, 0x18, R2 ;  /* 0x00000018ff037819 */ /* 0x000fc80000011602 */
[----:B------:R-:W-:-:S04]  /*14ee0*/  LOP3.LUT R0, R0, R3, RZ, 0xfc, !PT ;  /* 0x0000000300007212 */ /* 0x000fc800078efcff */
[----:B------:R-:W-:-:S07]  /*14ef0*/  PRMT R8, R0, 0x7610, R8 ;  /* 0x0000761000087816 */ /* 0x000fce0000000008 */
.L_x_9825:
[----:B------:R-:W-:Y:S05]  /*14f00*/  BSYNC B0 ;  /* 0x0000000000007941 */ /* 0x000fea0003800000 */
.L_x_9824:
[----:B------:R-:W-:Y:S01]  /*14f10*/  STG.E.U8 desc[UR36][R16.64], R8 ;  /* 0x0000000810007986 */ /* 0x000fe2000c101124 */
[----:B------:R-:W-:Y:S05]  /*14f20*/  EXIT ;  /* 0x000000000000794d */ /* 0x000fea0003800000 */
.L_x_9818:
[----:B------:R-:W-:-:S13]  /*14f30*/  ISETP.NE.AND P0, PT, R0, 0x1c, PT ;  /* 0x0000001c0000780c */ /* 0x000fda0003f05270 */
[----:B------:R-:W-:Y:S05]  /*14f40*/  @!P0 BRA `(.L_x_9827) ;  /* 0x00000000009c8947 */ /* 0x000fea0003800000 */
[----:B------:R-:W-:-:S13]  /*14f50*/  ISETP.NE.AND P0, PT, R0, 0x1d, PT ;  /* 0x0000001d0000780c */ /* 0x000fda0003f05270 */
[----:B------:R-:W-:Y:S05]  /*14f60*/  @!P0 BRA `(.L_x_9828) ;  /* 0x00000000008c8947 */ /* 0x000fea0003800000 */
[----:B------:R-:W-:-:S13]  /*14f70*/  ISETP.NE.AND P0, PT, R0, 0x2c, PT ;  /* 0x0000002c0000780c */ /* 0x000fda0003f05270 */
[----:B------:R-:W-:Y:S05]  /*14f80*/  @P0 BRA `(.L_x_9801) ;  /* 0x0000000000400947 */ /* 0x000fea0003800000 */
[----:B-12--5:R-:W3:Y:S02]  /*14f90*/  I2F.S64 R18, R18 ;  /* 0x0000001200127312 */ /* 0x026ee40000301400 */
[----:B---34-:R-:W-:-:S04]  /*14fa0*/  SHF.R.U32.HI R2, RZ, 0x17, R18 ;  /* 0x00000017ff027819 */ /* 0x018fc80000011612 */
        /* <DEDUP_REMOVED lines=14> */
.L_x_9801:
[----:B------:R-:W-:Y:S01]  /*15090*/  MOV R0, 0x0 ;  /* 0x0000000000007802 */ /* 0x000fe20000000f00 */
[----:B------:R-:W-:Y:S01]  /*150a0*/  ULDC.64 UR4, c[0x4][0x4e8] ;  /* 0x01013a0000047ab9 */ /* 0x000fe20000000a00 */
[----:B------:R-:W-:Y:S01]  /*150b0*/  ULDC.64 UR6, c[0x4][0x358] ;  /* 0x0100d60000067ab9 */ /* 0x000fe20000000a00 */
[----:B------:R-:W-:Y:S01]  /*150c0*/  IMAD.U32 R4, RZ, RZ, UR4 ;  /* 0x00000004ff047e24 */ /* 0x000fe2000f8e00ff */
[----:B---345:R0:W3:Y:S01]  /*150d0*/  LDC.64 R2, c[0x4][R0] ;  /* 0x0100000000027b82 */ /* 0x0380e20000000a00 */
        /* <DEDUP_REMOVED lines=11> */
.L_x_9829:
[----:B------:R-:W-:Y:S05]  /*15190*/  EXIT ;  /* 0x000000000000794d */ /* 0x000fea0003800000 */
.L_x_9828:
[----:B-12--5:R-:W-:Y:S01]  /*151a0*/  STG.E.64 desc[UR36][R16.64], R18 ;  /* 0x0000001210007986 */ /* 0x026fe2000c101b24 */
[----:B------:R-:W-:Y:S05]  /*151b0*/  EXIT ;  /* 0x000000000000794d */ /* 0x000fea0003800000 */
.L_x_9827:
[----:B-12--5:R-:W-:Y:S01]  /*151c0*/  STG.E desc[UR36][R16.64], R18 ;  /* 0x0000001210007986 */ /* 0x026fe2000c101924 */
[----:B------:R-:W-:Y:S05]  /*151d0*/  EXIT ;  /* 0x000000000000794d */ /* 0x000fea0003800000 */
.L_x_9830:
        /* <DEDUP_REMOVED lines=10> */
.L_x_28050:


//--------------------- .text._ZN2at6native27unrolled_elementwise_kernelIZZZNS0_28launch_masked_scatter_kernelERKNS_10TensorBaseES4_S4_S4_ENKUlvE_clEvENKUlvE2_clEvEUllblE_St5arrayIPcLm4EELi4E23TrivialOffsetCalculatorILi3EjESB_ILi1EjENS0_6memory12LoadWithCastILi3EEENSE_13StoreWithCastILi1EEEEEviT_T0_T2_T3_T4_T5_ --------------------------
	.section	.text._ZN2at6native27unrolled_elementwise_kernelIZZZNS0_28launch_masked_scatter_kernelERKNS_10TensorBaseES4_S4_S4_ENKUlvE_clEvENKUlvE2_clEvEUllblE_St5arrayIPcLm4EELi4E23TrivialOffsetCalculatorILi3EjESB_ILi1EjENS0_6memory12LoadWithCastILi3EEENSE_13StoreWithCastILi1EEEEEviT_T0_T2_T3_T4_T5_,"ax",@progbits
	.align	128
        .global         _ZN2at6native27unrolled_elementwise_kernelIZZZNS0_28launch_masked_scatter_kernelERKNS_10TensorBaseES4_S4_S4_ENKUlvE_clEvENKUlvE2_clEvEUllblE_St5arrayIPcLm4EELi4E23TrivialOffsetCalculatorILi3EjESB_ILi1EjENS0_6memory12LoadWithCastILi3EEENSE_13StoreWithCastILi1EEEEEviT_T0_T2_T3_T4_T5_
        .type           _ZN2at6native27unrolled_elementwise_kernelIZZZNS0_28launch_masked_scatter_kernelERKNS_10TensorBaseES4_S4_S4_ENKUlvE_clEvENKUlvE2_clEvEUllblE_St5arrayIPcLm4EELi4E23TrivialOffsetCalculatorILi3EjESB_ILi1EjENS0_6memory12LoadWithCastILi3EEENSE_13StoreWithCastILi1EEEEEviT_T0_T2_T3_T4_T5_,@function
        .size           _ZN2at6native27unrolled_elementwise_kernelIZZZNS0_28launch_masked_scatter_kernelERKNS_10TensorBaseES4_S4_S4_ENKUlvE_clEvENKUlvE2_clEvEUllblE_St5arrayIPcLm4EELi4E23TrivialOffsetCalculatorILi3EjESB_ILi1EjENS0_6memory12LoadWithCastILi3EEENSE_13StoreWithCastILi1EEEEEviT_T0_T2_T3_T4_T5_,(.L_x_28051 - _ZN2at6native27unrolled_elementwise_kernelIZZZNS0_28launch_masked_scatter_kernelERKNS_10TensorBaseES4_S4_S4_ENKUlvE_clEvENKUlvE2_clEvEUllblE_St5arrayIPcLm4EELi4E23TrivialOffsetCalculatorILi3EjESB_ILi1EjENS0_6memory12LoadWithCastILi3EEENSE_13StoreWithCastILi1EEEEEviT_T0_T2_T3_T4_T5_)
        .other          _ZN2at6native27unrolled_elementwise_kernelIZZZNS0_28launch_masked_scatter_kernelERKNS_10TensorBaseES4_S4_S4_ENKUlvE_clEvENKUlvE2_clEvEUllblE_St5arrayIPcLm4EELi4E23TrivialOffsetCalculatorILi3EjESB_ILi1EjENS0_6memory12LoadWithCastILi3EEENSE_13StoreWithCastILi1EEEEEviT_T0_T2_T3_T4_T5_,@"STO_CUDA_ENTRY STV_DEFAULT"
_ZN2at6native27unrolled_elementwise_kernelIZZZNS0_28launch_masked_scatter_kernelERKNS_10TensorBaseES4_S4_S4_ENKUlvE_clEvENKUlvE2_clEvEUllblE_St5arrayIPcLm4EELi4E23TrivialOffsetCalculatorILi3EjESB_ILi1EjENS0_6memory12LoadWithCastILi3EEENSE_13StoreWithCastILi1EEEEEviT_T0_T2_T3_T4_T5_:
.text._ZN2at6native27unrolled_elementwise_kernelIZZZNS0_28launch_masked_scatter_kernelERKNS_10TensorBaseES4_S4_S4_ENKUlvE_clEvENKUlvE2_clEvEUllblE_St5arrayIPcLm4EELi4E23TrivialOffsetCalculatorILi3EjESB_ILi1EjENS0_6memory12LoadWithCastILi3EEENSE_13StoreWithCastILi1EEEEEviT_T0_T2_T3_T4_T5_:
        /* <DEDUP_REMOVED lines=11> */
[----:B------:R-:W-:-:S07]  /*00b0*/  CS2R R30, SRZ ;  /* 0x00000000001e7805 */ /* 0x000fce000001ff00 */
        /* <DEDUP_REMOVED lines=27> */
.L_x_9836:
[----:B------:R1:W5:Y:S01]  /*0270*/  LDG.E.U8 R22, desc[UR36][R2.64] ;  /* 0x0000002402167981 */ /* 0x000362000c1e1100 */
[----:B------:R-:W-:Y:S01]  /*0280*/  IMAD.MOV.U32 R23, RZ, RZ, RZ ;  /* 0x000000ffff177224 */ /* 0x000fe200078e00ff */
[----:B------:R-:W-:Y:S06]  /*0290*/  BRA `(.L_x_9838) ;  /* 0x0000000c00487947 */ /* 0x000fec0003800000 */
.L_x_9835:
        /* <DEDUP_REMOVED lines=8> */
.L_x_9840:
[----:B------:R-:W2:Y:S02]  /*0320*/  LDG.E R22, desc[UR36][R2.64] ;  /* 0x0000002402167981 */ /* 0x000ea4000c1e1900 */
[----:B--2---:R-:W-:Y:S01]  /*0330*/  SHF.R.S32.HI R23, RZ, 0x1f, R22 ;  /* 0x0000001fff177819 */ /* 0x004fe20000011416 */
[----:B------:R-:W-:Y:S06]  /*0340*/  BRA `(.L_x_9838) ;  /* 0x0000000c001c7947 */ /* 0x000fec0003800000 */
.L_x_9839:
[----:B------:R-:W2:Y:S02]  /*0350*/  LDG.E.S16 R22, desc[UR36][R2.64] ;  /* 0x0000002402167981 */ /* 0x000ea4000c1e1700 */
[----:B--2---:R-:W-:Y:S01]  /*0360*/  SHF.R.S32.HI R23, RZ, 0x1f, R22 ;  /* 0x0000001fff177819 */ /* 0x004fe20000011416 */
[----:B------:R-:W-:Y:S06]  /*0370*/  BRA `(.L_x_9838) ;  /* 0x0000000c00107947 */ /* 0x000fec0003800000 */
.L_x_9834:
        /* <DEDUP_REMOVED lines=9> */
.L_x_9842:
[----:B------:R-:W2:Y:S02]  /*0410*/  LDG.E.U16 R2, desc[UR36][R2.64] ;  /* 0x0000002402027981 */ /* 0x000ea4000c1e1500 */
[----:B--2---:R-:W-:-:S06]  /*0420*/  HADD2.F32 R22, -RZ, R2.H0_H0 ;  /* 0x20000002ff167230 */ /* 0x004fcc0000004100 */
[----:B------:R-:W0:Y:S01]  /*0430*/  F2I.S64.TRUNC R22, R22 ;  /* 0x0000001600167311 */ /* 0x000e22000020d900 */
[----:B------:R-:W-:Y:S05]  /*0440*/  BRA `(.L_x_9838) ;  /* 0x0000000800dc7947 */ /* 0x000fea0003800000 */
.L_x_9841:
        /* <DEDUP_REMOVED lines=9> */
.L_x_9844:
[----:B------:R-:W2:Y:S02]  /*04e0*/  LDG.E.U16 R2, desc[UR36][R2.64] ;  /* 0x0000002402027981 */ /* 0x000ea4000c1e1500 */
[----:B--2---:R-:W-:-:S06]  /*04f0*/  HADD2.F32 R22, -RZ, R2.H0_H0 ;  /* 0x20000002ff167230 */ /* 0x004fcc0000004100 */
[----:B------:R-:W0:Y:S01]  /*0500*/  F2I.S64.TRUNC R22, R22 ;  /* 0x0000001600167311 */ /* 0x000e22000020d900 */
[----:B------:R-:W-:Y:S05]  /*0510*/  BRA `(.L_x_9838) ;  /* 0x0000000800a87947 */ /* 0x000fea0003800000 */
.L_x_9843:
[----:B------:R-:W2:Y:S02]  /*0520*/  LDG.E.64 R2, desc[UR36][R2.64] ;  /* 0x0000002402027981 */ /* 0x000ea4000c1e1b00 */
[----:B--2---:R2:W0:Y:S01]  /*0530*/  F2I.S64.F64.TRUNC R22, R2 ;  /* 0x0000000200167311 */ /* 0x004422000030d900 */
[----:B------:R-:W-:Y:S05]  /*0540*/  BRA `(.L_x_9838) ;  /* 0x00000008009c7947 */ /* 0x000fea0003800000 */
.L_x_9833:
        /* <DEDUP_REMOVED lines=13> */
.L_x_9847:
[----:B------:R-:W2:Y:S02]  /*0620*/  LDG.E.64 R2, desc[UR36][R2.64] ;  /* 0x0000002402027981 */ /* 0x000ea4000c1e1b00 */
[----:B--2---:R0:W1:Y:S01]  /*0630*/  F2I.S64.F64.TRUNC R22, R2 ;  /* 0x0000000200167311 */ /* 0x004062000030d900 */
[----:B------:R-:W-:Y:S05]  /*0640*/  BRA `(.L_x_9838) ;  /* 0x00000008005c7947 */ /* 0x000fea0003800000 */
.L_x_9846:
        /* <DEDUP_REMOVED lines=27> */
.L_x_9849:
        /* <DEDUP_REMOVED lines=14> */
.L_x_9848:
[----:B------:R-:W2:Y:S02]  /*08e0*/  LDG.E.U16 R22, desc[UR36][R2.64] ;  /* 0x0000002402167981 */ /* 0x000ea4000c1e1500 */
[----:B--2---:R-:W-:-:S06]  /*08f0*/  IMAD.U32 R22, R22, 0x10000, RZ ;  /* 0x0001000016167824 */ /* 0x004fcc00078e00ff */
[----:B------:R-:W0:Y:S01]  /*0900*/  F2I.S64.TRUNC R22, R22 ;  /* 0x0000001600167311 */ /* 0x000e22000020d900 */
[----:B------:R-:W-:Y:S05]  /*0910*/  BRA `(.L_x_9838) ;  /* 0x0000000400a87947 */ /* 0x000fea0003800000 */
.L_x_9845:
        /* <DEDUP_REMOVED lines=11> */
.L_x_9852:
        /* <DEDUP_REMOVED lines=21> */
.L_x_9856:
[----:B------:R-:W-:Y:S05]  /*0b20*/  BSYNC B1 ;  /* 0x0000000000017941 */ /* 0x000fea0003800000 */
.L_x_9855:
[----:B------:R-:W-:Y:S01]  /*0b30*/  IMAD.SHL.U32 R2, R2, 0x100000, RZ ;  /* 0x0010000002027824 */ /* 0x000fe200078e00ff */
[----:B------:R-:W-:-:S04]  /*0b40*/  LEA R3, R0, 0x3b800000, 0x17 ;  /* 0x3b80000000037811 */ /* 0x000fc800078eb8ff */
[----:B------:R-:W-:-:S07]  /*0b50*/  LOP3.LUT R22, R3, R2, R22, 0xfe, !PT ;  /* 0x0000000203167212 */ /* 0x000fce00078efe16 */
.L_x_9854:
[----:B------:R-:W-:Y:S05]  /*0b60*/  BSYNC B0 ;  /* 0x0000000000007941 */ /* 0x000fea0003800000 */
.L_x_9853:
[----:B------:R-:W0:Y:S01]  /*0b70*/  F2I.S64.TRUNC R22, R22 ;  /* 0x0000001600167311 */ /* 0x000e22000020d900 */
[----:B------:R-:W-:Y:S05]  /*0b80*/  BRA `(.L_x_9838) ;  /* 0x00000004000c7947 */ /* 0x000fea0003800000 */
.L_x_9851:
        /* <DEDUP_REMOVED lines=21> */
.L_x_9860:
[----:B------:R-:W-:Y:S05]  /*0ce0*/  BSYNC B1 ;  /* 0x0000000000017941 */ /* 0x000fea0003800000 */
.L_x_9859:
[----:B------:R-:W-:Y:S01]  /*0cf0*/  IMAD.SHL.U32 R2, R2, 0x200000, RZ ;  /* 0x0020000002027824 */ /* 0x000fe200078e00ff */
[----:B------:R-:W-:-:S04]  /*0d00*/  LEA R3, R0, 0x37800000, 0x17 ;  /* 0x3780000000037811 */ /* 0x000fc800078eb8ff */
[----:B------:R-:W-:-:S07]  /*0d10*/  LOP3.LUT R22, R3, R2, R22, 0xfe, !PT ;  /* 0x0000000203167212 */ /* 0x000fce00078efe16 */
.L_x_9858:
[----:B------:R-:W-:Y:S05]  /*0d20*/  BSYNC B0 ;  /* 0x0000000000007941 */ /* 0x000fea0003800000 */
.L_x_9857:
[----:B------:R-:W0:Y:S01]  /*0d30*/  F2I.S64.TRUNC R22, R22 ;  /* 0x0000001600167311 */ /* 0x000e22000020d900 */
[----:B------:R-:W-:Y:S05]  /*0d40*/  BRA `(.L_x_9838) ;  /* 0x00000000009c7947 */ /* 0x000fea0003800000 */
.L_x_9850:
        /* <DEDUP_REMOVED lines=14> */
.L_x_9864:
[----:B------:R-:W-:Y:S05]  /*0e30*/  BSYNC B0 ;  /* 0x0000000000007941 */ /* 0x000fea0003800000 */
.L_x_9863:
[----:B------:R-:W0:Y:S01]  /*0e40*/  F2I.S64.TRUNC R22, R22 ;  /* 0x0000001600167311 */ /* 0x000e22000020d900 */
[----:B------:R-:W-:Y:S05]  /*0e50*/  BRA `(.L_x_9838) ;  /* 0x0000000000587947 */ /* 0x000fea0003800000 */
.L_x_9837:
        /* <DEDUP_REMOVED lines=16> */
.L_x_9865:
[----:B------:R-:W-:Y:S01]  /*0f60*/  CS2R R22, SRZ ;  /* 0x0000000000167805 */ /* 0x000fe2000001ff00 */
[----:B------:R-:W-:Y:S06]  /*0f70*/  BRA `(.L_x_9838) ;  /* 0x0000000000107947 */ /* 0x000fec0003800000 */
.L_x_9862:
[----:B------:R0:W5:Y:S01]  /*0f80*/  LDG.E.64 R22, desc[UR36][R2.64] ;  /* 0x0000002402167981 */ /* 0x000162000c1e1b00 */
[----:B------:R-:W-:Y:S05]  /*0f90*/  BRA `(.L_x_9838) ;  /* 0x0000000000087947 */ /* 0x000fea0003800000 */
.L_x_9861:
[----:B------:R0:W5:Y:S01]  /*0fa0*/  LDG.E R22, desc[UR36][R2.64] ;  /* 0x0000002402167981 */ /* 0x000162000c1e1900 */
[----:B------:R-:W-:-:S07]  /*0fb0*/  IMAD.MOV.U32 R23, RZ, RZ, RZ ;  /* 0x000000ffff177224 */ /* 0x000fce00078e00ff */
.L_x_9838:
[----:B012---:R-:W0:Y:S01]  /*0fc0*/  LDC.64 R2, c[0x0][0x238] ;  /* 0x00008e00ff027b82 */ /* 0x007e220000000a00 */
        /* <DEDUP_REMOVED lines=19> */
.L_x_9869:
[----:B------:R-:W2:Y:S02]  /*1100*/  LDG.E.U8 R2, desc[UR36][R2.64] ;  /* 0x0000002402027981 */ /* 0x000ea4000c1e1100 */
[----:B--2---:R-:W-:-:S04]  /*1110*/  ISETP.NE.AND P0, PT, R2, RZ, PT ;  /* 0x000000ff0200720c */ /* 0x004fc80003f05270 */
[----:B------:R-:W-:Y:S01]  /*1120*/  P2R R17, PR, RZ, 0x1 ;  /* 0x00000001ff117803 */ /* 0x000fe20000000000 */
[----:B------:R-:W-:Y:S08]  /*1130*/  BRA `(.L_x_9871) ;  /* 0x0000000c00c47947 */ /* 0x000ff00003800000 */
.L_x_9868:
        /* <DEDUP_REMOVED lines=11> */
.L_x_9873:
[----:B------:R-:W2:Y:S02]  /*11f0*/  LDG.E R2, desc[UR36][R2.64] ;  /* 0x0000002402027981 */ /* 0x000ea4000c1e1900 */
[----:B--2---:R-:W-:-:S04]  /*1200*/  ISETP.NE.AND P0, PT, R2, RZ, PT ;  /* 0x000000ff0200720c */ /* 0x004fc80003f05270 */
[----:B------:R-:W-:Y:S01]  /*1210*/  P2R R17, PR, RZ, 0x1 ;  /* 0x00000001ff117803 */ /* 0x000fe20000000000 */
[----:B------:R-:W-:Y:S08]  /*1220*/  BRA `(.L_x_9871) ;  /* 0x0000000c00887947 */ /* 0x000ff00003800000 */
.L_x_9872:
[----:B------:R-:W2:Y:S02]  /*1230*/  LDG.E.U16 R2, desc[UR36][R2.64] ;  /* 0x0000002402027981 */ /* 0x000ea4000c1e1500 */
[----:B--2---:R-:W-:-:S04]  /*1240*/  ISETP.NE.AND P0, PT, R2, RZ, PT ;  /* 0x000000ff0200720c */ /* 0x004fc80003f05270 */
[----:B------:R-:W-:Y:S01]  /*1250*/  P2R R17, PR, RZ, 0x1 ;  /* 0x00000001ff117803 */ /* 0x000fe20000000000 */
[----:B------:R-:W-:Y:S08]  /*1260*/  BRA `(.L_x_9871) ;  /* 0x0000000c00787947 */ /* 0x000ff00003800000 */
.L_x_9867:
        /* <DEDUP_REMOVED lines=10> */
.L_x_9875:
[----:B------:R-:W2:Y:S02]  /*1310*/  LDG.E.U16 R0, desc[UR36][R2.64] ;  /* 0x0000002402007981 */ /* 0x000ea4000c1e1500 */
[----:B--2---:R-:W-:-:S05]  /*1320*/  HADD2.F32 R0, -RZ, R0.H0_H0 ;  /* 0x20000000ff007230 */ /* 0x004fca0000004100 */
[----:B------:R-:W-:-:S04]  /*1330*/  FSETP.NEU.FTZ.AND P0, PT, R0, RZ, PT ;  /* 0x000000ff0000720b */ /* 0x000fc80003f1d000 */
[----:B------:R-:W-:Y:S01]  /*1340*/  P2R R17, PR, RZ, 0x1 ;  /* 0x00000001ff117803 */ /* 0x000fe20000000000 */
[----:B------:R-:W-:Y:S08]  /*1350*/  BRA `(.L_x_9871) ;  /* 0x0000000c003c7947 */ /* 0x000ff00003800000 */
.L_x_9874:
        /* <DEDUP_REMOVED lines=12> */
.L_x_9877:
        /* <DEDUP_REMOVED lines=11> */
.L_x_9876:
[----:B------:R-:W2:Y:S02]  /*14d0*/  LDG.E.64 R2, desc[UR36][R2.64] ;  /* 0x0000002402027981 */ /* 0x000ea4000c1e1b00 */
[----:B--2---:R-:W-:-:S06]  /*14e0*/  DSETP.NEU.AND P0, PT, R2, RZ, PT ;  /* 0x000000ff0200722a */ /* 0x004fcc0003f0d000 */
[----:B------:R-:W-:Y:S01]  /*14f0*/  P2R R17, PR, RZ, 0x1 ;  /* 0x00000001ff117803 */ /* 0x000fe20000000000 */
[----:B------:R-:W-:Y:S07]  /*1500*/  BRA `(.L_x_9871) ;  /* 0x0000000800d07947 */ /* 0x000fee0003800000 */
.L_x_9866:
        /* <DEDUP_REMOVED lines=12> */
.L_x_9880:
[----:B------:R-:W2:Y:S02]  /*15d0*/  LDG.E.128 R4, desc[UR36][R2.64] ;  /* 0x0000002402047981 */ /* 0x000ea4000c1e1d00 */
[----:B--2---:R-:W-:-:S06]  /*15e0*/  DSETP.NEU.AND P0, PT, R6, RZ, PT ;  /* 0x000000ff0600722a */ /* 0x004fcc0003f0d000 */
[----:B------:R-:W-:-:S06]  /*15f0*/  DSETP.NEU.OR P0, PT, R4, RZ, P0 ;  /* 0x000000ff0400722a */ /* 0x000fcc000070d400 */
[----:B------:R-:W-:Y:S01]  /*1600*/  P2R R17, PR, RZ, 0x1 ;  /* 0x00000001ff117803 */ /* 0x000fe20000000000 */
[----:B------:R-:W-:Y:S07]  /*1610*/  BRA `(.L_x_9871) ;  /* 0x00000008008c7947 */ /* 0x000fee0003800000 */
.L_x_9879:
        /* <DEDUP_REMOVED lines=28> */
.L_x_9882:
        /* <DEDUP_REMOVED lines=15> */
.L_x_9881:
[----:B------:R-:W2:Y:S02]  /*18d0*/  LDG.E.U16 R0, desc[UR36][R2.64] ;  /* 0x0000002402007981 */ /* 0x000ea4000c1e1500 */
[----:B--2---:R-:W-:-:S05]  /*18e0*/  IMAD.U32 R0, R0, 0x10000, RZ ;  /* 0x0001000000007824 */ /* 0x004fca00078e00ff */
[----:B------:R-:W-:-:S04]  /*18f0*/  FSETP.NEU.FTZ.AND P0, PT, R0, RZ, PT ;  /* 0x000000ff0000720b */ /* 0x000fc80003f1d000 */
[----:B------:R-:W-:Y:S01]  /*1900*/  P2R R17, PR, RZ, 0x1 ;  /* 0x00000001ff117803 */ /* 0x000fe20000000000 */
[----:B------:R-:W-:Y:S08]  /*1910*/  BRA `(.L_x_9871) ;  /* 0x0000000400cc7947 */ /* 0x000ff00003800000 */
.L_x_9878:
        /* <DEDUP_REMOVED lines=12> */
.L_x_9885:
        /* <DEDUP_REMOVED lines=21> */
.L_x_9889:
[----:B------:R-:W-:Y:S05]  /*1b30*/  BSYNC B1 ;  /* 0x0000000000017941 */ /* 0x000fea0003800000 */
.L_x_9888:
[----:B------:R-:W-:Y:S01]  /*1b40*/  LEA R3, R0, 0x3b800000, 0x17 ;  /* 0x3b80000000037811 */ /* 0x000fe200078eb8ff */
[----:B------:R-:W-:-:S05]  /*1b50*/  IMAD.SHL.U32 R0, R2, 0x100000, RZ ;  /* 0x0010000002007824 */ /* 0x000fca00078e00ff */
[----:B------:R-:W-:-:S07]  /*1b60*/  LOP3.LUT R0, R3, R0, R4, 0xfe, !PT ;  /* 0x0000000003007212 */ /* 0x000fce00078efe04 */
.L_x_9887:
[----:B------:R-:W-:Y:S05]  /*1b70*/  BSYNC B0 ;  /* 0x0000000000007941 */ /* 0x000fea0003800000 */
.L_x_9886:
[----:B------:R-:W-:-:S04]  /*1b80*/  FSETP.NEU.FTZ.AND P0, PT, R0, RZ, PT ;  /* 0x000000ff0000720b */ /* 0x000fc80003f1d000 */
[----:B------:R-:W-:Y:S01]  /*1b90*/  P2R R17, PR, RZ, 0x1 ;  /* 0x00000001ff117803 */ /* 0x000fe20000000000 */
[----:B------:R-:W-:Y:S08]  /*1ba0*/  BRA `(.L_x_9871) ;  /* 0x0000000400287947 */ /* 0x000ff00003800000 */
.L_x_9884:
        /* <DEDUP_REMOVED lines=21> */
.L_x_9893:
[----:B------:R-:W-:Y:S05]  /*1d00*/  BSYNC B1 ;  /* 0x0000000000017941 */ /* 0x000fea0003800000 */
.L_x_9892:
[----:B------:R-:W-:Y:S01]  /*1d10*/  LEA R3, R0, 0x37800000, 0x17 ;  /* 0x3780000000037811 */ /* 0x000fe200078eb8ff */
[----:B------:R-:W-:-:S05]  /*1d20*/  IMAD.SHL.U32 R0, R2, 0x200000, RZ ;  /* 0x0020000002007824 */ /* 0x000fca00078e00ff */
[----:B------:R-:W-:-:S07]  /*1d30*/  LOP3.LUT R0, R3, R0, R4, 0xfe, !PT ;  /* 0x0000000003007212 */ /* 0x000fce00078efe04 */
.L_x_9891:
[----:B------:R-:W-:Y:S05]  /*1d40*/  BSYNC B0 ;  /* 0x0000000000007941 */ /* 0x000fea0003800000 */
.L_x_9890:
[----:B------:R-:W-:-:S04]  /*1d50*/  FSETP.NEU.FTZ.AND P0, PT, R0, RZ, PT ;  /* 0x000000ff0000720b */ /* 0x000fc80003f1d000 */
[----:B------:R-:W-:Y:S01]  /*1d60*/  P2R R17, PR, RZ, 0x1 ;  /* 0x00000001ff117803 */ /* 0x000fe20000000000 */
[----:B------:R-:W-:Y:S08]  /*1d70*/  BRA `(.L_x_9871) ;  /* 0x0000000000b47947 */ /* 0x000ff00003800000 */
.L_x_9883:
        /* <DEDUP_REMOVED lines=14> */
.L_x_9897:
[----:B------:R-:W-:Y:S05]  /*1e60*/  BSYNC B0 ;  /* 0x0000000000007941 */ /* 0x000fea0003800000 */
.L_x_9896:
[----:B------:R-:W-:-:S04]  /*1e70*/  FSETP.NEU.FTZ.AND P0, PT, R0, RZ, PT ;  /* 0x000000ff0000720b */ /* 0x000fc80003f1d000 */
[----:B------:R-:W-:Y:S01]  /*1e80*/  P2R R17, PR, RZ, 0x1 ;  /* 0x00000001ff117803 */ /* 0x000fe20000000000 */
[----:B------:R-:W-:Y:S08]  /*1e90*/  BRA `(.L_x_9871) ;  /* 0x00000000006c7947 */ /* 0x000ff00003800000 */
.L_x_9870:
        /* <DEDUP_REMOVED lines=16> */
.L_x_9898:
[----:B------:R-:W-:-:S04]  /*1fa0*/  PLOP3.LUT P0, PT, PT, PT, PT, 0x8, 0x0 ;  /* 0x000000000000781c */ /* 0x000fc80003f0e170 */
[----:B------:R-:W-:Y:S01]  /*1fb0*/  P2R R17, PR, RZ, 0x1 ;  /* 0x00000001ff117803 */ /* 0x000fe20000000000 */
[----:B------:R-:W-:Y:S08]  /*1fc0*/  BRA `(.L_x_9871) ;  /* 0x0000000000207947 */ /* 0x000ff00003800000 */
.L_x_9895:
[----:B------:R-:W2:Y:S02]  /*1fd0*/  LDG.E.64 R2, desc[UR36][R2.64] ;  /* 0x0000002402027981 */ /* 0x000ea4000c1e1b00 */
[----:B--2---:R-:W-:-:S04]  /*1fe0*/  ISETP.NE.U32.AND P0, PT, R2, RZ, PT ;  /* 0x000000ff0200720c */ /* 0x004fc80003f05070 */
[----:B------:R-:W-:-:S04]  /*1ff0*/  ISETP.NE.AND.EX P0, PT, R3, RZ, PT, P0 ;  /* 0x000000ff0300720c */ /* 0x000fc80003f05300 */
[----:B------:R-:W-:Y:S01]  /*2000*/  P2R R17, PR, RZ, 0x1 ;  /* 0x00000001ff117803 */ /* 0x000fe20000000000 */
[----:B------:R-:W-:Y:S08]  /*2010*/  BRA `(.L_x_9871) ;  /* 0x00000000000c7947 */ /* 0x000ff00003800000 */
.L_x_9894:
[----:B------:R-:W2:Y:S02]  /*2020*/  LDG.E R2, desc[UR36][R2.64] ;  /* 0x0000002402027981 */ /* 0x000ea4000c1e1900 */
[----:B--2---:R-:W-:-:S04]  /*2030*/  ISETP.NE.AND P0, PT, R2, RZ, PT ;  /* 0x000000ff0200720c */ /* 0x004fc80003f05270 */
[----:B------:R-:W-:-:S09]  /*2040*/  P2R R17, PR, RZ, 0x1 ;  /* 0x00000001ff117803 */ /* 0x000fd20000000000 */
.L_x_9871:
        /* <DEDUP_REMOVED lines=19> */
.L_x_9902:
[----:B------:R0:W5:Y:S01]  /*2180*/  LDG.E.U8 R30, desc[UR36][R2.64] ;  /* 0x00000024021e7981 */ /* 0x000162000c1e1100 */
[----:B------:R-:W-:Y:S01]  /*2190*/  IMAD.MOV.U32 R31, RZ, RZ, RZ ;  /* 0x000000ffff1f7224 */ /* 0x000fe200078e00ff */
[----:B------:R-:W-:Y:S06]  /*21a0*/  BRA `(.L_x_9904) ;  /* 0x0000000c00487947 */ /* 0x000fec0003800000 */
.L_x_9901:
        /* <DEDUP_REMOVED lines=8> */
.L_x_9906:
[----:B------:R-:W2:Y:S02]  /*2230*/  LDG.E R30, desc[UR36][R2.64] ;  /* 0x00000024021e7981 */ /* 0x000ea4000c1e1900 */
[----:B--2---:R-:W-:Y:S01]  /*2240*/  SHF.R.S32.HI R31, RZ, 0x1f, R30 ;  /* 0x0000001fff1f7819 */ /* 0x004fe2000001141e */
[----:B------:R-:W-:Y:S06]  /*2250*/  BRA `(.L_x_9904) ;  /* 0x0000000c001c7947 */ /* 0x000fec0003800000 */
.L_x_9905:
[----:B------:R-:W2:Y:S02]  /*2260*/  LDG.E.S16 R30, desc[UR36][R2.64] ;  /* 0x00000024021e7981 */ /* 0x000ea4000c1e1700 */
[----:B--2---:R-:W-:Y:S01]  /*2270*/  SHF.R.S32.HI R31, RZ, 0x1f, R30 ;  /* 0x0000001fff1f7819 */ /* 0x004fe2000001141e */
[----:B------:R-:W-:Y:S06]  /*2280*/  BRA `(.L_x_9904) ;  /* 0x0000000c00107947 */ /* 0x000fec0003800000 */
.L_x_9900:
        /* <DEDUP_REMOVED lines=9> */
.L_x_9908:
[----:B------:R-:W2:Y:S02]  /*2320*/  LDG.E.U16 R2, desc[UR36][R2.64] ;  /* 0x0000002402027981 */ /* 0x000ea4000c1e1500 */
[----:B--2---:R-:W-:-:S06]  /*2330*/  HADD2.F32 R30, -RZ, R2.H0_H0 ;  /* 0x20000002ff1e7230 */ /* 0x004fcc0000004100 */
[----:B------:R-:W0:Y:S01]  /*2340*/  F2I.S64.TRUNC R30, R30 ;  /* 0x0000001e001e7311 */ /* 0x000e22000020d900 */
[----:B------:R-:W-:Y:S05]  /*2350*/  BRA `(.L_x_9904) ;  /* 0x0000000800dc7947 */ /* 0x000fea0003800000 */
.L_x_9907:
        /* <DEDUP_REMOVED lines=9> */
.L_x_9910:
[----:B------:R-:W2:Y:S02]  /*23f0*/  LDG.E.U16 R2, desc[UR36][R2.64] ;  /* 0x0000002402027981 */ /* 0x000ea4000c1e1500 */
[----:B--2---:R-:W-:-:S06]  /*2400*/  HADD2.F32 R30, -RZ, R2.H0_H0 ;  /* 0x20000002ff1e7230 */ /* 0x004fcc0000004100 */
[----:B------:R-:W3:Y:S01]  /*2410*/  F2I.S64.TRUNC R30, R30 ;  /* 0x0000001e001e7311 */ /* 0x000ee2000020d900 */
[----:B------:R-:W-:Y:S05]  /*2420*/  BRA `(.L_x_9904) ;  /* 0x0000000800a87947 */ /* 0x000fea0003800000 */
.L_x_9909:
[----:B------:R-:W2:Y:S02]  /*2430*/  LDG.E.64 R2, desc[UR36][R2.64] ;  /* 0x0000002402027981 */ /* 0x000ea4000c1e1b00 */
[----:B--2---:R0:W1:Y:S01]  /*2440*/  F2I.S64.F64.TRUNC R30, R2 ;  /* 0x00000002001e7311 */ /* 0x004062000030d900 */
[----:B------:R-:W-:Y:S05]  /*2450*/  BRA `(.L_x_9904) ;  /* 0x00000008009c7947 */ /* 0x000fea0003800000 */
.L_x_9899:
        /* <DEDUP_REMOVED lines=13> */
.L_x_9913:
[----:B------:R-:W2:Y:S02]  /*2530*/  LDG.E.64 R2, desc[UR36][R2.64] ;  /* 0x0000002402027981 */ /* 0x000ea4000c1e1b00 */
[----:B--2---:R0:W1:Y:S01]  /*2540*/  F2I.S64.F64.TRUNC R30, R2 ;  /* 0x00000002001e7311 */ /* 0x004062000030d900 */
[----:B------:R-:W-:Y:S05]  /*2550*/  BRA `(.L_x_9904) ;  /* 0x00000008005c7947 */ /* 0x000fea0003800000 */
.L_x_9912:
        /* <DEDUP_REMOVED lines=27> */
.L_x_9915:
        /* <DEDUP_REMOVED lines=14> */
.L_x_9914:
[----:B------:R-:W2:Y:S02]  /*27f0*/  LDG.E.U16 R30, desc[UR36][R2.64] ;  /* 0x00000024021e7981 */ /* 0x000ea4000c1e1500 */
[----:B--2---:R-:W-:-:S06]  /*2800*/  IMAD.U32 R30, R30, 0x10000, RZ ;  /* 0x000100001e1e7824 */ /* 0x004fcc00078e00ff */
[----:B------:R-:W0:Y:S01]  /*2810*/  F2I.S64.TRUNC R30, R30 ;  /* 0x0000001e001e7311 */ /* 0x000e22000020d900 */
[----:B------:R-:W-:Y:S05]  /*2820*/  BRA `(.L_x_9904) ;  /* 0x0000000400a87947 */ /* 0x000fea0003800000 */
.L_x_9911:
        /* <DEDUP_REMOVED lines=11> */
.L_x_9918:
        /* <DEDUP_REMOVED lines=21> */
.L_x_9922:
[----:B------:R-:W-:Y:S05]  /*2a30*/  BSYNC B1 ;  /* 0x0000000000017941 */ /* 0x000fea0003800000 */
.L_x_9921:
[----:B------:R-:W-:Y:S01]  /*2a40*/  IMAD.SHL.U32 R2, R2, 0x100000, RZ ;  /* 0x0010000002027824 */ /* 0x000fe200078e00ff */
[----:B------:R-:W-:-:S04]  /*2a50*/  LEA R3, R0, 0x3b800000, 0x17 ;  /* 0x3b80000000037811 */ /* 0x000fc800078eb8ff */
[----:B------:R-:W-:-:S07]  /*2a60*/  LOP3.LUT R30, R3, R2, R30, 0xfe, !PT ;  /* 0x00000002031e7212 */ /* 0x000fce00078efe1e */
.L_x_9920:
[----:B------:R-:W-:Y:S05]  /*2a70*/  BSYNC B0 ;  /* 0x0000000000007941 */ /* 0x000fea0003800000 */
.L_x_9919:
[----:B------:R-:W0:Y:S01]  /*2a80*/  F2I.S64.TRUNC R30, R30 ;  /* 0x0000001e001e7311 */ /* 0x000e22000020d900 */
[----:B------:R-:W-:Y:S05]  /*2a90*/  BRA `(.L_x_9904) ;  /* 0x00000004000c7947 */ /* 0x000fea0003800000 */
.L_x_9917:
        /* <DEDUP_REMOVED lines=21> */
.L_x_9926:
[----:B------:R-:W-:Y:S05]  /*2bf0*/  BSYNC B1 ;  /* 0x0000000000017941 */ /* 0x000fea0003800000 */
.L_x_9925:
[----:B------:R-:W-:Y:S01]  /*2c00*/  IMAD.SHL.U32 R2, R2, 0x200000, RZ ;  /* 0x0020000002027824 */ /* 0x000fe200078e00ff */
[----:B------:R-:W-:-:S04]  /*2c10*/  LEA R3, R0, 0x37800000, 0x17 ;  /* 0x3780000000037811 */ /* 0x000fc800078eb8ff */
[----:B------:R-:W-:-:S07]  /*2c20*/  LOP3.LUT R30, R3, R2, R30, 0xfe, !PT ;  /* 0x00000002031e7212 */ /* 0x000fce00078efe1e */
.L_x_9924:
[----:B------:R-:W-:Y:S05]  /*2c30*/  BSYNC B0 ;  /* 0x0000000000007941 */ /* 0x000fea0003800000 */
.L_x_9923:
[----:B------:R-:W0:Y:S01]  /*2c40*/  F2I.S64.TRUNC R30, R30 ;  /* 0x0000001e001e7311 */ /* 0x000e22000020d900 */
[----:B------:R-:W-:Y:S05]  /*2c50*/  BRA `(.L_x_9904) ;  /* 0x00000000009c7947 */ /* 0x000fea0003800000 */
.L_x_9916:
        /* <DEDUP_REMOVED lines=14> */
.L_x_9930:
[----:B------:R-:W-:Y:S05]  /*2d40*/  BSYNC B0 ;  /* 0x0000000000007941 */ /* 0x000fea0003800000 */
.L_x_9929:
[----:B------:R-:W0:Y:S01]  /*2d50*/  F2I.S64.TRUNC R30, R30 ;  /* 0x0000001e001e7311 */ /* 0x000e22000020d900 */
[----:B------:R-:W-:Y:S05]  /*2d60*/  BRA `(.L_x_9904) ;  /* 0x0000000000587947 */ /* 0x000fea0003800000 */
.L_x_9903:
        /* <DEDUP_REMOVED lines=16> */
.L_x_9931:
[----:B------:R-:W-:Y:S01]  /*2e70*/  CS2R R30, SRZ ;  /* 0x00000000001e7805 */ /* 0x000fe2000001ff00 */
[----:B------:R-:W-:Y:S06]  /*2e80*/  BRA `(.L_x_9904) ;  /* 0x0000000000107947 */ /* 0x000fec0003800000 */
.L_x_9928:
[----:B------:R0:W5:Y:S01]  /*2e90*/  LDG.E.64 R30, desc[UR36][R2.64] ;  /* 0x00000024021e7981 */ /* 0x000162000c1e1b00 */
[----:B------:R-:W-:Y:S05]  /*2ea0*/  BRA `(.L_x_9904) ;  /* 0x0000000000087947 */ /* 0x000fea0003800000 */
.L_x_9927:
[----:B------:R0:W5:Y:S01]  /*2eb0*/  LDG.E R30, desc[UR36][R2.64] ;  /* 0x00000024021e7981 */ /* 0x000162000c1e1900 */
[----:B------:R-:W-:-:S07]  /*2ec0*/  IMAD.MOV.U32 R31, RZ, RZ, RZ ;  /* 0x000000ffff1f7224 */ /* 0x000fce00078e00ff */
.L_x_9904:
[----:B------:R-:W-:Y:S01]  /*2ed0*/  ISETP.NE.AND P0, PT, R17, RZ, PT ;  /* 0x000000ff1100720c */ /* 0x000fe20003f05270 */
[----:B------:R-:W-:-:S03]  /*2ee0*/  VIADD R34, R34, 0x80 ;  /* 0x0000008022227836 */ /* 0x000fc60000000000 */
[----:B------:R-:W-:-:S09]  /*2ef0*/  SEL R37, RZ, 0x1, !P0 ;  /* 0x00000001ff257807 */ /* 0x000fd20004000000 */
.L_x_9832:
[----:B------:R-:W-:Y:S05]  /*2f00*/  BSYNC B6 ;  /* 0x0000000000067941 */ /* 0x000fea0003800000 */
.L_x_9831:
[----:B------:R-:W-:Y:S01]  /*2f10*/  ISETP.GE.AND P0, PT, R34, R18, PT ;  /* 0x000000122200720c */ /* 0x000fe20003f06270 */
[----:B------:R-:W-:Y:S01]  /*2f20*/  BSSY B6, `(.L_x_9932) ;  /* 0x00002e1000067945 */ /* 0x000fe20003800000 */
[----:B------:R-:W-:-:S11]  /*2f30*/  CS2R R28, SRZ ;  /* 0x00000000001c7805 */ /* 0x000fd6000001ff00 */
[----:B------:R-:W-:Y:S05]  /*2f40*/  @P0 BRA `(.L_x_9933) ;  /* 0x0000002c00780947 */ /* 0x000fea0003800000 */
[----:B01--4-:R-:W0:Y:S01]  /*2f50*/  LDC.64 R2, c[0x0][0x230] ;  /* 0x00008c00ff027b82 */ /* 0x013e220000000a00 */
        /* <DEDUP_REMOVED lines=19> */
.L_x_9937:
[----:B------:R0:W5:Y:S01]  /*3090*/  LDG.E.U8 R24, desc[UR36][R2.64] ;  /* 0x0000002402187981 */ /* 0x000162000c1e1100 */
[----:B------:R-:W-:Y:S01]  /*30a0*/  IMAD.MOV.U32 R25, RZ, RZ, RZ ;  /* 0x000000ffff197224 */ /* 0x000fe200078e00ff */
[----:B------:R-:W-:Y:S06]  /*30b0*/  BRA `(.L_x_9939) ;  /* 0x0000000c00487947 */ /* 0x000fec0003800000 */
.L_x_9936:
        /* <DEDUP_REMOVED lines=8> */
.L_x_9941:
[----:B------:R-:W2:Y:S02]  /*3140*/  LDG.E R24, desc[UR36][R2.64] ;  /* 0x0000002402187981 */ /* 0x000ea4000c1e1900 */
[----:B--2---:R-:W-:Y:S01]  /*3150*/  SHF.R.S32.HI R25, RZ, 0x1f, R24 ;  /* 0x0000001fff197819 */ /* 0x004fe20000011418 */
[----:B------:R-:W-:Y:S06]  /*3160*/  BRA `(.L_x_9939) ;  /* 0x0000000c001c7947 */ /* 0x000fec0003800000 */
.L_x_9940:
[----:B------:R-:W2:Y:S02]  /*3170*/  LDG.E.S16 R24, desc[UR36][R2.64] ;  /* 0x0000002402187981 */ /* 0x000ea4000c1e1700 */
[----:B--2---:R-:W-:Y:S01]  /*3180*/  SHF.R.S32.HI R25, RZ, 0x1f, R24 ;  /* 0x0000001fff197819 */ /* 0x004fe20000011418 */
[----:B------:R-:W-:Y:S06]  /*3190*/  BRA `(.L_x_9939) ;  /* 0x0000000c00107947 */ /* 0x000fec0003800000 */
.L_x_9935:
        /* <DEDUP_REMOVED lines=9> */
.L_x_9943:
[----:B------:R-:W2:Y:S02]  /*3230*/  LDG.E.U16 R2, desc[UR36][R2.64] ;  /* 0x0000002402027981 */ /* 0x000ea4000c1e1500 */
[----:B--2---:R-:W-:-:S06]  /*3240*/  HADD2.F32 R24, -RZ, R2.H0_H0 ;  /* 0x20000002ff187230 */ /* 0x004fcc0000004100 */
[----:B------:R-:W0:Y:S01]  /*3250*/  F2I.S64.TRUNC R24, R24 ;  /* 0x0000001800187311 */ /* 0x000e22000020d900 */
[----:B------:R-:W-:Y:S05]  /*3260*/  BRA `(.L_x_9939) ;  /* 0x0000000800dc7947 */ /* 0x000fea0003800000 */
.L_x_9942:
        /* <DEDUP_REMOVED lines=9> */
.L_x_9945:
[----:B------:R-:W2:Y:S02]  /*3300*/  LDG.E.U16 R2, desc[UR36][R2.64] ;  /* 0x0000002402027981 */ /* 0x000ea4000c1e1500 */
[----:B--2---:R-:W-:-:S06]  /*3310*/  HADD2.F32 R24, -RZ, R2.H0_H0 ;  /* 0x20000002ff187230 */ /* 0x004fcc0000004100 */
[----:B------:R-:W0:Y:S01]  /*3320*/  F2I.S64.TRUNC R24, R24 ;  /* 0x0000001800187311 */ /* 0x000e22000020d900 */
[----:B------:R-:W-:Y:S05]  /*3330*/  BRA `(.L_x_9939) ;  /* 0x0000000800a87947 */ /* 0x000fea0003800000 */
.L_x_9944:
[----:B------:R-:W2:Y:S02]  /*3340*/  LDG.E.64 R2, desc[UR36][R2.64] ;  /* 0x0000002402027981 */ /* 0x000ea4000c1e1b00 */
[----:B--2---:R0:W1:Y:S01]  /*3350*/  F2I.S64.F64.TRUNC R24, R2 ;  /* 0x0000000200187311 */ /* 0x004062000030d900 */
[----:B------:R-:W-:Y:S05]  /*3360*/  BRA `(.L_x_9939) ;  /* 0x00000008009c7947 */ /* 0x000fea0003800000 */
.L_x_9934:
        /* <DEDUP_REMOVED lines=13> */
.L_x_9948:
[----:B------:R-:W2:Y:S02]  /*3440*/  LDG.E.64 R2, desc[UR36][R2.64] ;  /* 0x0000002402027981 */ /* 0x000ea4000c1e1b00 */
[----:B--2---:R0:W1:Y:S01]  /*3450*/  F2I.S64.F64.TRUNC R24, R2 ;  /* 0x0000000200187311 */ /* 0x004062000030d900 */
[----:B------:R-:W-:Y:S05]  /*3460*/  BRA `(.L_x_9939) ;  /* 0x00000008005c7947 */ /* 0x000fea0003800000 */
.L_x_9947:
        /* <DEDUP_REMOVED lines=27> */
.L_x_9950:
        /* <DEDUP_REMOVED lines=14> */
.L_x_9949:
[----:B------:R-:W2:Y:S02]  /*3700*/  LDG.E.U16 R24, desc[UR36][R2.64] ;  /* 0x0000002402187981 */ /* 0x000ea4000c1e1500 */
[----:B--2---:R-:W-:-:S06]  /*3710*/  IMAD.U32 R24, R24, 0x10000, RZ ;  /* 0x0001000018187824 */ /* 0x004fcc00078e00ff */
[----:B------:R-:W0:Y:S01]  /*3720*/  F2I.S64.TRUNC R24, R24 ;  /* 0x0000001800187311 */ /* 0x000e22000020d900 */
[----:B------:R-:W-:Y:S05]  /*3730*/  BRA `(.L_x_9939) ;  /* 0x0000000400a87947 */ /* 0x000fea0003800000 */
.L_x_9946:
        /* <DEDUP_REMOVED lines=11> */
.L_x_9953:
        /* <DEDUP_REMOVED lines=21> */
.L_x_9957:
[----:B------:R-:W-:Y:S05]  /*3940*/  BSYNC B1 ;  /* 0x0000000000017941 */ /* 0x000fea0003800000 */
.L_x_9956:
[----:B------:R-:W-:Y:S01]  /*3950*/  IMAD.SHL.U32 R2, R2, 0x100000, RZ ;  /* 0x0010000002027824 */ /* 0x000fe200078e00ff */
[----:B------:R-:W-:-:S04]  /*3960*/  LEA R3, R0, 0x3b800000, 0x17 ;  /* 0x3b80000000037811 */ /* 0x000fc800078eb8ff */
[----:B------:R-:W-:-:S07]  /*3970*/  LOP3.LUT R24, R3, R2, R24, 0xfe, !PT ;  /* 0x0000000203187212 */ /* 0x000fce00078efe18 */
.L_x_9955:
[----:B------:R-:W-:Y:S05]  /*3980*/  BSYNC B0 ;  /* 0x0000000000007941 */ /* 0x000fea0003800000 */
.L_x_9954:
[----:B------:R-:W1:Y:S01]  /*3990*/  F2I.S64.TRUNC R24, R24 ;  /* 0x0000001800187311 */ /* 0x000e62000020d900 */
[----:B------:R-:W-:Y:S05]  /*39a0*/  BRA `(.L_x_9939) ;  /* 0x00000004000c7947 */ /* 0x000fea0003800000 */
.L_x_9952:
        /* <DEDUP_REMOVED lines=21> */
.L_x_9961:
[----:B------:R-:W-:Y:S05]  /*3b00*/  BSYNC B1 ;  /* 0x0000000000017941 */ /* 0x000fea0003800000 */
.L_x_9960:
[----:B------:R-:W-:Y:S01]  /*3b10*/  IMAD.SHL.U32 R2, R2, 0x200000, RZ ;  /* 0x0020000002027824 */ /* 0x000fe200078e00ff */
[----:B------:R-:W-:-:S04]  /*3b20*/  LEA R3, R0, 0x37800000, 0x17 ;  /* 0x3780000000037811 */ /* 0x000fc800078eb8ff */
[----:B------:R-:W-:-:S07]  /*3b30*/  LOP3.LUT R24, R3, R2, R24, 0xfe, !PT ;  /* 0x0000000203187212 */ /* 0x000fce00078efe18 */
.L_x_9959:
[----:B------:R-:W-:Y:S05]  /*3b40*/  BSYNC B0 ;  /* 0x0000000000007941 */ /* 0x000fea0003800000 */
.L_x_9958:
[----:B------:R-:W0:Y:S01]  /*3b50*/  F2I.S64.TRUNC R24, R24 ;  /* 0x0000001800187311 */ /* 0x000e22000020d900 */
[----:B------:R-:W-:Y:S05]  /*3b60*/  BRA `(.L_x_9939) ;  /* 0x00000000009c7947 */ /* 0x000fea0003800000 */
.L_x_9951:
        /* <DEDUP_REMOVED lines=14> */
.L_x_9965:
[----:B------:R-:W-:Y:S05]  /*3c50*/  BSYNC B0 ;  /* 0x0000000000007941 */ /* 0x000fea0003800000 */
.L_x_9964:
[----:B------:R-:W4:Y:S01]  /*3c60*/  F2I.S64.TRUNC R24, R24 ;  /* 0x0000001800187311 */ /* 0x000f22000020d900 */
[----:B------:R-:W-:Y:S05]  /*3c70*/  BRA `(.L_x_9939) ;  /* 0x0000000000587947 */ /* 0x000fea0003800000 */
.L_x_9938:
        /* <DEDUP_REMOVED lines=16> */
.L_x_9966:
[----:B------:R-:W-:Y:S01]  /*3d80*/  CS2R R24, SRZ ;  /* 0x0000000000187805 */ /* 0x000fe2000001ff00 */
[----:B------:R-:W-:Y:S06]  /*3d90*/  BRA `(.L_x_9939) ;  /* 0x0000000000107947 */ /* 0x000fec0003800000 */
.L_x_9963:
[----:B------:R0:W5:Y:S01]  /*3da0*/  LDG.E.64 R24, desc[UR36][R2.64] ;  /* 0x0000002402187981 */ /* 0x000162000c1e1b00 */
[----:B------:R-:W-:Y:S05]  /*3db0*/  BRA `(.L_x_9939) ;  /* 0x0000000000087947 */ /* 0x000fea0003800000 */
.L_x_9962:
[----:B------:R0:W5:Y:S01]  /*3dc0*/  LDG.E R24, desc[UR36][R2.64] ;  /* 0x0000002402187981 */ /* 0x000162000c1e1900 */
[----:B------:R-:W-:-:S07]  /*3dd0*/  IMAD.MOV.U32 R25, RZ, RZ, RZ ;  /* 0x000000ffff197224 */ /* 0x000fce00078e00ff */
.L_x_9939:
        /* <DEDUP_REMOVED lines=20> */
.L_x_9970:
[----:B------:R-:W2:Y:S02]  /*3f20*/  LDG.E.U8 R2, desc[UR36][R2.64] ;  /* 0x0000002402027981 */ /* 0x000ea4000c1e1100 */
[----:B--2---:R-:W-:-:S04]  /*3f30*/  ISETP.NE.AND P0, PT, R2, RZ, PT ;  /* 0x000000ff0200720c */ /* 0x004fc80003f05270 */
[----:B------:R-:W-:Y:S01]  /*3f40*/  P2R R17, PR, RZ, 0x1 ;  /* 0x00000001ff117803 */ /* 0x000fe20000000000 */
[----:B------:R-:W-:Y:S08]  /*3f50*/  BRA `(.L_x_9972) ;  /* 0x0000000c00c47947 */ /* 0x000ff00003800000 */
.L_x_9969:
        /* <DEDUP_REMOVED lines=11> */
.L_x_9974:
[----:B------:R-:W2:Y:S02]  /*4010*/  LDG.E R2, desc[UR36][R2.64] ;  /* 0x0000002402027981 */ /* 0x000ea4000c1e1900 */
[----:B--2---:R-:W-:-:S04]  /*4020*/  ISETP.NE.AND P0, PT, R2, RZ, PT ;  /* 0x000000ff0200720c */ /* 0x004fc80003f05270 */
[----:B------:R-:W-:Y:S01]  /*4030*/  P2R R17, PR, RZ, 0x1 ;  /* 0x00000001ff117803 */ /* 0x000fe20000000000 */
[----:B------:R-:W-:Y:S08]  /*4040*/  BRA `(.L_x_9972) ;  /* 0x0000000c00887947 */ /* 0x000ff00003800000 */
.L_x_9973:
[----:B------:R-:W2:Y:S02]  /*4050*/  LDG.E.U16 R2, desc[UR36][R2.64] ;  /* 0x0000002402027981 */ /* 0x000ea4000c1e1500 */
[----:B--2---:R-:W-:-:S04]  /*4060*/  ISETP.NE.AND P0, PT, R2, RZ, PT ;  /* 0x000000ff0200720c */ /* 0x004fc80003f05270 */
[----:B------:R-:W-:Y:S01]  /*4070*/  P2R R17, PR, RZ, 0x1 ;  /* 0x00000001ff117803 */ /* 0x000fe20000000000 */
[----:B------:R-:W-:Y:S08]  /*4080*/  BRA `(.L_x_9972) ;  /* 0x0000000c00787947 */ /* 0x000ff00003800000 */
.L_x_9968:
        /* <DEDUP_REMOVED lines=10> */
.L_x_9976:
[----:B------:R-:W2:Y:S02]  /*4130*/  LDG.E.U16 R0, desc[UR36][R2.64] ;  /* 0x0000002402007981 */ /* 0x000ea4000c1e1500 */
[----:B--2---:R-:W-:-:S05]  /*4140*/  HADD2.F32 R0, -RZ, R0.H0_H0 ;  /* 0x20000000ff007230 */ /* 0x004fca0000004100 */
[----:B------:R-:W-:-:S04]  /*4150*/  FSETP.NEU.FTZ.AND P0, PT, R0, RZ, PT ;  /* 0x000000ff0000720b */ /* 0x000fc80003f1d000 */
[----:B------:R-:W-:Y:S01]  /*4160*/  P2R R17, PR, RZ, 0x1 ;  /* 0x00000001ff117803 */ /* 0x000fe20000000000 */
[----:B------:R-:W-:Y:S08]  /*4170*/  BRA `(.L_x_9972) ;  /* 0x0000000c003c7947 */ /* 0x000ff00003800000 */
.L_x_9975:
        /* <DEDUP_REMOVED lines=12> */
.L_x_9978:
        /* <DEDUP_REMOVED lines=11> */
.L_x_9977:
[----:B------:R-:W2:Y:S02]  /*42f0*/  LDG.E.64 R2, desc[UR36][R2.64] ;  /* 0x0000002402027981 */ /* 0x000ea4000c1e1b00 */
[----:B--2---:R-:W-:-:S06]  /*4300*/  DSETP.NEU.AND P0, PT, R2, RZ, PT ;  /* 0x000000ff0200722a */ /* 0x004fcc0003f0d000 */
[----:B------:R-:W-:Y:S01]  /*4310*/  P2R R17, PR, RZ, 0x1 ;  /* 0x00000001ff117803 */ /* 0x000fe20000000000 */
[----:B------:R-:W-:Y:S07]  /*4320*/  BRA `(.L_x_9972) ;  /* 0x0000000800d07947 */ /* 0x000fee0003800000 */
.L_x_9967:
        /* <DEDUP_REMOVED lines=12> */
.L_x_9981:
[----:B------:R-:W2:Y:S02]  /*43f0*/  LDG.E.128 R4, desc[UR36][R2.64] ;  /* 0x0000002402047981 */ /* 0x000ea4000c1e1d00 */
[----:B--2---:R-:W-:-:S06]  /*4400*/  DSETP.NEU.AND P0, PT, R6, RZ, PT ;  /* 0x000000ff0600722a */ /* 0x004fcc0003f0d000 */
[----:B------:R-:W-:-:S06]  /*4410*/  DSETP.NEU.OR P0, PT, R4, RZ, P0 ;  /* 0x000000ff0400722a */ /* 0x000fcc000070d400 */
[----:B------:R-:W-:Y:S01]  /*4420*/  P2R R17, PR, RZ, 0x1 ;  /* 0x00000001ff117803 */ /* 0x000fe20000000000 */
[----:B------:R-:W-:Y:S07]  /*4430*/  BRA `(.L_x_9972) ;  /* 0x00000008008c7947 */ /* 0x000fee0003800000 */
.L_x_9980:
        /* <DEDUP_REMOVED lines=28> */
.L_x_9983:
        /* <DEDUP_REMOVED lines=15> */
.L_x_9982:
[----:B------:R-:W2:Y:S02]  /*46f0*/  LDG.E.U16 R0, desc[UR36][R2.64] ;  /* 0x0000002402007981 */ /* 0x000ea4000c1e1500 */
[----:B--2---:R-:W-:-:S05]  /*4700*/  IMAD.U32 R0, R0, 0x10000, RZ ;  /* 0x0001000000007824 */ /* 0x004fca00078e00ff */
[----:B------:R-:W-:-:S04]  /*4710*/  FSETP.NEU.FTZ.AND P0, PT, R0, RZ, PT ;  /* 0x000000ff0000720b */ /* 0x000fc80003f1d000 */
[----:B------:R-:W-:Y:S01]  /*4720*/  P2R R17, PR, RZ, 0x1 ;  /* 0x00000001ff117803 */ /* 0x000fe20000000000 */
[----:B------:R-:W-:Y:S08]  /*4730*/  BRA `(.L_x_9972) ;  /* 0x0000000400cc7947 */ /* 0x000ff00003800000 */
.L_x_9979:
        /* <DEDUP_REMOVED lines=12> */
.L_x_9986:
        /* <DEDUP_REMOVED lines=21> */
.L_x_9990:
[----:B------:R-:W-:Y:S05]  /*4950*/  BSYNC B1 ;  /* 0x0000000000017941 */ /* 0x000fea0003800000 */
.L_x_9989:
[----:B------:R-:W-:Y:S01]  /*4960*/  LEA R3, R0, 0x3b800000, 0x17 ;  /* 0x3b80000000037811 */ /* 0x000fe200078eb8ff */
[----:B------:R-:W-:-:S05]  /*4970*/  IMAD.SHL.U32 R0, R2, 0x100000, RZ ;  /* 0x0010000002007824 */ /* 0x000fca00078e00ff */
[----:B------:R-:W-:-:S07]  /*4980*/  LOP3.LUT R0, R3, R0, R4, 0xfe, !PT ;  /* 0x0000000003007212 */ /* 0x000fce00078efe04 */
.L_x_9988:
[----:B------:R-:W-:Y:S05]  /*4990*/  BSYNC B0 ;  /* 0x0000000000007941 */ /* 0x000fea0003800000 */
.L_x_9987:
[----:B------:R-:W-:-:S04]  /*49a0*/  FSETP.NEU.FTZ.AND P0, PT, R0, RZ, PT ;  /* 0x000000ff0000720b */ /* 0x000fc80003f1d000 */
[----:B------:R-:W-:Y:S01]  /*49b0*/  P2R R17, PR, RZ, 0x1 ;  /* 0x00000001ff117803 */ /* 0x000fe20000000000 */
[----:B------:R-:W-:Y:S08]  /*49c0*/  BRA `(.L_x_9972) ;  /* 0x0000000400287947 */ /* 0x000ff00003800000 */
.L_x_9985:
        /* <DEDUP_REMOVED lines=21> */
.L_x_9994:
[----:B------:R-:W-:Y:S05]  /*4b20*/  BSYNC B1 ;  /* 0x0000000000017941 */ /* 0x000fea0003800000 */
.L_x_9993:
[----:B------:R-:W-:Y:S01]  /*4b30*/  LEA R3, R0, 0x37800000, 0x17 ;  /* 0x3780000000037811 */ /* 0x000fe200078eb8ff */
[----:B------:R-:W-:-:S05]  /*4b40*/  IMAD.SHL.U32 R0, R2, 0x200000, RZ ;  /* 0x0020000002007824 */ /* 0x000fca00078e00ff */
[----:B------:R-:W-:-:S07]  /*4b50*/  LOP3.LUT R0, R3, R0, R4, 0xfe, !PT ;  /* 0x0000000003007212 */ /* 0x000fce00078efe04 */
.L_x_9992:
[----:B------:R-:W-:Y:S05]  /*4b60*/  BSYNC B0 ;  /* 0x0000000000007941 */ /* 0x000fea0003800000 */
.L_x_9991:
[----:B------:R-:W-:-:S04]  /*4b70*/  FSETP.NEU.FTZ.AND P0, PT, R0, RZ, PT ;  /* 0x000000ff0000720b */ /* 0x000fc80003f1d000 */
[----:B------:R-:W-:Y:S01]  /*4b80*/  P2R R17, PR, RZ, 0x1 ;  /* 0x00000001ff117803 */ /* 0x000fe20000000000 */
[----:B------:R-:W-:Y:S08]  /*4b90*/  BRA `(.L_x_9972) ;  /* 0x0000000000b47947 */ /* 0x000ff00003800000 */
.L_x_9984:
        /* <DEDUP_REMOVED lines=14> */
.L_x_9998:
[----:B------:R-:W-:Y:S05]  /*4c80*/  BSYNC B0 ;  /* 0x0000000000007941 */ /* 0x000fea0003800000 */
.L_x_9997:
[----:B------:R-:W-:-:S04]  /*4c90*/  FSETP.NEU.FTZ.AND P0, PT, R0, RZ, PT ;  /* 0x000000ff0000720b */ /* 0x000fc80003f1d000 */
[----:B------:R-:W-:Y:S01]  /*4ca0*/  P2R R17, PR, RZ, 0x1 ;  /* 0x00000001ff117803 */ /* 0x000fe20000000000 */
[----:B------:R-:W-:Y:S08]  /*4cb0*/  BRA `(.L_x_9972) ;  /* 0x00000000006c7947 */ /* 0x000ff00003800000 */
.L_x_9971:
        /* <DEDUP_REMOVED lines=16> */
.L_x_9999:
[----:B------:R-:W-:-:S04]  /*4dc0*/  PLOP3.LUT P0, PT, PT, PT, PT, 0x8, 0x0 ;  /* 0x000000000000781c */ /* 0x000fc80003f0e170 */
[----:B------:R-:W-:Y:S01]  /*4dd0*/  P2R R17, PR, RZ, 0x1 ;  /* 0x00000001ff117803 */ /* 0x000fe20000000000 */
[----:B------:R-:W-:Y:S08]  /*4de0*/  BRA `(.L_x_9972) ;  /* 0x0000000000207947 */ /* 0x000ff00003800000 */
.L_x_9996:
[----:B------:R-:W2:Y:S02]  /*4df0*/  LDG.E.64 R2, desc[UR36][R2.64] ;  /* 0x0000002402027981 */ /* 0x000ea4000c1e1b00 */
[----:B--2---:R-:W-:-:S04]  /*4e00*/  ISETP.NE.U32.AND P0, PT, R2, RZ, PT ;  /* 0x000000ff0200720c */ /* 0x004fc80003f05070 */
[----:B------:R-:W-:-:S04]  /*4e10*/  ISETP.NE.AND.EX P0, PT, R3, RZ, PT, P0 ;  /* 0x000000ff0300720c */ /* 0x000fc80003f05300 */
[----:B------:R-:W-:Y:S01]  /*4e20*/  P2R R17, PR, RZ, 0x1 ;  /* 0x00000001ff117803 */ /* 0x000fe20000000000 */
[----:B------:R-:W-:Y:S08]  /*4e30*/  BRA `(.L_x_9972) ;  /* 0x00000000000c7947 */ /* 0x000ff00003800000 */
.L_x_9995:
[----:B------:R-:W2:Y:S02]  /*4e40*/  LDG.E R2, desc[UR36][R2.64] ;  /* 0x0000002402027981 */ /* 0x000ea4000c1e1900 */
[----:B--2---:R-:W-:-:S04]  /*4e50*/  ISETP.NE.AND P0, PT, R2, RZ, PT ;  /* 0x000000ff0200720c */ /* 0x004fc80003f05270 */
[----:B------:R-:W-:-:S09]  /*4e60*/  P2R R17, PR, RZ, 0x1 ;  /* 0x00000001ff117803 */ /* 0x000fd20000000000 */
.L_x_9972:
        /* <DEDUP_REMOVED lines=19> */
.L_x_10003:
[----:B------:R0:W5:Y:S01]  /*4fa0*/  LDG.E.U8 R28, desc[UR36][R2.64] ;  /* 0x00000024021c7981 */ /* 0x000162000c1e1100 */
[----:B------:R-:W-:Y:S01]  /*4fb0*/  IMAD.MOV.U32 R29, RZ, RZ, RZ ;  /* 0x000000ffff1d7224 */ /* 0x000fe200078e00ff */
[----:B------:R-:W-:Y:S06]  /*4fc0*/  BRA `(.L_x_10005) ;  /* 0x0000000c00487947 */ /* 0x000fec0003800000 */
.L_x_10002:
        /* <DEDUP_REMOVED lines=8> */
.L_x_10007:
[----:B------:R-:W2:Y:S02]  /*5050*/  LDG.E R28, desc[UR36][R2.64] ;  /* 0x00000024021c7981 */ /* 0x000ea4000c1e1900 */
[----:B--2---:R-:W-:Y:S01]  /*5060*/  SHF.R.S32.HI R29, RZ, 0x1f, R28 ;  /* 0x0000001fff1d7819 */ /* 0x004fe2000001141c */
[----:B------:R-:W-:Y:S06]  /*5070*/  BRA `(.L_x_10005) ;  /* 0x0000000c001c7947 */ /* 0x000fec0003800000 */
.L_x_10006:
[----:B------:R-:W2:Y:S02]  /*5080*/  LDG.E.S16 R28, desc[UR36][R2.64] ;  /* 0x00000024021c7981 */ /* 0x000ea4000c1e1700 */
[----:B--2---:R-:W-:Y:S01]  /*5090*/  SHF.R.S32.HI R29, RZ, 0x1f, R28 ;  /* 0x0000001fff1d7819 */ /* 0x004fe2000001141c */
[----:B------:R-:W-:Y:S06]  /*50a0*/  BRA `(.L_x_10005) ;  /* 0x0000000c00107947 */ /* 0x000fec0003800000 */
.L_x_10001:
        /* <DEDUP_REMOVED lines=9> */
.L_x_10009:
[----:B------:R-:W2:Y:S02]  /*5140*/  LDG.E.U16 R2, desc[UR36][R2.64] ;  /* 0x0000002402027981 */ /* 0x000ea4000c1e1500 */
[----:B--2---:R-:W-:-:S06]  /*5150*/  HADD2.F32 R28, -RZ, R2.H0_H0 ;  /* 0x20000002ff1c7230 */ /* 0x004fcc0000004100 */
[----:B------:R-:W0:Y:S01]  /*5160*/  F2I.S64.TRUNC R28, R28 ;  /* 0x0000001c001c7311 */ /* 0x000e22000020d900 */
[----:B------:R-:W-:Y:S05]  /*5170*/  BRA `(.L_x_10005) ;  /* 0x0000000800dc7947 */ /* 0x000fea0003800000 */
.L_x_10008:
        /* <DEDUP_REMOVED lines=9> */
.L_x_10011:
[----:B------:R-:W2:Y:S02]  /*5210*/  LDG.E.U16 R2, desc[UR36][R2.64] ;  /* 0x0000002402027981 */ /* 0x000ea4000c1e1500 */
[----:B--2---:R-:W-:-:S06]  /*5220*/  HADD2.F32 R28, -RZ, R2.H0_H0 ;  /* 0x20000002ff1c7230 */ /* 0x004fcc0000004100 */
[----:B------:R-:W0:Y:S01]  /*5230*/  F2I.S64.TRUNC R28, R28 ;  /* 0x0000001c001c7311 */ /* 0x000e22000020d900 */
[----:B------:R-:W-:Y:S05]  /*5240*/  BRA `(.L_x_10005) ;  /* 0x0000000800a87947 */ /* 0x000fea0003800000 */
.L_x_10010:
[----:B------:R-:W2:Y:S02]  /*5250*/  LDG.E.64 R2, desc[UR36][R2.64] ;  /* 0x0000002402027981 */ /* 0x000ea4000c1e1b00 */
[----:B--2---:R0:W2:Y:S01]  /*5260*/  F2I.S64.F64.TRUNC R28, R2 ;  /* 0x00000002001c7311 */ /* 0x0040a2000030d900 */
[----:B------:R-:W-:Y:S05]  /*5270*/  BRA `(.L_x_10005) ;  /* 0x00000008009c7947 */ /* 0x000fea0003800000 */
.L_x_10000:
        /* <DEDUP_REMOVED lines=13> */
.L_x_10014:
[----:B------:R-:W2:Y:S02]  /*5350*/  LDG.E.64 R2, desc[UR36][R2.64] ;  /* 0x0000002402027981 */ /* 0x000ea4000c1e1b00 */
[----:B--2---:R0:W2:Y:S01]  /*5360*/  F2I.S64.F64.TRUNC R28, R2 ;  /* 0x00000002001c7311 */ /* 0x0040a2000030d900 */
[----:B------:R-:W-:Y:S05]  /*5370*/  BRA `(.L_x_10005) ;  /* 0x00000008005c7947 */ /* 0x000fea0003800000 */
.L_x_10013:
        /* <DEDUP_REMOVED lines=27> */
.L_x_10016:
        /* <DEDUP_REMOVED lines=12> */
[----:B------:R3:W0:Y:S01]  /*55f0*/  F2I.S64.TRUNC R28, R4 ;  /* 0x00000004001c7311 */ /* 0x000622000020d900 */
[----:B------:R-:W-:Y:S05]  /*5600*/  BRA `(.L_x_10005) ;  /* 0x0000000400b87947 */ /* 0x000fea0003800000 */
.L_x_10015:
[----:B------:R-:W2:Y:S02]  /*5610*/  LDG.E.U16 R28, desc[UR36][R2.64] ;  /* 0x00000024021c7981 */ /* 0x000ea4000c1e1500 */
[----:B--2---:R-:W-:-:S06]  /*5620*/  IMAD.U32 R28, R28, 0x10000, RZ ;  /* 0x000100001c1c7824 */ /* 0x004fcc00078e00ff */
[----:B------:R-:W0:Y:S01]  /*5630*/  F2I.S64.TRUNC R28, R28 ;  /* 0x0000001c001c7311 */ /* 0x000e22000020d900 */
[----:B------:R-:W-:Y:S05]  /*5640*/  BRA `(.L_x_10005) ;  /* 0x0000000400a87947 */ /* 0x000fea0003800000 */
.L_x_10012:
        /* <DEDUP_REMOVED lines=11> */
.L_x_10019:
        /* <DEDUP_REMOVED lines=21> */
.L_x_10023:
[----:B------:R-:W-:Y:S05]  /*5850*/  BSYNC B1 ;  /* 0x0000000000017941 */ /* 0x000fea0003800000 */
.L_x_10022:
[----:B------:R-:W-:Y:S01]  /*5860*/  IMAD.SHL.U32 R2, R2, 0x100000, RZ ;  /* 0x0010000002027824 */ /* 0x000fe200078e00ff */
[----:B------:R-:W-:-:S04]  /*5870*/  LEA R3, R0, 0x3b800000, 0x17 ;  /* 0x3b80000000037811 */ /* 0x000fc800078eb8ff */
[----:B------:R-:W-:-:S07]  /*5880*/  LOP3.LUT R28, R3, R2, R28, 0xfe, !PT ;  /* 0x00000002031c7212 */ /* 0x000fce00078efe1c */
.L_x_10021:
[----:B------:R-:W-:Y:S05]  /*5890*/  BSYNC B0 ;  /* 0x0000000000007941 */ /* 0x000fea0003800000 */
.L_x_10020:
[----:B------:R-:W0:Y:S01]  /*58a0*/  F2I.S64.TRUNC R28, R28 ;  /* 0x0000001c001c7311 */ /* 0x000e22000020d900 */
[----:B------:R-:W-:Y:S05]  /*58b0*/  BRA `(.L_x_10005) ;  /* 0x00000004000c7947 */ /* 0x000fea0003800000 */
.L_x_10018:
        /* <DEDUP_REMOVED lines=21> */
.L_x_10027:
[----:B------:R-:W-:Y:S05]  /*5a10*/  BSYNC B1 ;  /* 0x0000000000017941 */ /* 0x000fea0003800000 */
.L_x_10026:
[----:B------:R-:W-:Y:S01]  /*5a20*/  IMAD.SHL.U32 R2, R2, 0x200000, RZ ;  /* 0x0020000002027824 */ /* 0x000fe200078e00ff */
[----:B------:R-:W-:-:S04]  /*5a30*/  LEA R3, R0, 0x37800000, 0x17 ;  /* 0x3780000000037811 */ /* 0x000fc800078eb8ff */
[----:B------:R-:W-:-:S07]  /*5a40*/  LOP3.LUT R28, R3, R2, R28, 0xfe, !PT ;  /* 0x00000002031c7212 */ /* 0x000fce00078efe1c */
.L_x_10025:
[----:B------:R-:W-:Y:S05]  /*5a50*/  BSYNC B0 ;  /* 0x0000000000007941 */ /* 0x000fea0003800000 */
.L_x_10024:
[----:B------:R-:W0:Y:S01]  /*5a60*/  F2I.S64.TRUNC R28, R28 ;  /* 0x0000001c001c7311 */ /* 0x000e22000020d900 */
[----:B------:R-:W-:Y:S05]  /*5a70*/  BRA `(.L_x_10005) ;  /* 0x00000000009c7947 */ /* 0x000fea0003800000 */
.L_x_10017:
        /* <DEDUP_REMOVED lines=14> */
.L_x_10031:
[----:B------:R-:W-:Y:S05]  /*5b60*/  BSYNC B0 ;  /* 0x0000000000007941 */ /* 0x000fea0003800000 */
.L_x_10030:
[----:B------:R-:W0:Y:S01]  /*5b70*/  F2I.S64.TRUNC R28, R28 ;  /* 0x0000001c001c7311 */ /* 0x000e22000020d900 */
[----:B------:R-:W-:Y:S05]  /*5b80*/  BRA `(.L_x_10005) ;  /* 0x0000000000587947 */ /* 0x000fea0003800000 */
.L_x_10004:
        /* <DEDUP_REMOVED lines=16> */
.L_x_10032:
[----:B------:R-:W-:Y:S01]  /*5c90*/  CS2R R28, SRZ ;  /* 0x00000000001c7805 */ /* 0x000fe2000001ff00 */
[----:B------:R-:W-:Y:S06]  /*5ca0*/  BRA `(.L_x_10005) ;  /* 0x0000000000107947 */ /* 0x000fec0003800000 */
.L_x_10029:
[----:B------:R0:W5:Y:S01]  /*5cb0*/  LDG.E.64 R28, desc[UR36][R2.64] ;  /* 0x00000024021c7981 */ /* 0x000162000c1e1b00 */
[----:B------:R-:W-:Y:S05]  /*5cc0*/  BRA `(.L_x_10005) ;  /* 0x0000000000087947 */ /* 0x000fea0003800000 */
.L_x_10028:
[----:B------:R0:W5:Y:S01]  /*5cd0*/  LDG.E R28, desc[UR36][R2.64] ;  /* 0x00000024021c7981 */ /* 0x000162000c1e1900 */
[----:B------:R-:W-:-:S07]  /*5ce0*/  IMAD.MOV.U32 R29, RZ, RZ, RZ ;  /* 0x000000ffff1d7224 */ /* 0x000fce00078e00ff */
.L_x_10005:
[----:B------:R-:W-:Y:S01]  /*5cf0*/  ISETP.NE.AND P0, PT, R17, RZ, PT ;  /* 0x000000ff1100720c */ /* 0x000fe20003f05270 */
[----:B------:R-:W-:-:S03]  /*5d00*/  VIADD R34, R34, 0x80 ;  /* 0x0000008022227836 */ /* 0x000fc60000000000 */
[----:B------:R-:W-:-:S05]  /*5d10*/  SEL R0, RZ, 0x1, !P0 ;  /* 0x00000001ff007807 */ /* 0x000fca0004000000 */
[----:B------:R0:W-:Y:S04]  /*5d20*/  STL.S16 [R1], R0 ;  /* 0x0000000001007387 */ /* 0x0001e80000100600 */
.L_x_9933:
[----:B------:R-:W-:Y:S05]  /*5d30*/  BSYNC B6 ;  /* 0x0000000000067941 */ /* 0x000fea0003800000 */
.L_x_9932:
[----:B------:R-:W-:Y:S01]  /*5d40*/  ISETP.GE.AND P0, PT, R34, R18, PT ;  /* 0x000000122200720c */ /* 0x000fe20003f06270 */
[----:B------:R-:W-:Y:S01]  /*5d50*/  BSSY B6, `(.L_x_10033) ;  /* 0x00002e8000067945 */ /* 0x000fe20003800000 */
[----:B------:R-:W-:Y:S02]  /*5d60*/  PRMT R36, RZ, 0x7610, R36 ;  /* 0x00007610ff247816 */ /* 0x000fe40000000024 */
[----:B------:R-:W-:Y:S02]  /*5d70*/  CS2R R32, SRZ ;  /* 0x0000000000207805 */ /* 0x000fe4000001ff00 */
[----:B------:R-:W-:Y:S02]  /*5d80*/  PRMT R35, RZ, 0x7610, R35 ;  /* 0x00007610ff237816 */ /* 0x000fe40000000023 */
[----:B----4-:R-:W-:Y:S02]  /*5d90*/  CS2R R18, SRZ ;  /* 0x0000000000127805 */ /* 0x010fe4000001ff00 */
[----:B--23--:R-:W-:-:S03]  /*5da0*/  CS2R R26, SRZ ;  /* 0x00000000001a7805 */ /* 0x00cfc6000001ff00 */
[----:B------:R-:W-:Y:S05]  /*5db0*/  @P0 BRA `(.L_x_10034) ;  /* 0x0000002c00840947 */ /* 0x000fea0003800000 */
[----:B0-----:R-:W0:Y:S01]  /*5dc0*/  S2R R0, SR_CTAID.X ;  /* 0x0000000000007919 */ /* 0x001e220000002500 */
[----:B------:R-:W2:Y:S01]  /*5dd0*/  LDC.U8 R4, c[0x0][0x24c] ;  /* 0x00009300ff047b82 */ /* 0x000ea20000000000 */
[----:B------:R-:W-:-:S07]  /*5de0*/  ULDC UR4, c[0x0][0x250] ;  /* 0x0000940000047ab9 */ /* 0x000fce0000000800 */
[----:B-1----:R-:W1:Y:S01]  /*5df0*/  LDC.64 R2, c[0x0][0x230] ;  /* 0x00008c00ff027b82 */ /* 0x002e620000000a00 */
[----:B0-----:R-:W-:Y:S01]  /*5e00*/  IMAD R16, R0, 0x200, R34 ;  /* 0x0000020000107824 */ /* 0x001fe200078e0222 */
[----:B--2---:R-:W-:-:S03]  /*5e10*/  PRMT R0, R4, 0x9910, RZ ;  /* 0x0000991004007816 */ /* 0x004fc600000000ff */
        /* <DEDUP_REMOVED lines=16> */
.L_x_10038:
[----:B------:R1:W5:Y:S01]  /*5f20*/  LDG.E.U8 R18, desc[UR36][R2.64] ;  /* 0x0000002402127981 */ /* 0x000362000c1e1100 */
[----:B------:R-:W-:Y:S01]  /*5f30*/  IMAD.MOV.U32 R19, RZ, RZ, RZ ;  /* 0x000000ffff137224 */ /* 0x000fe200078e00ff */
[----:B------:R-:W-:Y:S06]  /*5f40*/  BRA `(.L_x_10040) ;  /* 0x0000000c00487947 */ /* 0x000fec0003800000 */
.L_x_10037:
        /* <DEDUP_REMOVED lines=8> */
.L_x_10042:
[----:B------:R-:W2:Y:S02]  /*5fd0*/  LDG.E R18, desc[UR36][R2.64] ;  /* 0x0000002402127981 */ /* 0x000ea4000c1e1900 */
[----:B--2---:R-:W-:Y:S01]  /*5fe0*/  SHF.R.S32.HI R19, RZ, 0x1f, R18 ;  /* 0x0000001fff137819 */ /* 0x004fe20000011412 */
[----:B------:R-:W-:Y:S06]  /*5ff0*/  BRA `(.L_x_10040) ;  /* 0x0000000c001c7947 */ /* 0x000fec0003800000 */
.L_x_10041:
[----:B------:R-:W2:Y:S02]  /*6000*/  LDG.E.S16 R18, desc[UR36][R2.64] ;  /* 0x0000002402127981 */ /* 0x000ea4000c1e1700 */
[----:B--2---:R-:W-:Y:S01]  /*6010*/  SHF.R.S32.HI R19, RZ, 0x1f, R18 ;  /* 0x0000001fff137819 */ /* 0x004fe20000011412 */
[----:B------:R-:W-:Y:S06]  /*6020*/  BRA `(.L_x_10040) ;  /* 0x0000000c00107947 */ /* 0x000fec0003800000 */
.L_x_10036:
        /* <DEDUP_REMOVED lines=9> */
.L_x_10044:
[----:B------:R-:W2:Y:S02]  /*60c0*/  LDG.E.U16 R2, desc[UR36][R2.64] ;  /* 0x0000002402027981 */ /* 0x000ea4000c1e1500 */
[----:B--2---:R-:W-:-:S06]  /*60d0*/  HADD2.F32 R18, -RZ, R2.H0_H0 ;  /* 0x20000002ff127230 */ /* 0x004fcc0000004100 */
[----:B------:R-:W2:Y:S01]  /*60e0*/  F2I.S64.TRUNC R18, R18 ;  /* 0x0000001200127311 */ /* 0x000ea2000020d900 */
[----:B------:R-:W-:Y:S05]  /*60f0*/  BRA `(.L_x_10040) ;  /* 0x0000000800dc7947 */ /* 0x000fea0003800000 */
.L_x_10043:
        /* <DEDUP_REMOVED lines=9> */
.L_x_10046:
[----:B------:R-:W2:Y:S02]  /*6190*/  LDG.E.U16 R2, desc[UR36][R2.64] ;  /* 0x0000002402027981 */ /* 0x000ea4000c1e1500 */
[----:B--2---:R-:W-:-:S06]  /*61a0*/  HADD2.F32 R18, -RZ, R2.H0_H0 ;  /* 0x20000002ff127230 */ /* 0x004fcc0000004100 */
[----:B------:R-:W0:Y:S01]  /*61b0*/  F2I.S64.TRUNC R18, R18 ;  /* 0x0000001200127311 */ /* 0x000e22000020d900 */
[----:B------:R-:W-:Y:S05]  /*61c0*/  BRA `(.L_x_10040) ;  /* 0x0000000800a87947 */ /* 0x000fea0003800000 */
.L_x_10045:
[----:B------:R-:W2:Y:S02]  /*61d0*/  LDG.E.64 R2, desc[UR36][R2.64] ;  /* 0x0000002402027981 */ /* 0x000ea4000c1e1b00 */
[----:B--2---:R0:W1:Y:S01]  /*61e0*/  F2I.S64.F64.TRUNC R18, R2 ;  /* 0x0000000200127311 */ /* 0x004062000030d900 */
[----:B------:R-:W-:Y:S05]  /*61f0*/  BRA `(.L_x_10040) ;  /* 0x00000008009c7947 */ /* 0x000fea0003800000 */
.L_x_10035:
        /* <DEDUP_REMOVED lines=13> */
.L_x_10049:
[----:B------:R-:W2:Y:S02]  /*62d0*/  LDG.E.64 R2, desc[UR36][R2.64] ;  /* 0x0000002402027981 */ /* 0x000ea4000c1e1b00 */
[----:B--2---:R0:W1:Y:S01]  /*62e0*/  F2I.S64.F64.TRUNC R18, R2 ;  /* 0x0000000200127311 */ /* 0x004062000030d900 */
[----:B------:R-:W-:Y:S05]  /*62f0*/  BRA `(.L_x_10040) ;  /* 0x00000008005c7947 */ /* 0x000fea0003800000 */
.L_x_10048:
        /* <DEDUP_REMOVED lines=27> */
.L_x_10051:
        /* <DEDUP_REMOVED lines=14> */
.L_x_10050:
[----:B------:R-:W2:Y:S02]  /*6590*/  LDG.E.U16 R18, desc[UR36][R2.64] ;  /* 0x0000002402127981 */ /* 0x000ea4000c1e1500 */
[----:B--2---:R-:W-:-:S06]  /*65a0*/  IMAD.U32 R18, R18, 0x10000, RZ ;  /* 0x0001000012127824 */ /* 0x004fcc00078e00ff */
[----:B------:R-:W0:Y:S01]  /*65b0*/  F2I.S64.TRUNC R18, R18 ;  /* 0x0000001200127311 */ /* 0x000e22000020d900 */
[----:B------:R-:W-:Y:S05]  /*65c0*/  BRA `(.L_x_10040) ;  /* 0x0000000400a87947 */ /* 0x000fea0003800000 */
.L_x_10047:
        /* <DEDUP_REMOVED lines=11> */
.L_x_10054:
        /* <DEDUP_REMOVED lines=21> */
.L_x_10058:
[----:B------:R-:W-:Y:S05]  /*67d0*/  BSYNC B1 ;  /* 0x0000000000017941 */ /* 0x000fea0003800000 */
.L_x_10057:
[----:B------:R-:W-:Y:S01]  /*67e0*/  IMAD.SHL.U32 R2, R2, 0x100000, RZ ;  /* 0x0010000002027824 */ /* 0x000fe200078e00ff */
[----:B------:R-:W-:-:S04]  /*67f0*/  LEA R3, R0, 0x3b800000, 0x17 ;  /* 0x3b80000000037811 */ /* 0x000fc800078eb8ff */
[----:B------:R-:W-:-:S07]  /*6800*/  LOP3.LUT R18, R3, R2, R18, 0xfe, !PT ;  /* 0x0000000203127212 */ /* 0x000fce00078efe12 */
.L_x_10056:
[----:B------:R-:W-:Y:S05]  /*6810*/  BSYNC B0 ;  /* 0x0000000000007941 */ /* 0x000fea0003800000 */
.L_x_10055:
[----:B------:R-:W0:Y:S01]  /*6820*/  F2I.S64.TRUNC R18, R18 ;  /* 0x0000001200127311 */ /* 0x000e22000020d900 */
[----:B------:R-:W-:Y:S05]  /*6830*/  BRA `(.L_x_10040) ;  /* 0x00000004000c7947 */ /* 0x000fea0003800000 */
.L_x_10053:
        /* <DEDUP_REMOVED lines=21> */
.L_x_10062:
[----:B------:R-:W-:Y:S05]  /*6990*/  BSYNC B1 ;  /* 0x0000000000017941 */ /* 0x000fea0003800000 */
.L_x_10061:
[----:B------:R-:W-:Y:S01]  /*69a0*/  IMAD.SHL.U32 R2, R2, 0x200000, RZ ;  /* 0x0020000002027824 */ /* 0x000fe200078e00ff */
[----:B------:R-:W-:-:S04]  /*69b0*/  LEA R3, R0, 0x37800000, 0x17 ;  /* 0x3780000000037811 */ /* 0x000fc800078eb8ff */
[----:B------:R-:W-:-:S07]  /*69c0*/  LOP3.LUT R18, R3, R2, R18, 0xfe, !PT ;  /* 0x0000000203127212 */ /* 0x000fce00078efe12 */
.L_x_10060:
[----:B------:R-:W-:Y:S05]  /*69d0*/  BSYNC B0 ;  /* 0x0000000000007941 */ /* 0x000fea0003800000 */
.L_x_10059:
[----:B------:R-:W0:Y:S01]  /*69e0*/  F2I.S64.TRUNC R18, R18 ;  /* 0x0000001200127311 */ /* 0x000e22000020d900 */
[----:B------:R-:W-:Y:S05]  /*69f0*/  BRA `(.L_x_10040) ;  /* 0x00000000009c7947 */ /* 0x000fea0003800000 */
.L_x_10052:
        /* <DEDUP_REMOVED lines=14> */
.L_x_10066:
[----:B------:R-:W-:Y:S05]  /*6ae0*/  BSYNC B0 ;  /* 0x0000000000007941 */ /* 0x000fea0003800000 */
.L_x_10065:
[----:B------:R-:W0:Y:S01]  /*6af0*/  F2I.S64.TRUNC R18, R18 ;  /* 0x0000001200127311 */ /* 0x000e22000020d900 */
[----:B------:R-:W-:Y:S05]  /*6b00*/  BRA `(.L_x_10040) ;  /* 0x0000000000587947 */ /* 0x000fea0003800000 */
.L_x_10039:
        /* <DEDUP_REMOVED lines=16> */
.L_x_10067:
[----:B------:R-:W-:Y:S01]  /*6c10*/  CS2R R18, SRZ ;  /* 0x0000000000127805 */ /* 0x000fe2000001ff00 */
[----:B------:R-:W-:Y:S06]  /*6c20*/  BRA `(.L_x_10040) ;  /* 0x0000000000107947 */ /* 0x000fec0003800000 */
.L_x_10064:
[----:B------:R0:W5:Y:S01]  /*6c30*/  LDG.E.64 R18, desc[UR36][R2.64] ;  /* 0x0000002402127981 */ /* 0x000162000c1e1b00 */
[----:B------:R-:W-:Y:S05]  /*6c40*/  BRA `(.L_x_10040) ;  /* 0x0000000000087947 */ /* 0x000fea0003800000 */
.L_x_10063:
[----:B------:R0:W5:Y:S01]  /*6c50*/  LDG.E R18, desc[UR36][R2.64] ;  /* 0x0000002402127981 */ /* 0x000162000c1e1900 */
[----:B------:R-:W-:-:S07]  /*6c60*/  IMAD.MOV.U32 R19, RZ, RZ, RZ ;  /* 0x000000ffff137224 */ /* 0x000fce00078e00ff */
.L_x_10040:
[----:B01-3--:R-:W0:Y:S01]  /*6c70*/  LDC.U8 R2, c[0x0][0x24d] ;  /* 0x00009340ff027b82 */ /* 0x00be220000000000 */
        /* <DEDUP_REMOVED lines=20> */
.L_x_10071:
[----:B------:R-:W3:Y:S02]  /*6dc0*/  LDG.E.U8 R4, desc[UR36][R4.64] ;  /* 0x0000002404047981 */ /* 0x000ee4000c1e1100 */
[----:B---3--:R-:W-:-:S04]  /*6dd0*/  ISETP.NE.AND P0, PT, R4, RZ, PT ;  /* 0x000000ff0400720c */ /* 0x008fc80003f05270 */
[----:B------:R-:W-:Y:S01]  /*6de0*/  P2R R17, PR, RZ, 0x1 ;  /* 0x00000001ff117803 */ /* 0x000fe20000000000 */
[----:B------:R-:W-:Y:S08]  /*6df0*/  BRA `(.L_x_10073) ;  /* 0x0000000c00c47947 */ /* 0x000ff00003800000 */
.L_x_10070:
        /* <DEDUP_REMOVED lines=11> */
.L_x_10075:
[----:B------:R-:W3:Y:S02]  /*6eb0*/  LDG.E R4, desc[UR36][R4.64] ;  /* 0x0000002404047981 */ /* 0x000ee4000c1e1900 */
[----:B---3--:R-:W-:-:S04]  /*6ec0*/  ISETP.NE.AND P0, PT, R4, RZ, PT ;  /* 0x000000ff0400720c */ /* 0x008fc80003f05270 */
[----:B------:R-:W-:Y:S01]  /*6ed0*/  P2R R17, PR, RZ, 0x1 ;  /* 0x00000001ff117803 */ /* 0x000fe20000000000 */
[----:B------:R-:W-:Y:S08]  /*6ee0*/  BRA `(.L_x_10073) ;  /* 0x0000000c00887947 */ /* 0x000ff00003800000 */
.L_x_10074:
[----:B------:R-:W3:Y:S02]  /*6ef0*/  LDG.E.U16 R4, desc[UR36][R4.64] ;  /* 0x0000002404047981 */ /* 0x000ee4000c1e1500 */
[----:B---3--:R-:W-:-:S04]  /*6f00*/  ISETP.NE.AND P0, PT, R4, RZ, PT ;  /* 0x000000ff0400720c */ /* 0x008fc80003f05270 */
[----:B------:R-:W-:Y:S01]  /*6f10*/  P2R R17, PR, RZ, 0x1 ;  /* 0x00000001ff117803 */ /* 0x000fe20000000000 */
[----:B------:R-:W-:Y:S08]  /*6f20*/  BRA `(.L_x_10073) ;  /* 0x0000000c00787947 */ /* 0x000ff00003800000 */
.L_x_10069:
        /* <DEDUP_REMOVED lines=10> */
.L_x_10077:
[----:B------:R-:W3:Y:S02]  /*6fd0*/  LDG.E.U16 R0, desc[UR36][R4.64] ;  /* 0x0000002404007981 */ /* 0x000ee4000c1e1500 */
[----:B---3--:R-:W-:-:S05]  /*6fe0*/  HADD2.F32 R0, -RZ, R0.H0_H0 ;  /* 0x20000000ff007230 */ /* 0x008fca0000004100 */
[----:B------:R-:W-:-:S04]  /*6ff0*/  FSETP.NEU.FTZ.AND P0, PT, R0, RZ, PT ;  /* 0x000000ff0000720b */ /* 0x000fc80003f1d000 */
[----:B------:R-:W-:Y:S01]  /*7000*/  P2R R17, PR, RZ, 0x1 ;  /* 0x00000001ff117803 */ /* 0x000fe20000000000 */
[----:B------:R-:W-:Y:S08]  /*7010*/  BRA `(.L_x_10073) ;  /* 0x0000000c003c7947 */ /* 0x000ff00003800000 */
.L_x_10076:
        /* <DEDUP_REMOVED lines=12> */
.L_x_10079:
        /* <DEDUP_REMOVED lines=11> */
.L_x_10078:
[----:B------:R-:W3:Y:S02]  /*7190*/  LDG.E.64 R4, desc[UR36][R4.64] ;  /* 0x0000002404047981 */ /* 0x000ee4000c1e1b00 */
[----:B---3--:R-:W-:-:S06]  /*71a0*/  DSETP.NEU.AND P0, PT, R4, RZ, PT ;  /* 0x000000ff0400722a */ /* 0x008fcc0003f0d000 */
[----:B------:R-:W-:Y:S01]  /*71b0*/  P2R R17, PR, RZ, 0x1 ;  /* 0x00000001ff117803 */ /* 0x000fe20000000000 */
[----:B------:R-:W-:Y:S07]  /*71c0*/  BRA `(.L_x_10073) ;  /* 0x0000000800d07947 */ /* 0x000fee0003800000 */
.L_x_10068:
        /* <DEDUP_REMOVED lines=12> */
.L_x_10082:
[----:B------:R-:W3:Y:S02]  /*7290*/  LDG.E.128 R4, desc[UR36][R4.64] ;  /* 0x0000002404047981 */ /* 0x000ee4000c1e1d00 */
[----:B---3--:R-:W-:-:S06]  /*72a0*/  DSETP.NEU.AND P0, PT, R6, RZ, PT ;  /* 0x000000ff0600722a */ /* 0x008fcc0003f0d000 */
[----:B------:R-:W-:-:S06]  /*72b0*/  DSETP.NEU.OR P0, PT, R4, RZ, P0 ;  /* 0x000000ff0400722a */ /* 0x000fcc000070d400 */
[----:B------:R-:W-:Y:S01]  /*72c0*/  P2R R17, PR, RZ, 0x1 ;  /* 0x00000001ff117803 */ /* 0x000fe20000000000 */
[----:B------:R-:W-:Y:S07]  /*72d0*/  BRA `(.L_x_10073) ;  /* 0x00000008008c7947 */ /* 0x000fee0003800000 */
.L_x_10081:
        /* <DEDUP_REMOVED lines=28> */
.L_x_10084:
        /* <DEDUP_REMOVED lines=15> */
.L_x_10083:
[----:B------:R-:W3:Y:S02]  /*7590*/  LDG.E.U16 R0, desc[UR36][R4.64] ;  /* 0x0000002404007981 */ /* 0x000ee4000c1e1500 */
[----:B---3--:R-:W-:-:S05]  /*75a0*/  IMAD.U32 R0, R0, 0x10000, RZ ;  /* 0x0001000000007824 */ /* 0x008fca00078e00ff */
[----:B------:R-:W-:-:S04]  /*75b0*/  FSETP.NEU.FTZ.AND P0, PT, R0, RZ, PT ;  /* 0x000000ff0000720b */ /* 0x000fc80003f1d000 */
[----:B------:R-:W-:Y:S01]  /*75c0*/  P2R R17, PR, RZ, 0x1 ;  /* 0x00000001ff117803 */ /* 0x000fe20000000000 */
[----:B------:R-:W-:Y:S08]  /*75d0*/  BRA `(.L_x_10073) ;  /* 0x0000000400cc7947 */ /* 0x000ff00003800000 */
.L_x_10080:
        /* <DEDUP_REMOVED lines=12> */
.L_x_10087:
        /* <DEDUP_REMOVED lines=21> */
.L_x_10091:
[----:B------:R-:W-:Y:S05]  /*77f0*/  BSYNC B1 ;  /* 0x0000000000017941 */ /* 0x000fea0003800000 */
.L_x_10090:
[----:B------:R-:W-:Y:S01]  /*7800*/  LEA R3, R0, 0x3b800000, 0x17 ;  /* 0x3b80000000037811 */ /* 0x000fe200078eb8ff */
[----:B------:R-:W-:-:S05]  /*7810*/  IMAD.SHL.U32 R0, R2, 0x100000, RZ ;  /* 0x0010000002007824 */ /* 0x000fca00078e00ff */
[----:B------:R-:W-:-:S07]  /*7820*/  LOP3.LUT R0, R3, R0, R4, 0xfe, !PT ;  /* 0x0000000003007212 */ /* 0x000fce00078efe04 */
.L_x_10089:
[----:B------:R-:W-:Y:S05]  /*7830*/  BSYNC B0 ;  /* 0x0000000000007941 */ /* 0x000fea0003800000 */
.L_x_10088:
[----:B------:R-:W-:-:S04]  /*7840*/  FSETP.NEU.FTZ.AND P0, PT, R0, RZ, PT ;  /* 0x000000ff0000720b */ /* 0x000fc80003f1d000 */
[----:B------:R-:W-:Y:S01]  /*7850*/  P2R R17, PR, RZ, 0x1 ;  /* 0x00000001ff117803 */ /* 0x000fe20000000000 */
[----:B------:R-:W-:Y:S08]  /*7860*/  BRA `(.L_x_10073) ;  /* 0x0000000400287947 */ /* 0x000ff00003800000 */
.L_x_10086:
        /* <DEDUP_REMOVED lines=21> */
.L_x_10095:
[----:B------:R-:W-:Y:S05]  /*79c0*/  BSYNC B1 ;  /* 0x0000000000017941 */ /* 0x000fea0003800000 */
.L_x_10094:
[----:B------:R-:W-:Y:S01]  /*79d0*/  LEA R3, R0, 0x37800000, 0x17 ;  /* 0x3780000000037811 */ /* 0x000fe200078eb8ff */
[----:B------:R-:W-:-:S05]  /*79e0*/  IMAD.SHL.U32 R0, R2, 0x200000, RZ ;  /* 0x0020000002007824 */ /* 0x000fca00078e00ff */
[----:B------:R-:W-:-:S07]  /*79f0*/  LOP3.LUT R0, R3, R0, R4, 0xfe, !PT ;  /* 0x0000000003007212 */ /* 0x000fce00078efe04 */
.L_x_10093:
[----:B------:R-:W-:Y:S05]  /*7a00*/  BSYNC B0 ;  /* 0x0000000000007941 */ /* 0x000fea0003800000 */
.L_x_10092:
[----:B------:R-:W-:-:S04]  /*7a10*/  FSETP.NEU.FTZ.AND P0, PT, R0, RZ, PT ;  /* 0x000000ff0000720b */ /* 0x000fc80003f1d000 */
[----:B------:R-:W-:Y:S01]  /*7a20*/  P2R R17, PR, RZ, 0x1 ;  /* 0x00000001ff117803 */ /* 0x000fe20000000000 */
[----:B------:R-:W-:Y:S08]  /*7a30*/  BRA `(.L_x_10073) ;  /* 0x0000000000b47947 */ /* 0x000ff00003800000 */
.L_x_10085:
        /* <DEDUP_REMOVED lines=14> */
.L_x_10099:
[----:B------:R-:W-:Y:S05]  /*7b20*/  BSYNC B0 ;  /* 0x0000000000007941 */ /* 0x000fea0003800000 */
.L_x_10098:
[----:B------:R-:W-:-:S04]  /*7b30*/  FSETP.NEU.FTZ.AND P0, PT, R0, RZ, PT ;  /* 0x000000ff0000720b */ /* 0x000fc80003f1d000 */
[----:B------:R-:W-:Y:S01]  /*7b40*/  P2R R17, PR, RZ, 0x1 ;  /* 0x00000001ff117803 */ /* 0x000fe20000000000 */
[----:B------:R-:W-:Y:S08]  /*7b50*/  BRA `(.L_x_10073) ;  /* 0x00000000006c7947 */ /* 0x000ff00003800000 */
.L_x_10072:
        /* <DEDUP_REMOVED lines=16> */
.L_x_10100:
[----:B------:R-:W-:-:S04]  /*7c60*/  PLOP3.LUT P0, PT, PT, PT, PT, 0x8, 0x0 ;  /* 0x000000000000781c */ /* 0x000fc80003f0e170 */
[----:B------:R-:W-:Y:S01]  /*7c70*/  P2R R17, PR, RZ, 0x1 ;  /* 0x00000001ff117803 */ /* 0x000fe20000000000 */
[----:B------:R-:W-:Y:S08]  /*7c80*/  BRA `(.L_x_10073) ;  /* 0x0000000000207947 */ /* 0x000ff00003800000 */
.L_x_10097:
[----:B------:R-:W3:Y:S02]  /*7c90*/  LDG.E.64 R4, desc[UR36][R4.64] ;  /* 0x0000002404047981 */ /* 0x000ee4000c1e1b00 */
[----:B---3--:R-:W-:-:S04]  /*7ca0*/  ISETP.NE.U32.AND P0, PT, R4, RZ, PT ;  /* 0x000000ff0400720c */ /* 0x008fc80003f05070 */
[----:B------:R-:W-:-:S04]  /*7cb0*/  ISETP.NE.AND.EX P0, PT, R5, RZ, PT, P0 ;  /* 0x000000ff0500720c */ /* 0x000fc80003f05300 */
[----:B------:R-:W-:Y:S01]  /*7cc0*/  P2R R17, PR, RZ, 0x1 ;  /* 0x00000001ff117803 */ /* 0x000fe20000000000 */
[----:B------:R-:W-:Y:S08]  /*7cd0*/  BRA `(.L_x_10073) ;  /* 0x00000000000c7947 */ /* 0x000ff00003800000 */
.L_x_10096:
[----:B------:R-:W3:Y:S02]  /*7ce0*/  LDG.E R4, desc[UR36][R4.64] ;  /* 0x0000002404047981 */ /* 0x000ee4000c1e1900 */
[----:B---3--:R-:W-:-:S04]  /*7cf0*/  ISETP.NE.AND P0, PT, R4, RZ, PT ;  /* 0x000000ff0400720c */ /* 0x008fc80003f05270 */
[----:B------:R-:W-:-:S09]  /*7d00*/  P2R R17, PR, RZ, 0x1 ;  /* 0x00000001ff117803 */ /* 0x000fd20000000000 */
.L_x_10073:
        /* <DEDUP_REMOVED lines=20> */
.L_x_10104:
[----:B------:R0:W5:Y:S01]  /*7e50*/  LDG.E.U8 R26, desc[UR36][R2.64] ;  /* 0x00000024021a7981 */ /* 0x000162000c1e1100 */
[----:B------:R-:W-:Y:S01]  /*7e60*/  IMAD.MOV.U32 R27, RZ, RZ, RZ ;  /* 0x000000ffff1b7224 */ /* 0x000fe200078e00ff */
[----:B------:R-:W-:Y:S06]  /*7e70*/  BRA `(.L_x_10106) ;  /* 0x0000000c00487947 */ /* 0x000fec0003800000 */
.L_x_10103:
        /* <DEDUP_REMOVED lines=8> */
.L_x_10108:
[----:B------:R-:W3:Y:S02]  /*7f00*/  LDG.E R26, desc[UR36][R2.64] ;  /* 0x00000024021a7981 */ /* 0x000ee4000c1e1900 */
[----:B---3--:R-:W-:Y:S01]  /*7f10*/  SHF.R.S32.HI R27, RZ, 0x1f, R26 ;  /* 0x0000001fff1b7819 */ /* 0x008fe2000001141a */
[----:B------:R-:W-:Y:S06]  /*7f20*/  BRA `(.L_x_10106) ;  /* 0x0000000c001c7947 */ /* 0x000fec0003800000 */
.L_x_10107:
[----:B------:R-:W3:Y:S02]  /*7f30*/  LDG.E.S16 R26, desc[UR36][R2.64] ;  /* 0x00000024021a7981 */ /* 0x000ee4000c1e1700 */
[----:B---3--:R-:W-:Y:S01]  /*7f40*/  SHF.R.S32.HI R27, RZ, 0x1f, R26 ;  /* 0x0000001fff1b7819 */ /* 0x008fe2000001141a */
[----:B------:R-:W-:Y:S06]  /*7f50*/  BRA `(.L_x_10106) ;  /* 0x0000000c00107947 */ /* 0x000fec0003800000 */
.L_x_10102:
        /* <DEDUP_REMOVED lines=9> */
.L_x_10110:
[----:B------:R-:W3:Y:S02]  /*7ff0*/  LDG.E.U16 R2, desc[UR36][R2.64] ;  /* 0x0000002402027981 */ /* 0x000ee4000c1e1500 */
[----:B---3--:R-:W-:-:S06]  /*8000*/  HADD2.F32 R26, -RZ, R2.H0_H0 ;  /* 0x20000002ff1a7230 */ /* 0x008fcc0000004100 */
[----:B------:R-:W0:Y:S01]  /*8010*/  F2I.S64.TRUNC R26, R26 ;  /* 0x0000001a001a7311 */ /* 0x000e22000020d900 */
[----:B------:R-:W-:Y:S05]  /*8020*/  BRA `(.L_x_10106) ;  /* 0x0000000800dc7947 */ /* 0x000fea0003800000 */
.L_x_10109:
        /* <DEDUP_REMOVED lines=9> */
.L_x_10112:
[----:B------:R-:W3:Y:S02]  /*80c0*/  LDG.E.U16 R2, desc[UR36][R2.64] ;  /* 0x0000002402027981 */ /* 0x000ee4000c1e1500 */
[----:B---3--:R-:W-:-:S06]  /*80d0*/  HADD2.F32 R26, -RZ, R2.H0_H0 ;  /* 0x20000002ff1a7230 */ /* 0x008fcc0000004100 */
[----:B------:R-:W0:Y:S01]  /*80e0*/  F2I.S64.TRUNC R26, R26 ;  /* 0x0000001a001a7311 */ /* 0x000e22000020d900 */
[----:B------:R-:W-:Y:S05]  /*80f0*/  BRA `(.L_x_10106) ;  /* 0x0000000800a87947 */ /* 0x000fea0003800000 */
.L_x_10111:
[----:B------:R-:W3:Y:S02]  /*8100*/  LDG.E.64 R2, desc[UR36][R2.64] ;  /* 0x0000002402027981 */ /* 0x000ee4000c1e1b00 */
[----:B---3--:R0:W1:Y:S01]  /*8110*/  F2I.S64.F64.TRUNC R26, R2 ;  /* 0x00000002001a7311 */ /* 0x008062000030d900 */
[----:B------:R-:W-:Y:S05]  /*8120*/  BRA `(.L_x_10106) ;  /* 0x00000008009c7947 */ /* 0x000fea0003800000 */
.L_x_10101:
        /* <DEDUP_REMOVED lines=13> */
.L_x_10115:
[----:B------:R-:W3:Y:S02]  /*8200*/  LDG.E.64 R2, desc[UR36][R2.64] ;  /* 0x0000002402027981 */ /* 0x000ee4000c1e1b00 */
[----:B---3--:R0:W1:Y:S01]  /*8210*/  F2I.S64.F64.TRUNC R26, R2 ;  /* 0x00000002001a7311 */ /* 0x008062000030d900 */
[----:B------:R-:W-:Y:S05]  /*8220*/  BRA `(.L_x_10106) ;  /* 0x00000008005c7947 */ /* 0x000fea0003800000 */
.L_x_10114:
        /* <DEDUP_REMOVED lines=27> */
.L_x_10117:
        /* <DEDUP_REMOVED lines=14> */
.L_x_10116:
[----:B------:R-:W3:Y:S02]  /*84c0*/  LDG.E.U16 R26, desc[UR36][R2.64] ;  /* 0x00000024021a7981 */ /* 0x000ee4000c1e1500 */
[----:B---3--:R-:W-:-:S06]  /*84d0*/  IMAD.U32 R26, R26, 0x10000, RZ ;  /* 0x000100001a1a7824 */ /* 0x008fcc00078e00ff */
[----:B------:R-:W0:Y:S01]  /*84e0*/  F2I.S64.TRUNC R26, R26 ;  /* 0x0000001a001a7311 */ /* 0x000e22000020d900 */
[----:B------:R-:W-:Y:S05]  /*84f0*/  BRA `(.L_x_10106) ;  /* 0x0000000400a87947 */ /* 0x000fea0003800000 */
.L_x_10113:
        /* <DEDUP_REMOVED lines=11> */
.L_x_10120:
        /* <DEDUP_REMOVED lines=21> */
.L_x_10124:
[----:B------:R-:W-:Y:S05]  /*8700*/  BSYNC B1 ;  /* 0x0000000000017941 */ /* 0x000fea0003800000 */
.L_x_10123:
[----:B------:R-:W-:Y:S01]  /*8710*/  IMAD.SHL.U32 R2, R2, 0x100000, RZ ;  /* 0x0010000002027824 */ /* 0x000fe200078e00ff */
[----:B------:R-:W-:-:S04]  /*8720*/  LEA R3, R0, 0x3b800000, 0x17 ;  /* 0x3b80000000037811 */ /* 0x000fc800078eb8ff */
[----:B------:R-:W-:-:S07]  /*8730*/  LOP3.LUT R26, R3, R2, R26, 0xfe, !PT ;  /* 0x00000002031a7212 */ /* 0x000fce00078efe1a */
.L_x_10122:
[----:B------:R-:W-:Y:S05]  /*8740*/  BSYNC B0 ;  /* 0x0000000000007941 */ /* 0x000fea0003800000 */
.L_x_10121:
[----:B------:R-:W0:Y:S01]  /*8750*/  F2I.S64.TRUNC R26, R26 ;  /* 0x0000001a001a7311 */ /* 0x000e22000020d900 */
[----:B------:R-:W-:Y:S05]  /*8760*/  BRA `(.L_x_10106) ;  /* 0x00000004000c7947 */ /* 0x000fea0003800000 */
.L_x_10119:
        /* <DEDUP_REMOVED lines=21> */
.L_x_10128:
[----:B------:R-:W-:Y:S05]  /*88c0*/  BSYNC B1 ;  /* 0x0000000000017941 */ /* 0x000fea0003800000 */
.L_x_10127:
[----:B------:R-:W-:Y:S01]  /*88d0*/  IMAD.SHL.U32 R2, R2, 0x200000, RZ ;  /* 0x0020000002027824 */ /* 0x000fe200078e00ff */
[----:B------:R-:W-:-:S04]  /*88e0*/  LEA R3, R0, 0x37800000, 0x17 ;  /* 0x3780000000037811 */ /* 0x000fc800078eb8ff */
[----:B------:R-:W-:-:S07]  /*88f0*/  LOP3.LUT R26, R3, R2, R26, 0xfe, !PT ;  /* 0x00000002031a7212 */ /* 0x000fce00078efe1a */
.L_x_10126:
[----:B------:R-:W-:Y:S05]  /*8900*/  BSYNC B0 ;  /* 0x0000000000007941 */ /* 0x000fea0003800000 */
.L_x_10125:
[----:B------:R-:W0:Y:S01]  /*8910*/  F2I.S64.TRUNC R26, R26 ;  /* 0x0000001a001a7311 */ /* 0x000e22000020d900 */
[----:B------:R-:W-:Y:S05]  /*8920*/  BRA `(.L_x_10106) ;  /* 0x00000000009c7947 */ /* 0x000fea0003800000 */
.L_x_10118:
        /* <DEDUP_REMOVED lines=14> */
.L_x_10132:
[----:B------:R-:W-:Y:S05]  /*8a10*/  BSYNC B0 ;  /* 0x0000000000007941 */ /* 0x000fea0003800000 */
.L_x_10131:
[----:B------:R-:W0:Y:S01]  /*8a20*/  F2I.S64.TRUNC R26, R26 ;  /* 0x0000001a001a7311 */ /* 0x000e22000020d900 */
[----:B------:R-:W-:Y:S05]  /*8a30*/  BRA `(.L_x_10106) ;  /* 0x0000000000587947 */ /* 0x000fea0003800000 */
.L_x_10105:
        /* <DEDUP_REMOVED lines=16> */
.L_x_10133:
[----:B------:R-:W-:Y:S01]  /*8b40*/  CS2R R26, SRZ ;  /* 0x00000000001a7805 */ /* 0x000fe2000001ff00 */
[----:B------:R-:W-:Y:S06]  /*8b50*/  BRA `(.L_x_10106) ;  /* 0x0000000000107947 */ /* 0x000fec0003800000 */
.L_x_10130:
[----:B------:R0:W5:Y:S01]  /*8b60*/  LDG.E.64 R26, desc[UR36][R2.64] ;  /* 0x00000024021a7981 */ /* 0x000162000c1e1b00 */
[----:B------:R-:W-:Y:S05]  /*8b70*/  BRA `(.L_x_10106) ;  /* 0x0000000000087947 */ /* 0x000fea0003800000 */
.L_x_10129:
[----:B------:R0:W5:Y:S01]  /*8b80*/  LDG.E R26, desc[UR36][R2.64] ;  /* 0x00000024021a7981 */ /* 0x000162000c1e1900 */
[----:B------:R-:W-:-:S07]  /*8b90*/  IMAD.MOV.U32 R27, RZ, RZ, RZ ;  /* 0x000000ffff1b7224 */ /* 0x000fce00078e00ff */
.L_x_10106:
[----:B------:R-:W-:Y:S01]  /*8ba0*/  ISETP.NE.AND P0, PT, R17, RZ, PT ;  /* 0x000000ff1100720c */ /* 0x000fe20003f05270 */
[----:B------:R-:W-:-:S03]  /*8bb0*/  VIADD R34, R34, 0x80 ;  /* 0x0000008022227836 */ /* 0x000fc60000000000 */
[----:B------:R-:W-:-:S09]  /*8bc0*/  SEL R35, RZ, 0x1, !P0 ;  /* 0x00000001ff237807 */ /* 0x000fd20004000000 */
.L_x_10034:
[----:B------:R-:W-:Y:S05]  /*8bd0*/  BSYNC B6 ;  /* 0x0000000000067941 */ /* 0x000fea0003800000 */
.L_x_10033:
[----:B01----:R-:W0:Y:S01]  /*8be0*/  S2R R2, SR_CTAID.X ;  /* 0x0000000000027919 */ /* 0x003e220000002500 */
[----:B------:R-:W0:Y:S01]  /*8bf0*/  LDC R0, c[0x0][0x210] ;  /* 0x00008400ff007b82 */ /* 0x000e220000000800 */
[----:B------:R-:W-:Y:S01]  /*8c00*/  BSSY B6, `(.L_x_10134) ;  /* 0x00002cd000067945 */ /* 0x000fe20003800000 */
[----:B------:R-:W-:Y:S01]  /*8c10*/  CS2R R16, SRZ ;  /* 0x0000000000107805 */ /* 0x000fe2000001ff00 */
[----:B0-----:R-:W-:-:S05]  /*8c20*/  IMAD R0, R2, -0x200, R0 ;  /* 0xfffffe0002007824 */ /* 0x001fca00078e0200 */
[----:B------:R-:W-:-:S13]  /*8c30*/  ISETP.GE.AND P0, PT, R34, R0, PT ;  /* 0x000000002200720c */ /* 0x000fda0003f06270 */
[----:B------:R-:W-:Y:S05]  /*8c40*/  @P0 BRA `(.L_x_10135) ;  /* 0x0000002c00200947 */ /* 0x000fea0003800000 */
[----:B------:R-:W0:Y:S01]  /*8c50*/  S2R R0, SR_CTAID.X ;  /* 0x0000000000007919 */ /* 0x000e220000002500 */
[----:B------:R-:W1:Y:S01]  /*8c60*/  LDC.U8 R4, c[0x0][0x24c] ;  /* 0x00009300ff047b82 */ /* 0x000e620000000000 */
[----:B------:R-:W-:-:S07]  /*8c70*/  ULDC UR4, c[0x0][0x250] ;  /* 0x0000940000047ab9 */ /* 0x000fce0000000800 */
[----:B------:R-:W2:Y:S01]  /*8c80*/  LDC.64 R2, c[0x0][0x230] ;  /* 0x00008c00ff027b82 */ /* 0x000ea20000000a00 */
[----:B0-----:R-:W-:Y:S01]  /*8c90*/  IMAD R34, R0, 0x200, R34 ;  /* 0x0000020000227824 */ /* 0x001fe200078e0222 */
[----:B-1----:R-:W-:-:S03]  /*8ca0*/  PRMT R0, R4, 0x9910, RZ ;  /* 0x0000991004007816 */ /* 0x002fc600000000ff */
[----:B------:R-:W-:Y:S01]  /*8cb0*/  IMAD R5, R34, UR4, RZ ;  /* 0x0000000422057c24 */ /* 0x000fe2000f8e02ff */
[----:B------:R-:W-:-:S04]  /*8cc0*/  ISETP.GT.AND P1, PT, R0, 0x9, PT ;  /* 0x000000090000780c */ /* 0x000fc80003f24270 */
[----:B--2---:R-:W-:-:S05]  /*8cd0*/  IADD3 R2, P0, R5, R2, RZ ;  /* 0x0000000205027210 */ /* 0x004fca0007f1e0ff */
        /* <DEDUP_REMOVED lines=13> */
.L_x_10139:
[----:B------:R0:W5:Y:S01]  /*8db0*/  LDG.E.U8 R16, desc[UR36][R2.64] ;  /* 0x0000002402107981 */ /* 0x000162000c1e1100 */
[----:B------:R-:W-:Y:S01]  /*8dc0*/  IMAD.MOV.U32 R17, RZ, RZ, RZ ;  /* 0x000000ffff117224 */ /* 0x000fe200078e00ff */
[----:B------:R-:W-:Y:S06]  /*8dd0*/  BRA `(.L_x_10141) ;  /* 0x0000000c00487947 */ /* 0x000fec0003800000 */
.L_x_10138:
        /* <DEDUP_REMOVED lines=8> */
.L_x_10143:
[----:B------:R-:W2:Y:S02]  /*8e60*/  LDG.E R16, desc[UR36][R2.64] ;  /* 0x0000002402107981 */ /* 0x000ea4000c1e1900 */
[----:B--2---:R-:W-:Y:S01]  /*8e70*/  SHF.R.S32.HI R17, RZ, 0x1f, R16 ;  /* 0x0000001fff117819 */ /* 0x004fe20000011410 */
[----:B------:R-:W-:Y:S06]  /*8e80*/  BRA `(.L_x_10141) ;  /* 0x0000000c001c7947 */ /* 0x000fec0003800000 */
.L_x_10142:
[----:B------:R-:W2:Y:S02]  /*8e90*/  LDG.E.S16 R16, desc[UR36][R2.64] ;  /* 0x0000002402107981 */ /* 0x000ea4000c1e1700 */
[----:B--2---:R-:W-:Y:S01]  /*8ea0*/  SHF.R.S32.HI R17, RZ, 0x1f, R16 ;  /* 0x0000001fff117819 */ /* 0x004fe20000011410 */
[----:B------:R-:W-:Y:S06]  /*8eb0*/  BRA `(.L_x_10141) ;  /* 0x0000000c00107947 */ /* 0x000fec0003800000 */
.L_x_10137:
        /* <DEDUP_REMOVED lines=9> */
.L_x_10145:
[----:B------:R-:W2:Y:S02]  /*8f50*/  LDG.E.U16 R2, desc[UR36][R2.64] ;  /* 0x0000002402027981 */ /* 0x000ea4000c1e1500 */
[----:B--2---:R-:W-:-:S06]  /*8f60*/  HADD2.F32 R16, -RZ, R2.H0_H0 ;  /* 0x20000002ff107230 */ /* 0x004fcc0000004100 */
[----:B------:R-:W0:Y:S01]  /*8f70*/  F2I.S64.TRUNC R16, R16 ;  /* 0x0000001000107311 */ /* 0x000e22000020d900 */
[----:B------:R-:W-:Y:S05]  /*8f80*/  BRA `(.L_x_10141) ;  /* 0x0000000800dc7947 */ /* 0x000fea0003800000 */
.L_x_10144:
        /* <DEDUP_REMOVED lines=9> */
.L_x_10147:
[----:B------:R-:W2:Y:S02]  /*9020*/  LDG.E.U16 R2, desc[UR36][R2.64] ;  /* 0x0000002402027981 */ /* 0x000ea4000c1e1500 */
[----:B--2---:R-:W-:-:S06]  /*9030*/  HADD2.F32 R16, -RZ, R2.H0_H0 ;  /* 0x20000002ff107230 */ /* 0x004fcc0000004100 */
[----:B------:R-:W0:Y:S01]  /*9040*/  F2I.S64.TRUNC R16, R16 ;  /* 0x0000001000107311 */ /* 0x000e22000020d900 */
[----:B------:R-:W-:Y:S05]  /*9050*/  BRA `(.L_x_10141) ;  /* 0x0000000800a87947 */ /* 0x000fea0003800000 */
.L_x_10146:
[----:B------:R-:W2:Y:S02]  /*9060*/  LDG.E.64 R2, desc[UR36][R2.64] ;  /* 0x0000002402027981 */ /* 0x000ea4000c1e1b00 */
[----:B--2---:R0:W1:Y:S01]  /*9070*/  F2I.S64.F64.TRUNC R16, R2 ;  /* 0x0000000200107311 */ /* 0x004062000030d900 */
[----:B------:R-:W-:Y:S05]  /*9080*/  BRA `(.L_x_10141) ;  /* 0x00000008009c7947 */ /* 0x000fea0003800000 */
.L_x_10136:
        /* <DEDUP_REMOVED lines=13> */
.L_x_10150:
[----:B------:R-:W2:Y:S02]  /*9160*/  LDG.E.64 R2, desc[UR36][R2.64] ;  /* 0x0000002402027981 */ /* 0x000ea4000c1e1b00 */
[----:B--2---:R0:W1:Y:S01]  /*9170*/  F2I.S64.F64.TRUNC R16, R2 ;  /* 0x0000000200107311 */ /* 0x004062000030d900 */
[----:B------:R-:W-:Y:S05]  /*9180*/  BRA `(.L_x_10141) ;  /* 0x00000008005c7947 */ /* 0x000fea0003800000 */
.L_x_10149:
        /* <DEDUP_REMOVED lines=27> */
.L_x_10152:
        /* <DEDUP_REMOVED lines=14> */
.L_x_10151:
[----:B------:R-:W2:Y:S02]  /*9420*/  LDG.E.U16 R16, desc[UR36][R2.64] ;  /* 0x0000002402107981 */ /* 0x000ea4000c1e1500 */
[----:B--2---:R-:W-:-:S06]  /*9430*/  IMAD.U32 R16, R16, 0x10000, RZ ;  /* 0x0001000010107824 */ /* 0x004fcc00078e00ff */
[----:B------:R-:W0:Y:S01]  /*9440*/  F2I.S64.TRUNC R16, R16 ;  /* 0x0000001000107311 */ /* 0x000e22000020d900 */
[----:B------:R-:W-:Y:S05]  /*9450*/  BRA `(.L_x_10141) ;  /* 0x0000000400a87947 */ /* 0x000fea0003800000 */
.L_x_10148:
        /* <DEDUP_REMOVED lines=11> */
.L_x_10155:
        /* <DEDUP_REMOVED lines=21> */
.L_x_10159:
[----:B------:R-:W-:Y:S05]  /*9660*/  BSYNC B1 ;  /* 0x0000000000017941 */ /* 0x000fea0003800000 */
.L_x_10158:
[----:B------:R-:W-:Y:S01]  /*9670*/  IMAD.SHL.U32 R2, R2, 0x100000, RZ ;  /* 0x0010000002027824 */ /* 0x000fe200078e00ff */
[----:B------:R-:W-:-:S04]  /*9680*/  LEA R3, R0, 0x3b800000, 0x17 ;  /* 0x3b80000000037811 */ /* 0x000fc800078eb8ff */
[----:B------:R-:W-:-:S07]  /*9690*/  LOP3.LUT R16, R3, R2, R16, 0xfe, !PT ;  /* 0x0000000203107212 */ /* 0x000fce00078efe10 */
.L_x_10157:
[----:B------:R-:W-:Y:S05]  /*96a0*/  BSYNC B0 ;  /* 0x0000000000007941 */ /* 0x000fea0003800000 */
.L_x_10156:
[----:B------:R-:W2:Y:S01]  /*96b0*/  F2I.S64.TRUNC R16, R16 ;  /* 0x0000001000107311 */ /* 0x000ea2000020d900 */
[----:B------:R-:W-:Y:S05]  /*96c0*/  BRA `(.L_x_10141) ;  /* 0x00000004000c7947 */ /* 0x000fea0003800000 */
.L_x_10154:
        /* <DEDUP_REMOVED lines=21> */
.L_x_10163:
[----:B------:R-:W-:Y:S05]  /*9820*/  BSYNC B1 ;  /* 0x0000000000017941 */ /* 0x000fea0003800000 */
.L_x_10162:
[----:B------:R-:W-:Y:S01]  /*9830*/  IMAD.SHL.U32 R2, R2, 0x200000, RZ ;  /* 0x0020000002027824 */ /* 0x000fe200078e00ff */
[----:B------:R-:W-:-:S04]  /*9840*/  LEA R3, R0, 0x37800000, 0x17 ;  /* 0x3780000000037811 */ /* 0x000fc800078eb8ff */
[----:B------:R-:W-:-:S07]  /*9850*/  LOP3.LUT R16, R3, R2, R16, 0xfe, !PT ;  /* 0x0000000203107212 */ /* 0x000fce00078efe10 */
.L_x_10161:
[----:B------:R-:W-:Y:S05]  /*9860*/  BSYNC B0 ;  /* 0x0000000000007941 */ /* 0x000fea0003800000 */
.L_x_10160:
[----:B------:R-:W0:Y:S01]  /*9870*/  F2I.S64.TRUNC R16, R16 ;  /* 0x0000001000107311 */ /* 0x000e22000020d900 */
[----:B------:R-:W-:Y:S05]  /*9880*/  BRA `(.L_x_10141) ;  /* 0x00000000009c7947 */ /* 0x000fea0003800000 */
.L_x_10153:
        /* <DEDUP_REMOVED lines=14> */
.L_x_10167:
[----:B------:R-:W-:Y:S05]  /*9970*/  BSYNC B0 ;  /* 0x0000000000007941 */ /* 0x000fea0003800000 */
.L_x_10166:
[----:B------:R-:W0:Y:S01]  /*9980*/  F2I.S64.TRUNC R16, R16 ;  /* 0x0000001000107311 */ /* 0x000e22000020d900 */
[----:B------:R-:W-:Y:S05]  /*9990*/  BRA `(.L_x_10141) ;  /* 0x0000000000587947 */ /* 0x000fea0003800000 */
.L_x_10140:
        /* <DEDUP_REMOVED lines=16> */
.L_x_10168:
[----:B------:R-:W-:Y:S01]  /*9aa0*/  CS2R R16, SRZ ;  /* 0x0000000000107805 */ /* 0x000fe2000001ff00 */
[----:B------:R-:W-:Y:S06]  /*9ab0*/  BRA `(.L_x_10141) ;  /* 0x0000000000107947 */ /* 0x000fec0003800000 */
.L_x_10165:
[----:B------:R0:W5:Y:S01]  /*9ac0*/  LDG.E.64 R16, desc[UR36][R2.64] ;  /* 0x0000002402107981 */ /* 0x000162000c1e1b00 */
[----:B------:R-:W-:Y:S05]  /*9ad0*/  BRA `(.L_x_10141) ;  /* 0x0000000000087947 */ /* 0x000fea0003800000 */
.L_x_10164:
[----:B------:R0:W5:Y:S01]  /*9ae0*/  LDG.E R16, desc[UR36][R2.64] ;  /* 0x0000002402107981 */ /* 0x000162000c1e1900 */
[----:B------:R-:W-:-:S07]  /*9af0*/  IMAD.MOV.U32 R17, RZ, RZ, RZ ;  /* 0x000000ffff117224 */ /* 0x000fce00078e00ff */
.L_x_10141:
[----:B0-----:R-:W0:Y:S01]  /*9b00*/  LDC.U8 R4, c[0x0][0x24d] ;  /* 0x00009340ff047b82 */ /* 0x001e220000000000 */
        /* <DEDUP_REMOVED lines=19> */
.L_x_10172:
[----:B------:R-:W2:Y:S02]  /*9c40*/  LDG.E.U8 R2, desc[UR36][R2.64] ;  /* 0x0000002402027981 */ /* 0x000ea4000c1e1100 */
[----:B--2---:R-:W-:Y:S01]  /*9c50*/  ISETP.NE.AND P0, PT, R2, RZ, PT ;  /* 0x000000ff0200720c */ /* 0x004fe20003f05270 */
[----:B------:R-:W-:-:S12]  /*9c60*/  BRA `(.L_x_10174) ;  /* 0x0000000c00747947 */ /* 0x000fd80003800000 */
.L_x_10171:
        /* <DEDUP_REMOVED lines=10> */
.L_x_10176:
[----:B------:R-:W2:Y:S02]  /*9d10*/  LDG.E R2, desc[UR36][R2.64] ;  /* 0x0000002402027981 */ /* 0x000ea4000c1e1900 */
[----:B--2---:R-:W-:Y:S01]  /*9d20*/  ISETP.NE.AND P0, PT, R2, RZ, PT ;  /* 0x000000ff0200720c */ /* 0x004fe20003f05270 */
[----:B------:R-:W-:-:S12]  /*9d30*/  BRA `(.L_x_10174) ;  /* 0x0000000c00407947 */ /* 0x000fd80003800000 */
.L_x_10175:
[----:B------:R-:W2:Y:S02]  /*9d40*/  LDG.E.U16 R2, desc[UR36][R2.64] ;  /* 0x0000002402027981 */ /* 0x000ea4000c1e1500 */
[----:B--2---:R-:W-:Y:S01]  /*9d50*/  ISETP.NE.AND P0, PT, R2, RZ, PT ;  /* 0x000000ff0200720c */ /* 0x004fe20003f05270 */
[----:B------:R-:W-:-:S12]  /*9d60*/  BRA `(.L_x_10174) ;  /* 0x0000000c00347947 */ /* 0x000fd80003800000 */
.L_x_10170:
        /* <DEDUP_REMOVED lines=9> */
.L_x_10178:
[----:B------:R-:W2:Y:S02]  /*9e00*/  LDG.E.U16 R0, desc[UR36][R2.64] ;  /* 0x0000002402007981 */ /* 0x000ea4000c1e1500 */
[----:B--2---:R-:W-:-:S05]  /*9e10*/  HADD2.F32 R0, -RZ, R0.H0_H0 ;  /* 0x20000000ff007230 */ /* 0x004fca0000004100 */
[----:B------:R-:W-:Y:S01]  /*9e20*/  FSETP.NEU.FTZ.AND P0, PT, R0, RZ, PT ;  /* 0x000000ff0000720b */ /* 0x000fe20003f1d000 */
[----:B------:R-:W-:-:S12]  /*9e30*/  BRA `(.L_x_10174) ;  /* 0x0000000c00007947 */ /* 0x000fd80003800000 */
.L_x_10177:
        /* <DEDUP_REMOVED lines=11> */
.L_x_10180:
        /* <DEDUP_REMOVED lines=10> */
.L_x_10179:
[----:B------:R-:W2:Y:S02]  /*9f90*/  LDG.E.64 R2, desc[UR36][R2.64] ;  /* 0x0000002402027981 */ /* 0x000ea4000c1e1b00 */
[----:B--2---:R-:W-:Y:S01]  /*9fa0*/  DSETP.NEU.AND P0, PT, R2, RZ, PT ;  /* 0x000000ff0200722a */ /* 0x004fe20003f0d000 */
[----:B------:R-:W-:-:S13]  /*9fb0*/  BRA `(.L_x_10174) ;  /* 0x0000000800a07947 */ /* 0x000fda0003800000 */
.L_x_10169:
        /* <DEDUP_REMOVED lines=11> */
.L_x_10183:
[----:B------:R-:W2:Y:S02]  /*a070*/  LDG.E.128 R4, desc[UR36][R2.64] ;  /* 0x0000002402047981 */ /* 0x000ea4000c1e1d00 */
[----:B--2---:R-:W-:-:S06]  /*a080*/  DSETP.NEU.AND P0, PT, R6, RZ, PT ;  /* 0x000000ff0600722a */ /* 0x004fcc0003f0d000 */
[----:B------:R-:W-:Y:S01]  /*a090*/  DSETP.NEU.OR P0, PT, R4, RZ, P0 ;  /* 0x000000ff0400722a */ /* 0x000fe2000070d400 */
[----:B------:R-:W-:-:S13]  /*a0a0*/  BRA `(.L_x_10174) ;  /* 0x0000000800647947 */ /* 0x000fda0003800000 */
.L_x_10182:
        /* <DEDUP_REMOVED lines=27> */
.L_x_10185:
        /* <DEDUP_REMOVED lines=14> */
.L_x_10184:
[----:B------:R-:W2:Y:S02]  /*a340*/  LDG.E.U16 R0, desc[UR36][R2.64] ;  /* 0x0000002402007981 */ /* 0x000ea4000c1e1500 */
[----:B--2---:R-:W-:-:S05]  /*a350*/  IMAD.U32 R0, R0, 0x10000, RZ ;  /* 0x0001000000007824 */ /* 0x004fca00078e00ff */
[----:B------:R-:W-:Y:S01]  /*a360*/  FSETP.NEU.FTZ.AND P0, PT, R0, RZ, PT ;  /* 0x000000ff0000720b */ /* 0x000fe20003f1d000 */
[----:B------:R-:W-:-:S12]  /*a370*/  BRA `(.L_x_10174) ;  /* 0x0000000400b07947 */ /* 0x000fd80003800000 */
.L_x_10181:
        /* <DEDUP_REMOVED lines=11> */
.L_x_10188:
        /* <DEDUP_REMOVED lines=21> */
.L_x_10192:
[----:B------:R-:W-:Y:S05]  /*a580*/  BSYNC B1 ;  /* 0x0000000000017941 */ /* 0x000fea0003800000 */
.L_x_10191:
[----:B------:R-:W-:Y:S01]  /*a590*/  LEA R3, R0, 0x3b800000, 0x17 ;  /* 0x3b80000000037811 */ /* 0x000fe200078eb8ff */
[----:B------:R-:W-:-:S05]  /*a5a0*/  IMAD.SHL.U32 R0, R2, 0x100000, RZ ;  /* 0x0010000002007824 */ /* 0x000fca00078e00ff */
[----:B------:R-:W-:-:S07]  /*a5b0*/  LOP3.LUT R0, R3, R0, R4, 0xfe, !PT ;  /* 0x0000000003007212 */ /* 0x000fce00078efe04 */
.L_x_10190:
[----:B------:R-:W-:Y:S05]  /*a5c0*/  BSYNC B0 ;  /* 0x0000000000007941 */ /* 0x000fea0003800000 */
.L_x_10189:
[----:B------:R-:W-:Y:S01]  /*a5d0*/  FSETP.NEU.FTZ.AND P0, PT, R0, RZ, PT ;  /* 0x000000ff0000720b */ /* 0x000fe20003f1d000 */
[----:B------:R-:W-:-:S12]  /*a5e0*/  BRA `(.L_x_10174) ;  /* 0x0000000400147947 */ /* 0x000fd80003800000 */
.L_x_10187:
        /* <DEDUP_REMOVED lines=21> */
.L_x_10196:
[----:B------:R-:W-:Y:S05]  /*a740*/  BSYNC B1 ;  /* 0x0000000000017941 */ /* 0x000fea0003800000 */
.L_x_10195:
[----:B------:R-:W-:Y:S01]  /*a750*/  LEA R3, R0, 0x37800000, 0x17 ;  /* 0x3780000000037811 */ /* 0x000fe200078eb8ff */
[----:B------:R-:W-:-:S05]  /*a760*/  IMAD.SHL.U32 R0, R2, 0x200000, RZ ;  /* 0x0020000002007824 */ /* 0x000fca00078e00ff */
[----:B------:R-:W-:-:S07]  /*a770*/  LOP3.LUT R0, R3, R0, R4, 0xfe, !PT ;  /* 0x0000000003007212 */ /* 0x000fce00078efe04 */
.L_x_10194:
[----:B------:R-:W-:Y:S05]  /*a780*/  BSYNC B0 ;  /* 0x0000000000007941 */ /* 0x000fea0003800000 */
.L_x_10193:
[----:B------:R-:W-:Y:S01]  /*a790*/  FSETP.NEU.FTZ.AND P0, PT, R0, RZ, PT ;  /* 0x000000ff0000720b */ /* 0x000fe20003f1d000 */
[----:B------:R-:W-:-:S12]  /*a7a0*/  BRA `(.L_x_10174) ;  /* 0x0000000000a47947 */ /* 0x000fd80003800000 */
.L_x_10186:
        /* <DEDUP_REMOVED lines=14> */
.L_x_10200:
[----:B------:R-:W-:Y:S05]  /*a890*/  BSYNC B0 ;  /* 0x0000000000007941 */ /* 0x000fea0003800000 */
.L_x_10199:
[----:B------:R-:W-:Y:S01]  /*a8a0*/  FSETP.NEU.FTZ.AND P0, PT, R0, RZ, PT ;  /* 0x000000ff0000720b */ /* 0x000fe20003f1d000 */
[----:B------:R-:W-:-:S12]  /*a8b0*/  BRA `(.L_x_10174) ;  /* 0x0000000000607947 */ /* 0x000fd80003800000 */
.L_x_10173:
        /* <DEDUP_REMOVED lines=16> */
.L_x_10201:
[----:B------:R-:W-:Y:S01]  /*a9c0*/  PLOP3.LUT P0, PT, PT, PT, PT, 0x8, 0x0 ;  /* 0x000000000000781c */ /* 0x000fe20003f0e170 */
[----:B------:R-:W-:-:S12]  /*a9d0*/  BRA `(.L_x_10174) ;  /* 0x0000000000187947 */ /* 0x000fd80003800000 */
.L_x_10198:
[----:B------:R-:W2:Y:S02]  /*a9e0*/  LDG.E.64 R2, desc[UR36][R2.64] ;  /* 0x0000002402027981 */ /* 0x000ea4000c1e1b00 */
[----:B--2---:R-:W-:-:S04]  /*a9f0*/  ISETP.NE.U32.AND P0, PT, R2, RZ, PT ;  /* 0x000000ff0200720c */ /* 0x004fc80003f05070 */
[----:B------:R-:W-:Y:S01]  /*aa00*/  ISETP.NE.AND.EX P0, PT, R3, RZ, PT, P0 ;  /* 0x000000ff0300720c */ /* 0x000fe20003f05300 */
[----:B------:R-:W-:-:S12]  /*aa10*/  BRA `(.L_x_10174) ;  /* 0x0000000000087947 */ /* 0x000fd80003800000 */
.L_x_10197:
[----:B------:R-:W2:Y:S02]  /*aa20*/  LDG.E R2, desc[UR36][R2.64] ;  /* 0x0000002402027981 */ /* 0x000ea4000c1e1900 */
[----:B--2---:R-:W-:-:S13]  /*aa30*/  ISETP.NE.AND P0, PT, R2, RZ, PT ;  /* 0x000000ff0200720c */ /* 0x004fda0003f05270 */
.L_x_10174:
        /* <DEDUP_REMOVED lines=21> */
.L_x_10205:
[----:B------:R0:W5:Y:S01]  /*ab90*/  LDG.E.U8 R32, desc[UR36][R2.64] ;  /* 0x0000002402207981 */ /* 0x000162000c1e1100 */
[----:B------:R-:W-:Y:S01]  /*aba0*/  IMAD.MOV.U32 R33, RZ, RZ, RZ ;  /* 0x000000ffff217224 */ /* 0x000fe200078e00ff */
[----:B------:R-:W-:Y:S06]  /*abb0*/  BRA `(.L_x_10135) ;  /* 0x0000000c00447947 */ /* 0x000fec0003800000 */
.L_x_10204:
        /* <DEDUP_REMOVED lines=8> */
.L_x_10208:
[----:B------:R-:W2:Y:S02]  /*ac40*/  LDG.E R32, desc[UR36][R2.64] ;  /* 0x0000002402207981 */ /* 0x000ea4000c1e1900 */
[----:B--2---:R-:W-:Y:S01]  /*ac50*/  SHF.R.S32.HI R33, RZ, 0x1f, R32 ;  /* 0x0000001fff217819 */ /* 0x004fe20000011420 */
[----:B------:R-:W-:Y:S06]  /*ac60*/  BRA `(.L_x_10135) ;  /* 0x0000000c00187947 */ /* 0x000fec0003800000 */
.L_x_10207:
[----:B------:R-:W2:Y:S02]  /*ac70*/  LDG.E.S16 R32, desc[UR36][R2.64] ;  /* 0x0000002402207981 */ /* 0x000ea4000c1e1700 */
[----:B--2---:R-:W-:Y:S01]  /*ac80*/  SHF.R.S32.HI R33, RZ, 0x1f, R32 ;  /* 0x0000001fff217819 */ /* 0x004fe20000011420 */
[----:B------:R-:W-:Y:S06]  /*ac90*/  BRA `(.L_x_10135) ;  /* 0x0000000c000c7947 */ /* 0x000fec0003800000 */
.L_x_10203:
        /* <DEDUP_REMOVED lines=9> */
.L_x_10210:
[----:B------:R-:W2:Y:S02]  /*ad30*/  LDG.E.U16 R2, desc[UR36][R2.64] ;  /* 0x0000002402027981 */ /* 0x000ea4000c1e1500 */
[----:B--2---:R-:W-:-:S06]  /*ad40*/  HADD2.F32 R32, -RZ, R2.H0_H0 ;  /* 0x20000002ff207230 */ /* 0x004fcc0000004100 */
[----:B------:R-:W0:Y:S01]  /*ad50*/  F2I.S64.TRUNC R32, R32 ;  /* 0x0000002000207311 */ /* 0x000e22000020d900 */
[----:B------:R-:W-:Y:S05]  /*ad60*/  BRA `(.L_x_10135) ;  /* 0x0000000800d87947 */ /* 0x000fea0003800000 */
.L_x_10209:
        /* <DEDUP_REMOVED lines=9> */
.L_x_10212:
[----:B------:R-:W2:Y:S02]  /*ae00*/  LDG.E.U16 R2, desc[UR36][R2.64] ;  /* 0x0000002402027981 */ /* 0x000ea4000c1e1500 */
[----:B--2---:R-:W-:-:S06]  /*ae10*/  HADD2.F32 R32, -RZ, R2.H0_H0 ;  /* 0x20000002ff207230 */ /* 0x004fcc0000004100 */
[----:B------:R-:W0:Y:S01]  /*ae20*/  F2I.S64.TRUNC R32, R32 ;  /* 0x0000002000207311 */ /* 0x000e22000020d900 */
[----:B------:R-:W-:Y:S05]  /*ae30*/  BRA `(.L_x_10135) ;  /* 0x0000000800a47947 */ /* 0x000fea0003800000 */
.L_x_10211:
[----:B------:R-:W2:Y:S02]  /*ae40*/  LDG.E.64 R2, desc[UR36][R2.64] ;  /* 0x0000002402027981 */ /* 0x000ea4000c1e1b00 */
[----:B--2---:R0:W1:Y:S01]  /*ae50*/  F2I.S64.F64.TRUNC R32, R2 ;  /* 0x0000000200207311 */ /* 0x004062000030d900 */
[----:B------:R-:W-:Y:S05]  /*ae60*/  BRA `(.L_x_10135) ;  /* 0x0000000800987947 */ /* 0x000fea0003800000 */
.L_x_10202:
        /* <DEDUP_REMOVED lines=13> */
.L_x_10215:
[----:B------:R-:W2:Y:S02]  /*af40*/  LDG.E.64 R2, desc[UR36][R2.64] ;  /* 0x0000002402027981 */ /* 0x000ea4000c1e1b00 */
[----:B--2---:R0:W1:Y:S01]  /*af50*/  F2I.S64.F64.TRUNC R32, R2 ;  /* 0x0000000200207311 */ /* 0x004062000030d900 */
[----:B------:R-:W-:Y:S05]  /*af60*/  BRA `(.L_x_10135) ;  /* 0x0000000800587947 */ /* 0x000fea0003800000 */
.L_x_10214:
        /* <DEDUP_REMOVED lines=27> */
.L_x_10217:
        /* <DEDUP_REMOVED lines=14> */
.L_x_10216:
[----:B------:R-:W2:Y:S02]  /*b200*/  LDG.E.U16 R32, desc[UR36][R2.64] ;  /* 0x0000002402207981 */ /* 0x000ea4000c1e1500 */
[----:B--2---:R-:W-:-:S06]  /*b210*/  IMAD.U32 R32, R32, 0x10000, RZ ;  /* 0x0001000020207824 */ /* 0x004fcc00078e00ff */
[----:B------:R-:W0:Y:S01]  /*b220*/  F2I.S64.TRUNC R32, R32 ;  /* 0x0000002000207311 */ /* 0x000e22000020d900 */
[----:B------:R-:W-:Y:S05]  /*b230*/  BRA `(.L_x_10135) ;  /* 0x0000000400a47947 */ /* 0x000fea0003800000 */
.L_x_10213:
        /* <DEDUP_REMOVED lines=11> */
.L_x_10220:
        /* <DEDUP_REMOVED lines=21> */
.L_x_10224:
[----:B------:R-:W-:Y:S05]  /*b440*/  BSYNC B1 ;  /* 0x0000000000017941 */ /* 0x000fea0003800000 */
.L_x_10223:
[----:B------:R-:W-:Y:S01]  /*b450*/  IMAD.SHL.U32 R2, R2, 0x100000, RZ ;  /* 0x0010000002027824 */ /* 0x000fe200078e00ff */
[----:B------:R-:W-:-:S04]  /*b460*/  LEA R3, R0, 0x3b800000, 0x17 ;  /* 0x3b80000000037811 */ /* 0x000fc800078eb8ff */
[----:B------:R-:W-:-:S07]  /*b470*/  LOP3.LUT R32, R3, R2, R32, 0xfe, !PT ;  /* 0x0000000203207212 */ /* 0x000fce00078efe20 */
.L_x_10222:
[----:B------:R-:W-:Y:S05]  /*b480*/  BSYNC B0 ;  /* 0x0000000000007941 */ /* 0x000fea0003800000 */
.L_x_10221:
[----:B------:R-:W0:Y:S01]  /*b490*/  F2I.S64.TRUNC R32, R32 ;  /* 0x0000002000207311 */ /* 0x000e22000020d900 */
[----:B------:R-:W-:Y:S05]  /*b4a0*/  BRA `(.L_x_10135) ;  /* 0x0000000400087947 */ /* 0x000fea0003800000 */
.L_x_10219:
        /* <DEDUP_REMOVED lines=21> */
.L_x_10228:
[----:B------:R-:W-:Y:S05]  /*b600*/  BSYNC B1 ;  /* 0x0000000000017941 */ /* 0x000fea0003800000 */
.L_x_10227:
[----:B------:R-:W-:Y:S01]  /*b610*/  IMAD.SHL.U32 R2, R2, 0x200000, RZ ;  /* 0x0020000002027824 */ /* 0x000fe200078e00ff */
[----:B------:R-:W-:-:S04]  /*b620*/  LEA R3, R0, 0x37800000, 0x17 ;  /* 0x3780000000037811 */ /* 0x000fc800078eb8ff */
[----:B------:R-:W-:-:S07]  /*b630*/  LOP3.LUT R32, R3, R2, R32, 0xfe, !PT ;  /* 0x0000000203207212 */ /* 0x000fce00078efe20 */
.L_x_10226:
[----:B------:R-:W-:Y:S05]  /*b640*/  BSYNC B0 ;  /* 0x0000000000007941 */ /* 0x000fea0003800000 */
.L_x_10225:
[----:B------:R-:W0:Y:S01]  /*b650*/  F2I.S64.TRUNC R32, R32 ;  /* 0x0000002000207311 */ /* 0x000e22000020d900 */
[----:B------:R-:W-:Y:S05]  /*b660*/  BRA `(.L_x_10135) ;  /* 0x0000000000987947 */ /* 0x000fea0003800000 */
.L_x_10218:
        /* <DEDUP_REMOVED lines=14> */
.L_x_10232:
[----:B------:R-:W-:Y:S05]  /*b750*/  BSYNC B0 ;  /* 0x0000000000007941 */ /* 0x000fea0003800000 */
.L_x_10231:
[----:B------:R-:W0:Y:S01]  /*b760*/  F2I.S64.TRUNC R32, R32 ;  /* 0x0000002000207311 */ /* 0x000e22000020d900 */
[----:B------:R-:W-:Y:S05]  /*b770*/  BRA `(.L_x_10135) ;  /* 0x0000000000547947 */ /* 0x000fea0003800000 */
.L_x_10206:
        /* <DEDUP_REMOVED lines=16> */
.L_x_10233:
[----:B------:R-:W-:Y:S05]  /*b880*/  BRA `(.L_x_10135) ;  /* 0x0000000000107947 */ /* 0x000fea0003800000 */
.L_x_10230:
[----:B------:R0:W5:Y:S01]  /*b890*/  LDG.E.64 R32, desc[UR36][R2.64] ;  /* 0x0000002402207981 */ /* 0x000162000c1e1b00 */
[----:B------:R-:W-:Y:S05]  /*b8a0*/  BRA `(.L_x_10135) ;  /* 0x0000000000087947 */ /* 0x000fea0003800000 */
.L_x_10229:
[----:B------:R0:W5:Y:S01]  /*b8b0*/  LDG.E R32, desc[UR36][R2.64] ;  /* 0x0000002402207981 */ /* 0x000162000c1e1900 */
[----:B------:R-:W-:-:S07]  /*b8c0*/  IMAD.MOV.U32 R33, RZ, RZ, RZ ;  /* 0x000000ffff217224 */ /* 0x000fce00078e00ff */
.L_x_10135:
[----:B------:R-:W-:Y:S05]  /*b8d0*/  BSYNC B6 ;  /* 0x0000000000067941 */ /* 0x000fea0003800000 */
.L_x_10134:
[----:B0-----:R-:W2:Y:S01]  /*b8e0*/  LDL.LU R4, [R1] ;  /* 0x0000000001047983 */ /* 0x001ea20000300800 */
[----:B-1----:R-:W-:Y:S01]  /*b8f0*/  PRMT R3, R36, 0x9910, RZ ;  /* 0x0000991024037816 */ /* 0x002fe200000000ff */
[----:B------:R-:W0:Y:S01]  /*b900*/  LDC R2, c[0x0][0x210] ;  /* 0x00008400ff027b82 */ /* 0x000e220000000800 */
[----:B------:R-:W-:Y:S01]  /*b910*/  PRMT R0, R35, 0x9910, RZ ;  /* 0x0000991023007816 */ /* 0x000fe200000000ff */
[----:B------:R-:W0:Y:S01]  /*b920*/  S2R R36, SR_CTAID.X ;  /* 0x0000000000247919 */ /* 0x000e220000002500 */
[----:B------:R-:W-:Y:S02]  /*b930*/  ISETP.NE.AND P1, PT, R3, RZ, PT ;  /* 0x000000ff0300720c */ /* 0x000fe40003f25270 */
[----:B------:R-:W-:Y:S01]  /*b940*/  ISETP.NE.AND P0, PT, R0, RZ, PT ;  /* 0x000000ff0000720c */ /* 0x000fe20003f05270 */
[----:B------:R-:W1:Y:S01]  /*b950*/  S2R R34, SR_TID.X ;  /* 0x0000000000227919 */ /* 0x000e620000002100 */
[----:B------:R-:W-:Y:S01]  /*b960*/  PRMT R0, R37, 0x9910, RZ ;  /* 0x0000991025007816 */ /* 0x000fe200000000ff */
[----:B0-----:R-:W-:-:S02]  /*b970*/  IMAD R2, R36, -0x200, R2 ;  /* 0xfffffe0024027824 */ /* 0x001fc400078e0202 */
[----:B-1----:R-:W-:-:S03]  /*b980*/  VIADD R3, R34, 0x100 ;  /* 0x0000010022037836 */ /* 0x002fc60000000000 */
[CC--:B------:R-:W-:Y:S01]  /*b990*/  ISETP.GE.AND P3, PT, R34.reuse, R2.reuse, PT ;  /* 0x000000022200720c */ /* 0x0c0fe20003f66270 */
[C---:B------:R-:W-:Y:S02]  /*b9a0*/  VIADD R5, R34.reuse, 0x180 ;  /* 0x0000018022057836 */ /* 0x040fe40000000000 */
[----:B------:R-:W-:Y:S01]  /*b9b0*/  VIADD R35, R34, 0x80 ;  /* 0x0000008022237836 */ /* 0x000fe20000000000 */
[----:B------:R-:W-:Y:S02]  /*b9c0*/  ISETP.EQ.OR P4, PT, R0, RZ, P3 ;  /* 0x000000ff0000720c */ /* 0x000fe40001f82670 */
[-C--:B------:R-:W-:Y:S02]  /*b9d0*/  ISETP.GE.OR P0, PT, R3, R2.reuse, !P0 ;  /* 0x000000020300720c */ /* 0x080fe40004706670 */
[----:B------:R-:W-:-:S11]  /*b9e0*/  ISETP.GE.OR P1, PT, R5, R2, !P1 ;  /* 0x000000020500720c */ /* 0x000fd60004f26670 */
[----:B------:R-:W3:Y:S08]  /*b9f0*/  @!P0 LDC.64 R6, c[0x0][0x218] ;  /* 0x00008600ff068b82 */ /* 0x000ef00000000a00 */
[----:B------:R-:W0:Y:S01]  /*ba00*/  @!P1 LDC.64 R8, c[0x0][0x218] ;  /* 0x00008600ff089b82 */ /* 0x000e220000000a00 */
[----:B---3-5:R-:W-:-:S04]  /*ba10*/  @!P0 LEA R6, P5, R26, R6, 0x3 ;  /* 0x000000061a068211 */ /* 0x028fc800078a18ff */
[----:B------:R-:W-:-:S03]  /*ba20*/  @!P0 LEA.HI.X R7, R26, R7, R27, 0x3, P5 ;  /* 0x000000071a078211 */ /* 0x000fc600028f1c1b */
[----:B------:R-:W1:Y:S02]  /*ba30*/  LDC.U8 R26, c[0x0][0x25c] ;  /* 0x00009700ff1a7b82 */ /* 0x000e640000000000 */
[----:B--2-4-:R2:W5:Y:S01]  /*ba40*/  @!P0 LDG.E.64 R18, desc[UR36][R6.64] ;  /* 0x0000002406128981 */ /* 0x014562000c1e1b00 */
[----:B------:R-:W-:-:S04]  /*ba50*/  PRMT R4, R4, 0x9910, RZ ;  /* 0x0000991004047816 */ /* 0x000fc800000000ff */
[----:B------:R-:W-:Y:S02]  /*ba60*/  ISETP.NE.AND P2, PT, R4, RZ, PT ;  /* 0x000000ff0400720c */ /* 0x000fe40003f45270 */
[----:B------:R-:W3:Y:S02]  /*ba70*/  @!P4 LDC.64 R4, c[0x0][0x218] ;  /* 0x00008600ff04cb82 */ /* 0x000ee40000000a00 */
[----:B------:R-:W-:-:S13]  /*ba80*/  ISETP.GE.OR P2, PT, R35, R2, !P2 ;  /* 0x000000022300720c */ /* 0x000fda0005746670 */
[----:B------:R-:W4:Y:S01]  /*ba90*/  @!P2 LDC.64 R10, c[0x0][0x218] ;  /* 0x00008600ff0aab82 */ /* 0x000f220000000a00 */
[----:B---3--:R-:W-:-:S04]  /*baa0*/  @!P4 LEA R4, P6, R30, R4, 0x3 ;  /* 0x000000041e04c211 */ /* 0x008fc800078c18ff */
[----:B------:R-:W-:Y:S02]  /*bab0*/  @!P4 LEA.HI.X R5, R30, R5, R31, 0x3, P6 ;  /* 0x000000051e05c211 */ /* 0x000fe400030f1c1f */
[----:B0-----:R-:W-:-:S03]  /*bac0*/  @!P1 LEA R8, P6, R32, R8, 0x3 ;  /* 0x0000000820089211 */ /* 0x001fc600078c18ff */
[----:B------:R2:W5:Y:S01]  /*bad0*/  @!P4 LDG.E.64 R22, desc[UR36][R4.64] ;  /* 0x000000240416c981 */ /* 0x000562000c1e1b00 */
[----:B------:R-:W-:Y:S02]  /*bae0*/  @!P1 LEA.HI.X R9, R32, R9, R33, 0x3, P6 ;  /* 0x0000000920099211 */ /* 0x000fe400030f1c21 */
[----:B----4-:R-:W-:-:S03]  /*baf0*/  @!P2 LEA R10, P5, R28, R10, 0x3 ;  /* 0x0000000a1c0aa211 */ /* 0x010fc600078a18ff */
[----:B------:R2:W5:Y:S01]  /*bb00*/  @!P1 LDG.E.64 R16, desc[UR36][R8.64] ;  /* 0x0000002408109981 */ /* 0x000562000c1e1b00 */
[----:B------:R-:W-:-:S05]  /*bb10*/  @!P2 LEA.HI.X R11, R28, R11, R29, 0x3, P5 ;  /* 0x0000000b1c0ba211 */ /* 0x000fca00028f1c1d */
[----:B------:R2:W5:Y:S01]  /*bb20*/  @!P2 LDG.E.64 R24, desc[UR36][R10.64] ;  /* 0x000000240a18a981 */ /* 0x000562000c1e1b00 */
[----:B------:R-:W-:Y:S04]  /*bb30*/  BSSY B6, `(.L_x_10234) ;  /* 0x0000100000067945 */ /* 0x000fe80003800000 */
[----:B-1----:R-:W-:Y:S05]  /*bb40*/  @P3 BRA `(.L_x_10235) ;  /* 0x0000000c00f83947 */ /* 0x002fea0003800000 */
[----:B--2---:R-:W0:Y:S01]  /*bb50*/  LDC.64 R8, c[0x0][0x228] ;  /* 0x00008a00ff087b82 */ /* 0x004e220000000a00 */
        /* <DEDUP_REMOVED lines=19> */
.L_x_10239:
[----:B-----5:R1:W-:Y:S01]  /*bc90*/  STG.E.U8 desc[UR36][R8.64], R22 ;  /* 0x0000001608007986 */ /* 0x0203e2000c101124 */
[----:B------:R-:W-:Y:S01]  /*bca0*/  IMAD.MOV.U32 R34, RZ, RZ, R35 ;  /* 0x000000ffff227224 */ /* 0x000fe200078e0023 */
[----:B------:R-:W-:Y:S06]  /*bcb0*/  BRA `(.L_x_10235) ;  /* 0x0000000c009c7947 */ /* 0x000fec0003800000 */
.L_x_10238:
[----:B------:R-:W-:-:S13]  /*bcc0*/  ISETP.NE.AND P0, PT, R0, 0x2, PT ;  /* 0x000000020000780c */ /* 0x000fda0003f05270 */
[----:B------:R-:W-:Y:S05]  /*bcd0*/  @!P0 BRA `(.L_x_10241) ;  /* 0x0000000000288947 */ /* 0x000fea0003800000 */
[----:B------:R-:W-:-:S13]  /*bce0*/  ISETP.NE.AND P0, PT, R0, 0x3, PT ;  /* 0x000000030000780c */ /* 0x000fda0003f05270 */
[----:B------:R-:W-:Y:S05]  /*bcf0*/  @!P0 BRA `(.L_x_10242) ;  /* 0x0000000000148947 */ /* 0x000fea0003800000 */
[----:B------:R-:W-:-:S13]  /*bd00*/  ISETP.NE.AND P0, PT, R0, 0x4, PT ;  /* 0x000000040000780c */ /* 0x000fda0003f05270 */
[----:B------:R-:W-:Y:S05]  /*bd10*/  @P0 BRA `(.L_x_10240) ;  /* 0x0000000c00280947 */ /* 0x000fea0003800000 */
[----:B-----5:R0:W-:Y:S01]  /*bd20*/  STG.E.64 desc[UR36][R8.64], R22 ;  /* 0x0000001608007986 */ /* 0x0201e2000c101b24 */
[----:B------:R-:W-:Y:S01]  /*bd30*/  IMAD.MOV.U32 R34, RZ, RZ, R35 ;  /* 0x000000ffff227224 */ /* 0x000fe200078e0023 */
[----:B------:R-:W-:Y:S06]  /*bd40*/  BRA `(.L_x_10235) ;  /* 0x0000000c00787947 */ /* 0x000fec0003800000 */
.L_x_10242:
[----:B-----5:R4:W-:Y:S01]  /*bd50*/  STG.E desc[UR36][R8.64], R22 ;  /* 0x0000001608007986 */ /* 0x0209e2000c101924 */
[----:B------:R-:W-:Y:S01]  /*bd60*/  IMAD.MOV.U32 R34, RZ, RZ, R35 ;  /* 0x000000ffff227224 */ /* 0x000fe200078e0023 */
[----:B------:R-:W-:Y:S06]  /*bd70*/  BRA `(.L_x_10235) ;  /* 0x0000000c006c7947 */ /* 0x000fec0003800000 */
.L_x_10241:
[----:B-----5:R3:W-:Y:S01]  /*bd80*/  STG.E.U16 desc[UR36][R8.64], R22 ;  /* 0x0000001608007986 */ /* 0x0207e2000c101524 */
[----:B------:R-:W-:Y:S01]  /*bd90*/  IMAD.MOV.U32 R34, RZ, RZ, R35 ;  /* 0x000000ffff227224 */ /* 0x000fe200078e0023 */
[----:B------:R-:W-:Y:S06]  /*bda0*/  BRA `(.L_x_10235) ;  /* 0x0000000c00607947 */ /* 0x000fec0003800000 */
.L_x_10237:
[----:B------:R-:W-:-:S13]  /*bdb0*/  ISETP.GT.AND P0, PT, R0, 0x6, PT ;  /* 0x000000060000780c */ /* 0x000fda0003f04270 */
[----:B------:R-:W-:Y:S05]  /*bdc0*/  @P0 BRA `(.L_x_10243) ;  /* 0x0000000000340947 */ /* 0x000fea0003800000 */
[----:B------:R-:W-:-:S13]  /*bdd0*/  ISETP.NE.AND P0, PT, R0, 0x5, PT ;  /* 0x000000050000780c */ /* 0x000fda0003f05270 */
[----:B------:R-:W-:Y:S05]  /*bde0*/  @!P0 BRA `(.L_x_10244) ;  /* 0x0000000000188947 */ /* 0x000fea0003800000 */
[----:B------:R-:W-:-:S13]  /*bdf0*/  ISETP.NE.AND P0, PT, R0, 0x6, PT ;  /* 0x000000060000780c */ /* 0x000fda0003f05270 */
[----:B------:R-:W-:Y:S05]  /*be00*/  @P0 BRA `(.L_x_10240) ;  /* 0x0000000800ec0947 */ /* 0x000fea0003800000 */
[----:B-----5:R-:W0:Y:S01]  /*be10*/  I2F.S64 R23, R22 ;  /* 0x0000001600177312 */ /* 0x020e220000301400 */
[----:B------:R-:W-:Y:S01]  /*be20*/  IMAD.MOV.U32 R34, RZ, RZ, R35 ;  /* 0x000000ffff227224 */ /* 0x000fe200078e0023 */
[----:B0-----:R0:W-:Y:S01]  /*be30*/  STG.E desc[UR36][R8.64], R23 ;  /* 0x0000001708007986 */ /* 0x0011e2000c101924 */
[----:B------:R-:W-:Y:S05]  /*be40*/  BRA `(.L_x_10235) ;  /* 0x0000000c00387947 */ /* 0x000fea0003800000 */
.L_x_10244:
[----:B-----5:R-:W0:Y:S01]  /*be50*/  I2F.S64 R0, R22 ;  /* 0x0000001600007312 */ /* 0x020e220000301400 */
[----:B------:R-:W-:Y:S01]  /*be60*/  IMAD.MOV.U32 R34, RZ, RZ, R35 ;  /* 0x000000ffff227224 */ /* 0x000fe200078e0023 */
[----:B0-----:R-:W-:-:S05]  /*be70*/  F2FP.F16.F32.PACK_AB R0, RZ, R0 ;  /* 0x00000000ff00723e */ /* 0x001fca00000000ff */
[----:B------:R0:W-:Y:S01]  /*be80*/  STG.E.U16 desc[UR36][R8.64], R0 ;  /* 0x0000000008007986 */ /* 0x0001e2000c101524 */
[----:B------:R-:W-:Y:S05]  /*be90*/  BRA `(.L_x_10235) ;  /* 0x0000000c00247947 */ /* 0x000fea0003800000 */
.L_x_10243:
[----:B------:R-:W-:-:S13]  /*bea0*/  ISETP.NE.AND P0, PT, R0, 0x7, PT ;  /* 0x000000070000780c */ /* 0x000fda0003f05270 */
[----:B------:R-:W-:Y:S05]  /*beb0*/  @!P0 BRA `(.L_x_10245) ;  /* 0x00000000003c8947 */ /* 0x000fea0003800000 */
[----:B------:R-:W-:-:S13]  /*bec0*/  ISETP.NE.AND P0, PT, R0, 0x8, PT ;  /* 0x000000080000780c */ /* 0x000fda0003f05270 */
[----:B------:R-:W-:Y:S05]  /*bed0*/  @!P0 BRA `(.L_x_10246) ;  /* 0x00000000001c8947 */ /* 0x000fea0003800000 */
[----:B------:R-:W-:-:S13]  /*bee0*/  ISETP.NE.AND P0, PT, R0, 0x9, PT ;  /* 0x000000090000780c */ /* 0x000fda0003f05270 */
[----:B------:R-:W-:Y:S05]  /*bef0*/  @P0 BRA `(.L_x_10240) ;  /* 0x0000000800b00947 */ /* 0x000fea0003800000 */
[----:B-----5:R-:W0:Y:S01]  /*bf00*/  I2F.S64 R4, R22 ;  /* 0x0000001600047312 */ /* 0x020e220000301400 */
[----:B------:R-:W-:Y:S02]  /*bf10*/  IMAD.MOV.U32 R5, RZ, RZ, RZ ;  /* 0x000000ffff057224 */ /* 0x000fe400078e00ff */
[----:B------:R-:W-:-:S03]  /*bf20*/  IMAD.MOV.U32 R34, RZ, RZ, R35 ;  /* 0x000000ffff227224 */ /* 0x000fc600078e0023 */
[----:B0-----:R0:W-:Y:S01]  /*bf30*/  STG.E.64 desc[UR36][R8.64], R4 ;  /* 0x0000000408007986 */ /* 0x0011e2000c101b24 */
[----:B------:R-:W-:Y:S05]  /*bf40*/  BRA `(.L_x_10235) ;  /* 0x0000000800f87947 */ /* 0x000fea0003800000 */
.L_x_10246:
[----:B-----5:R-:W0:Y:S01]  /*bf50*/  I2F.S64 R22, R22 ;  /* 0x0000001600167312 */ /* 0x020e220000301400 */
[----:B------:R-:W-:Y:S01]  /*bf60*/  IMAD.MOV.U32 R34, RZ, RZ, R35 ;  /* 0x000000ffff227224 */ /* 0x000fe200078e0023 */
[----:B0-----:R-:W-:-:S04]  /*bf70*/  F2FP.F16.F32.PACK_AB R3, RZ, R22 ;  /* 0x00000016ff03723e */ /* 0x001fc800000000ff */
[----:B------:R-:W-:-:S05]  /*bf80*/  PRMT R3, R3, 0x5410, RZ ;  /* 0x0000541003037816 */ /* 0x000fca00000000ff */
[----:B------:R0:W-:Y:S01]  /*bf90*/  STG.E desc[UR36][R8.64], R3 ;  /* 0x0000000308007986 */ /* 0x0001e2000c101924 */
[----:B------:R-:W-:Y:S05]  /*bfa0*/  BRA `(.L_x_10235) ;  /* 0x0000000800e07947 */ /* 0x000fea0003800000 */
.L_x_10245:
[----:B-----5:R-:W0:Y:S01]  /*bfb0*/  I2F.F64.S64 R22, R22 ;  /* 0x0000001600167312 */ /* 0x020e220000301c00 */
[----:B------:R-:W-:Y:S01]  /*bfc0*/  IMAD.MOV.U32 R34, RZ, RZ, R35 ;  /* 0x000000ffff227224 */ /* 0x000fe200078e0023 */
[----:B0-----:R0:W-:Y:S01]  /*bfd0*/  STG.E.64 desc[UR36][R8.64], R22 ;  /* 0x0000001608007986 */ /* 0x0011e2000c101b24 */
[----:B------:R-:W-:Y:S05]  /*bfe0*/  BRA `(.L_x_10235) ;  /* 0x0000000800d07947 */ /* 0x000fea0003800000 */
.L_x_10236:
        /* <DEDUP_REMOVED lines=8> */
[----:B-----5:R-:W-:Y:S01]  /*c070*/  ISETP.NE.U32.AND P0, PT, R22, RZ, PT ;  /* 0x000000ff1600720c */ /* 0x020fe20003f05070 */
[----:B------:R-:W-:-:S03]  /*c080*/  IMAD.MOV.U32 R34, RZ, RZ, R35 ;  /* 0x000000ffff227224 */ /* 0x000fc600078e0023 */
[----:B------:R-:W-:-:S04]  /*c090*/  ISETP.NE.AND.EX P0, PT, R23, RZ, PT, P0 ;  /* 0x000000ff1700720c */ /* 0x000fc80003f05300 */
[----:B------:R-:W-:-:S05]  /*c0a0*/  SEL R3, RZ, 0x1, !P0 ;  /* 0x00000001ff037807 */ /* 0x000fca0004000000 */
[----:B------:R0:W-:Y:S01]  /*c0b0*/  STG.E.U8 desc[UR36][R8.64], R3 ;  /* 0x0000000308007986 */ /* 0x0001e2000c101124 */
[----:B------:R-:W-:Y:S05]  /*c0c0*/  BRA `(.L_x_10235) ;  /* 0x0000000800987947 */ /* 0x000fea0003800000 */
.L_x_10249:
[----:B-----5:R-:W0:Y:S01]  /*c0d0*/  I2F.F64.S64 R4, R22 ;  /* 0x0000001600047312 */ /* 0x020e220000301c00 */
[----:B------:R-:W-:Y:S01]  /*c0e0*/  CS2R R6, SRZ ;  /* 0x0000000000067805 */ /* 0x000fe2000001ff00 */
[----:B------:R-:W-:-:S04]  /*c0f0*/  IMAD.MOV.U32 R34, RZ, RZ, R35 ;  /* 0x000000ffff227224 */ /* 0x000fc800078e0023 */
[----:B0-----:R0:W-:Y:S01]  /*c100*/  STG.E.128 desc[UR36][R8.64], R4 ;  /* 0x0000000408007986 */ /* 0x0011e2000c101d24 */
[----:B------:R-:W-:Y:S05]  /*c110*/  BRA `(.L_x_10235) ;  /* 0x0000000800847947 */ /* 0x000fea0003800000 */
.L_x_10248:
[----:B------:R-:W-:-:S13]  /*c120*/  ISETP.NE.AND P0, PT, R0, 0xf, PT ;  /* 0x0000000f0000780c */ /* 0x000fda0003f05270 */
[----:B------:R-:W-:Y:S05]  /*c130*/  @!P0 BRA `(.L_x_10250) ;  /* 0x0000000000bc8947 */ /* 0x000fea0003800000 */
[----:B------:R-:W-:-:S13]  /*c140*/  ISETP.NE.AND P0, PT, R0, 0x17, PT ;  /* 0x000000170000780c */ /* 0x000fda0003f05270 */
[----:B------:R-:W-:Y:S05]  /*c150*/  @!P0 BRA `(.L_x_10251) ;  /* 0x0000000000588947 */ /* 0x000fea0003800000 */
[----:B------:R-:W-:-:S13]  /*c160*/  ISETP.NE.AND P0, PT, R0, 0x18, PT ;  /* 0x000000180000780c */ /* 0x000fda0003f05270 */
[----:B------:R-:W-:Y:S05]  /*c170*/  @P0 BRA `(.L_x_10240) ;  /* 0x0000000800100947 */ /* 0x000fea0003800000 */
[----:B-----5:R-:W0:Y:S01]  /*c180*/  I2F.S64 R23, R22 ;  /* 0x0000001600177312 */ /* 0x020e220000301400 */
        /* <DEDUP_REMOVED lines=14> */
.L_x_10253:
[----:B------:R-:W-:Y:S05]  /*c270*/  BSYNC B0 ;  /* 0x0000000000007941 */ /* 0x000fea0003800000 */
.L_x_10252:
[----:B------:R-:W-:Y:S01]  /*c280*/  LOP3.LUT R5, R0, R5, RZ, 0xfc, !PT ;  /* 0x0000000500057212 */ /* 0x000fe200078efcff */
[----:B------:R-:W-:-:S04]  /*c290*/  IMAD.MOV.U32 R34, RZ, RZ, R35 ;  /* 0x000000ffff227224 */ /* 0x000fc800078e0023 */
[----:B------:R0:W-:Y:S01]  /*c2a0*/  STG.E.U8 desc[UR36][R8.64], R5 ;  /* 0x0000000508007986 */ /* 0x0001e2000c101124 */
[----:B------:R-:W-:Y:S05]  /*c2b0*/  BRA `(.L_x_10235) ;  /* 0x00000008001c7947 */ /* 0x000fea0003800000 */
.L_x_10251:
[----:B-----5:R-:W0:Y:S01]  /*c2c0*/  I2F.S64 R23, R22 ;  /* 0x0000001600177312 */ /* 0x020e220000301400 */
        /* <DEDUP_REMOVED lines=12> */
.L_x_10255:
[----:B------:R-:W-:Y:S01]  /*c390*/  IMAD.MOV.U32 R0, RZ, RZ, 0x7f ;  /* 0x0000007fff007424 */ /* 0x000fe200078e00ff */
[----:B------:R-:W-:-:S04]  /*c3a0*/  ISETP.GT.U32.AND P0, PT, R3, 0x7f800000, PT ;  /* 0x7f8000000300780c */ /* 0x000fc80003f04070 */
[----:B------:R-:W-:-:S09]  /*c3b0*/  SEL R0, R0, 0x7c, P0 ;  /* 0x0000007c00007807 */ /* 0x000fd20000000000 */
.L_x_10256:
[----:B------:R-:W-:Y:S05]  /*c3c0*/  BSYNC B0 ;  /* 0x0000000000007941 */ /* 0x000fea0003800000 */
.L_x_10254:
[----:B------:R-:W-:Y:S01]  /*c3d0*/  LOP3.LUT R3, R23, 0x80000000, RZ, 0xc0, !PT ;  /* 0x8000000017037812 */ /* 0x000fe200078ec0ff */
[----:B------:R-:W-:-:S03]  /*c3e0*/  IMAD.MOV.U32 R34, RZ, RZ, R35 ;  /* 0x000000ffff227224 */ /* 0x000fc600078e0023 */
[----:B------:R-:W-:-:S04]  /*c3f0*/  SHF.R.U32.HI R3, RZ, 0x18, R3 ;  /* 0x00000018ff037819 */ /* 0x000fc80000011603 */
[----:B------:R-:W-:-:S05]  /*c400*/  LOP3.LUT R3, R0, R3, RZ, 0xfc, !PT ;  /* 0x0000000300037212 */ /* 0x000fca00078efcff */
[----:B------:R0:W-:Y:S01]  /*c410*/  STG.E.U8 desc[UR36][R8.64], R3 ;  /* 0x0000000308007986 */ /* 0x0001e2000c101124 */
[----:B------:R-:W-:Y:S05]  /*c420*/  BRA `(.L_x_10235) ;  /* 0x0000000400c07947 */ /* 0x000fea0003800000 */
.L_x_10250:
[----:B-----5:R-:W0:Y:S01]  /*c430*/  I2F.S64 R0, R22 ;  /* 0x0000001600007312 */ /* 0x020e220000301400 */
[----:B------:R-:W-:Y:S01]  /*c440*/  IMAD.MOV.U32 R34, RZ, RZ, R35 ;  /* 0x000000ffff227224 */ /* 0x000fe200078e0023 */
[----:B0-----:R-:W-:-:S05]  /*c450*/  F2FP.BF16.F32.PACK_AB R0, RZ, R0 ;  /* 0x00000000ff00723e */ /* 0x001fca00000010ff */
[----:B------:R0:W-:Y:S01]  /*c460*/  STG.E.U16 desc[UR36][R8.64], R0 ;  /* 0x0000000008007986 */ /* 0x0001e2000c101524 */
[----:B------:R-:W-:Y:S05]  /*c470*/  BRA `(.L_x_10235) ;  /* 0x0000000400ac7947 */ /* 0x000fea0003800000 */
.L_x_10247:
        /* <DEDUP_REMOVED lines=11> */
.L_x_10259:
[----:B-----5:R-:W0:Y:S01]  /*c530*/  I2F.S64 R23, R22 ;  /* 0x0000001600177312 */ /* 0x020e220000301400 */
        /* <DEDUP_REMOVED lines=16> */
.L_x_10262:
[----:B------:R-:W-:-:S04]  /*c640*/  LOP3.LUT R3, R23, 0x80000000, RZ, 0xc0, !PT ;  /* 0x8000000017037812 */ /* 0x000fc800078ec0ff */
[----:B------:R-:W-:-:S04]  /*c650*/  SHF.R.U32.HI R3, RZ, 0x18, R3 ;  /* 0x00000018ff037819 */ /* 0x000fc80000011603 */
[----:B------:R-:W-:-:S04]  /*c660*/  LOP3.LUT R0, R0, R3, RZ, 0xfc, !PT ;  /* 0x0000000300007212 */ /* 0x000fc800078efcff */
[----:B------:R-:W-:-:S07]  /*c670*/  PRMT R4, R0, 0x7610, R4 ;  /* 0x0000761000047816 */ /* 0x000fce0000000004 */
.L_x_10261:
[----:B------:R-:W-:Y:S05]  /*c680*/  BSYNC B0 ;  /* 0x0000000000007941 */ /* 0x000fea0003800000 */
.L_x_10260:
[----:B------:R0:W-:Y:S01]  /*c690*/  STG.E.U8 desc[UR36][R8.64], R4 ;  /* 0x0000000408007986 */ /* 0x0001e2000c101124 */
[----:B------:R-:W-:Y:S01]  /*c6a0*/  IMAD.MOV.U32 R34, RZ, RZ, R35 ;  /* 0x000000ffff227224 */ /* 0x000fe200078e0023 */
[----:B------:R-:W-:Y:S06]  /*c6b0*/  BRA `(.L_x_10235) ;  /* 0x00000004001c7947 */ /* 0x000fec0003800000 */
.L_x_10258:
        /* <DEDUP_REMOVED lines=17> */
.L_x_10265:
[----:B------:R-:W-:-:S04]  /*c7d0*/  LOP3.LUT R3, R23, 0x80000000, RZ, 0xc0, !PT ;  /* 0x8000000017037812 */ /* 0x000fc800078ec0ff */
[----:B------:R-:W-:-:S04]  /*c7e0*/  SHF.R.U32.HI R3, RZ, 0x18, R3 ;  /* 0x00000018ff037819 */ /* 0x000fc80000011603 */
[----:B------:R-:W-:-:S04]  /*c7f0*/  LOP3.LUT R0, R0, R3, RZ, 0xfc, !PT ;  /* 0x0000000300007212 */ /* 0x000fc800078efcff */
[----:B------:R-:W-:-:S07]  /*c800*/  PRMT R4, R0, 0x7610, R4 ;  /* 0x0000761000047816 */ /* 0x000fce0000000004 */
.L_x_10264:
[----:B------:R-:W-:Y:S05]  /*c810*/  BSYNC B0 ;  /* 0x0000000000007941 */ /* 0x000fea0003800000 */
.L_x_10263:
[----:B------:R0:W-:Y:S01]  /*c820*/  STG.E.U8 desc[UR36][R8.64], R4 ;  /* 0x0000000408007986 */ /* 0x0001e2000c101124 */
[----:B------:R-:W-:Y:S01]  /*c830*/  IMAD.MOV.U32 R34, RZ, RZ, R35 ;  /* 0x000000ffff227224 */ /* 0x000fe200078e0023 */
[----:B------:R-:W-:Y:S06]  /*c840*/  BRA `(.L_x_10235) ;  /* 0x0000000000b87947 */ /* 0x000fec0003800000 */
.L_x_10257:
[----:B------:R-:W-:-:S13]  /*c850*/  ISETP.NE.AND P0, PT, R0, 0x1c, PT ;  /* 0x0000001c0000780c */ /* 0x000fda0003f05270 */
[----:B------:R-:W-:Y:S05]  /*c860*/  @!P0 BRA `(.L_x_10266) ;  /* 0x0000000000a88947 */ /* 0x000fea0003800000 */
[----:B------:R-:W-:-:S13]  /*c870*/  ISETP.NE.AND P0, PT, R0, 0x1d, PT ;  /* 0x0000001d0000780c */ /* 0x000fda0003f05270 */
[----:B------:R-:W-:Y:S05]  /*c880*/  @!P0 BRA `(.L_x_10267) ;  /* 0x0000000000948947 */ /* 0x000fea0003800000 */
[----:B------:R-:W-:-:S13]  /*c890*/  ISETP.NE.AND P0, PT, R0, 0x2c, PT ;  /* 0x0000002c0000780c */ /* 0x000fda0003f05270 */
[----:B------:R-:W-:Y:S05]  /*c8a0*/  @P0 BRA `(.L_x_10240) ;  /* 0x0000000000440947 */ /* 0x000fea0003800000 */
[----:B-----5:R-:W0:Y:S01]  /*c8b0*/  I2F.S64 R22, R22 ;  /* 0x0000001600167312 */ /* 0x020e220000301400 */
        /* <DEDUP_REMOVED lines=16> */
.L_x_10240:
        /* <DEDUP_REMOVED lines=16> */
.L_x_10268:
[----:B------:R-:W-:Y:S01]  /*cac0*/  IMAD.MOV.U32 R34, RZ, RZ, R35 ;  /* 0x000000ffff227224 */ /* 0x000fe200078e0023 */
[----:B------:R-:W-:Y:S06]  /*cad0*/  BRA `(.L_x_10235) ;  /* 0x0000000000147947 */ /* 0x000fec0003800000 */
.L_x_10267:
[----:B-----5:R0:W-:Y:S01]  /*cae0*/  STG.E.64 desc[UR36][R8.64], R22 ;  /* 0x0000001608007986 */ /* 0x0201e2000c101b24 */
[----:B------:R-:W-:Y:S01]  /*caf0*/  IMAD.MOV.U32 R34, RZ, RZ, R35 ;  /* 0x000000ffff227224 */ /* 0x000fe200078e0023 */
[----:B------:R-:W-:Y:S06]  /*cb00*/  BRA `(.L_x_10235) ;  /* 0x0000000000087947 */ /* 0x000fec0003800000 */
.L_x_10266:
[----:B-----5:R0:W-:Y:S01]  /*cb10*/  STG.E desc[UR36][R8.64], R22 ;  /* 0x0000001608007986 */ /* 0x0201e2000c101924 */
[----:B------:R-:W-:-:S07]  /*cb20*/  IMAD.MOV.U32 R34, RZ, RZ, R35 ;  /* 0x000000ffff227224 */ /* 0x000fce00078e0023 */
.L_x_10235:
[----:B------:R-:W-:Y:S05]  /*cb30*/  BSYNC B6 ;  /* 0x0000000000067941 */ /* 0x000fea0003800000 */
.L_x_10234:
        /* <DEDUP_REMOVED lines=23> */
.L_x_10274:
[----:B-----5:R2:W-:Y:S01]  /*ccb0*/  STG.E.U8 desc[UR36][R4.64], R24 ;  /* 0x0000001804007986 */ /* 0x0205e2000c101124 */
[----:B------:R-:W-:Y:S05]  /*ccc0*/  BRA `(.L_x_10276) ;  /* 0x0000000c00447947 */ /* 0x000fea0003800000 */
.L_x_10273:
        /* <DEDUP_REMOVED lines=8> */
.L_x_10278:
[----:B-----5:R0:W-:Y:S01]  /*cd50*/  STG.E desc[UR36][R4.64], R24 ;  /* 0x0000001804007986 */ /* 0x0201e2000c101924 */
[----:B------:R-:W-:Y:S05]  /*cd60*/  BRA `(.L_x_10276) ;  /* 0x0000000c001c7947 */ /* 0x000fea0003800000 */
.L_x_10277:
[----:B-----5:R0:W-:Y:S01]  /*cd70*/  STG.E.U16 desc[UR36][R4.64], R24 ;  /* 0x0000001804007986 */ /* 0x0201e2000c101524 */
[----:B------:R-:W-:Y:S05]  /*cd80*/  BRA `(.L_x_10276) ;  /* 0x0000000c00147947 */ /* 0x000fea0003800000 */
.L_x_10272:
[----:B------:R-:W-:-:S13]  /*cd90*/  ISETP.GT.AND P0, PT, R0, 0x6, PT ;  /* 0x000000060000780c */ /* 0x000fda0003f04270 */
[----:B------:R-:W-:Y:S05]  /*cda0*/  @P0 BRA `(.L_x_10279) ;  /* 0x00000000002c0947 */ /* 0x000fea0003800000 */
[----:B------:R-:W-:-:S13]  /*cdb0*/  ISETP.NE.AND P0, PT, R0, 0x5, PT ;  /* 0x000000050000780c */ /* 0x000fda0003f05270 */
[----:B------:R-:W-:Y:S05]  /*cdc0*/  @!P0 BRA `(.L_x_10280) ;  /* 0x0000000000148947 */ /* 0x000fea0003800000 */
[----:B------:R-:W-:-:S13]  /*cdd0*/  ISETP.NE.AND P0, PT, R0, 0x6, PT ;  /* 0x000000060000780c */ /* 0x000fda0003f05270 */
[----:B------:R-:W-:Y:S05]  /*cde0*/  @P0 BRA `(.L_x_10275) ;  /* 0x0000000800ac0947 */ /* 0x000fea0003800000 */
[----:B-----5:R-:W0:Y:S02]  /*cdf0*/  I2F.S64 R25, R24 ;  /* 0x0000001800197312 */ /* 0x020e240000301400 */
[----:B0-----:R0:W-:Y:S01]  /*ce00*/  STG.E desc[UR36][R4.64], R25 ;  /* 0x0000001904007986 */ /* 0x0011e2000c101924 */
[----:B------:R-:W-:Y:S05]  /*ce10*/  BRA `(.L_x_10276) ;  /* 0x0000000800f07947 */ /* 0x000fea0003800000 */
.L_x_10280:
[----:B-----5:R-:W0:Y:S02]  /*ce20*/  I2F.S64 R0, R24 ;  /* 0x0000001800007312 */ /* 0x020e240000301400 */
[----:B0-----:R-:W-:-:S05]  /*ce30*/  F2FP.F16.F32.PACK_AB R0, RZ, R0 ;  /* 0x00000000ff00723e */ /* 0x001fca00000000ff */
[----:B------:R0:W-:Y:S01]  /*ce40*/  STG.E.U16 desc[UR36][R4.64], R0 ;  /* 0x0000000004007986 */ /* 0x0001e2000c101524 */
[----:B------:R-:W-:Y:S05]  /*ce50*/  BRA `(.L_x_10276) ;  /* 0x0000000800e07947 */ /* 0x000fea0003800000 */
.L_x_10279:
[----:B------:R-:W-:-:S13]  /*ce60*/  ISETP.NE.AND P0, PT, R0, 0x7, PT ;  /* 0x000000070000780c */ /* 0x000fda0003f05270 */
[----:B------:R-:W-:Y:S05]  /*ce70*/  @!P0 BRA `(.L_x_10281) ;  /* 0x0000000000348947 */ /* 0x000fea0003800000 */
[----:B------:R-:W-:-:S13]  /*ce80*/  ISETP.NE.AND P0, PT, R0, 0x8, PT ;  /* 0x000000080000780c */ /* 0x000fda0003f05270 */
[----:B------:R-:W-:Y:S05]  /*ce90*/  @!P0 BRA `(.L_x_10282) ;  /* 0x0000000000188947 */ /* 0x000fea0003800000 */
[----:B------:R-:W-:-:S13]  /*cea0*/  ISETP.NE.AND P0, PT, R0, 0x9, PT ;  /* 0x000000090000780c */ /* 0x000fda0003f05270 */
[----:B------:R-:W-:Y:S05]  /*ceb0*/  @P0 BRA `(.L_x_10275) ;  /* 0x0000000800780947 */ /* 0x000fea0003800000 */
[----:B-----5:R-:W0:Y:S01]  /*cec0*/  I2F.S64 R6, R24 ;  /* 0x0000001800067312 */ /* 0x020e220000301400 */
[----:B------:R-:W-:-:S05]  /*ced0*/  IMAD.MOV.U32 R7, RZ, RZ, RZ ;  /* 0x000000ffff077224 */ /* 0x000fca00078e00ff */
[----:B0-----:R0:W-:Y:S01]  /*cee0*/  STG.E.64 desc[UR36][R4.64], R6 ;  /* 0x0000000604007986 */ /* 0x0011e2000c101b24 */
[----:B------:R-:W-:Y:S05]  /*cef0*/  BRA `(.L_x_10276) ;  /* 0x0000000800b87947 */ /* 0x000fea0003800000 */
.L_x_10282:
[----:B-----5:R-:W0:Y:S02]  /*cf00*/  I2F.S64 R24, R24 ;  /* 0x0000001800187312 */ /* 0x020e240000301400 */
[----:B0-----:R-:W-:-:S04]  /*cf10*/  F2FP.F16.F32.PACK_AB R3, RZ, R24 ;  /* 0x00000018ff03723e */ /* 0x001fc800000000ff */
[----:B------:R-:W-:-:S05]  /*cf20*/  PRMT R3, R3, 0x5410, RZ ;  /* 0x0000541003037816 */ /* 0x000fca00000000ff */
[----:B------:R0:W-:Y:S01]  /*cf30*/  STG.E desc[UR36][R4.64], R3 ;  /* 0x0000000304007986 */ /* 0x0001e2000c101924 */
[----:B------:R-:W-:Y:S05]  /*cf40*/  BRA `(.L_x_10276) ;  /* 0x0000000800a47947 */ /* 0x000fea0003800000 */
.L_x_10281:
[----:B-----5:R-:W0:Y:S02]  /*cf50*/  I2F.F64.S64 R24, R24 ;  /* 0x0000001800187312 */ /* 0x020e240000301c00 */
[----:B0-----:R0:W-:Y:S01]  /*cf60*/  STG.E.64 desc[UR36][R4.64], R24 ;  /* 0x0000001804007986 */ /* 0x0011e2000c101b24 */
[----:B------:R-:W-:Y:S05]  /*cf70*/  BRA `(.L_x_10276) ;  /* 0x0000000800987947 */ /* 0x000fea0003800000 */
.L_x_10271:
        /* <DEDUP_REMOVED lines=8> */
[----:B-----5:R-:W-:-:S04]  /*d000*/  ISETP.NE.U32.AND P0, PT, R24, RZ, PT ;  /* 0x000000ff1800720c */ /* 0x020fc80003f05070 */
[----:B------:R-:W-:-:S04]  /*d010*/  ISETP.NE.AND.EX P0, PT, R25, RZ, PT, P0 ;  /* 0x000000ff1900720c */ /* 0x000fc80003f05300 */
[----:B------:R-:W-:-:S05]  /*d020*/  SEL R3, RZ, 0x1, !P0 ;  /* 0x00000001ff037807 */ /* 0x000fca0004000000 */
[----:B------:R0:W-:Y:S01]  /*d030*/  STG.E.U8 desc[UR36][R4.64], R3 ;  /* 0x0000000304007986 */ /* 0x0001e2000c101124 */
[----:B------:R-:W-:Y:S05]  /*d040*/  BRA `(.L_x_10276) ;  /* 0x0000000800647947 */ /* 0x000fea0003800000 */
.L_x_10285:
[----:B-1-345:R-:W0:Y:S01]  /*d050*/  I2F.F64.S64 R8, R24 ;  /* 0x0000001800087312 */ /* 0x03ae220000301c00 */
[----:B------:R-:W-:-:S05]  /*d060*/  CS2R R10, SRZ ;  /* 0x00000000000a7805 */ /* 0x000fca000001ff00 */
[----:B0-----:R0:W-:Y:S01]  /*d070*/  STG.E.128 desc[UR36][R4.64], R8 ;  /* 0x0000000804007986 */ /* 0x0011e2000c101d24 */
[----:B------:R-:W-:Y:S05]  /*d080*/  BRA `(.L_x_10276) ;  /* 0x0000000800547947 */ /* 0x000fea0003800000 */
.L_x_10284:
        /* <DEDUP_REMOVED lines=21> */
.L_x_10289:
[----:B------:R-:W-:Y:S05]  /*d1e0*/  BSYNC B0 ;  /* 0x0000000000007941 */ /* 0x000fea0003800000 */
.L_x_10288:
[----:B------:R-:W-:-:S05]  /*d1f0*/  LOP3.LUT R7, R0, R7, RZ, 0xfc, !PT ;  /* 0x0000000700077212 */ /* 0x000fca00078efcff */
[----:B------:R0:W-:Y:S01]  /*d200*/  STG.E.U8 desc[UR36][R4.64], R7 ;  /* 0x0000000704007986 */ /* 0x0001e2000c101124 */
[----:B------:R-:W-:Y:S05]  /*d210*/  BRA `(.L_x_10276) ;  /* 0x0000000400f07947 */ /* 0x000fea0003800000 */
.L_x_10287:
        /* <DEDUP_REMOVED lines=13> */
.L_x_10291:
[----:B------:R-:W-:Y:S01]  /*d2f0*/  IMAD.MOV.U32 R0, RZ, RZ, 0x7f ;  /* 0x0000007fff007424 */ /* 0x000fe200078e00ff */
[----:B------:R-:W-:-:S04]  /*d300*/  ISETP.GT.U32.AND P0, PT, R3, 0x7f800000, PT ;  /* 0x7f8000000300780c */ /* 0x000fc80003f04070 */
[----:B------:R-:W-:-:S09]  /*d310*/  SEL R0, R0, 0x7c, P0 ;  /* 0x0000007c00007807 */ /* 0x000fd20000000000 */
.L_x_10292:
[----:B------:R-:W-:Y:S05]  /*d320*/  BSYNC B0 ;  /* 0x0000000000007941 */ /* 0x000fea0003800000 */
.L_x_10290:
[----:B------:R-:W-:-:S04]  /*d330*/  LOP3.LUT R3, R25, 0x80000000, RZ, 0xc0, !PT ;  /* 0x8000000019037812 */ /* 0x000fc800078ec0ff */
[----:B------:R-:W-:-:S04]  /*d340*/  SHF.R.U32.HI R3, RZ, 0x18, R3 ;  /* 0x00000018ff037819 */ /* 0x000fc80000011603 */
[----:B------:R-:W-:-:S05]  /*d350*/  LOP3.LUT R3, R0, R3, RZ, 0xfc, !PT ;  /* 0x0000000300037212 */ /* 0x000fca00078efcff */
[----:B------:R0:W-:Y:S01]  /*d360*/  STG.E.U8 desc[UR36][R4.64], R3 ;  /* 0x0000000304007986 */ /* 0x0001e2000c101124 */
[----:B------:R-:W-:Y:S05]  /*d370*/  BRA `(.L_x_10276) ;  /* 0x0000000400987947 */ /* 0x000fea0003800000 */
.L_x_10286:
[----:B-----5:R-:W0:Y:S02]  /*d380*/  I2F.S64 R0, R24 ;  /* 0x0000001800007312 */ /* 0x020e240000301400 */
[----:B0-----:R-:W-:-:S05]  /*d390*/  F2FP.BF16.F32.PACK_AB R0, RZ, R0 ;  /* 0x00000000ff00723e */ /* 0x001fca00000010ff */
[----:B------:R0:W-:Y:S01]  /*d3a0*/  STG.E.U16 desc[UR36][R4.64], R0 ;  /* 0x0000000004007986 */ /* 0x0001e2000c101524 */
[----:B------:R-:W-:Y:S05]  /*d3b0*/  BRA `(.L_x_10276) ;  /* 0x0000000400887947 */ /* 0x000fea0003800000 */
.L_x_10283:
        /* <DEDUP_REMOVED lines=10> */
.L_x_10295:
        /* <DEDUP_REMOVED lines=17> */
.L_x_10298:
[----:B------:R-:W-:-:S04]  /*d570*/  LOP3.LUT R0, R25, 0x80000000, RZ, 0xc0, !PT ;  /* 0x8000000019007812 */ /* 0x000fc800078ec0ff */
[----:B------:R-:W-:-:S04]  /*d580*/  SHF.R.U32.HI R0, RZ, 0x18, R0 ;  /* 0x00000018ff007819 */ /* 0x000fc80000011600 */
[----:B------:R-:W-:-:S07]  /*d590*/  LOP3.LUT R0, R3, R0, RZ, 0xfc, !PT ;  /* 0x0000000003007212 */ /* 0x000fce00078efcff */
.L_x_10297:
[----:B------:R-:W-:Y:S05]  /*d5a0*/  BSYNC B0 ;  /* 0x0000000000007941 */ /* 0x000fea0003800000 */
.L_x_10296:
[----:B------:R0:W-:Y:S01]  /*d5b0*/  STG.E.U8 desc[UR36][R4.64], R0 ;  /* 0x0000000004007986 */ /* 0x0001e2000c101124 */
[----:B------:R-:W-:Y:S05]  /*d5c0*/  BRA `(.L_x_10276) ;  /* 0x0000000400047947 */ /* 0x000fea0003800000 */
.L_x_10294:
        /* <DEDUP_REMOVED lines=17> */
.L_x_10301:
[----:B------:R-:W-:-:S04]  /*d6e0*/  LOP3.LUT R0, R25, 0x80000000, RZ, 0xc0, !PT ;  /* 0x8000000019007812 */ /* 0x000fc800078ec0ff */
[----:B------:R-:W-:-:S04]  /*d6f0*/  SHF.R.U32.HI R0, RZ, 0x18, R0 ;  /* 0x00000018ff007819 */ /* 0x000fc80000011600 */
[----:B------:R-:W-:-:S07]  /*d700*/  LOP3.LUT R0, R3, R0, RZ, 0xfc, !PT ;  /* 0x0000000003007212 */ /* 0x000fce00078efcff */
.L_x_10300:
[----:B------:R-:W-:Y:S05]  /*d710*/  BSYNC B0 ;  /* 0x0000000000007941 */ /* 0x000fea0003800000 */
.L_x_10299:
[----:B------:R0:W-:Y:S01]  /*d720*/  STG.E.U8 desc[UR36][R4.64], R0 ;  /* 0x0000000004007986 */ /* 0x0001e2000c101124 */
[----:B------:R-:W-:Y:S05]  /*d730*/  BRA `(.L_x_10276) ;  /* 0x0000000000a87947 */ /* 0x000fea0003800000 */
.L_x_10293:
[----:B------:R-:W-:-:S13]  /*d740*/  ISETP.NE.AND P0, PT, R0, 0x1c, PT ;  /* 0x0000001c0000780c */ /* 0x000fda0003f05270 */
[----:B------:R-:W-:Y:S05]  /*d750*/  @!P0 BRA `(.L_x_10302) ;  /* 0x00000000009c8947 */ /* 0x000fea0003800000 */
[----:B------:R-:W-:-:S13]  /*d760*/  ISETP.NE.AND P0, PT, R0, 0x1d, PT ;  /* 0x0000001d0000780c */ /* 0x000fda0003f05270 */
[----:B------:R-:W-:Y:S05]  /*d770*/  @!P0 BRA `(.L_x_10303) ;  /* 0x00000000008c8947 */ /* 0x000fea0003800000 */
[----:B------:R-:W-:-:S13]  /*d780*/  ISETP.NE.AND P0, PT, R0, 0x2c, PT ;  /* 0x0000002c0000780c */ /* 0x000fda0003f05270 */
[----:B------:R-:W-:Y:S05]  /*d790*/  @P0 BRA `(.L_x_10275) ;  /* 0x0000000000400947 */ /* 0x000fea0003800000 */
[----:B-----5:R-:W0:Y:S02]  /*d7a0*/  I2F.S64 R24, R24 ;  /* 0x0000001800187312 */ /* 0x020e240000301400 */
        /* <DEDUP_REMOVED lines=15> */
.L_x_10275:
        /* <DEDUP_REMOVED lines=16> */
.L_x_10304:
[----:B------:R-:W-:Y:S05]  /*d9a0*/  BRA `(.L_x_10276) ;  /* 0x00000000000c7947 */ /* 0x000fea0003800000 */
.L_x_10303:
[----:B-----5:R0:W-:Y:S01]  /*d9b0*/  STG.E.64 desc[UR36][R4.64], R24 ;  /* 0x0000001804007986 */ /* 0x0201e2000c101b24 */
[----:B------:R-:W-:Y:S05]  /*d9c0*/  BRA `(.L_x_10276) ;  /* 0x0000000000047947 */ /* 0x000fea0003800000 */
.L_x_10302:
[----:B-----5:R0:W-:Y:S02]  /*d9d0*/  STG.E desc[UR36][R4.64], R24 ;  /* 0x0000001804007986 */ /* 0x0201e4000c101924 */
.L_x_10276:
        /* <DEDUP_REMOVED lines=23> */
.L_x_10308:
[----:B------:R0:W-:Y:S01]  /*db50*/  STG.E.U8 desc[UR36][R4.64], R18 ;  /* 0x0000001204007986 */ /* 0x0001e2000c101124 */
[----:B------:R-:W-:Y:S05]  /*db60*/  BRA `(.L_x_10310) ;  /* 0x0000000c00447947 */ /* 0x000fea0003800000 */
.L_x_10307:
        /* <DEDUP_REMOVED lines=8> */
.L_x_10312:
[----:B------:R0:W-:Y:S01]  /*dbf0*/  STG.E desc[UR36][R4.64], R18 ;  /* 0x0000001204007986 */ /* 0x0001e2000c101924 */
[----:B------:R-:W-:Y:S05]  /*dc00*/  BRA `(.L_x_10310) ;  /* 0x0000000c001c7947 */ /* 0x000fea0003800000 */
.L_x_10311:
[----:B------:R0:W-:Y:S01]  /*dc10*/  STG.E.U16 desc[UR36][R4.64], R18 ;  /* 0x0000001204007986 */ /* 0x0001e2000c101524 */
[----:B------:R-:W-:Y:S05]  /*dc20*/  BRA `(.L_x_10310) ;  /* 0x0000000c00147947 */ /* 0x000fea0003800000 */
.L_x_10306:
[----:B------:R-:W-:-:S13]  /*dc30*/  ISETP.GT.AND P0, PT, R0, 0x6, PT ;  /* 0x000000060000780c */ /* 0x000fda0003f04270 */
[----:B------:R-:W-:Y:S05]  /*dc40*/  @P0 BRA `(.L_x_10313) ;  /* 0x00000000002c0947 */ /* 0x000fea0003800000 */
[----:B------:R-:W-:-:S13]  /*dc50*/  ISETP.NE.AND P0, PT, R0, 0x5, PT ;  /* 0x000000050000780c */ /* 0x000fda0003f05270 */
[----:B------:R-:W-:Y:S05]  /*dc60*/  @!P0 BRA `(.L_x_10314) ;  /* 0x0000000000148947 */ /* 0x000fea0003800000 */
[----:B------:R-:W-:-:S13]  /*dc70*/  ISETP.NE.AND P0, PT, R0, 0x6, PT ;  /* 0x000000060000780c */ /* 0x000fda0003f05270 */
[----:B------:R-:W-:Y:S05]  /*dc80*/  @P0 BRA `(.L_x_10309) ;  /* 0x0000000800ac0947 */ /* 0x000fea0003800000 */
[----:B------:R-:W0:Y:S02]  /*dc90*/  I2F.S64 R19, R18 ;  /* 0x0000001200137312 */ /* 0x000e240000301400 */
[----:B0-----:R0:W-:Y:S01]  /*dca0*/  STG.E desc[UR36][R4.64], R19 ;  /* 0x0000001304007986 */ /* 0x0011e2000c101924 */
[----:B------:R-:W-:Y:S05]  /*dcb0*/  BRA `(.L_x_10310) ;  /* 0x0000000800f07947 */ /* 0x000fea0003800000 */
.L_x_10314:
[----:B------:R-:W0:Y:S02]  /*dcc0*/  I2F.S64 R0, R18 ;  /* 0x0000001200007312 */ /* 0x000e240000301400 */
[----:B0-----:R-:W-:-:S05]  /*dcd0*/  F2FP.F16.F32.PACK_AB R0, RZ, R0 ;  /* 0x00000000ff00723e */ /* 0x001fca00000000ff */
[----:B------:R0:W-:Y:S01]  /*dce0*/  STG.E.U16 desc[UR36][R4.64], R0 ;  /* 0x0000000004007986 */ /* 0x0001e2000c101524 */
[----:B------:R-:W-:Y:S05]  /*dcf0*/  BRA `(.L_x_10310) ;  /* 0x0000000800e07947 */ /* 0x000fea0003800000 */
.L_x_10313:
[----:B------:R-:W-:-:S13]  /*dd00*/  ISETP.NE.AND P0, PT, R0, 0x7, PT ;  /* 0x000000070000780c */ /* 0x000fda0003f05270 */
[----:B------:R-:W-:Y:S05]  /*dd10*/  @!P0 BRA `(.L_x_10315) ;  /* 0x0000000000348947 */ /* 0x000fea0003800000 */
[----:B------:R-:W-:-:S13]  /*dd20*/  ISETP.NE.AND P0, PT, R0, 0x8, PT ;  /* 0x000000080000780c */ /* 0x000fda0003f05270 */
[----:B------:R-:W-:Y:S05]  /*dd30*/  @!P0 BRA `(.L_x_10316) ;  /* 0x0000000000188947 */ /* 0x000fea0003800000 */
[----:B------:R-:W-:-:S13]  /*dd40*/  ISETP.NE.AND P0, PT, R0, 0x9, PT ;  /* 0x000000090000780c */ /* 0x000fda0003f05270 */
[----:B------:R-:W-:Y:S05]  /*dd50*/  @P0 BRA `(.L_x_10309) ;  /* 0x0000000800780947 */ /* 0x000fea0003800000 */
[----:B------:R-:W0:Y:S01]  /*dd60*/  I2F.S64 R6, R18 ;  /* 0x0000001200067312 */ /* 0x000e220000301400 */
[----:B------:R-:W-:-:S05]  /*dd70*/  IMAD.MOV.U32 R7, RZ, RZ, RZ ;  /* 0x000000ffff077224 */ /* 0x000fca00078e00ff */
[----:B0-----:R0:W-:Y:S01]  /*dd80*/  STG.E.64 desc[UR36][R4.64], R6 ;  /* 0x0000000604007986 */ /* 0x0011e2000c101b24 */
[----:B------:R-:W-:Y:S05]  /*dd90*/  BRA `(.L_x_10310) ;  /* 0x0000000800b87947 */ /* 0x000fea0003800000 */
.L_x_10316:
[----:B------:R-:W0:Y:S02]  /*dda0*/  I2F.S64 R18, R18 ;  /* 0x0000001200127312 */ /* 0x000e240000301400 */
[----:B0-----:R-:W-:-:S04]  /*ddb0*/  F2FP.F16.F32.PACK_AB R3, RZ, R18 ;  /* 0x00000012ff03723e */ /* 0x001fc800000000ff */
[----:B------:R-:W-:-:S05]  /*ddc0*/  PRMT R3, R3, 0x5410, RZ ;  /* 0x0000541003037816 */ /* 0x000fca00000000ff */
[----:B------:R0:W-:Y:S01]  /*ddd0*/  STG.E desc[UR36][R4.64], R3 ;  /* 0x0000000304007986 */ /* 0x0001e2000c101924 */
[----:B------:R-:W-:Y:S05]  /*dde0*/  BRA `(.L_x_10310) ;  /* 0x0000000800a47947 */ /* 0x000fea0003800000 */
.L_x_10315:
[----:B------:R-:W0:Y:S02]  /*ddf0*/  I2F.F64.S64 R18, R18 ;  /* 0x0000001200127312 */ /* 0x000e240000301c00 */
[----:B0-----:R0:W-:Y:S01]  /*de00*/  STG.E.64 desc[UR36][R4.64], R18 ;  /* 0x0000001204007986 */ /* 0x0011e2000c101b24 */
[----:B------:R-:W-:Y:S05]  /*de10*/  BRA `(.L_x_10310) ;  /* 0x0000000800987947 */ /* 0x000fea0003800000 */
.L_x_10305:
        /* <DEDUP_REMOVED lines=8> */
[----:B------:R-:W-:-:S04]  /*dea0*/  ISETP.NE.U32.AND P0, PT, R18, RZ, PT ;  /* 0x000000ff1200720c */ /* 0x000fc80003f05070 */
[----:B------:R-:W-:-:S04]  /*deb0*/  ISETP.NE.AND.EX P0, PT, R19, RZ, PT, P0 ;  /* 0x000000ff1300720c */ /* 0x000fc80003f05300 */
[----:B------:R-:W-:-:S05]  /*dec0*/  SEL R3, RZ, 0x1, !P0 ;  /* 0x00000001ff037807 */ /* 0x000fca0004000000 */
[----:B------:R0:W-:Y:S01]  /*ded0*/  STG.E.U8 desc[UR36][R4.64], R3 ;  /* 0x0000000304007986 */ /* 0x0001e2000c101124 */
[----:B------:R-:W-:Y:S05]  /*dee0*/  BRA `(.L_x_10310) ;  /* 0x0000000800647947 */ /* 0x000fea0003800000 */
.L_x_10319:
[----:B-1-34-:R-:W0:Y:S01]  /*def0*/  I2F.F64.S64 R8, R18 ;  /* 0x0000001200087312 */ /* 0x01ae220000301c00 */
[----:B------:R-:W-:-:S05]  /*df00*/  CS2R R10, SRZ ;  /* 0x00000000000a7805 */ /* 0x000fca000001ff00 */
[----:B0-----:R0:W-:Y:S01]  /*df10*/  STG.E.128 desc[UR36][R4.64], R8 ;  /* 0x0000000804007986 */ /* 0x0011e2000c101d24 */
[----:B------:R-:W-:Y:S05]  /*df20*/  BRA `(.L_x_10310) ;  /* 0x0000000800547947 */ /* 0x000fea0003800000 */
.L_x_10318:
[----:B------:R-:W-:-:S13]  /*df30*/  ISETP.NE.AND P0, PT, R0, 0xf, PT ;  /* 0x0000000f0000780c */ /* 0x000fda0003f05270 */
[----:B------:R-:W-:Y:S05]  /*df40*/  @!P0 BRA `(.L_x_10320) ;  /* 0x0000000000b48947 */ /* 0x000fea0003800000 */
[----:B------:R-:W-:-:S13]  /*df50*/  ISETP.NE.AND P0, PT, R0, 0x17, PT ;  /* 0x000000170000780c */ /* 0x000fda0003f05270 */
[----:B------:R-:W-:Y:S05]  /*df60*/  @!P0 BRA `(.L_x_10321) ;  /* 0x0000000000548947 */ /* 0x000fea0003800000 */
[----:B------:R-:W-:-:S13]  /*df70*/  ISETP.NE.AND P0, PT, R0, 0x18, PT ;  /* 0x000000180000780c */ /* 0x000fda0003f05270 */
[----:B------:R-:W-:Y:S05]  /*df80*/  @P0 BRA `(.L_x_10309) ;  /* 0x0000000400ec0947 */ /* 0x000fea0003800000 */
[----:B------:R-:W0:Y:S01]  /*df90*/  I2F.S64 R19, R18 ;  /* 0x0000001200137312 */ /* 0x000e220000301400 */
        /* <DEDUP_REMOVED lines=14> */
.L_x_10323:
[----:B------:R-:W-:Y:S05]  /*e080*/  BSYNC B0 ;  /* 0x0000000000007941 */ /* 0x000fea0003800000 */
.L_x_10322:
[----:B------:R-:W-:-:S05]  /*e090*/  LOP3.LUT R7, R0, R7, RZ, 0xfc, !PT ;  /* 0x0000000700077212 */ /* 0x000fca00078efcff */
[----:B------:R0:W-:Y:S01]  /*e0a0*/  STG.E.U8 desc[UR36][R4.64], R7 ;  /* 0x0000000704007986 */ /* 0x0001e2000c101124 */
[----:B------:R-:W-:Y:S05]  /*e0b0*/  BRA `(.L_x_10310) ;  /* 0x0000000400f07947 */ /* 0x000fea0003800000 */
.L_x_10321:
[----:B------:R-:W0:Y:S01]  /*e0c0*/  I2F.S64 R19, R18 ;  /* 0x0000001200137312 */ /* 0x000e220000301400 */
        /* <DEDUP_REMOVED lines=12> */
.L_x_10325:
[----:B------:R-:W-:Y:S01]  /*e190*/  IMAD.MOV.U32 R0, RZ, RZ, 0x7f ;  /* 0x0000007fff007424 */ /* 0x000fe200078e00ff */
[----:B------:R-:W-:-:S04]  /*e1a0*/  ISETP.GT.U32.AND P0, PT, R3, 0x7f800000, PT ;  /* 0x7f8000000300780c */ /* 0x000fc80003f04070 */
[----:B------:R-:W-:-:S09]  /*e1b0*/  SEL R0, R0, 0x7c, P0 ;  /* 0x0000007c00007807 */ /* 0x000fd20000000000 */
.L_x_10326:
[----:B------:R-:W-:Y:S05]  /*e1c0*/  BSYNC B0 ;  /* 0x0000000000007941 */ /* 0x000fea0003800000 */
.L_x_10324:
[----:B------:R-:W-:-:S04]  /*e1d0*/  LOP3.LUT R3, R19, 0x80000000, RZ, 0xc0, !PT ;  /* 0x8000000013037812 */ /* 0x000fc800078ec0ff */
[----:B------:R-:W-:-:S04]  /*e1e0*/  SHF.R.U32.HI R3, RZ, 0x18, R3 ;  /* 0x00000018ff037819 */ /* 0x000fc80000011603 */
[----:B------:R-:W-:-:S05]  /*e1f0*/  LOP3.LUT R3, R0, R3, RZ, 0xfc, !PT ;  /* 0x0000000300037212 */ /* 0x000fca00078efcff */
[----:B------:R0:W-:Y:S01]  /*e200*/  STG.E.U8 desc[UR36][R4.64], R3 ;  /* 0x0000000304007986 */ /* 0x0001e2000c101124 */
[----:B------:R-:W-:Y:S05]  /*e210*/  BRA `(.L_x_10310) ;  /* 0x0000000400987947 */ /* 0x000fea0003800000 */
.L_x_10320:
[----:B------:R-:W0:Y:S02]  /*e220*/  I2F.S64 R0, R18 ;  /* 0x0000001200007312 */ /* 0x000e240000301400 */
[----:B0-----:R-:W-:-:S05]  /*e230*/  F2FP.BF16.F32.PACK_AB R0, RZ, R0 ;  /* 0x00000000ff00723e */ /* 0x001fca00000010ff */
[----:B------:R0:W-:Y:S01]  /*e240*/  STG.E.U16 desc[UR36][R4.64], R0 ;  /* 0x0000000004007986 */ /* 0x0001e2000c101524 */
[----:B------:R-:W-:Y:S05]  /*e250*/  BRA `(.L_x_10310) ;  /* 0x0000000400887947 */ /* 0x000fea0003800000 */
.L_x_10317:
        /* <DEDUP_REMOVED lines=10> */
.L_x_10329:
[----:B------:R-:W0:Y:S01]  /*e300*/  I2F.S64 R19, R18 ;  /* 0x0000001200137312 */ /* 0x000e220000301400 */
        /* <DEDUP_REMOVED lines=16> */
.L_x_10332:
[----:B------:R-:W-:-:S04]  /*e410*/  LOP3.LUT R0, R19, 0x80000000, RZ, 0xc0, !PT ;  /* 0x8000000013007812 */ /* 0x000fc800078ec0ff */
[----:B------:R-:W-:-:S04]  /*e420*/  SHF.R.U32.HI R0, RZ, 0x18, R0 ;  /* 0x00000018ff007819 */ /* 0x000fc80000011600 */
[----:B------:R-:W-:-:S07]  /*e430*/  LOP3.LUT R0, R3, R0, RZ, 0xfc, !PT ;  /* 0x0000000003007212 */ /* 0x000fce00078efcff */
.L_x_10331:
[----:B------:R-:W-:Y:S05]  /*e440*/  BSYNC B0 ;  /* 0x0000000000007941 */ /* 0x000fea0003800000 */
.L_x_10330:
[----:B------:R0:W-:Y:S01]  /*e450*/  STG.E.U8 desc[UR36][R4.64], R0 ;  /* 0x0000000004007986 */ /* 0x0001e2000c101124 */
[----:B------:R-:W-:Y:S05]  /*e460*/  BRA `(.L_x_10310) ;  /* 0x0000000400047947 */ /* 0x000fea0003800000 */
.L_x_10328:
        /* <DEDUP_REMOVED lines=17> */
.L_x_10335:
[----:B------:R-:W-:-:S04]  /*e580*/  LOP3.LUT R0, R19, 0x80000000, RZ, 0xc0, !PT ;  /* 0x8000000013007812 */ /* 0x000fc800078ec0ff */
[----:B------:R-:W-:-:S04]  /*e590*/  SHF.R.U32.HI R0, RZ, 0x18, R0 ;  /* 0x00000018ff007819 */ /* 0x000fc80000011600 */
[----:B------:R-:W-:-:S07]  /*e5a0*/  LOP3.LUT R0, R3, R0, RZ, 0xfc, !PT ;  /* 0x0000000003007212 */ /* 0x000fce00078efcff */
.L_x_10334:
[----:B------:R-:W-:Y:S05]  /*e5b0*/  BSYNC B0 ;  /* 0x0000000000007941 */ /* 0x000fea0003800000 */
.L_x_10333:
[----:B------:R0:W-:Y:S01]  /*e5c0*/  STG.E.U8 desc[UR36][R4.64], R0 ;  /* 0x0000000004007986 */ /* 0x0001e2000c101124 */
[----:B------:R-:W-:Y:S05]  /*e5d0*/  BRA `(.L_x_10310) ;  /* 0x0000000000a87947 */ /* 0x000fea0003800000 */
.L_x_10327:
[----:B------:R-:W-:-:S13]  /*e5e0*/  ISETP.NE.AND P0, PT, R0, 0x1c, PT ;  /* 0x0000001c0000780c */ /* 0x000fda0003f05270 */
[----:B------:R-:W-:Y:S05]  /*e5f0*/  @!P0 BRA `(.L_x_10336) ;  /* 0x00000000009c8947 */ /* 0x000fea0003800000 */
[----:B------:R-:W-:-:S13]  /*e600*/  ISETP.NE.AND P0, PT, R0, 0x1d, PT ;  /* 0x0000001d0000780c */ /* 0x000fda0003f05270 */
[----:B------:R-:W-:Y:S05]  /*e610*/  @!P0 BRA `(.L_x_10337) ;  /* 0x00000000008c8947 */ /* 0x000fea0003800000 */
[----:B------:R-:W-:-:S13]  /*e620*/  ISETP.NE.AND P0, PT, R0, 0x2c, PT ;  /* 0x0000002c0000780c */ /* 0x000fda0003f05270 */
[----:B------:R-:W-:Y:S05]  /*e630*/  @P0 BRA `(.L_x_10309) ;  /* 0x0000000000400947 */ /* 0x000fea0003800000 */
[----:B------:R-:W0:Y:S02]  /*e640*/  I2F.S64 R18, R18 ;  /* 0x0000001200127312 */ /* 0x000e240000301400 */
        /* <DEDUP_REMOVED lines=15> */
.L_x_10309:
        /* <DEDUP_REMOVED lines=16> */
.L_x_10338:
[----:B------:R-:W-:Y:S05]  /*e840*/  BRA `(.L_x_10310) ;  /* 0x00000000000c7947 */ /* 0x000fea0003800000 */
.L_x_10337:
[----:B------:R2:W-:Y:S01]  /*e850*/  STG.E.64 desc[UR36][R4.64], R18 ;  /* 0x0000001204007986 */ /* 0x0005e2000c101b24 */
[----:B------:R-:W-:Y:S05]  /*e860*/  BRA `(.L_x_10310) ;  /* 0x0000000000047947 */ /* 0x000fea0003800000 */
.L_x_10336:
[----:B------:R0:W-:Y:S02]  /*e870*/  STG.E desc[UR36][R4.64], R18 ;  /* 0x0000001204007986 */ /* 0x0001e4000c101924 */
.L_x_10310:
[----:B------:R-:W-:-:S07]  /*e880*/  VIADD R34, R34, 0x80 ;  /* 0x0000008022227836 */ /* 0x000fce0000000000 */
.L_x_10270:
[----:B------:R-:W-:Y:S05]  /*e890*/  BSYNC B6 ;  /* 0x0000000000067941 */ /* 0x000fea0003800000 */
.L_x_10269:
[----:B------:R-:W-:-:S13]  /*e8a0*/  ISETP.GE.AND P0, PT, R34, R2, PT ;  /* 0x000000022200720c */ /* 0x000fda0003f06270 */
[----:B------:R-:W-:Y:S05]  /*e8b0*/  @P0 EXIT ;  /* 0x000000000000094d */ /* 0x000fea0003800000 */
[----:B0-----:R-:W0:Y:S01]  /*e8c0*/  LDC.64 R2, c[0x0][0x228] ;  /* 0x00008a00ff027b82 */ /* 0x001e220000000a00 */
[----:B------:R-:W-:Y:S01]  /*e8d0*/  PRMT R0, R26, 0x9910, RZ ;  /* 0x000099101a007816 */ /* 0x000fe200000000ff */
[----:B------:R-:W-:Y:S01]  /*e8e0*/  IMAD R34, R36, 0x200, R34 ;  /* 0x0000020024227824 */ /* 0x000fe200078e0222 */
[----:B------:R-:W-:Y:S02]  /*e8f0*/  ULDC UR4, c[0x0][0x260] ;  /* 0x0000980000047ab9 */ /* 0x000fe40000000800 */
[----:B------:R-:W-:Y:S01]  /*e900*/  ISETP.GT.AND P1, PT, R0, 0x9, PT ;  /* 0x000000090000780c */ /* 0x000fe20003f24270 */
[----:B--2---:R-:W-:-:S05]  /*e910*/  IMAD R5, R34, UR4, RZ ;  /* 0x0000000422057c24 */ /* 0x004fca000f8e02ff */
        /* <DEDUP_REMOVED lines=13> */
.L_x_10342:
[----:B-----5:R-:W-:Y:S01]  /*e9f0*/  STG.E.U8 desc[UR36][R2.64], R16 ;  /* 0x0000001002007986 */ /* 0x020fe2000c101124 */
[----:B------:R-:W-:Y:S05]  /*ea00*/  EXIT ;  /* 0x000000000000794d */ /* 0x000fea0003800000 */
.L_x_10341:
        /* <DEDUP_REMOVED lines=8> */
.L_x_10345:
[----:B-----5:R-:W-:Y:S01]  /*ea90*/  STG.E desc[UR36][R2.64], R16 ;  /* 0x0000001002007986 */ /* 0x020fe2000c101924 */
[----:B------:R-:W-:Y:S05]  /*eaa0*/  EXIT ;  /* 0x000000000000794d */ /* 0x000fea0003800000 */
.L_x_10344:
[----:B-----5:R-:W-:Y:S01]  /*eab0*/  STG.E.U16 desc[UR36][R2.64], R16 ;  /* 0x0000001002007986 */ /* 0x020fe2000c101524 */
[----:B------:R-:W-:Y:S05]  /*eac0*/  EXIT ;  /* 0x000000000000794d */ /* 0x000fea0003800000 */
.L_x_10340:
[----:B------:R-:W-:-:S13]  /*ead0*/  ISETP.GT.AND P0, PT, R0, 0x6, PT ;  /* 0x000000060000780c */ /* 0x000fda0003f04270 */
[----:B------:R-:W-:Y:S05]  /*eae0*/  @P0 BRA `(.L_x_10346) ;  /* 0x00000000002c0947 */ /* 0x000fea0003800000 */
[----:B------:R-:W-:-:S13]  /*eaf0*/  ISETP.NE.AND P0, PT, R0, 0x5, PT ;  /* 0x000000050000780c */ /* 0x000fda0003f05270 */
[----:B------:R-:W-:Y:S05]  /*eb00*/  @!P0 BRA `(.L_x_10347) ;  /* 0x0000000000148947 */ /* 0x000fea0003800000 */
[----:B------:R-:W-:-:S13]  /*eb10*/  ISETP.NE.AND P0, PT, R0, 0x6, PT ;  /* 0x000000060000780c */ /* 0x000fda0003f05270 */
[----:B------:R-:W-:Y:S05]  /*eb20*/  @P0 BRA `(.L_x_10343) ;  /* 0x0000000800b40947 */ /* 0x000fea0003800000 */
[----:B-----5:R-:W0:Y:S02]  /*eb30*/  I2F.S64 R17, R16 ;  /* 0x0000001000117312 */ /* 0x020e240000301400 */
[----:B0-----:R-:W-:Y:S01]  /*eb40*/  STG.E desc[UR36][R2.64], R17 ;  /* 0x0000001102007986 */ /* 0x001fe2000c101924 */
[----:B------:R-:W-:Y:S05]  /*eb50*/  EXIT ;  /* 0x000000000000794d */ /* 0x000fea0003800000 */
.L_x_10347:
[----:B-----5:R-:W0:Y:S02]  /*eb60*/  I2F.S64 R0, R16 ;  /* 0x0000001000007312 */ /* 0x020e240000301400 */
[----:B0-----:R-:W-:-:S05]  /*eb70*/  F2FP.F16.F32.PACK_AB R0, RZ, R0 ;  /* 0x00000000ff00723e */ /* 0x001fca00000000ff */
[----:B------:R-:W-:Y:S01]  /*eb80*/  STG.E.U16 desc[UR36][R2.64], R0 ;  /* 0x0000000002007986 */ /* 0x000fe2000c101524 */
[----:B------:R-:W-:Y:S05]  /*eb90*/  EXIT ;  /* 0x000000000000794d */ /* 0x000fea0003800000 */
.L_x_10346:
        /* <DEDUP_REMOVED lines=8> */
[----:B0-----:R-:W-:Y:S01]  /*ec20*/  STG.E.64 desc[UR36][R2.64], R4 ;  /* 0x0000000402007986 */ /* 0x001fe2000c101b24 */
[----:B------:R-:W-:Y:S05]  /*ec30*/  EXIT ;  /* 0x000000000000794d */ /* 0x000fea0003800000 */
.L_x_10349:
[----:B-----5:R-:W0:Y:S02]  /*ec40*/  I2F.S64 R16, R16 ;  /* 0x0000001000107312 */ /* 0x020e240000301400 */
[----:B0-----:R-:W-:-:S04]  /*ec50*/  F2FP.F16.F32.PACK_AB R5, RZ, R16 ;  /* 0x00000010ff05723e */ /* 0x001fc800000000ff */
[----:B------:R-:W-:-:S05]  /*ec60*/  PRMT R5, R5, 0x5410, RZ ;  /* 0x0000541005057816 */ /* 0x000fca00000000ff */
[----:B------:R-:W-:Y:S01]  /*ec70*/  STG.E desc[UR36][R2.64], R5 ;  /* 0x0000000502007986 */ /* 0x000fe2000c101924 */
[----:B------:R-:W-:Y:S05]  /*ec80*/  EXIT ;  /* 0x000000000000794d */ /* 0x000fea0003800000 */
.L_x_10348:
[----:B-----5:R-:W0:Y:S02]  /*ec90*/  I2F.F64.S64 R16, R16 ;  /* 0x0000001000107312 */ /* 0x020e240000301c00 */
[----:B0-----:R-:W-:Y:S01]  /*eca0*/  STG.E.64 desc[UR36][R2.64], R16 ;  /* 0x0000001002007986 */ /* 0x001fe2000c101b24 */
[----:B------:R-:W-:Y:S05]  /*ecb0*/  EXIT ;  /* 0x000000000000794d */ /* 0x000fea0003800000 */
.L_x_10339:
        /* <DEDUP_REMOVED lines=11> */
[----:B------:R-:W-:Y:S01]  /*ed70*/  STG.E.U8 desc[UR36][R2.64], R5 ;  /* 0x0000000502007986 */ /* 0x000fe2000c101124 */
[----:B------:R-:W-:Y:S05]  /*ed80*/  EXIT ;  /* 0x000000000000794d */ /* 0x000fea0003800000 */
.L_x_10352:
[----:B-----5:R-:W0:Y:S01]  /*ed90*/  I2F.F64.S64 R16, R16 ;  /* 0x0000001000107312 */ /* 0x020e220000301c00 */
[----:B------:R-:W-:-:S05]  /*eda0*/  CS2R R18, SRZ ;  /* 0x0000000000127805 */ /* 0x000fca000001ff00 */
[----:B0-----:R-:W-:Y:S01]  /*edb0*/  STG.E.128 desc[UR36][R2.64], R16 ;  /* 0x0000001002007986 */ /* 0x001fe2000c101d24 */
[----:B------:R-:W-:Y:S05]  /*edc0*/  EXIT ;  /* 0x000000000000794d */ /* 0x000fea0003800000 */
.L_x_10351:
        /* <DEDUP_REMOVED lines=21> */
.L_x_10356:
[----:B------:R-:W-:Y:S05]  /*ef20*/  BSYNC B0 ;  /* 0x0000000000007941 */ /* 0x000fea0003800000 */
.L_x_10355:
[----:B------:R-:W-:-:S05]  /*ef30*/  LOP3.LUT R5, R0, R5, RZ, 0xfc, !PT ;  /* 0x0000000500057212 */ /* 0x000fca00078efcff */
[----:B------:R-:W-:Y:S01]  /*ef40*/  STG.E.U8 desc[UR36][R2.64], R5 ;  /* 0x0000000502007986 */ /* 0x000fe2000c101124 */
[----:B------:R-:W-:Y:S05]  /*ef50*/  EXIT ;  /* 0x000000000000794d */ /* 0x000fea0003800000 */
.L_x_10354:
        /* <DEDUP_REMOVED lines=13> */
.L_x_10358:
[----:B------:R-:W-:Y:S01]  /*f030*/  IMAD.MOV.U32 R0, RZ, RZ, 0x7f ;  /* 0x0000007fff007424 */ /* 0x000fe200078e00ff */
[----:B------:R-:W-:-:S04]  /*f040*/  ISETP.GT.U32.AND P0, PT, R4, 0x7f800000, PT ;  /* 0x7f8000000400780c */ /* 0x000fc80003f04070 */
[----:B------:R-:W-:-:S09]  /*f050*/  SEL R0, R0, 0x7c, P0 ;  /* 0x0000007c00007807 */ /* 0x000fd20000000000 */
.L_x_10359:
[----:B------:R-:W-:Y:S05]  /*f060*/  BSYNC B0 ;  /* 0x0000000000007941 */ /* 0x000fea0003800000 */
.L_x_10357:
[----:B------:R-:W-:-:S04]  /*f070*/  LOP3.LUT R4, R17, 0x80000000, RZ, 0xc0, !PT ;  /* 0x8000000011047812 */ /* 0x000fc800078ec0ff */
[----:B------:R-:W-:-:S04]  /*f080*/  SHF.R.U32.HI R5, RZ, 0x18, R4 ;  /* 0x00000018ff057819 */ /* 0x000fc80000011604 */
[----:B------:R-:W-:-:S05]  /*f090*/  LOP3.LUT R5, R0, R5, RZ, 0xfc, !PT ;  /* 0x0000000500057212 */ /* 0x000fca00078efcff */
[----:B------:R-:W-:Y:S01]  /*f0a0*/  STG.E.U8 desc[UR36][R2.64], R5 ;  /* 0x0000000502007986 */ /* 0x000fe2000c101124 */
[----:B------:R-:W-:Y:S05]  /*f0b0*/  EXIT ;  /* 0x000000000000794d */ /* 0x000fea0003800000 */
.L_x_10353:
[----:B-----5:R-:W0:Y:S02]  /*f0c0*/  I2F.S64 R0, R16 ;  /* 0x0000001000007312 */ /* 0x020e240000301400 */
[----:B0-----:R-:W-:-:S05]  /*f0d0*/  F2FP.BF16.F32.PACK_AB R0, RZ, R0 ;  /* 0x00000000ff00723e */ /* 0x001fca00000010ff */
[----:B------:R-:W-:Y:S01]  /*f0e0*/  STG.E.U16 desc[UR36][R2.64], R0 ;  /* 0x0000000002007986 */ /* 0x000fe2000c101524 */
[----:B------:R-:W-:Y:S05]  /*f0f0*/  EXIT ;  /* 0x000000000000794d */ /* 0x000fea0003800000 */
.L_x_10350:
        /* <DEDUP_REMOVED lines=10> */
.L_x_10362:
        /* <DEDUP_REMOVED lines=17> */
.L_x_10365:
[----:B------:R-:W-:-:S04]  /*f2b0*/  LOP3.LUT R0, R17, 0x80000000, RZ, 0xc0, !PT ;  /* 0x8000000011007812 */ /* 0x000fc800078ec0ff */
[----:B------:R-:W-:-:S04]  /*f2c0*/  SHF.R.U32.HI R5, RZ, 0x18, R0 ;  /* 0x00000018ff057819 */ /* 0x000fc80000011600 */
[----:B------:R-:W-:-:S04]  /*f2d0*/  LOP3.LUT R4, R4, R5, RZ, 0xfc, !PT ;  /* 0x0000000504047212 */ /* 0x000fc800078efcff */
[----:B------:R-:W-:-:S07]  /*f2e0*/  PRMT R0, R4, 0x7610, R0 ;  /* 0x0000761004007816 */ /* 0x000fce0000000000 */
.L_x_10364:
[----:B------:R-:W-:Y:S05]  /*f2f0*/  BSYNC B0 ;  /* 0x0000000000007941 */ /* 0x000fea0003800000 */
.L_x_10363:
[----:B------:R-:W-:Y:S01]  /*f300*/  STG.E.U8 desc[UR36][R2.64], R0 ;  /* 0x0000000002007986 */ /* 0x000fe2000c101124 */
[----:B------:R-:W-:Y:S05]  /*f310*/  EXIT ;  /* 0x000000000000794d */ /* 0x000fea0003800000 */
.L_x_10361:
        /* <DEDUP_REMOVED lines=17> */
.L_x_10368:
[----:B------:R-:W-:-:S04]  /*f430*/  LOP3.LUT R0, R17, 0x80000000, RZ, 0xc0, !PT ;  /* 0x8000000011007812 */ /* 0x000fc800078ec0ff */
[----:B------:R-:W-:-:S04]  /*f440*/  SHF.R.U32.HI R5, RZ, 0x18, R0 ;  /* 0x00000018ff057819 */ /* 0x000fc80000011600 */
[----:B------:R-:W-:-:S04]  /*f450*/  LOP3.LUT R4, R4, R5, RZ, 0xfc, !PT ;  /* 0x0000000504047212 */ /* 0x000fc800078efcff */
[----:B------:R-:W-:-:S07]  /*f460*/  PRMT R0, R4, 0x7610, R0 ;  /* 0x0000761004007816 */ /* 0x000fce0000000000 */
.L_x_10367:
[----:B------:R-:W-:Y:S05]  /*f470*/  BSYNC B0 ;  /* 0x0000000000007941 */ /* 0x000fea0003800000 */
.L_x_10366:
[----:B------:R-:W-:Y:S01]  /*f480*/  STG.E.U8 desc[UR36][R2.64], R0 ;  /* 0x0000000002007986 */ /* 0x000fe2000c101124 */
[----:B------:R-:W-:Y:S05]  /*f490*/  EXIT ;  /* 0x000000000000794d */ /* 0x000fea0003800000 */
.L_x_10360:
        /* <DEDUP_REMOVED lines=22> */
.L_x_10343:
        /* <DEDUP_REMOVED lines=16> */
.L_x_10371:
[----:B------:R-:W-:Y:S05]  /*f700*/  EXIT ;  /* 0x000000000000794d */ /* 0x000fea0003800000 */
.L_x_10370:
[----:B-----5:R-:W-:Y:S01]  /*f710*/  STG.E.64 desc[UR36][R2.64], R16 ;  /* 0x0000001002007986 */ /* 0x020fe2000c101b24 */
[----:B------:R-:W-:Y:S05]  /*f720*/  EXIT ;  /* 0x000000000000794d */ /* 0x000fea0003800000 */
.L_x_10369:
[----:B-----5:R-:W-:Y:S01]  /*f730*/  STG.E desc[UR36][R2.64], R16 ;  /* 0x0000001002007986 */ /* 0x020fe2000c101924 */
[----:B------:R-:W-:Y:S05]  /*f740*/  EXIT ;  /* 0x000000000000794d */ /* 0x000fea0003800000 */
.L_x_10372:
        /* <DEDUP_REMOVED lines=11> */
.L_x_28051:


//--------------------- .text._ZN2at6native18elementwise_kernelILi128ELi2EZNS0_22gpu_kernel_impl_nocastIZZZNS0_28launch_masked_scatter_kernelERKNS_10TensorBaseES5_S5_S5_ENKUlvE_clEvENKUlvE2_clEvEUllblE_EEvRNS_18TensorIteratorBaseERKT_EUliE_EEviT1_ --------------------------
	.section	.text._ZN2at6native18elementwise_kernelILi128ELi2EZNS0_22gpu_kernel_impl_nocastIZZZNS0_28launch_masked_scatter_kernelERKNS_10TensorBaseES5_S5_S5_ENKUlvE_clEvENKUlvE2_clEvEUllblE_EEvRNS_18TensorIteratorBaseERKT_EUliE_EEviT1_,"ax",@progbits
	.align	128
        .global         _ZN2at6native18elementwise_kernelILi128ELi2EZNS0_22gpu_kernel_impl_nocastIZZZNS0_28launch_masked_scatter_kernelERKNS_10TensorBaseES5_S5_S5_ENKUlvE_clEvENKUlvE2_clEvEUllblE_EEvRNS_18TensorIteratorBaseERKT_EUliE_EEviT1_
        .type           _ZN2at6native18elementwise_kernelILi128ELi2EZNS0_22gpu_kernel_impl_nocastIZZZNS0_28launch_masked_scatter_kernelERKNS_10TensorBaseES5_S5_S5_ENKUlvE_clEvENKUlvE2_clEvEUllblE_EEvRNS_18TensorIteratorBaseERKT_EUliE_EEviT1_,@function
        .size           _ZN2at6native18elementwise_kernelILi128ELi2EZNS0_22gpu_kernel_impl_nocastIZZZNS0_28launch_masked_scatter_kernelERKNS_10TensorBaseES5_S5_S5_ENKUlvE_clEvENKUlvE2_clEvEUllblE_EEvRNS_18TensorIteratorBaseERKT_EUliE_EEviT1_,(.L_x_28052 - _ZN2at6native18elementwise_kernelILi128ELi2EZNS0_22gpu_kernel_impl_nocastIZZZNS0_28launch_masked_scatter_kernelERKNS_10TensorBaseES5_S5_S5_ENKUlvE_clEvENKUlvE2_clEvEUllblE_EEvRNS_18TensorIteratorBaseERKT_EUliE_EEviT1_)
        .other          _ZN2at6native18elementwise_kernelILi128ELi2EZNS0_22gpu_kernel_impl_nocastIZZZNS0_28launch_masked_scatter_kernelERKNS_10TensorBaseES5_S5_S5_ENKUlvE_clEvENKUlvE2_clEvEUllblE_EEvRNS_18TensorIteratorBaseERKT_EUliE_EEviT1_,@"STO_CUDA_ENTRY STV_DEFAULT"
_ZN2at6native18elementwise_kernelILi128ELi2EZNS0_22gpu_kernel_impl_nocastIZZZNS0_28launch_masked_scatter_kernelERKNS_10TensorBaseES5_S5_S5_ENKUlvE_clEvENKUlvE2_clEvEUllblE_EEvRNS_18TensorIteratorBaseERKT_EUliE_EEviT1_:
.text._ZN2at6native18elementwise_kernelILi128ELi2EZNS0_22gpu_kernel_impl_nocastIZZZNS0_28launch_masked_scatter_kernelERKNS_10TensorBaseES5_S5_S5_ENKUlvE_clEvENKUlvE2_clEvEUllblE_EEvRNS_18TensorIteratorBaseERKT_EUliE_EEviT1_:
        /* <DEDUP_REMOVED lines=388> */
.L_x_10375:
        /* <DEDUP_REMOVED lines=23> */
.L_x_10374:
[----:B------:R-:W-:Y:S05]  /*19b0*/  BSYNC B0 ;  /* 0x0000000000007941 */ /* 0x000fea0003800000 */
.L_x_10373:
        /* <DEDUP_REMOVED lines=381> */
.L_x_10376:
        /* <DEDUP_REMOVED lines=23> */
.L_x_10377:
        /* <DEDUP_REMOVED lines=16> */
.L_x_28052:


//--------------------- .text._ZN2at6native27unrolled_elementwise_kernelIZZZNS0_28launch_masked_scatter_kernelERKNS_10TensorBaseES4_S4_S4_ENKUlvE_clEvENKUlvE2_clEvEUllblE_St5arrayIPcLm4EELi4E23TrivialOffsetCalculatorILi3EjESB_ILi1EjENS0_6memory15LoadWithoutCastENSE_16StoreWithoutCastEEEviT_T0_T2_T3_T4_T5_ --------------------------
	.section	.text._ZN2at6native27unrolled_elementwise_kernelIZZZNS0_28launch_masked_scatter_kernelERKNS_10TensorBaseES4_S4_S4_ENKUlvE_clEvENKUlvE2_clEvEUllblE_St5arrayIPcLm4EELi4E23TrivialOffsetCalculatorILi3EjESB_ILi1EjENS0_6memory15LoadWithoutCastENSE_16StoreWithoutCastEEEviT_T0_T2_T3_T4_T5_,"ax",@progbits
	.align	128
        .global         _ZN2at6native27unrolled_elementwise_kernelIZZZNS0_28launch_masked_scatter_kernelERKNS_10TensorBaseES4_S4_S4_ENKUlvE_clEvENKUlvE2_clEvEUllblE_St5arrayIPcLm4EELi4E23TrivialOffsetCalculatorILi3EjESB_ILi1EjENS0_6memory15LoadWithoutCastENSE_16StoreWithoutCastEEEviT_T0_T2_T3_T4_T5_
        .type           _ZN2at6native27unrolled_elementwise_kernelIZZZNS0_28launch_masked_scatter_kernelERKNS_10TensorBaseES4_S4_S4_ENKUlvE_clEvENKUlvE2_clEvEUllblE_St5arrayIPcLm4EELi4E23TrivialOffsetCalculatorILi3EjESB_ILi1EjENS0_6memory15LoadWithoutCastENSE_16StoreWithoutCastEEEviT_T0_T2_T3_T4_T5_,@function
        .size           _ZN2at6native27unrolled_elementwise_kernelIZZZNS0_28launch_masked_scatter_kernelERKNS_10TensorBaseES4_S4_S4_ENKUlvE_clEvENKUlvE2_clEvEUllblE_St5arrayIPcLm4EELi4E23TrivialOffsetCalculatorILi3EjESB_ILi1EjENS0_6memory15LoadWithoutCastENSE_16StoreWithoutCastEEEviT_T0_T2_T3_T4_T5_,(.L_x_28053 - _ZN2at6native27unrolled_elementwise_kernelIZZZNS0_28launch_masked_scatter_kernelERKNS_10TensorBaseES4_S4_S4_ENKUlvE_clEvENKUlvE2_clEvEUllblE_St5arrayIPcLm4EELi4E23TrivialOffsetCalculatorILi3EjESB_ILi1EjENS0_6memory15LoadWithoutCastENSE_16StoreWithoutCastEEEviT_T0_T2_T3_T4_T5_)
        .other          _ZN2at6native27unrolled_elementwise_kernelIZZZNS0_28launch_masked_scatter_kernelERKNS_10TensorBaseES4_S4_S4_ENKUlvE_clEvENKUlvE2_clEvEUllblE_St5arrayIPcLm4EELi4E23TrivialOffsetCalculatorILi3EjESB_ILi1EjENS0_6memory15LoadWithoutCastENSE_16StoreWithoutCastEEEviT_T0_T2_T3_T4_T5_,@"STO_CUDA_ENTRY STV_DEFAULT"
_ZN2at6native27unrolled_elementwise_kernelIZZZNS0_28launch_masked_scatter_kernelERKNS_10TensorBaseES4_S4_S4_ENKUlvE_clEvENKUlvE2_clEvEUllblE_St5arrayIPcLm4EELi4E23TrivialOffsetCalculatorILi3EjESB_ILi1EjENS0_6memory15LoadWithoutCastENSE_16StoreWithoutCastEEEviT_T0_T2_T3_T4_T5_:
.text._ZN2at6native27unrolled_elementwise_kernelIZZZNS0_28launch_masked_scatter_kernelERKNS_10TensorBaseES4_S4_S4_ENKUlvE_clEvENKUlvE2_clEvEUllblE_St5arrayIPcLm4EELi4E23TrivialOffsetCalculatorILi3EjESB_ILi1EjENS0_6memory15LoadWithoutCastENSE_16StoreWithoutCastEEEviT_T0_T2_T3_T4_T5_:
        /* <DEDUP_REMOVED lines=127> */
.L_x_10379:
[----:B------:R-:W-:Y:S05]  /*07f0*/  BSYNC B0 ;  /* 0x0000000000007941 */ /* 0x000fea0003800000 */
.L_x_10378:
[----:B------:R-:W-:-:S13]  /*0800*/  ISETP.GE.AND P0, PT, R5, R2, PT ;  /* 0x000000020500720c */ /* 0x000fda0003f06270 */
[----:B------:R-:W-:Y:S05]  /*0810*/  @P0 EXIT ;  /* 0x000000000000094d */ /* 0x000fea0003800000 */
[----:B------:R-:W2:Y:S01]  /*0820*/  LDC.64 R2, c[0x0][0x228] ;  /* 0x00008a00ff027b82 */ /* 0x000ea20000000a00 */
[----:B------:R-:W-:-:S04]  /*0830*/  IMAD R5, R0, 0x200, R5 ;  /* 0x0000020000057824 */ /* 0x000fc800078e0205 */
[----:B--2---:R-:W-:-:S05]  /*0840*/  IMAD.WIDE.U32 R2, R5, 0x8, R2 ;  /* 0x0000000805027825 */ /* 0x004fca00078e0002 */
[----:B-----5:R-:W-:Y:S01]  /*0850*/  STG.E.64 desc[UR4][R2.64], R28 ;  /* 0x0000001c02007986 */ /* 0x020fe2000c101b04 */
[----:B------:R-:W-:Y:S05]  /*0860*/  EXIT ;  /* 0x000000000000794d */ /* 0x000fea0003800000 */
.L_x_10380:
        /* <DEDUP_REMOVED lines=9> */
.L_x_28053:


//--------------------- .text._ZN2at6native29vectorized_elementwise_kernelILi2EZZZNS0_28launch_masked_scatter_kernelERKNS_10TensorBaseES4_S4_S4_ENKUlvE_clEvENKUlvE2_clEvEUllblE_St5arrayIPcLm4EEEEviT0_T1_ --------------------------
	.section	.text._ZN2at6native29vectorized_elementwise_kernelILi2EZZZNS0_28launch_masked_scatter_kernelERKNS_10TensorBaseES4_S4_S4_ENKUlvE_clEvENKUlvE2_clEvEUllblE_St5arrayIPcLm4EEEEviT0_T1_,"ax",@progbits
	.align	128
        .global         _ZN2at6native29vectorized_elementwise_kernelILi2EZZZNS0_28launch_masked_scatter_kernelERKNS_10TensorBaseES4_S4_S4_ENKUlvE_clEvENKUlvE2_clEvEUllblE_St5arrayIPcLm4EEEEviT0_T1_
        .type           _ZN2at6native29vectorized_elementwise_kernelILi2EZZZNS0_28launch_masked_scatter_kernelERKNS_10TensorBaseES4_S4_S4_ENKUlvE_clEvENKUlvE2_clEvEUllblE_St5arrayIPcLm4EEEEviT0_T1_,@function
        .size           _ZN2at6native29vectorized_elementwise_kernelILi2EZZZNS0_28launch_masked_scatter_kernelERKNS_10TensorBaseES4_S4_S4_ENKUlvE_clEvENKUlvE2_clEvEUllblE_St5arrayIPcLm4EEEEviT0_T1_,(.L_x_28054 - _ZN2at6native29vectorized_elementwise_kernelILi2EZZZNS0_28launch_masked_scatter_kernelERKNS_10TensorBaseES4_S4_S4_ENKUlvE_clEvENKUlvE2_clEvEUllblE_St5arrayIPcLm4EEEEviT0_T1_)
        .other          _ZN2at6native29vectorized_elementwise_kernelILi2EZZZNS0_28launch_masked_scatter_kernelERKNS_10TensorBaseES4_S4_S4_ENKUlvE_clEvENKUlvE2_clEvEUllblE_St5arrayIPcLm4EEEEviT0_T1_,@"STO_CUDA_ENTRY STV_DEFAULT"
_ZN2at6native29vectorized_elementwise_kernelILi2EZZZNS0_28launch_masked_scatter_kernelERKNS_10TensorBaseES4_S4_S4_ENKUlvE_clEvENKUlvE2_clEvEUllblE_St5arrayIPcLm4EEEEviT0_T1_:
.text._ZN2at6native29vectorized_elementwise_kernelILi2EZZZNS0_28launch_masked_scatter_kernelERKNS_10TensorBaseES4_S4_S4_ENKUlvE_clEvENKUlvE2_clEvEUllblE_St5arrayIPcLm4EEEEviT0_T1_:
        /* <DEDUP_REMOVED lines=87> */
.L_x_10381:
        /* <DEDUP_REMOVED lines=234> */
.L_x_10384:
[----:B------:R-:W-:-:S13]  /*1410*/  ISETP.GE.AND P0, PT, R3, R2, PT ;  /* 0x000000020300720c */ /* 0x000fda0003f06270 */
[----:B------:R-:W-:Y:S05]  /*1420*/  @P0 BRA `(.L_x_10386) ;  /* 0x0000000000300947 */ /* 0x000fea0003800000 */
[----:B0-----:R-:W0:Y:S01]  /*1430*/  LDC.64 R4, c[0x0][0x228] ;  /* 0x00008a00ff047b82 */ /* 0x001e220000000a00 */
[----:B------:R-:W-:Y:S02]  /*1440*/  IMAD.IADD R7, R0, 0x1, R3 ;  /* 0x0000000100077824 */ /* 0x000fe400078e0203 */
[----:B------:R-:W-:Y:S02]  /*1450*/  VIADD R3, R3, 0x80 ;  /* 0x0000008003037836 */ /* 0x000fe40000000000 */
[----:B0-----:R-:W-:-:S05]  /*1460*/  IMAD.WIDE.U32 R4, R7, 0x8, R4 ;  /* 0x0000000807047825 */ /* 0x001fca00078e0004 */
[----:B-----5:R1:W-:Y:S02]  /*1470*/  STG.E.64 desc[UR4][R4.64], R12 ;  /* 0x0000000c04007986 */ /* 0x0203e4000c101b04 */
.L_x_10385:
[----:B------:R-:W-:-:S13]  /*1480*/  ISETP.GE.AND P0, PT, R3, R2, PT ;  /* 0x000000020300720c */ /* 0x000fda0003f06270 */
[----:B------:R-:W-:Y:S05]  /*1490*/  @P0 BRA `(.L_x_10387) ;  /* 0x0000000000340947 */ /* 0x000fea0003800000 */
[----:B01----:R-:W0:Y:S01]  /*14a0*/  LDC.64 R4, c[0x0][0x228] ;  /* 0x00008a00ff047b82 */ /* 0x003e220000000a00 */
[----:B------:R-:W-:Y:S02]  /*14b0*/  IMAD.IADD R7, R0, 0x1, R3 ;  /* 0x0000000100077824 */ /* 0x000fe400078e0203 */
[----:B------:R-:W-:Y:S02]  /*14c0*/  VIADD R3, R3, 0x80 ;  /* 0x0000008003037836 */ /* 0x000fe40000000000 */
[----:B0-----:R-:W-:-:S05]  /*14d0*/  IMAD.WIDE.U32 R4, R7, 0x8, R4 ;  /* 0x0000000807047825 */ /* 0x001fca00078e0004 */
[----:B------:R1:W-:Y:S02]  /*14e0*/  STG.E.64 desc[UR4][R4.64], R14 ;  /* 0x0000000e04007986 */ /* 0x0003e4000c101b04 */
.L_x_10386:
        /* <DEDUP_REMOVED lines=8> */
.L_x_10387:
[----:B------:R-:W-:Y:S05]  /*1570*/  BSYNC B1 ;  /* 0x0000000000017941 */ /* 0x000fea0003800000 */
.L_x_10383:
[----:B------:R-:W-:-:S13]  /*1580*/  ISETP.GE.AND P0, PT, R3, R2, PT ;  /* 0x000000020300720c */ /* 0x000fda0003f06270 */
[----:B012---:R-:W0:Y:S01]  /*1590*/  @!P0 LDC.64 R4, c[0x0][0x228] ;  /* 0x00008a00ff048b82 */ /* 0x007e220000000a00 */
[----:B------:R-:W-:Y:S02]  /*15a0*/  @!P0 IMAD.IADD R7, R0, 0x1, R3 ;  /* 0x0000000100078824 */ /* 0x000fe400078e0203 */
[----:B------:R-:W-:Y:S02]  /*15b0*/  @!P0 VIADD R3, R3, 0x80 ;  /* 0x0000008003038836 */ /* 0x000fe40000000000 */
[----:B0-----:R-:W-:-:S05]  /*15c0*/  @!P0 IMAD.WIDE.U32 R4, R7, 0x8, R4 ;  /* 0x0000000807048825 */ /* 0x001fca00078e0004 */
[----:B------:R2:W-:Y:S02]  /*15d0*/  @!P0 STG.E.64 desc[UR4][R4.64], R18 ;  /* 0x0000001204008986 */ /* 0x0005e4000c101b04 */
.L_x_10388:
[----:B------:R-:W-:Y:S05]  /*15e0*/  BSYNC B0 ;  /* 0x0000000000007941 */ /* 0x000fea0003800000 */
.L_x_10382:
        /* <DEDUP_REMOVED lines=8> */
.L_x_10389:
        /* <DEDUP_REMOVED lines=9> */
.L_x_28054:


//--------------------- .text._ZN2at6native29vectorized_elementwise_kernelILi4EZZZNS0_28launch_masked_scatter_kernelERKNS_10TensorBaseES4_S4_S4_ENKUlvE_clEvENKUlvE2_clEvEUllblE_St5arrayIPcLm4EEEEviT0_T1_ --------------------------
	.section	.text._ZN2at6native29vectorized_elementwise_kernelILi4EZZZNS0_28launch_masked_scatter_kernelERKNS_10TensorBaseES4_S4_S4_ENKUlvE_clEvENKUlvE2_clEvEUllblE_St5arrayIPcLm4EEEEviT0_T1_,"ax",@progbits
	.align	128
        .global         _ZN2at6native29vectorized_elementwise_kernelILi4EZZZNS0_28launch_masked_scatter_kernelERKNS_10TensorBaseES4_S4_S4_ENKUlvE_clEvENKUlvE2_clEvEUllblE_St5arrayIPcLm4EEEEviT0_T1_
        .type           _ZN2at6native29vectorized_elementwise_kernelILi4EZZZNS0_28launch_masked_scatter_kernelERKNS_10TensorBaseES4_S4_S4_ENKUlvE_clEvENKUlvE2_clEvEUllblE_St5arrayIPcLm4EEEEviT0_T1_,@function
        .size           _ZN2at6native29vectorized_elementwise_kernelILi4EZZZNS0_28launch_masked_scatter_kernelERKNS_10TensorBaseES4_S4_S4_ENKUlvE_clEvENKUlvE2_clEvEUllblE_St5arrayIPcLm4EEEEviT0_T1_,(.L_x_28055 - _ZN2at6native29vectorized_elementwise_kernelILi4EZZZNS0_28launch_masked_scatter_kernelERKNS_10TensorBaseES4_S4_S4_ENKUlvE_clEvENKUlvE2_clEvEUllblE_St5arrayIPcLm4EEEEviT0_T1_)
        .other          _ZN2at6native29vectorized_elementwise_kernelILi4EZZZNS0_28launch_masked_scatter_kernelERKNS_10TensorBaseES4_S4_S4_ENKUlvE_clEvENKUlvE2_clEvEUllblE_St5arrayIPcLm4EEEEviT0_T1_,@"STO_CUDA_ENTRY STV_DEFAULT"
_ZN2at6native29vectorized_elementwise_kernelILi4EZZZNS0_28launch_masked_scatter_kernelERKNS_10TensorBaseES4_S4_S4_ENKUlvE_clEvENKUlvE2_clEvEUllblE_St5arrayIPcLm4EEEEviT0_T1_:
.text._ZN2at6native29vectorized_elementwise_kernelILi4EZZZNS0_28launch_masked_scatter_kernelERKNS_10TensorBaseES4_S4_S4_ENKUlvE_clEvENKUlvE2_clEvEUllblE_St5arrayIPcLm4EEEEviT0_T1_:
        /* <DEDUP_REMOVED lines=85> */
.L_x_10390:
        /* <DEDUP_REMOVED lines=234> */
.L_x_10393:
[----:B------:R-:W-:-:S13]  /*13f0*/  ISETP.GE.AND P0, PT, R3, R2, PT ;  /* 0x000000020300720c */ /* 0x000fda0003f06270 */
[----:B------:R-:W-:Y:S05]  /*1400*/  @P0 BRA `(.L_x_10395) ;  /* 0x0000000000300947 */ /* 0x000fea0003800000 */
[----:B0-----:R-:W0:Y:S01]  /*1410*/  LDC.64 R4, c[0x0][0x228] ;  /* 0x00008a00ff047b82 */ /* 0x001e220000000a00 */
[----:B------:R-:W-:Y:S02]  /*1420*/  IMAD.IADD R7, R0, 0x1, R3 ;  /* 0x0000000100077824 */ /* 0x000fe400078e0203 */
[----:B------:R-:W-:Y:S02]  /*1430*/  VIADD R3, R3, 0x80 ;  /* 0x0000008003037836 */ /* 0x000fe40000000000 */
[----:B0-----:R-:W-:-:S05]  /*1440*/  IMAD.WIDE.U32 R4, R7, 0x8, R4 ;  /* 0x0000000807047825 */ /* 0x001fca00078e0004 */
[----:B-----5:R1:W-:Y:S02]  /*1450*/  STG.E.64 desc[UR4][R4.64], R12 ;  /* 0x0000000c04007986 */ /* 0x0203e4000c101b04 */
.L_x_10394:
[----:B------:R-:W-:-:S13]  /*1460*/  ISETP.GE.AND P0, PT, R3, R2, PT ;  /* 0x000000020300720c */ /* 0x000fda0003f06270 */
[----:B------:R-:W-:Y:S05]  /*1470*/  @P0 BRA `(.L_x_10396) ;  /* 0x0000000000340947 */ /* 0x000fea0003800000 */
[----:B01----:R-:W0:Y:S01]  /*1480*/  LDC.64 R4, c[0x0][0x228] ;  /* 0x00008a00ff047b82 */ /* 0x003e220000000a00 */
[----:B------:R-:W-:Y:S02]  /*1490*/  IMAD.IADD R7, R0, 0x1, R3 ;  /* 0x0000000100077824 */ /* 0x000fe400078e0203 */
[----:B------:R-:W-:Y:S02]  /*14a0*/  VIADD R3, R3, 0x80 ;  /* 0x0000008003037836 */ /* 0x000fe40000000000 */
[----:B0-----:R-:W-:-:S05]  /*14b0*/  IMAD.WIDE.U32 R4, R7, 0x8, R4 ;  /* 0x0000000807047825 */ /* 0x001fca00078e0004 */
[----:B------:R1:W-:Y:S02]  /*14c0*/  STG.E.64 desc[UR4][R4.64], R14 ;  /* 0x0000000e04007986 */ /* 0x0003e4000c101b04 */
.L_x_10395:
        /* <DEDUP_REMOVED lines=8> */
.L_x_10396:
[----:B------:R-:W-:Y:S05]  /*1550*/  BSYNC B1 ;  /* 0x0000000000017941 */ /* 0x000fea0003800000 */
.L_x_10392:
[----:B------:R-:W-:-:S13]  /*1560*/  ISETP.GE.AND P0, PT, R3, R2, PT ;  /* 0x000000020300720c */ /* 0x000fda0003f06270 */
[----:B012---:R-:W0:Y:S01]  /*1570*/  @!P0 LDC.64 R4, c[0x0][0x228] ;  /* 0x00008a00ff048b82 */ /* 0x007e220000000a00 */
[----:B------:R-:W-:Y:S02]  /*1580*/  @!P0 IMAD.IADD R7, R0, 0x1, R3 ;  /* 0x0000000100078824 */ /* 0x000fe400078e0203 */
[----:B------:R-:W-:Y:S02]  /*1590*/  @!P0 VIADD R3, R3, 0x80 ;  /* 0x0000008003038836 */ /* 0x000fe40000000000 */
[----:B0-----:R-:W-:-:S05]  /*15a0*/  @!P0 IMAD.WIDE.U32 R4, R7, 0x8, R4 ;  /* 0x0000000807048825 */ /* 0x001fca00078e0004 */
[----:B------:R2:W-:Y:S02]  /*15b0*/  @!P0 STG.E.64 desc[UR4][R4.64], R18 ;  /* 0x0000001204008986 */ /* 0x0005e4000c101b04 */
.L_x_10397:
[----:B------:R-:W-:Y:S05]  /*15c0*/  BSYNC B0 ;  /* 0x0000000000007941 */ /* 0x000fea0003800000 */
.L_x_10391:
        /* <DEDUP_REMOVED lines=8> */
.L_x_10398:
        /* <DEDUP_REMOVED lines=11> */
.L_x_28055:


//--------------------- .text._ZN2at6native29vectorized_elementwise_kernelILi8EZZZNS0_28launch_masked_scatter_kernelERKNS_10TensorBaseES4_S4_S4_ENKUlvE_clEvENKUlvE2_clEvEUllblE_St5arrayIPcLm4EEEEviT0_T1_ --------------------------
	.section	.text._ZN2at6native29vectorized_elementwise_kernelILi8EZZZNS0_28launch_masked_scatter_kernelERKNS_10TensorBaseES4_S4_S4_ENKUlvE_clEvENKUlvE2_clEvEUllblE_St5arrayIPcLm4EEEEviT0_T1_,"ax",@progbits
	.align	128
        .global         _ZN2at6native29vectorized_elementwise_kernelILi8EZZZNS0_28launch_masked_scatter_kernelERKNS_10TensorBaseES4_S4_S4_ENKUlvE_clEvENKUlvE2_clEvEUllblE_St5arrayIPcLm4EEEEviT0_T1_
        .type           _ZN2at6native29vectorized_elementwise_kernelILi8EZZZNS0_28launch_masked_scatter_kernelERKNS_10TensorBaseES4_S4_S4_ENKUlvE_clEvENKUlvE2_clEvEUllblE_St5arrayIPcLm4EEEEviT0_T1_,@function
        .size           _ZN2at6native29vectorized_elementwise_kernelILi8EZZZNS0_28launch_masked_scatter_kernelERKNS_10TensorBaseES4_S4_S4_ENKUlvE_clEvENKUlvE2_clEvEUllblE_St5arrayIPcLm4EEEEviT0_T1_,(.L_x_28056 - _ZN2at6native29vectorized_elementwise_kernelILi8EZZZNS0_28launch_masked_scatter_kernelERKNS_10TensorBaseES4_S4_S4_ENKUlvE_clEvENKUlvE2_clEvEUllblE_St5arrayIPcLm4EEEEviT0_T1_)
        .other          _ZN2at6native29vectorized_elementwise_kernelILi8EZZZNS0_28launch_masked_scatter_kernelERKNS_10TensorBaseES4_S4_S4_ENKUlvE_clEvENKUlvE2_clEvEUllblE_St5arrayIPcLm4EEEEviT0_T1_,@"STO_CUDA_ENTRY STV_DEFAULT"
_ZN2at6native29vectorized_elementwise_kernelILi8EZZZNS0_28launch_masked_scatter_kernelERKNS_10TensorBaseES4_S4_S4_ENKUlvE_clEvENKUlvE2_clEvEUllblE_St5arrayIPcLm4EEEEviT0_T1_:
.text._ZN2at6native29vectorized_elementwise_kernelILi8EZZZNS0_28launch_masked_scatter_kernelERKNS_10TensorBaseES4_S4_S4_ENKUlvE_clEvENKUlvE2_clEvEUllblE_St5arrayIPcLm4EEEEviT0_T1_:
        /* <DEDUP_REMOVED lines=91> */
.L_x_10399:
        /* <DEDUP_REMOVED lines=234> */
.L_x_10402:
[----:B------:R-:W-:-:S13]  /*1450*/  ISETP.GE.AND P0, PT, R3, R2, PT ;  /* 0x000000020300720c */ /* 0x000fda0003f06270 */
[----:B------:R-:W-:Y:S05]  /*1460*/  @P0 BRA `(.L_x_10404) ;  /* 0x0000000000300947 */ /* 0x000fea0003800000 */
[----:B0-----:R-:W0:Y:S01]  /*1470*/  LDC.64 R4, c[0x0][0x228] ;  /* 0x00008a00ff047b82 */ /* 0x001e220000000a00 */
[----:B------:R-:W-:Y:S02]  /*1480*/  IMAD.IADD R7, R0, 0x1, R3 ;  /* 0x0000000100077824 */ /* 0x000fe400078e0203 */
[----:B------:R-:W-:Y:S02]  /*1490*/  VIADD R3, R3, 0x80 ;  /* 0x0000008003037836 */ /* 0x000fe40000000000 */
[----:B0-----:R-:W-:-:S05]  /*14a0*/  IMAD.WIDE.U32 R4, R7, 0x8, R4 ;  /* 0x0000000807047825 */ /* 0x001fca00078e0004 */
[----:B-----5:R1:W-:Y:S02]  /*14b0*/  STG.E.64 desc[UR4][R4.64], R12 ;  /* 0x0000000c04007986 */ /* 0x0203e4000c101b04 */
.L_x_10403:
[----:B------:R-:W-:-:S13]  /*14c0*/  ISETP.GE.AND P0, PT, R3, R2, PT ;  /* 0x000000020300720c */ /* 0x000fda0003f06270 */
[----:B------:R-:W-:Y:S05]  /*14d0*/  @P0 BRA `(.L_x_10405) ;  /* 0x0000000000340947 */ /* 0x000fea0003800000 */
[----:B01----:R-:W0:Y:S01]  /*14e0*/  LDC.64 R4, c[0x0][0x228] ;  /* 0x00008a00ff047b82 */ /* 0x003e220000000a00 */
[----:B------:R-:W-:Y:S02]  /*14f0*/  IMAD.IADD R7, R0, 0x1, R3 ;  /* 0x0000000100077824 */ /* 0x000fe400078e0203 */
[----:B------:R-:W-:Y:S02]  /*1500*/  VIADD R3, R3, 0x80 ;  /* 0x0000008003037836 */ /* 0x000fe40000000000 */
[----:B0-----:R-:W-:-:S05]  /*1510*/  IMAD.WIDE.U32 R4, R7, 0x8, R4 ;  /* 0x0000000807047825 */ /* 0x001fca00078e0004 */
[----:B------:R1:W-:Y:S02]  /*1520*/  STG.E.64 desc[UR4][R4.64], R14 ;  /* 0x0000000e04007986 */ /* 0x0003e4000c101b04 */
.L_x_10404:
        /* <DEDUP_REMOVED lines=8> */
.L_x_10405:
[----:B------:R-:W-:Y:S05]  /*15b0*/  BSYNC B1 ;  /* 0x0000000000017941 */ /* 0x000fea0003800000 */
.L_x_10401:
[----:B------:R-:W-:-:S13]  /*15c0*/  ISETP.GE.AND P0, PT, R3, R2, PT ;  /* 0x000000020300720c */ /* 0x000fda0003f06270 */
[----:B012---:R-:W0:Y:S01]  /*15d0*/  @!P0 LDC.64 R4, c[0x0][0x228] ;  /* 0x00008a00ff048b82 */ /* 0x007e220000000a00 */
[----:B------:R-:W-:Y:S02]  /*15e0*/  @!P0 IMAD.IADD R7, R0, 0x1, R3 ;  /* 0x0000000100078824 */ /* 0x000fe400078e0203 */
[----:B------:R-:W-:Y:S02]  /*15f0*/  @!P0 VIADD R3, R3, 0x80 ;  /* 0x0000008003038836 */ /* 0x000fe40000000000 */
[----:B0-----:R-:W-:-:S05]  /*1600*/  @!P0 IMAD.WIDE.U32 R4, R7, 0x8, R4 ;  /* 0x0000000807048825 */ /* 0x001fca00078e0004 */
[----:B------:R2:W-:Y:S02]  /*1610*/  @!P0 STG.E.64 desc[UR4][R4.64], R18 ;  /* 0x0000001204008986 */ /* 0x0005e4000c101b04 */
.L_x_10406:
[----:B------:R-:W-:Y:S05]  /*1620*/  BSYNC B0 ;  /* 0x0000000000007941 */ /* 0x000fea0003800000 */
.L_x_10400:
        /* <DEDUP_REMOVED lines=8> */
.L_x_10407:
        /* <DEDUP_REMOVED lines=13> */
.L_x_28056:


//--------------------- .text._ZN2at6native18elementwise_kernelILi128ELi4EZNS0_15gpu_kernel_implIZZZNS0_28launch_masked_scatter_kernelERKNS_10TensorBaseES5_S5_S5_ENKUlvE_clEvENKUlvE1_clEvEUliblE_EEvRNS_18TensorIteratorBaseERKT_EUliE_EEviT1_ --------------------------
	.section	.text._ZN2at6native18elementwise_kernelILi128ELi4EZNS0_15gpu_kernel_implIZZZNS0_28launch_masked_scatter_kernelERKNS_10TensorBaseES5_S5_S5_ENKUlvE_clEvENKUlvE1_clEvEUliblE_EEvRNS_18TensorIteratorBaseERKT_EUliE_EEviT1_,"ax",@progbits
	.align	128
        .global         _ZN2at6native18elementwise_kernelILi128ELi4EZNS0_15gpu_kernel_implIZZZNS0_28launch_masked_scatter_kernelERKNS_10TensorBaseES5_S5_S5_ENKUlvE_clEvENKUlvE1_clEvEUliblE_EEvRNS_18TensorIteratorBaseERKT_EUliE_EEviT1_
        .type           _ZN2at6native18elementwise_kernelILi128ELi4EZNS0_15gpu_kernel_implIZZZNS0_28launch_masked_scatter_kernelERKNS_10TensorBaseES5_S5_S5_ENKUlvE_clEvENKUlvE1_clEvEUliblE_EEvRNS_18TensorIteratorBaseERKT_EUliE_EEviT1_,@function
        .size           _ZN2at6native18elementwise_kernelILi128ELi4EZNS0_15gpu_kernel_implIZZZNS0_28launch_masked_scatter_kernelERKNS_10TensorBaseES5_S5_S5_ENKUlvE_clEvENKUlvE1_clEvEUliblE_EEvRNS_18TensorIteratorBaseERKT_EUliE_EEviT1_,(.L_x_28057 - _ZN2at6native18elementwise_kernelILi128ELi4EZNS0_15gpu_kernel_implIZZZNS0_28launch_masked_scatter_kernelERKNS_10TensorBaseES5_S5_S5_ENKUlvE_clEvENKUlvE1_clEvEUliblE_EEvRNS_18TensorIteratorBaseERKT_EUliE_EEviT1_)
        .other          _ZN2at6native18elementwise_kernelILi128ELi4EZNS0_15gpu_kernel_implIZZZNS0_28launch_masked_scatter_kernelERKNS_10TensorBaseES5_S5_S5_ENKUlvE_clEvENKUlvE1_clEvEUliblE_EEvRNS_18TensorIteratorBaseERKT_EUliE_EEviT1_,@"STO_CUDA_ENTRY STV_DEFAULT"
_ZN2at6native18elementwise_kernelILi128ELi4EZNS0_15gpu_kernel_implIZZZNS0_28launch_masked_scatter_kernelERKNS_10TensorBaseES5_S5_S5_ENKUlvE_clEvENKUlvE1_clEvEUliblE_EEvRNS_18TensorIteratorBaseERKT_EUliE_EEviT1_:
.text._ZN2at6native18elementwise_kernelILi128ELi4EZNS0_15gpu_kernel_implIZZZNS0_28launch_masked_scatter_kernelERKNS_10TensorBaseES5_S5_S5_ENKUlvE_clEvENKUlvE1_clEvEUliblE_EEvRNS_18TensorIteratorBaseERKT_EUliE_EEviT1_:
        /* <DEDUP_REMOVED lines=391> */
.L_x_10410:
        /* <DEDUP_REMOVED lines=20> */
.L_x_10414:
[----:B------:R0:W5:Y:S01]  /*19b0*/  LDG.E.U8 R19, desc[UR36][R2.64] ;  /* 0x0000002402137981 */ /* 0x000162000c1e1100 */
[----:B------:R-:W-:Y:S05]  /*19c0*/  BRA `(.L_x_10416) ;  /* 0x0000000c00347947 */ /* 0x000fea0003800000 */
.L_x_10413:
        /* <DEDUP_REMOVED lines=8> */
.L_x_10418:
[----:B------:R0:W5:Y:S01]  /*1a50*/  LDG.E R19, desc[UR36][R2.64] ;  /* 0x0000002402137981 */ /* 0x000162000c1e1900 */
[----:B------:R-:W-:Y:S05]  /*1a60*/  BRA `(.L_x_10416) ;  /* 0x0000000c000c7947 */ /* 0x000fea0003800000 */
.L_x_10417:
[----:B------:R0:W5:Y:S01]  /*1a70*/  LDG.E.S16 R19, desc[UR36][R2.64] ;  /* 0x0000002402137981 */ /* 0x000162000c1e1700 */
[----:B------:R-:W-:Y:S05]  /*1a80*/  BRA `(.L_x_10416) ;  /* 0x0000000c00047947 */ /* 0x000fea0003800000 */
.L_x_10412:
        /* <DEDUP_REMOVED lines=9> */
.L_x_10420:
[----:B------:R-:W2:Y:S02]  /*1b20*/  LDG.E.U16 R2, desc[UR36][R2.64] ;  /* 0x0000002402027981 */ /* 0x000ea4000c1e1500 */
[----:B--2---:R-:W-:-:S06]  /*1b30*/  HADD2.F32 R19, -RZ, R2.H0_H0 ;  /* 0x20000002ff137230 */ /* 0x004fcc0000004100 */
[----:B------:R-:W0:Y:S01]  /*1b40*/  F2I.FTZ.TRUNC.NTZ R19, R19 ;  /* 0x0000001300137305 */ /* 0x000e22000021f100 */
[----:B------:R-:W-:Y:S05]  /*1b50*/  BRA `(.L_x_10416) ;  /* 0x0000000800d07947 */ /* 0x000fea0003800000 */
.L_x_10419:
        /* <DEDUP_REMOVED lines=9> */
.L_x_10422:
[----:B------:R-:W2:Y:S02]  /*1bf0*/  LDG.E.U16 R2, desc[UR36][R2.64] ;  /* 0x0000002402027981 */ /* 0x000ea4000c1e1500 */
[----:B--2---:R-:W-:-:S06]  /*1c00*/  HADD2.F32 R19, -RZ, R2.H0_H0 ;  /* 0x20000002ff137230 */ /* 0x004fcc0000004100 */
[----:B------:R-:W0:Y:S01]  /*1c10*/  F2I.FTZ.TRUNC.NTZ R19, R19 ;  /* 0x0000001300137305 */ /* 0x000e22000021f100 */
[----:B------:R-:W-:Y:S05]  /*1c20*/  BRA `(.L_x_10416) ;  /* 0x00000008009c7947 */ /* 0x000fea0003800000 */
.L_x_10421:
[----:B------:R-:W2:Y:S02]  /*1c30*/  LDG.E.64 R2, desc[UR36][R2.64] ;  /* 0x0000002402027981 */ /* 0x000ea4000c1e1b00 */
[----:B--2---:R0:W1:Y:S01]  /*1c40*/  F2I.F64.TRUNC R19, R2 ;  /* 0x0000000200137311 */ /* 0x004062000030d100 */
[----:B------:R-:W-:Y:S05]  /*1c50*/  BRA `(.L_x_10416) ;  /* 0x0000000800907947 */ /* 0x000fea0003800000 */
.L_x_10411:
        /* <DEDUP_REMOVED lines=12> */
.L_x_10425:
[----:B------:R-:W2:Y:S02]  /*1d20*/  LDG.E.64 R2, desc[UR36][R2.64] ;  /* 0x0000002402027981 */ /* 0x000ea4000c1e1b00 */
[----:B--2---:R0:W1:Y:S01]  /*1d30*/  F2I.F64.TRUNC R19, R2 ;  /* 0x0000000200137311 */ /* 0x004062000030d100 */
[----:B------:R-:W-:Y:S05]  /*1d40*/  BRA `(.L_x_10416) ;  /* 0x0000000800547947 */ /* 0x000fea0003800000 */
.L_x_10424:
        /* <DEDUP_REMOVED lines=25> */
[----:B------:R0:W1:Y:S01]  /*1ee0*/  F2I.FTZ.TRUNC.NTZ R19, R5 ;  /* 0x0000000500137305 */ /* 0x000062000021f100 */
[----:B------:R-:W-:Y:S05]  /*1ef0*/  BRA `(.L_x_10416) ;  /* 0x0000000400e87947 */ /* 0x000fea0003800000 */
.L_x_10427:
        /* <DEDUP_REMOVED lines=12> */
[----:B------:R0:W1:Y:S01]  /*1fc0*/  F2I.FTZ.TRUNC.NTZ R19, R4 ;  /* 0x0000000400137305 */ /* 0x000062000021f100 */
[----:B------:R-:W-:Y:S05]  /*1fd0*/  BRA `(.L_x_10416) ;  /* 0x0000000400b07947 */ /* 0x000fea0003800000 */
.L_x_10426:
[----:B------:R-:W2:Y:S02]  /*1fe0*/  LDG.E.U16 R19, desc[UR36][R2.64] ;  /* 0x0000002402137981 */ /* 0x000ea4000c1e1500 */
[----:B--2---:R-:W-:-:S06]  /*1ff0*/  IMAD.U32 R19, R19, 0x10000, RZ ;  /* 0x0001000013137824 */ /* 0x004fcc00078e00ff */
[----:B------:R-:W0:Y:S01]  /*2000*/  F2I.FTZ.TRUNC.NTZ R19, R19 ;  /* 0x0000001300137305 */ /* 0x000e22000021f100 */
[----:B------:R-:W-:Y:S05]  /*2010*/  BRA `(.L_x_10416) ;  /* 0x0000000400a07947 */ /* 0x000fea0003800000 */
.L_x_10423:
        /* <DEDUP_REMOVED lines=10> */
.L_x_10430:
        /* <DEDUP_REMOVED lines=21> */
.L_x_10434:
[----:B------:R-:W-:Y:S05]  /*2210*/  BSYNC B1 ;  /* 0x0000000000017941 */ /* 0x000fea0003800000 */
.L_x_10433:
[----:B------:R-:W-:Y:S01]  /*2220*/  IMAD.SHL.U32 R2, R2, 0x100000, RZ ;  /* 0x0010000002027824 */ /* 0x000fe200078e00ff */
[----:B------:R-:W-:-:S04]  /*2230*/  LEA R0, R0, 0x3b800000, 0x17 ;  /* 0x3b80000000007811 */ /* 0x000fc800078eb8ff */
[----:B------:R-:W-:-:S07]  /*2240*/  LOP3.LUT R19, R0, R2, R19, 0xfe, !PT ;  /* 0x0000000200137212 */ /* 0x000fce00078efe13 */
.L_x_10432:
[----:B------:R-:W-:Y:S05]  /*2250*/  BSYNC B0 ;  /* 0x0000000000007941 */ /* 0x000fea0003800000 */
.L_x_10431:
[----:B------:R-:W1:Y:S01]  /*2260*/  F2I.FTZ.TRUNC.NTZ R19, R19 ;  /* 0x0000001300137305 */ /* 0x000e62000021f100 */
[----:B------:R-:W-:Y:S05]  /*2270*/  BRA `(.L_x_10416) ;  /* 0x0000000400087947 */ /* 0x000fea0003800000 */
.L_x_10429:
        /* <DEDUP_REMOVED lines=21> */
.L_x_10438:
[----:B------:R-:W-:Y:S05]  /*23d0*/  BSYNC B1 ;  /* 0x0000000000017941 */ /* 0x000fea0003800000 */
.L_x_10437:
[----:B------:R-:W-:Y:S01]  /*23e0*/  IMAD.SHL.U32 R2, R2, 0x200000, RZ ;  /* 0x0020000002027824 */ /* 0x000fe200078e00ff */
[----:B------:R-:W-:-:S04]  /*23f0*/  LEA R0, R0, 0x37800000, 0x17 ;  /* 0x3780000000007811 */ /* 0x000fc800078eb8ff */
[----:B------:R-:W-:-:S07]  /*2400*/  LOP3.LUT R19, R0, R2, R19, 0xfe, !PT ;  /* 0x0000000200137212 */ /* 0x000fce00078efe13 */
.L_x_10436:
[----:B------:R-:W-:Y:S05]  /*2410*/  BSYNC B0 ;  /* 0x0000000000007941 */ /* 0x000fea0003800000 */
.L_x_10435:
[----:B------:R-:W2:Y:S01]  /*2420*/  F2I.FTZ.TRUNC.NTZ R19, R19 ;  /* 0x0000001300137305 */ /* 0x000ea2000021f100 */
[----:B------:R-:W-:Y:S05]  /*2430*/  BRA `(.L_x_10416) ;  /* 0x0000000000987947 */ /* 0x000fea0003800000 */
.L_x_10428:
        /* <DEDUP_REMOVED lines=14> */
.L_x_10442:
[----:B------:R-:W-:Y:S05]  /*2520*/  BSYNC B0 ;  /* 0x0000000000007941 */ /* 0x000fea0003800000 */
.L_x_10441:
[----:B------:R-:W4:Y:S01]  /*2530*/  F2I.FTZ.TRUNC.NTZ R19, R19 ;  /* 0x0000001300137305 */ /* 0x000f22000021f100 */
[----:B------:R-:W-:Y:S05]  /*2540*/  BRA `(.L_x_10416) ;  /* 0x0000000000547947 */ /* 0x000fea0003800000 */
.L_x_10415:
        /* <DEDUP_REMOVED lines=13> */
[----:B------:R-:W-:Y:S02]  /*2620*/  IMAD.MOV.U32 R13, RZ, RZ, RZ ;  /* 0x000000ffff0d7224 */ /* 0x000fe400078e00ff */
[----:B------:R-:W-:-:S07]  /*2630*/  IMAD.MOV.U32 R19, RZ, RZ, RZ ;  /* 0x000000ffff137224 */ /* 0x000fce00078e00ff */
[----:B------:R-:W-:-:S07]  /*2640*/  LEPC R20, `(.L_x_10443) ;  /* 0x000000001014794e */ /* 0x000fce0000000000 */
[----:B0-----:R-:W-:Y:S05]  /*2650*/  CALL.ABS.NOINC R2 ;  /* 0x0000000002007343 */ /* 0x001fea0003c00000 */
.L_x_10443:
[----:B------:R-:W-:Y:S05]  /*2660*/  BRA `(.L_x_10416) ;  /* 0x00000000000c7947 */ /* 0x000fea0003800000 */
.L_x_10440:
[----:B------:R0:W5:Y:S01]  /*2670*/  LDG.E R19, desc[UR36][R2.64] ;  /* 0x0000002402137981 */ /* 0x000162000c1e1900 */
[----:B------:R-:W-:Y:S05]  /*2680*/  BRA `(.L_x_10416) ;  /* 0x0000000000047947 */ /* 0x000fea0003800000 */
.L_x_10439:
[----:B------:R3:W5:Y:S02]  /*2690*/  LDG.E R19, desc[UR36][R2.64] ;  /* 0x0000002402137981 */ /* 0x000764000c1e1900 */
.L_x_10416:
        /* <DEDUP_REMOVED lines=19> */
.L_x_10447:
[----:B------:R-:W3:Y:S02]  /*27d0*/  LDG.E.U8 R2, desc[UR36][R2.64] ;  /* 0x0000002402027981 */ /* 0x000ee4000c1e1100 */
[----:B---3--:R-:W-:-:S04]  /*27e0*/  ISETP.NE.AND P0, PT, R2, RZ, PT ;  /* 0x000000ff0200720c */ /* 0x008fc80003f05270 */
[----:B------:R-:W-:Y:S01]  /*27f0*/  P2R R24, PR, RZ, 0x1 ;  /* 0x00000001ff187803 */ /* 0x000fe20000000000 */
[----:B------:R-:W-:Y:S08]  /*2800*/  BRA `(.L_x_10449) ;  /* 0x0000000c00c47947 */ /* 0x000ff00003800000 */
.L_x_10446:
        /* <DEDUP_REMOVED lines=11> */
.L_x_10451:
[----:B------:R-:W3:Y:S02]  /*28c0*/  LDG.E R2, desc[UR36][R2.64] ;  /* 0x0000002402027981 */ /* 0x000ee4000c1e1900 */
[----:B---3--:R-:W-:-:S04]  /*28d0*/  ISETP.NE.AND P0, PT, R2, RZ, PT ;  /* 0x000000ff0200720c */ /* 0x008fc80003f05270 */
[----:B------:R-:W-:Y:S01]  /*28e0*/  P2R R24, PR, RZ, 0x1 ;  /* 0x00000001ff187803 */ /* 0x000fe20000000000 */
[----:B------:R-:W-:Y:S08]  /*28f0*/  BRA `(.L_x_10449) ;  /* 0x0000000c00887947 */ /* 0x000ff00003800000 */
.L_x_10450:
[----:B------:R-:W3:Y:S02]  /*2900*/  LDG.E.U16 R2, desc[UR36][R2.64] ;  /* 0x0000002402027981 */ /* 0x000ee4000c1e1500 */
[----:B---3--:R-:W-:-:S04]  /*2910*/  ISETP.NE.AND P0, PT, R2, RZ, PT ;  /* 0x000000ff0200720c */ /* 0x008fc80003f05270 */
[----:B------:R-:W-:Y:S01]  /*2920*/  P2R R24, PR, RZ, 0x1 ;  /* 0x00000001ff187803 */ /* 0x000fe20000000000 */
[----:B------:R-:W-:Y:S08]  /*2930*/  BRA `(.L_x_10449) ;  /* 0x0000000c00787947 */ /* 0x000ff00003800000 */
.L_x_10445:
        /* <DEDUP_REMOVED lines=10> */
.L_x_10453:
[----:B------:R-:W3:Y:S02]  /*29e0*/  LDG.E.U16 R0, desc[UR36][R2.64] ;  /* 0x0000002402007981 */ /* 0x000ee4000c1e1500 */
[----:B---3--:R-:W-:-:S05]  /*29f0*/  HADD2.F32 R0, -RZ, R0.H0_H0 ;  /* 0x20000000ff007230 */ /* 0x008fca0000004100 */
[----:B------:R-:W-:-:S04]  /*2a00*/  FSETP.NEU.FTZ.AND P0, PT, R0, RZ, PT ;  /* 0x000000ff0000720b */ /* 0x000fc80003f1d000 */
[----:B------:R-:W-:Y:S01]  /*2a10*/  P2R R24, PR, RZ, 0x1 ;  /* 0x00000001ff187803 */ /* 0x000fe20000000000 */
[----:B------:R-:W-:Y:S08]  /*2a20*/  BRA `(.L_x_10449) ;  /* 0x0000000c003c7947 */ /* 0x000ff00003800000 */
.L_x_10452:
        /* <DEDUP_REMOVED lines=12> */
.L_x_10455:
        /* <DEDUP_REMOVED lines=11> */
.L_x_10454:
[----:B------:R-:W3:Y:S02]  /*2ba0*/  LDG.E.64 R2, desc[UR36][R2.64] ;  /* 0x0000002402027981 */ /* 0x000ee4000c1e1b00 */
[----:B---3--:R-:W-:-:S06]  /*2bb0*/  DSETP.NEU.AND P0, PT, R2, RZ, PT ;  /* 0x000000ff0200722a */ /* 0x008fcc0003f0d000 */
[----:B------:R-:W-:Y:S01]  /*2bc0*/  P2R R24, PR, RZ, 0x1 ;  /* 0x00000001ff187803 */ /* 0x000fe20000000000 */
[----:B------:R-:W-:Y:S07]  /*2bd0*/  BRA `(.L_x_10449) ;  /* 0x0000000800d07947 */ /* 0x000fee0003800000 */
.L_x_10444:
        /* <DEDUP_REMOVED lines=12> */
.L_x_10458:
[----:B------:R-:W3:Y:S02]  /*2ca0*/  LDG.E.128 R4, desc[UR36][R2.64] ;  /* 0x0000002402047981 */ /* 0x000ee4000c1e1d00 */
[----:B---3--:R-:W-:-:S06]  /*2cb0*/  DSETP.NEU.AND P0, PT, R6, RZ, PT ;  /* 0x000000ff0600722a */ /* 0x008fcc0003f0d000 */
[----:B------:R-:W-:-:S06]  /*2cc0*/  DSETP.NEU.OR P0, PT, R4, RZ, P0 ;  /* 0x000000ff0400722a */ /* 0x000fcc000070d400 */
[----:B------:R-:W-:Y:S01]  /*2cd0*/  P2R R24, PR, RZ, 0x1 ;  /* 0x00000001ff187803 */ /* 0x000fe20000000000 */
[----:B------:R-:W-:Y:S07]  /*2ce0*/  BRA `(.L_x_10449) ;  /* 0x00000008008c7947 */ /* 0x000fee0003800000 */
.L_x_10457:
        /* <DEDUP_REMOVED lines=28> */
.L_x_10460:
        /* <DEDUP_REMOVED lines=15> */
.L_x_10459:
[----:B------:R-:W3:Y:S02]  /*2fa0*/  LDG.E.U16 R0, desc[UR36][R2.64] ;  /* 0x0000002402007981 */ /* 0x000ee4000c1e1500 */
[----:B---3--:R-:W-:-:S05]  /*2fb0*/  IMAD.U32 R0, R0, 0x10000, RZ ;  /* 0x0001000000007824 */ /* 0x008fca00078e00ff */
[----:B------:R-:W-:-:S04]  /*2fc0*/  FSETP.NEU.FTZ.AND P0, PT, R0, RZ, PT ;  /* 0x000000ff0000720b */ /* 0x000fc80003f1d000 */
[----:B------:R-:W-:Y:S01]  /*2fd0*/  P2R R24, PR, RZ, 0x1 ;  /* 0x00000001ff187803 */ /* 0x000fe20000000000 */
[----:B------:R-:W-:Y:S08]  /*2fe0*/  BRA `(.L_x_10449) ;  /* 0x0000000400cc7947 */ /* 0x000ff00003800000 */
.L_x_10456:
        /* <DEDUP_REMOVED lines=12> */
.L_x_10463:
        /* <DEDUP_REMOVED lines=21> */
.L_x_10467:
[----:B------:R-:W-:Y:S05]  /*3200*/  BSYNC B1 ;  /* 0x0000000000017941 */ /* 0x000fea0003800000 */
.L_x_10466:
[----:B------:R-:W-:Y:S01]  /*3210*/  LEA R3, R0, 0x3b800000, 0x17 ;  /* 0x3b80000000037811 */ /* 0x000fe200078eb8ff */
[----:B------:R-:W-:-:S05]  /*3220*/  IMAD.SHL.U32 R0, R2, 0x100000, RZ ;  /* 0x0010000002007824 */ /* 0x000fca00078e00ff */
[----:B------:R-:W-:-:S07]  /*3230*/  LOP3.LUT R0, R3, R0, R4, 0xfe, !PT ;  /* 0x0000000003007212 */ /* 0x000fce00078efe04 */
.L_x_10465:
[----:B------:R-:W-:Y:S05]  /*3240*/  BSYNC B0 ;  /* 0x0000000000007941 */ /* 0x000fea0003800000 */
.L_x_10464:
[----:B------:R-:W-:-:S04]  /*3250*/  FSETP.NEU.FTZ.AND P0, PT, R0, RZ, PT ;  /* 0x000000ff0000720b */ /* 0x000fc80003f1d000 */
[----:B------:R-:W-:Y:S01]  /*3260*/  P2R R24, PR, RZ, 0x1 ;  /* 0x00000001ff187803 */ /* 0x000fe20000000000 */
[----:B------:R-:W-:Y:S08]  /*3270*/  BRA `(.L_x_10449) ;  /* 0x0000000400287947 */ /* 0x000ff00003800000 */
.L_x_10462:
        /* <DEDUP_REMOVED lines=21> */
.L_x_10471:
[----:B------:R-:W-:Y:S05]  /*33d0*/  BSYNC B1 ;  /* 0x0000000000017941 */ /* 0x000fea0003800000 */
.L_x_10470:
[----:B------:R-:W-:Y:S01]  /*33e0*/  LEA R3, R0, 0x37800000, 0x17 ;  /* 0x3780000000037811 */ /* 0x000fe200078eb8ff */
[----:B------:R-:W-:-:S05]  /*33f0*/  IMAD.SHL.U32 R0, R2, 0x200000, RZ ;  /* 0x0020000002007824 */ /* 0x000fca00078e00ff */
[----:B------:R-:W-:-:S07]  /*3400*/  LOP3.LUT R0, R3, R0, R4, 0xfe, !PT ;  /* 0x0000000003007212 */ /* 0x000fce00078efe04 */
.L_x_10469:
[----:B------:R-:W-:Y:S05]  /*3410*/  BSYNC B0 ;  /* 0x0000000000007941 */ /* 0x000fea0003800000 */
.L_x_10468:
[----:B------:R-:W-:-:S04]  /*3420*/  FSETP.NEU.FTZ.AND P0, PT, R0, RZ, PT ;  /* 0x000000ff0000720b */ /* 0x000fc80003f1d000 */
[----:B------:R-:W-:Y:S01]  /*3430*/  P2R R24, PR, RZ, 0x1 ;  /* 0x00000001ff187803 */ /* 0x000fe20000000000 */
[----:B------:R-:W-:Y:S08]  /*3440*/  BRA `(.L_x_10449) ;  /* 0x0000000000b47947 */ /* 0x000ff00003800000 */
.L_x_10461:
        /* <DEDUP_REMOVED lines=14> */
.L_x_10475:
[----:B------:R-:W-:Y:S05]  /*3530*/  BSYNC B0 ;  /* 0x0000000000007941 */ /* 0x000fea0003800000 */
.L_x_10474:
[----:B------:R-:W-:-:S04]  /*3540*/  FSETP.NEU.FTZ.AND P0, PT, R0, RZ, PT ;  /* 0x000000ff0000720b */ /* 0x000fc80003f1d000 */
[----:B------:R-:W-:Y:S01]  /*3550*/  P2R R24, PR, RZ, 0x1 ;  /* 0x00000001ff187803 */ /* 0x000fe20000000000 */
[----:B------:R-:W-:Y:S08]  /*3560*/  BRA `(.L_x_10449) ;  /* 0x00000000006c7947 */ /* 0x000ff00003800000 */
.L_x_10448:
        /* <DEDUP_REMOVED lines=16> */
.L_x_10476:
[----:B------:R-:W-:-:S04]  /*3670*/  PLOP3.LUT P0, PT, PT, PT, PT, 0x8, 0x0 ;  /* 0x000000000000781c */ /* 0x000fc80003f0e170 */
[----:B------:R-:W-:Y:S01]  /*3680*/  P2R R24, PR, RZ, 0x1 ;  /* 0x00000001ff187803 */ /* 0x000fe20000000000 */
[----:B------:R-:W-:Y:S08]  /*3690*/  BRA `(.L_x_10449) ;  /* 0x0000000000207947 */ /* 0x000ff00003800000 */
.L_x_10473:
[----:B------:R-:W3:Y:S02]  /*36a0*/  LDG.E.64 R2, desc[UR36][R2.64] ;  /* 0x0000002402027981 */ /* 0x000ee4000c1e1b00 */
[----:B---3--:R-:W-:-:S04]  /*36b0*/  ISETP.NE.U32.AND P0, PT, R2, RZ, PT ;  /* 0x000000ff0200720c */ /* 0x008fc80003f05070 */
[----:B------:R-:W-:-:S04]  /*36c0*/  ISETP.NE.AND.EX P0, PT, R3, RZ, PT, P0 ;  /* 0x000000ff0300720c */ /* 0x000fc80003f05300 */
[----:B------:R-:W-:Y:S01]  /*36d0*/  P2R R24, PR, RZ, 0x1 ;  /* 0x00000001ff187803 */ /* 0x000fe20000000000 */
[----:B------:R-:W-:Y:S08]  /*36e0*/  BRA `(.L_x_10449) ;  /* 0x00000000000c7947 */ /* 0x000ff00003800000 */
.L_x_10472:
[----:B------:R-:W3:Y:S02]  /*36f0*/  LDG.E R2, desc[UR36][R2.64] ;  /* 0x0000002402027981 */ /* 0x000ee4000c1e1900 */
[----:B---3--:R-:W-:-:S04]  /*3700*/  ISETP.NE.AND P0, PT, R2, RZ, PT ;  /* 0x000000ff0200720c */ /* 0x008fc80003f05270 */
[----:B------:R-:W-:-:S09]  /*3710*/  P2R R24, PR, RZ, 0x1 ;  /* 0x00000001ff187803 */ /* 0x000fd20000000000 */
.L_x_10449:
        /* <DEDUP_REMOVED lines=18> */
.L_x_10480:
[----:B------:R0:W5:Y:S01]  /*3840*/  LDG.E.U8 R2, desc[UR36][R4.64] ;  /* 0x0000002404027981 */ /* 0x000162000c1e1100 */
[----:B------:R-:W-:Y:S01]  /*3850*/  IMAD.MOV.U32 R3, RZ, RZ, RZ ;  /* 0x000000ffff037224 */ /* 0x000fe200078e00ff */
[----:B------:R-:W-:Y:S06]  /*3860*/  BRA `(.L_x_10482) ;  /* 0x0000000c00487947 */ /* 0x000fec0003800000 */
.L_x_10479:
        /* <DEDUP_REMOVED lines=8> */
.L_x_10484:
[----:B------:R-:W3:Y:S02]  /*38f0*/  LDG.E R2, desc[UR36][R4.64] ;  /* 0x0000002404027981 */ /* 0x000ee4000c1e1900 */
[----:B---3--:R-:W-:Y:S01]  /*3900*/  SHF.R.S32.HI R3, RZ, 0x1f, R2 ;  /* 0x0000001fff037819 */ /* 0x008fe20000011402 */
[----:B------:R-:W-:Y:S06]  /*3910*/  BRA `(.L_x_10482) ;  /* 0x0000000c001c7947 */ /* 0x000fec0003800000 */
.L_x_10483:
[----:B------:R-:W3:Y:S02]  /*3920*/  LDG.E.S16 R2, desc[UR36][R4.64] ;  /* 0x0000002404027981 */ /* 0x000ee4000c1e1700 */
[----:B---3--:R-:W-:Y:S01]  /*3930*/  SHF.R.S32.HI R3, RZ, 0x1f, R2 ;  /* 0x0000001fff037819 */ /* 0x008fe20000011402 */
[----:B------:R-:W-:Y:S06]  /*3940*/  BRA `(.L_x_10482) ;  /* 0x0000000c00107947 */ /* 0x000fec0003800000 */
.L_x_10478:
        /* <DEDUP_REMOVED lines=9> */
.L_x_10486:
[----:B------:R-:W3:Y:S02]  /*39e0*/  LDG.E.U16 R4, desc[UR36][R4.64] ;  /* 0x0000002404047981 */ /* 0x000ee4000c1e1500 */
[----:B---3--:R-:W-:-:S06]  /*39f0*/  HADD2.F32 R2, -RZ, R4.H0_H0 ;  /* 0x20000004ff027230 */ /* 0x008fcc0000004100 */
[----:B------:R-:W0:Y:S01]  /*3a00*/  F2I.S64.TRUNC R2, R2 ;  /* 0x0000000200027311 */ /* 0x000e22000020d900 */
[----:B------:R-:W-:Y:S05]  /*3a10*/  BRA `(.L_x_10482) ;  /* 0x0000000800dc7947 */ /* 0x000fea0003800000 */
.L_x_10485:
        /* <DEDUP_REMOVED lines=9> */
.L_x_10488:
[----:B------:R-:W3:Y:S02]  /*3ab0*/  LDG.E.U16 R4, desc[UR36][R4.64] ;  /* 0x0000002404047981 */ /* 0x000ee4000c1e1500 */
[----:B---3--:R-:W-:-:S06]  /*3ac0*/  HADD2.F32 R2, -RZ, R4.H0_H0 ;  /* 0x20000004ff027230 */ /* 0x008fcc0000004100 */
[----:B------:R-:W0:Y:S01]  /*3ad0*/  F2I.S64.TRUNC R2, R2 ;  /* 0x0000000200027311 */ /* 0x000e22000020d900 */
[----:B------:R-:W-:Y:S05]  /*3ae0*/  BRA `(.L_x_10482) ;  /* 0x0000000800a87947 */ /* 0x000fea0003800000 */
.L_x_10487:
[----:B------:R-:W3:Y:S02]  /*3af0*/  LDG.E.64 R2, desc[UR36][R4.64] ;  /* 0x0000002404027981 */ /* 0x000ee4000c1e1b00 */
[----:B---3--:R-:W0:Y:S01]  /*3b00*/  F2I.S64.F64.TRUNC R2, R2 ;  /* 0x0000000200027311 */ /* 0x008e22000030d900 */
[----:B------:R-:W-:Y:S05]  /*3b10*/  BRA `(.L_x_10482) ;  /* 0x00000008009c7947 */ /* 0x000fea0003800000 */
.L_x_10477:
        /* <DEDUP_REMOVED lines=13> */
.L_x_10491:
[----:B------:R-:W3:Y:S02]  /*3bf0*/  LDG.E.64 R2, desc[UR36][R4.64] ;  /* 0x0000002404027981 */ /* 0x000ee4000c1e1b00 */
[----:B---3--:R-:W0:Y:S01]  /*3c00*/  F2I.S64.F64.TRUNC R2, R2 ;  /* 0x0000000200027311 */ /* 0x008e22000030d900 */
[----:B------:R-:W-:Y:S05]  /*3c10*/  BRA `(.L_x_10482) ;  /* 0x00000008005c7947 */ /* 0x000fea0003800000 */
.L_x_10490:
        /* <DEDUP_REMOVED lines=27> */
.L_x_10493:
        /* <DEDUP_REMOVED lines=14> */
.L_x_10492:
[----:B------:R-:W3:Y:S02]  /*3eb0*/  LDG.E.U16 R2, desc[UR36][R4.64] ;  /* 0x0000002404027981 */ /* 0x000ee4000c1e1500 */
[----:B---3--:R-:W-:-:S06]  /*3ec0*/  IMAD.U32 R2, R2, 0x10000, RZ ;  /* 0x0001000002027824 */ /* 0x008fcc00078e00ff */
[----:B------:R-:W0:Y:S01]  /*3ed0*/  F2I.S64.TRUNC R2, R2 ;  /* 0x0000000200027311 */ /* 0x000e22000020d900 */
[----:B------:R-:W-:Y:S05]  /*3ee0*/  BRA `(.L_x_10482) ;  /* 0x0000000400a87947 */ /* 0x000fea0003800000 */
.L_x_10489:
        /* <DEDUP_REMOVED lines=11> */
.L_x_10496:
        /* <DEDUP_REMOVED lines=21> */
.L_x_10500:
[----:B------:R-:W-:Y:S05]  /*40f0*/  BSYNC B1 ;  /* 0x0000000000017941 */ /* 0x000fea0003800000 */
.L_x_10499:
[----:B------:R-:W-:Y:S01]  /*4100*/  IMAD.SHL.U32 R2, R2, 0x100000, RZ ;  /* 0x0010000002027824 */ /* 0x000fe200078e00ff */
[----:B------:R-:W-:-:S04]  /*4110*/  LEA R3, R0, 0x3b800000, 0x17 ;  /* 0x3b80000000037811 */ /* 0x000fc800078eb8ff */
[----:B------:R-:W-:-:S07]  /*4120*/  LOP3.LUT R2, R3, R2, R4, 0xfe, !PT ;  /* 0x0000000203027212 */ /* 0x000fce00078efe04 */
.L_x_10498:
[----:B------:R-:W-:Y:S05]  /*4130*/  BSYNC B0 ;  /* 0x0000000000007941 */ /* 0x000fea0003800000 */
.L_x_10497:
[----:B------:R-:W0:Y:S01]  /*4140*/  F2I.S64.TRUNC R2, R2 ;  /* 0x0000000200027311 */ /* 0x000e22000020d900 */
[----:B------:R-:W-:Y:S05]  /*4150*/  BRA `(.L_x_10482) ;  /* 0x00000004000c7947 */ /* 0x000fea0003800000 */
.L_x_10495:
        /* <DEDUP_REMOVED lines=21> */
.L_x_10504:
[----:B------:R-:W-:Y:S05]  /*42b0*/  BSYNC B1 ;  /* 0x0000000000017941 */ /* 0x000fea0003800000 */
.L_x_10503:
[----:B------:R-:W-:Y:S01]  /*42c0*/  IMAD.SHL.U32 R2, R2, 0x200000, RZ ;  /* 0x0020000002027824 */ /* 0x000fe200078e00ff */
[----:B------:R-:W-:-:S04]  /*42d0*/  LEA R3, R0, 0x37800000, 0x17 ;  /* 0x3780000000037811 */ /* 0x000fc800078eb8ff */
[----:B------:R-:W-:-:S07]  /*42e0*/  LOP3.LUT R2, R3, R2, R4, 0xfe, !PT ;  /* 0x0000000203027212 */ /* 0x000fce00078efe04 */
.L_x_10502:
[----:B------:R-:W-:Y:S05]  /*42f0*/  BSYNC B0 ;  /* 0x0000000000007941 */ /* 0x000fea0003800000 */
.L_x_10501:
[----:B------:R-:W0:Y:S01]  /*4300*/  F2I.S64.TRUNC R2, R2 ;  /* 0x0000000200027311 */ /* 0x000e22000020d900 */
[----:B------:R-:W-:Y:S05]  /*4310*/  BRA `(.L_x_10482) ;  /* 0x00000000009c7947 */ /* 0x000fea0003800000 */
.L_x_10494:
        /* <DEDUP_REMOVED lines=14> */
.L_x_10508:
[----:B------:R-:W-:Y:S05]  /*4400*/  BSYNC B0 ;  /* 0x0000000000007941 */ /* 0x000fea0003800000 */
.L_x_10507:
[----:B------:R-:W0:Y:S01]  /*4410*/  F2I.S64.TRUNC R2, R2 ;  /* 0x0000000200027311 */ /* 0x000e22000020d900 */
[----:B------:R-:W-:Y:S05]  /*4420*/  BRA `(.L_x_10482) ;  /* 0x0000000000587947 */ /* 0x000fea0003800000 */
.L_x_10481:
        /* <DEDUP_REMOVED lines=16> */
.L_x_10509:
[----:B------:R-:W-:Y:S01]  /*4530*/  CS2R R2, SRZ ;  /* 0x0000000000027805 */ /* 0x000fe2000001ff00 */
[----:B------:R-:W-:Y:S06]  /*4540*/  BRA `(.L_x_10482) ;  /* 0x0000000000107947 */ /* 0x000fec0003800000 */
.L_x_10506:
[----:B------:R0:W5:Y:S01]  /*4550*/  LDG.E.64 R2, desc[UR36][R4.64] ;  /* 0x0000002404027981 */ /* 0x000162000c1e1b00 */
[----:B------:R-:W-:Y:S05]  /*4560*/  BRA `(.L_x_10482) ;  /* 0x0000000000087947 */ /* 0x000fea0003800000 */
.L_x_10505:
[----:B------:R0:W5:Y:S01]  /*4570*/  LDG.E R2, desc[UR36][R4.64] ;  /* 0x0000002404027981 */ /* 0x000162000c1e1900 */
[----:B------:R-:W-:-:S07]  /*4580*/  IMAD.MOV.U32 R3, RZ, RZ, RZ ;  /* 0x000000ffff037224 */ /* 0x000fce00078e00ff */
.L_x_10482:
[----:B------:R-:W1:Y:S01]  /*4590*/  LDC.U8 R6, c[0x0][0x508] ;  /* 0x00014200ff067b82 */ /* 0x000e620000000000 */
[----:B------:R-:W-:Y:S01]  /*45a0*/  ISETP.NE.AND P1, PT, R24, RZ, PT ;  /* 0x000000ff1800720c */ /* 0x000fe20003f25270 */
[----:B------:R-:W-:Y:S01]  /*45b0*/  BSSY B0, `(.L_x_10510) ;  /* 0x0000008000007945 */ /* 0x000fe20003800000 */
[----:B-1----:R-:W-:-:S04]  /*45c0*/  PRMT R0, R6, 0x9910, RZ ;  /* 0x0000991006007816 */ /* 0x002fc800000000ff */
[----:B------:R-:W-:-:S07]  /*45d0*/  ISETP.GT.AND P0, PT, R0, 0x9, PT ;  /* 0x000000090000780c */ /* 0x000fce0003f04270 */
[----:B------:R-:W-:Y:S06]  /*45e0*/  @!P1 BRA `(.L_x_10511) ;  /* 0x0000000000109947 */ /* 0x000fec0003800000 */
[----:B------:R-:W-:Y:S02]  /*45f0*/  ULDC.64 UR4, c[0x0][0x4f8] ;  /* 0x00013e0000047ab9 */ /* 0x000fe40000000a00 */
[----:B0--3-5:R-:W-:-:S04]  /*4600*/  LEA R4, P1, R2, UR4, 0x2 ;  /* 0x0000000402047c11 */ /* 0x029fc8000f8210ff */
[----:B------:R-:W-:-:S05]  /*4610*/  LEA.HI.X R5, R2, UR5, R3, 0x2, P1 ;  /* 0x0000000502057c11 */ /* 0x000fca00088f1403 */
[----:B--2-4-:R1:W5:Y:S04]  /*4620*/  LDG.E R19, desc[UR36][R4.64] ;  /* 0x0000002404137981 */ /* 0x014368000c1e1900 */
.L_x_10511:
[----:B------:R-:W-:Y:S05]  /*4630*/  BSYNC B0 ;  /* 0x0000000000007941 */ /* 0x000fea0003800000 */
.L_x_10510:
        /* <DEDUP_REMOVED lines=11> */
.L_x_10515:
[----:B--2-45:R2:W-:Y:S01]  /*46f0*/  STG.E.U8 desc[UR36][R16.64], R19 ;  /* 0x0000001310007986 */ /* 0x0345e2000c101124 */
[----:B------:R-:W-:Y:S05]  /*4700*/  BRA `(.L_x_10517) ;  /* 0x0000000c00587947 */ /* 0x000fea0003800000 */
.L_x_10514:
[----:B------:R-:W-:-:S13]  /*4710*/  ISETP.NE.AND P0, PT, R0, 0x2, PT ;  /* 0x000000020000780c */ /* 0x000fda0003f05270 */
[----:B------:R-:W-:Y:S05]  /*4720*/  @!P0 BRA `(.L_x_10518) ;  /* 0x0000000000288947 */ /* 0x000fea0003800000 */
[----:B------:R-:W-:-:S13]  /*4730*/  ISETP.NE.AND P0, PT, R0, 0x3, PT ;  /* 0x000000030000780c */ /* 0x000fda0003f05270 */
[----:B------:R-:W-:Y:S05]  /*4740*/  @!P0 BRA `(.L_x_10519) ;  /* 0x0000000000188947 */ /* 0x000fea0003800000 */
[----:B------:R-:W-:-:S13]  /*4750*/  ISETP.NE.AND P0, PT, R0, 0x4, PT ;  /* 0x000000040000780c */ /* 0x000fda0003f05270 */
[----:B------:R-:W-:Y:S05]  /*4760*/  @P0 BRA `(.L_x_10516) ;  /* 0x0000000800e80947 */ /* 0x000fea0003800000 */
[--C-:B0-2-45:R-:W-:Y:S01]  /*4770*/  SHF.R.S32.HI R3, RZ, 0x1f, R19.reuse ;  /* 0x0000001fff037819 */ /* 0x135fe20000011413 */
[----:B------:R-:W-:-:S05]  /*4780*/  IMAD.MOV.U32 R2, RZ, RZ, R19 ;  /* 0x000000ffff027224 */ /* 0x000fca00078e0013 */
[----:B------:R0:W-:Y:S01]  /*4790*/  STG.E.64 desc[UR36][R16.64], R2 ;  /* 0x0000000210007986 */ /* 0x0001e2000c101b24 */
[----:B------:R-:W-:Y:S05]  /*47a0*/  BRA `(.L_x_10517) ;  /* 0x0000000c00307947 */ /* 0x000fea0003800000 */
.L_x_10519:
[----:B--2-45:R2:W-:Y:S01]  /*47b0*/  STG.E desc[UR36][R16.64], R19 ;  /* 0x0000001310007986 */ /* 0x0345e2000c101924 */
[----:B------:R-:W-:Y:S05]  /*47c0*/  BRA `(.L_x_10517) ;  /* 0x0000000c00287947 */ /* 0x000fea0003800000 */
.L_x_10518:
[----:B--2-45:R2:W-:Y:S01]  /*47d0*/  STG.E.U16 desc[UR36][R16.64], R19 ;  /* 0x0000001310007986 */ /* 0x0345e2000c101524 */
[----:B------:R-:W-:Y:S05]  /*47e0*/  BRA `(.L_x_10517) ;  /* 0x0000000c00207947 */ /* 0x000fea0003800000 */
.L_x_10513:
[----:B------:R-:W-:-:S13]  /*47f0*/  ISETP.GT.AND P0, PT, R0, 0x6, PT ;  /* 0x000000060000780c */ /* 0x000fda0003f04270 */
[----:B------:R-:W-:Y:S05]  /*4800*/  @P0 BRA `(.L_x_10520) ;  /* 0x00000000002c0947 */ /* 0x000fea0003800000 */
[----:B------:R-:W-:-:S13]  /*4810*/  ISETP.NE.AND P0, PT, R0, 0x5, PT ;  /* 0x000000050000780c */ /* 0x000fda0003f05270 */
[----:B------:R-:W-:Y:S05]  /*4820*/  @!P0 BRA `(.L_x_10521) ;  /* 0x0000000000148947 */ /* 0x000fea0003800000 */
[----:B------:R-:W-:-:S13]  /*4830*/  ISETP.NE.AND P0, PT, R0, 0x6, PT ;  /* 0x000000060000780c */ /* 0x000fda0003f05270 */
[----:B------:R-:W-:Y:S05]  /*4840*/  @P0 BRA `(.L_x_10516) ;  /* 0x0000000800b00947 */ /* 0x000fea0003800000 */
[----:B--2-45:R-:W-:-:S05]  /*4850*/  I2FP.F32.S32 R19, R19 ;  /* 0x0000001300137245 */ /* 0x034fca0000201400 */
[----:B------:R2:W-:Y:S01]  /*4860*/  STG.E desc[UR36][R16.64], R19 ;  /* 0x0000001310007986 */ /* 0x0005e2000c101924 */
[----:B------:R-:W-:Y:S05]  /*4870*/  BRA `(.L_x_10517) ;  /* 0x0000000800fc7947 */ /* 0x000fea0003800000 */
.L_x_10521:
[----:B--2-45:R-:W-:-:S04]  /*4880*/  I2FP.F32.S32 R0, R19 ;  /* 0x0000001300007245 */ /* 0x034fc80000201400 */
[----:B------:R-:W-:-:S05]  /*4890*/  F2FP.F16.F32.PACK_AB R0, RZ, R0 ;  /* 0x00000000ff00723e */ /* 0x000fca00000000ff */
[----:B------:R2:W-:Y:S01]  /*48a0*/  STG.E.U16 desc[UR36][R16.64], R0 ;  /* 0x0000000010007986 */ /* 0x0005e2000c101524 */
[----:B------:R-:W-:Y:S05]  /*48b0*/  BRA `(.L_x_10517) ;  /* 0x0000000800ec7947 */ /* 0x000fea0003800000 */
.L_x_10520:
[----:B------:R-:W-:-:S13]  /*48c0*/  ISETP.NE.AND P0, PT, R0, 0x7, PT ;  /* 0x000000070000780c */ /* 0x000fda0003f05270 */
[----:B------:R-:W-:Y:S05]  /*48d0*/  @!P0 BRA `(.L_x_10522) ;  /* 0x0000000000348947 */ /* 0x000fea0003800000 */
[----:B------:R-:W-:-:S13]  /*48e0*/  ISETP.NE.AND P0, PT, R0, 0x8, PT ;  /* 0x000000080000780c */ /* 0x000fda0003f05270 */
[----:B------:R-:W-:Y:S05]  /*48f0*/  @!P0 BRA `(.L_x_10523) ;  /* 0x0000000000188947 */ /* 0x000fea0003800000 */
[----:B------:R-:W-:-:S13]  /*4900*/  ISETP.NE.AND P0, PT, R0, 0x9, PT ;  /* 0x000000090000780c */ /* 0x000fda0003f05270 */
[----:B------:R-:W-:Y:S05]  /*4910*/  @P0 BRA `(.L_x_10516) ;  /* 0x00000008007c0947 */ /* 0x000fea0003800000 */
[----:B0-2-45:R-:W-:Y:S01]  /*4920*/  I2FP.F32.S32 R2, R19 ;  /* 0x0000001300027245 */ /* 0x035fe20000201400 */
[----:B------:R-:W-:-:S05]  /*4930*/  IMAD.MOV.U32 R3, RZ, RZ, RZ ;  /* 0x000000ffff037224 */ /* 0x000fca00078e00ff */
[----:B------:R0:W-:Y:S01]  /*4940*/  STG.E.64 desc[UR36][R16.64], R2 ;  /* 0x0000000210007986 */ /* 0x0001e2000c101b24 */
[----:B------:R-:W-:Y:S05]  /*4950*/  BRA `(.L_x_10517) ;  /* 0x0000000800c47947 */ /* 0x000fea0003800000 */
.L_x_10523:
[----:B--2-45:R-:W-:-:S04]  /*4960*/  I2FP.F32.S32 R19, R19 ;  /* 0x0000001300137245 */ /* 0x034fc80000201400 */
[----:B0-----:R-:W-:-:S04]  /*4970*/  F2FP.F16.F32.PACK_AB R3, RZ, R19 ;  /* 0x00000013ff03723e */ /* 0x001fc800000000ff */
[----:B------:R-:W-:-:S05]  /*4980*/  PRMT R3, R3, 0x5410, RZ ;  /* 0x0000541003037816 */ /* 0x000fca00000000ff */
[----:B------:R0:W-:Y:S01]  /*4990*/  STG.E desc[UR36][R16.64], R3 ;  /* 0x0000000310007986 */ /* 0x0001e2000c101924 */
[----:B------:R-:W-:Y:S05]  /*49a0*/  BRA `(.L_x_10517) ;  /* 0x0000000800b07947 */ /* 0x000fea0003800000 */
.L_x_10522:
[----:B0-2-45:R-:W0:Y:S02]  /*49b0*/  I2F.F64 R2, R19 ;  /* 0x0000001300027312 */ /* 0x035e240000201c00 */
[----:B0-----:R0:W-:Y:S01]  /*49c0*/  STG.E.64 desc[UR36][R16.64], R2 ;  /* 0x0000000210007986 */ /* 0x0011e2000c101b24 */
[----:B------:R-:W-:Y:S05]  /*49d0*/  BRA `(.L_x_10517) ;  /* 0x0000000800a47947 */ /* 0x000fea0003800000 */
.L_x_10512:
        /* <DEDUP_REMOVED lines=8> */
[----:B--2-45:R-:W-:-:S04]  /*4a60*/  ISETP.NE.AND P0, PT, R19, RZ, PT ;  /* 0x000000ff1300720c */ /* 0x034fc80003f05270 */
[----:B0-----:R-:W-:-:S05]  /*4a70*/  SEL R3, RZ, 0x1, !P0 ;  /* 0x00000001ff037807 */ /* 0x001fca0004000000 */
[----:B------:R0:W-:Y:S01]  /*4a80*/  STG.E.U8 desc[UR36][R16.64], R3 ;  /* 0x0000000310007986 */ /* 0x0001e2000c101124 */
[----:B------:R-:W-:Y:S05]  /*4a90*/  BRA `(.L_x_10517) ;  /* 0x0000000800747947 */ /* 0x000fea0003800000 */
.L_x_10526:
[----:B012345:R-:W0:Y:S01]  /*4aa0*/  I2F.F64 R4, R19 ;  /* 0x0000001300047312 */ /* 0x03fe220000201c00 */
[----:B------:R-:W-:-:S05]  /*4ab0*/  CS2R R6, SRZ ;  /* 0x0000000000067805 */ /* 0x000fca000001ff00 */
[----:B0-----:R0:W-:Y:S01]  /*4ac0*/  STG.E.128 desc[UR36][R16.64], R4 ;  /* 0x0000000410007986 */ /* 0x0011e2000c101d24 */
[----:B------:R-:W-:Y:S05]  /*4ad0*/  BRA `(.L_x_10517) ;  /* 0x0000000800647947 */ /* 0x000fea0003800000 */
.L_x_10525:
[----:B------:R-:W-:-:S13]  /*4ae0*/  ISETP.NE.AND P0, PT, R0, 0xf, PT ;  /* 0x0000000f0000780c */ /* 0x000fda0003f05270 */
[----:B------:R-:W-:Y:S05]  /*4af0*/  @!P0 BRA `(.L_x_10527) ;  /* 0x0000000000b48947 */ /* 0x000fea0003800000 */
[----:B------:R-:W-:-:S13]  /*4b00*/  ISETP.NE.AND P0, PT, R0, 0x17, PT ;  /* 0x000000170000780c */ /* 0x000fda0003f05270 */
[----:B------:R-:W-:Y:S05]  /*4b10*/  @!P0 BRA `(.L_x_10528) ;  /* 0x0000000000548947 */ /* 0x000fea0003800000 */
[----:B------:R-:W-:-:S13]  /*4b20*/  ISETP.NE.AND P0, PT, R0, 0x18, PT ;  /* 0x000000180000780c */ /* 0x000fda0003f05270 */
[----:B------:R-:W-:Y:S05]  /*4b30*/  @P0 BRA `(.L_x_10516) ;  /* 0x0000000400f40947 */ /* 0x000fea0003800000 */
[----:B--2-45:R-:W-:Y:S01]  /*4b40*/  I2FP.F32.S32 R19, R19 ;  /* 0x0000001300137245 */ /* 0x034fe20000201400 */
[----:B------:R-:W-:Y:S03]  /*4b50*/  BSSY B0, `(.L_x_10529) ;  /* 0x000000e000007945 */ /* 0x000fe60003800000 */
        /* <DEDUP_REMOVED lines=13> */
.L_x_10530:
[----:B------:R-:W-:Y:S05]  /*4c30*/  BSYNC B0 ;  /* 0x0000000000007941 */ /* 0x000fea0003800000 */
.L_x_10529:
[----:B------:R-:W-:-:S05]  /*4c40*/  LOP3.LUT R3, R0, R3, RZ, 0xfc, !PT ;  /* 0x0000000300037212 */ /* 0x000fca00078efcff */
[----:B------:R0:W-:Y:S01]  /*4c50*/  STG.E.U8 desc[UR36][R16.64], R3 ;  /* 0x0000000310007986 */ /* 0x0001e2000c101124 */
[----:B------:R-:W-:Y:S05]  /*4c60*/  BRA `(.L_x_10517) ;  /* 0x0000000800007947 */ /* 0x000fea0003800000 */
.L_x_10528:
[----:B--2-45:R-:W-:Y:S01]  /*4c70*/  I2FP.F32.S32 R19, R19 ;  /* 0x0000001300137245 */ /* 0x034fe20000201400 */
[----:B------:R-:W-:Y:S03]  /*4c80*/  BSSY B0, `(.L_x_10531) ;  /* 0x000000f000007945 */ /* 0x000fe60003800000 */
        /* <DEDUP_REMOVED lines=11> */
.L_x_10532:
[----:B------:R-:W-:Y:S01]  /*4d40*/  IMAD.MOV.U32 R0, RZ, RZ, 0x7f ;  /* 0x0000007fff007424 */ /* 0x000fe200078e00ff */
[----:B------:R-:W-:-:S04]  /*4d50*/  ISETP.GT.U32.AND P0, PT, R2, 0x7f800000, PT ;  /* 0x7f8000000200780c */ /* 0x000fc80003f04070 */
[----:B------:R-:W-:-:S09]  /*4d60*/  SEL R0, R0, 0x7c, P0 ;  /* 0x0000007c00007807 */ /* 0x000fd20000000000 */
.L_x_10533:
[----:B------:R-:W-:Y:S05]  /*4d70*/  BSYNC B0 ;  /* 0x0000000000007941 */ /* 0x000fea0003800000 */
.L_x_10531:
[----:B------:R-:W-:-:S04]  /*4d80*/  LOP3.LUT R2, R19, 0x80000000, RZ, 0xc0, !PT ;  /* 0x8000000013027812 */ /* 0x000fc800078ec0ff */
[----:B------:R-:W-:-:S04]  /*4d90*/  SHF.R.U32.HI R3, RZ, 0x18, R2 ;  /* 0x00000018ff037819 */ /* 0x000fc80000011602 */
[----:B------:R-:W-:-:S05]  /*4da0*/  LOP3.LUT R3, R0, R3, RZ, 0xfc, !PT ;  /* 0x0000000300037212 */ /* 0x000fca00078efcff */
[----:B------:R0:W-:Y:S01]  /*4db0*/  STG.E.U8 desc[UR36][R16.64], R3 ;  /* 0x0000000310007986 */ /* 0x0001e2000c101124 */
[----:B------:R-:W-:Y:S05]  /*4dc0*/  BRA `(.L_x_10517) ;  /* 0x0000000400a87947 */ /* 0x000fea0003800000 */
.L_x_10527:
[----:B--2-45:R-:W-:-:S04]  /*4dd0*/  I2FP.F32.S32 R0, R19 ;  /* 0x0000001300007245 */ /* 0x034fc80000201400 */
[----:B------:R-:W-:-:S05]  /*4de0*/  F2FP.BF16.F32.PACK_AB R0, RZ, R0 ;  /* 0x00000000ff00723e */ /* 0x000fca00000010ff */
[----:B------:R2:W-:Y:S01]  /*4df0*/  STG.E.U16 desc[UR36][R16.64], R0 ;  /* 0x0000000010007986 */ /* 0x0005e2000c101524 */
[----:B------:R-:W-:Y:S05]  /*4e00*/  BRA `(.L_x_10517) ;  /* 0x0000000400987947 */ /* 0x000fea0003800000 */
.L_x_10524:
        /* <DEDUP_REMOVED lines=10> */
.L_x_10536:
[----:B--2-45:R-:W-:Y:S01]  /*4eb0*/  I2FP.F32.S32 R19, R19 ;  /* 0x0000001300137245 */ /* 0x034fe20000201400 */
[----:B------:R-:W-:Y:S01]  /*4ec0*/  BSSY B0, `(.L_x_10537) ;  /* 0x0000014000007945 */ /* 0x000fe20003800000 */
[----:B------:R-:W-:Y:S02]  /*4ed0*/  IMAD.MOV.U32 R8, RZ, RZ, 0x80 ;  /* 0x00000080ff087424 */ /* 0x000fe400078e00ff */
        /* <DEDUP_REMOVED lines=14> */
.L_x_10539:
[----:B------:R-:W-:-:S04]  /*4fc0*/  LOP3.LUT R2, R19, 0x80000000, RZ, 0xc0, !PT ;  /* 0x8000000013027812 */ /* 0x000fc800078ec0ff */
[----:B------:R-:W-:-:S04]  /*4fd0*/  SHF.R.U32.HI R3, RZ, 0x18, R2 ;  /* 0x00000018ff037819 */ /* 0x000fc80000011602 */
[----:B------:R-:W-:-:S04]  /*4fe0*/  LOP3.LUT R0, R0, R3, RZ, 0xfc, !PT ;  /* 0x0000000300007212 */ /* 0x000fc800078efcff */
[----:B------:R-:W-:-:S07]  /*4ff0*/  PRMT R8, R0, 0x7610, R8 ;  /* 0x0000761000087816 */ /* 0x000fce0000000008 */
.L_x_10538:
[----:B------:R-:W-:Y:S05]  /*5000*/  BSYNC B0 ;  /* 0x0000000000007941 */ /* 0x000fea0003800000 */
.L_x_10537:
[----:B------:R0:W-:Y:S01]  /*5010*/  STG.E.U8 desc[UR36][R16.64], R8 ;  /* 0x0000000810007986 */ /* 0x0001e2000c101124 */
[----:B------:R-:W-:Y:S05]  /*5020*/  BRA `(.L_x_10517) ;  /* 0x0000000400107947 */ /* 0x000fea0003800000 */
.L_x_10535:
        /* <DEDUP_REMOVED lines=17> */
.L_x_10542:
[----:B------:R-:W-:-:S04]  /*5140*/  LOP3.LUT R2, R19, 0x80000000, RZ, 0xc0, !PT ;  /* 0x8000000013027812 */ /* 0x000fc800078ec0ff */
[----:B------:R-:W-:-:S04]  /*5150*/  SHF.R.U32.HI R3, RZ, 0x18, R2 ;  /* 0x00000018ff037819 */ /* 0x000fc80000011602 */
[----:B------:R-:W-:-:S04]  /*5160*/  LOP3.LUT R0, R0, R3, RZ, 0xfc, !PT ;  /* 0x0000000300007212 */ /* 0x000fc800078efcff */
[----:B------:R-:W-:-:S07]  /*5170*/  PRMT R8, R0, 0x7610, R8 ;  /* 0x0000761000087816 */ /* 0x000fce0000000008 */
.L_x_10541:
[----:B------:R-:W-:Y:S05]  /*5180*/  BSYNC B0 ;  /* 0x0000000000007941 */ /* 0x000fea0003800000 */
.L_x_10540:
[----:B------:R0:W-:Y:S01]  /*5190*/  STG.E.U8 desc[UR36][R16.64], R8 ;  /* 0x0000000810007986 */ /* 0x0001e2000c101124 */
[----:B------:R-:W-:Y:S05]  /*51a0*/  BRA `(.L_x_10517) ;  /* 0x0000000000b07947 */ /* 0x000fea0003800000 */
.L_x_10534:
[----:B------:R-:W-:-:S13]  /*51b0*/  ISETP.NE.AND P0, PT, R0, 0x1c, PT ;  /* 0x0000001c0000780c */ /* 0x000fda0003f05270 */
[----:B------:R-:W-:Y:S05]  /*51c0*/  @!P0 BRA `(.L_x_10543) ;  /* 0x0000000000a48947 */ /* 0x000fea0003800000 */
[----:B------:R-:W-:-:S13]  /*51d0*/  ISETP.NE.AND P0, PT, R0, 0x1d, PT ;  /* 0x0000001d0000780c */ /* 0x000fda0003f05270 */
[----:B------:R-:W-:Y:S05]  /*51e0*/  @!P0 BRA `(.L_x_10544) ;  /* 0x00000000008c8947 */ /* 0x000fea0003800000 */
[----:B------:R-:W-:-:S13]  /*51f0*/  ISETP.NE.AND P0, PT, R0, 0x2c, PT ;  /* 0x0000002c0000780c */ /* 0x000fda0003f05270 */
[----:B------:R-:W-:Y:S05]  /*5200*/  @P0 BRA `(.L_x_10516) ;  /* 0x0000000000400947 */ /* 0x000fea0003800000 */
[----:B--2-45:R-:W-:Y:S01]  /*5210*/  I2FP.F32.S32 R19, R19 ;  /* 0x0000001300137245 */ /* 0x034fe20000201400 */
[----:B0-----:R-:W-:-:S03]  /*5220*/  IMAD.MOV.U32 R3, RZ, RZ, 0xff ;  /* 0x000000ffff037424 */ /* 0x001fc600078e00ff */
[----:B-1-3--:R-:W-:-:S04]  /*5230*/  SHF.R.U32.HI R4, RZ, 0x17, R19 ;  /* 0x00000017ff047819 */ /* 0x00afc80000011613 */
        /* <DEDUP_REMOVED lines=13> */
.L_x_10516:
[----:B0----5:R-:W-:Y:S01]  /*5310*/  MOV R2, 0x0 ;  /* 0x0000000000027802 */ /* 0x021fe20000000f00 */
[----:B------:R-:W-:Y:S01]  /*5320*/  ULDC.64 UR4, c[0x4][0x4e8] ;  /* 0x01013a0000047ab9 */ /* 0x000fe20000000a00 */
[----:B------:R-:W-:Y:S01]  /*5330*/  ULDC.64 UR6, c[0x4][0x4f0] ;  /* 0x01013c0000067ab9 */ /* 0x000fe20000000a00 */
[----:B-1-3--:R-:W-:Y:S02]  /*5340*/  IMAD.U32 R4, RZ, RZ, UR4 ;  /* 0x00000004ff047e24 */ /* 0x00afe4000f8e00ff */
        /* <DEDUP_REMOVED lines=12> */
.L_x_10545:
[----:B------:R-:W-:Y:S05]  /*5410*/  BRA `(.L_x_10517) ;  /* 0x0000000000147947 */ /* 0x000fea0003800000 */
.L_x_10544:
[--C-:B0-2-45:R-:W-:Y:S01]  /*5420*/  SHF.R.S32.HI R3, RZ, 0x1f, R19.reuse ;  /* 0x0000001fff037819 */ /* 0x135fe20000011413 */
[----:B------:R-:W-:-:S05]  /*5430*/  IMAD.MOV.U32 R2, RZ, RZ, R19 ;  /* 0x000000ffff027224 */ /* 0x000fca00078e0013 */
[----:B------:R0:W-:Y:S01]  /*5440*/  STG.E.64 desc[UR36][R16.64], R2 ;  /* 0x0000000210007986 */ /* 0x0001e2000c101b24 */
[----:B------:R-:W-:Y:S05]  /*5450*/  BRA `(.L_x_10517) ;  /* 0x0000000000047947 */ /* 0x000fea0003800000 */
.L_x_10543:
[----:B--2-45:R2:W-:Y:S02]  /*5460*/  STG.E desc[UR36][R16.64], R19 ;  /* 0x0000001310007986 */ /* 0x0345e4000c101924 */
.L_x_10517:
[----:B------:R-:W-:-:S04]  /*5470*/  IMAD R18, R23, 0x200, R18 ;  /* 0x0000020017127824 */ /* 0x000fc800078e0212 */
[----:B--2-4-:R-:W-:-:S07]  /*5480*/  VIADD R19, R18, 0x80 ;  /* 0x0000008012137836 */ /* 0x014fce0000000000 */
.L_x_10409:
[----:B------:R-:W-:Y:S05]  /*5490*/  BSYNC B6 ;  /* 0x0000000000067941 */ /* 0x000fea0003800000 */
.L_x_10408:
        /* <DEDUP_REMOVED lines=30> */
[----:B-1-3--:R-:W-:-:S05]  /*5680*/  IMAD.HI.U32 R4, R3, UR7, R2 ;  /* 0x0000000703047c27 */ /* 0x00afca000f8e0002 */
        /* <DEDUP_REMOVED lines=353> */
.L_x_10548:
[----:B-1-3--:R-:W0:Y:S01]  /*6ca0*/  LDC.U8 R5, c[0x0][0x509] ;  /* 0x00014240ff057b82 */ /* 0x00ae220000000000 */
        /* <DEDUP_REMOVED lines=19> */
.L_x_10552:
[----:B------:R3:W5:Y:S01]  /*6de0*/  LDG.E.U8 R23, desc[UR36][R2.64] ;  /* 0x0000002402177981 */ /* 0x000762000c1e1100 */
[----:B------:R-:W-:Y:S05]  /*6df0*/  BRA `(.L_x_10554) ;  /* 0x0000000c00347947 */ /* 0x000fea0003800000 */
.L_x_10551:
        /* <DEDUP_REMOVED lines=8> */
.L_x_10556:
[----:B------:R2:W5:Y:S01]  /*6e80*/  LDG.E R23, desc[UR36][R2.64] ;  /* 0x0000002402177981 */ /* 0x000562000c1e1900 */
[----:B------:R-:W-:Y:S05]  /*6e90*/  BRA `(.L_x_10554) ;  /* 0x0000000c000c7947 */ /* 0x000fea0003800000 */
.L_x_10555:
[----:B------:R0:W5:Y:S01]  /*6ea0*/  LDG.E.S16 R23, desc[UR36][R2.64] ;  /* 0x0000002402177981 */ /* 0x000162000c1e1700 */
[----:B------:R-:W-:Y:S05]  /*6eb0*/  BRA `(.L_x_10554) ;  /* 0x0000000c00047947 */ /* 0x000fea0003800000 */
.L_x_10550:
        /* <DEDUP_REMOVED lines=9> */
.L_x_10558:
[----:B------:R-:W2:Y:S02]  /*6f50*/  LDG.E.U16 R2, desc[UR36][R2.64] ;  /* 0x0000002402027981 */ /* 0x000ea4000c1e1500 */
[----:B--2---:R-:W-:-:S06]  /*6f60*/  HADD2.F32 R23, -RZ, R2.H0_H0 ;  /* 0x20000002ff177230 */ /* 0x004fcc0000004100 */
[----:B------:R-:W0:Y:S01]  /*6f70*/  F2I.FTZ.TRUNC.NTZ R23, R23 ;  /* 0x0000001700177305 */ /* 0x000e22000021f100 */
[----:B------:R-:W-:Y:S05]  /*6f80*/  BRA `(.L_x_10554) ;  /* 0x0000000800d07947 */ /* 0x000fea0003800000 */
.L_x_10557:
        /* <DEDUP_REMOVED lines=9> */
.L_x_10560:
[----:B------:R-:W2:Y:S02]  /*7020*/  LDG.E.U16 R2, desc[UR36][R2.64] ;  /* 0x0000002402027981 */ /* 0x000ea4000c1e1500 */
[----:B--2---:R-:W-:-:S06]  /*7030*/  HADD2.F32 R23, -RZ, R2.H0_H0 ;  /* 0x20000002ff177230 */ /* 0x004fcc0000004100 */
[----:B------:R-:W0:Y:S01]  /*7040*/  F2I.FTZ.TRUNC.NTZ R23, R23 ;  /* 0x0000001700177305 */ /* 0x000e22000021f100 */
[----:B------:R-:W-:Y:S05]  /*7050*/  BRA `(.L_x_10554) ;  /* 0x00000008009c7947 */ /* 0x000fea0003800000 */
.L_x_10559:
[----:B------:R-:W2:Y:S02]  /*7060*/  LDG.E.64 R2, desc[UR36][R2.64] ;  /* 0x0000002402027981 */ /* 0x000ea4000c1e1b00 */
[----:B--2---:R0:W1:Y:S01]  /*7070*/  F2I.F64.TRUNC R23, R2 ;  /* 0x0000000200177311 */ /* 0x004062000030d100 */
[----:B------:R-:W-:Y:S05]  /*7080*/  BRA `(.L_x_10554) ;  /* 0x0000000800907947 */ /* 0x000fea0003800000 */
.L_x_10549:
        /* <DEDUP_REMOVED lines=12> */
.L_x_10563:
[----:B------:R-:W2:Y:S02]  /*7150*/  LDG.E.64 R2, desc[UR36][R2.64] ;  /* 0x0000002402027981 */ /* 0x000ea4000c1e1b00 */
[----:B--2---:R0:W1:Y:S01]  /*7160*/  F2I.F64.TRUNC R23, R2 ;  /* 0x0000000200177311 */ /* 0x004062000030d100 */
[----:B------:R-:W-:Y:S05]  /*7170*/  BRA `(.L_x_10554) ;  /* 0x0000000800547947 */ /* 0x000fea0003800000 */
.L_x_10562:
        /* <DEDUP_REMOVED lines=27> */
.L_x_10565:
        /* <DEDUP_REMOVED lines=14> */
.L_x_10564:
[----:B------:R-:W2:Y:S02]  /*7410*/  LDG.E.U16 R23, desc[UR36][R2.64] ;  /* 0x0000002402177981 */ /* 0x000ea4000c1e1500 */
[----:B--2---:R-:W-:-:S06]  /*7420*/  IMAD.U32 R23, R23, 0x10000, RZ ;  /* 0x0001000017177824 */ /* 0x004fcc00078e00ff */
[----:B------:R-:W0:Y:S01]  /*7430*/  F2I.FTZ.TRUNC.NTZ R23, R23 ;  /* 0x0000001700177305 */ /* 0x000e22000021f100 */
[----:B------:R-:W-:Y:S05]  /*7440*/  BRA `(.L_x_10554) ;  /* 0x0000000400a07947 */ /* 0x000fea0003800000 */
.L_x_10561:
        /* <DEDUP_REMOVED lines=10> */
.L_x_10568:
        /* <DEDUP_REMOVED lines=21> */
.L_x_10572:
[----:B------:R-:W-:Y:S05]  /*7640*/  BSYNC B1 ;  /* 0x0000000000017941 */ /* 0x000fea0003800000 */
.L_x_10571:
[----:B------:R-:W-:Y:S01]  /*7650*/  IMAD.SHL.U32 R2, R2, 0x100000, RZ ;  /* 0x0010000002027824 */ /* 0x000fe200078e00ff */
[----:B------:R-:W-:-:S04]  /*7660*/  LEA R0, R0, 0x3b800000, 0x17 ;  /* 0x3b80000000007811 */ /* 0x000fc800078eb8ff */
[----:B------:R-:W-:-:S07]  /*7670*/  LOP3.LUT R23, R0, R2, R23, 0xfe, !PT ;  /* 0x0000000200177212 */ /* 0x000fce00078efe17 */
.L_x_10570:
[----:B------:R-:W-:Y:S05]  /*7680*/  BSYNC B0 ;  /* 0x0000000000007941 */ /* 0x000fea0003800000 */
.L_x_10569:
[----:B------:R-:W0:Y:S01]  /*7690*/  F2I.FTZ.TRUNC.NTZ R23, R23 ;  /* 0x0000001700177305 */ /* 0x000e22000021f100 */
[----:B------:R-:W-:Y:S05]  /*76a0*/  BRA `(.L_x_10554) ;  /* 0x0000000400087947 */ /* 0x000fea0003800000 */
.L_x_10567:
        /* <DEDUP_REMOVED lines=21> */
.L_x_10576:
[----:B------:R-:W-:Y:S05]  /*7800*/  BSYNC B1 ;  /* 0x0000000000017941 */ /* 0x000fea0003800000 */
.L_x_10575:
[----:B------:R-:W-:Y:S01]  /*7810*/  IMAD.SHL.U32 R2, R2, 0x200000, RZ ;  /* 0x0020000002027824 */ /* 0x000fe200078e00ff */
[----:B------:R-:W-:-:S04]  /*7820*/  LEA R0, R0, 0x37800000, 0x17 ;  /* 0x3780000000007811 */ /* 0x000fc800078eb8ff */
[----:B------:R-:W-:-:S07]  /*7830*/  LOP3.LUT R23, R0, R2, R23, 0xfe, !PT ;  /* 0x0000000200177212 */ /* 0x000fce00078efe17 */
.L_x_10574:
[----:B------:R-:W-:Y:S05]  /*7840*/  BSYNC B0 ;  /* 0x0000000000007941 */ /* 0x000fea0003800000 */
.L_x_10573:
[----:B------:R-:W0:Y:S01]  /*7850*/  F2I.FTZ.TRUNC.NTZ R23, R23 ;  /* 0x0000001700177305 */ /* 0x000e22000021f100 */
[----:B------:R-:W-:Y:S05]  /*7860*/  BRA `(.L_x_10554) ;  /* 0x0000000000987947 */ /* 0x000fea0003800000 */
.L_x_10566:
        /* <DEDUP_REMOVED lines=14> */
.L_x_10580:
[----:B------:R-:W-:Y:S05]  /*7950*/  BSYNC B0 ;  /* 0x0000000000007941 */ /* 0x000fea0003800000 */
.L_x_10579:
[----:B------:R-:W0:Y:S01]  /*7960*/  F2I.FTZ.TRUNC.NTZ R23, R23 ;  /* 0x0000001700177305 */ /* 0x000e22000021f100 */
[----:B------:R-:W-:Y:S05]  /*7970*/  BRA `(.L_x_10554) ;  /* 0x0000000000547947 */ /* 0x000fea0003800000 */
.L_x_10553:
        /* <DEDUP_REMOVED lines=17> */
.L_x_10581:
[----:B------:R-:W-:Y:S05]  /*7a90*/  BRA `(.L_x_10554) ;  /* 0x00000000000c7947 */ /* 0x000fea0003800000 */
.L_x_10578:
[----:B------:R0:W5:Y:S01]  /*7aa0*/  LDG.E R23, desc[UR36][R2.64] ;  /* 0x0000002402177981 */ /* 0x000162000c1e1900 */
[----:B------:R-:W-:Y:S05]  /*7ab0*/  BRA `(.L_x_10554) ;  /* 0x0000000000047947 */ /* 0x000fea0003800000 */
.L_x_10577:
[----:B------:R0:W5:Y:S02]  /*7ac0*/  LDG.E R23, desc[UR36][R2.64] ;  /* 0x0000002402177981 */ /* 0x000164000c1e1900 */
.L_x_10554:
[----:B0-----:R-:W0:Y:S01]  /*7ad0*/  LDC.U8 R4, c[0x0][0x50a] ;  /* 0x00014280ff047b82 */ /* 0x001e220000000000 */
[----:B------:R-:W-:Y:S02]  /*7ae0*/  ULDC.64 UR4, c[0x0][0x4e8] ;  /* 0x00013a0000047ab9 */ /* 0x000fe40000000a00 */
[----:B-1234-:R-:W-:-:S05]  /*7af0*/  IADD3 R2, P0, R22, UR4, RZ ;  /* 0x0000000416027c10 */ /* 0x01efca000ff1e0ff */
        /* <DEDUP_REMOVED lines=16> */
.L_x_10585:
[----:B------:R-:W2:Y:S02]  /*7c00*/  LDG.E.U8 R2, desc[UR36][R2.64] ;  /* 0x0000002402027981 */ /* 0x000ea4000c1e1100 */
[----:B--2---:R-:W-:-:S04]  /*7c10*/  ISETP.NE.AND P0, PT, R2, RZ, PT ;  /* 0x000000ff0200720c */ /* 0x004fc80003f05270 */
[----:B------:R-:W-:Y:S01]  /*7c20*/  P2R R22, PR, RZ, 0x1 ;  /* 0x00000001ff167803 */ /* 0x000fe20000000000 */
[----:B------:R-:W-:Y:S08]  /*7c30*/  BRA `(.L_x_10587) ;  /* 0x0000000c00c47947 */ /* 0x000ff00003800000 */
.L_x_10584:
        /* <DEDUP_REMOVED lines=11> */
.L_x_10589:
[----:B------:R-:W2:Y:S02]  /*7cf0*/  LDG.E R2, desc[UR36][R2.64] ;  /* 0x0000002402027981 */ /* 0x000ea4000c1e1900 */
[----:B--2---:R-:W-:-:S04]  /*7d00*/  ISETP.NE.AND P0, PT, R2, RZ, PT ;  /* 0x000000ff0200720c */ /* 0x004fc80003f05270 */
[----:B------:R-:W-:Y:S01]  /*7d10*/  P2R R22, PR, RZ, 0x1 ;  /* 0x00000001ff167803 */ /* 0x000fe20000000000 */
[----:B------:R-:W-:Y:S08]  /*7d20*/  BRA `(.L_x_10587) ;  /* 0x0000000c00887947 */ /* 0x000ff00003800000 */
.L_x_10588:
[----:B------:R-:W2:Y:S02]  /*7d30*/  LDG.E.U16 R2, desc[UR36][R2.64] ;  /* 0x0000002402027981 */ /* 0x000ea4000c1e1500 */
[----:B--2---:R-:W-:-:S04]  /*7d40*/  ISETP.NE.AND P0, PT, R2, RZ, PT ;  /* 0x000000ff0200720c */ /* 0x004fc80003f05270 */
[----:B------:R-:W-:Y:S01]  /*7d50*/  P2R R22, PR, RZ, 0x1 ;  /* 0x00000001ff167803 */ /* 0x000fe20000000000 */
[----:B------:R-:W-:Y:S08]  /*7d60*/  BRA `(.L_x_10587) ;  /* 0x0000000c00787947 */ /* 0x000ff00003800000 */
.L_x_10583:
        /* <DEDUP_REMOVED lines=10> */
.L_x_10591:
[----:B------:R-:W2:Y:S02]  /*7e10*/  LDG.E.U16 R0, desc[UR36][R2.64] ;  /* 0x0000002402007981 */ /* 0x000ea4000c1e1500 */
[----:B--2---:R-:W-:-:S05]  /*7e20*/  HADD2.F32 R0, -RZ, R0.H0_H0 ;  /* 0x20000000ff007230 */ /* 0x004fca0000004100 */
[----:B------:R-:W-:-:S04]  /*7e30*/  FSETP.NEU.FTZ.AND P0, PT, R0, RZ, PT ;  /* 0x000000ff0000720b */ /* 0x000fc80003f1d000 */
[----:B------:R-:W-:Y:S01]  /*7e40*/  P2R R22, PR, RZ, 0x1 ;  /* 0x00000001ff167803 */ /* 0x000fe20000000000 */
[----:B------:R-:W-:Y:S08]  /*7e50*/  BRA `(.L_x_10587) ;  /* 0x0000000c003c7947 */ /* 0x000ff00003800000 */
.L_x_10590:
        /* <DEDUP_REMOVED lines=12> */
.L_x_10593:
        /* <DEDUP_REMOVED lines=11> */
.L_x_10592:
[----:B------:R-:W2:Y:S02]  /*7fd0*/  LDG.E.64 R2, desc[UR36][R2.64] ;  /* 0x0000002402027981 */ /* 0x000ea4000c1e1b00 */
[----:B--2---:R-:W-:-:S06]  /*7fe0*/  DSETP.NEU.AND P0, PT, R2, RZ, PT ;  /* 0x000000ff0200722a */ /* 0x004fcc0003f0d000 */
[----:B------:R-:W-:Y:S01]  /*7ff0*/  P2R R22, PR, RZ, 0x1 ;  /* 0x00000001ff167803 */ /* 0x000fe20000000000 */
[----:B------:R-:W-:Y:S07]  /*8000*/  BRA `(.L_x_10587) ;  /* 0x0000000800d07947 */ /* 0x000fee0003800000 */
.L_x_10582:
        /* <DEDUP_REMOVED lines=12> */
.L_x_10596:
[----:B------:R-:W2:Y:S02]  /*80d0*/  LDG.E.128 R4, desc[UR36][R2.64] ;  /* 0x0000002402047981 */ /* 0x000ea4000c1e1d00 */
[----:B--2---:R-:W-:-:S06]  /*80e0*/  DSETP.NEU.AND P0, PT, R6, RZ, PT ;  /* 0x000000ff0600722a */ /* 0x004fcc0003f0d000 */
[----:B------:R-:W-:-:S06]  /*80f0*/  DSETP.NEU.OR P0, PT, R4, RZ, P0 ;  /* 0x000000ff0400722a */ /* 0x000fcc000070d400 */
[----:B------:R-:W-:Y:S01]  /*8100*/  P2R R22, PR, RZ, 0x1 ;  /* 0x00000001ff167803 */ /* 0x000fe20000000000 */
[----:B------:R-:W-:Y:S07]  /*8110*/  BRA `(.L_x_10587) ;  /* 0x00000008008c7947 */ /* 0x000fee0003800000 */
.L_x_10595:
        /* <DEDUP_REMOVED lines=28> */
.L_x_10598:
        /* <DEDUP_REMOVED lines=15> */
.L_x_10597:
[----:B------:R-:W2:Y:S02]  /*83d0*/  LDG.E.U16 R0, desc[UR36][R2.64] ;  /* 0x0000002402007981 */ /* 0x000ea4000c1e1500 */
[----:B--2---:R-:W-:-:S05]  /*83e0*/  IMAD.U32 R0, R0, 0x10000, RZ ;  /* 0x0001000000007824 */ /* 0x004fca00078e00ff */
[----:B------:R-:W-:-:S04]  /*83f0*/  FSETP.NEU.FTZ.AND P0, PT, R0, RZ, PT ;  /* 0x000000ff0000720b */ /* 0x000fc80003f1d000 */
[----:B------:R-:W-:Y:S01]  /*8400*/  P2R R22, PR, RZ, 0x1 ;  /* 0x00000001ff167803 */ /* 0x000fe20000000000 */
[----:B------:R-:W-:Y:S08]  /*8410*/  BRA `(.L_x_10587) ;  /* 0x0000000400cc7947 */ /* 0x000ff00003800000 */
.L_x_10594:
        /* <DEDUP_REMOVED lines=12> */
.L_x_10601:
        /* <DEDUP_REMOVED lines=21> */
.L_x_10605:
[----:B------:R-:W-:Y:S05]  /*8630*/  BSYNC B1 ;  /* 0x0000000000017941 */ /* 0x000fea0003800000 */
.L_x_10604:
[----:B------:R-:W-:Y:S01]  /*8640*/  LEA R3, R0, 0x3b800000, 0x17 ;  /* 0x3b80000000037811 */ /* 0x000fe200078eb8ff */
[----:B------:R-:W-:-:S05]  /*8650*/  IMAD.SHL.U32 R0, R2, 0x100000, RZ ;  /* 0x0010000002007824 */ /* 0x000fca00078e00ff */
[----:B------:R-:W-:-:S07]  /*8660*/  LOP3.LUT R0, R3, R0, R4, 0xfe, !PT ;  /* 0x0000000003007212 */ /* 0x000fce00078efe04 */
.L_x_10603:
[----:B------:R-:W-:Y:S05]  /*8670*/  BSYNC B0 ;  /* 0x0000000000007941 */ /* 0x000fea0003800000 */
.L_x_10602:
[----:B------:R-:W-:-:S04]  /*8680*/  FSETP.NEU.FTZ.AND P0, PT, R0, RZ, PT ;  /* 0x000000ff0000720b */ /* 0x000fc80003f1d000 */
[----:B------:R-:W-:Y:S01]  /*8690*/  P2R R22, PR, RZ, 0x1 ;  /* 0x00000001ff167803 */ /* 0x000fe20000000000 */
[----:B------:R-:W-:Y:S08]  /*86a0*/  BRA `(.L_x_10587) ;  /* 0x0000000400287947 */ /* 0x000ff00003800000 */
.L_x_10600:
        /* <DEDUP_REMOVED lines=21> */
.L_x_10609:
[----:B------:R-:W-:Y:S05]  /*8800*/  BSYNC B1 ;  /* 0x0000000000017941 */ /* 0x000fea0003800000 */
.L_x_10608:
[----:B------:R-:W-:Y:S01]  /*8810*/  LEA R3, R0, 0x37800000, 0x17 ;  /* 0x3780000000037811 */ /* 0x000fe200078eb8ff */
[----:B------:R-:W-:-:S05]  /*8820*/  IMAD.SHL.U32 R0, R2, 0x200000, RZ ;  /* 0x0020000002007824 */ /* 0x000fca00078e00ff */
[----:B------:R-:W-:-:S07]  /*8830*/  LOP3.LUT R0, R3, R0, R4, 0xfe, !PT ;  /* 0x0000000003007212 */ /* 0x000fce00078efe04 */
.L_x_10607:
[----:B------:R-:W-:Y:S05]  /*8840*/  BSYNC B0 ;  /* 0x0000000000007941 */ /* 0x000fea0003800000 */
.L_x_10606:
[----:B------:R-:W-:-:S04]  /*8850*/  FSETP.NEU.FTZ.AND P0, PT, R0, RZ, PT ;  /* 0x000000ff0000720b */ /* 0x000fc80003f1d000 */
[----:B------:R-:W-:Y:S01]  /*8860*/  P2R R22, PR, RZ, 0x1 ;  /* 0x00000001ff167803 */ /* 0x000fe20000000000 */
[----:B------:R-:W-:Y:S08]  /*8870*/  BRA `(.L_x_10587) ;  /* 0x0000000000b47947 */ /* 0x000ff00003800000 */
.L_x_10599:
        /* <DEDUP_REMOVED lines=14> */
.L_x_10613:
[----:B------:R-:W-:Y:S05]  /*8960*/  BSYNC B0 ;  /* 0x0000000000007941 */ /* 0x000fea0003800000 */
.L_x_10612:
[----:B------:R-:W-:-:S04]  /*8970*/  FSETP.NEU.FTZ.AND P0, PT, R0, RZ, PT ;  /* 0x000000ff0000720b */ /* 0x000fc80003f1d000 */
[----:B------:R-:W-:Y:S01]  /*8980*/  P2R R22, PR, RZ, 0x1 ;  /* 0x00000001ff167803 */ /* 0x000fe20000000000 */
[----:B------:R-:W-:Y:S08]  /*8990*/  BRA `(.L_x_10587) ;  /* 0x00000000006c7947 */ /* 0x000ff00003800000 */
.L_x_10586:
        /* <DEDUP_REMOVED lines=16> */
.L_x_10614:
[----:B------:R-:W-:-:S04]  /*8aa0*/  PLOP3.LUT P0, PT, PT, PT, PT, 0x8, 0x0 ;  /* 0x000000000000781c */ /* 0x000fc80003f0e170 */
[----:B------:R-:W-:Y:S01]  /*8ab0*/  P2R R22, PR, RZ, 0x1 ;  /* 0x00000001ff167803 */ /* 0x000fe20000000000 */
[----:B------:R-:W-:Y:S08]  /*8ac0*/  BRA `(.L_x_10587) ;  /* 0x0000000000207947 */ /* 0x000ff00003800000 */
.L_x_10611:
[----:B------:R-:W2:Y:S02]  /*8ad0*/  LDG.E.64 R2, desc[UR36][R2.64] ;  /* 0x0000002402027981 */ /* 0x000ea4000c1e1b00 */
[----:B--2---:R-:W-:-:S04]  /*8ae0*/  ISETP.NE.U32.AND P0, PT, R2, RZ, PT ;  /* 0x000000ff0200720c */ /* 0x004fc80003f05070 */
[----:B------:R-:W-:-:S04]  /*8af0*/  ISETP.NE.AND.EX P0, PT, R3, RZ, PT, P0 ;  /* 0x000000ff0300720c */ /* 0x000fc80003f05300 */
[----:B------:R-:W-:Y:S01]  /*8b00*/  P2R R22, PR, RZ, 0x1 ;  /* 0x00000001ff167803 */ /* 0x000fe20000000000 */
[----:B------:R-:W-:Y:S08]  /*8b10*/  BRA `(.L_x_10587) ;  /* 0x00000000000c7947 */ /* 0x000ff00003800000 */
.L_x_10610:
[----:B------:R-:W2:Y:S02]  /*8b20*/  LDG.E R2, desc[UR36][R2.64] ;  /* 0x0000002402027981 */ /* 0x000ea4000c1e1900 */
[----:B--2---:R-:W-:-:S04]  /*8b30*/  ISETP.NE.AND P0, PT, R2, RZ, PT ;  /* 0x000000ff0200720c */ /* 0x004fc80003f05270 */
[----:B------:R-:W-:-:S09]  /*8b40*/  P2R R22, PR, RZ, 0x1 ;  /* 0x00000001ff167803 */ /* 0x000fd20000000000 */
.L_x_10587:
        /* <DEDUP_REMOVED lines=18> */
.L_x_10618:
[----:B------:R0:W5:Y:S01]  /*8c70*/  LDG.E.U8 R2, desc[UR36][R4.64] ;  /* 0x0000002404027981 */ /* 0x000162000c1e1100 */
[----:B------:R-:W-:Y:S01]  /*8c80*/  IMAD.MOV.U32 R3, RZ, RZ, RZ ;  /* 0x000000ffff037224 */ /* 0x000fe200078e00ff */
[----:B------:R-:W-:Y:S06]  /*8c90*/  BRA `(.L_x_10620) ;  /* 0x0000000c00487947 */ /* 0x000fec0003800000 */
.L_x_10617:
        /* <DEDUP_REMOVED lines=8> */
.L_x_10622:
[----:B------:R-:W2:Y:S02]  /*8d20*/  LDG.E R2, desc[UR36][R4.64] ;  /* 0x0000002404027981 */ /* 0x000ea4000c1e1900 */
[----:B--2---:R-:W-:Y:S01]  /*8d30*/  SHF.R.S32.HI R3, RZ, 0x1f, R2 ;  /* 0x0000001fff037819 */ /* 0x004fe20000011402 */
[----:B------:R-:W-:Y:S06]  /*8d40*/  BRA `(.L_x_10620) ;  /* 0x0000000c001c7947 */ /* 0x000fec0003800000 */
.L_x_10621:
[----:B------:R-:W2:Y:S02]  /*8d50*/  LDG.E.S16 R2, desc[UR36][R4.64] ;  /* 0x0000002404027981 */ /* 0x000ea4000c1e1700 */
[----:B--2---:R-:W-:Y:S01]  /*8d60*/  SHF.R.S32.HI R3, RZ, 0x1f, R2 ;  /* 0x0000001fff037819 */ /* 0x004fe20000011402 */
[----:B------:R-:W-:Y:S06]  /*8d70*/  BRA `(.L_x_10620) ;  /* 0x0000000c00107947 */ /* 0x000fec0003800000 */
.L_x_10616:
        /* <DEDUP_REMOVED lines=9> */
.L_x_10624:
[----:B------:R-:W2:Y:S02]  /*8e10*/  LDG.E.U16 R4, desc[UR36][R4.64] ;  /* 0x0000002404047981 */ /* 0x000ea4000c1e1500 */
[----:B--2---:R-:W-:-:S06]  /*8e20*/  HADD2.F32 R2, -RZ, R4.H0_H0 ;  /* 0x20000004ff027230 */ /* 0x004fcc0000004100 */
[----:B------:R-:W0:Y:S01]  /*8e30*/  F2I.S64.TRUNC R2, R2 ;  /* 0x0000000200027311 */ /* 0x000e22000020d900 */
[----:B------:R-:W-:Y:S05]  /*8e40*/  BRA `(.L_x_10620) ;  /* 0x0000000800dc7947 */ /* 0x000fea0003800000 */
.L_x_10623:
        /* <DEDUP_REMOVED lines=9> */
.L_x_10626:
[----:B------:R-:W2:Y:S02]  /*8ee0*/  LDG.E.U16 R4, desc[UR36][R4.64] ;  /* 0x0000002404047981 */ /* 0x000ea4000c1e1500 */
[----:B--2---:R-:W-:-:S06]  /*8ef0*/  HADD2.F32 R2, -RZ, R4.H0_H0 ;  /* 0x20000004ff027230 */ /* 0x004fcc0000004100 */
[----:B------:R-:W0:Y:S01]  /*8f00*/  F2I.S64.TRUNC R2, R2 ;  /* 0x0000000200027311 */ /* 0x000e22000020d900 */
[----:B------:R-:W-:Y:S05]  /*8f10*/  BRA `(.L_x_10620) ;  /* 0x0000000800a87947 */ /* 0x000fea0003800000 */
.L_x_10625:
[----:B------:R-:W2:Y:S02]  /*8f20*/  LDG.E.64 R2, desc[UR36][R4.64] ;  /* 0x0000002404027981 */ /* 0x000ea4000c1e1b00 */
[----:B--2---:R-:W0:Y:S01]  /*8f30*/  F2I.S64.F64.TRUNC R2, R2 ;  /* 0x0000000200027311 */ /* 0x004e22000030d900 */
[----:B------:R-:W-:Y:S05]  /*8f40*/  BRA `(.L_x_10620) ;  /* 0x00000008009c7947 */ /* 0x000fea0003800000 */
.L_x_10615:
        /* <DEDUP_REMOVED lines=13> */
.L_x_10629:
[----:B------:R-:W2:Y:S02]  /*9020*/  LDG.E.64 R2, desc[UR36][R4.64] ;  /* 0x0000002404027981 */ /* 0x000ea4000c1e1b00 */
[----:B--2---:R-:W0:Y:S01]  /*9030*/  F2I.S64.F64.TRUNC R2, R2 ;  /* 0x0000000200027311 */ /* 0x004e22000030d900 */
[----:B------:R-:W-:Y:S05]  /*9040*/  BRA `(.L_x_10620) ;  /* 0x00000008005c7947 */ /* 0x000fea0003800000 */
.L_x_10628:
        /* <DEDUP_REMOVED lines=27> */
.L_x_10631:
        /* <DEDUP_REMOVED lines=14> */
.L_x_10630:
[----:B------:R-:W2:Y:S02]  /*92e0*/  LDG.E.U16 R2, desc[UR36][R4.64] ;  /* 0x0000002404027981 */ /* 0x000ea4000c1e1500 */
[----:B--2---:R-:W-:-:S06]  /*92f0*/  IMAD.U32 R2, R2, 0x10000, RZ ;  /* 0x0001000002027824 */ /* 0x004fcc00078e00ff */
[----:B------:R-:W1:Y:S01]  /*9300*/  F2I.S64.TRUNC R2, R2 ;  /* 0x0000000200027311 */ /* 0x000e62000020d900 */
[----:B------:R-:W-:Y:S05]  /*9310*/  BRA `(.L_x_10620) ;  /* 0x0000000400a87947 */ /* 0x000fea0003800000 */
.L_x_10627:
        /* <DEDUP_REMOVED lines=11> */
.L_x_10634:
        /* <DEDUP_REMOVED lines=21> */
.L_x_10638:
[----:B------:R-:W-:Y:S05]  /*9520*/  BSYNC B1 ;  /* 0x0000000000017941 */ /* 0x000fea0003800000 */
.L_x_10637:
[----:B------:R-:W-:Y:S01]  /*9530*/  IMAD.SHL.U32 R2, R2, 0x100000, RZ ;  /* 0x0010000002027824 */ /* 0x000fe200078e00ff */
[----:B------:R-:W-:-:S04]  /*9540*/  LEA R3, R0, 0x3b800000, 0x17 ;  /* 0x3b80000000037811 */ /* 0x000fc800078eb8ff */
[----:B------:R-:W-:-:S07]  /*9550*/  LOP3.LUT R2, R3, R2, R4, 0xfe, !PT ;  /* 0x0000000203027212 */ /* 0x000fce00078efe04 */
.L_x_10636:
[----:B------:R-:W-:Y:S05]  /*9560*/  BSYNC B0 ;  /* 0x0000000000007941 */ /* 0x000fea0003800000 */
.L_x_10635:
[----:B------:R-:W0:Y:S01]  /*9570*/  F2I.S64.TRUNC R2, R2 ;  /* 0x0000000200027311 */ /* 0x000e22000020d900 */
[----:B------:R-:W-:Y:S05]  /*9580*/  BRA `(.L_x_10620) ;  /* 0x00000004000c7947 */ /* 0x000fea0003800000 */
.L_x_10633:
        /* <DEDUP_REMOVED lines=21> */
.L_x_10642:
[----:B------:R-:W-:Y:S05]  /*96e0*/  BSYNC B1 ;  /* 0x0000000000017941 */ /* 0x000fea0003800000 */
.L_x_10641:
[----:B------:R-:W-:Y:S01]  /*96f0*/  IMAD.SHL.U32 R2, R2, 0x200000, RZ ;  /* 0x0020000002027824 */ /* 0x000fe200078e00ff */
[----:B------:R-:W-:-:S04]  /*9700*/  LEA R3, R0, 0x37800000, 0x17 ;  /* 0x3780000000037811 */ /* 0x000fc800078eb8ff */
[----:B------:R-:W-:-:S07]  /*9710*/  LOP3.LUT R2, R3, R2, R4, 0xfe, !PT ;  /* 0x0000000203027212 */ /* 0x000fce00078efe04 */
.L_x_10640:
[----:B------:R-:W-:Y:S05]  /*9720*/  BSYNC B0 ;  /* 0x0000000000007941 */ /* 0x000fea0003800000 */
.L_x_10639:
[----:B------:R-:W0:Y:S01]  /*9730*/  F2I.S64.TRUNC R2, R2 ;  /* 0x0000000200027311 */ /* 0x000e22000020d900 */
[----:B------:R-:W-:Y:S05]  /*9740*/  BRA `(.L_x_10620) ;  /* 0x00000000009c7947 */ /* 0x000fea0003800000 */
.L_x_10632:
        /* <DEDUP_REMOVED lines=14> */
.L_x_10646:
[----:B------:R-:W-:Y:S05]  /*9830*/  BSYNC B0 ;  /* 0x0000000000007941 */ /* 0x000fea0003800000 */
.L_x_10645:
[----:B------:R-:W0:Y:S01]  /*9840*/  F2I.S64.TRUNC R2, R2 ;  /* 0x0000000200027311 */ /* 0x000e22000020d900 */
[----:B------:R-:W-:Y:S05]  /*9850*/  BRA `(.L_x_10620) ;  /* 0x0000000000587947 */ /* 0x000fea0003800000 */
.L_x_10619:
        /* <DEDUP_REMOVED lines=16> */
.L_x_10647:
[----:B------:R-:W-:Y:S01]  /*9960*/  CS2R R2, SRZ ;  /* 0x0000000000027805 */ /* 0x000fe2000001ff00 */
[----:B------:R-:W-:Y:S06]  /*9970*/  BRA `(.L_x_10620) ;  /* 0x0000000000107947 */ /* 0x000fec0003800000 */
.L_x_10644:
[----:B------:R0:W5:Y:S01]  /*9980*/  LDG.E.64 R2, desc[UR36][R4.64] ;  /* 0x0000002404027981 */ /* 0x000162000c1e1b00 */
[----:B------:R-:W-:Y:S05]  /*9990*/  BRA `(.L_x_10620) ;  /* 0x0000000000087947 */ /* 0x000fea0003800000 */
.L_x_10643:
[----:B------:R4:W5:Y:S01]  /*99a0*/  LDG.E R2, desc[UR36][R4.64] ;  /* 0x0000002404027981 */ /* 0x000962000c1e1900 */
[----:B------:R-:W-:-:S07]  /*99b0*/  IMAD.MOV.U32 R3, RZ, RZ, RZ ;  /* 0x000000ffff037224 */ /* 0x000fce00078e00ff */
.L_x_10620:
        /* <DEDUP_REMOVED lines=9> */
[----:B------:R4:W5:Y:S04]  /*9a50*/  LDG.E R23, desc[UR36][R4.64] ;  /* 0x0000002404177981 */ /* 0x000968000c1e1900 */
.L_x_10649:
[----:B------:R-:W-:Y:S05]  /*9a60*/  BSYNC B0 ;  /* 0x0000000000007941 */ /* 0x000fea0003800000 */
.L_x_10648:
        /* <DEDUP_REMOVED lines=11> */
.L_x_10653:
[----:B-----5:R0:W-:Y:S01]  /*9b20*/  STG.E.U8 desc[UR36][R16.64], R23 ;  /* 0x0000001710007986 */ /* 0x0201e2000c101124 */
[----:B------:R-:W-:Y:S05]  /*9b30*/  BRA `(.L_x_10655) ;  /* 0x0000000c00587947 */ /* 0x000fea0003800000 */
.L_x_10652:
[----:B------:R-:W-:-:S13]  /*9b40*/  ISETP.NE.AND P0, PT, R0, 0x2, PT ;  /* 0x000000020000780c */ /* 0x000fda0003f05270 */
[----:B------:R-:W-:Y:S05]  /*9b50*/  @!P0 BRA `(.L_x_10656) ;  /* 0x0000000000288947 */ /* 0x000fea0003800000 */
[----:B------:R-:W-:-:S13]  /*9b60*/  ISETP.NE.AND P0, PT, R0, 0x3, PT ;  /* 0x000000030000780c */ /* 0x000fda0003f05270 */
[----:B------:R-:W-:Y:S05]  /*9b70*/  @!P0 BRA `(.L_x_10657) ;  /* 0x0000000000188947 */ /* 0x000fea0003800000 */
[----:B------:R-:W-:-:S13]  /*9b80*/  ISETP.NE.AND P0, PT, R0, 0x4, PT ;  /* 0x000000040000780c */ /* 0x000fda0003f05270 */
[----:B------:R-:W-:Y:S05]  /*9b90*/  @P0 BRA `(.L_x_10654) ;  /* 0x0000000800e80947 */ /* 0x000fea0003800000 */
[--C-:B0123-5:R-:W-:Y:S01]  /*9ba0*/  SHF.R.S32.HI R3, RZ, 0x1f, R23.reuse ;  /* 0x0000001fff037819 */ /* 0x12ffe20000011417 */
[----:B------:R-:W-:-:S05]  /*9bb0*/  IMAD.MOV.U32 R2, RZ, RZ, R23 ;  /* 0x000000ffff027224 */ /* 0x000fca00078e0017 */
[----:B------:R0:W-:Y:S01]  /*9bc0*/  STG.E.64 desc[UR36][R16.64], R2 ;  /* 0x0000000210007986 */ /* 0x0001e2000c101b24 */
[----:B------:R-:W-:Y:S05]  /*9bd0*/  BRA `(.L_x_10655) ;  /* 0x0000000c00307947 */ /* 0x000fea0003800000 */
.L_x_10657:
[----:B-----5:R0:W-:Y:S01]  /*9be0*/  STG.E desc[UR36][R16.64], R23 ;  /* 0x0000001710007986 */ /* 0x0201e2000c101924 */
[----:B------:R-:W-:Y:S05]  /*9bf0*/  BRA `(.L_x_10655) ;  /* 0x0000000c00287947 */ /* 0x000fea0003800000 */
.L_x_10656:
[----:B-----5:R0:W-:Y:S01]  /*9c00*/  STG.E.U16 desc[UR36][R16.64], R23 ;  /* 0x0000001710007986 */ /* 0x0201e2000c101524 */
[----:B------:R-:W-:Y:S05]  /*9c10*/  BRA `(.L_x_10655) ;  /* 0x0000000c00207947 */ /* 0x000fea0003800000 */
.L_x_10651:
[----:B------:R-:W-:-:S13]  /*9c20*/  ISETP.GT.AND P0, PT, R0, 0x6, PT ;  /* 0x000000060000780c */ /* 0x000fda0003f04270 */
[----:B------:R-:W-:Y:S05]  /*9c30*/  @P0 BRA `(.L_x_10658) ;  /* 0x00000000002c0947 */ /* 0x000fea0003800000 */
[----:B------:R-:W-:-:S13]  /*9c40*/  ISETP.NE.AND P0, PT, R0, 0x5, PT ;  /* 0x000000050000780c */ /* 0x000fda0003f05270 */
[----:B------:R-:W-:Y:S05]  /*9c50*/  @!P0 BRA `(.L_x_10659) ;  /* 0x0000000000148947 */ /* 0x000fea0003800000 */
[----:B------:R-:W-:-:S13]  /*9c60*/  ISETP.NE.AND P0, PT, R0, 0x6, PT ;  /* 0x000000060000780c */ /* 0x000fda0003f05270 */
[----:B------:R-:W-:Y:S05]  /*9c70*/  @P0 BRA `(.L_x_10654) ;  /* 0x0000000800b00947 */ /* 0x000fea0003800000 */
[----:B-----5:R-:W-:-:S05]  /*9c80*/  I2FP.F32.S32 R23, R23 ;  /* 0x0000001700177245 */ /* 0x020fca0000201400 */
[----:B------:R0:W-:Y:S01]  /*9c90*/  STG.E desc[UR36][R16.64], R23 ;  /* 0x0000001710007986 */ /* 0x0001e2000c101924 */
[----:B------:R-:W-:Y:S05]  /*9ca0*/  BRA `(.L_x_10655) ;  /* 0x0000000800fc7947 */ /* 0x000fea0003800000 */
.L_x_10659:
[----:B-----5:R-:W-:-:S04]  /*9cb0*/  I2FP.F32.S32 R0, R23 ;  /* 0x0000001700007245 */ /* 0x020fc80000201400 */
[----:B------:R-:W-:-:S05]  /*9cc0*/  F2FP.F16.F32.PACK_AB R0, RZ, R0 ;  /* 0x00000000ff00723e */ /* 0x000fca00000000ff */
[----:B------:R0:W-:Y:S01]  /*9cd0*/  STG.E.U16 desc[UR36][R16.64], R0 ;  /* 0x0000000010007986 */ /* 0x0001e2000c101524 */
[----:B------:R-:W-:Y:S05]  /*9ce0*/  BRA `(.L_x_10655) ;  /* 0x0000000800ec7947 */ /* 0x000fea0003800000 */
.L_x_10658:
[----:B------:R-:W-:-:S13]  /*9cf0*/  ISETP.NE.AND P0, PT, R0, 0x7, PT ;  /* 0x000000070000780c */ /* 0x000fda0003f05270 */
[----:B------:R-:W-:Y:S05]  /*9d00*/  @!P0 BRA `(.L_x_10660) ;  /* 0x0000000000348947 */ /* 0x000fea0003800000 */
[----:B------:R-:W-:-:S13]  /*9d10*/  ISETP.NE.AND P0, PT, R0, 0x8, PT ;  /* 0x000000080000780c */ /* 0x000fda0003f05270 */
[----:B------:R-:W-:Y:S05]  /*9d20*/  @!P0 BRA `(.L_x_10661) ;  /* 0x0000000000188947 */ /* 0x000fea0003800000 */
[----:B------:R-:W-:-:S13]  /*9d30*/  ISETP.NE.AND P0, PT, R0, 0x9, PT ;  /* 0x000000090000780c */ /* 0x000fda0003f05270 */
[----:B------:R-:W-:Y:S05]  /*9d40*/  @P0 BRA `(.L_x_10654) ;  /* 0x00000008007c0947 */ /* 0x000fea0003800000 */
[----:B0123-5:R-:W-:Y:S01]  /*9d50*/  I2FP.F32.S32 R2, R23 ;  /* 0x0000001700027245 */ /* 0x02ffe20000201400 */
[----:B------:R-:W-:-:S05]  /*9d60*/  IMAD.MOV.U32 R3, RZ, RZ, RZ ;  /* 0x000000ffff037224 */ /* 0x000fca00078e00ff */
[----:B------:R0:W-:Y:S01]  /*9d70*/  STG.E.64 desc[UR36][R16.64], R2 ;  /* 0x0000000210007986 */ /* 0x0001e2000c101b24 */
[----:B------:R-:W-:Y:S05]  /*9d80*/  BRA `(.L_x_10655) ;  /* 0x0000000800c47947 */ /* 0x000fea0003800000 */
.L_x_10661:
[----:B-----5:R-:W-:-:S04]  /*9d90*/  I2FP.F32.S32 R23, R23 ;  /* 0x0000001700177245 */ /* 0x020fc80000201400 */
[----:B0123--:R-:W-:-:S04]  /*9da0*/  F2FP.F16.F32.PACK_AB R3, RZ, R23 ;  /* 0x00000017ff03723e */ /* 0x00ffc800000000ff */
[----:B------:R-:W-:-:S05]  /*9db0*/  PRMT R3, R3, 0x5410, RZ ;  /* 0x0000541003037816 */ /* 0x000fca00000000ff */
[----:B------:R0:W-:Y:S01]  /*9dc0*/  STG.E desc[UR36][R16.64], R3 ;  /* 0x0000000310007986 */ /* 0x0001e2000c101924 */
[----:B------:R-:W-:Y:S05]  /*9dd0*/  BRA `(.L_x_10655) ;  /* 0x0000000800b07947 */ /* 0x000fea0003800000 */
.L_x_10660:
[----:B0123-5:R-:W0:Y:S02]  /*9de0*/  I2F.F64 R2, R23 ;  /* 0x0000001700027312 */ /* 0x02fe240000201c00 */
[----:B0-----:R0:W-:Y:S01]  /*9df0*/  STG.E.64 desc[UR36][R16.64], R2 ;  /* 0x0000000210007986 */ /* 0x0011e2000c101b24 */
[----:B------:R-:W-:Y:S05]  /*9e00*/  BRA `(.L_x_10655) ;  /* 0x0000000800a47947 */ /* 0x000fea0003800000 */
.L_x_10650:
        /* <DEDUP_REMOVED lines=8> */
[----:B-----5:R-:W-:-:S04]  /*9e90*/  ISETP.NE.AND P0, PT, R23, RZ, PT ;  /* 0x000000ff1700720c */ /* 0x020fc80003f05270 */
[----:B0123--:R-:W-:-:S05]  /*9ea0*/  SEL R3, RZ, 0x1, !P0 ;  /* 0x00000001ff037807 */ /* 0x00ffca0004000000 */
[----:B------:R0:W-:Y:S01]  /*9eb0*/  STG.E.U8 desc[UR36][R16.64], R3 ;  /* 0x0000000310007986 */ /* 0x0001e2000c101124 */
[----:B------:R-:W-:Y:S05]  /*9ec0*/  BRA `(.L_x_10655) ;  /* 0x0000000800747947 */ /* 0x000fea0003800000 */
.L_x_10664:
[----:B0---45:R-:W0:Y:S01]  /*9ed0*/  I2F.F64 R4, R23 ;  /* 0x0000001700047312 */ /* 0x031e220000201c00 */
[----:B------:R-:W-:-:S05]  /*9ee0*/  CS2R R6, SRZ ;  /* 0x0000000000067805 */ /* 0x000fca000001ff00 */
[----:B0-----:R0:W-:Y:S01]  /*9ef0*/  STG.E.128 desc[UR36][R16.64], R4 ;  /* 0x0000000410007986 */ /* 0x0011e2000c101d24 */
[----:B------:R-:W-:Y:S05]  /*9f00*/  BRA `(.L_x_10655) ;  /* 0x0000000800647947 */ /* 0x000fea0003800000 */
.L_x_10663:
[----:B------:R-:W-:-:S13]  /*9f10*/  ISETP.NE.AND P0, PT, R0, 0xf, PT ;  /* 0x0000000f0000780c */ /* 0x000fda0003f05270 */
[----:B------:R-:W-:Y:S05]  /*9f20*/  @!P0 BRA `(.L_x_10665) ;  /* 0x0000000000b48947 */ /* 0x000fea0003800000 */
[----:B------:R-:W-:-:S13]  /*9f30*/  ISETP.NE.AND P0, PT, R0, 0x17, PT ;  /* 0x000000170000780c */ /* 0x000fda0003f05270 */
[----:B------:R-:W-:Y:S05]  /*9f40*/  @!P0 BRA `(.L_x_10666) ;  /* 0x0000000000548947 */ /* 0x000fea0003800000 */
[----:B------:R-:W-:-:S13]  /*9f50*/  ISETP.NE.AND P0, PT, R0, 0x18, PT ;  /* 0x000000180000780c */ /* 0x000fda0003f05270 */
[----:B------:R-:W-:Y:S05]  /*9f60*/  @P0 BRA `(.L_x_10654) ;  /* 0x0000000400f40947 */ /* 0x000fea0003800000 */
[----:B-----5:R-:W-:Y:S01]  /*9f70*/  I2FP.F32.S32 R23, R23 ;  /* 0x0000001700177245 */ /* 0x020fe20000201400 */
[----:B------:R-:W-:Y:S03]  /*9f80*/  BSSY B0, `(.L_x_10667) ;  /* 0x000000e000007945 */ /* 0x000fe60003800000 */
        /* <DEDUP_REMOVED lines=13> */
.L_x_10668:
[----:B------:R-:W-:Y:S05]  /*a060*/  BSYNC B0 ;  /* 0x0000000000007941 */ /* 0x000fea0003800000 */
.L_x_10667:
[----:B------:R-:W-:-:S05]  /*a070*/  LOP3.LUT R3, R0, R3, RZ, 0xfc, !PT ;  /* 0x0000000300037212 */ /* 0x000fca00078efcff */
[----:B------:R0:W-:Y:S01]  /*a080*/  STG.E.U8 desc[UR36][R16.64], R3 ;  /* 0x0000000310007986 */ /* 0x0001e2000c101124 */
[----:B------:R-:W-:Y:S05]  /*a090*/  BRA `(.L_x_10655) ;  /* 0x0000000800007947 */ /* 0x000fea0003800000 */
.L_x_10666:
[----:B-----5:R-:W-:Y:S01]  /*a0a0*/  I2FP.F32.S32 R23, R23 ;  /* 0x0000001700177245 */ /* 0x020fe20000201400 */
[----:B------:R-:W-:Y:S03]  /*a0b0*/  BSSY B0, `(.L_x_10669) ;  /* 0x000000f000007945 */ /* 0x000fe60003800000 */
        /* <DEDUP_REMOVED lines=11> */
.L_x_10670:
[----:B------:R-:W-:Y:S01]  /*a170*/  IMAD.MOV.U32 R0, RZ, RZ, 0x7f ;  /* 0x0000007fff007424 */ /* 0x000fe200078e00ff */
[----:B------:R-:W-:-:S04]  /*a180*/  ISETP.GT.U32.AND P0, PT, R2, 0x7f800000, PT ;  /* 0x7f8000000200780c */ /* 0x000fc80003f04070 */
[----:B------:R-:W-:-:S09]  /*a190*/  SEL R0, R0, 0x7c, P0 ;  /* 0x0000007c00007807 */ /* 0x000fd20000000000 */
.L_x_10671:
[----:B------:R-:W-:Y:S05]  /*a1a0*/  BSYNC B0 ;  /* 0x0000000000007941 */ /* 0x000fea0003800000 */
.L_x_10669:
[----:B------:R-:W-:-:S04]  /*a1b0*/  LOP3.LUT R2, R23, 0x80000000, RZ, 0xc0, !PT ;  /* 0x8000000017027812 */ /* 0x000fc800078ec0ff */
[----:B------:R-:W-:-:S04]  /*a1c0*/  SHF.R.U32.HI R3, RZ, 0x18, R2 ;  /* 0x00000018ff037819 */ /* 0x000fc80000011602 */
[----:B------:R-:W-:-:S05]  /*a1d0*/  LOP3.LUT R3, R0, R3, RZ, 0xfc, !PT ;  /* 0x0000000300037212 */ /* 0x000fca00078efcff */
[----:B------:R0:W-:Y:S01]  /*a1e0*/  STG.E.U8 desc[UR36][R16.64], R3 ;  /* 0x0000000310007986 */ /* 0x0001e2000c101124 */
[----:B------:R-:W-:Y:S05]  /*a1f0*/  BRA `(.L_x_10655) ;  /* 0x0000000400a87947 */ /* 0x000fea0003800000 */
.L_x_10665:
[----:B-----5:R-:W-:-:S04]  /*a200*/  I2FP.F32.S32 R0, R23 ;  /* 0x0000001700007245 */ /* 0x020fc80000201400 */
[----:B------:R-:W-:-:S05]  /*a210*/  F2FP.BF16.F32.PACK_AB R0, RZ, R0 ;  /* 0x00000000ff00723e */ /* 0x000fca00000010ff */
[----:B------:R0:W-:Y:S01]  /*a220*/  STG.E.U16 desc[UR36][R16.64], R0 ;  /* 0x0000000010007986 */ /* 0x0001e2000c101524 */
[----:B------:R-:W-:Y:S05]  /*a230*/  BRA `(.L_x_10655) ;  /* 0x0000000400987947 */ /* 0x000fea0003800000 */
.L_x_10662:
        /* <DEDUP_REMOVED lines=10> */
.L_x_10674:
[----:B-----5:R-:W-:Y:S01]  /*a2e0*/  I2FP.F32.S32 R23, R23 ;  /* 0x0000001700177245 */ /* 0x020fe20000201400 */
[----:B------:R-:W-:Y:S01]  /*a2f0*/  BSSY B0, `(.L_x_10675) ;  /* 0x0000014000007945 */ /* 0x000fe20003800000 */
[----:B------:R-:W-:Y:S02]  /*a300*/  IMAD.MOV.U32 R8, RZ, RZ, 0x80 ;  /* 0x00000080ff087424 */ /* 0x000fe400078e00ff */
        /* <DEDUP_REMOVED lines=14> */
.L_x_10677:
[----:B------:R-:W-:-:S04]  /*a3f0*/  LOP3.LUT R2, R23, 0x80000000, RZ, 0xc0, !PT ;  /* 0x8000000017027812 */ /* 0x000fc800078ec0ff */
[----:B------:R-:W-:-:S04]  /*a400*/  SHF.R.U32.HI R3, RZ, 0x18, R2 ;  /* 0x00000018ff037819 */ /* 0x000fc80000011602 */
[----:B------:R-:W-:-:S04]  /*a410*/  LOP3.LUT R0, R0, R3, RZ, 0xfc, !PT ;  /* 0x0000000300007212 */ /* 0x000fc800078efcff */
[----:B------:R-:W-:-:S07]  /*a420*/  PRMT R8, R0, 0x7610, R8 ;  /* 0x0000761000087816 */ /* 0x000fce0000000008 */
.L_x_10676:
[----:B------:R-:W-:Y:S05]  /*a430*/  BSYNC B0 ;  /* 0x0000000000007941 */ /* 0x000fea0003800000 */
.L_x_10675:
[----:B------:R0:W-:Y:S01]  /*a440*/  STG.E.U8 desc[UR36][R16.64], R8 ;  /* 0x0000000810007986 */ /* 0x0001e2000c101124 */
[----:B------:R-:W-:Y:S05]  /*a450*/  BRA `(.L_x_10655) ;  /* 0x0000000400107947 */ /* 0x000fea0003800000 */
.L_x_10673:
        /* <DEDUP_REMOVED lines=17> */
.L_x_10680:
[----:B------:R-:W-:-:S04]  /*a570*/  LOP3.LUT R2, R23, 0x80000000, RZ, 0xc0, !PT ;  /* 0x8000000017027812 */ /* 0x000fc800078ec0ff */
[----:B------:R-:W-:-:S04]  /*a580*/  SHF.R.U32.HI R3, RZ, 0x18, R2 ;  /* 0x00000018ff037819 */ /* 0x000fc80000011602 */
[----:B------:R-:W-:-:S04]  /*a590*/  LOP3.LUT R0, R0, R3, RZ, 0xfc, !PT ;  /* 0x0000000300007212 */ /* 0x000fc800078efcff */
[----:B------:R-:W-:-:S07]  /*a5a0*/  PRMT R8, R0, 0x7610, R8 ;  /* 0x0000761000087816 */ /* 0x000fce0000000008 */
.L_x_10679:
[----:B------:R-:W-:Y:S05]  /*a5b0*/  BSYNC B0 ;  /* 0x0000000000007941 */ /* 0x000fea0003800000 */
.L_x_10678:
[----:B------:R0:W-:Y:S01]  /*a5c0*/  STG.E.U8 desc[UR36][R16.64], R8 ;  /* 0x0000000810007986 */ /* 0x0001e2000c101124 */
[----:B------:R-:W-:Y:S05]  /*a5d0*/  BRA `(.L_x_10655) ;  /* 0x0000000000b07947 */ /* 0x000fea0003800000 */
.L_x_10672:
[----:B------:R-:W-:-:S13]  /*a5e0*/  ISETP.NE.AND P0, PT, R0, 0x1c, PT ;  /* 0x0000001c0000780c */ /* 0x000fda0003f05270 */
[----:B------:R-:W-:Y:S05]  /*a5f0*/  @!P0 BRA `(.L_x_10681) ;  /* 0x0000000000a48947 */ /* 0x000fea0003800000 */
[----:B------:R-:W-:-:S13]  /*a600*/  ISETP.NE.AND P0, PT, R0, 0x1d, PT ;  /* 0x0000001d0000780c */ /* 0x000fda0003f05270 */
[----:B------:R-:W-:Y:S05]  /*a610*/  @!P0 BRA `(.L_x_10682) ;  /* 0x00000000008c8947 */ /* 0x000fea0003800000 */
[----:B------:R-:W-:-:S13]  /*a620*/  ISETP.NE.AND P0, PT, R0, 0x2c, PT ;  /* 0x0000002c0000780c */ /* 0x000fda0003f05270 */
[----:B------:R-:W-:Y:S05]  /*a630*/  @P0 BRA `(.L_x_10654) ;  /* 0x0000000000400947 */ /* 0x000fea0003800000 */
[----:B-----5:R-:W-:Y:S01]  /*a640*/  I2FP.F32.S32 R23, R23 ;  /* 0x0000001700177245 */ /* 0x020fe20000201400 */
        /* <DEDUP_REMOVED lines=15> */
.L_x_10654:
        /* <DEDUP_REMOVED lines=16> */
.L_x_10683:
[----:B------:R-:W-:Y:S05]  /*a840*/  BRA `(.L_x_10655) ;  /* 0x0000000000147947 */ /* 0x000fea0003800000 */
.L_x_10682:
[--C-:B0123-5:R-:W-:Y:S01]  /*a850*/  SHF.R.S32.HI R3, RZ, 0x1f, R23.reuse ;  /* 0x0000001fff037819 */ /* 0x12ffe20000011417 */
[----:B------:R-:W-:-:S05]  /*a860*/  IMAD.MOV.U32 R2, RZ, RZ, R23 ;  /* 0x000000ffff027224 */ /* 0x000fca00078e0017 */
[----:B------:R0:W-:Y:S01]  /*a870*/  STG.E.64 desc[UR36][R16.64], R2 ;  /* 0x0000000210007986 */ /* 0x0001e2000c101b24 */
[----:B------:R-:W-:Y:S05]  /*a880*/  BRA `(.L_x_10655) ;  /* 0x0000000000047947 */ /* 0x000fea0003800000 */
.L_x_10681:
[----:B-----5:R0:W-:Y:S02]  /*a890*/  STG.E desc[UR36][R16.64], R23 ;  /* 0x0000001710007986 */ /* 0x0201e4000c101924 */
.L_x_10655:
[----:B------:R-:W-:-:S07]  /*a8a0*/  VIADD R19, R19, 0x80 ;  /* 0x0000008013137836 */ /* 0x000fce0000000000 */
.L_x_10547:
[----:B------:R-:W-:Y:S05]  /*a8b0*/  BSYNC B6 ;  /* 0x0000000000067941 */ /* 0x000fea0003800000 */
.L_x_10546:
        /* <DEDUP_REMOVED lines=15> */
[----:B-123--:R-:W-:Y:S01]  /*a9b0*/  IMAD.HI.U32 R2, R19, UR4, R18 ;  /* 0x0000000413027c27 */ /* 0x00efe2000f8e0012 */
        /* <DEDUP_REMOVED lines=14> */
[----:B----4-:R-:W-:-:S05]  /*aaa0*/  IMAD.HI.U32 R4, R3, UR7, R2 ;  /* 0x0000000703047c27 */ /* 0x010fca000f8e0002 */
        /* <DEDUP_REMOVED lines=353> */
.L_x_10686:
[----:B-1-34-:R-:W0:Y:S01]  /*c0c0*/  LDC.U8 R5, c[0x0][0x509] ;  /* 0x00014240ff057b82 */ /* 0x01ae220000000000 */
        /* <DEDUP_REMOVED lines=19> */
.L_x_10690:
[----:B------:R0:W5:Y:S01]  /*c200*/  LDG.E.U8 R23, desc[UR36][R2.64] ;  /* 0x0000002402177981 */ /* 0x000162000c1e1100 */
[----:B------:R-:W-:Y:S05]  /*c210*/  BRA `(.L_x_10692) ;  /* 0x0000000c00347947 */ /* 0x000fea0003800000 */
.L_x_10689:
        /* <DEDUP_REMOVED lines=8> */
.L_x_10694:
[----:B------:R0:W5:Y:S01]  /*c2a0*/  LDG.E R23, desc[UR36][R2.64] ;  /* 0x0000002402177981 */ /* 0x000162000c1e1900 */
[----:B------:R-:W-:Y:S05]  /*c2b0*/  BRA `(.L_x_10692) ;  /* 0x0000000c000c7947 */ /* 0x000fea0003800000 */
.L_x_10693:
[----:B------:R0:W5:Y:S01]  /*c2c0*/  LDG.E.S16 R23, desc[UR36][R2.64] ;  /* 0x0000002402177981 */ /* 0x000162000c1e1700 */
[----:B------:R-:W-:Y:S05]  /*c2d0*/  BRA `(.L_x_10692) ;  /* 0x0000000c00047947 */ /* 0x000fea0003800000 */
.L_x_10688:
        /* <DEDUP_REMOVED lines=9> */
.L_x_10696:
[----:B------:R-:W2:Y:S02]  /*c370*/  LDG.E.U16 R2, desc[UR36][R2.64] ;  /* 0x0000002402027981 */ /* 0x000ea4000c1e1500 */
[----:B--2---:R-:W-:-:S06]  /*c380*/  HADD2.F32 R23, -RZ, R2.H0_H0 ;  /* 0x20000002ff177230 */ /* 0x004fcc0000004100 */
[----:B------:R-:W0:Y:S01]  /*c390*/  F2I.FTZ.TRUNC.NTZ R23, R23 ;  /* 0x0000001700177305 */ /* 0x000e22000021f100 */
[----:B------:R-:W-:Y:S05]  /*c3a0*/  BRA `(.L_x_10692) ;  /* 0x0000000800d07947 */ /* 0x000fea0003800000 */
.L_x_10695:
        /* <DEDUP_REMOVED lines=9> */
.L_x_10698:
[----:B------:R-:W2:Y:S02]  /*c440*/  LDG.E.U16 R2, desc[UR36][R2.64] ;  /* 0x0000002402027981 */ /* 0x000ea4000c1e1500 */
[----:B--2---:R-:W-:-:S06]  /*c450*/  HADD2.F32 R23, -RZ, R2.H0_H0 ;  /* 0x20000002ff177230 */ /* 0x004fcc0000004100 */
[----:B------:R-:W4:Y:S01]  /*c460*/  F2I.FTZ.TRUNC.NTZ R23, R23 ;  /* 0x0000001700177305 */ /* 0x000f22000021f100 */
[----:B------:R-:W-:Y:S05]  /*c470*/  BRA `(.L_x_10692) ;  /* 0x00000008009c7947 */ /* 0x000fea0003800000 */
.L_x_10697:
[----:B------:R-:W2:Y:S02]  /*c480*/  LDG.E.64 R2, desc[UR36][R2.64] ;  /* 0x0000002402027981 */ /* 0x000ea4000c1e1b00 */
[----:B--2---:R0:W1:Y:S01]  /*c490*/  F2I.F64.TRUNC R23, R2 ;  /* 0x0000000200177311 */ /* 0x004062000030d100 */
[----:B------:R-:W-:Y:S05]  /*c4a0*/  BRA `(.L_x_10692) ;  /* 0x0000000800907947 */ /* 0x000fea0003800000 */
.L_x_10687:
        /* <DEDUP_REMOVED lines=12> */
.L_x_10701:
[----:B------:R-:W2:Y:S02]  /*c570*/  LDG.E.64 R2, desc[UR36][R2.64] ;  /* 0x0000002402027981 */ /* 0x000ea4000c1e1b00 */
[----:B--2---:R0:W1:Y:S01]  /*c580*/  F2I.F64.TRUNC R23, R2 ;  /* 0x0000000200177311 */ /* 0x004062000030d100 */
[----:B------:R-:W-:Y:S05]  /*c590*/  BRA `(.L_x_10692) ;  /* 0x0000000800547947 */ /* 0x000fea0003800000 */
.L_x_10700:
        /* <DEDUP_REMOVED lines=27> */
.L_x_10703:
        /* <DEDUP_REMOVED lines=14> */
.L_x_10702:
[----:B------:R-:W2:Y:S02]  /*c830*/  LDG.E.U16 R23, desc[UR36][R2.64] ;  /* 0x0000002402177981 */ /* 0x000ea4000c1e1500 */
[----:B--2---:R-:W-:-:S06]  /*c840*/  IMAD.U32 R23, R23, 0x10000, RZ ;  /* 0x0001000017177824 */ /* 0x004fcc00078e00ff */
[----:B------:R-:W0:Y:S01]  /*c850*/  F2I.FTZ.TRUNC.NTZ R23, R23 ;  /* 0x0000001700177305 */ /* 0x000e22000021f100 */
[----:B------:R-:W-:Y:S05]  /*c860*/  BRA `(.L_x_10692) ;  /* 0x0000000400a07947 */ /* 0x000fea0003800000 */
.L_x_10699:
        /* <DEDUP_REMOVED lines=10> */
.L_x_10706:
        /* <DEDUP_REMOVED lines=21> */
.L_x_10710:
[----:B------:R-:W-:Y:S05]  /*ca60*/  BSYNC B1 ;  /* 0x0000000000017941 */ /* 0x000fea0003800000 */
.L_x_10709:
[----:B------:R-:W-:Y:S01]  /*ca70*/  IMAD.SHL.U32 R2, R2, 0x100000, RZ ;  /* 0x0010000002027824 */ /* 0x000fe200078e00ff */
[----:B------:R-:W-:-:S04]  /*ca80*/  LEA R0, R0, 0x3b800000, 0x17 ;  /* 0x3b80000000007811 */ /* 0x000fc800078eb8ff */
[----:B------:R-:W-:-:S07]  /*ca90*/  LOP3.LUT R23, R0, R2, R23, 0xfe, !PT ;  /* 0x0000000200177212 */ /* 0x000fce00078efe17 */
.L_x_10708:
[----:B------:R-:W-:Y:S05]  /*caa0*/  BSYNC B0 ;  /* 0x0000000000007941 */ /* 0x000fea0003800000 */
.L_x_10707:
[----:B------:R-:W0:Y:S01]  /*cab0*/  F2I.FTZ.TRUNC.NTZ R23, R23 ;  /* 0x0000001700177305 */ /* 0x000e22000021f100 */
[----:B------:R-:W-:Y:S05]  /*cac0*/  BRA `(.L_x_10692) ;  /* 0x0000000400087947 */ /* 0x000fea0003800000 */
.L_x_10705:
        /* <DEDUP_REMOVED lines=21> */
.L_x_10714:
[----:B------:R-:W-:Y:S05]  /*cc20*/  BSYNC B1 ;  /* 0x0000000000017941 */ /* 0x000fea0003800000 */
.L_x_10713:
[----:B------:R-:W-:Y:S01]  /*cc30*/  IMAD.SHL.U32 R2, R2, 0x200000, RZ ;  /* 0x0020000002027824 */ /* 0x000fe200078e00ff */
[----:B------:R-:W-:-:S04]  /*cc40*/  LEA R0, R0, 0x37800000, 0x17 ;  /* 0x3780000000007811 */ /* 0x000fc800078eb8ff */
[----:B------:R-:W-:-:S07]  /*cc50*/  LOP3.LUT R23, R0, R2, R23, 0xfe, !PT ;  /* 0x0000000200177212 */ /* 0x000fce00078efe17 */
.L_x_10712:
[----:B------:R-:W-:Y:S05]  /*cc60*/  BSYNC B0 ;  /* 0x0000000000007941 */ /* 0x000fea0003800000 */
.L_x_10711:
[----:B------:R-:W0:Y:S01]  /*cc70*/  F2I.FTZ.TRUNC.NTZ R23, R23 ;  /* 0x0000001700177305 */ /* 0x000e22000021f100 */
[----:B------:R-:W-:Y:S05]  /*cc80*/  BRA `(.L_x_10692) ;  /* 0x0000000000987947 */ /* 0x000fea0003800000 */
.L_x_10704:
        /* <DEDUP_REMOVED lines=14> */
.L_x_10718:
[----:B------:R-:W-:Y:S05]  /*cd70*/  BSYNC B0 ;  /* 0x0000000000007941 */ /* 0x000fea0003800000 */
.L_x_10717:
[----:B------:R-:W0:Y:S01]  /*cd80*/  F2I.FTZ.TRUNC.NTZ R23, R23 ;  /* 0x0000001700177305 */ /* 0x000e22000021f100 */
[----:B------:R-:W-:Y:S05]  /*cd90*/  BRA `(.L_x_10692) ;  /* 0x0000000000547947 */ /* 0x000fea0003800000 */
.L_x_10691:
        /* <DEDUP_REMOVED lines=17> */
.L_x_10719:
[----:B------:R-:W-:Y:S05]  /*ceb0*/  BRA `(.L_x_10692) ;  /* 0x00000000000c7947 */ /* 0x000fea0003800000 */
.L_x_10716:
[----:B------:R0:W5:Y:S01]  /*cec0*/  LDG.E R23, desc[UR36][R2.64] ;  /* 0x0000002402177981 */ /* 0x000162000c1e1900 */
[----:B------:R-:W-:Y:S05]  /*ced0*/  BRA `(.L_x_10692) ;  /* 0x0000000000047947 */ /* 0x000fea0003800000 */
.L_x_10715:
[----:B------:R0:W5:Y:S02]  /*cee0*/  LDG.E R23, desc[UR36][R2.64] ;  /* 0x0000002402177981 */ /* 0x000164000c1e1900 */
.L_x_10692:
        /* <DEDUP_REMOVED lines=19> */
.L_x_10723:
[----:B------:R-:W2:Y:S02]  /*d020*/  LDG.E.U8 R2, desc[UR36][R2.64] ;  /* 0x0000002402027981 */ /* 0x000ea4000c1e1100 */
[----:B--2---:R-:W-:-:S04]  /*d030*/  ISETP.NE.AND P0, PT, R2, RZ, PT ;  /* 0x000000ff0200720c */ /* 0x004fc80003f05270 */
[----:B------:R-:W-:Y:S01]  /*d040*/  P2R R22, PR, RZ, 0x1 ;  /* 0x00000001ff167803 */ /* 0x000fe20000000000 */
[----:B------:R-:W-:Y:S08]  /*d050*/  BRA `(.L_x_10725) ;  /* 0x0000000c00c47947 */ /* 0x000ff00003800000 */
.L_x_10722:
        /* <DEDUP_REMOVED lines=11> */
.L_x_10727:
[----:B------:R-:W2:Y:S02]  /*d110*/  LDG.E R2, desc[UR36][R2.64] ;  /* 0x0000002402027981 */ /* 0x000ea4000c1e1900 */
[----:B--2---:R-:W-:-:S04]  /*d120*/  ISETP.NE.AND P0, PT, R2, RZ, PT ;  /* 0x000000ff0200720c */ /* 0x004fc80003f05270 */
[----:B------:R-:W-:Y:S01]  /*d130*/  P2R R22, PR, RZ, 0x1 ;  /* 0x00000001ff167803 */ /* 0x000fe20000000000 */
[----:B------:R-:W-:Y:S08]  /*d140*/  BRA `(.L_x_10725) ;  /* 0x0000000c00887947 */ /* 0x000ff00003800000 */
.L_x_10726:
[----:B------:R-:W2:Y:S02]  /*d150*/  LDG.E.U16 R2, desc[UR36][R2.64] ;  /* 0x0000002402027981 */ /* 0x000ea4000c1e1500 */
[----:B--2---:R-:W-:-:S04]  /*d160*/  ISETP.NE.AND P0, PT, R2, RZ, PT ;  /* 0x000000ff0200720c */ /* 0x004fc80003f05270 */
[----:B------:R-:W-:Y:S01]  /*d170*/  P2R R22, PR, RZ, 0x1 ;  /* 0x00000001ff167803 */ /* 0x000fe20000000000 */
[----:B------:R-:W-:Y:S08]  /*d180*/  BRA `(.L_x_10725) ;  /* 0x0000000c00787947 */ /* 0x000ff00003800000 */
.L_x_10721:
        /* <DEDUP_REMOVED lines=10> */
.L_x_10729:
[----:B------:R-:W2:Y:S02]  /*d230*/  LDG.E.U16 R0, desc[UR36][R2.64] ;  /* 0x0000002402007981 */ /* 0x000ea4000c1e1500 */
[----:B--2---:R-:W-:-:S05]  /*d240*/  HADD2.F32 R0, -RZ, R0.H0_H0 ;  /* 0x20000000ff007230 */ /* 0x004fca0000004100 */
[----:B------:R-:W-:-:S04]  /*d250*/  FSETP.NEU.FTZ.AND P0, PT, R0, RZ, PT ;  /* 0x000000ff0000720b */ /* 0x000fc80003f1d000 */
[----:B------:R-:W-:Y:S01]  /*d260*/  P2R R22, PR, RZ, 0x1 ;  /* 0x00000001ff167803 */ /* 0x000fe20000000000 */
[----:B------:R-:W-:Y:S08]  /*d270*/  BRA `(.L_x_10725) ;  /* 0x0000000c003c7947 */ /* 0x000ff00003800000 */
.L_x_10728:
        /* <DEDUP_REMOVED lines=12> */
.L_x_10731:
        /* <DEDUP_REMOVED lines=11> */
.L_x_10730:
[----:B------:R-:W2:Y:S02]  /*d3f0*/  LDG.E.64 R2, desc[UR36][R2.64] ;  /* 0x0000002402027981 */ /* 0x000ea4000c1e1b00 */
[----:B--2---:R-:W-:-:S06]  /*d400*/  DSETP.NEU.AND P0, PT, R2, RZ, PT ;  /* 0x000000ff0200722a */ /* 0x004fcc0003f0d000 */
[----:B------:R-:W-:Y:S01]  /*d410*/  P2R R22, PR, RZ, 0x1 ;  /* 0x00000001ff167803 */ /* 0x000fe20000000000 */
[----:B------:R-:W-:Y:S07]  /*d420*/  BRA `(.L_x_10725) ;  /* 0x0000000800d07947 */ /* 0x000fee0003800000 */
.L_x_10720:
        /* <DEDUP_REMOVED lines=12> */
.L_x_10734:
[----:B------:R-:W2:Y:S02]  /*d4f0*/  LDG.E.128 R4, desc[UR36][R2.64] ;  /* 0x0000002402047981 */ /* 0x000ea4000c1e1d00 */
[----:B--2---:R-:W-:-:S06]  /*d500*/  DSETP.NEU.AND P0, PT, R6, RZ, PT ;  /* 0x000000ff0600722a */ /* 0x004fcc0003f0d000 */
[----:B------:R-:W-:-:S06]  /*d510*/  DSETP.NEU.OR P0, PT, R4, RZ, P0 ;  /* 0x000000ff0400722a */ /* 0x000fcc000070d400 */
[----:B------:R-:W-:Y:S01]  /*d520*/  P2R R22, PR, RZ, 0x1 ;  /* 0x00000001ff167803 */ /* 0x000fe20000000000 */
[----:B------:R-:W-:Y:S07]  /*d530*/  BRA `(.L_x_10725) ;  /* 0x00000008008c7947 */ /* 0x000fee0003800000 */
.L_x_10733:
        /* <DEDUP_REMOVED lines=28> */
.L_x_10736:
        /* <DEDUP_REMOVED lines=15> */
.L_x_10735:
[----:B------:R-:W2:Y:S02]  /*d7f0*/  LDG.E.U16 R0, desc[UR36][R2.64] ;  /* 0x0000002402007981 */ /* 0x000ea4000c1e1500 */
[----:B--2---:R-:W-:-:S05]  /*d800*/  IMAD.U32 R0, R0, 0x10000, RZ ;  /* 0x0001000000007824 */ /* 0x004fca00078e00ff */
[----:B------:R-:W-:-:S04]  /*d810*/  FSETP.NEU.FTZ.AND P0, PT, R0, RZ, PT ;  /* 0x000000ff0000720b */ /* 0x000fc80003f1d000 */
[----:B------:R-:W-:Y:S01]  /*d820*/  P2R R22, PR, RZ, 0x1 ;  /* 0x00000001ff167803 */ /* 0x000fe20000000000 */
[----:B------:R-:W-:Y:S08]  /*d830*/  BRA `(.L_x_10725) ;  /* 0x0000000400cc7947 */ /* 0x000ff00003800000 */
.L_x_10732:
        /* <DEDUP_REMOVED lines=12> */
.L_x_10739:
        /* <DEDUP_REMOVED lines=21> */
.L_x_10743:
[----:B------:R-:W-:Y:S05]  /*da50*/  BSYNC B1 ;  /* 0x0000000000017941 */ /* 0x000fea0003800000 */
.L_x_10742:
[----:B------:R-:W-:Y:S01]  /*da60*/  LEA R3, R0, 0x3b800000, 0x17 ;  /* 0x3b80000000037811 */ /* 0x000fe200078eb8ff */
[----:B------:R-:W-:-:S05]  /*da70*/  IMAD.SHL.U32 R0, R2, 0x100000, RZ ;  /* 0x0010000002007824 */ /* 0x000fca00078e00ff */
[----:B------:R-:W-:-:S07]  /*da80*/  LOP3.LUT R0, R3, R0, R4, 0xfe, !PT ;  /* 0x0000000003007212 */ /* 0x000fce00078efe04 */
.L_x_10741:
[----:B------:R-:W-:Y:S05]  /*da90*/  BSYNC B0 ;  /* 0x0000000000007941 */ /* 0x000fea0003800000 */
.L_x_10740:
[----:B------:R-:W-:-:S04]  /*daa0*/  FSETP.NEU.FTZ.AND P0, PT, R0, RZ, PT ;  /* 0x000000ff0000720b */ /* 0x000fc80003f1d000 */
[----:B------:R-:W-:Y:S01]  /*dab0*/  P2R R22, PR, RZ, 0x1 ;  /* 0x00000001ff167803 */ /* 0x000fe20000000000 */
[----:B------:R-:W-:Y:S08]  /*dac0*/  BRA `(.L_x_10725) ;  /* 0x0000000400287947 */ /* 0x000ff00003800000 */
.L_x_10738:
        /* <DEDUP_REMOVED lines=21> */
.L_x_10747:
[----:B------:R-:W-:Y:S05]  /*dc20*/  BSYNC B1 ;  /* 0x0000000000017941 */ /* 0x000fea0003800000 */
.L_x_10746:
[----:B------:R-:W-:Y:S01]  /*dc30*/  LEA R3, R0, 0x37800000, 0x17 ;  /* 0x3780000000037811 */ /* 0x000fe200078eb8ff */
[----:B------:R-:W-:-:S05]  /*dc40*/  IMAD.SHL.U32 R0, R2, 0x200000, RZ ;  /* 0x0020000002007824 */ /* 0x000fca00078e00ff */
[----:B------:R-:W-:-:S07]  /*dc50*/  LOP3.LUT R0, R3, R0, R4, 0xfe, !PT ;  /* 0x0000000003007212 */ /* 0x000fce00078efe04 */
.L_x_10745:
[----:B------:R-:W-:Y:S05]  /*dc60*/  BSYNC B0 ;  /* 0x0000000000007941 */ /* 0x000fea0003800000 */
.L_x_10744:
[----:B------:R-:W-:-:S04]  /*dc70*/  FSETP.NEU.FTZ.AND P0, PT, R0, RZ, PT ;  /* 0x000000ff0000720b */ /* 0x000fc80003f1d000 */
[----:B------:R-:W-:Y:S01]  /*dc80*/  P2R R22, PR, RZ, 0x1 ;  /* 0x00000001ff167803 */ /* 0x000fe20000000000 */
[----:B------:R-:W-:Y:S08]  /*dc90*/  BRA `(.L_x_10725) ;  /* 0x0000000000b47947 */ /* 0x000ff00003800000 */
.L_x_10737:
        /* <DEDUP_REMOVED lines=14> */
.L_x_10751:
[----:B------:R-:W-:Y:S05]  /*dd80*/  BSYNC B0 ;  /* 0x0000000000007941 */ /* 0x000fea0003800000 */
.L_x_10750:
[----:B------:R-:W-:-:S04]  /*dd90*/  FSETP.NEU.FTZ.AND P0, PT, R0, RZ, PT ;  /* 0x000000ff0000720b */ /* 0x000fc80003f1d000 */
[----:B------:R-:W-:Y:S01]  /*dda0*/  P2R R22, PR, RZ, 0x1 ;  /* 0x00000001ff167803 */ /* 0x000fe20000000000 */
[----:B------:R-:W-:Y:S08]  /*ddb0*/  BRA `(.L_x_10725) ;  /* 0x00000000006c7947 */ /* 0x000ff00003800000 */
.L_x_10724:
        /* <DEDUP_REMOVED lines=16> */
.L_x_10752:
[----:B------:R-:W-:-:S04]  /*dec0*/  PLOP3.LUT P0, PT, PT, PT, PT, 0x8, 0x0 ;  /* 0x000000000000781c */ /* 0x000fc80003f0e170 */
[----:B------:R-:W-:Y:S01]  /*ded0*/  P2R R22, PR, RZ, 0x1 ;  /* 0x00000001ff167803 */ /* 0x000fe20000000000 */
[----:B------:R-:W-:Y:S08]  /*dee0*/  BRA `(.L_x_10725) ;  /* 0x0000000000207947 */ /* 0x000ff00003800000 */
.L_x_10749:
[----:B------:R-:W2:Y:S02]  /*def0*/  LDG.E.64 R2, desc[UR36][R2.64] ;  /* 0x0000002402027981 */ /* 0x000ea4000c1e1b00 */
[----:B--2---:R-:W-:-:S04]  /*df00*/  ISETP.NE.U32.AND P0, PT, R2, RZ, PT ;  /* 0x000000ff0200720c */ /* 0x004fc80003f05070 */
[----:B------:R-:W-:-:S04]  /*df10*/  ISETP.NE.AND.EX P0, PT, R3, RZ, PT, P0 ;  /* 0x000000ff0300720c */ /* 0x000fc80003f05300 */
[----:B------:R-:W-:Y:S01]  /*df20*/  P2R R22, PR, RZ, 0x1 ;  /* 0x00000001ff167803 */ /* 0x000fe20000000000 */
[----:B------:R-:W-:Y:S08]  /*df30*/  BRA `(.L_x_10725) ;  /* 0x00000000000c7947 */ /* 0x000ff00003800000 */
.L_x_10748:
[----:B------:R-:W2:Y:S02]  /*df40*/  LDG.E R2, desc[UR36][R2.64] ;  /* 0x0000002402027981 */ /* 0x000ea4000c1e1900 */
[----:B--2---:R-:W-:-:S04]  /*df50*/  ISETP.NE.AND P0, PT, R2, RZ, PT ;  /* 0x000000ff0200720c */ /* 0x004fc80003f05270 */
[----:B------:R-:W-:-:S09]  /*df60*/  P2R R22, PR, RZ, 0x1 ;  /* 0x00000001ff167803 */ /* 0x000fd20000000000 */
.L_x_10725:
        /* <DEDUP_REMOVED lines=18> */
.L_x_10756:
[----:B------:R0:W5:Y:S01]  /*e090*/  LDG.E.U8 R2, desc[UR36][R4.64] ;  /* 0x0000002404027981 */ /* 0x000162000c1e1100 */
[----:B------:R-:W-:Y:S01]  /*e0a0*/  IMAD.MOV.U32 R3, RZ, RZ, RZ ;  /* 0x000000ffff037224 */ /* 0x000fe200078e00ff */
[----:B------:R-:W-:Y:S06]  /*e0b0*/  BRA `(.L_x_10758) ;  /* 0x0000000c00487947 */ /* 0x000fec0003800000 */
.L_x_10755:
        /* <DEDUP_REMOVED lines=8> */
.L_x_10760:
[----:B------:R-:W2:Y:S02]  /*e140*/  LDG.E R2, desc[UR36][R4.64] ;  /* 0x0000002404027981 */ /* 0x000ea4000c1e1900 */
[----:B--2---:R-:W-:Y:S01]  /*e150*/  SHF.R.S32.HI R3, RZ, 0x1f, R2 ;  /* 0x0000001fff037819 */ /* 0x004fe20000011402 */
[----:B------:R-:W-:Y:S06]  /*e160*/  BRA `(.L_x_10758) ;  /* 0x0000000c001c7947 */ /* 0x000fec0003800000 */
.L_x_10759:
[----:B------:R-:W2:Y:S02]  /*e170*/  LDG.E.S16 R2, desc[UR36][R4.64] ;  /* 0x0000002404027981 */ /* 0x000ea4000c1e1700 */
[----:B--2---:R-:W-:Y:S01]  /*e180*/  SHF.R.S32.HI R3, RZ, 0x1f, R2 ;  /* 0x0000001fff037819 */ /* 0x004fe20000011402 */
[----:B------:R-:W-:Y:S06]  /*e190*/  BRA `(.L_x_10758) ;  /* 0x0000000c00107947 */ /* 0x000fec0003800000 */
.L_x_10754:
        /* <DEDUP_REMOVED lines=9> */
.L_x_10762:
[----:B------:R-:W2:Y:S02]  /*e230*/  LDG.E.U16 R4, desc[UR36][R4.64] ;  /* 0x0000002404047981 */ /* 0x000ea4000c1e1500 */
[----:B--2---:R-:W-:-:S06]  /*e240*/  HADD2.F32 R2, -RZ, R4.H0_H0 ;  /* 0x20000004ff027230 */ /* 0x004fcc0000004100 */
[----:B------:R-:W0:Y:S01]  /*e250*/  F2I.S64.TRUNC R2, R2 ;  /* 0x0000000200027311 */ /* 0x000e22000020d900 */
[----:B------:R-:W-:Y:S05]  /*e260*/  BRA `(.L_x_10758) ;  /* 0x0000000800dc7947 */ /* 0x000fea0003800000 */
.L_x_10761:
        /* <DEDUP_REMOVED lines=9> */
.L_x_10764:
[----:B------:R-:W2:Y:S02]  /*e300*/  LDG.E.U16 R4, desc[UR36][R4.64] ;  /* 0x0000002404047981 */ /* 0x000ea4000c1e1500 */
[----:B--2---:R-:W-:-:S06]  /*e310*/  HADD2.F32 R2, -RZ, R4.H0_H0 ;  /* 0x20000004ff027230 */ /* 0x004fcc0000004100 */
[----:B------:R-:W0:Y:S01]  /*e320*/  F2I.S64.TRUNC R2, R2 ;  /* 0x0000000200027311 */ /* 0x000e22000020d900 */
[----:B------:R-:W-:Y:S05]  /*e330*/  BRA `(.L_x_10758) ;  /* 0x0000000800a87947 */ /* 0x000fea0003800000 */
.L_x_10763:
[----:B------:R-:W2:Y:S02]  /*e340*/  LDG.E.64 R2, desc[UR36][R4.64] ;  /* 0x0000002404027981 */ /* 0x000ea4000c1e1b00 */
[----:B--2---:R-:W0:Y:S01]  /*e350*/  F2I.S64.F64.TRUNC R2, R2 ;  /* 0x0000000200027311 */ /* 0x004e22000030d900 */
[----:B------:R-:W-:Y:S05]  /*e360*/  BRA `(.L_x_10758) ;  /* 0x00000008009c7947 */ /* 0x000fea0003800000 */
.L_x_10753:
        /* <DEDUP_REMOVED lines=13> */
.L_x_10767:
[----:B------:R-:W2:Y:S02]  /*e440*/  LDG.E.64 R2, desc[UR36][R4.64] ;  /* 0x0000002404027981 */ /* 0x000ea4000c1e1b00 */
[----:B--2---:R-:W0:Y:S01]  /*e450*/  F2I.S64.F64.TRUNC R2, R2 ;  /* 0x0000000200027311 */ /* 0x004e22000030d900 */
[----:B------:R-:W-:Y:S05]  /*e460*/  BRA `(.L_x_10758) ;  /* 0x00000008005c7947 */ /* 0x000fea0003800000 */
.L_x_10766:
        /* <DEDUP_REMOVED lines=27> */
.L_x_10769:
        /* <DEDUP_REMOVED lines=14> */
.L_x_10768:
[----:B------:R-:W2:Y:S02]  /*e700*/  LDG.E.U16 R2, desc[UR36][R4.64] ;  /* 0x0000002404027981 */ /* 0x000ea4000c1e1500 */
[----:B--2---:R-:W-:-:S06]  /*e710*/  IMAD.U32 R2, R2, 0x10000, RZ ;  /* 0x0001000002027824 */ /* 0x004fcc00078e00ff */
[----:B------:R-:W0:Y:S01]  /*e720*/  F2I.S64.TRUNC R2, R2 ;  /* 0x0000000200027311 */ /* 0x000e22000020d900 */
[----:B------:R-:W-:Y:S05]  /*e730*/  BRA `(.L_x_10758) ;  /* 0x0000000400a87947 */ /* 0x000fea0003800000 */
.L_x_10765:
        /* <DEDUP_REMOVED lines=11> */
.L_x_10772:
        /* <DEDUP_REMOVED lines=21> */
.L_x_10776:
[----:B------:R-:W-:Y:S05]  /*e940*/  BSYNC B1 ;  /* 0x0000000000017941 */ /* 0x000fea0003800000 */
.L_x_10775:
[----:B------:R-:W-:Y:S01]  /*e950*/  IMAD.SHL.U32 R2, R2, 0x100000, RZ ;  /* 0x0010000002027824 */ /* 0x000fe200078e00ff */
[----:B------:R-:W-:-:S04]  /*e960*/  LEA R3, R0, 0x3b800000, 0x17 ;  /* 0x3b80000000037811 */ /* 0x000fc800078eb8ff */
[----:B------:R-:W-:-:S07]  /*e970*/  LOP3.LUT R2, R3, R2, R4, 0xfe, !PT ;  /* 0x0000000203027212 */ /* 0x000fce00078efe04 */
.L_x_10774:
[----:B------:R-:W-:Y:S05]  /*e980*/  BSYNC B0 ;  /* 0x0000000000007941 */ /* 0x000fea0003800000 */
.L_x_10773:
[----:B------:R-:W0:Y:S01]  /*e990*/  F2I.S64.TRUNC R2, R2 ;  /* 0x0000000200027311 */ /* 0x000e22000020d900 */
[----:B------:R-:W-:Y:S05]  /*e9a0*/  BRA `(.L_x_10758) ;  /* 0x00000004000c7947 */ /* 0x000fea0003800000 */
.L_x_10771:
        /* <DEDUP_REMOVED lines=21> */
.L_x_10780:
[----:B------:R-:W-:Y:S05]  /*eb00*/  BSYNC B1 ;  /* 0x0000000000017941 */ /* 0x000fea0003800000 */
.L_x_10779:
[----:B------:R-:W-:Y:S01]  /*eb10*/  IMAD.SHL.U32 R2, R2, 0x200000, RZ ;  /* 0x0020000002027824 */ /* 0x000fe200078e00ff */
[----:B------:R-:W-:-:S04]  /*eb20*/  LEA R3, R0, 0x37800000, 0x17 ;  /* 0x3780000000037811 */ /* 0x000fc800078eb8ff */
[----:B------:R-:W-:-:S07]  /*eb30*/  LOP3.LUT R2, R3, R2, R4, 0xfe, !PT ;  /* 0x0000000203027212 */ /* 0x000fce00078efe04 */
.L_x_10778:
[----:B------:R-:W-:Y:S05]  /*eb40*/  BSYNC B0 ;  /* 0x0000000000007941 */ /* 0x000fea0003800000 */
.L_x_10777:
[----:B------:R-:W0:Y:S01]  /*eb50*/  F2I.S64.TRUNC R2, R2 ;  /* 0x0000000200027311 */ /* 0x000e22000020d900 */
[----:B------:R-:W-:Y:S05]  /*eb60*/  BRA `(.L_x_10758) ;  /* 0x00000000009c7947 */ /* 0x000fea0003800000 */
.L_x_10770:
        /* <DEDUP_REMOVED lines=14> */
.L_x_10784:
[----:B------:R-:W-:Y:S05]  /*ec50*/  BSYNC B0 ;  /* 0x0000000000007941 */ /* 0x000fea0003800000 */
.L_x_10783:
[----:B------:R-:W0:Y:S01]  /*ec60*/  F2I.S64.TRUNC R2, R2 ;  /* 0x0000000200027311 */ /* 0x000e22000020d900 */
[----:B------:R-:W-:Y:S05]  /*ec70*/  BRA `(.L_x_10758) ;  /* 0x0000000000587947 */ /* 0x000fea0003800000 */
.L_x_10757:
        /* <DEDUP_REMOVED lines=16> */
.L_x_10785:
[----:B------:R-:W-:Y:S01]  /*ed80*/  CS2R R2, SRZ ;  /* 0x0000000000027805 */ /* 0x000fe2000001ff00 */
[----:B------:R-:W-:Y:S06]  /*ed90*/  BRA `(.L_x_10758) ;  /* 0x0000000000107947 */ /* 0x000fec0003800000 */
.L_x_10782:
[----:B------:R0:W5:Y:S01]  /*eda0*/  LDG.E.64 R2, desc[UR36][R4.64] ;  /* 0x0000002404027981 */ /* 0x000162000c1e1b00 */
[----:B------:R-:W-:Y:S05]  /*edb0*/  BRA `(.L_x_10758) ;  /* 0x0000000000087947 */ /* 0x000fea0003800000 */
.L_x_10781:
[----:B------:R0:W5:Y:S01]  /*edc0*/  LDG.E R2, desc[UR36][R4.64] ;  /* 0x0000002404027981 */ /* 0x000162000c1e1900 */
[----:B------:R-:W-:-:S07]  /*edd0*/  IMAD.MOV.U32 R3, RZ, RZ, RZ ;  /* 0x000000ffff037224 */ /* 0x000fce00078e00ff */
.L_x_10758:
[----:B------:R-:W1:Y:S01]  /*ede0*/  LDC.U8 R6, c[0x0][0x508] ;  /* 0x00014200ff067b82 */ /* 0x000e620000000000 */
[----:B------:R-:W-:Y:S01]  /*edf0*/  ISETP.NE.AND P0, PT, R22, RZ, PT ;  /* 0x000000ff1600720c */ /* 0x000fe20003f05270 */
[----:B------:R-:W-:Y:S01]  /*ee00*/  BSSY B0, `(.L_x_10786) ;  /* 0x0000008000007945 */ /* 0x000fe20003800000 */
[----:B-1----:R-:W-:-:S04]  /*ee10*/  PRMT R0, R6, 0x9910, RZ ;  /* 0x0000991006007816 */ /* 0x002fc800000000ff */
[----:B------:R-:W-:-:S07]  /*ee20*/  ISETP.GT.AND P1, PT, R0, 0x9, PT ;  /* 0x000000090000780c */ /* 0x000fce0003f24270 */
[----:B------:R-:W-:Y:S06]  /*ee30*/  @!P0 BRA `(.L_x_10787) ;  /* 0x0000000000108947 */ /* 0x000fec0003800000 */
[----:B------:R-:W-:Y:S02]  /*ee40*/  ULDC.64 UR4, c[0x0][0x4f8] ;  /* 0x00013e0000047ab9 */ /* 0x000fe40000000a00 */
[----:B0-2--5:R-:W-:-:S04]  /*ee50*/  LEA R4, P0, R2, UR4, 0x2 ;  /* 0x0000000402047c11 */ /* 0x025fc8000f8010ff */
[----:B------:R-:W-:-:S05]  /*ee60*/  LEA.HI.X R5, R2, UR5, R3, 0x2, P0 ;  /* 0x0000000502057c11 */ /* 0x000fca00080f1403 */
[----:B---34-:R1:W5:Y:S04]  /*ee70*/  LDG.E R23, desc[UR36][R4.64] ;  /* 0x0000002404177981 */ /* 0x018368000c1e1900 */
.L_x_10787:
[----:B------:R-:W-:Y:S05]  /*ee80*/  BSYNC B0 ;  /* 0x0000000000007941 */ /* 0x000fea0003800000 */
.L_x_10786:
        /* <DEDUP_REMOVED lines=9> */
[----:B---345:R3:W-:Y:S01]  /*ef20*/  STG.E.U8 desc[UR36][R16.64], R23 ;  /* 0x0000001710007986 */ /* 0x0387e2000c101124 */
[----:B------:R-:W-:Y:S05]  /*ef30*/  BRA `(.L_x_10793) ;  /* 0x0000000c00607947 */ /* 0x000fea0003800000 */
.L_x_10791:
[----:B---345:R3:W-:Y:S01]  /*ef40*/  STG.E.U8 desc[UR36][R16.64], R23 ;  /* 0x0000001710007986 */ /* 0x0387e2000c101124 */
[----:B------:R-:W-:Y:S05]  /*ef50*/  BRA `(.L_x_10793) ;  /* 0x0000000c00587947 */ /* 0x000fea0003800000 */
.L_x_10790:
        /* <DEDUP_REMOVED lines=10> */
.L_x_10795:
[----:B---345:R3:W-:Y:S01]  /*f000*/  STG.E desc[UR36][R16.64], R23 ;  /* 0x0000001710007986 */ /* 0x0387e2000c101924 */
[----:B------:R-:W-:Y:S05]  /*f010*/  BRA `(.L_x_10793) ;  /* 0x0000000c00287947 */ /* 0x000fea0003800000 */
.L_x_10794:
[----:B---345:R4:W-:Y:S01]  /*f020*/  STG.E.U16 desc[UR36][R16.64], R23 ;  /* 0x0000001710007986 */ /* 0x0389e2000c101524 */
[----:B------:R-:W-:Y:S05]  /*f030*/  BRA `(.L_x_10793) ;  /* 0x0000000c00207947 */ /* 0x000fea0003800000 */
.L_x_10789:
[----:B------:R-:W-:-:S13]  /*f040*/  ISETP.GT.AND P0, PT, R0, 0x6, PT ;  /* 0x000000060000780c */ /* 0x000fda0003f04270 */
[----:B------:R-:W-:Y:S05]  /*f050*/  @P0 BRA `(.L_x_10796) ;  /* 0x00000000002c0947 */ /* 0x000fea0003800000 */
[----:B------:R-:W-:-:S13]  /*f060*/  ISETP.NE.AND P0, PT, R0, 0x5, PT ;  /* 0x000000050000780c */ /* 0x000fda0003f05270 */
[----:B------:R-:W-:Y:S05]  /*f070*/  @!P0 BRA `(.L_x_10797) ;  /* 0x0000000000148947 */ /* 0x000fea0003800000 */
[----:B------:R-:W-:-:S13]  /*f080*/  ISETP.NE.AND P0, PT, R0, 0x6, PT ;  /* 0x000000060000780c */ /* 0x000fda0003f05270 */
[----:B------:R-:W-:Y:S05]  /*f090*/  @P0 BRA `(.L_x_10792) ;  /* 0x0000000800b00947 */ /* 0x000fea0003800000 */
[----:B---345:R-:W-:-:S05]  /*f0a0*/  I2FP.F32.S32 R23, R23 ;  /* 0x0000001700177245 */ /* 0x038fca0000201400 */
[----:B------:R3:W-:Y:S01]  /*f0b0*/  STG.E desc[UR36][R16.64], R23 ;  /* 0x0000001710007986 */ /* 0x0007e2000c101924 */
[----:B------:R-:W-:Y:S05]  /*f0c0*/  BRA `(.L_x_10793) ;  /* 0x0000000800fc7947 */ /* 0x000fea0003800000 */
.L_x_10797:
[----:B---345:R-:W-:-:S04]  /*f0d0*/  I2FP.F32.S32 R0, R23 ;  /* 0x0000001700007245 */ /* 0x038fc80000201400 */
[----:B------:R-:W-:-:S05]  /*f0e0*/  F2FP.F16.F32.PACK_AB R0, RZ, R0 ;  /* 0x00000000ff00723e */ /* 0x000fca00000000ff */
[----:B------:R3:W-:Y:S01]  /*f0f0*/  STG.E.U16 desc[UR36][R16.64], R0 ;  /* 0x0000000010007986 */ /* 0x0007e2000c101524 */
[----:B------:R-:W-:Y:S05]  /*f100*/  BRA `(.L_x_10793) ;  /* 0x0000000800ec7947 */ /* 0x000fea0003800000 */
.L_x_10796:
        /* <DEDUP_REMOVED lines=10> */
.L_x_10799:
[----:B---345:R-:W-:-:S04]  /*f1b0*/  I2FP.F32.S32 R23, R23 ;  /* 0x0000001700177245 */ /* 0x038fc80000201400 */
[----:B0-2---:R-:W-:-:S04]  /*f1c0*/  F2FP.F16.F32.PACK_AB R3, RZ, R23 ;  /* 0x00000017ff03723e */ /* 0x005fc800000000ff */
[----:B------:R-:W-:-:S05]  /*f1d0*/  PRMT R3, R3, 0x5410, RZ ;  /* 0x0000541003037816 */ /* 0x000fca00000000ff */
[----:B------:R0:W-:Y:S01]  /*f1e0*/  STG.E desc[UR36][R16.64], R3 ;  /* 0x0000000310007986 */ /* 0x0001e2000c101924 */
[----:B------:R-:W-:Y:S05]  /*f1f0*/  BRA `(.L_x_10793) ;  /* 0x0000000800b07947 */ /* 0x000fea0003800000 */
.L_x_10798:
[----:B0-2345:R-:W0:Y:S02]  /*f200*/  I2F.F64 R2, R23 ;  /* 0x0000001700027312 */ /* 0x03de240000201c00 */
[----:B0-----:R0:W-:Y:S01]  /*f210*/  STG.E.64 desc[UR36][R16.64], R2 ;  /* 0x0000000210007986 */ /* 0x0011e2000c101b24 */
[----:B------:R-:W-:Y:S05]  /*f220*/  BRA `(.L_x_10793) ;  /* 0x0000000800a47947 */ /* 0x000fea0003800000 */
.L_x_10788:
        /* <DEDUP_REMOVED lines=8> */
[----:B---345:R-:W-:-:S04]  /*f2b0*/  ISETP.NE.AND P0, PT, R23, RZ, PT ;  /* 0x000000ff1700720c */ /* 0x038fc80003f05270 */
[----:B0-2---:R-:W-:-:S05]  /*f2c0*/  SEL R3, RZ, 0x1, !P0 ;  /* 0x00000001ff037807 */ /* 0x005fca0004000000 */
[----:B------:R0:W-:Y:S01]  /*f2d0*/  STG.E.U8 desc[UR36][R16.64], R3 ;  /* 0x0000000310007986 */ /* 0x0001e2000c101124 */
[----:B------:R-:W-:Y:S05]  /*f2e0*/  BRA `(.L_x_10793) ;  /* 0x0000000800747947 */ /* 0x000fea0003800000 */
.L_x_10802:
[----:B01-345:R-:W0:Y:S01]  /*f2f0*/  I2F.F64 R4, R23 ;  /* 0x0000001700047312 */ /* 0x03be220000201c00 */
[----:B------:R-:W-:-:S05]  /*f300*/  CS2R R6, SRZ ;  /* 0x0000000000067805 */ /* 0x000fca000001ff00 */
[----:B0-----:R0:W-:Y:S01]  /*f310*/  STG.E.128 desc[UR36][R16.64], R4 ;  /* 0x0000000410007986 */ /* 0x0011e2000c101d24 */
[----:B------:R-:W-:Y:S05]  /*f320*/  BRA `(.L_x_10793) ;  /* 0x0000000800647947 */ /* 0x000fea0003800000 */
.L_x_10801:
[----:B------:R-:W-:-:S13]  /*f330*/  ISETP.NE.AND P0, PT, R0, 0xf, PT ;  /* 0x0000000f0000780c */ /* 0x000fda0003f05270 */
[----:B------:R-:W-:Y:S05]  /*f340*/  @!P0 BRA `(.L_x_10803) ;  /* 0x0000000000b48947 */ /* 0x000fea0003800000 */
[----:B------:R-:W-:-:S13]  /*f350*/  ISETP.NE.AND P0, PT, R0, 0x17, PT ;  /* 0x000000170000780c */ /* 0x000fda0003f05270 */
[----:B------:R-:W-:Y:S05]  /*f360*/  @!P0 BRA `(.L_x_10804) ;  /* 0x0000000000548947 */ /* 0x000fea0003800000 */
[----:B------:R-:W-:-:S13]  /*f370*/  ISETP.NE.AND P0, PT, R0, 0x18, PT ;  /* 0x000000180000780c */ /* 0x000fda0003f05270 */
[----:B------:R-:W-:Y:S05]  /*f380*/  @P0 BRA `(.L_x_10792) ;  /* 0x0000000400f40947 */ /* 0x000fea0003800000 */
[----:B---345:R-:W-:Y:S01]  /*f390*/  I2FP.F32.S32 R23, R23 ;  /* 0x0000001700177245 */ /* 0x038fe20000201400 */
[----:B------:R-:W-:Y:S03]  /*f3a0*/  BSSY B0, `(.L_x_10805) ;  /* 0x000000e000007945 */ /* 0x000fe60003800000 */
[C---:B0-2---:R-:W-:Y:S02]  /*f3b0*/  LOP3.LUT R2, R23.reuse, 0x7fffffff, RZ, 0xc0, !PT ;  /* 0x7fffffff17027812 */ /* 0x045fe400078ec0ff */
        /* <DEDUP_REMOVED lines=12> */
.L_x_10806:
[----:B------:R-:W-:Y:S05]  /*f480*/  BSYNC B0 ;  /* 0x0000000000007941 */ /* 0x000fea0003800000 */
.L_x_10805:
[----:B------:R-:W-:-:S05]  /*f490*/  LOP3.LUT R3, R0, R3, RZ, 0xfc, !PT ;  /* 0x0000000300037212 */ /* 0x000fca00078efcff */
[----:B------:R0:W-:Y:S01]  /*f4a0*/  STG.E.U8 desc[UR36][R16.64], R3 ;  /* 0x0000000310007986 */ /* 0x0001e2000c101124 */
[----:B------:R-:W-:Y:S05]  /*f4b0*/  BRA `(.L_x_10793) ;  /* 0x0000000800007947 */ /* 0x000fea0003800000 */
.L_x_10804:
[----:B---345:R-:W-:Y:S01]  /*f4c0*/  I2FP.F32.S32 R23, R23 ;  /* 0x0000001700177245 */ /* 0x038fe20000201400 */
[----:B------:R-:W-:Y:S03]  /*f4d0*/  BSSY B0, `(.L_x_10807) ;  /* 0x000000f000007945 */ /* 0x000fe60003800000 */
[----:B0-2---:R-:W-:-:S04]  /*f4e0*/  LOP3.LUT R2, R23, 0x7fffffff, RZ, 0xc0, !PT ;  /* 0x7fffffff17027812 */ /* 0x005fc800078ec0ff */
        /* <DEDUP_REMOVED lines=10> */
.L_x_10808:
[----:B------:R-:W-:Y:S01]  /*f590*/  IMAD.MOV.U32 R0, RZ, RZ, 0x7f ;  /* 0x0000007fff007424 */ /* 0x000fe200078e00ff */
[----:B------:R-:W-:-:S04]  /*f5a0*/  ISETP.GT.U32.AND P0, PT, R2, 0x7f800000, PT ;  /* 0x7f8000000200780c */ /* 0x000fc80003f04070 */
[----:B------:R-:W-:-:S09]  /*f5b0*/  SEL R0, R0, 0x7c, P0 ;  /* 0x0000007c00007807 */ /* 0x000fd20000000000 */
.L_x_10809:
[----:B------:R-:W-:Y:S05]  /*f5c0*/  BSYNC B0 ;  /* 0x0000000000007941 */ /* 0x000fea0003800000 */
.L_x_10807:
[----:B------:R-:W-:-:S04]  /*f5d0*/  LOP3.LUT R2, R23, 0x80000000, RZ, 0xc0, !PT ;  /* 0x8000000017027812 */ /* 0x000fc800078ec0ff */
[----:B------:R-:W-:-:S04]  /*f5e0*/  SHF.R.U32.HI R3, RZ, 0x18, R2 ;  /* 0x00000018ff037819 */ /* 0x000fc80000011602 */
[----:B------:R-:W-:-:S05]  /*f5f0*/  LOP3.LUT R3, R0, R3, RZ, 0xfc, !PT ;  /* 0x0000000300037212 */ /* 0x000fca00078efcff */
[----:B------:R0:W-:Y:S01]  /*f600*/  STG.E.U8 desc[UR36][R16.64], R3 ;  /* 0x0000000310007986 */ /* 0x0001e2000c101124 */
[----:B------:R-:W-:Y:S05]  /*f610*/  BRA `(.L_x_10793) ;  /* 0x0000000400a87947 */ /* 0x000fea0003800000 */
.L_x_10803:
[----:B---345:R-:W-:-:S04]  /*f620*/  I2FP.F32.S32 R0, R23 ;  /* 0x0000001700007245 */ /* 0x038fc80000201400 */
[----:B------:R-:W-:-:S05]  /*f630*/  F2FP.BF16.F32.PACK_AB R0, RZ, R0 ;  /* 0x00000000ff00723e */ /* 0x000fca00000010ff */
[----:B------:R3:W-:Y:S01]  /*f640*/  STG.E.U16 desc[UR36][R16.64], R0 ;  /* 0x0000000010007986 */ /* 0x0007e2000c101524 */
[----:B------:R-:W-:Y:S05]  /*f650*/  BRA `(.L_x_10793) ;  /* 0x0000000400987947 */ /* 0x000fea0003800000 */
.L_x_10800:
        /* <DEDUP_REMOVED lines=8> */
[----:B---345:R3:W-:Y:S01]  /*f6e0*/  STG.E.U16 desc[UR36][R16.64], R23 ;  /* 0x0000001710007986 */ /* 0x0387e2000c101524 */
[----:B------:R-:W-:Y:S05]  /*f6f0*/  BRA `(.L_x_10793) ;  /* 0x0000000400707947 */ /* 0x000fea0003800000 */
.L_x_10812:
[----:B---345:R-:W-:Y:S01]  /*f700*/  I2FP.F32.S32 R23, R23 ;  /* 0x0000001700177245 */ /* 0x038fe20000201400 */
[----:B------:R-:W-:Y:S01]  /*f710*/  BSSY B0, `(.L_x_10813) ;  /* 0x0000014000007945 */ /* 0x000fe20003800000 */
[----:B------:R-:W-:Y:S02]  /*f720*/  IMAD.MOV.U32 R8, RZ, RZ, 0x80 ;  /* 0x00000080ff087424 */ /* 0x000fe400078e00ff */
[----:B0-2---:R-:W-:-:S04]  /*f730*/  LOP3.LUT R2, R23, 0x7fffffff, RZ, 0xc0, !PT ;  /* 0x7fffffff17027812 */ /* 0x005fc800078ec0ff */
        /* <DEDUP_REMOVED lines=13> */
.L_x_10815:
[----:B------:R-:W-:-:S04]  /*f810*/  LOP3.LUT R2, R23, 0x80000000, RZ, 0xc0, !PT ;  /* 0x8000000017027812 */ /* 0x000fc800078ec0ff */
[----:B------:R-:W-:-:S04]  /*f820*/  SHF.R.U32.HI R3, RZ, 0x18, R2 ;  /* 0x00000018ff037819 */ /* 0x000fc80000011602 */
[----:B------:R-:W-:-:S04]  /*f830*/  LOP3.LUT R0, R0, R3, RZ, 0xfc, !PT ;  /* 0x0000000300007212 */ /* 0x000fc800078efcff */
[----:B------:R-:W-:-:S07]  /*f840*/  PRMT R8, R0, 0x7610, R8 ;  /* 0x0000761000087816 */ /* 0x000fce0000000008 */
.L_x_10814:
[----:B------:R-:W-:Y:S05]  /*f850*/  BSYNC B0 ;  /* 0x0000000000007941 */ /* 0x000fea0003800000 */
.L_x_10813:
[----:B------:R0:W-:Y:S01]  /*f860*/  STG.E.U8 desc[UR36][R16.64], R8 ;  /* 0x0000000810007986 */ /* 0x0001e2000c101124 */
[----:B------:R-:W-:Y:S05]  /*f870*/  BRA `(.L_x_10793) ;  /* 0x0000000400107947 */ /* 0x000fea0003800000 */
.L_x_10811:
        /* <DEDUP_REMOVED lines=17> */
.L_x_10818:
[----:B------:R-:W-:-:S04]  /*f990*/  LOP3.LUT R2, R23, 0x80000000, RZ, 0xc0, !PT ;  /* 0x8000000017027812 */ /* 0x000fc800078ec0ff */
[----:B------:R-:W-:-:S04]  /*f9a0*/  SHF.R.U32.HI R3, RZ, 0x18, R2 ;  /* 0x00000018ff037819 */ /* 0x000fc80000011602 */
[----:B------:R-:W-:-:S04]  /*f9b0*/  LOP3.LUT R0, R0, R3, RZ, 0xfc, !PT ;  /* 0x0000000300007212 */ /* 0x000fc800078efcff */
[----:B------:R-:W-:-:S07]  /*f9c0*/  PRMT R8, R0, 0x7610, R8 ;  /* 0x0000761000087816 */ /* 0x000fce0000000008 */
.L_x_10817:
[----:B------:R-:W-:Y:S05]  /*f9d0*/  BSYNC B0 ;  /* 0x0000000000007941 */ /* 0x000fea0003800000 */
.L_x_10816:
[----:B------:R0:W-:Y:S01]  /*f9e0*/  STG.E.U8 desc[UR36][R16.64], R8 ;  /* 0x0000000810007986 */ /* 0x0001e2000c101124 */
[----:B------:R-:W-:Y:S05]  /*f9f0*/  BRA `(.L_x_10793) ;  /* 0x0000000000b07947 */ /* 0x000fea0003800000 */
.L_x_10810:
[----:B------:R-:W-:-:S13]  /*fa00*/  ISETP.NE.AND P0, PT, R0, 0x1c, PT ;  /* 0x0000001c0000780c */ /* 0x000fda0003f05270 */
[----:B------:R-:W-:Y:S05]  /*fa10*/  @!P0 BRA `(.L_x_10819) ;  /* 0x0000000000a48947 */ /* 0x000fea0003800000 */
[----:B------:R-:W-:-:S13]  /*fa20*/  ISETP.NE.AND P0, PT, R0, 0x1d, PT ;  /* 0x0000001d0000780c */ /* 0x000fda0003f05270 */
[----:B------:R-:W-:Y:S05]  /*fa30*/  @!P0 BRA `(.L_x_10820) ;  /* 0x00000000008c8947 */ /* 0x000fea0003800000 */
[----:B------:R-:W-:-:S13]  /*fa40*/  ISETP.NE.AND P0, PT, R0, 0x2c, PT ;  /* 0x0000002c0000780c */ /* 0x000fda0003f05270 */
[----:B------:R-:W-:Y:S05]  /*fa50*/  @P0 BRA `(.L_x_10792) ;  /* 0x0000000000400947 */ /* 0x000fea0003800000 */
[----:B---345:R-:W-:Y:S01]  /*fa60*/  I2FP.F32.S32 R23, R23 ;  /* 0x0000001700177245 */ /* 0x038fe20000201400 */
[----:B0-2---:R-:W-:-:S03]  /*fa70*/  IMAD.MOV.U32 R3, RZ, RZ, 0xff ;  /* 0x000000ffff037424 */ /* 0x005fc600078e00ff */
        /* <DEDUP_REMOVED lines=14> */
.L_x_10792:
[----:B------:R-:W-:Y:S01]  /*fb60*/  MOV R0, 0x0 ;  /* 0x0000000000007802 */ /* 0x000fe20000000f00 */
[----:B------:R-:W-:Y:S01]  /*fb70*/  ULDC.64 UR4, c[0x4][0x4e8] ;  /* 0x01013a0000047ab9 */ /* 0x000fe20000000a00 */
[----:B------:R-:W-:Y:S01]  /*fb80*/  ULDC.64 UR6, c[0x4][0x350] ;  /* 0x0100d40000067ab9 */ /* 0x000fe20000000a00 */
[----:B01----:R-:W-:Y:S01]  /*fb90*/  IMAD.U32 R4, RZ, RZ, UR4 ;  /* 0x00000004ff047e24 */ /* 0x003fe2000f8e00ff */
[----:B--2--5:R0:W1:Y:S01]  /*fba0*/  LDC.64 R2, c[0x4][R0] ;  /* 0x0100000000027b82 */ /* 0x0240620000000a00 */
        /* <DEDUP_REMOVED lines=11> */
.L_x_10821:
[----:B------:R-:W-:Y:S05]  /*fc60*/  BRA `(.L_x_10793) ;  /* 0x0000000000147947 */ /* 0x000fea0003800000 */
.L_x_10820:
[--C-:B0-2345:R-:W-:Y:S01]  /*fc70*/  SHF.R.S32.HI R3, RZ, 0x1f, R23.reuse ;  /* 0x0000001fff037819 */ /* 0x13dfe20000011417 */
[----:B------:R-:W-:-:S05]  /*fc80*/  IMAD.MOV.U32 R2, RZ, RZ, R23 ;  /* 0x000000ffff027224 */ /* 0x000fca00078e0017 */
[----:B------:R0:W-:Y:S01]  /*fc90*/  STG.E.64 desc[UR36][R16.64], R2 ;  /* 0x0000000210007986 */ /* 0x0001e2000c101b24 */
[----:B------:R-:W-:Y:S05]  /*fca0*/  BRA `(.L_x_10793) ;  /* 0x0000000000047947 */ /* 0x000fea0003800000 */
.L_x_10819:
[----:B---345:R3:W-:Y:S02]  /*fcb0*/  STG.E desc[UR36][R16.64], R23 ;  /* 0x0000001710007986 */ /* 0x0387e4000c101924 */
.L_x_10793:
[----:B------:R-:W-:-:S07]  /*fcc0*/  VIADD R19, R19, 0x80 ;  /* 0x0000008013137836 */ /* 0x000fce0000000000 */
.L_x_10685:
[----:B------:R-:W-:Y:S05]  /*fcd0*/  BSYNC B6 ;  /* 0x0000000000067941 */ /* 0x000fea0003800000 */
.L_x_10684:
[----:B------:R-:W-:Y:S02]  /*fce0*/  ULDC UR4, c[0x0][0x210] ;  /* 0x0000840000047ab9 */ /* 0x000fe40000000800 */
[----:B------:R-:W-:-:S13]  /*fcf0*/  ISETP.GE.AND P0, PT, R19, UR4, PT ;  /* 0x0000000413007c0c */ /* 0x000fda000bf06270 */
[----:B------:R-:W-:Y:S05]  /*fd00*/  @P0 EXIT ;  /* 0x000000000000094d */ /* 0x000fea0003800000 */
[----:B0-----:R-:W0:Y:S01]  /*fd10*/  LDC R6, c[0x0][0x218] ;  /* 0x00008600ff067b82 */ /* 0x001e220000000800 */
[----:B------:R-:W-:Y:S02]  /*fd20*/  IMAD.MOV.U32 R18, RZ, RZ, RZ ;  /* 0x000000ffff127224 */ /* 0x000fe400078e00ff */
[----:B------:R-:W-:Y:S02]  /*fd30*/  IMAD.MOV.U32 R22, RZ, RZ, RZ ;  /* 0x000000ffff167224 */ /* 0x000fe400078e00ff */
[----:B---3--:R-:W-:Y:S02]  /*fd40*/  IMAD.MOV.U32 R0, RZ, RZ, RZ ;  /* 0x000000ffff007224 */ /* 0x008fe400078e00ff */
[----:B----4-:R-:W-:Y:S01]  /*fd50*/  IMAD.MOV.U32 R16, RZ, RZ, RZ ;  /* 0x000000ffff107224 */ /* 0x010fe200078e00ff */
[----:B0-----:R-:W-:-:S13]  /*fd60*/  ISETP.NE.AND P0, PT, R6, RZ, PT ;  /* 0x000000ff0600720c */ /* 0x001fda0003f05270 */
[----:B------:R-:W-:Y:S05]  /*fd70*/  @!P0 BRA `(.L_x_10822) ;  /* 0x0000001400d48947 */ /* 0x000fea0003800000 */
[----:B------:R-:W-:Y:S01]  /*fd80*/  IMAD.MOV.U32 R18, RZ, RZ, RZ ;  /* 0x000000ffff127224 */ /* 0x000fe200078e00ff */
[----:B------:R-:W-:Y:S01]  /*fd90*/  ULDC.64 UR4, c[0x0][0x220] ;  /* 0x0000880000047ab9 */ /* 0x000fe20000000a00 */
[----:B------:R-:W-:Y:S01]  /*fda0*/  ISETP.NE.AND P0, PT, R6, 0x1, PT ;  /* 0x000000010600780c */ /* 0x000fe20003f05270 */
[----:B------:R-:W-:Y:S01]  /*fdb0*/  ULDC.64 UR6, c[0x0][0x350] ;  /* 0x0000d40000067ab9 */ /* 0x000fe20000000a00 */
[----:B-12---:R-:W-:Y:S01]  /*fdc0*/  IMAD.HI.U32 R2, R19, UR4, R18 ;  /* 0x0000000413027c27 */ /* 0x006fe2000f8e0012 */
        /* <DEDUP_REMOVED lines=368> */
.L_x_10822:
[----:B-1----:R-:W0:Y:S01]  /*114d0*/  LDC.U8 R5, c[0x0][0x509] ;  /* 0x00014240ff057b82 */ /* 0x002e220000000000 */
        /* <DEDUP_REMOVED lines=19> */
.L_x_10826:
[----:B------:R0:W5:Y:S01]  /*11610*/  LDG.E.U8 R19, desc[UR36][R2.64] ;  /* 0x0000002402137981 */ /* 0x000162000c1e1100 */
[----:B------:R-:W-:Y:S05]  /*11620*/  BRA `(.L_x_10828) ;  /* 0x0000000c00347947 */ /* 0x000fea0003800000 */
.L_x_10825:
        /* <DEDUP_REMOVED lines=8> */
.L_x_10830:
[----:B------:R0:W5:Y:S01]  /*116b0*/  LDG.E R19, desc[UR36][R2.64] ;  /* 0x0000002402137981 */ /* 0x000162000c1e1900 */
[----:B------:R-:W-:Y:S05]  /*116c0*/  BRA `(.L_x_10828) ;  /* 0x0000000c000c7947 */ /* 0x000fea0003800000 */
.L_x_10829:
[----:B------:R0:W5:Y:S01]  /*116d0*/  LDG.E.S16 R19, desc[UR36][R2.64] ;  /* 0x0000002402137981 */ /* 0x000162000c1e1700 */
[----:B------:R-:W-:Y:S05]  /*116e0*/  BRA `(.L_x_10828) ;  /* 0x0000000c00047947 */ /* 0x000fea0003800000 */
.L_x_10824:
        /* <DEDUP_REMOVED lines=9> */
.L_x_10832:
[----:B------:R-:W2:Y:S02]  /*11780*/  LDG.E.U16 R2, desc[UR36][R2.64] ;  /* 0x0000002402027981 */ /* 0x000ea4000c1e1500 */
[----:B--2---:R-:W-:-:S06]  /*11790*/  HADD2.F32 R19, -RZ, R2.H0_H0 ;  /* 0x20000002ff137230 */ /* 0x004fcc0000004100 */
[----:B------:R-:W0:Y:S01]  /*117a0*/  F2I.FTZ.TRUNC.NTZ R19, R19 ;  /* 0x0000001300137305 */ /* 0x000e22000021f100 */
[----:B------:R-:W-:Y:S05]  /*117b0*/  BRA `(.L_x_10828) ;  /* 0x0000000800d07947 */ /* 0x000fea0003800000 */
.L_x_10831:
        /* <DEDUP_REMOVED lines=9> */
.L_x_10834:
[----:B------:R-:W2:Y:S02]  /*11850*/  LDG.E.U16 R2, desc[UR36][R2.64] ;  /* 0x0000002402027981 */ /* 0x000ea4000c1e1500 */
[----:B--2---:R-:W-:-:S06]  /*11860*/  HADD2.F32 R19, -RZ, R2.H0_H0 ;  /* 0x20000002ff137230 */ /* 0x004fcc0000004100 */
[----:B------:R-:W0:Y:S01]  /*11870*/  F2I.FTZ.TRUNC.NTZ R19, R19 ;  /* 0x0000001300137305 */ /* 0x000e22000021f100 */
[----:B------:R-:W-:Y:S05]  /*11880*/  BRA `(.L_x_10828) ;  /* 0x00000008009c7947 */ /* 0x000fea0003800000 */
.L_x_10833:
[----:B------:R-:W2:Y:S02]  /*11890*/  LDG.E.64 R2, desc[UR36][R2.64] ;  /* 0x0000002402027981 */ /* 0x000ea4000c1e1b00 */
[----:B--2---:R0:W1:Y:S01]  /*118a0*/  F2I.F64.TRUNC R19, R2 ;  /* 0x0000000200137311 */ /* 0x004062000030d100 */
[----:B------:R-:W-:Y:S05]  /*118b0*/  BRA `(.L_x_10828) ;  /* 0x0000000800907947 */ /* 0x000fea0003800000 */
.L_x_10823:
        /* <DEDUP_REMOVED lines=12> */
.L_x_10837:
[----:B------:R-:W2:Y:S02]  /*11980*/  LDG.E.64 R2, desc[UR36][R2.64] ;  /* 0x0000002402027981 */ /* 0x000ea4000c1e1b00 */
[----:B--2---:R0:W1:Y:S01]  /*11990*/  F2I.F64.TRUNC R19, R2 ;  /* 0x0000000200137311 */ /* 0x004062000030d100 */
[----:B------:R-:W-:Y:S05]  /*119a0*/  BRA `(.L_x_10828) ;  /* 0x0000000800547947 */ /* 0x000fea0003800000 */
.L_x_10836:
        /* <DEDUP_REMOVED lines=27> */
.L_x_10839:
        /* <DEDUP_REMOVED lines=14> */
.L_x_10838:
[----:B------:R-:W2:Y:S02]  /*11c40*/  LDG.E.U16 R19, desc[UR36][R2.64] ;  /* 0x0000002402137981 */ /* 0x000ea4000c1e1500 */
[----:B--2---:R-:W-:-:S06]  /*11c50*/  IMAD.U32 R19, R19, 0x10000, RZ ;  /* 0x0001000013137824 */ /* 0x004fcc00078e00ff */
[----:B------:R-:W0:Y:S01]  /*11c60*/  F2I.FTZ.TRUNC.NTZ R19, R19 ;  /* 0x0000001300137305 */ /* 0x000e22000021f100 */
[----:B------:R-:W-:Y:S05]  /*11c70*/  BRA `(.L_x_10828) ;  /* 0x0000000400a07947 */ /* 0x000fea0003800000 */
.L_x_10835:
        /* <DEDUP_REMOVED lines=10> */
.L_x_10842:
        /* <DEDUP_REMOVED lines=21> */
.L_x_10846:
[----:B------:R-:W-:Y:S05]  /*11e70*/  BSYNC B1 ;  /* 0x0000000000017941 */ /* 0x000fea0003800000 */
.L_x_10845:
[----:B------:R-:W-:Y:S01]  /*11e80*/  IMAD.SHL.U32 R2, R2, 0x100000, RZ ;  /* 0x0010000002027824 */ /* 0x000fe200078e00ff */
[----:B------:R-:W-:-:S04]  /*11e90*/  LEA R0, R0, 0x3b800000, 0x17 ;  /* 0x3b80000000007811 */ /* 0x000fc800078eb8ff */
[----:B------:R-:W-:-:S07]  /*11ea0*/  LOP3.LUT R19, R0, R2, R19, 0xfe, !PT ;  /* 0x0000000200137212 */ /* 0x000fce00078efe13 */
.L_x_10844:
[----:B------:R-:W-:Y:S05]  /*11eb0*/  BSYNC B0 ;  /* 0x0000000000007941 */ /* 0x000fea0003800000 */
.L_x_10843:
[----:B------:R-:W1:Y:S01]  /*11ec0*/  F2I.FTZ.TRUNC.NTZ R19, R19 ;  /* 0x0000001300137305 */ /* 0x000e62000021f100 */
[----:B------:R-:W-:Y:S05]  /*11ed0*/  BRA `(.L_x_10828) ;  /* 0x0000000400087947 */ /* 0x000fea0003800000 */
.L_x_10841:
        /* <DEDUP_REMOVED lines=21> */
.L_x_10850:
[----:B------:R-:W-:Y:S05]  /*12030*/  BSYNC B1 ;  /* 0x0000000000017941 */ /* 0x000fea0003800000 */
.L_x_10849:
[----:B------:R-:W-:Y:S01]  /*12040*/  IMAD.SHL.U32 R2, R2, 0x200000, RZ ;  /* 0x0020000002027824 */ /* 0x000fe200078e00ff */
[----:B------:R-:W-:-:S04]  /*12050*/  LEA R0, R0, 0x37800000, 0x17 ;  /* 0x3780000000007811 */ /* 0x000fc800078eb8ff */
[----:B------:R-:W-:-:S07]  /*12060*/  LOP3.LUT R19, R0, R2, R19, 0xfe, !PT ;  /* 0x0000000200137212 */ /* 0x000fce00078efe13 */
.L_x_10848:
[----:B------:R-:W-:Y:S05]  /*12070*/  BSYNC B0 ;  /* 0x0000000000007941 */ /* 0x000fea0003800000 */
.L_x_10847:
[----:B------:R-:W2:Y:S01]  /*12080*/  F2I.FTZ.TRUNC.NTZ R19, R19 ;  /* 0x0000001300137305 */ /* 0x000ea2000021f100 */
[----:B------:R-:W-:Y:S05]  /*12090*/  BRA `(.L_x_10828) ;  /* 0x0000000000987947 */ /* 0x000fea0003800000 */
.L_x_10840:
        /* <DEDUP_REMOVED lines=14> */
.L_x_10854:
[----:B------:R-:W-:Y:S05]  /*12180*/  BSYNC B0 ;  /* 0x0000000000007941 */ /* 0x000fea0003800000 */
.L_x_10853:
[----:B------:R-:W0:Y:S01]  /*12190*/  F2I.FTZ.TRUNC.NTZ R19, R19 ;  /* 0x0000001300137305 */ /* 0x000e22000021f100 */
[----:B------:R-:W-:Y:S05]  /*121a0*/  BRA `(.L_x_10828) ;  /* 0x0000000000547947 */ /* 0x000fea0003800000 */
.L_x_10827:
        /* <DEDUP_REMOVED lines=17> */
.L_x_10855:
[----:B------:R-:W-:Y:S05]  /*122c0*/  BRA `(.L_x_10828) ;  /* 0x00000000000c7947 */ /* 0x000fea0003800000 */
.L_x_10852:
[----:B------:R4:W5:Y:S01]  /*122d0*/  LDG.E R19, desc[UR36][R2.64] ;  /* 0x0000002402137981 */ /* 0x000962000c1e1900 */
[----:B------:R-:W-:Y:S05]  /*122e0*/  BRA `(.L_x_10828) ;  /* 0x0000000000047947 */ /* 0x000fea0003800000 */
.L_x_10851:
[----:B------:R3:W5:Y:S02]  /*122f0*/  LDG.E R19, desc[UR36][R2.64] ;  /* 0x0000002402137981 */ /* 0x000764000c1e1900 */
.L_x_10828:
        /* <DEDUP_REMOVED lines=19> */
.L_x_10859:
[----:B------:R-:W3:Y:S02]  /*12430*/  LDG.E.U8 R2, desc[UR36][R2.64] ;  /* 0x0000002402027981 */ /* 0x000ee4000c1e1100 */
[----:B---3--:R-:W-:-:S04]  /*12440*/  ISETP.NE.AND P0, PT, R2, RZ, PT ;  /* 0x000000ff0200720c */ /* 0x008fc80003f05270 */
[----:B------:R-:W-:Y:S01]  /*12450*/  P2R R22, PR, RZ, 0x1 ;  /* 0x00000001ff167803 */ /* 0x000fe20000000000 */
[----:B------:R-:W-:Y:S08]  /*12460*/  BRA `(.L_x_10861) ;  /* 0x0000000c00c47947 */ /* 0x000ff00003800000 */
.L_x_10858:
        /* <DEDUP_REMOVED lines=11> */
.L_x_10863:
[----:B------:R-:W3:Y:S02]  /*12520*/  LDG.E R2, desc[UR36][R2.64] ;  /* 0x0000002402027981 */ /* 0x000ee4000c1e1900 */
[----:B---3--:R-:W-:-:S04]  /*12530*/  ISETP.NE.AND P0, PT, R2, RZ, PT ;  /* 0x000000ff0200720c */ /* 0x008fc80003f05270 */
[----:B------:R-:W-:Y:S01]  /*12540*/  P2R R22, PR, RZ, 0x1 ;  /* 0x00000001ff167803 */ /* 0x000fe20000000000 */
[----:B------:R-:W-:Y:S08]  /*12550*/  BRA `(.L_x_10861) ;  /* 0x0000000c00887947 */ /* 0x000ff00003800000 */
.L_x_10862:
[----:B------:R-:W3:Y:S02]  /*12560*/  LDG.E.U16 R2, desc[UR36][R2.64] ;  /* 0x0000002402027981 */ /* 0x000ee4000c1e1500 */
[----:B---3--:R-:W-:-:S04]  /*12570*/  ISETP.NE.AND P0, PT, R2, RZ, PT ;  /* 0x000000ff0200720c */ /* 0x008fc80003f05270 */
[----:B------:R-:W-:Y:S01]  /*12580*/  P2R R22, PR, RZ, 0x1 ;  /* 0x00000001ff167803 */ /* 0x000fe20000000000 */
[----:B------:R-:W-:Y:S08]  /*12590*/  BRA `(.L_x_10861) ;  /* 0x0000000c00787947 */ /* 0x000ff00003800000 */
.L_x_10857:
        /* <DEDUP_REMOVED lines=10> */
.L_x_10865:
[----:B------:R-:W3:Y:S02]  /*12640*/  LDG.E.U16 R0, desc[UR36][R2.64] ;  /* 0x0000002402007981 */ /* 0x000ee4000c1e1500 */
[----:B---3--:R-:W-:-:S05]  /*12650*/  HADD2.F32 R0, -RZ, R0.H0_H0 ;  /* 0x20000000ff007230 */ /* 0x008fca0000004100 */
[----:B------:R-:W-:-:S04]  /*12660*/  FSETP.NEU.FTZ.AND P0, PT, R0, RZ, PT ;  /* 0x000000ff0000720b */ /* 0x000fc80003f1d000 */
[----:B------:R-:W-:Y:S01]  /*12670*/  P2R R22, PR, RZ, 0x1 ;  /* 0x00000001ff167803 */ /* 0x000fe20000000000 */
[----:B------:R-:W-:Y:S08]  /*12680*/  BRA `(.L_x_10861) ;  /* 0x0000000c003c7947 */ /* 0x000ff00003800000 */
.L_x_10864:
        /* <DEDUP_REMOVED lines=12> */
.L_x_10867:
        /* <DEDUP_REMOVED lines=11> */
.L_x_10866:
[----:B------:R-:W3:Y:S02]  /*12800*/  LDG.E.64 R2, desc[UR36][R2.64] ;  /* 0x0000002402027981 */ /* 0x000ee4000c1e1b00 */
[----:B---3--:R-:W-:-:S06]  /*12810*/  DSETP.NEU.AND P0, PT, R2, RZ, PT ;  /* 0x000000ff0200722a */ /* 0x008fcc0003f0d000 */
[----:B------:R-:W-:Y:S01]  /*12820*/  P2R R22, PR, RZ, 0x1 ;  /* 0x00000001ff167803 */ /* 0x000fe20000000000 */
[----:B------:R-:W-:Y:S07]  /*12830*/  BRA `(.L_x_10861) ;  /* 0x0000000800d07947 */ /* 0x000fee0003800000 */
.L_x_10856:
        /* <DEDUP_REMOVED lines=12> */
.L_x_10870:
[----:B------:R-:W3:Y:S02]  /*12900*/  LDG.E.128 R4, desc[UR36][R2.64] ;  /* 0x0000002402047981 */ /* 0x000ee4000c1e1d00 */
[----:B---3--:R-:W-:-:S06]  /*12910*/  DSETP.NEU.AND P0, PT, R6, RZ, PT ;  /* 0x000000ff0600722a */ /* 0x008fcc0003f0d000 */
[----:B------:R-:W-:-:S06]  /*12920*/  DSETP.NEU.OR P0, PT, R4, RZ, P0 ;  /* 0x000000ff0400722a */ /* 0x000fcc000070d400 */
[----:B------:R-:W-:Y:S01]  /*12930*/  P2R R22, PR, RZ, 0x1 ;  /* 0x00000001ff167803 */ /* 0x000fe20000000000 */
[----:B------:R-:W-:Y:S07]  /*12940*/  BRA `(.L_x_10861) ;  /* 0x00000008008c7947 */ /* 0x000fee0003800000 */
.L_x_10869:
        /* <DEDUP_REMOVED lines=28> */
.L_x_10872:
        /* <DEDUP_REMOVED lines=15> */
.L_x_10871:
[----:B------:R-:W3:Y:S02]  /*12c00*/  LDG.E.U16 R0, desc[UR36][R2.64] ;  /* 0x0000002402007981 */ /* 0x000ee4000c1e1500 */
[----:B---3--:R-:W-:-:S05]  /*12c10*/  IMAD.U32 R0, R0, 0x10000, RZ ;  /* 0x0001000000007824 */ /* 0x008fca00078e00ff */
[----:B------:R-:W-:-:S04]  /*12c20*/  FSETP.NEU.FTZ.AND P0, PT, R0, RZ, PT ;  /* 0x000000ff0000720b */ /* 0x000fc80003f1d000 */
[----:B------:R-:W-:Y:S01]  /*12c30*/  P2R R22, PR, RZ, 0x1 ;  /* 0x00000001ff167803 */ /* 0x000fe20000000000 */
[----:B------:R-:W-:Y:S08]  /*12c40*/  BRA `(.L_x_10861) ;  /* 0x0000000400cc7947 */ /* 0x000ff00003800000 */
.L_x_10868:
        /* <DEDUP_REMOVED lines=12> */
.L_x_10875:
        /* <DEDUP_REMOVED lines=21> */
.L_x_10879:
[----:B------:R-:W-:Y:S05]  /*12e60*/  BSYNC B1 ;  /* 0x0000000000017941 */ /* 0x000fea0003800000 */
.L_x_10878:
[----:B------:R-:W-:Y:S01]  /*12e70*/  LEA R3, R0, 0x3b800000, 0x17 ;  /* 0x3b80000000037811 */ /* 0x000fe200078eb8ff */
[----:B------:R-:W-:-:S05]  /*12e80*/  IMAD.SHL.U32 R0, R2, 0x100000, RZ ;  /* 0x0010000002007824 */ /* 0x000fca00078e00ff */
[----:B------:R-:W-:-:S07]  /*12e90*/  LOP3.LUT R0, R3, R0, R4, 0xfe, !PT ;  /* 0x0000000003007212 */ /* 0x000fce00078efe04 */
.L_x_10877:
[----:B------:R-:W-:Y:S05]  /*12ea0*/  BSYNC B0 ;  /* 0x0000000000007941 */ /* 0x000fea0003800000 */
.L_x_10876:
[----:B------:R-:W-:-:S04]  /*12eb0*/  FSETP.NEU.FTZ.AND P0, PT, R0, RZ, PT ;  /* 0x000000ff0000720b */ /* 0x000fc80003f1d000 */
[----:B------:R-:W-:Y:S01]  /*12ec0*/  P2R R22, PR, RZ, 0x1 ;  /* 0x00000001ff167803 */ /* 0x000fe20000000000 */
[----:B------:R-:W-:Y:S08]  /*12ed0*/  BRA `(.L_x_10861) ;  /* 0x0000000400287947 */ /* 0x000ff00003800000 */
.L_x_10874:
        /* <DEDUP_REMOVED lines=21> */
.L_x_10883:
[----:B------:R-:W-:Y:S05]  /*13030*/  BSYNC B1 ;  /* 0x0000000000017941 */ /* 0x000fea0003800000 */
.L_x_10882:
[----:B------:R-:W-:Y:S01]  /*13040*/  LEA R3, R0, 0x37800000, 0x17 ;  /* 0x3780000000037811 */ /* 0x000fe200078eb8ff */
[----:B------:R-:W-:-:S05]  /*13050*/  IMAD.SHL.U32 R0, R2, 0x200000, RZ ;  /* 0x0020000002007824 */ /* 0x000fca00078e00ff */
[----:B------:R-:W-:-:S07]  /*13060*/  LOP3.LUT R0, R3, R0, R4, 0xfe, !PT ;  /* 0x0000000003007212 */ /* 0x000fce00078efe04 */
.L_x_10881:
[----:B------:R-:W-:Y:S05]  /*13070*/  BSYNC B0 ;  /* 0x0000000000007941 */ /* 0x000fea0003800000 */
.L_x_10880:
[----:B------:R-:W-:-:S04]  /*13080*/  FSETP.NEU.FTZ.AND P0, PT, R0, RZ, PT ;  /* 0x000000ff0000720b */ /* 0x000fc80003f1d000 */
[----:B------:R-:W-:Y:S01]  /*13090*/  P2R R22, PR, RZ, 0x1 ;  /* 0x00000001ff167803 */ /* 0x000fe20000000000 */
[----:B------:R-:W-:Y:S08]  /*130a0*/  BRA `(.L_x_10861) ;  /* 0x0000000000b47947 */ /* 0x000ff00003800000 */
.L_x_10873:
        /* <DEDUP_REMOVED lines=14> */
.L_x_10887:
[----:B------:R-:W-:Y:S05]  /*13190*/  BSYNC B0 ;  /* 0x0000000000007941 */ /* 0x000fea0003800000 */
.L_x_10886:
[----:B------:R-:W-:-:S04]  /*131a0*/  FSETP.NEU.FTZ.AND P0, PT, R0, RZ, PT ;  /* 0x000000ff0000720b */ /* 0x000fc80003f1d000 */
[----:B------:R-:W-:Y:S01]  /*131b0*/  P2R R22, PR, RZ, 0x1 ;  /* 0x00000001ff167803 */ /* 0x000fe20000000000 */
[----:B------:R-:W-:Y:S08]  /*131c0*/  BRA `(.L_x_10861) ;  /* 0x00000000006c7947 */ /* 0x000ff00003800000 */
.L_x_10860:
        /* <DEDUP_REMOVED lines=16> */
.L_x_10888:
[----:B------:R-:W-:-:S04]  /*132d0*/  PLOP3.LUT P0, PT, PT, PT, PT, 0x8, 0x0 ;  /* 0x000000000000781c */ /* 0x000fc80003f0e170 */
[----:B------:R-:W-:Y:S01]  /*132e0*/  P2R R22, PR, RZ, 0x1 ;  /* 0x00000001ff167803 */ /* 0x000fe20000000000 */
[----:B------:R-:W-:Y:S08]  /*132f0*/  BRA `(.L_x_10861) ;  /* 0x0000000000207947 */ /* 0x000ff00003800000 */
.L_x_10885:
[----:B------:R-:W3:Y:S02]  /*13300*/  LDG.E.64 R2, desc[UR36][R2.64] ;  /* 0x0000002402027981 */ /* 0x000ee4000c1e1b00 */
[----:B---3--:R-:W-:-:S04]  /*13310*/  ISETP.NE.U32.AND P0, PT, R2, RZ, PT ;  /* 0x000000ff0200720c */ /* 0x008fc80003f05070 */
[----:B------:R-:W-:-:S04]  /*13320*/  ISETP.NE.AND.EX P0, PT, R3, RZ, PT, P0 ;  /* 0x000000ff0300720c */ /* 0x000fc80003f05300 */
[----:B------:R-:W-:Y:S01]  /*13330*/  P2R R22, PR, RZ, 0x1 ;  /* 0x00000001ff167803 */ /* 0x000fe20000000000 */
[----:B------:R-:W-:Y:S08]  /*13340*/  BRA `(.L_x_10861) ;  /* 0x00000000000c7947 */ /* 0x000ff00003800000 */
.L_x_10884:
[----:B------:R-:W3:Y:S02]  /*13350*/  LDG.E R2, desc[UR36][R2.64] ;  /* 0x0000002402027981 */ /* 0x000ee4000c1e1900 */
[----:B---3--:R-:W-:-:S04]  /*13360*/  ISETP.NE.AND P0, PT, R2, RZ, PT ;  /* 0x000000ff0200720c */ /* 0x008fc80003f05270 */
[----:B------:R-:W-:-:S09]  /*13370*/  P2R R22, PR, RZ, 0x1 ;  /* 0x00000001ff167803 */ /* 0x000fd20000000000 */
.L_x_10861:
        /* <DEDUP_REMOVED lines=18> */
.L_x_10892:
[----:B------:R0:W5:Y:S01]  /*134a0*/  LDG.E.U8 R2, desc[UR36][R4.64] ;  /* 0x0000002404027981 */ /* 0x000162000c1e1100 */
[----:B------:R-:W-:Y:S01]  /*134b0*/  IMAD.MOV.U32 R3, RZ, RZ, RZ ;  /* 0x000000ffff037224 */ /* 0x000fe200078e00ff */
[----:B------:R-:W-:Y:S06]  /*134c0*/  BRA `(.L_x_10894) ;  /* 0x0000000c00487947 */ /* 0x000fec0003800000 */
.L_x_10891:
        /* <DEDUP_REMOVED lines=8> */
.L_x_10896:
[----:B------:R-:W3:Y:S02]  /*13550*/  LDG.E R2, desc[UR36][R4.64] ;  /* 0x0000002404027981 */ /* 0x000ee4000c1e1900 */
[----:B---3--:R-:W-:Y:S01]  /*13560*/  SHF.R.S32.HI R3, RZ, 0x1f, R2 ;  /* 0x0000001fff037819 */ /* 0x008fe20000011402 */
[----:B------:R-:W-:Y:S06]  /*13570*/  BRA `(.L_x_10894) ;  /* 0x0000000c001c7947 */ /* 0x000fec0003800000 */
.L_x_10895:
[----:B------:R-:W3:Y:S02]  /*13580*/  LDG.E.S16 R2, desc[UR36][R4.64] ;  /* 0x0000002404027981 */ /* 0x000ee4000c1e1700 */
[----:B---3--:R-:W-:Y:S01]  /*13590*/  SHF.R.S32.HI R3, RZ, 0x1f, R2 ;  /* 0x0000001fff037819 */ /* 0x008fe20000011402 */
[----:B------:R-:W-:Y:S06]  /*135a0*/  BRA `(.L_x_10894) ;  /* 0x0000000c00107947 */ /* 0x000fec0003800000 */
.L_x_10890:
        /* <DEDUP_REMOVED lines=9> */
.L_x_10898:
[----:B------:R-:W3:Y:S02]  /*13640*/  LDG.E.U16 R4, desc[UR36][R4.64] ;  /* 0x0000002404047981 */ /* 0x000ee4000c1e1500 */
[----:B---3--:R-:W-:-:S06]  /*13650*/  HADD2.F32 R2, -RZ, R4.H0_H0 ;  /* 0x20000004ff027230 */ /* 0x008fcc0000004100 */
[----:B------:R-:W0:Y:S01]  /*13660*/  F2I.S64.TRUNC R2, R2 ;  /* 0x0000000200027311 */ /* 0x000e22000020d900 */
[----:B------:R-:W-:Y:S05]  /*13670*/  BRA `(.L_x_10894) ;  /* 0x0000000800dc7947 */ /* 0x000fea0003800000 */
.L_x_10897:
        /* <DEDUP_REMOVED lines=9> */
.L_x_10900:
[----:B------:R-:W3:Y:S02]  /*13710*/  LDG.E.U16 R4, desc[UR36][R4.64] ;  /* 0x0000002404047981 */ /* 0x000ee4000c1e1500 */
[----:B---3--:R-:W-:-:S06]  /*13720*/  HADD2.F32 R2, -RZ, R4.H0_H0 ;  /* 0x20000004ff027230 */ /* 0x008fcc0000004100 */
[----:B------:R-:W0:Y:S01]  /*13730*/  F2I.S64.TRUNC R2, R2 ;  /* 0x0000000200027311 */ /* 0x000e22000020d900 */
[----:B------:R-:W-:Y:S05]  /*13740*/  BRA `(.L_x_10894) ;  /* 0x0000000800a87947 */ /* 0x000fea0003800000 */
.L_x_10899:
[----:B------:R-:W3:Y:S02]  /*13750*/  LDG.E.64 R2, desc[UR36][R4.64] ;  /* 0x0000002404027981 */ /* 0x000ee4000c1e1b00 */
[----:B---3--:R-:W0:Y:S01]  /*13760*/  F2I.S64.F64.TRUNC R2, R2 ;  /* 0x0000000200027311 */ /* 0x008e22000030d900 */
[----:B------:R-:W-:Y:S05]  /*13770*/  BRA `(.L_x_10894) ;  /* 0x00000008009c7947 */ /* 0x000fea0003800000 */
.L_x_10889:
        /* <DEDUP_REMOVED lines=13> */
.L_x_10903:
[----:B------:R-:W3:Y:S02]  /*13850*/  LDG.E.64 R2, desc[UR36][R4.64] ;  /* 0x0000002404027981 */ /* 0x000ee4000c1e1b00 */
[----:B---3--:R-:W0:Y:S01]  /*13860*/  F2I.S64.F64.TRUNC R2, R2 ;  /* 0x0000000200027311 */ /* 0x008e22000030d900 */
[----:B------:R-:W-:Y:S05]  /*13870*/  BRA `(.L_x_10894) ;  /* 0x00000008005c7947 */ /* 0x000fea0003800000 */
.L_x_10902:
        /* <DEDUP_REMOVED lines=27> */
.L_x_10905:
        /* <DEDUP_REMOVED lines=14> */
.L_x_10904:
[----:B------:R-:W3:Y:S02]  /*13b10*/  LDG.E.U16 R2, desc[UR36][R4.64] ;  /* 0x0000002404027981 */ /* 0x000ee4000c1e1500 */
[----:B---3--:R-:W-:-:S06]  /*13b20*/  IMAD.U32 R2, R2, 0x10000, RZ ;  /* 0x0001000002027824 */ /* 0x008fcc00078e00ff */
[----:B------:R-:W0:Y:S01]  /*13b30*/  F2I.S64.TRUNC R2, R2 ;  /* 0x0000000200027311 */ /* 0x000e22000020d900 */
[----:B------:R-:W-:Y:S05]  /*13b40*/  BRA `(.L_x_10894) ;  /* 0x0000000400a87947 */ /* 0x000fea0003800000 */
.L_x_10901:
        /* <DEDUP_REMOVED lines=11> */
.L_x_10908:
        /* <DEDUP_REMOVED lines=21> */
.L_x_10912:
[----:B------:R-:W-:Y:S05]  /*13d50*/  BSYNC B1 ;  /* 0x0000000000017941 */ /* 0x000fea0003800000 */
.L_x_10911:
[----:B------:R-:W-:Y:S01]  /*13d60*/  IMAD.SHL.U32 R2, R2, 0x100000, RZ ;  /* 0x0010000002027824 */ /* 0x000fe200078e00ff */
[----:B------:R-:W-:-:S04]  /*13d70*/  LEA R3, R0, 0x3b800000, 0x17 ;  /* 0x3b80000000037811 */ /* 0x000fc800078eb8ff */
[----:B------:R-:W-:-:S07]  /*13d80*/  LOP3.LUT R2, R3, R2, R4, 0xfe, !PT ;  /* 0x0000000203027212 */ /* 0x000fce00078efe04 */
.L_x_10910:
[----:B------:R-:W-:Y:S05]  /*13d90*/  BSYNC B0 ;  /* 0x0000000000007941 */ /* 0x000fea0003800000 */
.L_x_10909:
[----:B------:R-:W3:Y:S01]  /*13da0*/  F2I.S64.TRUNC R2, R2 ;  /* 0x0000000200027311 */ /* 0x000ee2000020d900 */
[----:B------:R-:W-:Y:S05]  /*13db0*/  BRA `(.L_x_10894) ;  /* 0x00000004000c7947 */ /* 0x000fea0003800000 */
.L_x_10907:
        /* <DEDUP_REMOVED lines=21> */
.L_x_10916:
[----:B------:R-:W-:Y:S05]  /*13f10*/  BSYNC B1 ;  /* 0x0000000000017941 */ /* 0x000fea0003800000 */
.L_x_10915:
[----:B------:R-:W-:Y:S01]  /*13f20*/  IMAD.SHL.U32 R2, R2, 0x200000, RZ ;  /* 0x0020000002027824 */ /* 0x000fe200078e00ff */
[----:B------:R-:W-:-:S04]  /*13f30*/  LEA R3, R0, 0x37800000, 0x17 ;  /* 0x3780000000037811 */ /* 0x000fc800078eb8ff */
[----:B------:R-:W-:-:S07]  /*13f40*/  LOP3.LUT R2, R3, R2, R4, 0xfe, !PT ;  /* 0x0000000203027212 */ /* 0x000fce00078efe04 */
.L_x_10914:
[----:B------:R-:W-:Y:S05]  /*13f50*/  BSYNC B0 ;  /* 0x0000000000007941 */ /* 0x000fea0003800000 */
.L_x_10913:
[----:B------:R-:W4:Y:S01]  /*13f60*/  F2I.S64.TRUNC R2, R2 ;  /* 0x0000000200027311 */ /* 0x000f22000020d900 */
[----:B------:R-:W-:Y:S05]  /*13f70*/  BRA `(.L_x_10894) ;  /* 0x00000000009c7947 */ /* 0x000fea0003800000 */
.L_x_10906:
        /* <DEDUP_REMOVED lines=14> */
.L_x_10920:
[----:B------:R-:W-:Y:S05]  /*14060*/  BSYNC B0 ;  /* 0x0000000000007941 */ /* 0x000fea0003800000 */
.L_x_10919:
[----:B------:R-:W0:Y:S01]  /*14070*/  F2I.S64.TRUNC R2, R2 ;  /* 0x0000000200027311 */ /* 0x000e22000020d900 */
[----:B------:R-:W-:Y:S05]  /*14080*/  BRA `(.L_x_10894) ;  /* 0x0000000000587947 */ /* 0x000fea0003800000 */
.L_x_10893:
        /* <DEDUP_REMOVED lines=16> */
.L_x_10921:
[----:B------:R-:W-:Y:S01]  /*14190*/  CS2R R2, SRZ ;  /* 0x0000000000027805 */ /* 0x000fe2000001ff00 */
[----:B------:R-:W-:Y:S06]  /*141a0*/  BRA `(.L_x_10894) ;  /* 0x0000000000107947 */ /* 0x000fec0003800000 */
.L_x_10918:
[----:B------:R0:W5:Y:S01]  /*141b0*/  LDG.E.64 R2, desc[UR36][R4.64] ;  /* 0x0000002404027981 */ /* 0x000162000c1e1b00 */
[----:B------:R-:W-:Y:S05]  /*141c0*/  BRA `(.L_x_10894) ;  /* 0x0000000000087947 */ /* 0x000fea0003800000 */
.L_x_10917:
[----:B------:R0:W5:Y:S01]  /*141d0*/  LDG.E R2, desc[UR36][R4.64] ;  /* 0x0000002404027981 */ /* 0x000162000c1e1900 */
[----:B------:R-:W-:-:S07]  /*141e0*/  IMAD.MOV.U32 R3, RZ, RZ, RZ ;  /* 0x000000ffff037224 */ /* 0x000fce00078e00ff */
.L_x_10894:
[----:B------:R-:W1:Y:S01]  /*141f0*/  LDC.U8 R6, c[0x0][0x508] ;  /* 0x00014200ff067b82 */ /* 0x000e620000000000 */
[----:B------:R-:W-:Y:S01]  /*14200*/  ISETP.NE.AND P0, PT, R22, RZ, PT ;  /* 0x000000ff1600720c */ /* 0x000fe20003f05270 */
[----:B------:R-:W-:Y:S01]  /*14210*/  BSSY B0, `(.L_x_10922) ;  /* 0x0000008000007945 */ /* 0x000fe20003800000 */
[----:B-1----:R-:W-:-:S04]  /*14220*/  PRMT R0, R6, 0x9910, RZ ;  /* 0x0000991006007816 */ /* 0x002fc800000000ff */
[----:B------:R-:W-:-:S07]  /*14230*/  ISETP.GT.AND P1, PT, R0, 0x9, PT ;  /* 0x000000090000780c */ /* 0x000fce0003f24270 */
[----:B------:R-:W-:Y:S06]  /*14240*/  @!P0 BRA `(.L_x_10923) ;  /* 0x0000000000108947 */ /* 0x000fec0003800000 */
[----:B------:R-:W-:Y:S02]  /*14250*/  ULDC.64 UR4, c[0x0][0x4f8] ;  /* 0x00013e0000047ab9 */ /* 0x000fe40000000a00 */
[----:B0--345:R-:W-:-:S04]  /*14260*/  LEA R4, P0, R2, UR4, 0x2 ;  /* 0x0000000402047c11 */ /* 0x039fc8000f8010ff */
[----:B------:R-:W-:-:S05]  /*14270*/  LEA.HI.X R5, R2, UR5, R3, 0x2, P0 ;  /* 0x0000000502057c11 */ /* 0x000fca00080f1403 */
[----:B--2---:R1:W5:Y:S04]  /*14280*/  LDG.E R19, desc[UR36][R4.64] ;  /* 0x0000002404137981 */ /* 0x004368000c1e1900 */
.L_x_10923:
[----:B------:R-:W-:Y:S05]  /*14290*/  BSYNC B0 ;  /* 0x0000000000007941 */ /* 0x000fea0003800000 */
.L_x_10922:
        /* <DEDUP_REMOVED lines=9> */
[----:B--2--5:R-:W-:Y:S01]  /*14330*/  STG.E.U8 desc[UR36][R16.64], R19 ;  /* 0x0000001310007986 */ /* 0x024fe2000c101124 */
[----:B------:R-:W-:Y:S05]  /*14340*/  EXIT ;  /* 0x000000000000794d */ /* 0x000fea0003800000 */
.L_x_10927:
[----:B--2--5:R-:W-:Y:S01]  /*14350*/  STG.E.U8 desc[UR36][R16.64], R19 ;  /* 0x0000001310007986 */ /* 0x024fe2000c101124 */
[----:B------:R-:W-:Y:S05]  /*14360*/  EXIT ;  /* 0x000000000000794d */ /* 0x000fea0003800000 */
.L_x_10926:
        /* <DEDUP_REMOVED lines=8> */
[----:B------:R-:W-:Y:S01]  /*143f0*/  STG.E.64 desc[UR36][R16.64], R2 ;  /* 0x0000000210007986 */ /* 0x000fe2000c101b24 */
[----:B------:R-:W-:Y:S05]  /*14400*/  EXIT ;  /* 0x000000000000794d */ /* 0x000fea0003800000 */
.L_x_10930:
[----:B--2--5:R-:W-:Y:S01]  /*14410*/  STG.E desc[UR36][R16.64], R19 ;  /* 0x0000001310007986 */ /* 0x024fe2000c101924 */
[----:B------:R-:W-:Y:S05]  /*14420*/  EXIT ;  /* 0x000000000000794d */ /* 0x000fea0003800000 */
.L_x_10929:
[----:B--2--5:R-:W-:Y:S01]  /*14430*/  STG.E.U16 desc[UR36][R16.64], R19 ;  /* 0x0000001310007986 */ /* 0x024fe2000c101524 */
[----:B------:R-:W-:Y:S05]  /*14440*/  EXIT ;  /* 0x000000000000794d */ /* 0x000fea0003800000 */
.L_x_10925:
[----:B------:R-:W-:-:S13]  /*14450*/  ISETP.GT.AND P0, PT, R0, 0x6, PT ;  /* 0x000000060000780c */ /* 0x000fda0003f04270 */
[----:B------:R-:W-:Y:S05]  /*14460*/  @P0 BRA `(.L_x_10931) ;  /* 0x00000000002c0947 */ /* 0x000fea0003800000 */
[----:B------:R-:W-:-:S13]  /*14470*/  ISETP.NE.AND P0, PT, R0, 0x5, PT ;  /* 0x000000050000780c */ /* 0x000fda0003f05270 */
[----:B------:R-:W-:Y:S05]  /*14480*/  @!P0 BRA `(.L_x_10932) ;  /* 0x0000000000148947 */ /* 0x000fea0003800000 */
[----:B------:R-:W-:-:S13]  /*14490*/  ISETP.NE.AND P0, PT, R0, 0x6, PT ;  /* 0x000000060000780c */ /* 0x000fda0003f05270 */
[----:B------:R-:W-:Y:S05]  /*144a0*/  @P0 BRA `(.L_x_10928) ;  /* 0x0000000800b00947 */ /* 0x000fea0003800000 */
[----:B--2--5:R-:W-:-:S05]  /*144b0*/  I2FP.F32.S32 R19, R19 ;  /* 0x0000001300137245 */ /* 0x024fca0000201400 */
[----:B------:R-:W-:Y:S01]  /*144c0*/  STG.E desc[UR36][R16.64], R19 ;  /* 0x0000001310007986 */ /* 0x000fe2000c101924 */
[----:B------:R-:W-:Y:S05]  /*144d0*/  EXIT ;  /* 0x000000000000794d */ /* 0x000fea0003800000 */
.L_x_10932:
[----:B--2--5:R-:W-:-:S04]  /*144e0*/  I2FP.F32.S32 R0, R19 ;  /* 0x0000001300007245 */ /* 0x024fc80000201400 */
[----:B------:R-:W-:-:S05]  /*144f0*/  F2FP.F16.F32.PACK_AB R0, RZ, R0 ;  /* 0x00000000ff00723e */ /* 0x000fca00000000ff */
[----:B------:R-:W-:Y:S01]  /*14500*/  STG.E.U16 desc[UR36][R16.64], R0 ;  /* 0x0000000010007986 */ /* 0x000fe2000c101524 */
[----:B------:R-:W-:Y:S05]  /*14510*/  EXIT ;  /* 0x000000000000794d */ /* 0x000fea0003800000 */
.L_x_10931:
        /* <DEDUP_REMOVED lines=8> */
[----:B------:R-:W-:Y:S01]  /*145a0*/  STG.E.64 desc[UR36][R16.64], R2 ;  /* 0x0000000210007986 */ /* 0x000fe2000c101b24 */
[----:B------:R-:W-:Y:S05]  /*145b0*/  EXIT ;  /* 0x000000000000794d */ /* 0x000fea0003800000 */
.L_x_10934:
[----:B--2--5:R-:W-:-:S04]  /*145c0*/  I2FP.F32.S32 R19, R19 ;  /* 0x0000001300137245 */ /* 0x024fc80000201400 */
[----:B0--34-:R-:W-:-:S04]  /*145d0*/  F2FP.F16.F32.PACK_AB R3, RZ, R19 ;  /* 0x00000013ff03723e */ /* 0x019fc800000000ff */
[----:B------:R-:W-:-:S05]  /*145e0*/  PRMT R3, R3, 0x5410, RZ ;  /* 0x0000541003037816 */ /* 0x000fca00000000ff */
[----:B------:R-:W-:Y:S01]  /*145f0*/  STG.E desc[UR36][R16.64], R3 ;  /* 0x0000000310007986 */ /* 0x000fe2000c101924 */
[----:B------:R-:W-:Y:S05]  /*14600*/  EXIT ;  /* 0x000000000000794d */ /* 0x000fea0003800000 */
.L_x_10933:
[----:B0-2345:R-:W0:Y:S02]  /*14610*/  I2F.F64 R2, R19 ;  /* 0x0000001300027312 */ /* 0x03de240000201c00 */
[----:B0-----:R-:W-:Y:S01]  /*14620*/  STG.E.64 desc[UR36][R16.64], R2 ;  /* 0x0000000210007986 */ /* 0x001fe2000c101b24 */
[----:B------:R-:W-:Y:S05]  /*14630*/  EXIT ;  /* 0x000000000000794d */ /* 0x000fea0003800000 */
.L_x_10924:
        /* <DEDUP_REMOVED lines=8> */
[----:B--2--5:R-:W-:-:S04]  /*146c0*/  ISETP.NE.AND P0, PT, R19, RZ, PT ;  /* 0x000000ff1300720c */ /* 0x024fc80003f05270 */
[----:B0--34-:R-:W-:-:S05]  /*146d0*/  SEL R3, RZ, 0x1, !P0 ;  /* 0x00000001ff037807 */ /* 0x019fca0004000000 */
[----:B------:R-:W-:Y:S01]  /*146e0*/  STG.E.U8 desc[UR36][R16.64], R3 ;  /* 0x0000000310007986 */ /* 0x000fe2000c101124 */
[----:B------:R-:W-:Y:S05]  /*146f0*/  EXIT ;  /* 0x000000000000794d */ /* 0x000fea0003800000 */
.L_x_10937:
[----:B012--5:R-:W0:Y:S01]  /*14700*/  I2F.F64 R4, R19 ;  /* 0x0000001300047312 */ /* 0x027e220000201c00 */
[----:B------:R-:W-:-:S05]  /*14710*/  CS2R R6, SRZ ;  /* 0x0000000000067805 */ /* 0x000fca000001ff00 */
[----:B0-----:R-:W-:Y:S01]  /*14720*/  STG.E.128 desc[UR36][R16.64], R4 ;  /* 0x0000000410007986 */ /* 0x001fe2000c101d24 */
[----:B------:R-:W-:Y:S05]  /*14730*/  EXIT ;  /* 0x000000000000794d */ /* 0x000fea0003800000 */
.L_x_10936:
[----:B------:R-:W-:-:S13]  /*14740*/  ISETP.NE.AND P0, PT, R0, 0xf, PT ;  /* 0x0000000f0000780c */ /* 0x000fda0003f05270 */
[----:B------:R-:W-:Y:S05]  /*14750*/  @!P0 BRA `(.L_x_10938) ;  /* 0x0000000000b48947 */ /* 0x000fea0003800000 */
[----:B------:R-:W-:-:S13]  /*14760*/  ISETP.NE.AND P0, PT, R0, 0x17, PT ;  /* 0x000000170000780c */ /* 0x000fda0003f05270 */
[----:B------:R-:W-:Y:S05]  /*14770*/  @!P0 BRA `(.L_x_10939) ;  /* 0x0000000000548947 */ /* 0x000fea0003800000 */
[----:B------:R-:W-:-:S13]  /*14780*/  ISETP.NE.AND P0, PT, R0, 0x18, PT ;  /* 0x000000180000780c */ /* 0x000fda0003f05270 */
[----:B------:R-:W-:Y:S05]  /*14790*/  @P0 BRA `(.L_x_10928) ;  /* 0x0000000400f40947 */ /* 0x000fea0003800000 */
[----:B--2--5:R-:W-:Y:S01]  /*147a0*/  I2FP.F32.S32 R19, R19 ;  /* 0x0000001300137245 */ /* 0x024fe20000201400 */
[----:B------:R-:W-:Y:S03]  /*147b0*/  BSSY B0, `(.L_x_10940) ;  /* 0x000000e000007945 */ /* 0x000fe60003800000 */
        /* <DEDUP_REMOVED lines=13> */
.L_x_10941:
[----:B------:R-:W-:Y:S05]  /*14890*/  BSYNC B0 ;  /* 0x0000000000007941 */ /* 0x000fea0003800000 */
.L_x_10940:
[----:B------:R-:W-:-:S05]  /*148a0*/  LOP3.LUT R3, R0, R3, RZ, 0xfc, !PT ;  /* 0x0000000300037212 */ /* 0x000fca00078efcff */
[----:B------:R-:W-:Y:S01]  /*148b0*/  STG.E.U8 desc[UR36][R16.64], R3 ;  /* 0x0000000310007986 */ /* 0x000fe2000c101124 */
[----:B------:R-:W-:Y:S05]  /*148c0*/  EXIT ;  /* 0x000000000000794d */ /* 0x000fea0003800000 */
.L_x_10939:
[----:B--2--5:R-:W-:Y:S01]  /*148d0*/  I2FP.F32.S32 R19, R19 ;  /* 0x0000001300137245 */ /* 0x024fe20000201400 */
[----:B------:R-:W-:Y:S03]  /*148e0*/  BSSY B0, `(.L_x_10942) ;  /* 0x000000f000007945 */ /* 0x000fe60003800000 */
        /* <DEDUP_REMOVED lines=11> */
.L_x_10943:
[----:B------:R-:W-:Y:S01]  /*149a0*/  IMAD.MOV.U32 R0, RZ, RZ, 0x7f ;  /* 0x0000007fff007424 */ /* 0x000fe200078e00ff */
[----:B------:R-:W-:-:S04]  /*149b0*/  ISETP.GT.U32.AND P0, PT, R2, 0x7f800000, PT ;  /* 0x7f8000000200780c */ /* 0x000fc80003f04070 */
[----:B------:R-:W-:-:S09]  /*149c0*/  SEL R0, R0, 0x7c, P0 ;  /* 0x0000007c00007807 */ /* 0x000fd20000000000 */
.L_x_10944:
[----:B------:R-:W-:Y:S05]  /*149d0*/  BSYNC B0 ;  /* 0x0000000000007941 */ /* 0x000fea0003800000 */
.L_x_10942:
[----:B------:R-:W-:-:S04]  /*149e0*/  LOP3.LUT R2, R19, 0x80000000, RZ, 0xc0, !PT ;  /* 0x8000000013027812 */ /* 0x000fc800078ec0ff */
[----:B------:R-:W-:-:S04]  /*149f0*/  SHF.R.U32.HI R3, RZ, 0x18, R2 ;  /* 0x00000018ff037819 */ /* 0x000fc80000011602 */
[----:B------:R-:W-:-:S05]  /*14a00*/  LOP3.LUT R3, R0, R3, RZ, 0xfc, !PT ;  /* 0x0000000300037212 */ /* 0x000fca00078efcff */
[----:B------:R-:W-:Y:S01]  /*14a10*/  STG.E.U8 desc[UR36][R16.64], R3 ;  /* 0x0000000310007986 */ /* 0x000fe2000c101124 */
[----:B------:R-:W-:Y:S05]  /*14a20*/  EXIT ;  /* 0x000000000000794d */ /* 0x000fea0003800000 */
.L_x_10938:
[----:B--2--5:R-:W-:-:S04]  /*14a30*/  I2FP.F32.S32 R0, R19 ;  /* 0x0000001300007245 */ /* 0x024fc80000201400 */
[----:B------:R-:W-:-:S05]  /*14a40*/  F2FP.BF16.F32.PACK_AB R0, RZ, R0 ;  /* 0x00000000ff00723e */ /* 0x000fca00000010ff */
[----:B------:R-:W-:Y:S01]  /*14a50*/  STG.E.U16 desc[UR36][R16.64], R0 ;  /* 0x0000000010007986 */ /* 0x000fe2000c101524 */
[----:B------:R-:W-:Y:S05]  /*14a60*/  EXIT ;  /* 0x000000000000794d */ /* 0x000fea0003800000 */
.L_x_10935:
        /* <DEDUP_REMOVED lines=8> */
[----:B--2--5:R-:W-:Y:S01]  /*14af0*/  STG.E.U16 desc[UR36][R16.64], R19 ;  /* 0x0000001310007986 */ /* 0x024fe2000c101524 */
[----:B------:R-:W-:Y:S05]  /*14b00*/  EXIT ;  /* 0x000000000000794d */ /* 0x000fea0003800000 */
.L_x_10947:
[----:B--2--5:R-:W-:Y:S01]  /*14b10*/  I2FP.F32.S32 R19, R19 ;  /* 0x0000001300137245 */ /* 0x024fe20000201400 */
[----:B------:R-:W-:Y:S01]  /*14b20*/  BSSY B0, `(.L_x_10948) ;  /* 0x0000014000007945 */ /* 0x000fe20003800000 */
[----:B------:R-:W-:Y:S02]  /*14b30*/  IMAD.MOV.U32 R8, RZ, RZ, 0x80 ;  /* 0x00000080ff087424 */ /* 0x000fe400078e00ff */
        /* <DEDUP_REMOVED lines=14> */
.L_x_10950:
[----:B------:R-:W-:-:S04]  /*14c20*/  LOP3.LUT R2, R19, 0x80000000, RZ, 0xc0, !PT ;  /* 0x8000000013027812 */ /* 0x000fc800078ec0ff */
[----:B------:R-:W-:-:S04]  /*14c30*/  SHF.R.U32.HI R3, RZ, 0x18, R2 ;  /* 0x00000018ff037819 */ /* 0x000fc80000011602 */
[----:B------:R-:W-:-:S04]  /*14c40*/  LOP3.LUT R0, R0, R3, RZ, 0xfc, !PT ;  /* 0x0000000300007212 */ /* 0x000fc800078efcff */
[----:B------:R-:W-:-:S07]  /*14c50*/  PRMT R8, R0, 0x7610, R8 ;  /* 0x0000761000087816 */ /* 0x000fce0000000008 */
.L_x_10949:
[----:B------:R-:W-:Y:S05]  /*14c60*/  BSYNC B0 ;  /* 0x0000000000007941 */ /* 0x000fea0003800000 */
.L_x_10948:
[----:B------:R-:W-:Y:S01]  /*14c70*/  STG.E.U8 desc[UR36][R16.64], R8 ;  /* 0x0000000810007986 */ /* 0x000fe2000c101124 */
[----:B------:R-:W-:Y:S05]  /*14c80*/  EXIT ;  /* 0x000000000000794d */ /* 0x000fea0003800000 */
.L_x_10946:
        /* <DEDUP_REMOVED lines=17> */
.L_x_10953:
[----:B------:R-:W-:-:S04]  /*14da0*/  LOP3.LUT R2, R19, 0x80000000, RZ, 0xc0, !PT ;  /* 0x8000000013027812 */ /* 0x000fc800078ec0ff */
[----:B------:R-:W-:-:S04]  /*14db0*/  SHF.R.U32.HI R3, RZ, 0x18, R2 ;  /* 0x00000018ff037819 */ /* 0x000fc80000011602 */
[----:B------:R-:W-:-:S04]  /*14dc0*/  LOP3.LUT R0, R0, R3, RZ, 0xfc, !PT ;  /* 0x0000000300007212 */ /* 0x000fc800078efcff */
[----:B------:R-:W-:-:S07]  /*14dd0*/  PRMT R8, R0, 0x7610, R8 ;  /* 0x0000761000087816 */ /* 0x000fce0000000008 */
.L_x_10952:
[----:B------:R-:W-:Y:S05]  /*14de0*/  BSYNC B0 ;  /* 0x0000000000007941 */ /* 0x000fea0003800000 */
.L_x_10951:
[----:B------:R-:W-:Y:S01]  /*14df0*/  STG.E.U8 desc[UR36][R16.64], R8 ;  /* 0x0000000810007986 */ /* 0x000fe2000c101124 */
[----:B------:R-:W-:Y:S05]  /*14e00*/  EXIT ;  /* 0x000000000000794d */ /* 0x000fea0003800000 */
.L_x_10945:
[----:B------:R-:W-:-:S13]  /*14e10*/  ISETP.NE.AND P0, PT, R0, 0x1c, PT ;  /* 0x0000001c0000780c */ /* 0x000fda0003f05270 */
[----:B------:R-:W-:Y:S05]  /*14e20*/  @!P0 BRA `(.L_x_10954) ;  /* 0x0000000000a48947 */ /* 0x000fea0003800000 */
[----:B------:R-:W-:-:S13]  /*14e30*/  ISETP.NE.AND P0, PT, R0, 0x1d, PT ;  /* 0x0000001d0000780c */ /* 0x000fda0003f05270 */
[----:B------:R-:W-:Y:S05]  /*14e40*/  @!P0 BRA `(.L_x_10955) ;  /* 0x00000000008c8947 */ /* 0x000fea0003800000 */
[----:B------:R-:W-:-:S13]  /*14e50*/  ISETP.NE.AND P0, PT, R0, 0x2c, PT ;  /* 0x0000002c0000780c */ /* 0x000fda0003f05270 */
[----:B------:R-:W-:Y:S05]  /*14e60*/  @P0 BRA `(.L_x_10928) ;  /* 0x0000000000400947 */ /* 0x000fea0003800000 */
[----:B--2--5:R-:W-:Y:S01]  /*14e70*/  I2FP.F32.S32 R19, R19 ;  /* 0x0000001300137245 */ /* 0x024fe20000201400 */
[----:B0--34-:R-:W-:-:S03]  /*14e80*/  IMAD.MOV.U32 R3, RZ, RZ, 0xff ;  /* 0x000000ffff037424 */ /* 0x019fc600078e00ff */
        /* <DEDUP_REMOVED lines=14> */
.L_x_10928:
[----:B------:R-:W-:Y:S01]  /*14f70*/  MOV R0, 0x0 ;  /* 0x0000000000007802 */ /* 0x000fe20000000f00 */
[----:B------:R-:W-:Y:S01]  /*14f80*/  ULDC.64 UR4, c[0x4][0x4e8] ;  /* 0x01013a0000047ab9 */ /* 0x000fe20000000a00 */
[----:B------:R-:W-:Y:S01]  /*14f90*/  ULDC.64 UR6, c[0x4][0x350] ;  /* 0x0100d40000067ab9 */ /* 0x000fe20000000a00 */
[----:B01----:R-:W-:Y:S01]  /*14fa0*/  IMAD.U32 R4, RZ, RZ, UR4 ;  /* 0x00000004ff047e24 */ /* 0x003fe2000f8e00ff */
[----:B---345:R0:W1:Y:S01]  /*14fb0*/  LDC.64 R2, c[0x4][R0] ;  /* 0x0100000000027b82 */ /* 0x0380620000000a00 */
        /* <DEDUP_REMOVED lines=10> */
[----:B-12---:R-:W-:Y:S05]  /*15060*/  CALL.ABS.NOINC R2 ;  /* 0x0000000002007343 */ /* 0x006fea0003c00000 */
.L_x_10956:
[----:B------:R-:W-:Y:S05]  /*15070*/  EXIT ;  /* 0x000000000000794d */ /* 0x000fea0003800000 */
.L_x_10955:
[--C-:B0-2345:R-:W-:Y:S01]  /*15080*/  SHF.R.S32.HI R3, RZ, 0x1f, R19.reuse ;  /* 0x0000001fff037819 */ /* 0x13dfe20000011413 */
[----:B------:R-:W-:-:S05]  /*15090*/  IMAD.MOV.U32 R2, RZ, RZ, R19 ;  /* 0x000000ffff027224 */ /* 0x000fca00078e0013 */
[----:B------:R-:W-:Y:S01]  /*150a0*/  STG.E.64 desc[UR36][R16.64], R2 ;  /* 0x0000000210007986 */ /* 0x000fe2000c101b24 */
[----:B------:R-:W-:Y:S05]  /*150b0*/  EXIT ;  /* 0x000000000000794d */ /* 0x000fea0003800000 */
.L_x_10954:
[----:B--2--5:R-:W-:Y:S01]  /*150c0*/  STG.E desc[UR36][R16.64], R19 ;  /* 0x0000001310007986 */ /* 0x024fe2000c101924 */
[----:B------:R-:W-:Y:S05]  /*150d0*/  EXIT ;  /* 0x000000000000794d */ /* 0x000fea0003800000 */
.L_x_10957:
        /* <DEDUP_REMOVED lines=10> */
.L_x_28057:


//--------------------- .text._ZN2at6native27unrolled_elementwise_kernelIZZZNS0_28launch_masked_scatter_kernelERKNS_10TensorBaseES4_S4_S4_ENKUlvE_clEvENKUlvE1_clEvEUliblE_St5arrayIPcLm4EELi4E23TrivialOffsetCalculatorILi3EjESB_ILi1EjENS0_6memory12LoadWithCastILi3EEENSE_13StoreWithCastILi1EEEEEviT_T0_T2_T3_T4_T5_ --------------------------
	.section	.text._ZN2at6native27unrolled_elementwise_kernelIZZZNS0_28launch_masked_scatter_kernelERKNS_10TensorBaseES4_S4_S4_ENKUlvE_clEvENKUlvE1_clEvEUliblE_St5arrayIPcLm4EELi4E23TrivialOffsetCalculatorILi3EjESB_ILi1EjENS0_6memory12LoadWithCastILi3EEENSE_13StoreWithCastILi1EEEEEviT_T0_T2_T3_T4_T5_,"ax",@progbits
	.align	128
        .global         _ZN2at6native27unrolled_elementwise_kernelIZZZNS0_28launch_masked_scatter_kernelERKNS_10TensorBaseES4_S4_S4_ENKUlvE_clEvENKUlvE1_clEvEUliblE_St5arrayIPcLm4EELi4E23TrivialOffsetCalculatorILi3EjESB_ILi1EjENS0_6memory12LoadWithCastILi3EEENSE_13StoreWithCastILi1EEEEEviT_T0_T2_T3_T4_T5_
        .type           _ZN2at6native27unrolled_elementwise_kernelIZZZNS0_28launch_masked_scatter_kernelERKNS_10TensorBaseES4_S4_S4_ENKUlvE_clEvENKUlvE1_clEvEUliblE_St5arrayIPcLm4EELi4E23TrivialOffsetCalculatorILi3EjESB_ILi1EjENS0_6memory12LoadWithCastILi3EEENSE_13StoreWithCastILi1EEEEEviT_T0_T2_T3_T4_T5_,@function
        .size           _ZN2at6native27unrolled_elementwise_kernelIZZZNS0_28launch_masked_scatter_kernelERKNS_10TensorBaseES4_S4_S4_ENKUlvE_clEvENKUlvE1_clEvEUliblE_St5arrayIPcLm4EELi4E23TrivialOffsetCalculatorILi3EjESB_ILi1EjENS0_6memory12LoadWithCastILi3EEENSE_13StoreWithCastILi1EEEEEviT_T0_T2_T3_T4_T5_,(.L_x_28058 - _ZN2at6native27unrolled_elementwise_kernelIZZZNS0_28launch_masked_scatter_kernelERKNS_10TensorBaseES4_S4_S4_ENKUlvE_clEvENKUlvE1_clEvEUliblE_St5arrayIPcLm4EELi4E23TrivialOffsetCalculatorILi3EjESB_ILi1EjENS0_6memory12LoadWithCastILi3EEENSE_13StoreWithCastILi1EEEEEviT_T0_T2_T3_T4_T5_)
        .other          _ZN2at6native27unrolled_elementwise_kernelIZZZNS0_28launch_masked_scatter_kernelERKNS_10TensorBaseES4_S4_S4_ENKUlvE_clEvENKUlvE1_clEvEUliblE_St5arrayIPcLm4EELi4E23TrivialOffsetCalculatorILi3EjESB_ILi1EjENS0_6memory12LoadWithCastILi3EEENSE_13StoreWithCastILi1EEEEEviT_T0_T2_T3_T4_T5_,@"STO_CUDA_ENTRY STV_DEFAULT"
_ZN2at6native27unrolled_elementwise_kernelIZZZNS0_28launch_masked_scatter_kernelERKNS_10TensorBaseES4_S4_S4_ENKUlvE_clEvENKUlvE1_clEvEUliblE_St5arrayIPcLm4EELi4E23TrivialOffsetCalculatorILi3EjESB_ILi1EjENS0_6memory12LoadWithCastILi3EEENSE_13StoreWithCastILi1EEEEEviT_T0_T2_T3_T4_T5_:
.text._ZN2at6native27unrolled_elementwise_kernelIZZZNS0_28launch_masked_scatter_kernelERKNS_10TensorBaseES4_S4_S4_ENKUlvE_clEvENKUlvE1_clEvEUliblE_St5arrayIPcLm4EELi4E23TrivialOffsetCalculatorILi3EjESB_ILi1EjENS0_6memory12LoadWithCastILi3EEENSE_13StoreWithCastILi1EEEEEviT_T0_T2_T3_T4_T5_:
[----:B------:R-:W0:Y:S01]  /*0000*/  LDC R1, c[0x0][0x28] ;  /* 0x00000a00ff017b82 */ /* 0x000e220000000800 */
[----:B------:R-:W1:Y:S07]  /*0010*/  S2R R2, SR_CTAID.X ;  /* 0x0000000000027919 */ /* 0x000e6e0000002500 */
[----:B------:R-:W1:Y:S01]  /*0020*/  LDC R3, c[0x0][0x210] ;  /* 0x00008400ff037b82 */ /* 0x000e620000000800 */
[----:B------:R-:W-:Y:S01]  /*0030*/  ULDC.64 UR36, c[0x0][0x208] ;  /* 0x0000820000247ab9 */ /* 0x000fe20000000a00 */
[----:B------:R-:W-:Y:S01]  /*0040*/  BSSY B6, `(.L_x_10958) ;  /* 0x00002e4000067945 */ /* 0x000fe20003800000 */
[----:B------:R-:W2:Y:S01]  /*0050*/  S2R R25, SR_TID.X ;  /* 0x0000000000197919 */ /* 0x000ea20000002100 */
[----:B------:R-:W-:Y:S01]  /*0060*/  PRMT R19, RZ, 0x7610, R19 ;  /* 0x00007610ff137816 */ /* 0x000fe20000000013 */
[----:B------:R-:W-:Y:S01]  /*0070*/  IMAD.MOV.U32 R18, RZ, RZ, RZ ;  /* 0x000000ffff127224 */ /* 0x000fe200078e00ff */
[----:B------:R-:W-:Y:S01]  /*0080*/  PRMT R17, RZ, 0x7610, R17 ;  /* 0x00007610ff117816 */ /* 0x000fe20000000011 */
[----:B------:R-:W-:Y:S01]  /*0090*/  IMAD.MOV.U32 R22, RZ, RZ, RZ ;  /* 0x000000ffff167224 */ /* 0x000fe200078e00ff */
[----:B------:R-:W3:Y:S01]  /*00a0*/  LDC.U8 R23, c[0x0][0x24c] ;  /* 0x00009300ff177b82 */ /* 0x000ee20000000000 */
[----:B------:R-:W-:-:S02]  /*00b0*/  CS2R R32, SRZ ;  /* 0x0000000000207805 */ /* 0x000fc4000001ff00 */
[----:B------:R-:W-:-:S05]  /*00c0*/  CS2R R28, SRZ ;  /* 0x00000000001c7805 */ /* 0x000fca000001ff00 */
[----:B------:R-:W4:Y:S08]  /*00d0*/  LDC.U8 R26, c[0x0][0x24d] ;  /* 0x00009340ff1a7b82 */ /* 0x000f300000000000 */
[----:B------:R-:W0:Y:S01]  /*00e0*/  LDC.U8 R24, c[0x0][0x24e] ;  /* 0x00009380ff187b82 */ /* 0x000e220000000000 */
[----:B-1----:R-:W-:-:S05]  /*00f0*/  IMAD R16, R2, -0x200, R3 ;  /* 0xfffffe0002107824 */ /* 0x002fca00078e0203 */
[----:B--2---:R-:W-:-:S13]  /*0100*/  ISETP.GE.AND P0, PT, R25, R16, PT ;  /* 0x000000101900720c */ /* 0x004fda0003f06270 */
[----:B---34-:R-:W-:Y:S05]  /*0110*/  @P0 BRA `(.L_x_10959) ;  /* 0x0000002c00580947 */ /* 0x018fea0003800000 */
        /* <DEDUP_REMOVED lines=19> */
.L_x_10963:
[----:B------:R4:W5:Y:S01]  /*0250*/  LDG.E.U8 R22, desc[UR36][R4.64] ;  /* 0x0000002404167981 */ /* 0x000962000c1e1100 */
[----:B------:R-:W-:Y:S05]  /*0260*/  BRA `(.L_x_10965) ;  /* 0x0000000c00347947 */ /* 0x000fea0003800000 */
.L_x_10962:
        /* <DEDUP_REMOVED lines=8> */
.L_x_10967:
[----:B------:R2:W5:Y:S01]  /*02f0*/  LDG.E R22, desc[UR36][R4.64] ;  /* 0x0000002404167981 */ /* 0x000562000c1e1900 */
[----:B------:R-:W-:Y:S05]  /*0300*/  BRA `(.L_x_10965) ;  /* 0x0000000c000c7947 */ /* 0x000fea0003800000 */
.L_x_10966:
[----:B------:R3:W5:Y:S01]  /*0310*/  LDG.E.S16 R22, desc[UR36][R4.64] ;  /* 0x0000002404167981 */ /* 0x000762000c1e1700 */
[----:B------:R-:W-:Y:S05]  /*0320*/  BRA `(.L_x_10965) ;  /* 0x0000000c00047947 */ /* 0x000fea0003800000 */
.L_x_10961:
        /* <DEDUP_REMOVED lines=9> */
.L_x_10969:
[----:B------:R-:W2:Y:S02]  /*03c0*/  LDG.E.U16 R4, desc[UR36][R4.64] ;  /* 0x0000002404047981 */ /* 0x000ea4000c1e1500 */
[----:B--2---:R-:W-:-:S06]  /*03d0*/  HADD2.F32 R22, -RZ, R4.H0_H0 ;  /* 0x20000004ff167230 */ /* 0x004fcc0000004100 */
[----:B------:R-:W1:Y:S01]  /*03e0*/  F2I.FTZ.TRUNC.NTZ R22, R22 ;  /* 0x0000001600167305 */ /* 0x000e62000021f100 */
[----:B------:R-:W-:Y:S05]  /*03f0*/  BRA `(.L_x_10965) ;  /* 0x0000000800d07947 */ /* 0x000fea0003800000 */
.L_x_10968:
        /* <DEDUP_REMOVED lines=9> */
.L_x_10971:
[----:B------:R-:W2:Y:S02]  /*0490*/  LDG.E.U16 R4, desc[UR36][R4.64] ;  /* 0x0000002404047981 */ /* 0x000ea4000c1e1500 */
[----:B--2---:R-:W-:-:S06]  /*04a0*/  HADD2.F32 R22, -RZ, R4.H0_H0 ;  /* 0x20000004ff167230 */ /* 0x004fcc0000004100 */
[----:B------:R-:W1:Y:S01]  /*04b0*/  F2I.FTZ.TRUNC.NTZ R22, R22 ;  /* 0x0000001600167305 */ /* 0x000e62000021f100 */
[----:B------:R-:W-:Y:S05]  /*04c0*/  BRA `(.L_x_10965) ;  /* 0x00000008009c7947 */ /* 0x000fea0003800000 */
.L_x_10970:
[----:B------:R-:W2:Y:S02]  /*04d0*/  LDG.E.64 R4, desc[UR36][R4.64] ;  /* 0x0000002404047981 */ /* 0x000ea4000c1e1b00 */
[----:B--2---:R1:W2:Y:S01]  /*04e0*/  F2I.F64.TRUNC R22, R4 ;  /* 0x0000000400167311 */ /* 0x0042a2000030d100 */
[----:B------:R-:W-:Y:S05]  /*04f0*/  BRA `(.L_x_10965) ;  /* 0x0000000800907947 */ /* 0x000fea0003800000 */
.L_x_10960:
        /* <DEDUP_REMOVED lines=12> */
.L_x_10974:
[----:B------:R-:W2:Y:S02]  /*05c0*/  LDG.E.64 R4, desc[UR36][R4.64] ;  /* 0x0000002404047981 */ /* 0x000ea4000c1e1b00 */
[----:B--2---:R1:W2:Y:S01]  /*05d0*/  F2I.F64.TRUNC R22, R4 ;  /* 0x0000000400167311 */ /* 0x0042a2000030d100 */
[----:B------:R-:W-:Y:S05]  /*05e0*/  BRA `(.L_x_10965) ;  /* 0x0000000800547947 */ /* 0x000fea0003800000 */
.L_x_10973:
        /* <DEDUP_REMOVED lines=25> */
[----:B------:R1:W2:Y:S01]  /*0780*/  F2I.FTZ.TRUNC.NTZ R22, R7 ;  /* 0x0000000700167305 */ /* 0x0002a2000021f100 */
[----:B------:R-:W-:Y:S05]  /*0790*/  BRA `(.L_x_10965) ;  /* 0x0000000400e87947 */ /* 0x000fea0003800000 */
.L_x_10976:
        /* <DEDUP_REMOVED lines=12> */
[----:B------:R1:W2:Y:S01]  /*0860*/  F2I.FTZ.TRUNC.NTZ R22, R0 ;  /* 0x0000000000167305 */ /* 0x0002a2000021f100 */
[----:B------:R-:W-:Y:S05]  /*0870*/  BRA `(.L_x_10965) ;  /* 0x0000000400b07947 */ /* 0x000fea0003800000 */
.L_x_10975:
[----:B------:R-:W2:Y:S02]  /*0880*/  LDG.E.U16 R22, desc[UR36][R4.64] ;  /* 0x0000002404167981 */ /* 0x000ea4000c1e1500 */
[----:B--2---:R-:W-:-:S06]  /*0890*/  IMAD.U32 R22, R22, 0x10000, RZ ;  /* 0x0001000016167824 */ /* 0x004fcc00078e00ff */
[----:B------:R-:W1:Y:S01]  /*08a0*/  F2I.FTZ.TRUNC.NTZ R22, R22 ;  /* 0x0000001600167305 */ /* 0x000e62000021f100 */
[----:B------:R-:W-:Y:S05]  /*08b0*/  BRA `(.L_x_10965) ;  /* 0x0000000400a07947 */ /* 0x000fea0003800000 */
.L_x_10972:
        /* <DEDUP_REMOVED lines=10> */
.L_x_10979:
        /* <DEDUP_REMOVED lines=21> */
.L_x_10983:
[----:B------:R-:W-:Y:S05]  /*0ab0*/  BSYNC B1 ;  /* 0x0000000000017941 */ /* 0x000fea0003800000 */
.L_x_10982:
[----:B------:R-:W-:Y:S01]  /*0ac0*/  IMAD.SHL.U32 R3, R3, 0x100000, RZ ;  /* 0x0010000003037824 */ /* 0x000fe200078e00ff */
[----:B------:R-:W-:-:S04]  /*0ad0*/  LEA R5, R0, 0x3b800000, 0x17 ;  /* 0x3b80000000057811 */ /* 0x000fc800078eb8ff */
[----:B------:R-:W-:-:S07]  /*0ae0*/  LOP3.LUT R22, R5, R3, R22, 0xfe, !PT ;  /* 0x0000000305167212 */ /* 0x000fce00078efe16 */
.L_x_10981:
[----:B------:R-:W-:Y:S05]  /*0af0*/  BSYNC B0 ;  /* 0x0000000000007941 */ /* 0x000fea0003800000 */
.L_x_10980:
[----:B------:R-:W1:Y:S01]  /*0b00*/  F2I.FTZ.TRUNC.NTZ R22, R22 ;  /* 0x0000001600167305 */ /* 0x000e62000021f100 */
[----:B------:R-:W-:Y:S05]  /*0b10*/  BRA `(.L_x_10965) ;  /* 0x0000000400087947 */ /* 0x000fea0003800000 */
.L_x_10978:
        /* <DEDUP_REMOVED lines=21> */
.L_x_10987:
[----:B------:R-:W-:Y:S05]  /*0c70*/  BSYNC B1 ;  /* 0x0000000000017941 */ /* 0x000fea0003800000 */
.L_x_10986:
[----:B------:R-:W-:Y:S01]  /*0c80*/  IMAD.SHL.U32 R3, R3, 0x200000, RZ ;  /* 0x0020000003037824 */ /* 0x000fe200078e00ff */
[----:B------:R-:W-:-:S04]  /*0c90*/  LEA R5, R0, 0x37800000, 0x17 ;  /* 0x3780000000057811 */ /* 0x000fc800078eb8ff */
[----:B------:R-:W-:-:S07]  /*0ca0*/  LOP3.LUT R22, R5, R3, R22, 0xfe, !PT ;  /* 0x0000000305167212 */ /* 0x000fce00078efe16 */
.L_x_10985:
[----:B------:R-:W-:Y:S05]  /*0cb0*/  BSYNC B0 ;  /* 0x0000000000007941 */ /* 0x000fea0003800000 */
.L_x_10984:
[----:B------:R-:W1:Y:S01]  /*0cc0*/  F2I.FTZ.TRUNC.NTZ R22, R22 ;  /* 0x0000001600167305 */ /* 0x000e62000021f100 */
[----:B------:R-:W-:Y:S05]  /*0cd0*/  BRA `(.L_x_10965) ;  /* 0x0000000000987947 */ /* 0x000fea0003800000 */
.L_x_10977:
        /* <DEDUP_REMOVED lines=14> */
.L_x_10991:
[----:B------:R-:W-:Y:S05]  /*0dc0*/  BSYNC B0 ;  /* 0x0000000000007941 */ /* 0x000fea0003800000 */
.L_x_10990:
[----:B------:R-:W1:Y:S01]  /*0dd0*/  F2I.FTZ.TRUNC.NTZ R22, R22 ;  /* 0x0000001600167305 */ /* 0x000e62000021f100 */
[----:B------:R-:W-:Y:S05]  /*0de0*/  BRA `(.L_x_10965) ;  /* 0x0000000000547947 */ /* 0x000fea0003800000 */
.L_x_10964:
        /* <DEDUP_REMOVED lines=16> */
[----:B01----:R-:W-:Y:S05]  /*0ef0*/  CALL.ABS.NOINC R14 ;  /* 0x000000000e007343 */ /* 0x003fea0003c00000 */
.L_x_10992:
[----:B------:R-:W-:Y:S05]  /*0f00*/  BRA `(.L_x_10965) ;  /* 0x00000000000c7947 */ /* 0x000fea0003800000 */
.L_x_10989:
[----:B------:R1:W5:Y:S01]  /*0f10*/  LDG.E R22, desc[UR36][R4.64] ;  /* 0x0000002404167981 */ /* 0x000362000c1e1900 */
[----:B------:R-:W-:Y:S05]  /*0f20*/  BRA `(.L_x_10965) ;  /* 0x0000000000047947 */ /* 0x000fea0003800000 */
.L_x_10988:
[----:B------:R1:W5:Y:S02]  /*0f30*/  LDG.E R22, desc[UR36][R4.64] ;  /* 0x0000002404167981 */ /* 0x000364000c1e1900 */
.L_x_10965:
[----:B-1234-:R-:W1:Y:S01]  /*0f40*/  LDC.64 R4, c[0x0][0x238] ;  /* 0x00008e00ff047b82 */ /* 0x01ee620000000a00 */
[----:B------:R-:W-:Y:S01]  /*0f50*/  PRMT R0, R26, 0x9910, RZ ;  /* 0x000099101a007816 */ /* 0x000fe200000000ff */
        /* <DEDUP_REMOVED lines=18> */
.L_x_10996:
[----:B------:R-:W2:Y:S02]  /*1080*/  LDG.E.U8 R4, desc[UR36][R4.64] ;  /* 0x0000002404047981 */ /* 0x000ea4000c1e1100 */
[----:B--2---:R-:W-:-:S04]  /*1090*/  ISETP.NE.AND P0, PT, R4, RZ, PT ;  /* 0x000000ff0400720c */ /* 0x004fc80003f05270 */
[----:B------:R-:W-:Y:S01]  /*10a0*/  P2R R27, PR, RZ, 0x1 ;  /* 0x00000001ff1b7803 */ /* 0x000fe20000000000 */
[----:B------:R-:W-:Y:S08]  /*10b0*/  BRA `(.L_x_10998) ;  /* 0x0000000c00c47947 */ /* 0x000ff00003800000 */
.L_x_10995:
        /* <DEDUP_REMOVED lines=11> */
.L_x_11000:
[----:B------:R-:W2:Y:S02]  /*1170*/  LDG.E R4, desc[UR36][R4.64] ;  /* 0x0000002404047981 */ /* 0x000ea4000c1e1900 */
[----:B--2---:R-:W-:-:S04]  /*1180*/  ISETP.NE.AND P0, PT, R4, RZ, PT ;  /* 0x000000ff0400720c */ /* 0x004fc80003f05270 */
[----:B------:R-:W-:Y:S01]  /*1190*/  P2R R27, PR, RZ, 0x1 ;  /* 0x00000001ff1b7803 */ /* 0x000fe20000000000 */
[----:B------:R-:W-:Y:S08]  /*11a0*/  BRA `(.L_x_10998) ;  /* 0x0000000c00887947 */ /* 0x000ff00003800000 */
.L_x_10999:
[----:B------:R-:W2:Y:S02]  /*11b0*/  LDG.E.U16 R4, desc[UR36][R4.64] ;  /* 0x0000002404047981 */ /* 0x000ea4000c1e1500 */
[----:B--2---:R-:W-:-:S04]  /*11c0*/  ISETP.NE.AND P0, PT, R4, RZ, PT ;  /* 0x000000ff0400720c */ /* 0x004fc80003f05270 */
[----:B------:R-:W-:Y:S01]  /*11d0*/  P2R R27, PR, RZ, 0x1 ;  /* 0x00000001ff1b7803 */ /* 0x000fe20000000000 */
[----:B------:R-:W-:Y:S08]  /*11e0*/  BRA `(.L_x_10998) ;  /* 0x0000000c00787947 */ /* 0x000ff00003800000 */
.L_x_10994:
        /* <DEDUP_REMOVED lines=10> */
.L_x_11002:
[----:B------:R-:W2:Y:S02]  /*1290*/  LDG.E.U16 R0, desc[UR36][R4.64] ;  /* 0x0000002404007981 */ /* 0x000ea4000c1e1500 */
[----:B--2---:R-:W-:-:S05]  /*12a0*/  HADD2.F32 R0, -RZ, R0.H0_H0 ;  /* 0x20000000ff007230 */ /* 0x004fca0000004100 */
[----:B------:R-:W-:-:S04]  /*12b0*/  FSETP.NEU.FTZ.AND P0, PT, R0, RZ, PT ;  /* 0x000000ff0000720b */ /* 0x000fc80003f1d000 */
[----:B------:R-:W-:Y:S01]  /*12c0*/  P2R R27, PR, RZ, 0x1 ;  /* 0x00000001ff1b7803 */ /* 0x000fe20000000000 */
[----:B------:R-:W-:Y:S08]  /*12d0*/  BRA `(.L_x_10998) ;  /* 0x0000000c003c7947 */ /* 0x000ff00003800000 */
.L_x_11001:
        /* <DEDUP_REMOVED lines=12> */
.L_x_11004:
        /* <DEDUP_REMOVED lines=11> */
.L_x_11003:
[----:B------:R-:W2:Y:S02]  /*1450*/  LDG.E.64 R4, desc[UR36][R4.64] ;  /* 0x0000002404047981 */ /* 0x000ea4000c1e1b00 */
[----:B--2---:R-:W-:-:S06]  /*1460*/  DSETP.NEU.AND P0, PT, R4, RZ, PT ;  /* 0x000000ff0400722a */ /* 0x004fcc0003f0d000 */
[----:B------:R-:W-:Y:S01]  /*1470*/  P2R R27, PR, RZ, 0x1 ;  /* 0x00000001ff1b7803 */ /* 0x000fe20000000000 */
[----:B------:R-:W-:Y:S07]  /*1480*/  BRA `(.L_x_10998) ;  /* 0x0000000800d07947 */ /* 0x000fee0003800000 */
.L_x_10993:
        /* <DEDUP_REMOVED lines=12> */
.L_x_11007:
[----:B------:R-:W2:Y:S02]  /*1550*/  LDG.E.128 R4, desc[UR36][R4.64] ;  /* 0x0000002404047981 */ /* 0x000ea4000c1e1d00 */
[----:B--2---:R-:W-:-:S06]  /*1560*/  DSETP.NEU.AND P0, PT, R6, RZ, PT ;  /* 0x000000ff0600722a */ /* 0x004fcc0003f0d000 */
[----:B------:R-:W-:-:S06]  /*1570*/  DSETP.NEU.OR P0, PT, R4, RZ, P0 ;  /* 0x000000ff0400722a */ /* 0x000fcc000070d400 */
[----:B------:R-:W-:Y:S01]  /*1580*/  P2R R27, PR, RZ, 0x1 ;  /* 0x00000001ff1b7803 */ /* 0x000fe20000000000 */
[----:B------:R-:W-:Y:S07]  /*1590*/  BRA `(.L_x_10998) ;  /* 0x00000008008c7947 */ /* 0x000fee0003800000 */
.L_x_11006:
        /* <DEDUP_REMOVED lines=28> */
.L_x_11009:
        /* <DEDUP_REMOVED lines=15> */
.L_x_11008:
[----:B------:R-:W2:Y:S02]  /*1850*/  LDG.E.U16 R0, desc[UR36][R4.64] ;  /* 0x0000002404007981 */ /* 0x000ea4000c1e1500 */
[----:B--2---:R-:W-:-:S05]  /*1860*/  IMAD.U32 R0, R0, 0x10000, RZ ;  /* 0x0001000000007824 */ /* 0x004fca00078e00ff */
[----:B------:R-:W-:-:S04]  /*1870*/  FSETP.NEU.FTZ.AND P0, PT, R0, RZ, PT ;  /* 0x000000ff0000720b */ /* 0x000fc80003f1d000 */
[----:B------:R-:W-:Y:S01]  /*1880*/  P2R R27, PR, RZ, 0x1 ;  /* 0x00000001ff1b7803 */ /* 0x000fe20000000000 */
[----:B------:R-:W-:Y:S08]  /*1890*/  BRA `(.L_x_10998) ;  /* 0x0000000400cc7947 */ /* 0x000ff00003800000 */
.L_x_11005:
        /* <DEDUP_REMOVED lines=12> */
.L_x_11012:
        /* <DEDUP_REMOVED lines=21> */
.L_x_11016:
[----:B------:R-:W-:Y:S05]  /*1ab0*/  BSYNC B1 ;  /* 0x0000000000017941 */ /* 0x000fea0003800000 */
.L_x_11015:
[----:B------:R-:W-:Y:S01]  /*1ac0*/  LEA R5, R0, 0x3b800000, 0x17 ;  /* 0x3b80000000057811 */ /* 0x000fe200078eb8ff */
[----:B------:R-:W-:-:S05]  /*1ad0*/  IMAD.SHL.U32 R0, R3, 0x100000, RZ ;  /* 0x0010000003007824 */ /* 0x000fca00078e00ff */
[----:B------:R-:W-:-:S07]  /*1ae0*/  LOP3.LUT R0, R5, R0, R6, 0xfe, !PT ;  /* 0x0000000005007212 */ /* 0x000fce00078efe06 */
.L_x_11014:
[----:B------:R-:W-:Y:S05]  /*1af0*/  BSYNC B0 ;  /* 0x0000000000007941 */ /* 0x000fea0003800000 */
.L_x_11013:
[----:B------:R-:W-:-:S04]  /*1b00*/  FSETP.NEU.FTZ.AND P0, PT, R0, RZ, PT ;  /* 0x000000ff0000720b */ /* 0x000fc80003f1d000 */
[----:B------:R-:W-:Y:S01]  /*1b10*/  P2R R27, PR, RZ, 0x1 ;  /* 0x00000001ff1b7803 */ /* 0x000fe20000000000 */
[----:B------:R-:W-:Y:S08]  /*1b20*/  BRA `(.L_x_10998) ;  /* 0x0000000400287947 */ /* 0x000ff00003800000 */
.L_x_11011:
        /* <DEDUP_REMOVED lines=21> */
.L_x_11020:
[----:B------:R-:W-:Y:S05]  /*1c80*/  BSYNC B1 ;  /* 0x0000000000017941 */ /* 0x000fea0003800000 */
.L_x_11019:
[----:B------:R-:W-:Y:S01]  /*1c90*/  LEA R5, R0, 0x37800000, 0x17 ;  /* 0x3780000000057811 */ /* 0x000fe200078eb8ff */
[----:B------:R-:W-:-:S05]  /*1ca0*/  IMAD.SHL.U32 R0, R3, 0x200000, RZ ;  /* 0x0020000003007824 */ /* 0x000fca00078e00ff */
[----:B------:R-:W-:-:S07]  /*1cb0*/  LOP3.LUT R0, R5, R0, R6, 0xfe, !PT ;  /* 0x0000000005007212 */ /* 0x000fce00078efe06 */
.L_x_11018:
[----:B------:R-:W-:Y:S05]  /*1cc0*/  BSYNC B0 ;  /* 0x0000000000007941 */ /* 0x000fea0003800000 */
.L_x_11017:
[----:B------:R-:W-:-:S04]  /*1cd0*/  FSETP.NEU.FTZ.AND P0, PT, R0, RZ, PT ;  /* 0x000000ff0000720b */ /* 0x000fc80003f1d000 */
[----:B------:R-:W-:Y:S01]  /*1ce0*/  P2R R27, PR, RZ, 0x1 ;  /* 0x00000001ff1b7803 */ /* 0x000fe20000000000 */
[----:B------:R-:W-:Y:S08]  /*1cf0*/  BRA `(.L_x_10998) ;  /* 0x0000000000b47947 */ /* 0x000ff00003800000 */
.L_x_11010:
        /* <DEDUP_REMOVED lines=14> */
.L_x_11024:
[----:B------:R-:W-:Y:S05]  /*1de0*/  BSYNC B0 ;  /* 0x0000000000007941 */ /* 0x000fea0003800000 */
.L_x_11023:
[----:B------:R-:W-:-:S04]  /*1df0*/  FSETP.NEU.FTZ.AND P0, PT, R0, RZ, PT ;  /* 0x000000ff0000720b */ /* 0x000fc80003f1d000 */
[----:B------:R-:W-:Y:S01]  /*1e00*/  P2R R27, PR, RZ, 0x1 ;  /* 0x00000001ff1b7803 */ /* 0x000fe20000000000 */
[----:B------:R-:W-:Y:S08]  /*1e10*/  BRA `(.L_x_10998) ;  /* 0x00000000006c7947 */ /* 0x000ff00003800000 */
.L_x_10997:
        /* <DEDUP_REMOVED lines=16> */
.L_x_11025:
[----:B------:R-:W-:-:S04]  /*1f20*/  PLOP3.LUT P0, PT, PT, PT, PT, 0x8, 0x0 ;  /* 0x000000000000781c */ /* 0x000fc80003f0e170 */
[----:B------:R-:W-:Y:S01]  /*1f30*/  P2R R27, PR, RZ, 0x1 ;  /* 0x00000001ff1b7803 */ /* 0x000fe20000000000 */
[----:B------:R-:W-:Y:S08]  /*1f40*/  BRA `(.L_x_10998) ;  /* 0x0000000000207947 */ /* 0x000ff00003800000 */
.L_x_11022:
[----:B------:R-:W2:Y:S02]  /*1f50*/  LDG.E.64 R4, desc[UR36][R4.64] ;  /* 0x0000002404047981 */ /* 0x000ea4000c1e1b00 */
[----:B--2---:R-:W-:-:S04]  /*1f60*/  ISETP.NE.U32.AND P0, PT, R4, RZ, PT ;  /* 0x000000ff0400720c */ /* 0x004fc80003f05070 */
[----:B------:R-:W-:-:S04]  /*1f70*/  ISETP.NE.AND.EX P0, PT, R5, RZ, PT, P0 ;  /* 0x000000ff0500720c */ /* 0x000fc80003f05300 */
[----:B------:R-:W-:Y:S01]  /*1f80*/  P2R R27, PR, RZ, 0x1 ;  /* 0x00000001ff1b7803 */ /* 0x000fe20000000000 */
[----:B------:R-:W-:Y:S08]  /*1f90*/  BRA `(.L_x_10998) ;  /* 0x00000000000c7947 */ /* 0x000ff00003800000 */
.L_x_11021:
[----:B------:R-:W2:Y:S02]  /*1fa0*/  LDG.E R4, desc[UR36][R4.64] ;  /* 0x0000002404047981 */ /* 0x000ea4000c1e1900 */
[----:B--2---:R-:W-:-:S04]  /*1fb0*/  ISETP.NE.AND P0, PT, R4, RZ, PT ;  /* 0x000000ff0400720c */ /* 0x004fc80003f05270 */
[----:B------:R-:W-:-:S09]  /*1fc0*/  P2R R27, PR, RZ, 0x1 ;  /* 0x00000001ff1b7803 */ /* 0x000fd20000000000 */
.L_x_10998:
        /* <DEDUP_REMOVED lines=19> */
.L_x_11029:
[----:B------:R0:W5:Y:S01]  /*2100*/  LDG.E.U8 R28, desc[UR36][R4.64] ;  /* 0x00000024041c7981 */ /* 0x000162000c1e1100 */
[----:B------:R-:W-:Y:S01]  /*2110*/  IMAD.MOV.U32 R29, RZ, RZ, RZ ;  /* 0x000000ffff1d7224 */ /* 0x000fe200078e00ff */
[----:B------:R-:W-:Y:S06]  /*2120*/  BRA `(.L_x_11031) ;  /* 0x0000000c00487947 */ /* 0x000fec0003800000 */
.L_x_11028:
        /* <DEDUP_REMOVED lines=8> */
.L_x_11033:
[----:B------:R-:W2:Y:S02]  /*21b0*/  LDG.E R28, desc[UR36][R4.64] ;  /* 0x00000024041c7981 */ /* 0x000ea4000c1e1900 */
[----:B--2---:R-:W-:Y:S01]  /*21c0*/  SHF.R.S32.HI R29, RZ, 0x1f, R28 ;  /* 0x0000001fff1d7819 */ /* 0x004fe2000001141c */
[----:B------:R-:W-:Y:S06]  /*21d0*/  BRA `(.L_x_11031) ;  /* 0x0000000c001c7947 */ /* 0x000fec0003800000 */
.L_x_11032:
[----:B------:R-:W2:Y:S02]  /*21e0*/  LDG.E.S16 R28, desc[UR36][R4.64] ;  /* 0x00000024041c7981 */ /* 0x000ea4000c1e1700 */
[----:B--2---:R-:W-:Y:S01]  /*21f0*/  SHF.R.S32.HI R29, RZ, 0x1f, R28 ;  /* 0x0000001fff1d7819 */ /* 0x004fe2000001141c */
[----:B------:R-:W-:Y:S06]  /*2200*/  BRA `(.L_x_11031) ;  /* 0x0000000c00107947 */ /* 0x000fec0003800000 */
.L_x_11027:
        /* <DEDUP_REMOVED lines=9> */
.L_x_11035:
[----:B------:R-:W2:Y:S02]  /*22a0*/  LDG.E.U16 R4, desc[UR36][R4.64] ;  /* 0x0000002404047981 */ /* 0x000ea4000c1e1500 */
[----:B--2---:R-:W-:-:S06]  /*22b0*/  HADD2.F32 R28, -RZ, R4.H0_H0 ;  /* 0x20000004ff1c7230 */ /* 0x004fcc0000004100 */
[----:B------:R-:W0:Y:S01]  /*22c0*/  F2I.S64.TRUNC R28, R28 ;  /* 0x0000001c001c7311 */ /* 0x000e22000020d900 */
[----:B------:R-:W-:Y:S05]  /*22d0*/  BRA `(.L_x_11031) ;  /* 0x0000000800dc7947 */ /* 0x000fea0003800000 */
.L_x_11034:
        /* <DEDUP_REMOVED lines=9> */
.L_x_11037:
[----:B------:R-:W2:Y:S02]  /*2370*/  LDG.E.U16 R4, desc[UR36][R4.64] ;  /* 0x0000002404047981 */ /* 0x000ea4000c1e1500 */
[----:B--2---:R-:W-:-:S06]  /*2380*/  HADD2.F32 R28, -RZ, R4.H0_H0 ;  /* 0x20000004ff1c7230 */ /* 0x004fcc0000004100 */
[----:B------:R-:W3:Y:S01]  /*2390*/  F2I.S64.TRUNC R28, R28 ;  /* 0x0000001c001c7311 */ /* 0x000ee2000020d900 */
[----:B------:R-:W-:Y:S05]  /*23a0*/  BRA `(.L_x_11031) ;  /* 0x0000000800a87947 */ /* 0x000fea0003800000 */
.L_x_11036:
[----:B------:R-:W2:Y:S02]  /*23b0*/  LDG.E.64 R4, desc[UR36][R4.64] ;  /* 0x0000002404047981 */ /* 0x000ea4000c1e1b00 */
[----:B--2---:R0:W1:Y:S01]  /*23c0*/  F2I.S64.F64.TRUNC R28, R4 ;  /* 0x00000004001c7311 */ /* 0x004062000030d900 */
[----:B------:R-:W-:Y:S05]  /*23d0*/  BRA `(.L_x_11031) ;  /* 0x00000008009c7947 */ /* 0x000fea0003800000 */
.L_x_11026:
        /* <DEDUP_REMOVED lines=13> */
.L_x_11040:
[----:B------:R-:W2:Y:S02]  /*24b0*/  LDG.E.64 R4, desc[UR36][R4.64] ;  /* 0x0000002404047981 */ /* 0x000ea4000c1e1b00 */
[----:B--2---:R0:W1:Y:S01]  /*24c0*/  F2I.S64.F64.TRUNC R28, R4 ;  /* 0x00000004001c7311 */ /* 0x004062000030d900 */
[----:B------:R-:W-:Y:S05]  /*24d0*/  BRA `(.L_x_11031) ;  /* 0x00000008005c7947 */ /* 0x000fea0003800000 */
.L_x_11039:
        /* <DEDUP_REMOVED lines=27> */
.L_x_11042:
        /* <DEDUP_REMOVED lines=14> */
.L_x_11041:
[----:B------:R-:W2:Y:S02]  /*2770*/  LDG.E.U16 R28, desc[UR36][R4.64] ;  /* 0x00000024041c7981 */ /* 0x000ea4000c1e1500 */
[----:B--2---:R-:W-:-:S06]  /*2780*/  IMAD.U32 R28, R28, 0x10000, RZ ;  /* 0x000100001c1c7824 */ /* 0x004fcc00078e00ff */
[----:B------:R-:W0:Y:S01]  /*2790*/  F2I.S64.TRUNC R28, R28 ;  /* 0x0000001c001c7311 */ /* 0x000e22000020d900 */
[----:B------:R-:W-:Y:S05]  /*27a0*/  BRA `(.L_x_11031) ;  /* 0x0000000400a87947 */ /* 0x000fea0003800000 */
.L_x_11038:
        /* <DEDUP_REMOVED lines=11> */
.L_x_11045:
        /* <DEDUP_REMOVED lines=21> */
.L_x_11049:
[----:B------:R-:W-:Y:S05]  /*29b0*/  BSYNC B1 ;  /* 0x0000000000017941 */ /* 0x000fea0003800000 */
.L_x_11048:
[----:B------:R-:W-:Y:S01]  /*29c0*/  IMAD.SHL.U32 R3, R3, 0x100000, RZ ;  /* 0x0010000003037824 */ /* 0x000fe200078e00ff */
[----:B------:R-:W-:-:S04]  /*29d0*/  LEA R5, R0, 0x3b800000, 0x17 ;  /* 0x3b80000000057811 */ /* 0x000fc800078eb8ff */
[----:B------:R-:W-:-:S07]  /*29e0*/  LOP3.LUT R28, R5, R3, R28, 0xfe, !PT ;  /* 0x00000003051c7212 */ /* 0x000fce00078efe1c */
.L_x_11047:
[----:B------:R-:W-:Y:S05]  /*29f0*/  BSYNC B0 ;  /* 0x0000000000007941 */ /* 0x000fea0003800000 */
.L_x_11046:
[----:B------:R-:W0:Y:S01]  /*2a00*/  F2I.S64.TRUNC R28, R28 ;  /* 0x0000001c001c7311 */ /* 0x000e22000020d900 */
[----:B------:R-:W-:Y:S05]  /*2a10*/  BRA `(.L_x_11031) ;  /* 0x00000004000c7947 */ /* 0x000fea0003800000 */
.L_x_11044:
        /* <DEDUP_REMOVED lines=21> */
.L_x_11053:
[----:B------:R-:W-:Y:S05]  /*2b70*/  BSYNC B1 ;  /* 0x0000000000017941 */ /* 0x000fea0003800000 */
.L_x_11052:
[----:B------:R-:W-:Y:S01]  /*2b80*/  IMAD.SHL.U32 R3, R3, 0x200000, RZ ;  /* 0x0020000003037824 */ /* 0x000fe200078e00ff */
[----:B------:R-:W-:-:S04]  /*2b90*/  LEA R5, R0, 0x37800000, 0x17 ;  /* 0x3780000000057811 */ /* 0x000fc800078eb8ff */
[----:B------:R-:W-:-:S07]  /*2ba0*/  LOP3.LUT R28, R5, R3, R28, 0xfe, !PT ;  /* 0x00000003051c7212 */ /* 0x000fce00078efe1c */
.L_x_11051:
[----:B------:R-:W-:Y:S05]  /*2bb0*/  BSYNC B0 ;  /* 0x0000000000007941 */ /* 0x000fea0003800000 */
.L_x_11050:
[----:B------:R-:W0:Y:S01]  /*2bc0*/  F2I.S64.TRUNC R28, R28 ;  /* 0x0000001c001c7311 */ /* 0x000e22000020d900 */
[----:B------:R-:W-:Y:S05]  /*2bd0*/  BRA `(.L_x_11031) ;  /* 0x00000000009c7947 */ /* 0x000fea0003800000 */
.L_x_11043:
        /* <DEDUP_REMOVED lines=14> */
.L_x_11057:
[----:B------:R-:W-:Y:S05]  /*2cc0*/  BSYNC B0 ;  /* 0x0000000000007941 */ /* 0x000fea0003800000 */
.L_x_11056:
[----:B------:R-:W0:Y:S01]  /*2cd0*/  F2I.S64.TRUNC R28, R28 ;  /* 0x0000001c001c7311 */ /* 0x000e22000020d900 */
[----:B------:R-:W-:Y:S05]  /*2ce0*/  BRA `(.L_x_11031) ;  /* 0x0000000000587947 */ /* 0x000fea0003800000 */
.L_x_11030:
        /* <DEDUP_REMOVED lines=16> */
.L_x_11058:
[----:B------:R-:W-:Y:S01]  /*2df0*/  CS2R R28, SRZ ;  /* 0x00000000001c7805 */ /* 0x000fe2000001ff00 */
[----:B------:R-:W-:Y:S06]  /*2e00*/  BRA `(.L_x_11031) ;  /* 0x0000000000107947 */ /* 0x000fec0003800000 */
.L_x_11055:
[----:B------:R0:W5:Y:S01]  /*2e10*/  LDG.E.64 R28, desc[UR36][R4.64] ;  /* 0x00000024041c7981 */ /* 0x000162000c1e1b00 */
[----:B------:R-:W-:Y:S05]  /*2e20*/  BRA `(.L_x_11031) ;  /* 0x0000000000087947 */ /* 0x000fea0003800000 */
.L_x_11054:
[----:B------:R0:W5:Y:S01]  /*2e30*/  LDG.E R28, desc[UR36][R4.64] ;  /* 0x00000024041c7981 */ /* 0x000162000c1e1900 */
[----:B------:R-:W-:-:S07]  /*2e40*/  IMAD.MOV.U32 R29, RZ, RZ, RZ ;  /* 0x000000ffff1d7224 */ /* 0x000fce00078e00ff */
.L_x_11031:
[----:B------:R-:W-:Y:S01]  /*2e50*/  ISETP.NE.AND P0, PT, R27, RZ, PT ;  /* 0x000000ff1b00720c */ /* 0x000fe20003f05270 */
[----:B------:R-:W-:-:S03]  /*2e60*/  VIADD R25, R25, 0x80 ;  /* 0x0000008019197836 */ /* 0x000fc60000000000 */
[----:B------:R-:W-:-:S09]  /*2e70*/  SEL R17, RZ, 0x1, !P0 ;  /* 0x00000001ff117807 */ /* 0x000fd20004000000 */
.L_x_10959:
[----:B------:R-:W-:Y:S05]  /*2e80*/  BSYNC B6 ;  /* 0x0000000000067941 */ /* 0x000fea0003800000 */
.L_x_10958:
[----:B------:R-:W-:Y:S01]  /*2e90*/  ISETP.GE.AND P0, PT, R25, R16, PT ;  /* 0x000000101900720c */ /* 0x000fe20003f06270 */
[----:B------:R-:W-:-:S12]  /*2ea0*/  BSSY B6, `(.L_x_11059) ;  /* 0x00002d8000067945 */ /* 0x000fd80003800000 */
        /* <DEDUP_REMOVED lines=20> */
.L_x_11064:
[----:B------:R0:W5:Y:S01]  /*2ff0*/  LDG.E.U8 R18, desc[UR36][R4.64] ;  /* 0x0000002404127981 */ /* 0x000162000c1e1100 */
[----:B------:R-:W-:Y:S05]  /*3000*/  BRA `(.L_x_11066) ;  /* 0x0000000c00347947 */ /* 0x000fea0003800000 */
.L_x_11063:
        /* <DEDUP_REMOVED lines=8> */
.L_x_11068:
[----:B------:R0:W5:Y:S01]  /*3090*/  LDG.E R18, desc[UR36][R4.64] ;  /* 0x0000002404127981 */ /* 0x000162000c1e1900 */
[----:B------:R-:W-:Y:S05]  /*30a0*/  BRA `(.L_x_11066) ;  /* 0x0000000c000c7947 */ /* 0x000fea0003800000 */
.L_x_11067:
[----:B------:R0:W5:Y:S01]  /*30b0*/  LDG.E.S16 R18, desc[UR36][R4.64] ;  /* 0x0000002404127981 */ /* 0x000162000c1e1700 */
[----:B------:R-:W-:Y:S05]  /*30c0*/  BRA `(.L_x_11066) ;  /* 0x0000000c00047947 */ /* 0x000fea0003800000 */
.L_x_11062:
        /* <DEDUP_REMOVED lines=9> */
.L_x_11070:
[----:B------:R-:W4:Y:S02]  /*3160*/  LDG.E.U16 R4, desc[UR36][R4.64] ;  /* 0x0000002404047981 */ /* 0x000f24000c1e1500 */
[----:B----4-:R-:W-:-:S06]  /*3170*/  HADD2.F32 R18, -RZ, R4.H0_H0 ;  /* 0x20000004ff127230 */ /* 0x010fcc0000004100 */
[----:B------:R-:W0:Y:S01]  /*3180*/  F2I.FTZ.TRUNC.NTZ R18, R18 ;  /* 0x0000001200127305 */ /* 0x000e22000021f100 */
[----:B------:R-:W-:Y:S05]  /*3190*/  BRA `(.L_x_11066) ;  /* 0x0000000800d07947 */ /* 0x000fea0003800000 */
.L_x_11069:
        /* <DEDUP_REMOVED lines=9> */
.L_x_11072:
[----:B------:R-:W4:Y:S02]  /*3230*/  LDG.E.U16 R4, desc[UR36][R4.64] ;  /* 0x0000002404047981 */ /* 0x000f24000c1e1500 */
[----:B----4-:R-:W-:-:S06]  /*3240*/  HADD2.F32 R18, -RZ, R4.H0_H0 ;  /* 0x20000004ff127230 */ /* 0x010fcc0000004100 */
[----:B------:R-:W0:Y:S01]  /*3250*/  F2I.FTZ.TRUNC.NTZ R18, R18 ;  /* 0x0000001200127305 */ /* 0x000e22000021f100 */
[----:B------:R-:W-:Y:S05]  /*3260*/  BRA `(.L_x_11066) ;  /* 0x00000008009c7947 */ /* 0x000fea0003800000 */
.L_x_11071:
[----:B------:R-:W4:Y:S02]  /*3270*/  LDG.E.64 R4, desc[UR36][R4.64] ;  /* 0x0000002404047981 */ /* 0x000f24000c1e1b00 */
[----:B----4-:R0:W1:Y:S01]  /*3280*/  F2I.F64.TRUNC R18, R4 ;  /* 0x0000000400127311 */ /* 0x010062000030d100 */
[----:B------:R-:W-:Y:S05]  /*3290*/  BRA `(.L_x_11066) ;  /* 0x0000000800907947 */ /* 0x000fea0003800000 */
.L_x_11061:
        /* <DEDUP_REMOVED lines=12> */
.L_x_11075:
[----:B------:R-:W4:Y:S02]  /*3360*/  LDG.E.64 R4, desc[UR36][R4.64] ;  /* 0x0000002404047981 */ /* 0x000f24000c1e1b00 */
[----:B----4-:R0:W1:Y:S01]  /*3370*/  F2I.F64.TRUNC R18, R4 ;  /* 0x0000000400127311 */ /* 0x010062000030d100 */
[----:B------:R-:W-:Y:S05]  /*3380*/  BRA `(.L_x_11066) ;  /* 0x0000000800547947 */ /* 0x000fea0003800000 */
.L_x_11074:
        /* <DEDUP_REMOVED lines=27> */
.L_x_11077:
        /* <DEDUP_REMOVED lines=12> */
[----:B------:R0:W1:Y:S01]  /*3600*/  F2I.FTZ.TRUNC.NTZ R18, R0 ;  /* 0x0000000000127305 */ /* 0x000062000021f100 */
[----:B------:R-:W-:Y:S05]  /*3610*/  BRA `(.L_x_11066) ;  /* 0x0000000400b07947 */ /* 0x000fea0003800000 */
.L_x_11076:
[----:B------:R-:W4:Y:S02]  /*3620*/  LDG.E.U16 R18, desc[UR36][R4.64] ;  /* 0x0000002404127981 */ /* 0x000f24000c1e1500 */
[----:B----4-:R-:W-:-:S06]  /*3630*/  IMAD.U32 R18, R18, 0x10000, RZ ;  /* 0x0001000012127824 */ /* 0x010fcc00078e00ff */
[----:B------:R-:W0:Y:S01]  /*3640*/  F2I.FTZ.TRUNC.NTZ R18, R18 ;  /* 0x0000001200127305 */ /* 0x000e22000021f100 */
[----:B------:R-:W-:Y:S05]  /*3650*/  BRA `(.L_x_11066) ;  /* 0x0000000400a07947 */ /* 0x000fea0003800000 */
.L_x_11073:
        /* <DEDUP_REMOVED lines=10> */
.L_x_11080:
        /* <DEDUP_REMOVED lines=21> */
.L_x_11084:
[----:B------:R-:W-:Y:S05]  /*3850*/  BSYNC B1 ;  /* 0x0000000000017941 */ /* 0x000fea0003800000 */
.L_x_11083:
[----:B------:R-:W-:Y:S01]  /*3860*/  IMAD.SHL.U32 R3, R3, 0x100000, RZ ;  /* 0x0010000003037824 */ /* 0x000fe200078e00ff */
[----:B------:R-:W-:-:S04]  /*3870*/  LEA R5, R0, 0x3b800000, 0x17 ;  /* 0x3b80000000057811 */ /* 0x000fc800078eb8ff */
[----:B------:R-:W-:-:S07]  /*3880*/  LOP3.LUT R18, R5, R3, R18, 0xfe, !PT ;  /* 0x0000000305127212 */ /* 0x000fce00078efe12 */
.L_x_11082:
[----:B------:R-:W-:Y:S05]  /*3890*/  BSYNC B0 ;  /* 0x0000000000007941 */ /* 0x000fea0003800000 */
.L_x_11081:
[----:B------:R-:W1:Y:S01]  /*38a0*/  F2I.FTZ.TRUNC.NTZ R18, R18 ;  /* 0x0000001200127305 */ /* 0x000e62000021f100 */
[----:B------:R-:W-:Y:S05]  /*38b0*/  BRA `(.L_x_11066) ;  /* 0x0000000400087947 */ /* 0x000fea0003800000 */
.L_x_11079:
        /* <DEDUP_REMOVED lines=21> */
.L_x_11088:
[----:B------:R-:W-:Y:S05]  /*3a10*/  BSYNC B1 ;  /* 0x0000000000017941 */ /* 0x000fea0003800000 */
.L_x_11087:
[----:B------:R-:W-:Y:S01]  /*3a20*/  IMAD.SHL.U32 R3, R3, 0x200000, RZ ;  /* 0x0020000003037824 */ /* 0x000fe200078e00ff */
[----:B------:R-:W-:-:S04]  /*3a30*/  LEA R5, R0, 0x37800000, 0x17 ;  /* 0x3780000000057811 */ /* 0x000fc800078eb8ff */
[----:B------:R-:W-:-:S07]  /*3a40*/  LOP3.LUT R18, R5, R3, R18, 0xfe, !PT ;  /* 0x0000000305127212 */ /* 0x000fce00078efe12 */
.L_x_11086:
[----:B------:R-:W-:Y:S05]  /*3a50*/  BSYNC B0 ;  /* 0x0000000000007941 */ /* 0x000fea0003800000 */
.L_x_11085:
[----:B------:R-:W0:Y:S01]  /*3a60*/  F2I.FTZ.TRUNC.NTZ R18, R18 ;  /* 0x0000001200127305 */ /* 0x000e22000021f100 */
[----:B------:R-:W-:Y:S05]  /*3a70*/  BRA `(.L_x_11066) ;  /* 0x0000000000987947 */ /* 0x000fea0003800000 */
.L_x_11078:
        /* <DEDUP_REMOVED lines=14> */
.L_x_11092:
[----:B------:R-:W-:Y:S05]  /*3b60*/  BSYNC B0 ;  /* 0x0000000000007941 */ /* 0x000fea0003800000 */
.L_x_11091:
[----:B------:R-:W0:Y:S01]  /*3b70*/  F2I.FTZ.TRUNC.NTZ R18, R18 ;  /* 0x0000001200127305 */ /* 0x000e22000021f100 */
[----:B------:R-:W-:Y:S05]  /*3b80*/  BRA `(.L_x_11066) ;  /* 0x0000000000547947 */ /* 0x000fea0003800000 */
.L_x_11065:
        /* <DEDUP_REMOVED lines=16> */
[----:B0-23-5:R-:W-:Y:S05]  /*3c90*/  CALL.ABS.NOINC R14 ;  /* 0x000000000e007343 */ /* 0x02dfea0003c00000 */
.L_x_11093:
[----:B------:R-:W-:Y:S05]  /*3ca0*/  BRA `(.L_x_11066) ;  /* 0x00000000000c7947 */ /* 0x000fea0003800000 */
.L_x_11090:
[----:B------:R0:W5:Y:S01]  /*3cb0*/  LDG.E R18, desc[UR36][R4.64] ;  /* 0x0000002404127981 */ /* 0x000162000c1e1900 */
[----:B------:R-:W-:Y:S05]  /*3cc0*/  BRA `(.L_x_11066) ;  /* 0x0000000000047947 */ /* 0x000fea0003800000 */
.L_x_11089:
[----:B------:R0:W5:Y:S02]  /*3cd0*/  LDG.E R18, desc[UR36][R4.64] ;  /* 0x0000002404127981 */ /* 0x000164000c1e1900 */
.L_x_11066:
[----:B0---4-:R-:W0:Y:S01]  /*3ce0*/  LDC.64 R4, c[0x0][0x238] ;  /* 0x00008e00ff047b82 */ /* 0x011e220000000a00 */
        /* <DEDUP_REMOVED lines=19> */
.L_x_11097:
[----:B------:R-:W4:Y:S02]  /*3e20*/  LDG.E.U8 R4, desc[UR36][R4.64] ;  /* 0x0000002404047981 */ /* 0x000f24000c1e1100 */
[----:B----4-:R-:W-:-:S04]  /*3e30*/  ISETP.NE.AND P0, PT, R4, RZ, PT ;  /* 0x000000ff0400720c */ /* 0x010fc80003f05270 */
[----:B------:R-:W-:Y:S01]  /*3e40*/  P2R R26, PR, RZ, 0x1 ;  /* 0x00000001ff1a7803 */ /* 0x000fe20000000000 */
[----:B------:R-:W-:Y:S08]  /*3e50*/  BRA `(.L_x_11099) ;  /* 0x0000000c00c47947 */ /* 0x000ff00003800000 */
.L_x_11096:
        /* <DEDUP_REMOVED lines=11> */
.L_x_11101:
[----:B------:R-:W4:Y:S02]  /*3f10*/  LDG.E R4, desc[UR36][R4.64] ;  /* 0x0000002404047981 */ /* 0x000f24000c1e1900 */
[----:B----4-:R-:W-:-:S04]  /*3f20*/  ISETP.NE.AND P0, PT, R4, RZ, PT ;  /* 0x000000ff0400720c */ /* 0x010fc80003f05270 */
[----:B------:R-:W-:Y:S01]  /*3f30*/  P2R R26, PR, RZ, 0x1 ;  /* 0x00000001ff1a7803 */ /* 0x000fe20000000000 */
[----:B------:R-:W-:Y:S08]  /*3f40*/  BRA `(.L_x_11099) ;  /* 0x0000000c00887947 */ /* 0x000ff00003800000 */
.L_x_11100:
[----:B------:R-:W4:Y:S02]  /*3f50*/  LDG.E.U16 R4, desc[UR36][R4.64] ;  /* 0x0000002404047981 */ /* 0x000f24000c1e1500 */
[----:B----4-:R-:W-:-:S04]  /*3f60*/  ISETP.NE.AND P0, PT, R4, RZ, PT ;  /* 0x000000ff0400720c */ /* 0x010fc80003f05270 */
[----:B------:R-:W-:Y:S01]  /*3f70*/  P2R R26, PR, RZ, 0x1 ;  /* 0x00000001ff1a7803 */ /* 0x000fe20000000000 */
[----:B------:R-:W-:Y:S08]  /*3f80*/  BRA `(.L_x_11099) ;  /* 0x0000000c00787947 */ /* 0x000ff00003800000 */
.L_x_11095:
        /* <DEDUP_REMOVED lines=10> */
.L_x_11103:
[----:B------:R-:W4:Y:S02]  /*4030*/  LDG.E.U16 R0, desc[UR36][R4.64] ;  /* 0x0000002404007981 */ /* 0x000f24000c1e1500 */
[----:B----4-:R-:W-:-:S05]  /*4040*/  HADD2.F32 R0, -RZ, R0.H0_H0 ;  /* 0x20000000ff007230 */ /* 0x010fca0000004100 */
[----:B------:R-:W-:-:S04]  /*4050*/  FSETP.NEU.FTZ.AND P0, PT, R0, RZ, PT ;  /* 0x000000ff0000720b */ /* 0x000fc80003f1d000 */
[----:B------:R-:W-:Y:S01]  /*4060*/  P2R R26, PR, RZ, 0x1 ;  /* 0x00000001ff1a7803 */ /* 0x000fe20000000000 */
[----:B------:R-:W-:Y:S08]  /*4070*/  BRA `(.L_x_11099) ;  /* 0x0000000c003c7947 */ /* 0x000ff00003800000 */
.L_x_11102:
        /* <DEDUP_REMOVED lines=12> */
.L_x_11105:
        /* <DEDUP_REMOVED lines=11> */
.L_x_11104:
[----:B------:R-:W4:Y:S02]  /*41f0*/  LDG.E.64 R4, desc[UR36][R4.64] ;  /* 0x0000002404047981 */ /* 0x000f24000c1e1b00 */
[----:B----4-:R-:W-:-:S06]  /*4200*/  DSETP.NEU.AND P0, PT, R4, RZ, PT ;  /* 0x000000ff0400722a */ /* 0x010fcc0003f0d000 */
[----:B------:R-:W-:Y:S01]  /*4210*/  P2R R26, PR, RZ, 0x1 ;  /* 0x00000001ff1a7803 */ /* 0x000fe20000000000 */
[----:B------:R-:W-:Y:S07]  /*4220*/  BRA `(.L_x_11099) ;  /* 0x0000000800d07947 */ /* 0x000fee0003800000 */
.L_x_11094:
        /* <DEDUP_REMOVED lines=12> */
.L_x_11108:
[----:B------:R-:W4:Y:S02]  /*42f0*/  LDG.E.128 R4, desc[UR36][R4.64] ;  /* 0x0000002404047981 */ /* 0x000f24000c1e1d00 */
[----:B----4-:R-:W-:-:S06]  /*4300*/  DSETP.NEU.AND P0, PT, R6, RZ, PT ;  /* 0x000000ff0600722a */ /* 0x010fcc0003f0d000 */
[----:B------:R-:W-:-:S06]  /*4310*/  DSETP.NEU.OR P0, PT, R4, RZ, P0 ;  /* 0x000000ff0400722a */ /* 0x000fcc000070d400 */
[----:B------:R-:W-:Y:S01]  /*4320*/  P2R R26, PR, RZ, 0x1 ;  /* 0x00000001ff1a7803 */ /* 0x000fe20000000000 */
[----:B------:R-:W-:Y:S07]  /*4330*/  BRA `(.L_x_11099) ;  /* 0x00000008008c7947 */ /* 0x000fee0003800000 */
.L_x_11107:
        /* <DEDUP_REMOVED lines=28> */
.L_x_11110:
        /* <DEDUP_REMOVED lines=15> */
.L_x_11109:
[----:B------:R-:W4:Y:S02]  /*45f0*/  LDG.E.U16 R0, desc[UR36][R4.64] ;  /* 0x0000002404007981 */ /* 0x000f24000c1e1500 */
[----:B----4-:R-:W-:-:S05]  /*4600*/  IMAD.U32 R0, R0, 0x10000, RZ ;  /* 0x0001000000007824 */ /* 0x010fca00078e00ff */
[----:B------:R-:W-:-:S04]  /*4610*/  FSETP.NEU.FTZ.AND P0, PT, R0, RZ, PT ;  /* 0x000000ff0000720b */ /* 0x000fc80003f1d000 */
[----:B------:R-:W-:Y:S01]  /*4620*/  P2R R26, PR, RZ, 0x1 ;  /* 0x00000001ff1a7803 */ /* 0x000fe20000000000 */
[----:B------:R-:W-:Y:S08]  /*4630*/  BRA `(.L_x_11099) ;  /* 0x0000000400cc7947 */ /* 0x000ff00003800000 */
.L_x_11106:
        /* <DEDUP_REMOVED lines=12> */
.L_x_11113:
        /* <DEDUP_REMOVED lines=21> */
.L_x_11117:
[----:B------:R-:W-:Y:S05]  /*4850*/  BSYNC B1 ;  /* 0x0000000000017941 */ /* 0x000fea0003800000 */
.L_x_11116:
[----:B------:R-:W-:Y:S01]  /*4860*/  LEA R5, R0, 0x3b800000, 0x17 ;  /* 0x3b80000000057811 */ /* 0x000fe200078eb8ff */
[----:B------:R-:W-:-:S05]  /*4870*/  IMAD.SHL.U32 R0, R3, 0x100000, RZ ;  /* 0x0010000003007824 */ /* 0x000fca00078e00ff */
[----:B------:R-:W-:-:S07]  /*4880*/  LOP3.LUT R0, R5, R0, R6, 0xfe, !PT ;  /* 0x0000000005007212 */ /* 0x000fce00078efe06 */
.L_x_11115:
[----:B------:R-:W-:Y:S05]  /*4890*/  BSYNC B0 ;  /* 0x0000000000007941 */ /* 0x000fea0003800000 */
.L_x_11114:
[----:B------:R-:W-:-:S04]  /*48a0*/  FSETP.NEU.FTZ.AND P0, PT, R0, RZ, PT ;  /* 0x000000ff0000720b */ /* 0x000fc80003f1d000 */
[----:B------:R-:W-:Y:S01]  /*48b0*/  P2R R26, PR, RZ, 0x1 ;  /* 0x00000001ff1a7803 */ /* 0x000fe20000000000 */
[----:B------:R-:W-:Y:S08]  /*48c0*/  BRA `(.L_x_11099) ;  /* 0x0000000400287947 */ /* 0x000ff00003800000 */
.L_x_11112:
        /* <DEDUP_REMOVED lines=21> */
.L_x_11121:
[----:B------:R-:W-:Y:S05]  /*4a20*/  BSYNC B1 ;  /* 0x0000000000017941 */ /* 0x000fea0003800000 */
.L_x_11120:
[----:B------:R-:W-:Y:S01]  /*4a30*/  LEA R5, R0, 0x37800000, 0x17 ;  /* 0x3780000000057811 */ /* 0x000fe200078eb8ff */
[----:B------:R-:W-:-:S05]  /*4a40*/  IMAD.SHL.U32 R0, R3, 0x200000, RZ ;  /* 0x0020000003007824 */ /* 0x000fca00078e00ff */
[----:B------:R-:W-:-:S07]  /*4a50*/  LOP3.LUT R0, R5, R0, R6, 0xfe, !PT ;  /* 0x0000000005007212 */ /* 0x000fce00078efe06 */
.L_x_11119:
[----:B------:R-:W-:Y:S05]  /*4a60*/  BSYNC B0 ;  /* 0x0000000000007941 */ /* 0x000fea0003800000 */
.L_x_11118:
[----:B------:R-:W-:-:S04]  /*4a70*/  FSETP.NEU.FTZ.AND P0, PT, R0, RZ, PT ;  /* 0x000000ff0000720b */ /* 0x000fc80003f1d000 */
[----:B------:R-:W-:Y:S01]  /*4a80*/  P2R R26, PR, RZ, 0x1 ;  /* 0x00000001ff1a7803 */ /* 0x000fe20000000000 */
[----:B------:R-:W-:Y:S08]  /*4a90*/  BRA `(.L_x_11099) ;  /* 0x0000000000b47947 */ /* 0x000ff00003800000 */
.L_x_11111:
        /* <DEDUP_REMOVED lines=14> */
.L_x_11125:
[----:B------:R-:W-:Y:S05]  /*4b80*/  BSYNC B0 ;  /* 0x0000000000007941 */ /* 0x000fea0003800000 */
.L_x_11124:
[----:B------:R-:W-:-:S04]  /*4b90*/  FSETP.NEU.FTZ.AND P0, PT, R0, RZ, PT ;  /* 0x000000ff0000720b */ /* 0x000fc80003f1d000 */
[----:B------:R-:W-:Y:S01]  /*4ba0*/  P2R R26, PR, RZ, 0x1 ;  /* 0x00000001ff1a7803 */ /* 0x000fe20000000000 */
[----:B------:R-:W-:Y:S08]  /*4bb0*/  BRA `(.L_x_11099) ;  /* 0x00000000006c7947 */ /* 0x000ff00003800000 */
.L_x_11098:
        /* <DEDUP_REMOVED lines=16> */
.L_x_11126:
[----:B------:R-:W-:-:S04]  /*4cc0*/  PLOP3.LUT P0, PT, PT, PT, PT, 0x8, 0x0 ;  /* 0x000000000000781c */ /* 0x000fc80003f0e170 */
[----:B------:R-:W-:Y:S01]  /*4cd0*/  P2R R26, PR, RZ, 0x1 ;  /* 0x00000001ff1a7803 */ /* 0x000fe20000000000 */
[----:B------:R-:W-:Y:S08]  /*4ce0*/  BRA `(.L_x_11099) ;  /* 0x0000000000207947 */ /* 0x000ff00003800000 */
.L_x_11123:
[----:B------:R-:W4:Y:S02]  /*4cf0*/  LDG.E.64 R4, desc[UR36][R4.64] ;  /* 0x0000002404047981 */ /* 0x000f24000c1e1b00 */
[----:B----4-:R-:W-:-:S04]  /*4d00*/  ISETP.NE.U32.AND P0, PT, R4, RZ, PT ;  /* 0x000000ff0400720c */ /* 0x010fc80003f05070 */
[----:B------:R-:W-:-:S04]  /*4d10*/  ISETP.NE.AND.EX P0, PT, R5, RZ, PT, P0 ;  /* 0x000000ff0500720c */ /* 0x000fc80003f05300 */
[----:B------:R-:W-:Y:S01]  /*4d20*/  P2R R26, PR, RZ, 0x1 ;  /* 0x00000001ff1a7803 */ /* 0x000fe20000000000 */
[----:B------:R-:W-:Y:S08]  /*4d30*/  BRA `(.L_x_11099) ;  /* 0x00000000000c7947 */ /* 0x000ff00003800000 */
.L_x_11122:
[----:B------:R-:W4:Y:S02]  /*4d40*/  LDG.E R4, desc[UR36][R4.64] ;  /* 0x0000002404047981 */ /* 0x000f24000c1e1900 */
[----:B----4-:R-:W-:-:S04]  /*4d50*/  ISETP.NE.AND P0, PT, R4, RZ, PT ;  /* 0x000000ff0400720c */ /* 0x010fc80003f05270 */
[----:B------:R-:W-:-:S09]  /*4d60*/  P2R R26, PR, RZ, 0x1 ;  /* 0x00000001ff1a7803 */ /* 0x000fd20000000000 */
.L_x_11099:
        /* <DEDUP_REMOVED lines=19> */
.L_x_11130:
[----:B------:R0:W5:Y:S01]  /*4ea0*/  LDG.E.U8 R32, desc[UR36][R4.64] ;  /* 0x0000002404207981 */ /* 0x000162000c1e1100 */
[----:B------:R-:W-:Y:S01]  /*4eb0*/  IMAD.MOV.U32 R33, RZ, RZ, RZ ;  /* 0x000000ffff217224 */ /* 0x000fe200078e00ff */
[----:B------:R-:W-:Y:S06]  /*4ec0*/  BRA `(.L_x_11132) ;  /* 0x0000000c00487947 */ /* 0x000fec0003800000 */
.L_x_11129:
        /* <DEDUP_REMOVED lines=8> */
.L_x_11134:
[----:B------:R-:W4:Y:S02]  /*4f50*/  LDG.E R32, desc[UR36][R4.64] ;  /* 0x0000002404207981 */ /* 0x000f24000c1e1900 */
[----:B----4-:R-:W-:Y:S01]  /*4f60*/  SHF.R.S32.HI R33, RZ, 0x1f, R32 ;  /* 0x0000001fff217819 */ /* 0x010fe20000011420 */
[----:B------:R-:W-:Y:S06]  /*4f70*/  BRA `(.L_x_11132) ;  /* 0x0000000c001c7947 */ /* 0x000fec0003800000 */
.L_x_11133:
[----:B------:R-:W4:Y:S02]  /*4f80*/  LDG.E.S16 R32, desc[UR36][R4.64] ;  /* 0x0000002404207981 */ /* 0x000f24000c1e1700 */
[----:B----4-:R-:W-:Y:S01]  /*4f90*/  SHF.R.S32.HI R33, RZ, 0x1f, R32 ;  /* 0x0000001fff217819 */ /* 0x010fe20000011420 */
[----:B------:R-:W-:Y:S06]  /*4fa0*/  BRA `(.L_x_11132) ;  /* 0x0000000c00107947 */ /* 0x000fec0003800000 */
.L_x_11128:
        /* <DEDUP_REMOVED lines=9> */
.L_x_11136:
[----:B------:R-:W4:Y:S02]  /*5040*/  LDG.E.U16 R4, desc[UR36][R4.64] ;  /* 0x0000002404047981 */ /* 0x000f24000c1e1500 */
[----:B----4-:R-:W-:-:S06]  /*5050*/  HADD2.F32 R32, -RZ, R4.H0_H0 ;  /* 0x20000004ff207230 */ /* 0x010fcc0000004100 */
[----:B------:R-:W0:Y:S01]  /*5060*/  F2I.S64.TRUNC R32, R32 ;  /* 0x0000002000207311 */ /* 0x000e22000020d900 */
[----:B------:R-:W-:Y:S05]  /*5070*/  BRA `(.L_x_11132) ;  /* 0x0000000800dc7947 */ /* 0x000fea0003800000 */
.L_x_11135:
[----:B------:R-:W-:-:S13]  /*5080*/  ISETP.NE.AND P0, PT, R0, 0x7, PT ;  /* 0x000000070000780c */ /* 0x000fda0003f05270 */
[----:B------:R-:W-:Y:S05]  /*5090*/  @!P0 BRA `(.L_x_11137) ;  /* 0x00000000002c8947 */ /* 0x000fea0003800000 */
[----:B------:R-:W-:-:S13]  /*50a0*/  ISETP.NE.AND P0, PT, R0, 0x8, PT ;  /* 0x000000080000780c */ /* 0x000fda0003f05270 */
[----:B------:R-:W-:Y:S05]  /*50b0*/  @!P0 BRA `(.L_x_11138) ;  /* 0x0000000000148947 */ /* 0x000fea0003800000 */
[----:B------:R-:W-:-:S13]  /*50c0*/  ISETP.NE.AND P0, PT, R0, 0x9, PT ;  /* 0x000000090000780c */ /* 0x000fda0003f05270 */
[----:B------:R-:W-:Y:S05]  /*50d0*/  @P0 BRA `(.L_x_11131) ;  /* 0x00000008006c0947 */ /* 0x000fea0003800000 */
[----:B------:R-:W4:Y:S02]  /*50e0*/  LDG.E R4, desc[UR36][R4.64] ;  /* 0x0000002404047981 */ /* 0x000f24000c1e1900 */
[----:B----4-:R0:W4:Y:S01]  /*50f0*/  F2I.S64.TRUNC R32, R4 ;  /* 0x0000000400207311 */ /* 0x010122000020d900 */
[----:B------:R-:W-:Y:S05]  /*5100*/  BRA `(.L_x_11132) ;  /* 0x0000000800b87947 */ /* 0x000fea0003800000 */
.L_x_11138:
[----:B------:R-:W4:Y:S02]  /*5110*/  LDG.E.U16 R4, desc[UR36][R4.64] ;  /* 0x0000002404047981 */ /* 0x000f24000c1e1500 */
[----:B----4-:R-:W-:-:S06]  /*5120*/  HADD2.F32 R32, -RZ, R4.H0_H0 ;  /* 0x20000004ff207230 */ /* 0x010fcc0000004100 */
[----:B------:R-:W0:Y:S01]  /*5130*/  F2I.S64.TRUNC R32, R32 ;  /* 0x0000002000207311 */ /* 0x000e22000020d900 */
[----:B------:R-:W-:Y:S05]  /*5140*/  BRA `(.L_x_11132) ;  /* 0x0000000800a87947 */ /* 0x000fea0003800000 */
.L_x_11137:
[----:B------:R-:W4:Y:S02]  /*5150*/  LDG.E.64 R4, desc[UR36][R4.64] ;  /* 0x0000002404047981 */ /* 0x000f24000c1e1b00 */
[----:B----4-:R0:W4:Y:S01]  /*5160*/  F2I.S64.F64.TRUNC R32, R4 ;  /* 0x0000000400207311 */ /* 0x010122000030d900 */
[----:B------:R-:W-:Y:S05]  /*5170*/  BRA `(.L_x_11132) ;  /* 0x00000008009c7947 */ /* 0x000fea0003800000 */
.L_x_11127:
        /* <DEDUP_REMOVED lines=13> */
.L_x_11141:
[----:B------:R-:W4:Y:S02]  /*5250*/  LDG.E.64 R4, desc[UR36][R4.64] ;  /* 0x0000002404047981 */ /* 0x000f24000c1e1b00 */
[----:B----4-:R0:W4:Y:S01]  /*5260*/  F2I.S64.F64.TRUNC R32, R4 ;  /* 0x0000000400207311 */ /* 0x010122000030d900 */
[----:B------:R-:W-:Y:S05]  /*5270*/  BRA `(.L_x_11132) ;  /* 0x00000008005c7947 */ /* 0x000fea0003800000 */
.L_x_11140:
        /* <DEDUP_REMOVED lines=27> */
.L_x_11143:
        /* <DEDUP_REMOVED lines=12> */
[----:B------:R0:W4:Y:S01]  /*54f0*/  F2I.S64.TRUNC R32, R0 ;  /* 0x0000000000207311 */ /* 0x000122000020d900 */
[----:B------:R-:W-:Y:S05]  /*5500*/  BRA `(.L_x_11132) ;  /* 0x0000000400b87947 */ /* 0x000fea0003800000 */
.L_x_11142:
[----:B------:R-:W4:Y:S02]  /*5510*/  LDG.E.U16 R32, desc[UR36][R4.64] ;  /* 0x0000002404207981 */ /* 0x000f24000c1e1500 */
[----:B----4-:R-:W-:-:S06]  /*5520*/  IMAD.U32 R32, R32, 0x10000, RZ ;  /* 0x0001000020207824 */ /* 0x010fcc00078e00ff */
[----:B------:R-:W0:Y:S01]  /*5530*/  F2I.S64.TRUNC R32, R32 ;  /* 0x0000002000207311 */ /* 0x000e22000020d900 */
[----:B------:R-:W-:Y:S05]  /*5540*/  BRA `(.L_x_11132) ;  /* 0x0000000400a87947 */ /* 0x000fea0003800000 */
.L_x_11139:
        /* <DEDUP_REMOVED lines=11> */
.L_x_11146:
        /* <DEDUP_REMOVED lines=21> */
.L_x_11150:
[----:B------:R-:W-:Y:S05]  /*5750*/  BSYNC B1 ;  /* 0x0000000000017941 */ /* 0x000fea0003800000 */
.L_x_11149:
[----:B------:R-:W-:Y:S01]  /*5760*/  IMAD.SHL.U32 R3, R3, 0x100000, RZ ;  /* 0x0010000003037824 */ /* 0x000fe200078e00ff */
[----:B------:R-:W-:-:S04]  /*5770*/  LEA R5, R0, 0x3b800000, 0x17 ;  /* 0x3b80000000057811 */ /* 0x000fc800078eb8ff */
[----:B------:R-:W-:-:S07]  /*5780*/  LOP3.LUT R32, R5, R3, R32, 0xfe, !PT ;  /* 0x0000000305207212 */ /* 0x000fce00078efe20 */
.L_x_11148:
[----:B------:R-:W-:Y:S05]  /*5790*/  BSYNC B0 ;  /* 0x0000000000007941 */ /* 0x000fea0003800000 */
.L_x_11147:
[----:B------:R-:W0:Y:S01]  /*57a0*/  F2I.S64.TRUNC R32, R32 ;  /* 0x0000002000207311 */ /* 0x000e22000020d900 */
[----:B------:R-:W-:Y:S05]  /*57b0*/  BRA `(.L_x_11132) ;  /* 0x00000004000c7947 */ /* 0x000fea0003800000 */
.L_x_11145:
        /* <DEDUP_REMOVED lines=21> */
.L_x_11154:
[----:B------:R-:W-:Y:S05]  /*5910*/  BSYNC B1 ;  /* 0x0000000000017941 */ /* 0x000fea0003800000 */
.L_x_11153:
[----:B------:R-:W-:Y:S01]  /*5920*/  IMAD.SHL.U32 R3, R3, 0x200000, RZ ;  /* 0x0020000003037824 */ /* 0x000fe200078e00ff */
[----:B------:R-:W-:-:S04]  /*5930*/  LEA R5, R0, 0x37800000, 0x17 ;  /* 0x3780000000057811 */ /* 0x000fc800078eb8ff */
[----:B------:R-:W-:-:S07]  /*5940*/  LOP3.LUT R32, R5, R3, R32, 0xfe, !PT ;  /* 0x0000000305207212 */ /* 0x000fce00078efe20 */
.L_x_11152:
[----:B------:R-:W-:Y:S05]  /*5950*/  BSYNC B0 ;  /* 0x0000000000007941 */ /* 0x000fea0003800000 */
.L_x_11151:
[----:B------:R-:W0:Y:S01]  /*5960*/  F2I.S64.TRUNC R32, R32 ;  /* 0x0000002000207311 */ /* 0x000e22000020d900 */
[----:B------:R-:W-:Y:S05]  /*5970*/  BRA `(.L_x_11132) ;  /* 0x00000000009c7947 */ /* 0x000fea0003800000 */
.L_x_11144:
        /* <DEDUP_REMOVED lines=14> */
.L_x_11158:
[----:B------:R-:W-:Y:S05]  /*5a60*/  BSYNC B0 ;  /* 0x0000000000007941 */ /* 0x000fea0003800000 */
.L_x_11157:
[----:B------:R-:W0:Y:S01]  /*5a70*/  F2I.S64.TRUNC R32, R32 ;  /* 0x0000002000207311 */ /* 0x000e22000020d900 */
[----:B------:R-:W-:Y:S05]  /*5a80*/  BRA `(.L_x_11132) ;  /* 0x0000000000587947 */ /* 0x000fea0003800000 */
.L_x_11131:
        /* <DEDUP_REMOVED lines=16> */
.L_x_11159:
[----:B------:R-:W-:Y:S01]  /*5b90*/  CS2R R32, SRZ ;  /* 0x0000000000207805 */ /* 0x000fe2000001ff00 */
[----:B------:R-:W-:Y:S06]  /*5ba0*/  BRA `(.L_x_11132) ;  /* 0x0000000000107947 */ /* 0x000fec0003800000 */
.L_x_11156:
[----:B------:R0:W5:Y:S01]  /*5bb0*/  LDG.E.64 R32, desc[UR36][R4.64] ;  /* 0x0000002404207981 */ /* 0x000162000c1e1b00 */
[----:B------:R-:W-:Y:S05]  /*5bc0*/  BRA `(.L_x_11132) ;  /* 0x0000000000087947 */ /* 0x000fea0003800000 */
.L_x_11155:
[----:B------:R0:W5:Y:S01]  /*5bd0*/  LDG.E R32, desc[UR36][R4.64] ;  /* 0x0000002404207981 */ /* 0x000162000c1e1900 */
[----:B------:R-:W-:-:S07]  /*5be0*/  IMAD.MOV.U32 R33, RZ, RZ, RZ ;  /* 0x000000ffff217224 */ /* 0x000fce00078e00ff */
.L_x_11132:
[----:B------:R-:W-:Y:S01]  /*5bf0*/  ISETP.NE.AND P0, PT, R26, RZ, PT ;  /* 0x000000ff1a00720c */ /* 0x000fe20003f05270 */
[----:B------:R-:W-:-:S03]  /*5c00*/  VIADD R25, R25, 0x80 ;  /* 0x0000008019197836 */ /* 0x000fc60000000000 */
[----:B------:R-:W-:-:S09]  /*5c10*/  SEL R19, RZ, 0x1, !P0 ;  /* 0x00000001ff137807 */ /* 0x000fd20004000000 */
.L_x_11060:
[----:B------:R-:W-:Y:S05]  /*5c20*/  BSYNC B6 ;  /* 0x0000000000067941 */ /* 0x000fea0003800000 */
.L_x_11059:
[----:B------:R-:W-:Y:S01]  /*5c30*/  ISETP.GE.AND P0, PT, R25, R16, PT ;  /* 0x000000101900720c */ /* 0x000fe20003f06270 */
[----:B------:R-:W-:Y:S01]  /*5c40*/  BSSY B6, `(.L_x_11160) ;  /* 0x00002e0000067945 */ /* 0x000fe20003800000 */
[----:B------:R-:W-:Y:S01]  /*5c50*/  PRMT R27, RZ, 0x7610, R27 ;  /* 0x00007610ff1b7816 */ /* 0x000fe2000000001b */
[----:B0-----:R-:W-:Y:S01]  /*5c60*/  IMAD.MOV.U32 R24, RZ, RZ, RZ ;  /* 0x000000ffff187224 */ /* 0x001fe200078e00ff */
[----:B------:R-:W-:Y:S01]  /*5c70*/  PRMT R30, RZ, 0x7610, R30 ;  /* 0x00007610ff1e7816 */ /* 0x000fe2000000001e */
[----:B------:R-:W-:Y:S01]  /*5c80*/  IMAD.MOV.U32 R26, RZ, RZ, RZ ;  /* 0x000000ffff1a7224 */ /* 0x000fe200078e00ff */
[----:B------:R-:W-:Y:S02]  /*5c90*/  CS2R R34, SRZ ;  /* 0x0000000000227805 */ /* 0x000fe4000001ff00 */
[----:B------:R-:W-:-:S05]  /*5ca0*/  CS2R R36, SRZ ;  /* 0x0000000000247805 */ /* 0x000fca000001ff00 */
        /* <DEDUP_REMOVED lines=20> */
.L_x_11165:
[----:B------:R0:W5:Y:S01]  /*5df0*/  LDG.E.U8 R26, desc[UR36][R4.64] ;  /* 0x00000024041a7981 */ /* 0x000162000c1e1100 */
[----:B------:R-:W-:Y:S05]  /*5e00*/  BRA `(.L_x_11167) ;  /* 0x0000000c00347947 */ /* 0x000fea0003800000 */
.L_x_11164:
        /* <DEDUP_REMOVED lines=8> */
.L_x_11169:
[----:B------:R4:W5:Y:S01]  /*5e90*/  LDG.E R26, desc[UR36][R4.64] ;  /* 0x00000024041a7981 */ /* 0x000962000c1e1900 */
[----:B------:R-:W-:Y:S05]  /*5ea0*/  BRA `(.L_x_11167) ;  /* 0x0000000c000c7947 */ /* 0x000fea0003800000 */
.L_x_11168:
[----:B------:R0:W5:Y:S01]  /*5eb0*/  LDG.E.S16 R26, desc[UR36][R4.64] ;  /* 0x00000024041a7981 */ /* 0x000162000c1e1700 */
[----:B------:R-:W-:Y:S05]  /*5ec0*/  BRA `(.L_x_11167) ;  /* 0x0000000c00047947 */ /* 0x000fea0003800000 */
.L_x_11163:
        /* <DEDUP_REMOVED lines=9> */
.L_x_11171:
[----:B------:R-:W4:Y:S02]  /*5f60*/  LDG.E.U16 R4, desc[UR36][R4.64] ;  /* 0x0000002404047981 */ /* 0x000f24000c1e1500 */
[----:B----4-:R-:W-:-:S06]  /*5f70*/  HADD2.F32 R26, -RZ, R4.H0_H0 ;  /* 0x20000004ff1a7230 */ /* 0x010fcc0000004100 */
[----:B------:R-:W0:Y:S01]  /*5f80*/  F2I.FTZ.TRUNC.NTZ R26, R26 ;  /* 0x0000001a001a7305 */ /* 0x000e22000021f100 */
[----:B------:R-:W-:Y:S05]  /*5f90*/  BRA `(.L_x_11167) ;  /* 0x0000000800d07947 */ /* 0x000fea0003800000 */
.L_x_11170:
        /* <DEDUP_REMOVED lines=9> */
.L_x_11173:
[----:B------:R-:W4:Y:S02]  /*6030*/  LDG.E.U16 R4, desc[UR36][R4.64] ;  /* 0x0000002404047981 */ /* 0x000f24000c1e1500 */
[----:B----4-:R-:W-:-:S06]  /*6040*/  HADD2.F32 R26, -RZ, R4.H0_H0 ;  /* 0x20000004ff1a7230 */ /* 0x010fcc0000004100 */
[----:B------:R-:W0:Y:S01]  /*6050*/  F2I.FTZ.TRUNC.NTZ R26, R26 ;  /* 0x0000001a001a7305 */ /* 0x000e22000021f100 */
[----:B------:R-:W-:Y:S05]  /*6060*/  BRA `(.L_x_11167) ;  /* 0x00000008009c7947 */ /* 0x000fea0003800000 */
.L_x_11172:
[----:B------:R-:W4:Y:S02]  /*6070*/  LDG.E.64 R4, desc[UR36][R4.64] ;  /* 0x0000002404047981 */ /* 0x000f24000c1e1b00 */
[----:B----4-:R0:W1:Y:S01]  /*6080*/  F2I.F64.TRUNC R26, R4 ;  /* 0x00000004001a7311 */ /* 0x010062000030d100 */
[----:B------:R-:W-:Y:S05]  /*6090*/  BRA `(.L_x_11167) ;  /* 0x0000000800907947 */ /* 0x000fea0003800000 */
.L_x_11162:
        /* <DEDUP_REMOVED lines=12> */
.L_x_11176:
[----:B------:R-:W4:Y:S02]  /*6160*/  LDG.E.64 R4, desc[UR36][R4.64] ;  /* 0x0000002404047981 */ /* 0x000f24000c1e1b00 */
[----:B----4-:R0:W1:Y:S01]  /*6170*/  F2I.F64.TRUNC R26, R4 ;  /* 0x00000004001a7311 */ /* 0x010062000030d100 */
[----:B------:R-:W-:Y:S05]  /*6180*/  BRA `(.L_x_11167) ;  /* 0x0000000800547947 */ /* 0x000fea0003800000 */
.L_x_11175:
        /* <DEDUP_REMOVED lines=27> */
.L_x_11178:
        /* <DEDUP_REMOVED lines=14> */
.L_x_11177:
[----:B------:R-:W4:Y:S02]  /*6420*/  LDG.E.U16 R26, desc[UR36][R4.64] ;  /* 0x00000024041a7981 */ /* 0x000f24000c1e1500 */
[----:B----4-:R-:W-:-:S06]  /*6430*/  IMAD.U32 R26, R26, 0x10000, RZ ;  /* 0x000100001a1a7824 */ /* 0x010fcc00078e00ff */
[----:B------:R-:W0:Y:S01]  /*6440*/  F2I.FTZ.TRUNC.NTZ R26, R26 ;  /* 0x0000001a001a7305 */ /* 0x000e22000021f100 */
[----:B------:R-:W-:Y:S05]  /*6450*/  BRA `(.L_x_11167) ;  /* 0x0000000400a07947 */ /* 0x000fea0003800000 */
.L_x_11174:
        /* <DEDUP_REMOVED lines=10> */
.L_x_11181:
        /* <DEDUP_REMOVED lines=21> */
.L_x_11185:
[----:B------:R-:W-:Y:S05]  /*6650*/  BSYNC B1 ;  /* 0x0000000000017941 */ /* 0x000fea0003800000 */
.L_x_11184:
[----:B------:R-:W-:Y:S01]  /*6660*/  IMAD.SHL.U32 R3, R3, 0x100000, RZ ;  /* 0x0010000003037824 */ /* 0x000fe200078e00ff */
[----:B------:R-:W-:-:S04]  /*6670*/  LEA R5, R0, 0x3b800000, 0x17 ;  /* 0x3b80000000057811 */ /* 0x000fc800078eb8ff */
[----:B------:R-:W-:-:S07]  /*6680*/  LOP3.LUT R26, R5, R3, R26, 0xfe, !PT ;  /* 0x00000003051a7212 */ /* 0x000fce00078efe1a */
.L_x_11183:
[----:B------:R-:W-:Y:S05]  /*6690*/  BSYNC B0 ;  /* 0x0000000000007941 */ /* 0x000fea0003800000 */
.L_x_11182:
[----:B------:R-:W0:Y:S01]  /*66a0*/  F2I.FTZ.TRUNC.NTZ R26, R26 ;  /* 0x0000001a001a7305 */ /* 0x000e22000021f100 */
[----:B------:R-:W-:Y:S05]  /*66b0*/  BRA `(.L_x_11167) ;  /* 0x0000000400087947 */ /* 0x000fea0003800000 */
.L_x_11180:
        /* <DEDUP_REMOVED lines=21> */
.L_x_11189:
[----:B------:R-:W-:Y:S05]  /*6810*/  BSYNC B1 ;  /* 0x0000000000017941 */ /* 0x000fea0003800000 */
.L_x_11188:
[----:B------:R-:W-:Y:S01]  /*6820*/  IMAD.SHL.U32 R3, R3, 0x200000, RZ ;  /* 0x0020000003037824 */ /* 0x000fe200078e00ff */
[----:B------:R-:W-:-:S04]  /*6830*/  LEA R5, R0, 0x37800000, 0x17 ;  /* 0x3780000000057811 */ /* 0x000fc800078eb8ff */
[----:B------:R-:W-:-:S07]  /*6840*/  LOP3.LUT R26, R5, R3, R26, 0xfe, !PT ;  /* 0x00000003051a7212 */ /* 0x000fce00078efe1a */
.L_x_11187:
[----:B------:R-:W-:Y:S05]  /*6850*/  BSYNC B0 ;  /* 0x0000000000007941 */ /* 0x000fea0003800000 */
.L_x_11186:
[----:B------:R-:W0:Y:S01]  /*6860*/  F2I.FTZ.TRUNC.NTZ R26, R26 ;  /* 0x0000001a001a7305 */ /* 0x000e22000021f100 */
[----:B------:R-:W-:Y:S05]  /*6870*/  BRA `(.L_x_11167) ;  /* 0x0000000000987947 */ /* 0x000fea0003800000 */
.L_x_11179:
        /* <DEDUP_REMOVED lines=14> */
.L_x_11193:
[----:B------:R-:W-:Y:S05]  /*6960*/  BSYNC B0 ;  /* 0x0000000000007941 */ /* 0x000fea0003800000 */
.L_x_11192:
[----:B------:R-:W0:Y:S01]  /*6970*/  F2I.FTZ.TRUNC.NTZ R26, R26 ;  /* 0x0000001a001a7305 */ /* 0x000e22000021f100 */
[----:B------:R-:W-:Y:S05]  /*6980*/  BRA `(.L_x_11167) ;  /* 0x0000000000547947 */ /* 0x000fea0003800000 */
.L_x_11166:
        /* <DEDUP_REMOVED lines=17> */
.L_x_11194:
[----:B------:R-:W-:Y:S05]  /*6aa0*/  BRA `(.L_x_11167) ;  /* 0x00000000000c7947 */ /* 0x000fea0003800000 */
.L_x_11191:
[----:B------:R0:W5:Y:S01]  /*6ab0*/  LDG.E R26, desc[UR36][R4.64] ;  /* 0x00000024041a7981 */ /* 0x000162000c1e1900 */
[----:B------:R-:W-:Y:S05]  /*6ac0*/  BRA `(.L_x_11167) ;  /* 0x0000000000047947 */ /* 0x000fea0003800000 */
.L_x_11190:
[----:B------:R0:W5:Y:S02]  /*6ad0*/  LDG.E R26, desc[UR36][R4.64] ;  /* 0x00000024041a7981 */ /* 0x000164000c1e1900 */
.L_x_11167:
        /* <DEDUP_REMOVED lines=21> */
.L_x_11198:
[----:B------:R-:W2:Y:S02]  /*6c30*/  LDG.E.U8 R4, desc[UR36][R4.64] ;  /* 0x0000002404047981 */ /* 0x000ea4000c1e1100 */
[----:B--2---:R-:W-:-:S04]  /*6c40*/  ISETP.NE.AND P0, PT, R4, RZ, PT ;  /* 0x000000ff0400720c */ /* 0x004fc80003f05270 */
[----:B------:R-:W-:Y:S01]  /*6c50*/  P2R R31, PR, RZ, 0x1 ;  /* 0x00000001ff1f7803 */ /* 0x000fe20000000000 */
[----:B------:R-:W-:Y:S08]  /*6c60*/  BRA `(.L_x_11200) ;  /* 0x0000000c00c47947 */ /* 0x000ff00003800000 */
.L_x_11197:
        /* <DEDUP_REMOVED lines=11> */
.L_x_11202:
[----:B------:R-:W2:Y:S02]  /*6d20*/  LDG.E R4, desc[UR36][R4.64] ;  /* 0x0000002404047981 */ /* 0x000ea4000c1e1900 */
[----:B--2---:R-:W-:-:S04]  /*6d30*/  ISETP.NE.AND P0, PT, R4, RZ, PT ;  /* 0x000000ff0400720c */ /* 0x004fc80003f05270 */
[----:B------:R-:W-:Y:S01]  /*6d40*/  P2R R31, PR, RZ, 0x1 ;  /* 0x00000001ff1f7803 */ /* 0x000fe20000000000 */
[----:B------:R-:W-:Y:S08]  /*6d50*/  BRA `(.L_x_11200) ;  /* 0x0000000c00887947 */ /* 0x000ff00003800000 */
.L_x_11201:
[----:B------:R-:W2:Y:S02]  /*6d60*/  LDG.E.U16 R4, desc[UR36][R4.64] ;  /* 0x0000002404047981 */ /* 0x000ea4000c1e1500 */
[----:B--2---:R-:W-:-:S04]  /*6d70*/  ISETP.NE.AND P0, PT, R4, RZ, PT ;  /* 0x000000ff0400720c */ /* 0x004fc80003f05270 */
[----:B------:R-:W-:Y:S01]  /*6d80*/  P2R R31, PR, RZ, 0x1 ;  /* 0x00000001ff1f7803 */ /* 0x000fe20000000000 */
[----:B------:R-:W-:Y:S08]  /*6d90*/  BRA `(.L_x_11200) ;  /* 0x0000000c00787947 */ /* 0x000ff00003800000 */
.L_x_11196:
        /* <DEDUP_REMOVED lines=10> */
.L_x_11204:
[----:B------:R-:W2:Y:S02]  /*6e40*/  LDG.E.U16 R0, desc[UR36][R4.64] ;  /* 0x0000002404007981 */ /* 0x000ea4000c1e1500 */
[----:B--2---:R-:W-:-:S05]  /*6e50*/  HADD2.F32 R0, -RZ, R0.H0_H0 ;  /* 0x20000000ff007230 */ /* 0x004fca0000004100 */
[----:B------:R-:W-:-:S04]  /*6e60*/  FSETP.NEU.FTZ.AND P0, PT, R0, RZ, PT ;  /* 0x000000ff0000720b */ /* 0x000fc80003f1d000 */
[----:B------:R-:W-:Y:S01]  /*6e70*/  P2R R31, PR, RZ, 0x1 ;  /* 0x00000001ff1f7803 */ /* 0x000fe20000000000 */
[----:B------:R-:W-:Y:S08]  /*6e80*/  BRA `(.L_x_11200) ;  /* 0x0000000c003c7947 */ /* 0x000ff00003800000 */
.L_x_11203:
        /* <DEDUP_REMOVED lines=12> */
.L_x_11206:
        /* <DEDUP_REMOVED lines=11> */
.L_x_11205:
[----:B------:R-:W2:Y:S02]  /*7000*/  LDG.E.64 R4, desc[UR36][R4.64] ;  /* 0x0000002404047981 */ /* 0x000ea4000c1e1b00 */
[----:B--2---:R-:W-:-:S06]  /*7010*/  DSETP.NEU.AND P0, PT, R4, RZ, PT ;  /* 0x000000ff0400722a */ /* 0x004fcc0003f0d000 */
[----:B------:R-:W-:Y:S01]  /*7020*/  P2R R31, PR, RZ, 0x1 ;  /* 0x00000001ff1f7803 */ /* 0x000fe20000000000 */
[----:B------:R-:W-:Y:S07]  /*7030*/  BRA `(.L_x_11200) ;  /* 0x0000000800d07947 */ /* 0x000fee0003800000 */
.L_x_11195:
        /* <DEDUP_REMOVED lines=12> */
.L_x_11209:
[----:B------:R-:W2:Y:S02]  /*7100*/  LDG.E.128 R4, desc[UR36][R4.64] ;  /* 0x0000002404047981 */ /* 0x000ea4000c1e1d00 */
[----:B--2---:R-:W-:-:S06]  /*7110*/  DSETP.NEU.AND P0, PT, R6, RZ, PT ;  /* 0x000000ff0600722a */ /* 0x004fcc0003f0d000 */
[----:B------:R-:W-:-:S06]  /*7120*/  DSETP.NEU.OR P0, PT, R4, RZ, P0 ;  /* 0x000000ff0400722a */ /* 0x000fcc000070d400 */
[----:B------:R-:W-:Y:S01]  /*7130*/  P2R R31, PR, RZ, 0x1 ;  /* 0x00000001ff1f7803 */ /* 0x000fe20000000000 */
[----:B------:R-:W-:Y:S07]  /*7140*/  BRA `(.L_x_11200) ;  /* 0x00000008008c7947 */ /* 0x000fee0003800000 */
.L_x_11208:
        /* <DEDUP_REMOVED lines=28> */
.L_x_11211:
        /* <DEDUP_REMOVED lines=15> */
.L_x_11210:
[----:B------:R-:W2:Y:S02]  /*7400*/  LDG.E.U16 R0, desc[UR36][R4.64] ;  /* 0x0000002404007981 */ /* 0x000ea4000c1e1500 */
[----:B--2---:R-:W-:-:S05]  /*7410*/  IMAD.U32 R0, R0, 0x10000, RZ ;  /* 0x0001000000007824 */ /* 0x004fca00078e00ff */
[----:B------:R-:W-:-:S04]  /*7420*/  FSETP.NEU.FTZ.AND P0, PT, R0, RZ, PT ;  /* 0x000000ff0000720b */ /* 0x000fc80003f1d000 */
[----:B------:R-:W-:Y:S01]  /*7430*/  P2R R31, PR, RZ, 0x1 ;  /* 0x00000001ff1f7803 */ /* 0x000fe20000000000 */
[----:B------:R-:W-:Y:S08]  /*7440*/  BRA `(.L_x_11200) ;  /* 0x0000000400cc7947 */ /* 0x000ff00003800000 */
.L_x_11207:
        /* <DEDUP_REMOVED lines=12> */
.L_x_11214:
        /* <DEDUP_REMOVED lines=21> */
.L_x_11218:
[----:B------:R-:W-:Y:S05]  /*7660*/  BSYNC B1 ;  /* 0x0000000000017941 */ /* 0x000fea0003800000 */
.L_x_11217:
[----:B------:R-:W-:Y:S01]  /*7670*/  LEA R5, R0, 0x3b800000, 0x17 ;  /* 0x3b80000000057811 */ /* 0x000fe200078eb8ff */
[----:B------:R-:W-:-:S05]  /*7680*/  IMAD.SHL.U32 R0, R3, 0x100000, RZ ;  /* 0x0010000003007824 */ /* 0x000fca00078e00ff */
[----:B------:R-:W-:-:S07]  /*7690*/  LOP3.LUT R0, R5, R0, R6, 0xfe, !PT ;  /* 0x0000000005007212 */ /* 0x000fce00078efe06 */
.L_x_11216:
[----:B------:R-:W-:Y:S05]  /*76a0*/  BSYNC B0 ;  /* 0x0000000000007941 */ /* 0x000fea0003800000 */
.L_x_11215:
[----:B------:R-:W-:-:S04]  /*76b0*/  FSETP.NEU.FTZ.AND P0, PT, R0, RZ, PT ;  /* 0x000000ff0000720b */ /* 0x000fc80003f1d000 */
[----:B------:R-:W-:Y:S01]  /*76c0*/  P2R R31, PR, RZ, 0x1 ;  /* 0x00000001ff1f7803 */ /* 0x000fe20000000000 */
[----:B------:R-:W-:Y:S08]  /*76d0*/  BRA `(.L_x_11200) ;  /* 0x0000000400287947 */ /* 0x000ff00003800000 */
.L_x_11213:
        /* <DEDUP_REMOVED lines=21> */
.L_x_11222:
[----:B------:R-:W-:Y:S05]  /*7830*/  BSYNC B1 ;  /* 0x0000000000017941 */ /* 0x000fea0003800000 */
.L_x_11221:
[----:B------:R-:W-:Y:S01]  /*7840*/  LEA R5, R0, 0x37800000, 0x17 ;  /* 0x3780000000057811 */ /* 0x000fe200078eb8ff */
[----:B------:R-:W-:-:S05]  /*7850*/  IMAD.SHL.U32 R0, R3, 0x200000, RZ ;  /* 0x0020000003007824 */ /* 0x000fca00078e00ff */
[----:B------:R-:W-:-:S07]  /*7860*/  LOP3.LUT R0, R5, R0, R6, 0xfe, !PT ;  /* 0x0000000005007212 */ /* 0x000fce00078efe06 */
.L_x_11220:
[----:B------:R-:W-:Y:S05]  /*7870*/  BSYNC B0 ;  /* 0x0000000000007941 */ /* 0x000fea0003800000 */
.L_x_11219:
[----:B------:R-:W-:-:S04]  /*7880*/  FSETP.NEU.FTZ.AND P0, PT, R0, RZ, PT ;  /* 0x000000ff0000720b */ /* 0x000fc80003f1d000 */
[----:B------:R-:W-:Y:S01]  /*7890*/  P2R R31, PR, RZ, 0x1 ;  /* 0x00000001ff1f7803 */ /* 0x000fe20000000000 */
[----:B------:R-:W-:Y:S08]  /*78a0*/  BRA `(.L_x_11200) ;  /* 0x0000000000b47947 */ /* 0x000ff00003800000 */
.L_x_11212:
        /* <DEDUP_REMOVED lines=14> */
.L_x_11226:
[----:B------:R-:W-:Y:S05]  /*7990*/  BSYNC B0 ;  /* 0x0000000000007941 */ /* 0x000fea0003800000 */
.L_x_11225:
[----:B------:R-:W-:-:S04]  /*79a0*/  FSETP.NEU.FTZ.AND P0, PT, R0, RZ, PT ;  /* 0x000000ff0000720b */ /* 0x000fc80003f1d000 */
[----:B------:R-:W-:Y:S01]  /*79b0*/  P2R R31, PR, RZ, 0x1 ;  /* 0x00000001ff1f7803 */ /* 0x000fe20000000000 */
[----:B------:R-:W-:Y:S08]  /*79c0*/  BRA `(.L_x_11200) ;  /* 0x00000000006c7947 */ /* 0x000ff00003800000 */
.L_x_11199:
        /* <DEDUP_REMOVED lines=16> */
.L_x_11227:
[----:B------:R-:W-:-:S04]  /*7ad0*/  PLOP3.LUT P0, PT, PT, PT, PT, 0x8, 0x0 ;  /* 0x000000000000781c */ /* 0x000fc80003f0e170 */
[----:B------:R-:W-:Y:S01]  /*7ae0*/  P2R R31, PR, RZ, 0x1 ;  /* 0x00000001ff1f7803 */ /* 0x000fe20000000000 */
[----:B------:R-:W-:Y:S08]  /*7af0*/  BRA `(.L_x_11200) ;  /* 0x0000000000207947 */ /* 0x000ff00003800000 */
.L_x_11224:
[----:B------:R-:W2:Y:S02]  /*7b00*/  LDG.E.64 R4, desc[UR36][R4.64] ;  /* 0x0000002404047981 */ /* 0x000ea4000c1e1b00 */
[----:B--2---:R-:W-:-:S04]  /*7b10*/  ISETP.NE.U32.AND P0, PT, R4, RZ, PT ;  /* 0x000000ff0400720c */ /* 0x004fc80003f05070 */
[----:B------:R-:W-:-:S04]  /*7b20*/  ISETP.NE.AND.EX P0, PT, R5, RZ, PT, P0 ;  /* 0x000000ff0500720c */ /* 0x000fc80003f05300 */
[----:B------:R-:W-:Y:S01]  /*7b30*/  P2R R31, PR, RZ, 0x1 ;  /* 0x00000001ff1f7803 */ /* 0x000fe20000000000 */
[----:B------:R-:W-:Y:S08]  /*7b40*/  BRA `(.L_x_11200) ;  /* 0x00000000000c7947 */ /* 0x000ff00003800000 */
.L_x_11223:
[----:B------:R-:W2:Y:S02]  /*7b50*/  LDG.E R4, desc[UR36][R4.64] ;  /* 0x0000002404047981 */ /* 0x000ea4000c1e1900 */
[----:B--2---:R-:W-:-:S04]  /*7b60*/  ISETP.NE.AND P0, PT, R4, RZ, PT ;  /* 0x000000ff0400720c */ /* 0x004fc80003f05270 */
[----:B------:R-:W-:-:S09]  /*7b70*/  P2R R31, PR, RZ, 0x1 ;  /* 0x00000001ff1f7803 */ /* 0x000fd20000000000 */
.L_x_11200:
        /* <DEDUP_REMOVED lines=20> */
.L_x_11231:
[----:B------:R0:W5:Y:S01]  /*7cc0*/  LDG.E.U8 R36, desc[UR36][R4.64] ;  /* 0x0000002404247981 */ /* 0x000162000c1e1100 */
[----:B------:R-:W-:Y:S01]  /*7cd0*/  IMAD.MOV.U32 R37, RZ, RZ, RZ ;  /* 0x000000ffff257224 */ /* 0x000fe200078e00ff */
[----:B------:R-:W-:Y:S06]  /*7ce0*/  BRA `(.L_x_11233) ;  /* 0x0000000c00487947 */ /* 0x000fec0003800000 */
.L_x_11230:
        /* <DEDUP_REMOVED lines=8> */
.L_x_11235:
[----:B------:R-:W2:Y:S02]  /*7d70*/  LDG.E R36, desc[UR36][R4.64] ;  /* 0x0000002404247981 */ /* 0x000ea4000c1e1900 */
[----:B--2---:R-:W-:Y:S01]  /*7d80*/  SHF.R.S32.HI R37, RZ, 0x1f, R36 ;  /* 0x0000001fff257819 */ /* 0x004fe20000011424 */
[----:B------:R-:W-:Y:S06]  /*7d90*/  BRA `(.L_x_11233) ;  /* 0x0000000c001c7947 */ /* 0x000fec0003800000 */
.L_x_11234:
[----:B------:R-:W2:Y:S02]  /*7da0*/  LDG.E.S16 R36, desc[UR36][R4.64] ;  /* 0x0000002404247981 */ /* 0x000ea4000c1e1700 */
[----:B--2---:R-:W-:Y:S01]  /*7db0*/  SHF.R.S32.HI R37, RZ, 0x1f, R36 ;  /* 0x0000001fff257819 */ /* 0x004fe20000011424 */
[----:B------:R-:W-:Y:S06]  /*7dc0*/  BRA `(.L_x_11233) ;  /* 0x0000000c00107947 */ /* 0x000fec0003800000 */
.L_x_11229:
        /* <DEDUP_REMOVED lines=9> */
.L_x_11237:
[----:B------:R-:W2:Y:S02]  /*7e60*/  LDG.E.U16 R4, desc[UR36][R4.64] ;  /* 0x0000002404047981 */ /* 0x000ea4000c1e1500 */
[----:B--2---:R-:W-:-:S06]  /*7e70*/  HADD2.F32 R36, -RZ, R4.H0_H0 ;  /* 0x20000004ff247230 */ /* 0x004fcc0000004100 */
[----:B------:R-:W0:Y:S01]  /*7e80*/  F2I.S64.TRUNC R36, R36 ;  /* 0x0000002400247311 */ /* 0x000e22000020d900 */
[----:B------:R-:W-:Y:S05]  /*7e90*/  BRA `(.L_x_11233) ;  /* 0x0000000800dc7947 */ /* 0x000fea0003800000 */
.L_x_11236:
        /* <DEDUP_REMOVED lines=9> */
.L_x_11239:
[----:B------:R-:W2:Y:S02]  /*7f30*/  LDG.E.U16 R4, desc[UR36][R4.64] ;  /* 0x0000002404047981 */ /* 0x000ea4000c1e1500 */
[----:B--2---:R-:W-:-:S06]  /*7f40*/  HADD2.F32 R36, -RZ, R4.H0_H0 ;  /* 0x20000004ff247230 */ /* 0x004fcc0000004100 */
[----:B------:R-:W4:Y:S01]  /*7f50*/  F2I.S64.TRUNC R36, R36 ;  /* 0x0000002400247311 */ /* 0x000f22000020d900 */
[----:B------:R-:W-:Y:S05]  /*7f60*/  BRA `(.L_x_11233) ;  /* 0x0000000800a87947 */ /* 0x000fea0003800000 */
.L_x_11238:
[----:B------:R-:W2:Y:S02]  /*7f70*/  LDG.E.64 R4, desc[UR36][R4.64] ;  /* 0x0000002404047981 */ /* 0x000ea4000c1e1b00 */
[----:B--2---:R0:W1:Y:S01]  /*7f80*/  F2I.S64.F64.TRUNC R36, R4 ;  /* 0x0000000400247311 */ /* 0x004062000030d900 */
[----:B------:R-:W-:Y:S05]  /*7f90*/  BRA `(.L_x_11233) ;  /* 0x00000008009c7947 */ /* 0x000fea0003800000 */
.L_x_11228:
        /* <DEDUP_REMOVED lines=13> */
.L_x_11242:
[----:B------:R-:W2:Y:S02]  /*8070*/  LDG.E.64 R4, desc[UR36][R4.64] ;  /* 0x0000002404047981 */ /* 0x000ea4000c1e1b00 */
[----:B--2---:R0:W1:Y:S01]  /*8080*/  F2I.S64.F64.TRUNC R36, R4 ;  /* 0x0000000400247311 */ /* 0x004062000030d900 */
[----:B------:R-:W-:Y:S05]  /*8090*/  BRA `(.L_x_11233) ;  /* 0x00000008005c7947 */ /* 0x000fea0003800000 */
.L_x_11241:
        /* <DEDUP_REMOVED lines=27> */
.L_x_11244:
        /* <DEDUP_REMOVED lines=14> */
.L_x_11243:
[----:B------:R-:W2:Y:S02]  /*8330*/  LDG.E.U16 R36, desc[UR36][R4.64] ;  /* 0x0000002404247981 */ /* 0x000ea4000c1e1500 */
[----:B--2---:R-:W-:-:S06]  /*8340*/  IMAD.U32 R36, R36, 0x10000, RZ ;  /* 0x0001000024247824 */ /* 0x004fcc00078e00ff */
[----:B------:R-:W0:Y:S01]  /*8350*/  F2I.S64.TRUNC R36, R36 ;  /* 0x0000002400247311 */ /* 0x000e22000020d900 */
[----:B------:R-:W-:Y:S05]  /*8360*/  BRA `(.L_x_11233) ;  /* 0x0000000400a87947 */ /* 0x000fea0003800000 */
.L_x_11240:
        /* <DEDUP_REMOVED lines=11> */
.L_x_11247:
        /* <DEDUP_REMOVED lines=21> */
.L_x_11251:
[----:B------:R-:W-:Y:S05]  /*8570*/  BSYNC B1 ;  /* 0x0000000000017941 */ /* 0x000fea0003800000 */
.L_x_11250:
[----:B------:R-:W-:Y:S01]  /*8580*/  IMAD.SHL.U32 R3, R3, 0x100000, RZ ;  /* 0x0010000003037824 */ /* 0x000fe200078e00ff */
[----:B------:R-:W-:-:S04]  /*8590*/  LEA R5, R0, 0x3b800000, 0x17 ;  /* 0x3b80000000057811 */ /* 0x000fc800078eb8ff */
[----:B------:R-:W-:-:S07]  /*85a0*/  LOP3.LUT R36, R5, R3, R36, 0xfe, !PT ;  /* 0x0000000305247212 */ /* 0x000fce00078efe24 */
.L_x_11249:
[----:B------:R-:W-:Y:S05]  /*85b0*/  BSYNC B0 ;  /* 0x0000000000007941 */ /* 0x000fea0003800000 */
.L_x_11248:
[----:B------:R-:W0:Y:S01]  /*85c0*/  F2I.S64.TRUNC R36, R36 ;  /* 0x0000002400247311 */ /* 0x000e22000020d900 */
[----:B------:R-:W-:Y:S05]  /*85d0*/  BRA `(.L_x_11233) ;  /* 0x00000004000c7947 */ /* 0x000fea0003800000 */
.L_x_11246:
        /* <DEDUP_REMOVED lines=21> */
.L_x_11255:
[----:B------:R-:W-:Y:S05]  /*8730*/  BSYNC B1 ;  /* 0x0000000000017941 */ /* 0x000fea0003800000 */
.L_x_11254:
[----:B------:R-:W-:Y:S01]  /*8740*/  IMAD.SHL.U32 R3, R3, 0x200000, RZ ;  /* 0x0020000003037824 */ /* 0x000fe200078e00ff */
[----:B------:R-:W-:-:S04]  /*8750*/  LEA R5, R0, 0x37800000, 0x17 ;  /* 0x3780000000057811 */ /* 0x000fc800078eb8ff */
[----:B------:R-:W-:-:S07]  /*8760*/  LOP3.LUT R36, R5, R3, R36, 0xfe, !PT ;  /* 0x0000000305247212 */ /* 0x000fce00078efe24 */
.L_x_11253:
[----:B------:R-:W-:Y:S05]  /*8770*/  BSYNC B0 ;  /* 0x0000000000007941 */ /* 0x000fea0003800000 */
.L_x_11252:
[----:B------:R-:W0:Y:S01]  /*8780*/  F2I.S64.TRUNC R36, R36 ;  /* 0x0000002400247311 */ /* 0x000e22000020d900 */
[----:B------:R-:W-:Y:S05]  /*8790*/  BRA `(.L_x_11233) ;  /* 0x00000000009c7947 */ /* 0x000fea0003800000 */
.L_x_11245:
        /* <DEDUP_REMOVED lines=14> */
.L_x_11259:
[----:B------:R-:W-:Y:S05]  /*8880*/  BSYNC B0 ;  /* 0x0000000000007941 */ /* 0x000fea0003800000 */
.L_x_11258:
[----:B------:R-:W0:Y:S01]  /*8890*/  F2I.S64.TRUNC R36, R36 ;  /* 0x0000002400247311 */ /* 0x000e22000020d900 */
[----:B------:R-:W-:Y:S05]  /*88a0*/  BRA `(.L_x_11233) ;  /* 0x0000000000587947 */ /* 0x000fea0003800000 */
.L_x_11232:
        /* <DEDUP_REMOVED lines=16> */
.L_x_11260:
[----:B------:R-:W-:Y:S01]  /*89b0*/  CS2R R36, SRZ ;  /* 0x0000000000247805 */ /* 0x000fe2000001ff00 */
[----:B------:R-:W-:Y:S06]  /*89c0*/  BRA `(.L_x_11233) ;  /* 0x0000000000107947 */ /* 0x000fec0003800000 */
.L_x_11257:
[----:B------:R0:W5:Y:S01]  /*89d0*/  LDG.E.64 R36, desc[UR36][R4.64] ;  /* 0x0000002404247981 */ /* 0x000162000c1e1b00 */
[----:B------:R-:W-:Y:S05]  /*89e0*/  BRA `(.L_x_11233) ;  /* 0x0000000000087947 */ /* 0x000fea0003800000 */
.L_x_11256:
[----:B------:R0:W5:Y:S01]  /*89f0*/  LDG.E R36, desc[UR36][R4.64] ;  /* 0x0000002404247981 */ /* 0x000162000c1e1900 */
[----:B------:R-:W-:-:S07]  /*8a00*/  IMAD.MOV.U32 R37, RZ, RZ, RZ ;  /* 0x000000ffff257224 */ /* 0x000fce00078e00ff */
.L_x_11233:
[----:B------:R-:W-:Y:S01]  /*8a10*/  ISETP.NE.AND P0, PT, R31, RZ, PT ;  /* 0x000000ff1f00720c */ /* 0x000fe20003f05270 */
[----:B------:R-:W-:-:S03]  /*8a20*/  VIADD R25, R25, 0x80 ;  /* 0x0000008019197836 */ /* 0x000fc60000000000 */
[----:B------:R-:W-:-:S09]  /*8a30*/  SEL R30, RZ, 0x1, !P0 ;  /* 0x00000001ff1e7807 */ /* 0x000fd20004000000 */
.L_x_11161:
[----:B------:R-:W-:Y:S05]  /*8a40*/  BSYNC B6 ;  /* 0x0000000000067941 */ /* 0x000fea0003800000 */
.L_x_11160:
        /* <DEDUP_REMOVED lines=22> */
.L_x_11266:
[----:B------:R0:W5:Y:S01]  /*8bb0*/  LDG.E.U8 R24, desc[UR36][R4.64] ;  /* 0x0000002404187981 */ /* 0x000162000c1e1100 */
[----:B------:R-:W-:Y:S05]  /*8bc0*/  BRA `(.L_x_11268) ;  /* 0x0000000c00347947 */ /* 0x000fea0003800000 */
.L_x_11265:
        /* <DEDUP_REMOVED lines=8> */
.L_x_11270:
[----:B------:R0:W5:Y:S01]  /*8c50*/  LDG.E R24, desc[UR36][R4.64] ;  /* 0x0000002404187981 */ /* 0x000162000c1e1900 */
[----:B------:R-:W-:Y:S05]  /*8c60*/  BRA `(.L_x_11268) ;  /* 0x0000000c000c7947 */ /* 0x000fea0003800000 */
.L_x_11269:
[----:B------:R0:W5:Y:S01]  /*8c70*/  LDG.E.S16 R24, desc[UR36][R4.64] ;  /* 0x0000002404187981 */ /* 0x000162000c1e1700 */
[----:B------:R-:W-:Y:S05]  /*8c80*/  BRA `(.L_x_11268) ;  /* 0x0000000c00047947 */ /* 0x000fea0003800000 */
.L_x_11264:
        /* <DEDUP_REMOVED lines=9> */
.L_x_11272:
[----:B------:R-:W4:Y:S02]  /*8d20*/  LDG.E.U16 R4, desc[UR36][R4.64] ;  /* 0x0000002404047981 */ /* 0x000f24000c1e1500 */
[----:B----4-:R-:W-:-:S06]  /*8d30*/  HADD2.F32 R24, -RZ, R4.H0_H0 ;  /* 0x20000004ff187230 */ /* 0x010fcc0000004100 */
[----:B------:R-:W0:Y:S01]  /*8d40*/  F2I.FTZ.TRUNC.NTZ R24, R24 ;  /* 0x0000001800187305 */ /* 0x000e22000021f100 */
[----:B------:R-:W-:Y:S05]  /*8d50*/  BRA `(.L_x_11268) ;  /* 0x0000000800d07947 */ /* 0x000fea0003800000 */
.L_x_11271:
        /* <DEDUP_REMOVED lines=9> */
.L_x_11274:
[----:B------:R-:W4:Y:S02]  /*8df0*/  LDG.E.U16 R4, desc[UR36][R4.64] ;  /* 0x0000002404047981 */ /* 0x000f24000c1e1500 */
[----:B----4-:R-:W-:-:S06]  /*8e00*/  HADD2.F32 R24, -RZ, R4.H0_H0 ;  /* 0x20000004ff187230 */ /* 0x010fcc0000004100 */
[----:B------:R-:W0:Y:S01]  /*8e10*/  F2I.FTZ.TRUNC.NTZ R24, R24 ;  /* 0x0000001800187305 */ /* 0x000e22000021f100 */
[----:B------:R-:W-:Y:S05]  /*8e20*/  BRA `(.L_x_11268) ;  /* 0x00000008009c7947 */ /* 0x000fea0003800000 */
.L_x_11273:
[----:B------:R-:W4:Y:S02]  /*8e30*/  LDG.E.64 R4, desc[UR36][R4.64] ;  /* 0x0000002404047981 */ /* 0x000f24000c1e1b00 */
[----:B----4-:R0:W1:Y:S01]  /*8e40*/  F2I.F64.TRUNC R24, R4 ;  /* 0x0000000400187311 */ /* 0x010062000030d100 */
[----:B------:R-:W-:Y:S05]  /*8e50*/  BRA `(.L_x_11268) ;  /* 0x0000000800907947 */ /* 0x000fea0003800000 */
.L_x_11263:
        /* <DEDUP_REMOVED lines=12> */
.L_x_11277:
[----:B------:R-:W4:Y:S02]  /*8f20*/  LDG.E.64 R4, desc[UR36][R4.64] ;  /* 0x0000002404047981 */ /* 0x000f24000c1e1b00 */
[----:B----4-:R0:W1:Y:S01]  /*8f30*/  F2I.F64.TRUNC R24, R4 ;  /* 0x0000000400187311 */ /* 0x010062000030d100 */
[----:B------:R-:W-:Y:S05]  /*8f40*/  BRA `(.L_x_11268) ;  /* 0x0000000800547947 */ /* 0x000fea0003800000 */
.L_x_11276:
        /* <DEDUP_REMOVED lines=27> */
.L_x_11279:
        /* <DEDUP_REMOVED lines=14> */
.L_x_11278:
[----:B------:R-:W4:Y:S02]  /*91e0*/  LDG.E.U16 R24, desc[UR36][R4.64] ;  /* 0x0000002404187981 */ /* 0x000f24000c1e1500 */
[----:B----4-:R-:W-:-:S06]  /*91f0*/  IMAD.U32 R24, R24, 0x10000, RZ ;  /* 0x0001000018187824 */ /* 0x010fcc00078e00ff */
[----:B------:R-:W0:Y:S01]  /*9200*/  F2I.FTZ.TRUNC.NTZ R24, R24 ;  /* 0x0000001800187305 */ /* 0x000e22000021f100 */
[----:B------:R-:W-:Y:S05]  /*9210*/  BRA `(.L_x_11268) ;  /* 0x0000000400a07947 */ /* 0x000fea0003800000 */
.L_x_11275:
        /* <DEDUP_REMOVED lines=10> */
.L_x_11282:
        /* <DEDUP_REMOVED lines=21> */
.L_x_11286:
[----:B------:R-:W-:Y:S05]  /*9410*/  BSYNC B1 ;  /* 0x0000000000017941 */ /* 0x000fea0003800000 */
.L_x_11285:
[----:B------:R-:W-:Y:S01]  /*9420*/  IMAD.SHL.U32 R3, R3, 0x100000, RZ ;  /* 0x0010000003037824 */ /* 0x000fe200078e00ff */
[----:B------:R-:W-:-:S04]  /*9430*/  LEA R5, R0, 0x3b800000, 0x17 ;  /* 0x3b80000000057811 */ /* 0x000fc800078eb8ff */
[----:B------:R-:W-:-:S07]  /*9440*/  LOP3.LUT R24, R5, R3, R24, 0xfe, !PT ;  /* 0x0000000305187212 */ /* 0x000fce00078efe18 */
.L_x_11284:
[----:B------:R-:W-:Y:S05]  /*9450*/  BSYNC B0 ;  /* 0x0000000000007941 */ /* 0x000fea0003800000 */
.L_x_11283:
[----:B------:R-:W4:Y:S01]  /*9460*/  F2I.FTZ.TRUNC.NTZ R24, R24 ;  /* 0x0000001800187305 */ /* 0x000f22000021f100 */
[----:B------:R-:W-:Y:S05]  /*9470*/  BRA `(.L_x_11268) ;  /* 0x0000000400087947 */ /* 0x000fea0003800000 */
.L_x_11281:
        /* <DEDUP_REMOVED lines=21> */
.L_x_11290:
[----:B------:R-:W-:Y:S05]  /*95d0*/  BSYNC B1 ;  /* 0x0000000000017941 */ /* 0x000fea0003800000 */
.L_x_11289:
[----:B------:R-:W-:Y:S01]  /*95e0*/  IMAD.SHL.U32 R3, R3, 0x200000, RZ ;  /* 0x0020000003037824 */ /* 0x000fe200078e00ff */
[----:B------:R-:W-:-:S04]  /*95f0*/  LEA R5, R0, 0x37800000, 0x17 ;  /* 0x3780000000057811 */ /* 0x000fc800078eb8ff */
[----:B------:R-:W-:-:S07]  /*9600*/  LOP3.LUT R24, R5, R3, R24, 0xfe, !PT ;  /* 0x0000000305187212 */ /* 0x000fce00078efe18 */
.L_x_11288:
[----:B------:R-:W-:Y:S05]  /*9610*/  BSYNC B0 ;  /* 0x0000000000007941 */ /* 0x000fea0003800000 */
.L_x_11287:
[----:B------:R-:W0:Y:S01]  /*9620*/  F2I.FTZ.TRUNC.NTZ R24, R24 ;  /* 0x0000001800187305 */ /* 0x000e22000021f100 */
[----:B------:R-:W-:Y:S05]  /*9630*/  BRA `(.L_x_11268) ;  /* 0x0000000000987947 */ /* 0x000fea0003800000 */
.L_x_11280:
        /* <DEDUP_REMOVED lines=14> */
.L_x_11294:
[----:B------:R-:W-:Y:S05]  /*9720*/  BSYNC B0 ;  /* 0x0000000000007941 */ /* 0x000fea0003800000 */
.L_x_11293:
[----:B------:R-:W0:Y:S01]  /*9730*/  F2I.FTZ.TRUNC.NTZ R24, R24 ;  /* 0x0000001800187305 */ /* 0x000e22000021f100 */
[----:B------:R-:W-:Y:S05]  /*9740*/  BRA `(.L_x_11268) ;  /* 0x0000000000547947 */ /* 0x000fea0003800000 */
.L_x_11267:
        /* <DEDUP_REMOVED lines=17> */
.L_x_11295:
[----:B------:R-:W-:Y:S05]  /*9860*/  BRA `(.L_x_11268) ;  /* 0x00000000000c7947 */ /* 0x000fea0003800000 */
.L_x_11292:
[----:B------:R0:W5:Y:S01]  /*9870*/  LDG.E R24, desc[UR36][R4.64] ;  /* 0x0000002404187981 */ /* 0x000162000c1e1900 */
[----:B------:R-:W-:Y:S05]  /*9880*/  BRA `(.L_x_11268) ;  /* 0x0000000000047947 */ /* 0x000fea0003800000 */
.L_x_11291:
[----:B------:R0:W5:Y:S02]  /*9890*/  LDG.E R24, desc[UR36][R4.64] ;  /* 0x0000002404187981 */ /* 0x000164000c1e1900 */
.L_x_11268:
[----:B------:R-:W2:Y:S01]  /*98a0*/  LDC.U8 R6, c[0x0][0x24d] ;  /* 0x00009340ff067b82 */ /* 0x000ea20000000000 */
[----:B------:R-:W-:Y:S02]  /*98b0*/  ULDC UR4, c[0x0][0x254] ;  /* 0x0000950000047ab9 */ /* 0x000fe40000000800 */
[----:B------:R-:W-:-:S05]  /*98c0*/  IMAD R3, R25, UR4, RZ ;  /* 0x0000000419037c24 */ /* 0x000fca000f8e02ff */
[----:B01----:R-:W0:Y:S01]  /*98d0*/  LDC.64 R4, c[0x0][0x238] ;  /* 0x00008e00ff047b82 */ /* 0x003e220000000a00 */
        /* <DEDUP_REMOVED lines=16> */
.L_x_11299:
[----:B------:R-:W2:Y:S02]  /*99e0*/  LDG.E.U8 R4, desc[UR36][R4.64] ;  /* 0x0000002404047981 */ /* 0x000ea4000c1e1100 */
[----:B--2---:R-:W-:Y:S01]  /*99f0*/  ISETP.NE.AND P0, PT, R4, RZ, PT ;  /* 0x000000ff0400720c */ /* 0x004fe20003f05270 */
[----:B------:R-:W-:-:S12]  /*9a00*/  BRA `(.L_x_11301) ;  /* 0x0000000c00747947 */ /* 0x000fd80003800000 */
.L_x_11298:
        /* <DEDUP_REMOVED lines=10> */
.L_x_11303:
[----:B------:R-:W2:Y:S02]  /*9ab0*/  LDG.E R4, desc[UR36][R4.64] ;  /* 0x0000002404047981 */ /* 0x000ea4000c1e1900 */
[----:B--2---:R-:W-:Y:S01]  /*9ac0*/  ISETP.NE.AND P0, PT, R4, RZ, PT ;  /* 0x000000ff0400720c */ /* 0x004fe20003f05270 */
[----:B------:R-:W-:-:S12]  /*9ad0*/  BRA `(.L_x_11301) ;  /* 0x0000000c00407947 */ /* 0x000fd80003800000 */
.L_x_11302:
[----:B------:R-:W2:Y:S02]  /*9ae0*/  LDG.E.U16 R4, desc[UR36][R4.64] ;  /* 0x0000002404047981 */ /* 0x000ea4000c1e1500 */
[----:B--2---:R-:W-:Y:S01]  /*9af0*/  ISETP.NE.AND P0, PT, R4, RZ, PT ;  /* 0x000000ff0400720c */ /* 0x004fe20003f05270 */
[----:B------:R-:W-:-:S12]  /*9b00*/  BRA `(.L_x_11301) ;  /* 0x0000000c00347947 */ /* 0x000fd80003800000 */
.L_x_11297:
        /* <DEDUP_REMOVED lines=9> */
.L_x_11305:
[----:B------:R-:W2:Y:S02]  /*9ba0*/  LDG.E.U16 R0, desc[UR36][R4.64] ;  /* 0x0000002404007981 */ /* 0x000ea4000c1e1500 */
[----:B--2---:R-:W-:-:S05]  /*9bb0*/  HADD2.F32 R0, -RZ, R0.H0_H0 ;  /* 0x20000000ff007230 */ /* 0x004fca0000004100 */
[----:B------:R-:W-:Y:S01]  /*9bc0*/  FSETP.NEU.FTZ.AND P0, PT, R0, RZ, PT ;  /* 0x000000ff0000720b */ /* 0x000fe20003f1d000 */
[----:B------:R-:W-:-:S12]  /*9bd0*/  BRA `(.L_x_11301) ;  /* 0x0000000c00007947 */ /* 0x000fd80003800000 */
.L_x_11304:
        /* <DEDUP_REMOVED lines=11> */
.L_x_11307:
        /* <DEDUP_REMOVED lines=10> */
.L_x_11306:
[----:B------:R-:W2:Y:S02]  /*9d30*/  LDG.E.64 R4, desc[UR36][R4.64] ;  /* 0x0000002404047981 */ /* 0x000ea4000c1e1b00 */
[----:B--2---:R-:W-:Y:S01]  /*9d40*/  DSETP.NEU.AND P0, PT, R4, RZ, PT ;  /* 0x000000ff0400722a */ /* 0x004fe20003f0d000 */
[----:B------:R-:W-:-:S13]  /*9d50*/  BRA `(.L_x_11301) ;  /* 0x0000000800a07947 */ /* 0x000fda0003800000 */
.L_x_11296:
        /* <DEDUP_REMOVED lines=11> */
.L_x_11310:
[----:B------:R-:W2:Y:S02]  /*9e10*/  LDG.E.128 R4, desc[UR36][R4.64] ;  /* 0x0000002404047981 */ /* 0x000ea4000c1e1d00 */
[----:B--2---:R-:W-:-:S06]  /*9e20*/  DSETP.NEU.AND P0, PT, R6, RZ, PT ;  /* 0x000000ff0600722a */ /* 0x004fcc0003f0d000 */
[----:B------:R-:W-:Y:S01]  /*9e30*/  DSETP.NEU.OR P0, PT, R4, RZ, P0 ;  /* 0x000000ff0400722a */ /* 0x000fe2000070d400 */
[----:B------:R-:W-:-:S13]  /*9e40*/  BRA `(.L_x_11301) ;  /* 0x0000000800647947 */ /* 0x000fda0003800000 */
.L_x_11309:
        /* <DEDUP_REMOVED lines=27> */
.L_x_11312:
        /* <DEDUP_REMOVED lines=14> */
.L_x_11311:
[----:B------:R-:W2:Y:S02]  /*a0e0*/  LDG.E.U16 R0, desc[UR36][R4.64] ;  /* 0x0000002404007981 */ /* 0x000ea4000c1e1500 */
[----:B--2---:R-:W-:-:S05]  /*a0f0*/  IMAD.U32 R0, R0, 0x10000, RZ ;  /* 0x0001000000007824 */ /* 0x004fca00078e00ff */
[----:B------:R-:W-:Y:S01]  /*a100*/  FSETP.NEU.FTZ.AND P0, PT, R0, RZ, PT ;  /* 0x000000ff0000720b */ /* 0x000fe20003f1d000 */
[----:B------:R-:W-:-:S12]  /*a110*/  BRA `(.L_x_11301) ;  /* 0x0000000400b07947 */ /* 0x000fd80003800000 */
.L_x_11308:
        /* <DEDUP_REMOVED lines=11> */
.L_x_11315:
        /* <DEDUP_REMOVED lines=21> */
.L_x_11319:
[----:B------:R-:W-:Y:S05]  /*a320*/  BSYNC B1 ;  /* 0x0000000000017941 */ /* 0x000fea0003800000 */
.L_x_11318:
[----:B------:R-:W-:Y:S01]  /*a330*/  LEA R5, R0, 0x3b800000, 0x17 ;  /* 0x3b80000000057811 */ /* 0x000fe200078eb8ff */
[----:B------:R-:W-:-:S05]  /*a340*/  IMAD.SHL.U32 R0, R3, 0x100000, RZ ;  /* 0x0010000003007824 */ /* 0x000fca00078e00ff */
[----:B------:R-:W-:-:S07]  /*a350*/  LOP3.LUT R0, R5, R0, R6, 0xfe, !PT ;  /* 0x0000000005007212 */ /* 0x000fce00078efe06 */
.L_x_11317:
[----:B------:R-:W-:Y:S05]  /*a360*/  BSYNC B0 ;  /* 0x0000000000007941 */ /* 0x000fea0003800000 */
.L_x_11316:
[----:B------:R-:W-:Y:S01]  /*a370*/  FSETP.NEU.FTZ.AND P0, PT, R0, RZ, PT ;  /* 0x000000ff0000720b */ /* 0x000fe20003f1d000 */
[----:B------:R-:W-:-:S12]  /*a380*/  BRA `(.L_x_11301) ;  /* 0x0000000400147947 */ /* 0x000fd80003800000 */
.L_x_11314:
        /* <DEDUP_REMOVED lines=21> */
.L_x_11323:
[----:B------:R-:W-:Y:S05]  /*a4e0*/  BSYNC B1 ;  /* 0x0000000000017941 */ /* 0x000fea0003800000 */
.L_x_11322:
[----:B------:R-:W-:Y:S01]  /*a4f0*/  LEA R5, R0, 0x37800000, 0x17 ;  /* 0x3780000000057811 */ /* 0x000fe200078eb8ff */
[----:B------:R-:W-:-:S05]  /*a500*/  IMAD.SHL.U32 R0, R3, 0x200000, RZ ;  /* 0x0020000003007824 */ /* 0x000fca00078e00ff */
[----:B------:R-:W-:-:S07]  /*a510*/  LOP3.LUT R0, R5, R0, R6, 0xfe, !PT ;  /* 0x0000000005007212 */ /* 0x000fce00078efe06 */
.L_x_11321:
[----:B------:R-:W-:Y:S05]  /*a520*/  BSYNC B0 ;  /* 0x0000000000007941 */ /* 0x000fea0003800000 */
.L_x_11320:
[----:B------:R-:W-:Y:S01]  /*a530*/  FSETP.NEU.FTZ.AND P0, PT, R0, RZ, PT ;  /* 0x000000ff0000720b */ /* 0x000fe20003f1d000 */
[----:B------:R-:W-:-:S12]  /*a540*/  BRA `(.L_x_11301) ;  /* 0x0000000000a47947 */ /* 0x000fd80003800000 */
.L_x_11313:
        /* <DEDUP_REMOVED lines=14> */
.L_x_11327:
[----:B------:R-:W-:Y:S05]  /*a630*/  BSYNC B0 ;  /* 0x0000000000007941 */ /* 0x000fea0003800000 */
.L_x_11326:
[----:B------:R-:W-:Y:S01]  /*a640*/  FSETP.NEU.FTZ.AND P0, PT, R0, RZ, PT ;  /* 0x000000ff0000720b */ /* 0x000fe20003f1d000 */
[----:B------:R-:W-:-:S12]  /*a650*/  BRA `(.L_x_11301) ;  /* 0x0000000000607947 */ /* 0x000fd80003800000 */
.L_x_11300:
        /* <DEDUP_REMOVED lines=16> */
.L_x_11328:
[----:B------:R-:W-:Y:S01]  /*a760*/  PLOP3.LUT P0, PT, PT, PT, PT, 0x8, 0x0 ;  /* 0x000000000000781c */ /* 0x000fe20003f0e170 */
[----:B------:R-:W-:-:S12]  /*a770*/  BRA `(.L_x_11301) ;  /* 0x0000000000187947 */ /* 0x000fd80003800000 */
.L_x_11325:
[----:B------:R-:W2:Y:S02]  /*a780*/  LDG.E.64 R4, desc[UR36][R4.64] ;  /* 0x0000002404047981 */ /* 0x000ea4000c1e1b00 */
[----:B--2---:R-:W-:-:S04]  /*a790*/  ISETP.NE.U32.AND P0, PT, R4, RZ, PT ;  /* 0x000000ff0400720c */ /* 0x004fc80003f05070 */
[----:B------:R-:W-:Y:S01]  /*a7a0*/  ISETP.NE.AND.EX P0, PT, R5, RZ, PT, P0 ;  /* 0x000000ff0500720c */ /* 0x000fe20003f05300 */
[----:B------:R-:W-:-:S12]  /*a7b0*/  BRA `(.L_x_11301) ;  /* 0x0000000000087947 */ /* 0x000fd80003800000 */
.L_x_11324:
[----:B------:R-:W2:Y:S02]  /*a7c0*/  LDG.E R4, desc[UR36][R4.64] ;  /* 0x0000002404047981 */ /* 0x000ea4000c1e1900 */
[----:B--2---:R-:W-:-:S13]  /*a7d0*/  ISETP.NE.AND P0, PT, R4, RZ, PT ;  /* 0x000000ff0400720c */ /* 0x004fda0003f05270 */
.L_x_11301:
        /* <DEDUP_REMOVED lines=21> */
.L_x_11332:
[----:B------:R0:W5:Y:S01]  /*a930*/  LDG.E.U8 R34, desc[UR36][R4.64] ;  /* 0x0000002404227981 */ /* 0x000162000c1e1100 */
[----:B------:R-:W-:Y:S01]  /*a940*/  IMAD.MOV.U32 R35, RZ, RZ, RZ ;  /* 0x000000ffff237224 */ /* 0x000fe200078e00ff */
[----:B------:R-:W-:Y:S06]  /*a950*/  BRA `(.L_x_11262) ;  /* 0x0000000c00447947 */ /* 0x000fec0003800000 */
.L_x_11331:
        /* <DEDUP_REMOVED lines=8> */
.L_x_11335:
[----:B------:R-:W2:Y:S02]  /*a9e0*/  LDG.E R34, desc[UR36][R4.64] ;  /* 0x0000002404227981 */ /* 0x000ea4000c1e1900 */
[----:B--2---:R-:W-:Y:S01]  /*a9f0*/  SHF.R.S32.HI R35, RZ, 0x1f, R34 ;  /* 0x0000001fff237819 */ /* 0x004fe20000011422 */
[----:B------:R-:W-:Y:S06]  /*aa00*/  BRA `(.L_x_11262) ;  /* 0x0000000c00187947 */ /* 0x000fec0003800000 */
.L_x_11334:
[----:B------:R-:W2:Y:S02]  /*aa10*/  LDG.E.S16 R34, desc[UR36][R4.64] ;  /* 0x0000002404227981 */ /* 0x000ea4000c1e1700 */
[----:B--2---:R-:W-:Y:S01]  /*aa20*/  SHF.R.S32.HI R35, RZ, 0x1f, R34 ;  /* 0x0000001fff237819 */ /* 0x004fe20000011422 */
[----:B------:R-:W-:Y:S06]  /*aa30*/  BRA `(.L_x_11262) ;  /* 0x0000000c000c7947 */ /* 0x000fec0003800000 */
.L_x_11330:
        /* <DEDUP_REMOVED lines=9> */
.L_x_11337:
[----:B------:R-:W2:Y:S02]  /*aad0*/  LDG.E.U16 R4, desc[UR36][R4.64] ;  /* 0x0000002404047981 */ /* 0x000ea4000c1e1500 */
[----:B--2---:R-:W-:-:S06]  /*aae0*/  HADD2.F32 R34, -RZ, R4.H0_H0 ;  /* 0x20000004ff227230 */ /* 0x004fcc0000004100 */
[----:B------:R-:W0:Y:S01]  /*aaf0*/  F2I.S64.TRUNC R34, R34 ;  /* 0x0000002200227311 */ /* 0x000e22000020d900 */
[----:B------:R-:W-:Y:S05]  /*ab00*/  BRA `(.L_x_11262) ;  /* 0x0000000800d87947 */ /* 0x000fea0003800000 */
.L_x_11336:
        /* <DEDUP_REMOVED lines=9> */
.L_x_11339:
[----:B------:R-:W2:Y:S02]  /*aba0*/  LDG.E.U16 R4, desc[UR36][R4.64] ;  /* 0x0000002404047981 */ /* 0x000ea4000c1e1500 */
[----:B--2---:R-:W-:-:S06]  /*abb0*/  HADD2.F32 R34, -RZ, R4.H0_H0 ;  /* 0x20000004ff227230 */ /* 0x004fcc0000004100 */
[----:B------:R-:W0:Y:S01]  /*abc0*/  F2I.S64.TRUNC R34, R34 ;  /* 0x0000002200227311 */ /* 0x000e22000020d900 */
[----:B------:R-:W-:Y:S05]  /*abd0*/  BRA `(.L_x_11262) ;  /* 0x0000000800a47947 */ /* 0x000fea0003800000 */
.L_x_11338:
[----:B------:R-:W2:Y:S02]  /*abe0*/  LDG.E.64 R4, desc[UR36][R4.64] ;  /* 0x0000002404047981 */ /* 0x000ea4000c1e1b00 */
[----:B--2---:R0:W1:Y:S01]  /*abf0*/  F2I.S64.F64.TRUNC R34, R4 ;  /* 0x0000000400227311 */ /* 0x004062000030d900 */
[----:B------:R-:W-:Y:S05]  /*ac00*/  BRA `(.L_x_11262) ;  /* 0x0000000800987947 */ /* 0x000fea0003800000 */
.L_x_11329:
        /* <DEDUP_REMOVED lines=13> */
.L_x_11342:
[----:B------:R-:W2:Y:S02]  /*ace0*/  LDG.E.64 R4, desc[UR36][R4.64] ;  /* 0x0000002404047981 */ /* 0x000ea4000c1e1b00 */
[----:B--2---:R0:W1:Y:S01]  /*acf0*/  F2I.S64.F64.TRUNC R34, R4 ;  /* 0x0000000400227311 */ /* 0x004062000030d900 */
[----:B------:R-:W-:Y:S05]  /*ad00*/  BRA `(.L_x_11262) ;  /* 0x0000000800587947 */ /* 0x000fea0003800000 */
.L_x_11341:
        /* <DEDUP_REMOVED lines=27> */
.L_x_11344:
        /* <DEDUP_REMOVED lines=14> */
.L_x_11343:
[----:B------:R-:W2:Y:S02]  /*afa0*/  LDG.E.U16 R34, desc[UR36][R4.64] ;  /* 0x0000002404227981 */ /* 0x000ea4000c1e1500 */
[----:B--2---:R-:W-:-:S06]  /*afb0*/  IMAD.U32 R34, R34, 0x10000, RZ ;  /* 0x0001000022227824 */ /* 0x004fcc00078e00ff */
[----:B------:R-:W0:Y:S01]  /*afc0*/  F2I.S64.TRUNC R34, R34 ;  /* 0x0000002200227311 */ /* 0x000e22000020d900 */
[----:B------:R-:W-:Y:S05]  /*afd0*/  BRA `(.L_x_11262) ;  /* 0x0000000400a47947 */ /* 0x000fea0003800000 */
.L_x_11340:
        /* <DEDUP_REMOVED lines=11> */
.L_x_11347:
        /* <DEDUP_REMOVED lines=21> */
.L_x_11351:
[----:B------:R-:W-:Y:S05]  /*b1e0*/  BSYNC B1 ;  /* 0x0000000000017941 */ /* 0x000fea0003800000 */
.L_x_11350:
[----:B------:R-:W-:Y:S01]  /*b1f0*/  IMAD.SHL.U32 R3, R3, 0x100000, RZ ;  /* 0x0010000003037824 */ /* 0x000fe200078e00ff */
[----:B------:R-:W-:-:S04]  /*b200*/  LEA R5, R0, 0x3b800000, 0x17 ;  /* 0x3b80000000057811 */ /* 0x000fc800078eb8ff */
[----:B------:R-:W-:-:S07]  /*b210*/  LOP3.LUT R34, R5, R3, R34, 0xfe, !PT ;  /* 0x0000000305227212 */ /* 0x000fce00078efe22 */
.L_x_11349:
[----:B------:R-:W-:Y:S05]  /*b220*/  BSYNC B0 ;  /* 0x0000000000007941 */ /* 0x000fea0003800000 */
.L_x_11348:
[----:B------:R-:W0:Y:S01]  /*b230*/  F2I.S64.TRUNC R34, R34 ;  /* 0x0000002200227311 */ /* 0x000e22000020d900 */
[----:B------:R-:W-:Y:S05]  /*b240*/  BRA `(.L_x_11262) ;  /* 0x0000000400087947 */ /* 0x000fea0003800000 */
.L_x_11346:
        /* <DEDUP_REMOVED lines=21> */
.L_x_11355:
[----:B------:R-:W-:Y:S05]  /*b3a0*/  BSYNC B1 ;  /* 0x0000000000017941 */ /* 0x000fea0003800000 */
.L_x_11354:
[----:B------:R-:W-:Y:S01]  /*b3b0*/  IMAD.SHL.U32 R3, R3, 0x200000, RZ ;  /* 0x0020000003037824 */ /* 0x000fe200078e00ff */
[----:B------:R-:W-:-:S04]  /*b3c0*/  LEA R5, R0, 0x37800000, 0x17 ;  /* 0x3780000000057811 */ /* 0x000fc800078eb8ff */
[----:B------:R-:W-:-:S07]  /*b3d0*/  LOP3.LUT R34, R5, R3, R34, 0xfe, !PT ;  /* 0x0000000305227212 */ /* 0x000fce00078efe22 */
.L_x_11353:
[----:B------:R-:W-:Y:S05]  /*b3e0*/  BSYNC B0 ;  /* 0x0000000000007941 */ /* 0x000fea0003800000 */
.L_x_11352:
[----:B------:R-:W0:Y:S01]  /*b3f0*/  F2I.S64.TRUNC R34, R34 ;  /* 0x0000002200227311 */ /* 0x000e22000020d900 */
[----:B------:R-:W-:Y:S05]  /*b400*/  BRA `(.L_x_11262) ;  /* 0x0000000000987947 */ /* 0x000fea0003800000 */
.L_x_11345:
        /* <DEDUP_REMOVED lines=14> */
.L_x_11359:
[----:B------:R-:W-:Y:S05]  /*b4f0*/  BSYNC B0 ;  /* 0x0000000000007941 */ /* 0x000fea0003800000 */
.L_x_11358:
[----:B------:R-:W0:Y:S01]  /*b500*/  F2I.S64.TRUNC R34, R34 ;  /* 0x0000002200227311 */ /* 0x000e22000020d900 */
[----:B------:R-:W-:Y:S05]  /*b510*/  BRA `(.L_x_11262) ;  /* 0x0000000000547947 */ /* 0x000fea0003800000 */
.L_x_11333:
        /* <DEDUP_REMOVED lines=16> */
.L_x_11360:
[----:B------:R-:W-:Y:S05]  /*b620*/  BRA `(.L_x_11262) ;  /* 0x0000000000107947 */ /* 0x000fea0003800000 */
.L_x_11357:
[----:B------:R0:W5:Y:S01]  /*b630*/  LDG.E.64 R34, desc[UR36][R4.64] ;  /* 0x0000002404227981 */ /* 0x000162000c1e1b00 */
[----:B------:R-:W-:Y:S05]  /*b640*/  BRA `(.L_x_11262) ;  /* 0x0000000000087947 */ /* 0x000fea0003800000 */
.L_x_11356:
[----:B------:R0:W5:Y:S01]  /*b650*/  LDG.E R34, desc[UR36][R4.64] ;  /* 0x0000002404227981 */ /* 0x000162000c1e1900 */
[----:B------:R-:W-:-:S07]  /*b660*/  IMAD.MOV.U32 R35, RZ, RZ, RZ ;  /* 0x000000ffff237224 */ /* 0x000fce00078e00ff */
.L_x_11262:
[----:B------:R-:W-:Y:S05]  /*b670*/  BSYNC B6 ;  /* 0x0000000000067941 */ /* 0x000fea0003800000 */
.L_x_11261:
[----:B------:R-:W2:Y:S01]  /*b680*/  S2R R3, SR_TID.X ;  /* 0x0000000000037919 */ /* 0x000ea20000002100 */
[----:B0-----:R-:W-:Y:S01]  /*b690*/  PRMT R0, R17, 0x9910, RZ ;  /* 0x0000991011007816 */ /* 0x001fe200000000ff */
[----:B------:R-:W0:Y:S01]  /*b6a0*/  LDC.U8 R23, c[0x0][0x25c] ;  /* 0x00009700ff177b82 */ /* 0x000e220000000000 */
[----:B-1--4-:R-:W-:Y:S02]  /*b6b0*/  PRMT R4, R30, 0x9910, RZ ;  /* 0x000099101e047816 */ /* 0x012fe400000000ff */
[----:B------:R-:W-:Y:S02]  /*b6c0*/  PRMT R6, R27, 0x9910, RZ ;  /* 0x000099101b067816 */ /* 0x000fe400000000ff */
[----:B------:R-:W-:Y:S02]  /*b6d0*/  ISETP.NE.AND P0, PT, R4, RZ, PT ;  /* 0x000000ff0400720c */ /* 0x000fe40003f05270 */
[----:B------:R-:W-:Y:S01]  /*b6e0*/  ISETP.NE.AND P1, PT, R6, RZ, PT ;  /* 0x000000ff0600720c */ /* 0x000fe20003f25270 */
[----:B--2---:R-:W-:Y:S01]  /*b6f0*/  IMAD.MOV.U32 R17, RZ, RZ, R3 ;  /* 0x000000ffff117224 */ /* 0x004fe200078e0003 */
[----:B------:R-:W-:-:S03]  /*b700*/  ISETP.GE.AND P3, PT, R3, R16, PT ;  /* 0x000000100300720c */ /* 0x000fc60003f66270 */
[C---:B------:R-:W-:Y:S01]  /*b710*/  VIADD R5, R17.reuse, 0x100 ;  /* 0x0000010011057836 */ /* 0x040fe20000000000 */
[----:B------:R-:W-:Y:S01]  /*b720*/  ISETP.EQ.OR P4, PT, R0, RZ, P3 ;  /* 0x000000ff0000720c */ /* 0x000fe20001f82670 */
[----:B------:R-:W-:Y:S01]  /*b730*/  VIADD R7, R17, 0x180 ;  /* 0x0000018011077836 */ /* 0x000fe20000000000 */
[----:B------:R-:W-:Y:S01]  /*b740*/  PRMT R0, R19, 0x9910, RZ ;  /* 0x0000991013007816 */ /* 0x000fe200000000ff */
[----:B------:R-:W-:Y:S01]  /*b750*/  VIADD R19, R17, 0x80 ;  /* 0x0000008011137836 */ /* 0x000fe20000000000 */
[-C--:B------:R-:W-:Y:S02]  /*b760*/  ISETP.GE.OR P0, PT, R5, R16.reuse, !P0 ;  /* 0x000000100500720c */ /* 0x080fe40004706670 */
[----:B------:R-:W-:Y:S02]  /*b770*/  ISETP.NE.AND P2, PT, R0, RZ, PT ;  /* 0x000000ff0000720c */ /* 0x000fe40003f45270 */
[-C--:B------:R-:W-:Y:S02]  /*b780*/  ISETP.GE.OR P1, PT, R7, R16.reuse, !P1 ;  /* 0x000000100700720c */ /* 0x080fe40004f26670 */
[----:B------:R-:W-:-:S03]  /*b790*/  ISETP.GE.OR P2, PT, R19, R16, !P2 ;  /* 0x000000101300720c */ /* 0x000fc60005746670 */
[----:B------:R-:W3:Y:S08]  /*b7a0*/  @!P4 LDC.64 R10, c[0x0][0x218] ;  /* 0x00008600ff0acb82 */ /* 0x000ef00000000a00 */
[----:B------:R-:W1:Y:S08]  /*b7b0*/  @!P0 LDC.64 R4, c[0x0][0x218] ;  /* 0x00008600ff048b82 */ /* 0x000e700000000a00 */
[----:B------:R-:W2:Y:S08]  /*b7c0*/  @!P1 LDC.64 R6, c[0x0][0x218] ;  /* 0x00008600ff069b82 */ /* 0x000eb00000000a00 */
[----:B------:R-:W4:Y:S01]  /*b7d0*/  @!P2 LDC.64 R8, c[0x0][0x218] ;  /* 0x00008600ff08ab82 */ /* 0x000f220000000a00 */
[----:B---3-5:R-:W-:-:S04]  /*b7e0*/  @!P4 LEA R10, P5, R28, R10, 0x2 ;  /* 0x0000000a1c0ac211 */ /* 0x028fc800078a10ff */
[----:B------:R-:W-:Y:S02]  /*b7f0*/  @!P4 LEA.HI.X R11, R28, R11, R29, 0x2, P5 ;  /* 0x0000000b1c0bc211 */ /* 0x000fe400028f141d */
[----:B-1----:R-:W-:-:S03]  /*b800*/  @!P0 LEA R4, P6, R36, R4, 0x2 ;  /* 0x0000000424048211 */ /* 0x002fc600078c10ff */
[----:B------:R1:W5:Y:S01]  /*b810*/  @!P4 LDG.E R22, desc[UR36][R10.64] ;  /* 0x000000240a16c981 */ /* 0x000362000c1e1900 */
[----:B------:R-:W-:Y:S02]  /*b820*/  @!P0 LEA.HI.X R5, R36, R5, R37, 0x2, P6 ;  /* 0x0000000524058211 */ /* 0x000fe400030f1425 */
[----:B--2---:R-:W-:-:S03]  /*b830*/  @!P1 LEA R6, P5, R34, R6, 0x2 ;  /* 0x0000000622069211 */ /* 0x004fc600078a10ff */
[----:B------:R1:W5:Y:S01]  /*b840*/  @!P0 LDG.E R26, desc[UR36][R4.64] ;  /* 0x00000024041a8981 */ /* 0x000362000c1e1900 */
[----:B------:R-:W-:Y:S02]  /*b850*/  @!P1 LEA.HI.X R7, R34, R7, R35, 0x2, P5 ;  /* 0x0000000722079211 */ /* 0x000fe400028f1423 */
[----:B----4-:R-:W-:-:S03]  /*b860*/  @!P2 LEA R8, P6, R32, R8, 0x2 ;  /* 0x000000082008a211 */ /* 0x010fc600078c10ff */
        /* <DEDUP_REMOVED lines=25> */
.L_x_11366:
[----:B-----5:R2:W-:Y:S01]  /*ba00*/  STG.E.U8 desc[UR36][R8.64], R22 ;  /* 0x0000001608007986 */ /* 0x0205e2000c101124 */
[----:B------:R-:W-:Y:S01]  /*ba10*/  IMAD.MOV.U32 R17, RZ, RZ, R19 ;  /* 0x000000ffff117224 */ /* 0x000fe200078e0013 */
[----:B------:R-:W-:Y:S06]  /*ba20*/  BRA `(.L_x_11362) ;  /* 0x0000000c00a87947 */ /* 0x000fec0003800000 */
.L_x_11365:
[----:B------:R-:W-:-:S13]  /*ba30*/  ISETP.NE.AND P0, PT, R0, 0x2, PT ;  /* 0x000000020000780c */ /* 0x000fda0003f05270 */
[----:B------:R-:W-:Y:S05]  /*ba40*/  @!P0 BRA `(.L_x_11368) ;  /* 0x0000000000308947 */ /* 0x000fea0003800000 */
[----:B------:R-:W-:-:S13]  /*ba50*/  ISETP.NE.AND P0, PT, R0, 0x3, PT ;  /* 0x000000030000780c */ /* 0x000fda0003f05270 */
[----:B------:R-:W-:Y:S05]  /*ba60*/  @!P0 BRA `(.L_x_11369) ;  /* 0x00000000001c8947 */ /* 0x000fea0003800000 */
[----:B------:R-:W-:-:S13]  /*ba70*/  ISETP.NE.AND P0, PT, R0, 0x4, PT ;  /* 0x000000040000780c */ /* 0x000fda0003f05270 */
[----:B------:R-:W-:Y:S05]  /*ba80*/  @P0 BRA `(.L_x_11367) ;  /* 0x0000000c002c0947 */ /* 0x000fea0003800000 */
[--C-:B-----5:R-:W-:Y:S01]  /*ba90*/  SHF.R.S32.HI R5, RZ, 0x1f, R22.reuse ;  /* 0x0000001fff057819 */ /* 0x120fe20000011416 */
[----:B------:R-:W-:Y:S02]  /*baa0*/  IMAD.MOV.U32 R4, RZ, RZ, R22 ;  /* 0x000000ffff047224 */ /* 0x000fe400078e0016 */
[----:B------:R-:W-:-:S03]  /*bab0*/  IMAD.MOV.U32 R17, RZ, RZ, R19 ;  /* 0x000000ffff117224 */ /* 0x000fc600078e0013 */
[----:B------:R0:W-:Y:S01]  /*bac0*/  STG.E.64 desc[UR36][R8.64], R4 ;  /* 0x0000000408007986 */ /* 0x0001e2000c101b24 */
[----:B------:R-:W-:Y:S05]  /*bad0*/  BRA `(.L_x_11362) ;  /* 0x0000000c007c7947 */ /* 0x000fea0003800000 */
.L_x_11369:
[----:B-----5:R4:W-:Y:S01]  /*bae0*/  STG.E desc[UR36][R8.64], R22 ;  /* 0x0000001608007986 */ /* 0x0209e2000c101924 */
[----:B------:R-:W-:Y:S01]  /*baf0*/  IMAD.MOV.U32 R17, RZ, RZ, R19 ;  /* 0x000000ffff117224 */ /* 0x000fe200078e0013 */
[----:B------:R-:W-:Y:S06]  /*bb00*/  BRA `(.L_x_11362) ;  /* 0x0000000c00707947 */ /* 0x000fec0003800000 */
.L_x_11368:
[----:B-----5:R3:W-:Y:S01]  /*bb10*/  STG.E.U16 desc[UR36][R8.64], R22 ;  /* 0x0000001608007986 */ /* 0x0207e2000c101524 */
[----:B------:R-:W-:Y:S01]  /*bb20*/  IMAD.MOV.U32 R17, RZ, RZ, R19 ;  /* 0x000000ffff117224 */ /* 0x000fe200078e0013 */
[----:B------:R-:W-:Y:S06]  /*bb30*/  BRA `(.L_x_11362) ;  /* 0x0000000c00647947 */ /* 0x000fec0003800000 */
.L_x_11364:
[----:B------:R-:W-:-:S13]  /*bb40*/  ISETP.GT.AND P0, PT, R0, 0x6, PT ;  /* 0x000000060000780c */ /* 0x000fda0003f04270 */
[----:B------:R-:W-:Y:S05]  /*bb50*/  @P0 BRA `(.L_x_11370) ;  /* 0x0000000000340947 */ /* 0x000fea0003800000 */
[----:B------:R-:W-:-:S13]  /*bb60*/  ISETP.NE.AND P0, PT, R0, 0x5, PT ;  /* 0x000000050000780c */ /* 0x000fda0003f05270 */
[----:B------:R-:W-:Y:S05]  /*bb70*/  @!P0 BRA `(.L_x_11371) ;  /* 0x0000000000188947 */ /* 0x000fea0003800000 */
[----:B------:R-:W-:-:S13]  /*bb80*/  ISETP.NE.AND P0, PT, R0, 0x6, PT ;  /* 0x000000060000780c */ /* 0x000fda0003f05270 */
[----:B------:R-:W-:Y:S05]  /*bb90*/  @P0 BRA `(.L_x_11367) ;  /* 0x0000000800e80947 */ /* 0x000fea0003800000 */
[----:B-----5:R-:W-:Y:S01]  /*bba0*/  I2FP.F32.S32 R3, R22 ;  /* 0x0000001600037245 */ /* 0x020fe20000201400 */
[----:B------:R-:W-:-:S04]  /*bbb0*/  IMAD.MOV.U32 R17, RZ, RZ, R19 ;  /* 0x000000ffff117224 */ /* 0x000fc800078e0013 */
[----:B------:R0:W-:Y:S01]  /*bbc0*/  STG.E desc[UR36][R8.64], R3 ;  /* 0x0000000308007986 */ /* 0x0001e2000c101924 */
[----:B------:R-:W-:Y:S05]  /*bbd0*/  BRA `(.L_x_11362) ;  /* 0x0000000c003c7947 */ /* 0x000fea0003800000 */
.L_x_11371:
[----:B-----5:R-:W-:Y:S01]  /*bbe0*/  I2FP.F32.S32 R0, R22 ;  /* 0x0000001600007245 */ /* 0x020fe20000201400 */
[----:B------:R-:W-:-:S03]  /*bbf0*/  IMAD.MOV.U32 R17, RZ, RZ, R19 ;  /* 0x000000ffff117224 */ /* 0x000fc600078e0013 */
[----:B------:R-:W-:-:S05]  /*bc00*/  F2FP.F16.F32.PACK_AB R0, RZ, R0 ;  /* 0x00000000ff00723e */ /* 0x000fca00000000ff */
[----:B------:R0:W-:Y:S01]  /*bc10*/  STG.E.U16 desc[UR36][R8.64], R0 ;  /* 0x0000000008007986 */ /* 0x0001e2000c101524 */
[----:B------:R-:W-:Y:S05]  /*bc20*/  BRA `(.L_x_11362) ;  /* 0x0000000c00287947 */ /* 0x000fea0003800000 */
.L_x_11370:
[----:B------:R-:W-:-:S13]  /*bc30*/  ISETP.NE.AND P0, PT, R0, 0x7, PT ;  /* 0x000000070000780c */ /* 0x000fda0003f05270 */
[----:B------:R-:W-:Y:S05]  /*bc40*/  @!P0 BRA `(.L_x_11372) ;  /* 0x00000000003c8947 */ /* 0x000fea0003800000 */
[----:B------:R-:W-:-:S13]  /*bc50*/  ISETP.NE.AND P0, PT, R0, 0x8, PT ;  /* 0x000000080000780c */ /* 0x000fda0003f05270 */
[----:B------:R-:W-:Y:S05]  /*bc60*/  @!P0 BRA `(.L_x_11373) ;  /* 0x00000000001c8947 */ /* 0x000fea0003800000 */
[----:B------:R-:W-:-:S13]  /*bc70*/  ISETP.NE.AND P0, PT, R0, 0x9, PT ;  /* 0x000000090000780c */ /* 0x000fda0003f05270 */
[----:B------:R-:W-:Y:S05]  /*bc80*/  @P0 BRA `(.L_x_11367) ;  /* 0x0000000800ac0947 */ /* 0x000fea0003800000 */
[----:B-----5:R-:W-:Y:S01]  /*bc90*/  I2FP.F32.S32 R4, R22 ;  /* 0x0000001600047245 */ /* 0x020fe20000201400 */
[----:B------:R-:W-:Y:S02]  /*bca0*/  IMAD.MOV.U32 R5, RZ, RZ, RZ ;  /* 0x000000ffff057224 */ /* 0x000fe400078e00ff */
[----:B------:R-:W-:-:S03]  /*bcb0*/  IMAD.MOV.U32 R17, RZ, RZ, R19 ;  /* 0x000000ffff117224 */ /* 0x000fc600078e0013 */
[----:B------:R0:W-:Y:S01]  /*bcc0*/  STG.E.64 desc[UR36][R8.64], R4 ;  /* 0x0000000408007986 */ /* 0x0001e2000c101b24 */
[----:B------:R-:W-:Y:S05]  /*bcd0*/  BRA `(.L_x_11362) ;  /* 0x0000000800fc7947 */ /* 0x000fea0003800000 */
.L_x_11373:
[----:B-----5:R-:W-:Y:S01]  /*bce0*/  I2FP.F32.S32 R22, R22 ;  /* 0x0000001600167245 */ /* 0x020fe20000201400 */
[----:B------:R-:W-:-:S03]  /*bcf0*/  IMAD.MOV.U32 R17, RZ, RZ, R19 ;  /* 0x000000ffff117224 */ /* 0x000fc600078e0013 */
[----:B------:R-:W-:-:S04]  /*bd00*/  F2FP.F16.F32.PACK_AB R3, RZ, R22 ;  /* 0x00000016ff03723e */ /* 0x000fc800000000ff */
[----:B------:R-:W-:-:S05]  /*bd10*/  PRMT R3, R3, 0x5410, RZ ;  /* 0x0000541003037816 */ /* 0x000fca00000000ff */
[----:B------:R0:W-:Y:S01]  /*bd20*/  STG.E desc[UR36][R8.64], R3 ;  /* 0x0000000308007986 */ /* 0x0001e2000c101924 */
[----:B------:R-:W-:Y:S05]  /*bd30*/  BRA `(.L_x_11362) ;  /* 0x0000000800e47947 */ /* 0x000fea0003800000 */
.L_x_11372:
[----:B-----5:R-:W0:Y:S01]  /*bd40*/  I2F.F64 R4, R22 ;  /* 0x0000001600047312 */ /* 0x020e220000201c00 */
[----:B------:R-:W-:Y:S01]  /*bd50*/  IMAD.MOV.U32 R17, RZ, RZ, R19 ;  /* 0x000000ffff117224 */ /* 0x000fe200078e0013 */
[----:B0-----:R0:W-:Y:S01]  /*bd60*/  STG.E.64 desc[UR36][R8.64], R4 ;  /* 0x0000000408007986 */ /* 0x0011e2000c101b24 */
[----:B------:R-:W-:Y:S05]  /*bd70*/  BRA `(.L_x_11362) ;  /* 0x0000000800d47947 */ /* 0x000fea0003800000 */
.L_x_11363:
        /* <DEDUP_REMOVED lines=8> */
[----:B-----5:R-:W-:Y:S01]  /*be00*/  ISETP.NE.AND P0, PT, R22, RZ, PT ;  /* 0x000000ff1600720c */ /* 0x020fe20003f05270 */
[----:B------:R-:W-:-:S03]  /*be10*/  IMAD.MOV.U32 R17, RZ, RZ, R19 ;  /* 0x000000ffff117224 */ /* 0x000fc600078e0013 */
[----:B------:R-:W-:-:S05]  /*be20*/  SEL R3, RZ, 0x1, !P0 ;  /* 0x00000001ff037807 */ /* 0x000fca0004000000 */
[----:B------:R0:W-:Y:S01]  /*be30*/  STG.E.U8 desc[UR36][R8.64], R3 ;  /* 0x0000000308007986 */ /* 0x0001e2000c101124 */
[----:B------:R-:W-:Y:S05]  /*be40*/  BRA `(.L_x_11362) ;  /* 0x0000000800a07947 */ /* 0x000fea0003800000 */
.L_x_11376:
[----:B-----5:R-:W0:Y:S01]  /*be50*/  I2F.F64 R4, R22 ;  /* 0x0000001600047312 */ /* 0x020e220000201c00 */
[----:B------:R-:W-:Y:S01]  /*be60*/  CS2R R6, SRZ ;  /* 0x0000000000067805 */ /* 0x000fe2000001ff00 */
[----:B------:R-:W-:-:S04]  /*be70*/  IMAD.MOV.U32 R17, RZ, RZ, R19 ;  /* 0x000000ffff117224 */ /* 0x000fc800078e0013 */
[----:B0-----:R0:W-:Y:S01]  /*be80*/  STG.E.128 desc[UR36][R8.64], R4 ;  /* 0x0000000408007986 */ /* 0x0011e2000c101d24 */
[----:B------:R-:W-:Y:S05]  /*be90*/  BRA `(.L_x_11362) ;  /* 0x00000008008c7947 */ /* 0x000fea0003800000 */
.L_x_11375:
        /* <DEDUP_REMOVED lines=21> */
.L_x_11380:
[----:B------:R-:W-:Y:S05]  /*bff0*/  BSYNC B0 ;  /* 0x0000000000007941 */ /* 0x000fea0003800000 */
.L_x_11379:
[----:B------:R-:W-:Y:S01]  /*c000*/  LOP3.LUT R5, R0, R5, RZ, 0xfc, !PT ;  /* 0x0000000500057212 */ /* 0x000fe200078efcff */
[----:B------:R-:W-:-:S04]  /*c010*/  IMAD.MOV.U32 R17, RZ, RZ, R19 ;  /* 0x000000ffff117224 */ /* 0x000fc800078e0013 */
[----:B------:R0:W-:Y:S01]  /*c020*/  STG.E.U8 desc[UR36][R8.64], R5 ;  /* 0x0000000508007986 */ /* 0x0001e2000c101124 */
[----:B------:R-:W-:Y:S05]  /*c030*/  BRA `(.L_x_11362) ;  /* 0x0000000800247947 */ /* 0x000fea0003800000 */
.L_x_11378:
[----:B-----5:R-:W-:Y:S01]  /*c040*/  I2FP.F32.S32 R5, R22 ;  /* 0x0000001600057245 */ /* 0x020fe20000201400 */
[----:B------:R-:W-:Y:S03]  /*c050*/  BSSY B0, `(.L_x_11381) ;  /* 0x000000f000007945 */ /* 0x000fe60003800000 */
        /* <DEDUP_REMOVED lines=11> */
.L_x_11382:
[----:B------:R-:W-:Y:S01]  /*c110*/  IMAD.MOV.U32 R0, RZ, RZ, 0x7f ;  /* 0x0000007fff007424 */ /* 0x000fe200078e00ff */
[----:B------:R-:W-:-:S04]  /*c120*/  ISETP.GT.U32.AND P0, PT, R3, 0x7f800000, PT ;  /* 0x7f8000000300780c */ /* 0x000fc80003f04070 */
[----:B------:R-:W-:-:S09]  /*c130*/  SEL R0, R0, 0x7c, P0 ;  /* 0x0000007c00007807 */ /* 0x000fd20000000000 */
.L_x_11383:
[----:B------:R-:W-:Y:S05]  /*c140*/  BSYNC B0 ;  /* 0x0000000000007941 */ /* 0x000fea0003800000 */
.L_x_11381:
[----:B------:R-:W-:Y:S01]  /*c150*/  LOP3.LUT R3, R5, 0x80000000, RZ, 0xc0, !PT ;  /* 0x8000000005037812 */ /* 0x000fe200078ec0ff */
[----:B------:R-:W-:-:S03]  /*c160*/  IMAD.MOV.U32 R17, RZ, RZ, R19 ;  /* 0x000000ffff117224 */ /* 0x000fc600078e0013 */
[----:B------:R-:W-:-:S04]  /*c170*/  SHF.R.U32.HI R3, RZ, 0x18, R3 ;  /* 0x00000018ff037819 */ /* 0x000fc80000011603 */
[----:B------:R-:W-:-:S05]  /*c180*/  LOP3.LUT R3, R0, R3, RZ, 0xfc, !PT ;  /* 0x0000000300037212 */ /* 0x000fca00078efcff */
[----:B------:R0:W-:Y:S01]  /*c190*/  STG.E.U8 desc[UR36][R8.64], R3 ;  /* 0x0000000308007986 */ /* 0x0001e2000c101124 */
[----:B------:R-:W-:Y:S05]  /*c1a0*/  BRA `(.L_x_11362) ;  /* 0x0000000400c87947 */ /* 0x000fea0003800000 */
.L_x_11377:
[----:B-----5:R-:W-:Y:S01]  /*c1b0*/  I2FP.F32.S32 R0, R22 ;  /* 0x0000001600007245 */ /* 0x020fe20000201400 */
[----:B------:R-:W-:-:S03]  /*c1c0*/  IMAD.MOV.U32 R17, RZ, RZ, R19 ;  /* 0x000000ffff117224 */ /* 0x000fc600078e0013 */
[----:B------:R-:W-:-:S05]  /*c1d0*/  F2FP.BF16.F32.PACK_AB R0, RZ, R0 ;  /* 0x00000000ff00723e */ /* 0x000fca00000010ff */
[----:B------:R0:W-:Y:S01]  /*c1e0*/  STG.E.U16 desc[UR36][R8.64], R0 ;  /* 0x0000000008007986 */ /* 0x0001e2000c101524 */
[----:B------:R-:W-:Y:S05]  /*c1f0*/  BRA `(.L_x_11362) ;  /* 0x0000000400b47947 */ /* 0x000fea0003800000 */
.L_x_11374:
        /* <DEDUP_REMOVED lines=11> */
.L_x_11386:
[----:B-----5:R-:W-:Y:S01]  /*c2b0*/  I2FP.F32.S32 R5, R22 ;  /* 0x0000001600057245 */ /* 0x020fe20000201400 */
[----:B------:R-:W-:Y:S01]  /*c2c0*/  BSSY B0, `(.L_x_11387) ;  /* 0x0000014000007945 */ /* 0x000fe20003800000 */
[----:B------:R-:W-:Y:S02]  /*c2d0*/  IMAD.MOV.U32 R4, RZ, RZ, 0x80 ;  /* 0x00000080ff047424 */ /* 0x000fe400078e00ff */
        /* <DEDUP_REMOVED lines=14> */
.L_x_11389:
[----:B------:R-:W-:-:S04]  /*c3c0*/  LOP3.LUT R3, R5, 0x80000000, RZ, 0xc0, !PT ;  /* 0x8000000005037812 */ /* 0x000fc800078ec0ff */
[----:B------:R-:W-:-:S04]  /*c3d0*/  SHF.R.U32.HI R3, RZ, 0x18, R3 ;  /* 0x00000018ff037819 */ /* 0x000fc80000011603 */
[----:B------:R-:W-:-:S04]  /*c3e0*/  LOP3.LUT R0, R0, R3, RZ, 0xfc, !PT ;  /* 0x0000000300007212 */ /* 0x000fc800078efcff */
[----:B------:R-:W-:-:S07]  /*c3f0*/  PRMT R4, R0, 0x7610, R4 ;  /* 0x0000761000047816 */ /* 0x000fce0000000004 */
.L_x_11388:
[----:B------:R-:W-:Y:S05]  /*c400*/  BSYNC B0 ;  /* 0x0000000000007941 */ /* 0x000fea0003800000 */
.L_x_11387:
[----:B------:R0:W-:Y:S01]  /*c410*/  STG.E.U8 desc[UR36][R8.64], R4 ;  /* 0x0000000408007986 */ /* 0x0001e2000c101124 */
[----:B------:R-:W-:Y:S01]  /*c420*/  IMAD.MOV.U32 R17, RZ, RZ, R19 ;  /* 0x000000ffff117224 */ /* 0x000fe200078e0013 */
[----:B------:R-:W-:Y:S06]  /*c430*/  BRA `(.L_x_11362) ;  /* 0x0000000400247947 */ /* 0x000fec0003800000 */
.L_x_11385:
        /* <DEDUP_REMOVED lines=17> */
.L_x_11392:
[----:B------:R-:W-:-:S04]  /*c550*/  LOP3.LUT R3, R5, 0x80000000, RZ, 0xc0, !PT ;  /* 0x8000000005037812 */ /* 0x000fc800078ec0ff */
[----:B------:R-:W-:-:S04]  /*c560*/  SHF.R.U32.HI R3, RZ, 0x18, R3 ;  /* 0x00000018ff037819 */ /* 0x000fc80000011603 */
[----:B------:R-:W-:-:S04]  /*c570*/  LOP3.LUT R0, R0, R3, RZ, 0xfc, !PT ;  /* 0x0000000300007212 */ /* 0x000fc800078efcff */
[----:B------:R-:W-:-:S07]  /*c580*/  PRMT R4, R0, 0x7610, R4 ;  /* 0x0000761000047816 */ /* 0x000fce0000000004 */
.L_x_11391:
[----:B------:R-:W-:Y:S05]  /*c590*/  BSYNC B0 ;  /* 0x0000000000007941 */ /* 0x000fea0003800000 */
.L_x_11390:
[----:B------:R0:W-:Y:S01]  /*c5a0*/  STG.E.U8 desc[UR36][R8.64], R4 ;  /* 0x0000000408007986 */ /* 0x0001e2000c101124 */
[----:B------:R-:W-:Y:S01]  /*c5b0*/  IMAD.MOV.U32 R17, RZ, RZ, R19 ;  /* 0x000000ffff117224 */ /* 0x000fe200078e0013 */
[----:B------:R-:W-:Y:S06]  /*c5c0*/  BRA `(.L_x_11362) ;  /* 0x0000000000c07947 */ /* 0x000fec0003800000 */
.L_x_11384:
[----:B------:R-:W-:-:S13]  /*c5d0*/  ISETP.NE.AND P0, PT, R0, 0x1c, PT ;  /* 0x0000001c0000780c */ /* 0x000fda0003f05270 */
[----:B------:R-:W-:Y:S05]  /*c5e0*/  @!P0 BRA `(.L_x_11393) ;  /* 0x0000000000b08947 */ /* 0x000fea0003800000 */
[----:B------:R-:W-:-:S13]  /*c5f0*/  ISETP.NE.AND P0, PT, R0, 0x1d, PT ;  /* 0x0000001d0000780c */ /* 0x000fda0003f05270 */
[----:B------:R-:W-:Y:S05]  /*c600*/  @!P0 BRA `(.L_x_11394) ;  /* 0x0000000000948947 */ /* 0x000fea0003800000 */
[----:B------:R-:W-:-:S13]  /*c610*/  ISETP.NE.AND P0, PT, R0, 0x2c, PT ;  /* 0x0000002c0000780c */ /* 0x000fda0003f05270 */
[----:B------:R-:W-:Y:S05]  /*c620*/  @P0 BRA `(.L_x_11367) ;  /* 0x0000000000440947 */ /* 0x000fea0003800000 */
[----:B-----5:R-:W-:Y:S01]  /*c630*/  I2FP.F32.S32 R22, R22 ;  /* 0x0000001600167245 */ /* 0x020fe20000201400 */
        /* <DEDUP_REMOVED lines=16> */
.L_x_11367:
        /* <DEDUP_REMOVED lines=16> */
.L_x_11395:
[----:B------:R-:W-:Y:S01]  /*c840*/  IMAD.MOV.U32 R17, RZ, RZ, R19 ;  /* 0x000000ffff117224 */ /* 0x000fe200078e0013 */
[----:B------:R-:W-:Y:S06]  /*c850*/  BRA `(.L_x_11362) ;  /* 0x00000000001c7947 */ /* 0x000fec0003800000 */
.L_x_11394:
[--C-:B-----5:R-:W-:Y:S01]  /*c860*/  SHF.R.S32.HI R5, RZ, 0x1f, R22.reuse ;  /* 0x0000001fff057819 */ /* 0x120fe20000011416 */
[----:B------:R-:W-:Y:S02]  /*c870*/  IMAD.MOV.U32 R4, RZ, RZ, R22 ;  /* 0x000000ffff047224 */ /* 0x000fe400078e0016 */
[----:B------:R-:W-:-:S03]  /*c880*/  IMAD.MOV.U32 R17, RZ, RZ, R19 ;  /* 0x000000ffff117224 */ /* 0x000fc600078e0013 */
[----:B------:R0:W-:Y:S01]  /*c890*/  STG.E.64 desc[UR36][R8.64], R4 ;  /* 0x0000000408007986 */ /* 0x0001e2000c101b24 */
[----:B------:R-:W-:Y:S05]  /*c8a0*/  BRA `(.L_x_11362) ;  /* 0x0000000000087947 */ /* 0x000fea0003800000 */
.L_x_11393:
[----:B-----5:R0:W-:Y:S01]  /*c8b0*/  STG.E desc[UR36][R8.64], R22 ;  /* 0x0000001608007986 */ /* 0x0201e2000c101924 */
[----:B------:R-:W-:-:S07]  /*c8c0*/  IMAD.MOV.U32 R17, RZ, RZ, R19 ;  /* 0x000000ffff117224 */ /* 0x000fce00078e0013 */
.L_x_11362:
[----:B------:R-:W-:Y:S05]  /*c8d0*/  BSYNC B6 ;  /* 0x0000000000067941 */ /* 0x000fea0003800000 */
.L_x_11361:
[----:B------:R-:W-:Y:S01]  /*c8e0*/  ISETP.GE.AND P0, PT, R17, R16, PT ;  /* 0x000000101100720c */ /* 0x000fe20003f06270 */
[----:B------:R-:W-:-:S12]  /*c8f0*/  BSSY B6, `(.L_x_11396) ;  /* 0x00001d6000067945 */ /* 0x000fd80003800000 */
[----:B------:R-:W-:Y:S05]  /*c900*/  @P0 BRA `(.L_x_11397) ;  /* 0x0000001c00500947 */ /* 0x000fea0003800000 */
[----:B01----:R-:W0:Y:S01]  /*c910*/  LDC.64 R4, c[0x0][0x228] ;  /* 0x00008a00ff047b82 */ /* 0x003e220000000a00 */
        /* <DEDUP_REMOVED lines=19> */
.L_x_11401:
[----:B-----5:R1:W-:Y:S01]  /*ca50*/  STG.E.U8 desc[UR36][R4.64], R18 ;  /* 0x0000001204007986 */ /* 0x0203e2000c101124 */
[----:B------:R-:W-:Y:S05]  /*ca60*/  BRA `(.L_x_11403) ;  /* 0x0000000c00487947 */ /* 0x000fea0003800000 */
.L_x_11400:
[----:B------:R-:W-:-:S13]  /*ca70*/  ISETP.NE.AND P0, PT, R0, 0x2, PT ;  /* 0x000000020000780c */ /* 0x000fda0003f05270 */
[----:B------:R-:W-:Y:S05]  /*ca80*/  @!P0 BRA `(.L_x_11404) ;  /* 0x0000000000248947 */ /* 0x000fea0003800000 */
[----:B------:R-:W-:-:S13]  /*ca90*/  ISETP.NE.AND P0, PT, R0, 0x3, PT ;  /* 0x000000030000780c */ /* 0x000fda0003f05270 */
[----:B------:R-:W-:Y:S05]  /*caa0*/  @!P0 BRA `(.L_x_11405) ;  /* 0x0000000000148947 */ /* 0x000fea0003800000 */
[----:B------:R-:W-:-:S13]  /*cab0*/  ISETP.NE.AND P0, PT, R0, 0x4, PT ;  /* 0x000000040000780c */ /* 0x000fda0003f05270 */
[----:B------:R-:W-:Y:S05]  /*cac0*/  @P0 BRA `(.L_x_11402) ;  /* 0x0000000800dc0947 */ /* 0x000fea0003800000 */
[----:B-----5:R-:W-:-:S05]  /*cad0*/  SHF.R.S32.HI R19, RZ, 0x1f, R18 ;  /* 0x0000001fff137819 */ /* 0x020fca0000011412 */
[----:B------:R0:W-:Y:S01]  /*cae0*/  STG.E.64 desc[UR36][R4.64], R18 ;  /* 0x0000001204007986 */ /* 0x0001e2000c101b24 */
[----:B------:R-:W-:Y:S05]  /*caf0*/  BRA `(.L_x_11403) ;  /* 0x0000000c00247947 */ /* 0x000fea0003800000 */
.L_x_11405:
[----:B-----5:R0:W-:Y:S01]  /*cb00*/  STG.E desc[UR36][R4.64], R18 ;  /* 0x0000001204007986 */ /* 0x0201e2000c101924 */
[----:B------:R-:W-:Y:S05]  /*cb10*/  BRA `(.L_x_11403) ;  /* 0x0000000c001c7947 */ /* 0x000fea0003800000 */
.L_x_11404:
[----:B-----5:R0:W-:Y:S01]  /*cb20*/  STG.E.U16 desc[UR36][R4.64], R18 ;  /* 0x0000001204007986 */ /* 0x0201e2000c101524 */
[----:B------:R-:W-:Y:S05]  /*cb30*/  BRA `(.L_x_11403) ;  /* 0x0000000c00147947 */ /* 0x000fea0003800000 */
.L_x_11399:
        /* <DEDUP_REMOVED lines=9> */
.L_x_11407:
[----:B-----5:R-:W-:-:S04]  /*cbd0*/  I2FP.F32.S32 R0, R18 ;  /* 0x0000001200007245 */ /* 0x020fc80000201400 */
[----:B------:R-:W-:-:S05]  /*cbe0*/  F2FP.F16.F32.PACK_AB R0, RZ, R0 ;  /* 0x00000000ff00723e */ /* 0x000fca00000000ff */
[----:B------:R0:W-:Y:S01]  /*cbf0*/  STG.E.U16 desc[UR36][R4.64], R0 ;  /* 0x0000000004007986 */ /* 0x0001e2000c101524 */
[----:B------:R-:W-:Y:S05]  /*cc00*/  BRA `(.L_x_11403) ;  /* 0x0000000800e07947 */ /* 0x000fea0003800000 */
.L_x_11406:
[----:B------:R-:W-:-:S13]  /*cc10*/  ISETP.NE.AND P0, PT, R0, 0x7, PT ;  /* 0x000000070000780c */ /* 0x000fda0003f05270 */
[----:B------:R-:W-:Y:S05]  /*cc20*/  @!P0 BRA `(.L_x_11408) ;  /* 0x0000000000348947 */ /* 0x000fea0003800000 */
[----:B------:R-:W-:-:S13]  /*cc30*/  ISETP.NE.AND P0, PT, R0, 0x8, PT ;  /* 0x000000080000780c */ /* 0x000fda0003f05270 */
[----:B------:R-:W-:Y:S05]  /*cc40*/  @!P0 BRA `(.L_x_11409) ;  /* 0x0000000000188947 */ /* 0x000fea0003800000 */
[----:B------:R-:W-:-:S13]  /*cc50*/  ISETP.NE.AND P0, PT, R0, 0x9, PT ;  /* 0x000000090000780c */ /* 0x000fda0003f05270 */
[----:B------:R-:W-:Y:S05]  /*cc60*/  @P0 BRA `(.L_x_11402) ;  /* 0x0000000800740947 */ /* 0x000fea0003800000 */
[----:B-----5:R-:W-:Y:S01]  /*cc70*/  I2FP.F32.S32 R18, R18 ;  /* 0x0000001200127245 */ /* 0x020fe20000201400 */
[----:B------:R-:W-:-:S05]  /*cc80*/  IMAD.MOV.U32 R19, RZ, RZ, RZ ;  /* 0x000000ffff137224 */ /* 0x000fca00078e00ff */
[----:B------:R0:W-:Y:S01]  /*cc90*/  STG.E.64 desc[UR36][R4.64], R18 ;  /* 0x0000001204007986 */ /* 0x0001e2000c101b24 */
[----:B------:R-:W-:Y:S05]  /*cca0*/  BRA `(.L_x_11403) ;  /* 0x0000000800b87947 */ /* 0x000fea0003800000 */
.L_x_11409:
[----:B-----5:R-:W-:-:S04]  /*ccb0*/  I2FP.F32.S32 R18, R18 ;  /* 0x0000001200127245 */ /* 0x020fc80000201400 */
[----:B------:R-:W-:-:S04]  /*ccc0*/  F2FP.F16.F32.PACK_AB R3, RZ, R18 ;  /* 0x00000012ff03723e */ /* 0x000fc800000000ff */
[----:B------:R-:W-:-:S05]  /*ccd0*/  PRMT R3, R3, 0x5410, RZ ;  /* 0x0000541003037816 */ /* 0x000fca00000000ff */
[----:B------:R0:W-:Y:S01]  /*cce0*/  STG.E desc[UR36][R4.64], R3 ;  /* 0x0000000304007986 */ /* 0x0001e2000c101924 */
[----:B------:R-:W-:Y:S05]  /*ccf0*/  BRA `(.L_x_11403) ;  /* 0x0000000800a47947 */ /* 0x000fea0003800000 */
.L_x_11408:
[----:B-----5:R-:W0:Y:S02]  /*cd00*/  I2F.F64 R18, R18 ;  /* 0x0000001200127312 */ /* 0x020e240000201c00 */
[----:B0-----:R0:W-:Y:S01]  /*cd10*/  STG.E.64 desc[UR36][R4.64], R18 ;  /* 0x0000001204007986 */ /* 0x0011e2000c101b24 */
[----:B------:R-:W-:Y:S05]  /*cd20*/  BRA `(.L_x_11403) ;  /* 0x0000000800987947 */ /* 0x000fea0003800000 */
.L_x_11398:
        /* <DEDUP_REMOVED lines=9> */
[----:B------:R-:W-:-:S05]  /*cdc0*/  SEL R3, RZ, 0x1, !P0 ;  /* 0x00000001ff037807 */ /* 0x000fca0004000000 */
[----:B------:R0:W-:Y:S01]  /*cdd0*/  STG.E.U8 desc[UR36][R4.64], R3 ;  /* 0x0000000304007986 */ /* 0x0001e2000c101124 */
[----:B------:R-:W-:Y:S05]  /*cde0*/  BRA `(.L_x_11403) ;  /* 0x0000000800687947 */ /* 0x000fea0003800000 */
.L_x_11412:
[----:B--2345:R-:W0:Y:S01]  /*cdf0*/  I2F.F64 R8, R18 ;  /* 0x0000001200087312 */ /* 0x03ce220000201c00 */
[----:B------:R-:W-:-:S05]  /*ce00*/  CS2R R10, SRZ ;  /* 0x00000000000a7805 */ /* 0x000fca000001ff00 */
[----:B0-----:R0:W-:Y:S01]  /*ce10*/  STG.E.128 desc[UR36][R4.64], R8 ;  /* 0x0000000804007986 */ /* 0x0011e2000c101d24 */
[----:B------:R-:W-:Y:S05]  /*ce20*/  BRA `(.L_x_11403) ;  /* 0x0000000800587947 */ /* 0x000fea0003800000 */
.L_x_11411:
[----:B------:R-:W-:-:S13]  /*ce30*/  ISETP.NE.AND P0, PT, R0, 0xf, PT ;  /* 0x0000000f0000780c */ /* 0x000fda0003f05270 */
[----:B------:R-:W-:Y:S05]  /*ce40*/  @!P0 BRA `(.L_x_11413) ;  /* 0x0000000000b48947 */ /* 0x000fea0003800000 */
[----:B------:R-:W-:-:S13]  /*ce50*/  ISETP.NE.AND P0, PT, R0, 0x17, PT ;  /* 0x000000170000780c */ /* 0x000fda0003f05270 */
[----:B------:R-:W-:Y:S05]  /*ce60*/  @!P0 BRA `(.L_x_11414) ;  /* 0x0000000000548947 */ /* 0x000fea0003800000 */
[----:B------:R-:W-:-:S13]  /*ce70*/  ISETP.NE.AND P0, PT, R0, 0x18, PT ;  /* 0x000000180000780c */ /* 0x000fda0003f05270 */
[----:B------:R-:W-:Y:S05]  /*ce80*/  @P0 BRA `(.L_x_11402) ;  /* 0x0000000400ec0947 */ /* 0x000fea0003800000 */
[----:B--2345:R-:W-:Y:S01]  /*ce90*/  I2FP.F32.S32 R9, R18 ;  /* 0x0000001200097245 */ /* 0x03cfe20000201400 */
        /* <DEDUP_REMOVED lines=14> */
.L_x_11416:
[----:B------:R-:W-:Y:S05]  /*cf80*/  BSYNC B0 ;  /* 0x0000000000007941 */ /* 0x000fea0003800000 */
.L_x_11415:
[----:B------:R-:W-:-:S05]  /*cf90*/  LOP3.LUT R7, R0, R7, RZ, 0xfc, !PT ;  /* 0x0000000700077212 */ /* 0x000fca00078efcff */
[----:B------:R0:W-:Y:S01]  /*cfa0*/  STG.E.U8 desc[UR36][R4.64], R7 ;  /* 0x0000000704007986 */ /* 0x0001e2000c101124 */
[----:B------:R-:W-:Y:S05]  /*cfb0*/  BRA `(.L_x_11403) ;  /* 0x0000000400f47947 */ /* 0x000fea0003800000 */
.L_x_11414:
        /* <DEDUP_REMOVED lines=13> */
.L_x_11418:
[----:B------:R-:W-:Y:S01]  /*d090*/  IMAD.MOV.U32 R0, RZ, RZ, 0x7f ;  /* 0x0000007fff007424 */ /* 0x000fe200078e00ff */
[----:B------:R-:W-:-:S04]  /*d0a0*/  ISETP.GT.U32.AND P0, PT, R3, 0x7f800000, PT ;  /* 0x7f8000000300780c */ /* 0x000fc80003f04070 */
[----:B------:R-:W-:-:S09]  /*d0b0*/  SEL R0, R0, 0x7c, P0 ;  /* 0x0000007c00007807 */ /* 0x000fd20000000000 */
.L_x_11419:
[----:B------:R-:W-:Y:S05]  /*d0c0*/  BSYNC B0 ;  /* 0x0000000000007941 */ /* 0x000fea0003800000 */
.L_x_11417:
[----:B------:R-:W-:-:S04]  /*d0d0*/  LOP3.LUT R3, R7, 0x80000000, RZ, 0xc0, !PT ;  /* 0x8000000007037812 */ /* 0x000fc800078ec0ff */
[----:B------:R-:W-:-:S04]  /*d0e0*/  SHF.R.U32.HI R3, RZ, 0x18, R3 ;  /* 0x00000018ff037819 */ /* 0x000fc80000011603 */
[----:B------:R-:W-:-:S05]  /*d0f0*/  LOP3.LUT R3, R0, R3, RZ, 0xfc, !PT ;  /* 0x0000000300037212 */ /* 0x000fca00078efcff */
[----:B------:R0:W-:Y:S01]  /*d100*/  STG.E.U8 desc[UR36][R4.64], R3 ;  /* 0x0000000304007986 */ /* 0x0001e2000c101124 */
[----:B------:R-:W-:Y:S05]  /*d110*/  BRA `(.L_x_11403) ;  /* 0x00000004009c7947 */ /* 0x000fea0003800000 */
.L_x_11413:
[----:B-----5:R-:W-:-:S04]  /*d120*/  I2FP.F32.S32 R0, R18 ;  /* 0x0000001200007245 */ /* 0x020fc80000201400 */
[----:B------:R-:W-:-:S05]  /*d130*/  F2FP.BF16.F32.PACK_AB R0, RZ, R0 ;  /* 0x00000000ff00723e */ /* 0x000fca00000010ff */
[----:B------:R0:W-:Y:S01]  /*d140*/  STG.E.U16 desc[UR36][R4.64], R0 ;  /* 0x0000000004007986 */ /* 0x0001e2000c101524 */
[----:B------:R-:W-:Y:S05]  /*d150*/  BRA `(.L_x_11403) ;  /* 0x00000004008c7947 */ /* 0x000fea0003800000 */
.L_x_11410:
        /* <DEDUP_REMOVED lines=10> */
.L_x_11422:
        /* <DEDUP_REMOVED lines=17> */
.L_x_11425:
[----:B------:R-:W-:-:S04]  /*d310*/  LOP3.LUT R0, R7, 0x80000000, RZ, 0xc0, !PT ;  /* 0x8000000007007812 */ /* 0x000fc800078ec0ff */
[----:B------:R-:W-:-:S04]  /*d320*/  SHF.R.U32.HI R0, RZ, 0x18, R0 ;  /* 0x00000018ff007819 */ /* 0x000fc80000011600 */
[----:B------:R-:W-:-:S07]  /*d330*/  LOP3.LUT R0, R3, R0, RZ, 0xfc, !PT ;  /* 0x0000000003007212 */ /* 0x000fce00078efcff */
.L_x_11424:
[----:B------:R-:W-:Y:S05]  /*d340*/  BSYNC B0 ;  /* 0x0000000000007941 */ /* 0x000fea0003800000 */
.L_x_11423:
[----:B------:R0:W-:Y:S01]  /*d350*/  STG.E.U8 desc[UR36][R4.64], R0 ;  /* 0x0000000004007986 */ /* 0x0001e2000c101124 */
[----:B------:R-:W-:Y:S05]  /*d360*/  BRA `(.L_x_11403) ;  /* 0x0000000400087947 */ /* 0x000fea0003800000 */
.L_x_11421:
        /* <DEDUP_REMOVED lines=17> */
.L_x_11428:
[----:B------:R-:W-:-:S04]  /*d480*/  LOP3.LUT R0, R7, 0x80000000, RZ, 0xc0, !PT ;  /* 0x8000000007007812 */ /* 0x000fc800078ec0ff */
[----:B------:R-:W-:-:S04]  /*d490*/  SHF.R.U32.HI R0, RZ, 0x18, R0 ;  /* 0x00000018ff007819 */ /* 0x000fc80000011600 */
[----:B------:R-:W-:-:S07]  /*d4a0*/  LOP3.LUT R0, R3, R0, RZ, 0xfc, !PT ;  /* 0x0000000003007212 */ /* 0x000fce00078efcff */
.L_x_11427:
[----:B------:R-:W-:Y:S05]  /*d4b0*/  BSYNC B0 ;  /* 0x0000000000007941 */ /* 0x000fea0003800000 */
.L_x_11426:
[----:B------:R0:W-:Y:S01]  /*d4c0*/  STG.E.U8 desc[UR36][R4.64], R0 ;  /* 0x0000000004007986 */ /* 0x0001e2000c101124 */
[----:B------:R-:W-:Y:S05]  /*d4d0*/  BRA `(.L_x_11403) ;  /* 0x0000000000ac7947 */ /* 0x000fea0003800000 */
.L_x_11420:
[----:B------:R-:W-:-:S13]  /*d4e0*/  ISETP.NE.AND P0, PT, R0, 0x1c, PT ;  /* 0x0000001c0000780c */ /* 0x000fda0003f05270 */
[----:B------:R-:W-:Y:S05]  /*d4f0*/  @!P0 BRA `(.L_x_11429) ;  /* 0x0000000000a08947 */ /* 0x000fea0003800000 */
[----:B------:R-:W-:-:S13]  /*d500*/  ISETP.NE.AND P0, PT, R0, 0x1d, PT ;  /* 0x0000001d0000780c */ /* 0x000fda0003f05270 */
[----:B------:R-:W-:Y:S05]  /*d510*/  @!P0 BRA `(.L_x_11430) ;  /* 0x00000000008c8947 */ /* 0x000fea0003800000 */
[----:B------:R-:W-:-:S13]  /*d520*/  ISETP.NE.AND P0, PT, R0, 0x2c, PT ;  /* 0x0000002c0000780c */ /* 0x000fda0003f05270 */
[----:B------:R-:W-:Y:S05]  /*d530*/  @P0 BRA `(.L_x_11402) ;  /* 0x0000000000400947 */ /* 0x000fea0003800000 */
[----:B-----5:R-:W-:-:S04]  /*d540*/  I2FP.F32.S32 R18, R18 ;  /* 0x0000001200127245 */ /* 0x020fc80000201400 */
        /* <DEDUP_REMOVED lines=15> */
.L_x_11402:
        /* <DEDUP_REMOVED lines=11> */
[----:B--234-:R-:W-:Y:S02]  /*d6f0*/  IMAD.MOV.U32 R8, RZ, RZ, 0x65 ;  /* 0x00000065ff087424 */ /* 0x01cfe400078e00ff */
[----:B------:R-:W-:Y:S02]  /*d700*/  IMAD.MOV.U32 R12, RZ, RZ, 0x1 ;  /* 0x00000001ff0c7424 */ /* 0x000fe400078e00ff */
[----:B------:R-:W-:-:S07]  /*d710*/  IMAD.MOV.U32 R13, RZ, RZ, RZ ;  /* 0x000000ffff0d7224 */ /* 0x000fce00078e00ff */
[----:B------:R-:W-:-:S07]  /*d720*/  LEPC R20, `(.L_x_11431) ;  /* 0x000000001014794e */ /* 0x000fce0000000000 */
[----:B0----5:R-:W-:Y:S05]  /*d730*/  CALL.ABS.NOINC R14 ;  /* 0x000000000e007343 */ /* 0x021fea0003c00000 */
.L_x_11431:
[----:B------:R-:W-:Y:S05]  /*d740*/  BRA `(.L_x_11403) ;  /* 0x0000000000107947 */ /* 0x000fea0003800000 */
.L_x_11430:
[----:B-----5:R-:W-:-:S05]  /*d750*/  SHF.R.S32.HI R19, RZ, 0x1f, R18 ;  /* 0x0000001fff137819 */ /* 0x020fca0000011412 */
[----:B------:R0:W-:Y:S01]  /*d760*/  STG.E.64 desc[UR36][R4.64], R18 ;  /* 0x0000001204007986 */ /* 0x0001e2000c101b24 */
[----:B------:R-:W-:Y:S05]  /*d770*/  BRA `(.L_x_11403) ;  /* 0x0000000000047947 */ /* 0x000fea0003800000 */
.L_x_11429:
[----:B-----5:R0:W-:Y:S02]  /*d780*/  STG.E desc[UR36][R4.64], R18 ;  /* 0x0000001204007986 */ /* 0x0201e4000c101924 */
.L_x_11403:
[----:B------:R-:W-:-:S05]  /*d790*/  VIADD R17, R17, 0x80 ;  /* 0x0000008011117836 */ /* 0x000fca0000000000 */
[----:B------:R-:W-:-:S13]  /*d7a0*/  ISETP.GE.AND P0, PT, R17, R16, PT ;  /* 0x000000101100720c */ /* 0x000fda0003f06270 */
        /* <DEDUP_REMOVED lines=21> */
.L_x_11435:
[----:B------:R0:W-:Y:S01]  /*d900*/  STG.E.U8 desc[UR36][R4.64], R26 ;  /* 0x0000001a04007986 */ /* 0x0001e2000c101124 */
[----:B------:R-:W-:Y:S05]  /*d910*/  BRA `(.L_x_11437) ;  /* 0x0000000c00487947 */ /* 0x000fea0003800000 */
.L_x_11434:
[----:B------:R-:W-:-:S13]  /*d920*/  ISETP.NE.AND P0, PT, R0, 0x2, PT ;  /* 0x000000020000780c */ /* 0x000fda0003f05270 */
[----:B------:R-:W-:Y:S05]  /*d930*/  @!P0 BRA `(.L_x_11438) ;  /* 0x0000000000248947 */ /* 0x000fea0003800000 */
[----:B------:R-:W-:-:S13]  /*d940*/  ISETP.NE.AND P0, PT, R0, 0x3, PT ;  /* 0x000000030000780c */ /* 0x000fda0003f05270 */
[----:B------:R-:W-:Y:S05]  /*d950*/  @!P0 BRA `(.L_x_11439) ;  /* 0x0000000000148947 */ /* 0x000fea0003800000 */
[----:B------:R-:W-:-:S13]  /*d960*/  ISETP.NE.AND P0, PT, R0, 0x4, PT ;  /* 0x000000040000780c */ /* 0x000fda0003f05270 */
[----:B------:R-:W-:Y:S05]  /*d970*/  @P0 BRA `(.L_x_11436) ;  /* 0x0000000800dc0947 */ /* 0x000fea0003800000 */
[----:B------:R-:W-:-:S05]  /*d980*/  SHF.R.S32.HI R27, RZ, 0x1f, R26 ;  /* 0x0000001fff1b7819 */ /* 0x000fca000001141a */
[----:B------:R0:W-:Y:S01]  /*d990*/  STG.E.64 desc[UR36][R4.64], R26 ;  /* 0x0000001a04007986 */ /* 0x0001e2000c101b24 */
[----:B------:R-:W-:Y:S05]  /*d9a0*/  BRA `(.L_x_11437) ;  /* 0x0000000c00247947 */ /* 0x000fea0003800000 */
.L_x_11439:
[----:B------:R0:W-:Y:S01]  /*d9b0*/  STG.E desc[UR36][R4.64], R26 ;  /* 0x0000001a04007986 */ /* 0x0001e2000c101924 */
[----:B------:R-:W-:Y:S05]  /*d9c0*/  BRA `(.L_x_11437) ;  /* 0x0000000c001c7947 */ /* 0x000fea0003800000 */
.L_x_11438:
[----:B------:R0:W-:Y:S01]  /*d9d0*/  STG.E.U16 desc[UR36][R4.64], R26 ;  /* 0x0000001a04007986 */ /* 0x0001e2000c101524 */
[----:B------:R-:W-:Y:S05]  /*d9e0*/  BRA `(.L_x_11437) ;  /* 0x0000000c00147947 */ /* 0x000fea0003800000 */
.L_x_11433:
[----:B------:R-:W-:-:S13]  /*d9f0*/  ISETP.GT.AND P0, PT, R0, 0x6, PT ;  /* 0x000000060000780c */ /* 0x000fda0003f04270 */
[----:B------:R-:W-:Y:S05]  /*da00*/  @P0 BRA `(.L_x_11440) ;  /* 0x00000000002c0947 */ /* 0x000fea0003800000 */
[----:B------:R-:W-:-:S13]  /*da10*/  ISETP.NE.AND P0, PT, R0, 0x5, PT ;  /* 0x000000050000780c */ /* 0x000fda0003f05270 */
[----:B------:R-:W-:Y:S05]  /*da20*/  @!P0 BRA `(.L_x_11441) ;  /* 0x0000000000148947 */ /* 0x000fea0003800000 */
[----:B------:R-:W-:-:S13]  /*da30*/  ISETP.NE.AND P0, PT, R0, 0x6, PT ;  /* 0x000000060000780c */ /* 0x000fda0003f05270 */
[----:B------:R-:W-:Y:S05]  /*da40*/  @P0 BRA `(.L_x_11436) ;  /* 0x0000000800a80947 */ /* 0x000fea0003800000 */
[----:B------:R-:W-:-:S05]  /*da50*/  I2FP.F32.S32 R3, R26 ;  /* 0x0000001a00037245 */ /* 0x000fca0000201400 */
[----:B------:R0:W-:Y:S01]  /*da60*/  STG.E desc[UR36][R4.64], R3 ;  /* 0x0000000304007986 */ /* 0x0001e2000c101924 */
[----:B------:R-:W-:Y:S05]  /*da70*/  BRA `(.L_x_11437) ;  /* 0x0000000800f07947 */ /* 0x000fea0003800000 */
.L_x_11441:
[----:B------:R-:W-:-:S04]  /*da80*/  I2FP.F32.S32 R0, R26 ;  /* 0x0000001a00007245 */ /* 0x000fc80000201400 */
[----:B------:R-:W-:-:S05]  /*da90*/  F2FP.F16.F32.PACK_AB R0, RZ, R0 ;  /* 0x00000000ff00723e */ /* 0x000fca00000000ff */
[----:B------:R0:W-:Y:S01]  /*daa0*/  STG.E.U16 desc[UR36][R4.64], R0 ;  /* 0x0000000004007986 */ /* 0x0001e2000c101524 */
[----:B------:R-:W-:Y:S05]  /*dab0*/  BRA `(.L_x_11437) ;  /* 0x0000000800e07947 */ /* 0x000fea0003800000 */
.L_x_11440:
[----:B------:R-:W-:-:S13]  /*dac0*/  ISETP.NE.AND P0, PT, R0, 0x7, PT ;  /* 0x000000070000780c */ /* 0x000fda0003f05270 */
[----:B------:R-:W-:Y:S05]  /*dad0*/  @!P0 BRA `(.L_x_11442) ;  /* 0x0000000000348947 */ /* 0x000fea0003800000 */
[----:B------:R-:W-:-:S13]  /*dae0*/  ISETP.NE.AND P0, PT, R0, 0x8, PT ;  /* 0x000000080000780c */ /* 0x000fda0003f05270 */
[----:B------:R-:W-:Y:S05]  /*daf0*/  @!P0 BRA `(.L_x_11443) ;  /* 0x0000000000188947 */ /* 0x000fea0003800000 */
[----:B------:R-:W-:-:S13]  /*db00*/  ISETP.NE.AND P0, PT, R0, 0x9, PT ;  /* 0x000000090000780c */ /* 0x000fda0003f05270 */
[----:B------:R-:W-:Y:S05]  /*db10*/  @P0 BRA `(.L_x_11436) ;  /* 0x0000000800740947 */ /* 0x000fea0003800000 */
[----:B------:R-:W-:Y:S01]  /*db20*/  I2FP.F32.S32 R26, R26 ;  /* 0x0000001a001a7245 */ /* 0x000fe20000201400 */
[----:B------:R-:W-:-:S05]  /*db30*/  IMAD.MOV.U32 R27, RZ, RZ, RZ ;  /* 0x000000ffff1b7224 */ /* 0x000fca00078e00ff */
[----:B------:R0:W-:Y:S01]  /*db40*/  STG.E.64 desc[UR36][R4.64], R26 ;  /* 0x0000001a04007986 */ /* 0x0001e2000c101b24 */
[----:B------:R-:W-:Y:S05]  /*db50*/  BRA `(.L_x_11437) ;  /* 0x0000000800b87947 */ /* 0x000fea0003800000 */
.L_x_11443:
[----:B------:R-:W-:-:S04]  /*db60*/  I2FP.F32.S32 R26, R26 ;  /* 0x0000001a001a7245 */ /* 0x000fc80000201400 */
[----:B------:R-:W-:-:S04]  /*db70*/  F2FP.F16.F32.PACK_AB R3, RZ, R26 ;  /* 0x0000001aff03723e */ /* 0x000fc800000000ff */
[----:B------:R-:W-:-:S05]  /*db80*/  PRMT R3, R3, 0x5410, RZ ;  /* 0x0000541003037816 */ /* 0x000fca00000000ff */
[----:B------:R0:W-:Y:S01]  /*db90*/  STG.E desc[UR36][R4.64], R3 ;  /* 0x0000000304007986 */ /* 0x0001e2000c101924 */
[----:B------:R-:W-:Y:S05]  /*dba0*/  BRA `(.L_x_11437) ;  /* 0x0000000800a47947 */ /* 0x000fea0003800000 */
.L_x_11442:
[----:B------:R-:W0:Y:S02]  /*dbb0*/  I2F.F64 R26, R26 ;  /* 0x0000001a001a7312 */ /* 0x000e240000201c00 */
[----:B0-----:R0:W-:Y:S01]  /*dbc0*/  STG.E.64 desc[UR36][R4.64], R26 ;  /* 0x0000001a04007986 */ /* 0x0011e2000c101b24 */
[----:B------:R-:W-:Y:S05]  /*dbd0*/  BRA `(.L_x_11437) ;  /* 0x0000000800987947 */ /* 0x000fea0003800000 */
.L_x_11432:
        /* <DEDUP_REMOVED lines=8> */
[----:B------:R-:W-:-:S04]  /*dc60*/  ISETP.NE.AND P0, PT, R26, RZ, PT ;  /* 0x000000ff1a00720c */ /* 0x000fc80003f05270 */
[----:B------:R-:W-:-:S05]  /*dc70*/  SEL R3, RZ, 0x1, !P0 ;  /* 0x00000001ff037807 */ /* 0x000fca0004000000 */
[----:B------:R0:W-:Y:S01]  /*dc80*/  STG.E.U8 desc[UR36][R4.64], R3 ;  /* 0x0000000304007986 */ /* 0x0001e2000c101124 */
[----:B------:R-:W-:Y:S05]  /*dc90*/  BRA `(.L_x_11437) ;  /* 0x0000000800687947 */ /* 0x000fea0003800000 */
.L_x_11446:
[----:B--234-:R-:W0:Y:S01]  /*dca0*/  I2F.F64 R8, R26 ;  /* 0x0000001a00087312 */ /* 0x01ce220000201c00 */
[----:B------:R-:W-:-:S05]  /*dcb0*/  CS2R R10, SRZ ;  /* 0x00000000000a7805 */ /* 0x000fca000001ff00 */
[----:B0-----:R0:W-:Y:S01]  /*dcc0*/  STG.E.128 desc[UR36][R4.64], R8 ;  /* 0x0000000804007986 */ /* 0x0011e2000c101d24 */
[----:B------:R-:W-:Y:S05]  /*dcd0*/  BRA `(.L_x_11437) ;  /* 0x0000000800587947 */ /* 0x000fea0003800000 */
.L_x_11445:
[----:B------:R-:W-:-:S13]  /*dce0*/  ISETP.NE.AND P0, PT, R0, 0xf, PT ;  /* 0x0000000f0000780c */ /* 0x000fda0003f05270 */
[----:B------:R-:W-:Y:S05]  /*dcf0*/  @!P0 BRA `(.L_x_11447) ;  /* 0x0000000000b48947 */ /* 0x000fea0003800000 */
[----:B------:R-:W-:-:S13]  /*dd00*/  ISETP.NE.AND P0, PT, R0, 0x17, PT ;  /* 0x000000170000780c */ /* 0x000fda0003f05270 */
[----:B------:R-:W-:Y:S05]  /*dd10*/  @!P0 BRA `(.L_x_11448) ;  /* 0x0000000000548947 */ /* 0x000fea0003800000 */
[----:B------:R-:W-:-:S13]  /*dd20*/  ISETP.NE.AND P0, PT, R0, 0x18, PT ;  /* 0x000000180000780c */ /* 0x000fda0003f05270 */
[----:B------:R-:W-:Y:S05]  /*dd30*/  @P0 BRA `(.L_x_11436) ;  /* 0x0000000400ec0947 */ /* 0x000fea0003800000 */
[----:B--234-:R-:W-:Y:S01]  /*dd40*/  I2FP.F32.S32 R9, R26 ;  /* 0x0000001a00097245 */ /* 0x01cfe20000201400 */
        /* <DEDUP_REMOVED lines=14> */
.L_x_11450:
[----:B------:R-:W-:Y:S05]  /*de30*/  BSYNC B0 ;  /* 0x0000000000007941 */ /* 0x000fea0003800000 */
.L_x_11449:
[----:B------:R-:W-:-:S05]  /*de40*/  LOP3.LUT R7, R0, R7, RZ, 0xfc, !PT ;  /* 0x0000000700077212 */ /* 0x000fca00078efcff */
[----:B------:R0:W-:Y:S01]  /*de50*/  STG.E.U8 desc[UR36][R4.64], R7 ;  /* 0x0000000704007986 */ /* 0x0001e2000c101124 */
[----:B------:R-:W-:Y:S05]  /*de60*/  BRA `(.L_x_11437) ;  /* 0x0000000400f47947 */ /* 0x000fea0003800000 */
.L_x_11448:
[----:B------:R-:W-:Y:S01]  /*de70*/  I2FP.F32.S32 R7, R26 ;  /* 0x0000001a00077245 */ /* 0x000fe20000201400 */
        /* <DEDUP_REMOVED lines=12> */
.L_x_11452:
[----:B------:R-:W-:Y:S01]  /*df40*/  IMAD.MOV.U32 R0, RZ, RZ, 0x7f ;  /* 0x0000007fff007424 */ /* 0x000fe200078e00ff */
[----:B------:R-:W-:-:S04]  /*df50*/  ISETP.GT.U32.AND P0, PT, R3, 0x7f800000, PT ;  /* 0x7f8000000300780c */ /* 0x000fc80003f04070 */
[----:B------:R-:W-:-:S09]  /*df60*/  SEL R0, R0, 0x7c, P0 ;  /* 0x0000007c00007807 */ /* 0x000fd20000000000 */
.L_x_11453:
[----:B------:R-:W-:Y:S05]  /*df70*/  BSYNC B0 ;  /* 0x0000000000007941 */ /* 0x000fea0003800000 */
.L_x_11451:
[----:B------:R-:W-:-:S04]  /*df80*/  LOP3.LUT R3, R7, 0x80000000, RZ, 0xc0, !PT ;  /* 0x8000000007037812 */ /* 0x000fc800078ec0ff */
[----:B------:R-:W-:-:S04]  /*df90*/  SHF.R.U32.HI R3, RZ, 0x18, R3 ;  /* 0x00000018ff037819 */ /* 0x000fc80000011603 */
[----:B------:R-:W-:-:S05]  /*dfa0*/  LOP3.LUT R3, R0, R3, RZ, 0xfc, !PT ;  /* 0x0000000300037212 */ /* 0x000fca00078efcff */
[----:B------:R0:W-:Y:S01]  /*dfb0*/  STG.E.U8 desc[UR36][R4.64], R3 ;  /* 0x0000000304007986 */ /* 0x0001e2000c101124 */
[----:B------:R-:W-:Y:S05]  /*dfc0*/  BRA `(.L_x_11437) ;  /* 0x00000004009c7947 */ /* 0x000fea0003800000 */
.L_x_11447:
[----:B------:R-:W-:-:S04]  /*dfd0*/  I2FP.F32.S32 R0, R26 ;  /* 0x0000001a00007245 */ /* 0x000fc80000201400 */
[----:B------:R-:W-:-:S05]  /*dfe0*/  F2FP.BF16.F32.PACK_AB R0, RZ, R0 ;  /* 0x00000000ff00723e */ /* 0x000fca00000010ff */
[----:B------:R0:W-:Y:S01]  /*dff0*/  STG.E.U16 desc[UR36][R4.64], R0 ;  /* 0x0000000004007986 */ /* 0x0001e2000c101524 */
[----:B------:R-:W-:Y:S05]  /*e000*/  BRA `(.L_x_11437) ;  /* 0x00000004008c7947 */ /* 0x000fea0003800000 */
.L_x_11444:
        /* <DEDUP_REMOVED lines=10> */
.L_x_11456:
[----:B------:R-:W-:Y:S01]  /*e0b0*/  I2FP.F32.S32 R7, R26 ;  /* 0x0000001a00077245 */ /* 0x000fe20000201400 */
        /* <DEDUP_REMOVED lines=16> */
.L_x_11459:
[----:B------:R-:W-:-:S04]  /*e1c0*/  LOP3.LUT R0, R7, 0x80000000, RZ, 0xc0, !PT ;  /* 0x8000000007007812 */ /* 0x000fc800078ec0ff */
[----:B------:R-:W-:-:S04]  /*e1d0*/  SHF.R.U32.HI R0, RZ, 0x18, R0 ;  /* 0x00000018ff007819 */ /* 0x000fc80000011600 */
[----:B------:R-:W-:-:S07]  /*e1e0*/  LOP3.LUT R0, R3, R0, RZ, 0xfc, !PT ;  /* 0x0000000003007212 */ /* 0x000fce00078efcff */
.L_x_11458:
[----:B------:R-:W-:Y:S05]  /*e1f0*/  BSYNC B0 ;  /* 0x0000000000007941 */ /* 0x000fea0003800000 */
.L_x_11457:
[----:B------:R0:W-:Y:S01]  /*e200*/  STG.E.U8 desc[UR36][R4.64], R0 ;  /* 0x0000000004007986 */ /* 0x0001e2000c101124 */
[----:B------:R-:W-:Y:S05]  /*e210*/  BRA `(.L_x_11437) ;  /* 0x0000000400087947 */ /* 0x000fea0003800000 */
.L_x_11455:
        /* <DEDUP_REMOVED lines=17> */
.L_x_11462:
[----:B------:R-:W-:-:S04]  /*e330*/  LOP3.LUT R0, R7, 0x80000000, RZ, 0xc0, !PT ;  /* 0x8000000007007812 */ /* 0x000fc800078ec0ff */
[----:B------:R-:W-:-:S04]  /*e340*/  SHF.R.U32.HI R0, RZ, 0x18, R0 ;  /* 0x00000018ff007819 */ /* 0x000fc80000011600 */
[----:B------:R-:W-:-:S07]  /*e350*/  LOP3.LUT R0, R3, R0, RZ, 0xfc, !PT ;  /* 0x0000000003007212 */ /* 0x000fce00078efcff */
.L_x_11461:
[----:B------:R-:W-:Y:S05]  /*e360*/  BSYNC B0 ;  /* 0x0000000000007941 */ /* 0x000fea0003800000 */
.L_x_11460:
[----:B------:R0:W-:Y:S01]  /*e370*/  STG.E.U8 desc[UR36][R4.64], R0 ;  /* 0x0000000004007986 */ /* 0x0001e2000c101124 */
[----:B------:R-:W-:Y:S05]  /*e380*/  BRA `(.L_x_11437) ;  /* 0x0000000000ac7947 */ /* 0x000fea0003800000 */
.L_x_11454:
[----:B------:R-:W-:-:S13]  /*e390*/  ISETP.NE.AND P0, PT, R0, 0x1c, PT ;  /* 0x0000001c0000780c */ /* 0x000fda0003f05270 */
[----:B------:R-:W-:Y:S05]  /*e3a0*/  @!P0 BRA `(.L_x_11463) ;  /* 0x0000000000a08947 */ /* 0x000fea0003800000 */
[----:B------:R-:W-:-:S13]  /*e3b0*/  ISETP.NE.AND P0, PT, R0, 0x1d, PT ;  /* 0x0000001d0000780c */ /* 0x000fda0003f05270 */
[----:B------:R-:W-:Y:S05]  /*e3c0*/  @!P0 BRA `(.L_x_11464) ;  /* 0x00000000008c8947 */ /* 0x000fea0003800000 */
[----:B------:R-:W-:-:S13]  /*e3d0*/  ISETP.NE.AND P0, PT, R0, 0x2c, PT ;  /* 0x0000002c0000780c */ /* 0x000fda0003f05270 */
[----:B------:R-:W-:Y:S05]  /*e3e0*/  @P0 BRA `(.L_x_11436) ;  /* 0x0000000000400947 */ /* 0x000fea0003800000 */
[----:B------:R-:W-:-:S04]  /*e3f0*/  I2FP.F32.S32 R26, R26 ;  /* 0x0000001a001a7245 */ /* 0x000fc80000201400 */
        /* <DEDUP_REMOVED lines=15> */
.L_x_11436:
        /* <DEDUP_REMOVED lines=11> */
[----:B--234-:R-:W-:Y:S02]  /*e5a0*/  IMAD.MOV.U32 R8, RZ, RZ, 0x65 ;  /* 0x00000065ff087424 */ /* 0x01cfe400078e00ff */
[----:B------:R-:W-:Y:S02]  /*e5b0*/  IMAD.MOV.U32 R12, RZ, RZ, 0x1 ;  /* 0x00000001ff0c7424 */ /* 0x000fe400078e00ff */
[----:B0-----:R-:W-:-:S07]  /*e5c0*/  IMAD.MOV.U32 R13, RZ, RZ, RZ ;  /* 0x000000ffff0d7224 */ /* 0x001fce00078e00ff */
[----:B------:R-:W-:-:S07]  /*e5d0*/  LEPC R20, `(.L_x_11465) ;  /* 0x000000001014794e */ /* 0x000fce0000000000 */
[----:B-1----:R-:W-:Y:S05]  /*e5e0*/  CALL.ABS.NOINC R14 ;  /* 0x000000000e007343 */ /* 0x002fea0003c00000 */
.L_x_11465:
[----:B------:R-:W-:Y:S05]  /*e5f0*/  BRA `(.L_x_11437) ;  /* 0x0000000000107947 */ /* 0x000fea0003800000 */
.L_x_11464:
[----:B------:R-:W-:-:S05]  /*e600*/  SHF.R.S32.HI R27, RZ, 0x1f, R26 ;  /* 0x0000001fff1b7819 */ /* 0x000fca000001141a */
[----:B------:R1:W-:Y:S01]  /*e610*/  STG.E.64 desc[UR36][R4.64], R26 ;  /* 0x0000001a04007986 */ /* 0x0003e2000c101b24 */
[----:B------:R-:W-:Y:S05]  /*e620*/  BRA `(.L_x_11437) ;  /* 0x0000000000047947 */ /* 0x000fea0003800000 */
.L_x_11463:
[----:B------:R0:W-:Y:S02]  /*e630*/  STG.E desc[UR36][R4.64], R26 ;  /* 0x0000001a04007986 */ /* 0x0001e4000c101924 */
.L_x_11437:
[----:B------:R-:W-:-:S07]  /*e640*/  VIADD R17, R17, 0x80 ;  /* 0x0000008011117836 */ /* 0x000fce0000000000 */
.L_x_11397:
[----:B------:R-:W-:Y:S05]  /*e650*/  BSYNC B6 ;  /* 0x0000000000067941 */ /* 0x000fea0003800000 */
.L_x_11396:
[----:B------:R-:W-:-:S13]  /*e660*/  ISETP.GE.AND P0, PT, R17, R16, PT ;  /* 0x000000101100720c */ /* 0x000fda0003f06270 */
[----:B------:R-:W-:Y:S05]  /*e670*/  @P0 EXIT ;  /* 0x000000000000094d */ /* 0x000fea0003800000 */
        /* <DEDUP_REMOVED lines=19> */
.L_x_11469:
[----:B-----5:R-:W-:Y:S01]  /*e7b0*/  STG.E.U8 desc[UR36][R2.64], R24 ;  /* 0x0000001802007986 */ /* 0x020fe2000c101124 */
[----:B------:R-:W-:Y:S05]  /*e7c0*/  EXIT ;  /* 0x000000000000794d */ /* 0x000fea0003800000 */
.L_x_11468:
[----:B------:R-:W-:-:S13]  /*e7d0*/  ISETP.NE.AND P0, PT, R0, 0x2, PT ;  /* 0x000000020000780c */ /* 0x000fda0003f05270 */
[----:B------:R-:W-:Y:S05]  /*e7e0*/  @!P0 BRA `(.L_x_11471) ;  /* 0x0000000000248947 */ /* 0x000fea0003800000 */
[----:B------:R-:W-:-:S13]  /*e7f0*/  ISETP.NE.AND P0, PT, R0, 0x3, PT ;  /* 0x000000030000780c */ /* 0x000fda0003f05270 */
[----:B------:R-:W-:Y:S05]  /*e800*/  @!P0 BRA `(.L_x_11472) ;  /* 0x0000000000148947 */ /* 0x000fea0003800000 */
[----:B------:R-:W-:-:S13]  /*e810*/  ISETP.NE.AND P0, PT, R0, 0x4, PT ;  /* 0x000000040000780c */ /* 0x000fda0003f05270 */
[----:B------:R-:W-:Y:S05]  /*e820*/  @P0 BRA `(.L_x_11470) ;  /* 0x0000000800e40947 */ /* 0x000fea0003800000 */
[----:B-----5:R-:W-:-:S05]  /*e830*/  SHF.R.S32.HI R25, RZ, 0x1f, R24 ;  /* 0x0000001fff197819 */ /* 0x020fca0000011418 */
[----:B------:R-:W-:Y:S01]  /*e840*/  STG.E.64 desc[UR36][R2.64], R24 ;  /* 0x0000001802007986 */ /* 0x000fe2000c101b24 */
[----:B------:R-:W-:Y:S05]  /*e850*/  EXIT ;  /* 0x000000000000794d */ /* 0x000fea0003800000 */
.L_x_11472:
[----:B-----5:R-:W-:Y:S01]  /*e860*/  STG.E desc[UR36][R2.64], R24 ;  /* 0x0000001802007986 */ /* 0x020fe2000c101924 */
[----:B------:R-:W-:Y:S05]  /*e870*/  EXIT ;  /* 0x000000000000794d */ /* 0x000fea0003800000 */
.L_x_11471:
[----:B-----5:R-:W-:Y:S01]  /*e880*/  STG.E.U16 desc[UR36][R2.64], R24 ;  /* 0x0000001802007986 */ /* 0x020fe2000c101524 */
[----:B------:R-:W-:Y:S05]  /*e890*/  EXIT ;  /* 0x000000000000794d */ /* 0x000fea0003800000 */
.L_x_11467:
[----:B------:R-:W-:-:S13]  /*e8a0*/  ISETP.GT.AND P0, PT, R0, 0x6, PT ;  /* 0x000000060000780c */ /* 0x000fda0003f04270 */
[----:B------:R-:W-:Y:S05]  /*e8b0*/  @P0 BRA `(.L_x_11473) ;  /* 0x00000000002c0947 */ /* 0x000fea0003800000 */
[----:B------:R-:W-:-:S13]  /*e8c0*/  ISETP.NE.AND P0, PT, R0, 0x5, PT ;  /* 0x000000050000780c */ /* 0x000fda0003f05270 */
[----:B------:R-:W-:Y:S05]  /*e8d0*/  @!P0 BRA `(.L_x_11474) ;  /* 0x0000000000148947 */ /* 0x000fea0003800000 */
[----:B------:R-:W-:-:S13]  /*e8e0*/  ISETP.NE.AND P0, PT, R0, 0x6, PT ;  /* 0x000000060000780c */ /* 0x000fda0003f05270 */
[----:B------:R-:W-:Y:S05]  /*e8f0*/  @P0 BRA `(.L_x_11470) ;  /* 0x0000000800b00947 */ /* 0x000fea0003800000 */
[----:B-----5:R-:W-:-:S05]  /*e900*/  I2FP.F32.S32 R5, R24 ;  /* 0x0000001800057245 */ /* 0x020fca0000201400 */
[----:B------:R-:W-:Y:S01]  /*e910*/  STG.E desc[UR36][R2.64], R5 ;  /* 0x0000000502007986 */ /* 0x000fe2000c101924 */
[----:B------:R-:W-:Y:S05]  /*e920*/  EXIT ;  /* 0x000000000000794d */ /* 0x000fea0003800000 */
.L_x_11474:
[----:B-----5:R-:W-:-:S04]  /*e930*/  I2FP.F32.S32 R0, R24 ;  /* 0x0000001800007245 */ /* 0x020fc80000201400 */
[----:B------:R-:W-:-:S05]  /*e940*/  F2FP.F16.F32.PACK_AB R0, RZ, R0 ;  /* 0x00000000ff00723e */ /* 0x000fca00000000ff */
[----:B------:R-:W-:Y:S01]  /*e950*/  STG.E.U16 desc[UR36][R2.64], R0 ;  /* 0x0000000002007986 */ /* 0x000fe2000c101524 */
[----:B------:R-:W-:Y:S05]  /*e960*/  EXIT ;  /* 0x000000000000794d */ /* 0x000fea0003800000 */
.L_x_11473:
        /* <DEDUP_REMOVED lines=8> */
[----:B------:R-:W-:Y:S01]  /*e9f0*/  STG.E.64 desc[UR36][R2.64], R24 ;  /* 0x0000001802007986 */ /* 0x000fe2000c101b24 */
[----:B------:R-:W-:Y:S05]  /*ea00*/  EXIT ;  /* 0x000000000000794d */ /* 0x000fea0003800000 */
.L_x_11476:
[----:B-----5:R-:W-:-:S04]  /*ea10*/  I2FP.F32.S32 R24, R24 ;  /* 0x0000001800187245 */ /* 0x020fc80000201400 */
[----:B------:R-:W-:-:S04]  /*ea20*/  F2FP.F16.F32.PACK_AB R5, RZ, R24 ;  /* 0x00000018ff05723e */ /* 0x000fc800000000ff */
[----:B------:R-:W-:-:S05]  /*ea30*/  PRMT R5, R5, 0x5410, RZ ;  /* 0x0000541005057816 */ /* 0x000fca00000000ff */
[----:B------:R-:W-:Y:S01]  /*ea40*/  STG.E desc[UR36][R2.64], R5 ;  /* 0x0000000502007986 */ /* 0x000fe2000c101924 */
[----:B------:R-:W-:Y:S05]  /*ea50*/  EXIT ;  /* 0x000000000000794d */ /* 0x000fea0003800000 */
.L_x_11475:
[----:B-----5:R-:W0:Y:S02]  /*ea60*/  I2F.F64 R24, R24 ;  /* 0x0000001800187312 */ /* 0x020e240000201c00 */
[----:B0-----:R-:W-:Y:S01]  /*ea70*/  STG.E.64 desc[UR36][R2.64], R24 ;  /* 0x0000001802007986 */ /* 0x001fe2000c101b24 */
[----:B------:R-:W-:Y:S05]  /*ea80*/  EXIT ;  /* 0x000000000000794d */ /* 0x000fea0003800000 */
.L_x_11466:
        /* <DEDUP_REMOVED lines=10> */
[----:B------:R-:W-:Y:S01]  /*eb30*/  STG.E.U8 desc[UR36][R2.64], R5 ;  /* 0x0000000502007986 */ /* 0x000fe2000c101124 */
[----:B------:R-:W-:Y:S05]  /*eb40*/  EXIT ;  /* 0x000000000000794d */ /* 0x000fea0003800000 */
.L_x_11479:
[----:B-----5:R-:W0:Y:S01]  /*eb50*/  I2F.F64 R24, R24 ;  /* 0x0000001800187312 */ /* 0x020e220000201c00 */
[----:B------:R-:W-:-:S05]  /*eb60*/  CS2R R26, SRZ ;  /* 0x00000000001a7805 */ /* 0x000fca000001ff00 */
[----:B0-----:R-:W-:Y:S01]  /*eb70*/  STG.E.128 desc[UR36][R2.64], R24 ;  /* 0x0000001802007986 */ /* 0x001fe2000c101d24 */
[----:B------:R-:W-:Y:S05]  /*eb80*/  EXIT ;  /* 0x000000000000794d */ /* 0x000fea0003800000 */
.L_x_11478:
        /* <DEDUP_REMOVED lines=21> */
.L_x_11483:
[----:B------:R-:W-:Y:S05]  /*ece0*/  BSYNC B0 ;  /* 0x0000000000007941 */ /* 0x000fea0003800000 */
.L_x_11482:
[----:B------:R-:W-:-:S05]  /*ecf0*/  LOP3.LUT R5, R0, R5, RZ, 0xfc, !PT ;  /* 0x0000000500057212 */ /* 0x000fca00078efcff */
[----:B------:R-:W-:Y:S01]  /*ed00*/  STG.E.U8 desc[UR36][R2.64], R5 ;  /* 0x0000000502007986 */ /* 0x000fe2000c101124 */
[----:B------:R-:W-:Y:S05]  /*ed10*/  EXIT ;  /* 0x000000000000794d */ /* 0x000fea0003800000 */
.L_x_11481:
        /* <DEDUP_REMOVED lines=13> */
.L_x_11485:
[----:B------:R-:W-:Y:S01]  /*edf0*/  IMAD.MOV.U32 R0, RZ, RZ, 0x7f ;  /* 0x0000007fff007424 */ /* 0x000fe200078e00ff */
[----:B------:R-:W-:-:S04]  /*ee00*/  ISETP.GT.U32.AND P0, PT, R4, 0x7f800000, PT ;  /* 0x7f8000000400780c */ /* 0x000fc80003f04070 */
[----:B------:R-:W-:-:S09]  /*ee10*/  SEL R0, R0, 0x7c, P0 ;  /* 0x0000007c00007807 */ /* 0x000fd20000000000 */
.L_x_11486:
[----:B------:R-:W-:Y:S05]  /*ee20*/  BSYNC B0 ;  /* 0x0000000000007941 */ /* 0x000fea0003800000 */
.L_x_11484:
[----:B------:R-:W-:-:S04]  /*ee30*/  LOP3.LUT R4, R5, 0x80000000, RZ, 0xc0, !PT ;  /* 0x8000000005047812 */ /* 0x000fc800078ec0ff */
[----:B------:R-:W-:-:S04]  /*ee40*/  SHF.R.U32.HI R5, RZ, 0x18, R4 ;  /* 0x00000018ff057819 */ /* 0x000fc80000011604 */
[----:B------:R-:W-:-:S05]  /*ee50*/  LOP3.LUT R5, R0, R5, RZ, 0xfc, !PT ;  /* 0x0000000500057212 */ /* 0x000fca00078efcff */
[----:B------:R-:W-:Y:S01]  /*ee60*/  STG.E.U8 desc[UR36][R2.64], R5 ;  /* 0x0000000502007986 */ /* 0x000fe2000c101124 */
[----:B------:R-:W-:Y:S05]  /*ee70*/  EXIT ;  /* 0x000000000000794d */ /* 0x000fea0003800000 */
.L_x_11480:
[----:B-----5:R-:W-:-:S04]  /*ee80*/  I2FP.F32.S32 R0, R24 ;  /* 0x0000001800007245 */ /* 0x020fc80000201400 */
[----:B------:R-:W-:-:S05]  /*ee90*/  F2FP.BF16.F32.PACK_AB R0, RZ, R0 ;  /* 0x00000000ff00723e */ /* 0x000fca00000010ff */
[----:B------:R-:W-:Y:S01]  /*eea0*/  STG.E.U16 desc[UR36][R2.64], R0 ;  /* 0x0000000002007986 */ /* 0x000fe2000c101524 */
[----:B------:R-:W-:Y:S05]  /*eeb0*/  EXIT ;  /* 0x000000000000794d */ /* 0x000fea0003800000 */
.L_x_11477:
        /* <DEDUP_REMOVED lines=10> */
.L_x_11489:
        /* <DEDUP_REMOVED lines=17> */
.L_x_11492:
[----:B------:R-:W-:-:S04]  /*f070*/  LOP3.LUT R0, R7, 0x80000000, RZ, 0xc0, !PT ;  /* 0x8000000007007812 */ /* 0x000fc800078ec0ff */
[----:B------:R-:W-:-:S04]  /*f080*/  SHF.R.U32.HI R5, RZ, 0x18, R0 ;  /* 0x00000018ff057819 */ /* 0x000fc80000011600 */
[----:B------:R-:W-:-:S04]  /*f090*/  LOP3.LUT R4, R4, R5, RZ, 0xfc, !PT ;  /* 0x0000000504047212 */ /* 0x000fc800078efcff */
[----:B------:R-:W-:-:S07]  /*f0a0*/  PRMT R0, R4, 0x7610, R0 ;  /* 0x0000761004007816 */ /* 0x000fce0000000000 */
.L_x_11491:
[----:B------:R-:W-:Y:S05]  /*f0b0*/  BSYNC B0 ;  /* 0x0000000000007941 */ /* 0x000fea0003800000 */
.L_x_11490:
[----:B------:R-:W-:Y:S01]  /*f0c0*/  STG.E.U8 desc[UR36][R2.64], R0 ;  /* 0x0000000002007986 */ /* 0x000fe2000c101124 */
[----:B------:R-:W-:Y:S05]  /*f0d0*/  EXIT ;  /* 0x000000000000794d */ /* 0x000fea0003800000 */
.L_x_11488:
        /* <DEDUP_REMOVED lines=17> */
.L_x_11495:
[----:B------:R-:W-:-:S04]  /*f1f0*/  LOP3.LUT R0, R7, 0x80000000, RZ, 0xc0, !PT ;  /* 0x8000000007007812 */ /* 0x000fc800078ec0ff */
[----:B------:R-:W-:-:S04]  /*f200*/  SHF.R.U32.HI R5, RZ, 0x18, R0 ;  /* 0x00000018ff057819 */ /* 0x000fc80000011600 */
[----:B------:R-:W-:-:S04]  /*f210*/  LOP3.LUT R4, R4, R5, RZ, 0xfc, !PT ;  /* 0x0000000504047212 */ /* 0x000fc800078efcff */
[----:B------:R-:W-:-:S07]  /*f220*/  PRMT R0, R4, 0x7610, R0 ;  /* 0x0000761004007816 */ /* 0x000fce0000000000 */
.L_x_11494:
[----:B------:R-:W-:Y:S05]  /*f230*/  BSYNC B0 ;  /* 0x0000000000007941 */ /* 0x000fea0003800000 */
.L_x_11493:
[----:B------:R-:W-:Y:S01]  /*f240*/  STG.E.U8 desc[UR36][R2.64], R0 ;  /* 0x0000000002007986 */ /* 0x000fe2000c101124 */
[----:B------:R-:W-:Y:S05]  /*f250*/  EXIT ;  /* 0x000000000000794d */ /* 0x000fea0003800000 */
.L_x_11487:
        /* <DEDUP_REMOVED lines=22> */
.L_x_11470:
        /* <DEDUP_REMOVED lines=15> */
[----:B-1---5:R-:W-:Y:S05]  /*f4b0*/  CALL.ABS.NOINC R2 ;  /* 0x0000000002007343 */ /* 0x022fea0003c00000 */
.L_x_11498:
[----:B------:R-:W-:Y:S05]  /*f4c0*/  EXIT ;  /* 0x000000000000794d */ /* 0x000fea0003800000 */
.L_x_11497:
[----:B-----5:R-:W-:-:S05]  /*f4d0*/  SHF.R.S32.HI R25, RZ, 0x1f, R24 ;  /* 0x0000001fff197819 */ /* 0x020fca0000011418 */
[----:B------:R-:W-:Y:S01]  /*f4e0*/  STG.E.64 desc[UR36][R2.64], R24 ;  /* 0x0000001802007986 */ /* 0x000fe2000c101b24 */
[----:B------:R-:W-:Y:S05]  /*f4f0*/  EXIT ;  /* 0x000000000000794d */ /* 0x000fea0003800000 */
.L_x_11496:
[----:B-----5:R-:W-:Y:S01]  /*f500*/  STG.E desc[UR36][R2.64], R24 ;  /* 0x0000001802007986 */ /* 0x020fe2000c101924 */
[----:B------:R-:W-:Y:S05]  /*f510*/  EXIT ;  /* 0x000000000000794d */ /* 0x000fea0003800000 */
.L_x_11499:
        /* <DEDUP_REMOVED lines=14> */
.L_x_28058:


//--------------------- .text._ZN2at6native18elementwise_kernelILi128ELi2EZNS0_22gpu_kernel_impl_nocastIZZZNS0_28launch_masked_scatter_kernelERKNS_10TensorBaseES5_S5_S5_ENKUlvE_clEvENKUlvE1_clEvEUliblE_EEvRNS_18TensorIteratorBaseERKT_EUliE_EEviT1_ --------------------------
	.section	.text._ZN2at6native18elementwise_kernelILi128ELi2EZNS0_22gpu_kernel_impl_nocastIZZZNS0_28launch_masked_scatter_kernelERKNS_10TensorBaseES5_S5_S5_ENKUlvE_clEvENKUlvE1_clEvEUliblE_EEvRNS_18TensorIteratorBaseERKT_EUliE_EEviT1_,"ax",@progbits
	.align	128
        .global         _ZN2at6native18elementwise_kernelILi128ELi2EZNS0_22gpu_kernel_impl_nocastIZZZNS0_28launch_masked_scatter_kernelERKNS_10TensorBaseES5_S5_S5_ENKUlvE_clEvENKUlvE1_clEvEUliblE_EEvRNS_18TensorIteratorBaseERKT_EUliE_EEviT1_
        .type           _ZN2at6native18elementwise_kernelILi128ELi2EZNS0_22gpu_kernel_impl_nocastIZZZNS0_28launch_masked_scatter_kernelERKNS_10TensorBaseES5_S5_S5_ENKUlvE_clEvENKUlvE1_clEvEUliblE_EEvRNS_18TensorIteratorBaseERKT_EUliE_EEviT1_,@function
        .size           _ZN2at6native18elementwise_kernelILi128ELi2EZNS0_22gpu_kernel_impl_nocastIZZZNS0_28launch_masked_scatter_kernelERKNS_10TensorBaseES5_S5_S5_ENKUlvE_clEvENKUlvE1_clEvEUliblE_EEvRNS_18TensorIteratorBaseERKT_EUliE_EEviT1_,(.L_x_28059 - _ZN2at6native18elementwise_kernelILi128ELi2EZNS0_22gpu_kernel_impl_nocastIZZZNS0_28launch_masked_scatter_kernelERKNS_10TensorBaseES5_S5_S5_ENKUlvE_clEvENKUlvE1_clEvEUliblE_EEvRNS_18TensorIteratorBaseERKT_EUliE_EEviT1_)
        .other          _ZN2at6native18elementwise_kernelILi128ELi2EZNS0_22gpu_kernel_impl_nocastIZZZNS0_28launch_masked_scatter_kernelERKNS_10TensorBaseES5_S5_S5_ENKUlvE_clEvENKUlvE1_clEvEUliblE_EEvRNS_18TensorIteratorBaseERKT_EUliE_EEviT1_,@"STO_CUDA_ENTRY STV_DEFAULT"
_ZN2at6native18elementwise_kernelILi128ELi2EZNS0_22gpu_kernel_impl_nocastIZZZNS0_28launch_masked_scatter_kernelERKNS_10TensorBaseES5_S5_S5_ENKUlvE_clEvENKUlvE1_clEvEUliblE_EEvRNS_18TensorIteratorBaseERKT_EUliE_EEviT1_:
.text._ZN2at6native18elementwise_kernelILi128ELi2EZNS0_22gpu_kernel_impl_nocastIZZZNS0_28launch_masked_scatter_kernelERKNS_10TensorBaseES5_S5_S5_ENKUlvE_clEvENKUlvE1_clEvEUliblE_EEvRNS_18TensorIteratorBaseERKT_EUliE_EEviT1_:
        /* <DEDUP_REMOVED lines=388> */
.L_x_11502:
        /* <DEDUP_REMOVED lines=23> */
.L_x_11501:
[----:B------:R-:W-:Y:S05]  /*19b0*/  BSYNC B0 ;  /* 0x0000000000007941 */ /* 0x000fea0003800000 */
.L_x_11500:
        /* <DEDUP_REMOVED lines=381> */
.L_x_11503:
        /* <DEDUP_REMOVED lines=23> */
.L_x_11504:
        /* <DEDUP_REMOVED lines=16> */
.L_x_28059:


//--------------------- .text._ZN2at6native27unrolled_elementwise_kernelIZZZNS0_28launch_masked_scatter_kernelERKNS_10TensorBaseES4_S4_S4_ENKUlvE_clEvENKUlvE1_clEvEUliblE_St5arrayIPcLm4EELi4E23TrivialOffsetCalculatorILi3EjESB_ILi1EjENS0_6memory15LoadWithoutCastENSE_16StoreWithoutCastEEEviT_T0_T2_T3_T4_T5_ --------------------------
	.section	.text._ZN2at6native27unrolled_elementwise_kernelIZZZNS0_28launch_masked_scatter_kernelERKNS_10TensorBaseES4_S4_S4_ENKUlvE_clEvENKUlvE1_clEvEUliblE_St5arrayIPcLm4EELi4E23TrivialOffsetCalculatorILi3EjESB_ILi1EjENS0_6memory15LoadWithoutCastENSE_16StoreWithoutCastEEEviT_T0_T2_T3_T4_T5_,"ax",@progbits
	.align	128
        .global         _ZN2at6native27unrolled_elementwise_kernelIZZZNS0_28launch_masked_scatter_kernelERKNS_10TensorBaseES4_S4_S4_ENKUlvE_clEvENKUlvE1_clEvEUliblE_St5arrayIPcLm4EELi4E23TrivialOffsetCalculatorILi3EjESB_ILi1EjENS0_6memory15LoadWithoutCastENSE_16StoreWithoutCastEEEviT_T0_T2_T3_T4_T5_
        .type           _ZN2at6native27unrolled_elementwise_kernelIZZZNS0_28launch_masked_scatter_kernelERKNS_10TensorBaseES4_S4_S4_ENKUlvE_clEvENKUlvE1_clEvEUliblE_St5arrayIPcLm4EELi4E23TrivialOffsetCalculatorILi3EjESB_ILi1EjENS0_6memory15LoadWithoutCastENSE_16StoreWithoutCastEEEviT_T0_T2_T3_T4_T5_,@function
        .size           _ZN2at6native27unrolled_elementwise_kernelIZZZNS0_28launch_masked_scatter_kernelERKNS_10TensorBaseES4_S4_S4_ENKUlvE_clEvENKUlvE1_clEvEUliblE_St5arrayIPcLm4EELi4E23TrivialOffsetCalculatorILi3EjESB_ILi1EjENS0_6memory15LoadWithoutCastENSE_16StoreWithoutCastEEEviT_T0_T2_T3_T4_T5_,(.L_x_28060 - _ZN2at6native27unrolled_elementwise_kernelIZZZNS0_28launch_masked_scatter_kernelERKNS_10TensorBaseES4_S4_S4_ENKUlvE_clEvENKUlvE1_clEvEUliblE_St5arrayIPcLm4EELi4E23TrivialOffsetCalculatorILi3EjESB_ILi1EjENS0_6memory15LoadWithoutCastENSE_16StoreWithoutCastEEEviT_T0_T2_T3_T4_T5_)
        .other          _ZN2at6native27unrolled_elementwise_kernelIZZZNS0_28launch_masked_scatter_kernelERKNS_10TensorBaseES4_S4_S4_ENKUlvE_clEvENKUlvE1_clEvEUliblE_St5arrayIPcLm4EELi4E23TrivialOffsetCalculatorILi3EjESB_ILi1EjENS0_6memory15LoadWithoutCastENSE_16StoreWithoutCastEEEviT_T0_T2_T3_T4_T5_,@"STO_CUDA_ENTRY STV_DEFAULT"
_ZN2at6native27unrolled_elementwise_kernelIZZZNS0_28launch_masked_scatter_kernelERKNS_10TensorBaseES4_S4_S4_ENKUlvE_clEvENKUlvE1_clEvEUliblE_St5arrayIPcLm4EELi4E23TrivialOffsetCalculatorILi3EjESB_ILi1EjENS0_6memory15LoadWithoutCastENSE_16StoreWithoutCastEEEviT_T0_T2_T3_T4_T5_:
.text._ZN2at6native27unrolled_elementwise_kernelIZZZNS0_28launch_masked_scatter_kernelERKNS_10TensorBaseES4_S4_S4_ENKUlvE_clEvENKUlvE1_clEvEUliblE_St5arrayIPcLm4EELi4E23TrivialOffsetCalculatorILi3EjESB_ILi1EjENS0_6memory15LoadWithoutCastENSE_16StoreWithoutCastEEEviT_T0_T2_T3_T4_T5_:
        /* <DEDUP_REMOVED lines=129> */
.L_x_11506:
[----:B------:R-:W-:Y:S05]  /*0810*/  BSYNC B0 ;  /* 0x0000000000007941 */ /* 0x000fea0003800000 */
.L_x_11505:
[----:B------:R-:W-:-:S13]  /*0820*/  ISETP.GE.AND P0, PT, R19, R2, PT ;  /* 0x000000021300720c */ /* 0x000fda0003f06270 */
[----:B------:R-:W-:Y:S05]  /*0830*/  @P0 EXIT ;  /* 0x000000000000094d */ /* 0x000fea0003800000 */
[----:B-1---5:R-:W1:Y:S01]  /*0840*/  LDC.64 R4, c[0x0][0x228] ;  /* 0x00008a00ff047b82 */ /* 0x022e620000000a00 */
[----:B------:R-:W-:-:S04]  /*0850*/  IMAD R19, R0, 0x200, R19 ;  /* 0x0000020000137824 */ /* 0x000fc800078e0213 */
[----:B-1----:R-:W-:-:S05]  /*0860*/  IMAD.WIDE.U32 R4, R19, 0x4, R4 ;  /* 0x0000000413047825 */ /* 0x002fca00078e0004 */
[----:B------:R-:W-:Y:S01]  /*0870*/  STG.E desc[UR4][R4.64], R3 ;  /* 0x0000000304007986 */ /* 0x000fe2000c101904 */
[----:B------:R-:W-:Y:S05]  /*0880*/  EXIT ;  /* 0x000000000000794d */ /* 0x000fea0003800000 */
.L_x_11507:
        /* <DEDUP_REMOVED lines=15> */
.L_x_28060:


//--------------------- .text._ZN2at6native29vectorized_elementwise_kernelILi2EZZZNS0_28launch_masked_scatter_kernelERKNS_10TensorBaseES4_S4_S4_ENKUlvE_clEvENKUlvE1_clEvEUliblE_St5arrayIPcLm4EEEEviT0_T1_ --------------------------
	.section	.text._ZN2at6native29vectorized_elementwise_kernelILi2EZZZNS0_28launch_masked_scatter_kernelERKNS_10TensorBaseES4_S4_S4_ENKUlvE_clEvENKUlvE1_clEvEUliblE_St5arrayIPcLm4EEEEviT0_T1_,"ax",@progbits
	.align	128
        .global         _ZN2at6native29vectorized_elementwise_kernelILi2EZZZNS0_28launch_masked_scatter_kernelERKNS_10TensorBaseES4_S4_S4_ENKUlvE_clEvENKUlvE1_clEvEUliblE_St5arrayIPcLm4EEEEviT0_T1_
        .type           _ZN2at6native29vectorized_elementwise_kernelILi2EZZZNS0_28launch_masked_scatter_kernelERKNS_10TensorBaseES4_S4_S4_ENKUlvE_clEvENKUlvE1_clEvEUliblE_St5arrayIPcLm4EEEEviT0_T1_,@function
        .size           _ZN2at6native29vectorized_elementwise_kernelILi2EZZZNS0_28launch_masked_scatter_kernelERKNS_10TensorBaseES4_S4_S4_ENKUlvE_clEvENKUlvE1_clEvEUliblE_St5arrayIPcLm4EEEEviT0_T1_,(.L_x_28061 - _ZN2at6native29vectorized_elementwise_kernelILi2EZZZNS0_28launch_masked_scatter_kernelERKNS_10TensorBaseES4_S4_S4_ENKUlvE_clEvENKUlvE1_clEvEUliblE_St5arrayIPcLm4EEEEviT0_T1_)
        .other          _ZN2at6native29vectorized_elementwise_kernelILi2EZZZNS0_28launch_masked_scatter_kernelERKNS_10TensorBaseES4_S4_S4_ENKUlvE_clEvENKUlvE1_clEvEUliblE_St5arrayIPcLm4EEEEviT0_T1_,@"STO_CUDA_ENTRY STV_DEFAULT"
_ZN2at6native29vectorized_elementwise_kernelILi2EZZZNS0_28launch_masked_scatter_kernelERKNS_10TensorBaseES4_S4_S4_ENKUlvE_clEvENKUlvE1_clEvEUliblE_St5arrayIPcLm4EEEEviT0_T1_:
.text._ZN2at6native29vectorized_elementwise_kernelILi2EZZZNS0_28launch_masked_scatter_kernelERKNS_10TensorBaseES4_S4_S4_ENKUlvE_clEvENKUlvE1_clEvEUliblE_St5arrayIPcLm4EEEEviT0_T1_:
        /* <DEDUP_REMOVED lines=87> */
.L_x_11508:
        /* <DEDUP_REMOVED lines=230> */
.L_x_11511:
[----:B------:R-:W-:-:S13]  /*13d0*/  ISETP.GE.AND P0, PT, R2, R11, PT ;  /* 0x0000000b0200720c */ /* 0x000fda0003f06270 */
[----:B------:R-:W-:Y:S05]  /*13e0*/  @P0 BRA `(.L_x_11513) ;  /* 0x0000000000300947 */ /* 0x000fea0003800000 */
[----:B0-----:R-:W0:Y:S01]  /*13f0*/  LDC.64 R12, c[0x0][0x228] ;  /* 0x00008a00ff0c7b82 */ /* 0x001e220000000a00 */
[----:B------:R-:W-:Y:S02]  /*1400*/  IMAD.IADD R15, R9, 0x1, R2 ;  /* 0x00000001090f7824 */ /* 0x000fe400078e0202 */
[----:B------:R-:W-:Y:S02]  /*1410*/  VIADD R2, R2, 0x80 ;  /* 0x0000008002027836 */ /* 0x000fe40000000000 */
[----:B0-----:R-:W-:-:S05]  /*1420*/  IMAD.WIDE.U32 R12, R15, 0x4, R12 ;  /* 0x000000040f0c7825 */ /* 0x001fca00078e000c */
[----:B-----5:R1:W-:Y:S02]  /*1430*/  STG.E desc[UR4][R12.64], R7 ;  /* 0x000000070c007986 */ /* 0x0203e4000c101904 */
.L_x_11512:
[----:B------:R-:W-:-:S13]  /*1440*/  ISETP.GE.AND P0, PT, R2, R11, PT ;  /* 0x0000000b0200720c */ /* 0x000fda0003f06270 */
[----:B------:R-:W-:Y:S05]  /*1450*/  @P0 BRA `(.L_x_11514) ;  /* 0x0000000000340947 */ /* 0x000fea0003800000 */
[----:B01----:R-:W0:Y:S01]  /*1460*/  LDC.64 R12, c[0x0][0x228] ;  /* 0x00008a00ff0c7b82 */ /* 0x003e220000000a00 */
[----:B------:R-:W-:Y:S02]  /*1470*/  IMAD.IADD R7, R9, 0x1, R2 ;  /* 0x0000000109077824 */ /* 0x000fe400078e0202 */
[----:B------:R-:W-:Y:S02]  /*1480*/  VIADD R2, R2, 0x80 ;  /* 0x0000008002027836 */ /* 0x000fe40000000000 */
[----:B0-----:R-:W-:-:S05]  /*1490*/  IMAD.WIDE.U32 R12, R7, 0x4, R12 ;  /* 0x00000004070c7825 */ /* 0x001fca00078e000c */
[----:B------:R1:W-:Y:S02]  /*14a0*/  STG.E desc[UR4][R12.64], R6 ;  /* 0x000000060c007986 */ /* 0x0003e4000c101904 */
.L_x_11513:
        /* <DEDUP_REMOVED lines=8> */
.L_x_11514:
[----:B------:R-:W-:Y:S05]  /*1530*/  BSYNC B1 ;  /* 0x0000000000017941 */ /* 0x000fea0003800000 */
.L_x_11510:
[----:B------:R-:W-:-:S13]  /*1540*/  ISETP.GE.AND P0, PT, R2, R11, PT ;  /* 0x0000000b0200720c */ /* 0x000fda0003f06270 */
[----:B-12---:R-:W1:Y:S01]  /*1550*/  @!P0 LDC.64 R6, c[0x0][0x228] ;  /* 0x00008a00ff068b82 */ /* 0x006e620000000a00 */
[----:B------:R-:W-:Y:S02]  /*1560*/  @!P0 IMAD.IADD R5, R9, 0x1, R2 ;  /* 0x0000000109058824 */ /* 0x000fe400078e0202 */
[----:B------:R-:W-:Y:S02]  /*1570*/  @!P0 VIADD R2, R2, 0x80 ;  /* 0x0000008002028836 */ /* 0x000fe40000000000 */
[----:B-1----:R-:W-:-:S05]  /*1580*/  @!P0 IMAD.WIDE.U32 R6, R5, 0x4, R6 ;  /* 0x0000000405068825 */ /* 0x002fca00078e0006 */
[----:B------:R2:W-:Y:S02]  /*1590*/  @!P0 STG.E desc[UR4][R6.64], R4 ;  /* 0x0000000406008986 */ /* 0x0005e4000c101904 */
.L_x_11515:
[----:B------:R-:W-:Y:S05]  /*15a0*/  BSYNC B0 ;  /* 0x0000000000007941 */ /* 0x000fea0003800000 */
.L_x_11509:
        /* <DEDUP_REMOVED lines=8> */
.L_x_11516:
        /* <DEDUP_REMOVED lines=13> */
.L_x_28061:


//--------------------- .text._ZN2at6native29vectorized_elementwise_kernelILi4EZZZNS0_28launch_masked_scatter_kernelERKNS_10TensorBaseES4_S4_S4_ENKUlvE_clEvENKUlvE1_clEvEUliblE_St5arrayIPcLm4EEEEviT0_T1_ --------------------------
	.section	.text._ZN2at6native29vectorized_elementwise_kernelILi4EZZZNS0_28launch_masked_scatter_kernelERKNS_10TensorBaseES4_S4_S4_ENKUlvE_clEvENKUlvE1_clEvEUliblE_St5arrayIPcLm4EEEEviT0_T1_,"ax",@progbits
	.align	128
        .global         _ZN2at6native29vectorized_elementwise_kernelILi4EZZZNS0_28launch_masked_scatter_kernelERKNS_10TensorBaseES4_S4_S4_ENKUlvE_clEvENKUlvE1_clEvEUliblE_St5arrayIPcLm4EEEEviT0_T1_
        .type           _ZN2at6native29vectorized_elementwise_kernelILi4EZZZNS0_28launch_masked_scatter_kernelERKNS_10TensorBaseES4_S4_S4_ENKUlvE_clEvENKUlvE1_clEvEUliblE_St5arrayIPcLm4EEEEviT0_T1_,@function
        .size           _ZN2at6native29vectorized_elementwise_kernelILi4EZZZNS0_28launch_masked_scatter_kernelERKNS_10TensorBaseES4_S4_S4_ENKUlvE_clEvENKUlvE1_clEvEUliblE_St5arrayIPcLm4EEEEviT0_T1_,(.L_x_28062 - _ZN2at6native29vectorized_elementwise_kernelILi4EZZZNS0_28launch_masked_scatter_kernelERKNS_10TensorBaseES4_S4_S4_ENKUlvE_clEvENKUlvE1_clEvEUliblE_St5arrayIPcLm4EEEEviT0_T1_)
        .other          _ZN2at6native29vectorized_elementwise_kernelILi4EZZZNS0_28launch_masked_scatter_kernelERKNS_10TensorBaseES4_S4_S4_ENKUlvE_clEvENKUlvE1_clEvEUliblE_St5arrayIPcLm4EEEEviT0_T1_,@"STO_CUDA_ENTRY STV_DEFAULT"
_ZN2at6native29vectorized_elementwise_kernelILi4EZZZNS0_28launch_masked_scatter_kernelERKNS_10TensorBaseES4_S4_S4_ENKUlvE_clEvENKUlvE1_clEvEUliblE_St5arrayIPcLm4EEEEviT0_T1_:
.text._ZN2at6native29vectorized_elementwise_kernelILi4EZZZNS0_28launch_masked_scatter_kernelERKNS_10TensorBaseES4_S4_S4_ENKUlvE_clEvENKUlvE1_clEvEUliblE_St5arrayIPcLm4EEEEviT0_T1_:
        /* <DEDUP_REMOVED lines=81> */
.L_x_11517:
        /* <DEDUP_REMOVED lines=230> */
.L_x_11520:
[----:B------:R-:W-:-:S13]  /*1370*/  ISETP.GE.AND P0, PT, R2, R11, PT ;  /* 0x0000000b0200720c */ /* 0x000fda0003f06270 */
[----:B------:R-:W-:Y:S05]  /*1380*/  @P0 BRA `(.L_x_11522) ;  /* 0x0000000000300947 */ /* 0x000fea0003800000 */
[----:B0-----:R-:W0:Y:S01]  /*1390*/  LDC.64 R12, c[0x0][0x228] ;  /* 0x00008a00ff0c7b82 */ /* 0x001e220000000a00 */
[----:B------:R-:W-:Y:S02]  /*13a0*/  IMAD.IADD R15, R9, 0x1, R2 ;  /* 0x00000001090f7824 */ /* 0x000fe400078e0202 */
[----:B------:R-:W-:Y:S02]  /*13b0*/  VIADD R2, R2, 0x80 ;  /* 0x0000008002027836 */ /* 0x000fe40000000000 */
[----:B0-----:R-:W-:-:S05]  /*13c0*/  IMAD.WIDE.U32 R12, R15, 0x4, R12 ;  /* 0x000000040f0c7825 */ /* 0x001fca00078e000c */
[----:B-----5:R1:W-:Y:S02]  /*13d0*/  STG.E desc[UR4][R12.64], R7 ;  /* 0x000000070c007986 */ /* 0x0203e4000c101904 */
.L_x_11521:
[----:B------:R-:W-:-:S13]  /*13e0*/  ISETP.GE.AND P0, PT, R2, R11, PT ;  /* 0x0000000b0200720c */ /* 0x000fda0003f06270 */
[----:B------:R-:W-:Y:S05]  /*13f0*/  @P0 BRA `(.L_x_11523) ;  /* 0x0000000000340947 */ /* 0x000fea0003800000 */
[----:B01----:R-:W0:Y:S01]  /*1400*/  LDC.64 R12, c[0x0][0x228] ;  /* 0x00008a00ff0c7b82 */ /* 0x003e220000000a00 */
[----:B------:R-:W-:Y:S02]  /*1410*/  IMAD.IADD R7, R9, 0x1, R2 ;  /* 0x0000000109077824 */ /* 0x000fe400078e0202 */
[----:B------:R-:W-:Y:S02]  /*1420*/  VIADD R2, R2, 0x80 ;  /* 0x0000008002027836 */ /* 0x000fe40000000000 */
[----:B0-----:R-:W-:-:S05]  /*1430*/  IMAD.WIDE.U32 R12, R7, 0x4, R12 ;  /* 0x00000004070c7825 */ /* 0x001fca00078e000c */
[----:B------:R1:W-:Y:S02]  /*1440*/  STG.E desc[UR4][R12.64], R6 ;  /* 0x000000060c007986 */ /* 0x0003e4000c101904 */
.L_x_11522:
        /* <DEDUP_REMOVED lines=8> */
.L_x_11523:
[----:B------:R-:W-:Y:S05]  /*14d0*/  BSYNC B1 ;  /* 0x0000000000017941 */ /* 0x000fea0003800000 */
.L_x_11519:
[----:B------:R-:W-:-:S13]  /*14e0*/  ISETP.GE.AND P0, PT, R2, R11, PT ;  /* 0x0000000b0200720c */ /* 0x000fda0003f06270 */
[----:B-12---:R-:W1:Y:S01]  /*14f0*/  @!P0 LDC.64 R6, c[0x0][0x228] ;  /* 0x00008a00ff068b82 */ /* 0x006e620000000a00 */
[----:B------:R-:W-:Y:S02]  /*1500*/  @!P0 IMAD.IADD R5, R9, 0x1, R2 ;  /* 0x0000000109058824 */ /* 0x000fe400078e0202 */
[----:B------:R-:W-:Y:S02]  /*1510*/  @!P0 VIADD R2, R2, 0x80 ;  /* 0x0000008002028836 */ /* 0x000fe40000000000 */
[----:B-1----:R-:W-:-:S05]  /*1520*/  @!P0 IMAD.WIDE.U32 R6, R5, 0x4, R6 ;  /* 0x0000000405068825 */ /* 0x002fca00078e0006 */
[----:B------:R2:W-:Y:S02]  /*1530*/  @!P0 STG.E desc[UR4][R6.64], R4 ;  /* 0x0000000406008986 */ /* 0x0005e4000c101904 */
.L_x_11524:
[----:B------:R-:W-:Y:S05]  /*1540*/  BSYNC B0 ;  /* 0x0000000000007941 */ /* 0x000fea0003800000 */
.L_x_11518:
        /* <DEDUP_REMOVED lines=8> */
.L_x_11525:
        /* <DEDUP_REMOVED lines=11> */
.L_x_28062:


//--------------------- .text._ZN2at6native29vectorized_elementwise_kernelILi8EZZZNS0_28launch_masked_scatter_kernelERKNS_10TensorBaseES4_S4_S4_ENKUlvE_clEvENKUlvE1_clEvEUliblE_St5arrayIPcLm4EEEEviT0_T1_ --------------------------
	.section	.text._ZN2at6native29vectorized_elementwise_kernelILi8EZZZNS0_28launch_masked_scatter_kernelERKNS_10TensorBaseES4_S4_S4_ENKUlvE_clEvENKUlvE1_clEvEUliblE_St5arrayIPcLm4EEEEviT0_T1_,"ax",@progbits
	.align	128
        .global         _ZN2at6native29vectorized_elementwise_kernelILi8EZZZNS0_28launch_masked_scatter_kernelERKNS_10TensorBaseES4_S4_S4_ENKUlvE_clEvENKUlvE1_clEvEUliblE_St5arrayIPcLm4EEEEviT0_T1_
        .type           _ZN2at6native29vectorized_elementwise_kernelILi8EZZZNS0_28launch_masked_scatter_kernelERKNS_10TensorBaseES4_S4_S4_ENKUlvE_clEvENKUlvE1_clEvEUliblE_St5arrayIPcLm4EEEEviT0_T1_,@function
        .size           _ZN2at6native29vectorized_elementwise_kernelILi8EZZZNS0_28launch_masked_scatter_kernelERKNS_10TensorBaseES4_S4_S4_ENKUlvE_clEvENKUlvE1_clEvEUliblE_St5arrayIPcLm4EEEEviT0_T1_,(.L_x_28063 - _ZN2at6native29vectorized_elementwise_kernelILi8EZZZNS0_28launch_masked_scatter_kernelERKNS_10TensorBaseES4_S4_S4_ENKUlvE_clEvENKUlvE1_clEvEUliblE_St5arrayIPcLm4EEEEviT0_T1_)
        .other          _ZN2at6native29vectorized_elementwise_kernelILi8EZZZNS0_28launch_masked_scatter_kernelERKNS_10TensorBaseES4_S4_S4_ENKUlvE_clEvENKUlvE1_clEvEUliblE_St5arrayIPcLm4EEEEviT0_T1_,@"STO_CUDA_ENTRY STV_DEFAULT"
_ZN2at6native29vectorized_elementwise_kernelILi8EZZZNS0_28launch_masked_scatter_kernelERKNS_10TensorBaseES4_S4_S4_ENKUlvE_clEvENKUlvE1_clEvEUliblE_St5arrayIPcLm4EEEEviT0_T1_:
.text._ZN2at6native29vectorized_elementwise_kernelILi8EZZZNS0_28launch_masked_scatter_kernelERKNS_10TensorBaseES4_S4_S4_ENKUlvE_clEvENKUlvE1_clEvEUliblE_St5arrayIPcLm4EEEEviT0_T1_:
        /* <DEDUP_REMOVED lines=87> */
.L_x_11526:
        /* <DEDUP_REMOVED lines=230> */
.L_x_11529:
[----:B------:R-:W-:-:S13]  /*13d0*/  ISETP.GE.AND P0, PT, R2, R11, PT ;  /* 0x0000000b0200720c */ /* 0x000fda0003f06270 */
[----:B------:R-:W-:Y:S05]  /*13e0*/  @P0 BRA `(.L_x_11531) ;  /* 0x0000000000300947 */ /* 0x000fea0003800000 */
[----:B0-----:R-:W0:Y:S01]  /*13f0*/  LDC.64 R12, c[0x0][0x228] ;  /* 0x00008a00ff0c7b82 */ /* 0x001e220000000a00 */
[----:B------:R-:W-:Y:S02]  /*1400*/  IMAD.IADD R15, R9, 0x1, R2 ;  /* 0x00000001090f7824 */ /* 0x000fe400078e0202 */
[----:B------:R-:W-:Y:S02]  /*1410*/  VIADD R2, R2, 0x80 ;  /* 0x0000008002027836 */ /* 0x000fe40000000000 */
[----:B0-----:R-:W-:-:S05]  /*1420*/  IMAD.WIDE.U32 R12, R15, 0x4, R12 ;  /* 0x000000040f0c7825 */ /* 0x001fca00078e000c */
[----:B-----5:R1:W-:Y:S02]  /*1430*/  STG.E desc[UR4][R12.64], R7 ;  /* 0x000000070c007986 */ /* 0x0203e4000c101904 */
.L_x_11530:
[----:B------:R-:W-:-:S13]  /*1440*/  ISETP.GE.AND P0, PT, R2, R11, PT ;  /* 0x0000000b0200720c */ /* 0x000fda0003f06270 */
[----:B------:R-:W-:Y:S05]  /*1450*/  @P0 BRA `(.L_x_11532) ;  /* 0x0000000000340947 */ /* 0x000fea0003800000 */
[----:B01----:R-:W0:Y:S01]  /*1460*/  LDC.64 R12, c[0x0][0x228] ;  /* 0x00008a00ff0c7b82 */ /* 0x003e220000000a00 */
[----:B------:R-:W-:Y:S02]  /*1470*/  IMAD.IADD R7, R9, 0x1, R2 ;  /* 0x0000000109077824 */ /* 0x000fe400078e0202 */
[----:B------:R-:W-:Y:S02]  /*1480*/  VIADD R2, R2, 0x80 ;  /* 0x0000008002027836 */ /* 0x000fe40000000000 */
[----:B0-----:R-:W-:-:S05]  /*1490*/  IMAD.WIDE.U32 R12, R7, 0x4, R12 ;  /* 0x00000004070c7825 */ /* 0x001fca00078e000c */
[----:B------:R1:W-:Y:S02]  /*14a0*/  STG.E desc[UR4][R12.64], R6 ;  /* 0x000000060c007986 */ /* 0x0003e4000c101904 */
.L_x_11531:
        /* <DEDUP_REMOVED lines=8> */
.L_x_11532:
[----:B------:R-:W-:Y:S05]  /*1530*/  BSYNC B1 ;  /* 0x0000000000017941 */ /* 0x000fea0003800000 */
.L_x_11528:
[----:B------:R-:W-:-:S13]  /*1540*/  ISETP.GE.AND P0, PT, R2, R11, PT ;  /* 0x0000000b0200720c */ /* 0x000fda0003f06270 */
[----:B-12---:R-:W1:Y:S01]  /*1550*/  @!P0 LDC.64 R6, c[0x0][0x228] ;  /* 0x00008a00ff068b82 */ /* 0x006e620000000a00 */
[----:B------:R-:W-:Y:S02]  /*1560*/  @!P0 IMAD.IADD R5, R9, 0x1, R2 ;  /* 0x0000000109058824 */ /* 0x000fe400078e0202 */
[----:B------:R-:W-:Y:S02]  /*1570*/  @!P0 VIADD R2, R2, 0x80 ;  /* 0x0000008002028836 */ /* 0x000fe40000000000 */
[----:B-1----:R-:W-:-:S05]  /*1580*/  @!P0 IMAD.WIDE.U32 R6, R5, 0x4, R6 ;  /* 0x0000000405068825 */ /* 0x002fca00078e0006 */
[----:B------:R2:W-:Y:S02]  /*1590*/  @!P0 STG.E desc[UR4][R6.64], R4 ;  /* 0x0000000406008986 */ /* 0x0005e4000c101904 */
.L_x_11533:
[----:B------:R-:W-:Y:S05]  /*15a0*/  BSYNC B0 ;  /* 0x0000000000007941 */ /* 0x000fea0003800000 */
.L_x_11527:
        /* <DEDUP_REMOVED lines=8> */
.L_x_11534:
        /* <DEDUP_REMOVED lines=13> */
.L_x_28063:


//--------------------- .text._ZN2at6native18elementwise_kernelILi128ELi4EZNS0_15gpu_kernel_implIZZZNS0_28launch_masked_scatter_kernelERKNS_10TensorBaseES5_S5_S5_ENKUlvE_clEvENKUlvE0_clEvEUlablE_EEvRNS_18TensorIteratorBaseERKT_EUliE_EEviT1_ --------------------------
	.section	.text._ZN2at6native18elementwise_kernelILi128ELi4EZNS0_15gpu_kernel_implIZZZNS0_28launch_masked_scatter_kernelERKNS_10TensorBaseES5_S5_S5_ENKUlvE_clEvENKUlvE0_clEvEUlablE_EEvRNS_18TensorIteratorBaseERKT_EUliE_EEviT1_,"ax",@progbits
	.align	128
        .global         _ZN2at6native18elementwise_kernelILi128ELi4EZNS0_15gpu_kernel_implIZZZNS0_28launch_masked_scatter_kernelERKNS_10TensorBaseES5_S5_S5_ENKUlvE_clEvENKUlvE0_clEvEUlablE_EEvRNS_18TensorIteratorBaseERKT_EUliE_EEviT1_
        .type           _ZN2at6native18elementwise_kernelILi128ELi4EZNS0_15gpu_kernel_implIZZZNS0_28launch_masked_scatter_kernelERKNS_10TensorBaseES5_S5_S5_ENKUlvE_clEvENKUlvE0_clEvEUlablE_EEvRNS_18TensorIteratorBaseERKT_EUliE_EEviT1_,@function
        .size           _ZN2at6native18elementwise_kernelILi128ELi4EZNS0_15gpu_kernel_implIZZZNS0_28launch_masked_scatter_kernelERKNS_10TensorBaseES5_S5_S5_ENKUlvE_clEvENKUlvE0_clEvEUlablE_EEvRNS_18TensorIteratorBaseERKT_EUliE_EEviT1_,(.L_x_28064 - _ZN2at6native18elementwise_kernelILi128ELi4EZNS0_15gpu_kernel_implIZZZNS0_28launch_masked_scatter_kernelERKNS_10TensorBaseES5_S5_S5_ENKUlvE_clEvENKUlvE0_clEvEUlablE_EEvRNS_18TensorIteratorBaseERKT_EUliE_EEviT1_)
        .other          _ZN2at6native18elementwise_kernelILi128ELi4EZNS0_15gpu_kernel_implIZZZNS0_28launch_masked_scatter_kernelERKNS_10TensorBaseES5_S5_S5_ENKUlvE_clEvENKUlvE0_clEvEUlablE_EEvRNS_18TensorIteratorBaseERKT_EUliE_EEviT1_,@"STO_CUDA_ENTRY STV_DEFAULT"
_ZN2at6native18elementwise_kernelILi128ELi4EZNS0_15gpu_kernel_implIZZZNS0_28launch_masked_scatter_kernelERKNS_10TensorBaseES5_S5_S5_ENKUlvE_clEvENKUlvE0_clEvEUlablE_EEvRNS_18TensorIteratorBaseERKT_EUliE_EEviT1_:
.text._ZN2at6native18elementwise_kernelILi128ELi4EZNS0_15gpu_kernel_implIZZZNS0_28launch_masked_scatter_kernelERKNS_10TensorBaseES5_S5_S5_ENKUlvE_clEvENKUlvE0_clEvEUlablE_EEvRNS_18TensorIteratorBaseERKT_EUliE_EEviT1_:
        /* <DEDUP_REMOVED lines=391> */
.L_x_11537:
        /* <DEDUP_REMOVED lines=18> */
[----:B------:R0:W5:Y:S01]  /*1990*/  LDG.E.U8 R19, desc[UR36][R2.64] ;  /* 0x0000002402137981 */ /* 0x000162000c1e1100 */
[----:B------:R-:W-:Y:S05]  /*19a0*/  BRA `(.L_x_11543) ;  /* 0x0000000c005c7947 */ /* 0x000fea0003800000 */
.L_x_11541:
[----:B------:R0:W5:Y:S01]  /*19b0*/  LDG.E.U8 R19, desc[UR36][R2.64] ;  /* 0x0000002402137981 */ /* 0x000162000c1e1100 */
[----:B------:R-:W-:Y:S05]  /*19c0*/  BRA `(.L_x_11543) ;  /* 0x0000000c00547947 */ /* 0x000fea0003800000 */
.L_x_11540:
[----:B------:R-:W-:-:S13]  /*19d0*/  ISETP.NE.AND P0, PT, R4, 0x2, PT ;  /* 0x000000020400780c */ /* 0x000fda0003f05270 */
[----:B------:R-:W-:Y:S05]  /*19e0*/  @!P0 BRA `(.L_x_11544) ;  /* 0x0000000000208947 */ /* 0x000fea0003800000 */
[----:B------:R-:W-:-:S13]  /*19f0*/  ISETP.NE.AND P0, PT, R4, 0x3, PT ;  /* 0x000000030400780c */ /* 0x000fda0003f05270 */
[----:B------:R-:W-:Y:S05]  /*1a00*/  @!P0 BRA `(.L_x_11545) ;  /* 0x0000000000108947 */ /* 0x000fea0003800000 */
[----:B------:R-:W-:-:S13]  /*1a10*/  ISETP.NE.AND P0, PT, R4, 0x4, PT ;  /* 0x000000040400780c */ /* 0x000fda0003f05270 */
[----:B------:R-:W-:Y:S05]  /*1a20*/  @P0 BRA `(.L_x_11542) ;  /* 0x0000000800e80947 */ /* 0x000fea0003800000 */
[----:B------:R0:W5:Y:S01]  /*1a30*/  LDG.E.U8 R19, desc[UR36][R2.64] ;  /* 0x0000002402137981 */ /* 0x000162000c1e1100 */
[----:B------:R-:W-:Y:S05]  /*1a40*/  BRA `(.L_x_11543) ;  /* 0x0000000c00347947 */ /* 0x000fea0003800000 */
.L_x_11545:
[----:B------:R0:W5:Y:S01]  /*1a50*/  LDG.E.U8 R19, desc[UR36][R2.64] ;  /* 0x0000002402137981 */ /* 0x000162000c1e1100 */
[----:B------:R-:W-:Y:S05]  /*1a60*/  BRA `(.L_x_11543) ;  /* 0x0000000c002c7947 */ /* 0x000fea0003800000 */
.L_x_11544:
[----:B------:R0:W5:Y:S01]  /*1a70*/  LDG.E.U16 R19, desc[UR36][R2.64] ;  /* 0x0000002402137981 */ /* 0x000162000c1e1500 */
[----:B------:R-:W-:Y:S05]  /*1a80*/  BRA `(.L_x_11543) ;  /* 0x0000000c00247947 */ /* 0x000fea0003800000 */
.L_x_11539:
        /* <DEDUP_REMOVED lines=9> */
.L_x_11547:
[----:B------:R-:W2:Y:S02]  /*1b20*/  LDG.E.U16 R0, desc[UR36][R2.64] ;  /* 0x0000002402007981 */ /* 0x000ea4000c1e1500 */
[----:B--2---:R-:W-:-:S06]  /*1b30*/  HADD2.F32 R0, -RZ, R0.H0_H0 ;  /* 0x20000000ff007230 */ /* 0x004fcc0000004100 */
[----:B------:R-:W0:Y:S02]  /*1b40*/  F2I.FTZ.TRUNC.NTZ R0, R0 ;  /* 0x0000000000007305 */ /* 0x000e24000021f100 */
[----:B0-----:R-:W-:Y:S01]  /*1b50*/  PRMT R19, R0, 0x7610, R19 ;  /* 0x0000761000137816 */ /* 0x001fe20000000013 */
[----:B------:R-:W-:Y:S06]  /*1b60*/  BRA `(.L_x_11543) ;  /* 0x0000000800ec7947 */ /* 0x000fec0003800000 */
.L_x_11546:
        /* <DEDUP_REMOVED lines=9> */
.L_x_11549:
[----:B------:R-:W2:Y:S02]  /*1c00*/  LDG.E.U16 R2, desc[UR36][R2.64] ;  /* 0x0000002402027981 */ /* 0x000ea4000c1e1500 */
[----:B--2---:R-:W-:-:S06]  /*1c10*/  HADD2.F32 R0, -RZ, R2.H0_H0 ;  /* 0x20000002ff007230 */ /* 0x004fcc0000004100 */
[----:B------:R-:W0:Y:S02]  /*1c20*/  F2I.FTZ.TRUNC.NTZ R0, R0 ;  /* 0x0000000000007305 */ /* 0x000e24000021f100 */
[----:B0-----:R-:W-:Y:S01]  /*1c30*/  PRMT R19, R0, 0x7610, R19 ;  /* 0x0000761000137816 */ /* 0x001fe20000000013 */
[----:B------:R-:W-:Y:S06]  /*1c40*/  BRA `(.L_x_11543) ;  /* 0x0000000800b47947 */ /* 0x000fec0003800000 */
.L_x_11548:
[----:B------:R-:W2:Y:S02]  /*1c50*/  LDG.E.64 R2, desc[UR36][R2.64] ;  /* 0x0000002402027981 */ /* 0x000ea4000c1e1b00 */
[----:B--2---:R0:W1:Y:S01]  /*1c60*/  F2I.F64.TRUNC R19, R2 ;  /* 0x0000000200137311 */ /* 0x004062000030d100 */
[----:B------:R-:W-:Y:S05]  /*1c70*/  BRA `(.L_x_11543) ;  /* 0x0000000800a87947 */ /* 0x000fea0003800000 */
.L_x_11538:
        /* <DEDUP_REMOVED lines=12> */
.L_x_11552:
[----:B------:R-:W2:Y:S02]  /*1d40*/  LDG.E.64 R2, desc[UR36][R2.64] ;  /* 0x0000002402027981 */ /* 0x000ea4000c1e1b00 */
[----:B--2---:R3:W4:Y:S01]  /*1d50*/  F2I.F64.TRUNC R19, R2 ;  /* 0x0000000200137311 */ /* 0x004722000030d100 */
[----:B------:R-:W-:Y:S05]  /*1d60*/  BRA `(.L_x_11543) ;  /* 0x00000008006c7947 */ /* 0x000fea0003800000 */
.L_x_11551:
        /* <DEDUP_REMOVED lines=28> */
.L_x_11554:
        /* <DEDUP_REMOVED lines=15> */
.L_x_11553:
[----:B------:R-:W2:Y:S02]  /*2020*/  LDG.E.U16 R0, desc[UR36][R2.64] ;  /* 0x0000002402007981 */ /* 0x000ea4000c1e1500 */
[----:B--2---:R-:W-:-:S06]  /*2030*/  IMAD.U32 R0, R0, 0x10000, RZ ;  /* 0x0001000000007824 */ /* 0x004fcc00078e00ff */
[----:B------:R-:W0:Y:S02]  /*2040*/  F2I.FTZ.TRUNC.NTZ R0, R0 ;  /* 0x0000000000007305 */ /* 0x000e24000021f100 */
[----:B0-----:R-:W-:Y:S01]  /*2050*/  PRMT R19, R0, 0x7610, R19 ;  /* 0x0000761000137816 */ /* 0x001fe20000000013 */
[----:B------:R-:W-:Y:S06]  /*2060*/  BRA `(.L_x_11543) ;  /* 0x0000000400ac7947 */ /* 0x000fec0003800000 */
.L_x_11550:
        /* <DEDUP_REMOVED lines=10> */
.L_x_11557:
        /* <DEDUP_REMOVED lines=21> */
.L_x_11561:
[----:B------:R-:W-:Y:S05]  /*2260*/  BSYNC B1 ;  /* 0x0000000000017941 */ /* 0x000fea0003800000 */
.L_x_11560:
[----:B------:R-:W-:Y:S01]  /*2270*/  LEA R3, R0, 0x3b800000, 0x17 ;  /* 0x3b80000000037811 */ /* 0x000fe200078eb8ff */
[----:B------:R-:W-:-:S05]  /*2280*/  IMAD.SHL.U32 R0, R2, 0x100000, RZ ;  /* 0x0010000002007824 */ /* 0x000fca00078e00ff */
[----:B------:R-:W-:-:S07]  /*2290*/  LOP3.LUT R0, R3, R0, R4, 0xfe, !PT ;  /* 0x0000000003007212 */ /* 0x000fce00078efe04 */
.L_x_11559:
[----:B------:R-:W-:Y:S05]  /*22a0*/  BSYNC B0 ;  /* 0x0000000000007941 */ /* 0x000fea0003800000 */
.L_x_11558:
[----:B------:R-:W0:Y:S02]  /*22b0*/  F2I.FTZ.TRUNC.NTZ R0, R0 ;  /* 0x0000000000007305 */ /* 0x000e24000021f100 */
[----:B0-----:R-:W-:Y:S01]  /*22c0*/  PRMT R19, R0, 0x7610, R19 ;  /* 0x0000761000137816 */ /* 0x001fe20000000013 */
[----:B------:R-:W-:Y:S06]  /*22d0*/  BRA `(.L_x_11543) ;  /* 0x0000000400107947 */ /* 0x000fec0003800000 */
.L_x_11556:
        /* <DEDUP_REMOVED lines=21> */
.L_x_11565:
[----:B------:R-:W-:Y:S05]  /*2430*/  BSYNC B1 ;  /* 0x0000000000017941 */ /* 0x000fea0003800000 */
.L_x_11564:
[----:B------:R-:W-:Y:S01]  /*2440*/  LEA R3, R0, 0x37800000, 0x17 ;  /* 0x3780000000037811 */ /* 0x000fe200078eb8ff */
[----:B------:R-:W-:-:S05]  /*2450*/  IMAD.SHL.U32 R0, R2, 0x200000, RZ ;  /* 0x0020000002007824 */ /* 0x000fca00078e00ff */
[----:B------:R-:W-:-:S07]  /*2460*/  LOP3.LUT R0, R3, R0, R4, 0xfe, !PT ;  /* 0x0000000003007212 */ /* 0x000fce00078efe04 */
.L_x_11563:
[----:B------:R-:W-:Y:S05]  /*2470*/  BSYNC B0 ;  /* 0x0000000000007941 */ /* 0x000fea0003800000 */
.L_x_11562:
[----:B------:R-:W0:Y:S02]  /*2480*/  F2I.FTZ.TRUNC.NTZ R0, R0 ;  /* 0x0000000000007305 */ /* 0x000e24000021f100 */
[----:B0-----:R-:W-:Y:S01]  /*2490*/  PRMT R19, R0, 0x7610, R19 ;  /* 0x0000761000137816 */ /* 0x001fe20000000013 */
[----:B------:R-:W-:Y:S06]  /*24a0*/  BRA `(.L_x_11543) ;  /* 0x00000000009c7947 */ /* 0x000fec0003800000 */
.L_x_11555:
        /* <DEDUP_REMOVED lines=14> */
.L_x_11569:
[----:B------:R-:W-:Y:S05]  /*2590*/  BSYNC B0 ;  /* 0x0000000000007941 */ /* 0x000fea0003800000 */
.L_x_11568:
[----:B------:R-:W0:Y:S02]  /*25a0*/  F2I.FTZ.TRUNC.NTZ R0, R0 ;  /* 0x0000000000007305 */ /* 0x000e24000021f100 */
[----:B0-----:R-:W-:Y:S01]  /*25b0*/  PRMT R19, R0, 0x7610, R19 ;  /* 0x0000761000137816 */ /* 0x001fe20000000013 */
[----:B------:R-:W-:Y:S06]  /*25c0*/  BRA `(.L_x_11543) ;  /* 0x0000000000547947 */ /* 0x000fec0003800000 */
.L_x_11542:
        /* <DEDUP_REMOVED lines=16> */
.L_x_11570:
[----:B------:R-:W-:Y:S01]  /*26d0*/  PRMT R19, RZ, 0x7610, R19 ;  /* 0x00007610ff137816 */ /* 0x000fe20000000013 */
[----:B------:R-:W-:Y:S06]  /*26e0*/  BRA `(.L_x_11543) ;  /* 0x00000000000c7947 */ /* 0x000fec0003800000 */
.L_x_11567:
[----:B------:R2:W5:Y:S01]  /*26f0*/  LDG.E.U8 R19, desc[UR36][R2.64] ;  /* 0x0000002402137981 */ /* 0x000562000c1e1100 */
[----:B------:R-:W-:Y:S05]  /*2700*/  BRA `(.L_x_11543) ;  /* 0x0000000000047947 */ /* 0x000fea0003800000 */
.L_x_11566:
[----:B------:R1:W5:Y:S02]  /*2710*/  LDG.E.U8 R19, desc[UR36][R2.64] ;  /* 0x0000002402137981 */ /* 0x000364000c1e1100 */
.L_x_11543:
        /* <DEDUP_REMOVED lines=19> */
.L_x_11574:
[----:B------:R-:W2:Y:S02]  /*2850*/  LDG.E.U8 R2, desc[UR36][R2.64] ;  /* 0x0000002402027981 */ /* 0x000ea4000c1e1100 */
[----:B--2---:R-:W-:-:S04]  /*2860*/  ISETP.NE.AND P0, PT, R2, RZ, PT ;  /* 0x000000ff0200720c */ /* 0x004fc80003f05270 */
[----:B------:R-:W-:Y:S01]  /*2870*/  P2R R24, PR, RZ, 0x1 ;  /* 0x00000001ff187803 */ /* 0x000fe20000000000 */
[----:B------:R-:W-:Y:S08]  /*2880*/  BRA `(.L_x_11576) ;  /* 0x0000000c00c47947 */ /* 0x000ff00003800000 */
.L_x_11573:
        /* <DEDUP_REMOVED lines=11> */
.L_x_11578:
[----:B------:R-:W2:Y:S02]  /*2940*/  LDG.E R2, desc[UR36][R2.64] ;  /* 0x0000002402027981 */ /* 0x000ea4000c1e1900 */
[----:B--2---:R-:W-:-:S04]  /*2950*/  ISETP.NE.AND P0, PT, R2, RZ, PT ;  /* 0x000000ff0200720c */ /* 0x004fc80003f05270 */
[----:B------:R-:W-:Y:S01]  /*2960*/  P2R R24, PR, RZ, 0x1 ;  /* 0x00000001ff187803 */ /* 0x000fe20000000000 */
[----:B------:R-:W-:Y:S08]  /*2970*/  BRA `(.L_x_11576) ;  /* 0x0000000c00887947 */ /* 0x000ff00003800000 */
.L_x_11577:
[----:B------:R-:W2:Y:S02]  /*2980*/  LDG.E.U16 R2, desc[UR36][R2.64] ;  /* 0x0000002402027981 */ /* 0x000ea4000c1e1500 */
[----:B--2---:R-:W-:-:S04]  /*2990*/  ISETP.NE.AND P0, PT, R2, RZ, PT ;  /* 0x000000ff0200720c */ /* 0x004fc80003f05270 */
[----:B------:R-:W-:Y:S01]  /*29a0*/  P2R R24, PR, RZ, 0x1 ;  /* 0x00000001ff187803 */ /* 0x000fe20000000000 */
[----:B------:R-:W-:Y:S08]  /*29b0*/  BRA `(.L_x_11576) ;  /* 0x0000000c00787947 */ /* 0x000ff00003800000 */
.L_x_11572:
        /* <DEDUP_REMOVED lines=10> */
.L_x_11580:
[----:B------:R-:W2:Y:S02]  /*2a60*/  LDG.E.U16 R0, desc[UR36][R2.64] ;  /* 0x0000002402007981 */ /* 0x000ea4000c1e1500 */
[----:B--2---:R-:W-:-:S05]  /*2a70*/  HADD2.F32 R0, -RZ, R0.H0_H0 ;  /* 0x20000000ff007230 */ /* 0x004fca0000004100 */
[----:B------:R-:W-:-:S04]  /*2a80*/  FSETP.NEU.FTZ.AND P0, PT, R0, RZ, PT ;  /* 0x000000ff0000720b */ /* 0x000fc80003f1d000 */
[----:B------:R-:W-:Y:S01]  /*2a90*/  P2R R24, PR, RZ, 0x1 ;  /* 0x00000001ff187803 */ /* 0x000fe20000000000 */
[----:B------:R-:W-:Y:S08]  /*2aa0*/  BRA `(.L_x_11576) ;  /* 0x0000000c003c7947 */ /* 0x000ff00003800000 */
.L_x_11579:
        /* <DEDUP_REMOVED lines=12> */
.L_x_11582:
        /* <DEDUP_REMOVED lines=11> */
.L_x_11581:
[----:B------:R-:W2:Y:S02]  /*2c20*/  LDG.E.64 R2, desc[UR36][R2.64] ;  /* 0x0000002402027981 */ /* 0x000ea4000c1e1b00 */
[----:B--2---:R-:W-:-:S06]  /*2c30*/  DSETP.NEU.AND P0, PT, R2, RZ, PT ;  /* 0x000000ff0200722a */ /* 0x004fcc0003f0d000 */
[----:B------:R-:W-:Y:S01]  /*2c40*/  P2R R24, PR, RZ, 0x1 ;  /* 0x00000001ff187803 */ /* 0x000fe20000000000 */
[----:B------:R-:W-:Y:S07]  /*2c50*/  BRA `(.L_x_11576) ;  /* 0x0000000800d07947 */ /* 0x000fee0003800000 */
.L_x_11571:
        /* <DEDUP_REMOVED lines=12> */
.L_x_11585:
[----:B------:R-:W2:Y:S02]  /*2d20*/  LDG.E.128 R4, desc[UR36][R2.64] ;  /* 0x0000002402047981 */ /* 0x000ea4000c1e1d00 */
[----:B--2---:R-:W-:-:S06]  /*2d30*/  DSETP.NEU.AND P0, PT, R6, RZ, PT ;  /* 0x000000ff0600722a */ /* 0x004fcc0003f0d000 */
[----:B------:R-:W-:-:S06]  /*2d40*/  DSETP.NEU.OR P0, PT, R4, RZ, P0 ;  /* 0x000000ff0400722a */ /* 0x000fcc000070d400 */
[----:B------:R-:W-:Y:S01]  /*2d50*/  P2R R24, PR, RZ, 0x1 ;  /* 0x00000001ff187803 */ /* 0x000fe20000000000 */
[----:B------:R-:W-:Y:S07]  /*2d60*/  BRA `(.L_x_11576) ;  /* 0x00000008008c7947 */ /* 0x000fee0003800000 */
.L_x_11584:
        /* <DEDUP_REMOVED lines=28> */
.L_x_11587:
        /* <DEDUP_REMOVED lines=15> */
.L_x_11586:
[----:B------:R-:W2:Y:S02]  /*3020*/  LDG.E.U16 R0, desc[UR36][R2.64] ;  /* 0x0000002402007981 */ /* 0x000ea4000c1e1500 */
[----:B--2---:R-:W-:-:S05]  /*3030*/  IMAD.U32 R0, R0, 0x10000, RZ ;  /* 0x0001000000007824 */ /* 0x004fca00078e00ff */
[----:B------:R-:W-:-:S04]  /*3040*/  FSETP.NEU.FTZ.AND P0, PT, R0, RZ, PT ;  /* 0x000000ff0000720b */ /* 0x000fc80003f1d000 */
[----:B------:R-:W-:Y:S01]  /*3050*/  P2R R24, PR, RZ, 0x1 ;  /* 0x00000001ff187803 */ /* 0x000fe20000000000 */
[----:B------:R-:W-:Y:S08]  /*3060*/  BRA `(.L_x_11576) ;  /* 0x0000000400cc7947 */ /* 0x000ff00003800000 */
.L_x_11583:
        /* <DEDUP_REMOVED lines=12> */
.L_x_11590:
        /* <DEDUP_REMOVED lines=21> */
.L_x_11594:
[----:B------:R-:W-:Y:S05]  /*3280*/  BSYNC B1 ;  /* 0x0000000000017941 */ /* 0x000fea0003800000 */
.L_x_11593:
[----:B------:R-:W-:Y:S01]  /*3290*/  LEA R3, R0, 0x3b800000, 0x17 ;  /* 0x3b80000000037811 */ /* 0x000fe200078eb8ff */
[----:B------:R-:W-:-:S05]  /*32a0*/  IMAD.SHL.U32 R0, R2, 0x100000, RZ ;  /* 0x0010000002007824 */ /* 0x000fca00078e00ff */
[----:B------:R-:W-:-:S07]  /*32b0*/  LOP3.LUT R0, R3, R0, R4, 0xfe, !PT ;  /* 0x0000000003007212 */ /* 0x000fce00078efe04 */
.L_x_11592:
[----:B------:R-:W-:Y:S05]  /*32c0*/  BSYNC B0 ;  /* 0x0000000000007941 */ /* 0x000fea0003800000 */
.L_x_11591:
[----:B------:R-:W-:-:S04]  /*32d0*/  FSETP.NEU.FTZ.AND P0, PT, R0, RZ, PT ;  /* 0x000000ff0000720b */ /* 0x000fc80003f1d000 */
[----:B------:R-:W-:Y:S01]  /*32e0*/  P2R R24, PR, RZ, 0x1 ;  /* 0x00000001ff187803 */ /* 0x000fe20000000000 */
[----:B------:R-:W-:Y:S08]  /*32f0*/  BRA `(.L_x_11576) ;  /* 0x0000000400287947 */ /* 0x000ff00003800000 */
.L_x_11589:
        /* <DEDUP_REMOVED lines=21> */
.L_x_11598:
[----:B------:R-:W-:Y:S05]  /*3450*/  BSYNC B1 ;  /* 0x0000000000017941 */ /* 0x000fea0003800000 */
.L_x_11597:
[----:B------:R-:W-:Y:S01]  /*3460*/  LEA R3, R0, 0x37800000, 0x17 ;  /* 0x3780000000037811 */ /* 0x000fe200078eb8ff */
[----:B------:R-:W-:-:S05]  /*3470*/  IMAD.SHL.U32 R0, R2, 0x200000, RZ ;  /* 0x0020000002007824 */ /* 0x000fca00078e00ff */
[----:B------:R-:W-:-:S07]  /*3480*/  LOP3.LUT R0, R3, R0, R4, 0xfe, !PT ;  /* 0x0000000003007212 */ /* 0x000fce00078efe04 */
.L_x_11596:
[----:B------:R-:W-:Y:S05]  /*3490*/  BSYNC B0 ;  /* 0x0000000000007941 */ /* 0x000fea0003800000 */
.L_x_11595:
[----:B------:R-:W-:-:S04]  /*34a0*/  FSETP.NEU.FTZ.AND P0, PT, R0, RZ, PT ;  /* 0x000000ff0000720b */ /* 0x000fc80003f1d000 */
[----:B------:R-:W-:Y:S01]  /*34b0*/  P2R R24, PR, RZ, 0x1 ;  /* 0x00000001ff187803 */ /* 0x000fe20000000000 */
[----:B------:R-:W-:Y:S08]  /*34c0*/  BRA `(.L_x_11576) ;  /* 0x0000000000b47947 */ /* 0x000ff00003800000 */
.L_x_11588:
        /* <DEDUP_REMOVED lines=14> */
.L_x_11602:
[----:B------:R-:W-:Y:S05]  /*35b0*/  BSYNC B0 ;  /* 0x0000000000007941 */ /* 0x000fea0003800000 */
.L_x_11601:
[----:B------:R-:W-:-:S04]  /*35c0*/  FSETP.NEU.FTZ.AND P0, PT, R0, RZ, PT ;  /* 0x000000ff0000720b */ /* 0x000fc80003f1d000 */
[----:B------:R-:W-:Y:S01]  /*35d0*/  P2R R24, PR, RZ, 0x1 ;  /* 0x00000001ff187803 */ /* 0x000fe20000000000 */
[----:B------:R-:W-:Y:S08]  /*35e0*/  BRA `(.L_x_11576) ;  /* 0x00000000006c7947 */ /* 0x000ff00003800000 */
.L_x_11575:
        /* <DEDUP_REMOVED lines=16> */
.L_x_11603:
[----:B------:R-:W-:-:S04]  /*36f0*/  PLOP3.LUT P0, PT, PT, PT, PT, 0x8, 0x0 ;  /* 0x000000000000781c */ /* 0x000fc80003f0e170 */
[----:B------:R-:W-:Y:S01]  /*3700*/  P2R R24, PR, RZ, 0x1 ;  /* 0x00000001ff187803 */ /* 0x000fe20000000000 */
[----:B------:R-:W-:Y:S08]  /*3710*/  BRA `(.L_x_11576) ;  /* 0x0000000000207947 */ /* 0x000ff00003800000 */
.L_x_11600:
[----:B------:R-:W2:Y:S02]  /*3720*/  LDG.E.64 R2, desc[UR36][R2.64] ;  /* 0x0000002402027981 */ /* 0x000ea4000c1e1b00 */
[----:B--2---:R-:W-:-:S04]  /*3730*/  ISETP.NE.U32.AND P0, PT, R2, RZ, PT ;  /* 0x000000ff0200720c */ /* 0x004fc80003f05070 */
[----:B------:R-:W-:-:S04]  /*3740*/  ISETP.NE.AND.EX P0, PT, R3, RZ, PT, P0 ;  /* 0x000000ff0300720c */ /* 0x000fc80003f05300 */
[----:B------:R-:W-:Y:S01]  /*3750*/  P2R R24, PR, RZ, 0x1 ;  /* 0x00000001ff187803 */ /* 0x000fe20000000000 */
[----:B------:R-:W-:Y:S08]  /*3760*/  BRA `(.L_x_11576) ;  /* 0x00000000000c7947 */ /* 0x000ff00003800000 */
.L_x_11599:
[----:B------:R-:W2:Y:S02]  /*3770*/  LDG.E R2, desc[UR36][R2.64] ;  /* 0x0000002402027981 */ /* 0x000ea4000c1e1900 */
[----:B--2---:R-:W-:-:S04]  /*3780*/  ISETP.NE.AND P0, PT, R2, RZ, PT ;  /* 0x000000ff0200720c */ /* 0x004fc80003f05270 */
[----:B------:R-:W-:-:S09]  /*3790*/  P2R R24, PR, RZ, 0x1 ;  /* 0x00000001ff187803 */ /* 0x000fd20000000000 */
.L_x_11576:
        /* <DEDUP_REMOVED lines=18> */
.L_x_11607:
[----:B------:R0:W5:Y:S01]  /*38c0*/  LDG.E.U8 R2, desc[UR36][R4.64] ;  /* 0x0000002404027981 */ /* 0x000162000c1e1100 */
[----:B------:R-:W-:Y:S01]  /*38d0*/  IMAD.MOV.U32 R3, RZ, RZ, RZ ;  /* 0x000000ffff037224 */ /* 0x000fe200078e00ff */
[----:B------:R-:W-:Y:S06]  /*38e0*/  BRA `(.L_x_11609) ;  /* 0x0000000c00487947 */ /* 0x000fec0003800000 */
.L_x_11606:
        /* <DEDUP_REMOVED lines=8> */
.L_x_11611:
[----:B------:R-:W2:Y:S02]  /*3970*/  LDG.E R2, desc[UR36][R4.64] ;  /* 0x0000002404027981 */ /* 0x000ea4000c1e1900 */
[----:B--2---:R-:W-:Y:S01]  /*3980*/  SHF.R.S32.HI R3, RZ, 0x1f, R2 ;  /* 0x0000001fff037819 */ /* 0x004fe20000011402 */
[----:B------:R-:W-:Y:S06]  /*3990*/  BRA `(.L_x_11609) ;  /* 0x0000000c001c7947 */ /* 0x000fec0003800000 */
.L_x_11610:
[----:B------:R-:W2:Y:S02]  /*39a0*/  LDG.E.S16 R2, desc[UR36][R4.64] ;  /* 0x0000002404027981 */ /* 0x000ea4000c1e1700 */
[----:B--2---:R-:W-:Y:S01]  /*39b0*/  SHF.R.S32.HI R3, RZ, 0x1f, R2 ;  /* 0x0000001fff037819 */ /* 0x004fe20000011402 */
[----:B------:R-:W-:Y:S06]  /*39c0*/  BRA `(.L_x_11609) ;  /* 0x0000000c00107947 */ /* 0x000fec0003800000 */
.L_x_11605:
        /* <DEDUP_REMOVED lines=9> */
.L_x_11613:
[----:B------:R-:W2:Y:S02]  /*3a60*/  LDG.E.U16 R4, desc[UR36][R4.64] ;  /* 0x0000002404047981 */ /* 0x000ea4000c1e1500 */
[----:B--2---:R-:W-:-:S06]  /*3a70*/  HADD2.F32 R2, -RZ, R4.H0_H0 ;  /* 0x20000004ff027230 */ /* 0x004fcc0000004100 */
[----:B------:R-:W0:Y:S01]  /*3a80*/  F2I.S64.TRUNC R2, R2 ;  /* 0x0000000200027311 */ /* 0x000e22000020d900 */
[----:B------:R-:W-:Y:S05]  /*3a90*/  BRA `(.L_x_11609) ;  /* 0x0000000800dc7947 */ /* 0x000fea0003800000 */
.L_x_11612:
        /* <DEDUP_REMOVED lines=9> */
.L_x_11615:
[----:B------:R-:W2:Y:S02]  /*3b30*/  LDG.E.U16 R4, desc[UR36][R4.64] ;  /* 0x0000002404047981 */ /* 0x000ea4000c1e1500 */
[----:B--2---:R-:W-:-:S06]  /*3b40*/  HADD2.F32 R2, -RZ, R4.H0_H0 ;  /* 0x20000004ff027230 */ /* 0x004fcc0000004100 */
[----:B------:R-:W3:Y:S01]  /*3b50*/  F2I.S64.TRUNC R2, R2 ;  /* 0x0000000200027311 */ /* 0x000ee2000020d900 */
[----:B------:R-:W-:Y:S05]  /*3b60*/  BRA `(.L_x_11609) ;  /* 0x0000000800a87947 */ /* 0x000fea0003800000 */
.L_x_11614:
[----:B------:R-:W2:Y:S02]  /*3b70*/  LDG.E.64 R2, desc[UR36][R4.64] ;  /* 0x0000002404027981 */ /* 0x000ea4000c1e1b00 */
[----:B--2---:R-:W4:Y:S01]  /*3b80*/  F2I.S64.F64.TRUNC R2, R2 ;  /* 0x0000000200027311 */ /* 0x004f22000030d900 */
[----:B------:R-:W-:Y:S05]  /*3b90*/  BRA `(.L_x_11609) ;  /* 0x00000008009c7947 */ /* 0x000fea0003800000 */
.L_x_11604:
        /* <DEDUP_REMOVED lines=13> */
.L_x_11618:
[----:B------:R-:W2:Y:S02]  /*3c70*/  LDG.E.64 R2, desc[UR36][R4.64] ;  /* 0x0000002404027981 */ /* 0x000ea4000c1e1b00 */
[----:B--2---:R-:W0:Y:S01]  /*3c80*/  F2I.S64.F64.TRUNC R2, R2 ;  /* 0x0000000200027311 */ /* 0x004e22000030d900 */
[----:B------:R-:W-:Y:S05]  /*3c90*/  BRA `(.L_x_11609) ;  /* 0x00000008005c7947 */ /* 0x000fea0003800000 */
.L_x_11617:
        /* <DEDUP_REMOVED lines=27> */
.L_x_11620:
        /* <DEDUP_REMOVED lines=14> */
.L_x_11619:
[----:B------:R-:W2:Y:S02]  /*3f30*/  LDG.E.U16 R2, desc[UR36][R4.64] ;  /* 0x0000002404027981 */ /* 0x000ea4000c1e1500 */
[----:B--2---:R-:W-:-:S06]  /*3f40*/  IMAD.U32 R2, R2, 0x10000, RZ ;  /* 0x0001000002027824 */ /* 0x004fcc00078e00ff */
[----:B------:R-:W0:Y:S01]  /*3f50*/  F2I.S64.TRUNC R2, R2 ;  /* 0x0000000200027311 */ /* 0x000e22000020d900 */
[----:B------:R-:W-:Y:S05]  /*3f60*/  BRA `(.L_x_11609) ;  /* 0x0000000400a87947 */ /* 0x000fea0003800000 */
.L_x_11616:
        /* <DEDUP_REMOVED lines=11> */
.L_x_11623:
        /* <DEDUP_REMOVED lines=21> */
.L_x_11627:
[----:B------:R-:W-:Y:S05]  /*4170*/  BSYNC B1 ;  /* 0x0000000000017941 */ /* 0x000fea0003800000 */
.L_x_11626:
[----:B------:R-:W-:Y:S01]  /*4180*/  IMAD.SHL.U32 R2, R2, 0x100000, RZ ;  /* 0x0010000002027824 */ /* 0x000fe200078e00ff */
[----:B------:R-:W-:-:S04]  /*4190*/  LEA R3, R0, 0x3b800000, 0x17 ;  /* 0x3b80000000037811 */ /* 0x000fc800078eb8ff */
[----:B------:R-:W-:-:S07]  /*41a0*/  LOP3.LUT R2, R3, R2, R4, 0xfe, !PT ;  /* 0x0000000203027212 */ /* 0x000fce00078efe04 */
.L_x_11625:
[----:B------:R-:W-:Y:S05]  /*41b0*/  BSYNC B0 ;  /* 0x0000000000007941 */ /* 0x000fea0003800000 */
.L_x_11624:
[----:B------:R-:W0:Y:S01]  /*41c0*/  F2I.S64.TRUNC R2, R2 ;  /* 0x0000000200027311 */ /* 0x000e22000020d900 */
[----:B------:R-:W-:Y:S05]  /*41d0*/  BRA `(.L_x_11609) ;  /* 0x00000004000c7947 */ /* 0x000fea0003800000 */
.L_x_11622:
        /* <DEDUP_REMOVED lines=21> */
.L_x_11631:
[----:B------:R-:W-:Y:S05]  /*4330*/  BSYNC B1 ;  /* 0x0000000000017941 */ /* 0x000fea0003800000 */
.L_x_11630:
[----:B------:R-:W-:Y:S01]  /*4340*/  IMAD.SHL.U32 R2, R2, 0x200000, RZ ;  /* 0x0020000002027824 */ /* 0x000fe200078e00ff */
[----:B------:R-:W-:-:S04]  /*4350*/  LEA R3, R0, 0x37800000, 0x17 ;  /* 0x3780000000037811 */ /* 0x000fc800078eb8ff */
[----:B------:R-:W-:-:S07]  /*4360*/  LOP3.LUT R2, R3, R2, R4, 0xfe, !PT ;  /* 0x0000000203027212 */ /* 0x000fce00078efe04 */
.L_x_11629:
[----:B------:R-:W-:Y:S05]  /*4370*/  BSYNC B0 ;  /* 0x0000000000007941 */ /* 0x000fea0003800000 */
.L_x_11628:
[----:B------:R-:W0:Y:S01]  /*4380*/  F2I.S64.TRUNC R2, R2 ;  /* 0x0000000200027311 */ /* 0x000e22000020d900 */
[----:B------:R-:W-:Y:S05]  /*4390*/  BRA `(.L_x_11609) ;  /* 0x00000000009c7947 */ /* 0x000fea0003800000 */
.L_x_11621:
        /* <DEDUP_REMOVED lines=14> */
.L_x_11635:
[----:B------:R-:W-:Y:S05]  /*4480*/  BSYNC B0 ;  /* 0x0000000000007941 */ /* 0x000fea0003800000 */
.L_x_11634:
[----:B------:R-:W0:Y:S01]  /*4490*/  F2I.S64.TRUNC R2, R2 ;  /* 0x0000000200027311 */ /* 0x000e22000020d900 */
[----:B------:R-:W-:Y:S05]  /*44a0*/  BRA `(.L_x_11609) ;  /* 0x0000000000587947 */ /* 0x000fea0003800000 */
.L_x_11608:
        /* <DEDUP_REMOVED lines=16> */
.L_x_11636:
[----:B------:R-:W-:Y:S01]  /*45b0*/  CS2R R2, SRZ ;  /* 0x0000000000027805 */ /* 0x000fe2000001ff00 */
[----:B------:R-:W-:Y:S06]  /*45c0*/  BRA `(.L_x_11609) ;  /* 0x0000000000107947 */ /* 0x000fec0003800000 */
.L_x_11633:
[----:B------:R0:W5:Y:S01]  /*45d0*/  LDG.E.64 R2, desc[UR36][R4.64] ;  /* 0x0000002404027981 */ /* 0x000162000c1e1b00 */
[----:B------:R-:W-:Y:S05]  /*45e0*/  BRA `(.L_x_11609) ;  /* 0x0000000000087947 */ /* 0x000fea0003800000 */
.L_x_11632:
[----:B------:R0:W5:Y:S01]  /*45f0*/  LDG.E R2, desc[UR36][R4.64] ;  /* 0x0000002404027981 */ /* 0x000162000c1e1900 */
[----:B------:R-:W-:-:S07]  /*4600*/  IMAD.MOV.U32 R3, RZ, RZ, RZ ;  /* 0x000000ffff037224 */ /* 0x000fce00078e00ff */
.L_x_11609:
[----:B01----:R-:W0:Y:S01]  /*4610*/  LDC.U8 R4, c[0x0][0x508] ;  /* 0x00014200ff047b82 */ /* 0x003e220000000000 */
[----:B------:R-:W-:Y:S01]  /*4620*/  ISETP.NE.AND P1, PT, R24, RZ, PT ;  /* 0x000000ff1800720c */ /* 0x000fe20003f25270 */
[----:B------:R-:W-:Y:S01]  /*4630*/  BSSY B0, `(.L_x_11637) ;  /* 0x0000008000007945 */ /* 0x000fe20003800000 */
[----:B0-----:R-:W-:-:S04]  /*4640*/  PRMT R0, R4, 0x9910, RZ ;  /* 0x0000991004007816 */ /* 0x001fc800000000ff */
[----:B------:R-:W-:-:S07]  /*4650*/  ISETP.GT.AND P0, PT, R0, 0x9, PT ;  /* 0x000000090000780c */ /* 0x000fce0003f04270 */
[----:B------:R-:W-:Y:S06]  /*4660*/  @!P1 BRA `(.L_x_11638) ;  /* 0x0000000000109947 */ /* 0x000fec0003800000 */
[----:B------:R-:W-:Y:S02]  /*4670*/  ULDC.64 UR4, c[0x0][0x4f8] ;  /* 0x00013e0000047ab9 */ /* 0x000fe40000000a00 */
[----:B--2345:R-:W-:-:S04]  /*4680*/  IADD3 R2, P1, R2, UR4, RZ ;  /* 0x0000000402027c10 */ /* 0x03cfc8000ff3e0ff */
[----:B------:R-:W-:-:S05]  /*4690*/  IADD3.X R3, R3, UR5, RZ, P1, !PT ;  /* 0x0000000503037c10 */ /* 0x000fca0008ffe4ff */
[----:B------:R0:W5:Y:S04]  /*46a0*/  LDG.E.U8 R19, desc[UR36][R2.64] ;  /* 0x0000002402137981 */ /* 0x000168000c1e1100 */
.L_x_11638:
[----:B------:R-:W-:Y:S05]  /*46b0*/  BSYNC B0 ;  /* 0x0000000000007941 */ /* 0x000fea0003800000 */
.L_x_11637:
        /* <DEDUP_REMOVED lines=11> */
.L_x_11642:
[----:B-----5:R1:W-:Y:S01]  /*4770*/  STG.E.U8 desc[UR36][R16.64], R19 ;  /* 0x0000001310007986 */ /* 0x0203e2000c101124 */
[----:B------:R-:W-:Y:S05]  /*4780*/  BRA `(.L_x_11644) ;  /* 0x0000000c00987947 */ /* 0x000fea0003800000 */
.L_x_11641:
        /* <DEDUP_REMOVED lines=8> */
[----:B0-234-:R-:W-:-:S05]  /*4810*/  IMAD.MOV.U32 R2, RZ, RZ, R19 ;  /* 0x000000ffff027224 */ /* 0x01dfca00078e0013 */
[----:B------:R-:W-:-:S05]  /*4820*/  SHF.R.S32.HI R3, RZ, 0x1f, R2 ;  /* 0x0000001fff037819 */ /* 0x000fca0000011402 */
[----:B------:R0:W-:Y:S01]  /*4830*/  STG.E.64 desc[UR36][R16.64], R2 ;  /* 0x0000000210007986 */ /* 0x0001e2000c101b24 */
[----:B------:R-:W-:Y:S05]  /*4840*/  BRA `(.L_x_11644) ;  /* 0x0000000c00687947 */ /* 0x000fea0003800000 */
.L_x_11646:
[----:B-----5:R-:W-:-:S04]  /*4850*/  LOP3.LUT R19, R19, 0xffff, RZ, 0xc0, !PT ;  /* 0x0000ffff13137812 */ /* 0x020fc800078ec0ff */
[----:B0-234-:R-:W-:-:S05]  /*4860*/  PRMT R3, R19, 0x8880, RZ ;  /* 0x0000888013037816 */ /* 0x01dfca00000000ff */
[----:B------:R0:W-:Y:S01]  /*4870*/  STG.E desc[UR36][R16.64], R3 ;  /* 0x0000000310007986 */ /* 0x0001e2000c101924 */
[----:B------:R-:W-:Y:S05]  /*4880*/  BRA `(.L_x_11644) ;  /* 0x0000000c00587947 */ /* 0x000fea0003800000 */
.L_x_11645:
[----:B0-2345:R-:W-:-:S04]  /*4890*/  PRMT R3, R19, 0x8880, RZ ;  /* 0x0000888013037816 */ /* 0x03dfc800000000ff */
[----:B------:R-:W-:-:S05]  /*48a0*/  PRMT R3, R3, 0x7710, RZ ;  /* 0x0000771003037816 */ /* 0x000fca00000000ff */
[----:B------:R0:W-:Y:S01]  /*48b0*/  STG.E.U16 desc[UR36][R16.64], R3 ;  /* 0x0000000310007986 */ /* 0x0001e2000c101524 */
[----:B------:R-:W-:Y:S05]  /*48c0*/  BRA `(.L_x_11644) ;  /* 0x0000000c00487947 */ /* 0x000fea0003800000 */
.L_x_11640:
        /* <DEDUP_REMOVED lines=9> */
.L_x_11648:
[----:B-----5:R-:W1:Y:S02]  /*4960*/  I2F.S8 R0, R19 ;  /* 0x0000001300007306 */ /* 0x020e640000001400 */
[----:B-1----:R-:W-:-:S05]  /*4970*/  F2FP.F16.F32.PACK_AB R0, RZ, R0 ;  /* 0x00000000ff00723e */ /* 0x002fca00000000ff */
[----:B------:R1:W-:Y:S01]  /*4980*/  STG.E.U16 desc[UR36][R16.64], R0 ;  /* 0x0000000010007986 */ /* 0x0003e2000c101524 */
[----:B------:R-:W-:Y:S05]  /*4990*/  BRA `(.L_x_11644) ;  /* 0x0000000c00147947 */ /* 0x000fea0003800000 */
.L_x_11647:
[----:B------:R-:W-:-:S13]  /*49a0*/  ISETP.NE.AND P0, PT, R0, 0x7, PT ;  /* 0x000000070000780c */ /* 0x000fda0003f05270 */
[----:B------:R-:W-:Y:S05]  /*49b0*/  @!P0 BRA `(.L_x_11649) ;  /* 0x0000000000348947 */ /* 0x000fea0003800000 */
[----:B------:R-:W-:-:S13]  /*49c0*/  ISETP.NE.AND P0, PT, R0, 0x8, PT ;  /* 0x000000080000780c */ /* 0x000fda0003f05270 */
[----:B------:R-:W-:Y:S05]  /*49d0*/  @!P0 BRA `(.L_x_11650) ;  /* 0x0000000000188947 */ /* 0x000fea0003800000 */
[----:B------:R-:W-:-:S13]  /*49e0*/  ISETP.NE.AND P0, PT, R0, 0x9, PT ;  /* 0x000000090000780c */ /* 0x000fda0003f05270 */
[----:B------:R-:W-:Y:S05]  /*49f0*/  @P0 BRA `(.L_x_11643) ;  /* 0x0000000800940947 */ /* 0x000fea0003800000 */
[----:B0-2345:R-:W0:Y:S01]  /*4a00*/  I2F.S8 R2, R19 ;  /* 0x0000001300027306 */ /* 0x03de220000001400 */
[----:B------:R-:W-:-:S05]  /*4a10*/  IMAD.MOV.U32 R3, RZ, RZ, RZ ;  /* 0x000000ffff037224 */ /* 0x000fca00078e00ff */
[----:B0-----:R0:W-:Y:S01]  /*4a20*/  STG.E.64 desc[UR36][R16.64], R2 ;  /* 0x0000000210007986 */ /* 0x0011e2000c101b24 */
[----:B------:R-:W-:Y:S05]  /*4a30*/  BRA `(.L_x_11644) ;  /* 0x0000000800ec7947 */ /* 0x000fea0003800000 */
.L_x_11650:
[----:B-----5:R-:W0:Y:S02]  /*4a40*/  I2F.S8 R19, R19 ;  /* 0x0000001300137306 */ /* 0x020e240000001400 */
[----:B0-234-:R-:W-:-:S04]  /*4a50*/  F2FP.F16.F32.PACK_AB R3, RZ, R19 ;  /* 0x00000013ff03723e */ /* 0x01dfc800000000ff */
[----:B------:R-:W-:-:S05]  /*4a60*/  PRMT R3, R3, 0x5410, RZ ;  /* 0x0000541003037816 */ /* 0x000fca00000000ff */
[----:B------:R0:W-:Y:S01]  /*4a70*/  STG.E desc[UR36][R16.64], R3 ;  /* 0x0000000310007986 */ /* 0x0001e2000c101924 */
[----:B------:R-:W-:Y:S05]  /*4a80*/  BRA `(.L_x_11644) ;  /* 0x0000000800d87947 */ /* 0x000fea0003800000 */
.L_x_11649:
[----:B0-2345:R-:W-:-:S04]  /*4a90*/  PRMT R2, R19, 0x8880, RZ ;  /* 0x0000888013027816 */ /* 0x03dfc800000000ff */
[----:B------:R-:W-:-:S06]  /*4aa0*/  PRMT R2, R2, 0x7710, RZ ;  /* 0x0000771002027816 */ /* 0x000fcc00000000ff */
[----:B------:R-:W0:Y:S02]  /*4ab0*/  I2F.F64.S16 R2, R2 ;  /* 0x0000000200027312 */ /* 0x000e240000101c00 */
[----:B0-----:R0:W-:Y:S01]  /*4ac0*/  STG.E.64 desc[UR36][R16.64], R2 ;  /* 0x0000000210007986 */ /* 0x0011e2000c101b24 */
[----:B------:R-:W-:Y:S05]  /*4ad0*/  BRA `(.L_x_11644) ;  /* 0x0000000800c47947 */ /* 0x000fea0003800000 */
.L_x_11639:
        /* <DEDUP_REMOVED lines=9> */
[----:B0-234-:R-:W-:-:S05]  /*4b70*/  SEL R3, RZ, 0x1, !P0 ;  /* 0x00000001ff037807 */ /* 0x01dfca0004000000 */
[----:B------:R0:W-:Y:S01]  /*4b80*/  STG.E.U8 desc[UR36][R16.64], R3 ;  /* 0x0000000310007986 */ /* 0x0001e2000c101124 */
[----:B------:R-:W-:Y:S05]  /*4b90*/  BRA `(.L_x_11644) ;  /* 0x0000000800947947 */ /* 0x000fea0003800000 */
.L_x_11653:
[----:B-----5:R-:W-:Y:S02]  /*4ba0*/  PRMT R4, R19, 0x8880, RZ ;  /* 0x0000888013047816 */ /* 0x020fe400000000ff */
[----:B------:R-:W-:Y:S02]  /*4bb0*/  CS2R R6, SRZ ;  /* 0x0000000000067805 */ /* 0x000fe4000001ff00 */
[----:B------:R-:W-:-:S06]  /*4bc0*/  PRMT R4, R4, 0x7710, RZ ;  /* 0x0000771004047816 */ /* 0x000fcc00000000ff */
[----:B------:R-:W1:Y:S02]  /*4bd0*/  I2F.F64.S16 R4, R4 ;  /* 0x0000000400047312 */ /* 0x000e640000101c00 */
[----:B-1----:R1:W-:Y:S01]  /*4be0*/  STG.E.128 desc[UR36][R16.64], R4 ;  /* 0x0000000410007986 */ /* 0x0023e2000c101d24 */
[----:B------:R-:W-:Y:S05]  /*4bf0*/  BRA `(.L_x_11644) ;  /* 0x00000008007c7947 */ /* 0x000fea0003800000 */
.L_x_11652:
        /* <DEDUP_REMOVED lines=21> */
.L_x_11657:
[----:B------:R-:W-:Y:S05]  /*4d50*/  BSYNC B0 ;  /* 0x0000000000007941 */ /* 0x000fea0003800000 */
.L_x_11656:
[----:B------:R-:W-:-:S05]  /*4d60*/  LOP3.LUT R3, R0, R3, RZ, 0xfc, !PT ;  /* 0x0000000300037212 */ /* 0x000fca00078efcff */
[----:B------:R0:W-:Y:S01]  /*4d70*/  STG.E.U8 desc[UR36][R16.64], R3 ;  /* 0x0000000310007986 */ /* 0x0001e2000c101124 */
[----:B------:R-:W-:Y:S05]  /*4d80*/  BRA `(.L_x_11644) ;  /* 0x0000000800187947 */ /* 0x000fea0003800000 */
.L_x_11655:
[----:B-----5:R-:W0:Y:S01]  /*4d90*/  I2F.S8 R19, R19 ;  /* 0x0000001300137306 */ /* 0x020e220000001400 */
        /* <DEDUP_REMOVED lines=12> */
.L_x_11659:
[----:B------:R-:W-:Y:S01]  /*4e60*/  IMAD.MOV.U32 R0, RZ, RZ, 0x7f ;  /* 0x0000007fff007424 */ /* 0x000fe200078e00ff */
[----:B------:R-:W-:-:S04]  /*4e70*/  ISETP.GT.U32.AND P0, PT, R2, 0x7f800000, PT ;  /* 0x7f8000000200780c */ /* 0x000fc80003f04070 */
[----:B------:R-:W-:-:S09]  /*4e80*/  SEL R0, R0, 0x7c, P0 ;  /* 0x0000007c00007807 */ /* 0x000fd20000000000 */
.L_x_11660:
[----:B------:R-:W-:Y:S05]  /*4e90*/  BSYNC B0 ;  /* 0x0000000000007941 */ /* 0x000fea0003800000 */
.L_x_11658:
[----:B------:R-:W-:-:S04]  /*4ea0*/  LOP3.LUT R2, R19, 0x80000000, RZ, 0xc0, !PT ;  /* 0x8000000013027812 */ /* 0x000fc800078ec0ff */
[----:B------:R-:W-:-:S04]  /*4eb0*/  SHF.R.U32.HI R3, RZ, 0x18, R2 ;  /* 0x00000018ff037819 */ /* 0x000fc80000011602 */
[----:B------:R-:W-:-:S05]  /*4ec0*/  LOP3.LUT R3, R0, R3, RZ, 0xfc, !PT ;  /* 0x0000000300037212 */ /* 0x000fca00078efcff */
[----:B------:R0:W-:Y:S01]  /*4ed0*/  STG.E.U8 desc[UR36][R16.64], R3 ;  /* 0x0000000310007986 */ /* 0x0001e2000c101124 */
[----:B------:R-:W-:Y:S05]  /*4ee0*/  BRA `(.L_x_11644) ;  /* 0x0000000400c07947 */ /* 0x000fea0003800000 */
.L_x_11654:
[----:B-----5:R-:W1:Y:S02]  /*4ef0*/  I2F.S8 R0, R19 ;  /* 0x0000001300007306 */ /* 0x020e640000001400 */
[----:B-1----:R-:W-:-:S05]  /*4f00*/  F2FP.BF16.F32.PACK_AB R0, RZ, R0 ;  /* 0x00000000ff00723e */ /* 0x002fca00000010ff */
[----:B------:R1:W-:Y:S01]  /*4f10*/  STG.E.U16 desc[UR36][R16.64], R0 ;  /* 0x0000000010007986 */ /* 0x0003e2000c101524 */
[----:B------:R-:W-:Y:S05]  /*4f20*/  BRA `(.L_x_11644) ;  /* 0x0000000400b07947 */ /* 0x000fea0003800000 */
.L_x_11651:
        /* <DEDUP_REMOVED lines=8> */
[----:B0-2345:R-:W-:-:S04]  /*4fb0*/  PRMT R3, R19, 0x8880, RZ ;  /* 0x0000888013037816 */ /* 0x03dfc800000000ff */
[----:B------:R-:W-:-:S05]  /*4fc0*/  PRMT R3, R3, 0x7710, RZ ;  /* 0x0000771003037816 */ /* 0x000fca00000000ff */
[----:B------:R0:W-:Y:S01]  /*4fd0*/  STG.E.U16 desc[UR36][R16.64], R3 ;  /* 0x0000000310007986 */ /* 0x0001e2000c101524 */
[----:B------:R-:W-:Y:S05]  /*4fe0*/  BRA `(.L_x_11644) ;  /* 0x0000000400807947 */ /* 0x000fea0003800000 */
.L_x_11663:
[----:B-----5:R-:W0:Y:S01]  /*4ff0*/  I2F.S8 R19, R19 ;  /* 0x0000001300137306 */ /* 0x020e220000001400 */
        /* <DEDUP_REMOVED lines=16> */
.L_x_11666:
[----:B------:R-:W-:-:S04]  /*5100*/  LOP3.LUT R2, R19, 0x80000000, RZ, 0xc0, !PT ;  /* 0x8000000013027812 */ /* 0x000fc800078ec0ff */
[----:B------:R-:W-:-:S04]  /*5110*/  SHF.R.U32.HI R3, RZ, 0x18, R2 ;  /* 0x00000018ff037819 */ /* 0x000fc80000011602 */
[----:B------:R-:W-:-:S04]  /*5120*/  LOP3.LUT R0, R0, R3, RZ, 0xfc, !PT ;  /* 0x0000000300007212 */ /* 0x000fc800078efcff */
[----:B------:R-:W-:-:S07]  /*5130*/  PRMT R8, R0, 0x7610, R8 ;  /* 0x0000761000087816 */ /* 0x000fce0000000008 */
.L_x_11665:
[----:B------:R-:W-:Y:S05]  /*5140*/  BSYNC B0 ;  /* 0x0000000000007941 */ /* 0x000fea0003800000 */
.L_x_11664:
[----:B------:R0:W-:Y:S01]  /*5150*/  STG.E.U8 desc[UR36][R16.64], R8 ;  /* 0x0000000810007986 */ /* 0x0001e2000c101124 */
[----:B------:R-:W-:Y:S05]  /*5160*/  BRA `(.L_x_11644) ;  /* 0x0000000400207947 */ /* 0x000fea0003800000 */
.L_x_11662:
        /* <DEDUP_REMOVED lines=17> */
.L_x_11669:
[----:B------:R-:W-:-:S04]  /*5280*/  LOP3.LUT R2, R19, 0x80000000, RZ, 0xc0, !PT ;  /* 0x8000000013027812 */ /* 0x000fc800078ec0ff */
[----:B------:R-:W-:-:S04]  /*5290*/  SHF.R.U32.HI R3, RZ, 0x18, R2 ;  /* 0x00000018ff037819 */ /* 0x000fc80000011602 */
[----:B------:R-:W-:-:S04]  /*52a0*/  LOP3.LUT R0, R0, R3, RZ, 0xfc, !PT ;  /* 0x0000000300007212 */ /* 0x000fc800078efcff */
[----:B------:R-:W-:-:S07]  /*52b0*/  PRMT R8, R0, 0x7610, R8 ;  /* 0x0000761000087816 */ /* 0x000fce0000000008 */
.L_x_11668:
[----:B------:R-:W-:Y:S05]  /*52c0*/  BSYNC B0 ;  /* 0x0000000000007941 */ /* 0x000fea0003800000 */
.L_x_11667:
[----:B------:R0:W-:Y:S01]  /*52d0*/  STG.E.U8 desc[UR36][R16.64], R8 ;  /* 0x0000000810007986 */ /* 0x0001e2000c101124 */
[----:B------:R-:W-:Y:S05]  /*52e0*/  BRA `(.L_x_11644) ;  /* 0x0000000000c07947 */ /* 0x000fea0003800000 */
.L_x_11661:
[----:B------:R-:W-:-:S13]  /*52f0*/  ISETP.NE.AND P0, PT, R0, 0x1c, PT ;  /* 0x0000001c0000780c */ /* 0x000fda0003f05270 */
[----:B------:R-:W-:Y:S05]  /*5300*/  @!P0 BRA `(.L_x_11670) ;  /* 0x0000000000ac8947 */ /* 0x000fea0003800000 */
[----:B------:R-:W-:-:S13]  /*5310*/  ISETP.NE.AND P0, PT, R0, 0x1d, PT ;  /* 0x0000001d0000780c */ /* 0x000fda0003f05270 */
[----:B------:R-:W-:Y:S05]  /*5320*/  @!P0 BRA `(.L_x_11671) ;  /* 0x00000000008c8947 */ /* 0x000fea0003800000 */
[----:B------:R-:W-:-:S13]  /*5330*/  ISETP.NE.AND P0, PT, R0, 0x2c, PT ;  /* 0x0000002c0000780c */ /* 0x000fda0003f05270 */
[----:B------:R-:W-:Y:S05]  /*5340*/  @P0 BRA `(.L_x_11643) ;  /* 0x0000000000400947 */ /* 0x000fea0003800000 */
[----:B-----5:R-:W0:Y:S02]  /*5350*/  I2F.S8 R4, R19 ;  /* 0x0000001300047306 */ /* 0x020e240000001400 */
[----:B0-234-:R-:W-:-:S04]  /*5360*/  SHF.R.U32.HI R2, RZ, 0x17, R4 ;  /* 0x00000017ff027819 */ /* 0x01dfc80000011604 */
        /* <DEDUP_REMOVED lines=14> */
.L_x_11643:
        /* <DEDUP_REMOVED lines=16> */
.L_x_11672:
[----:B------:R-:W-:Y:S05]  /*5550*/  BRA `(.L_x_11644) ;  /* 0x0000000000247947 */ /* 0x000fea0003800000 */
.L_x_11671:
[----:B-----5:R-:W-:-:S04]  /*5560*/  LOP3.LUT R19, R19, 0xffff, RZ, 0xc0, !PT ;  /* 0x0000ffff13137812 */ /* 0x020fc800078ec0ff */
[----:B------:R-:W-:-:S05]  /*5570*/  PRMT R19, R19, 0x8880, RZ ;  /* 0x0000888013137816 */ /* 0x000fca00000000ff */
[----:B0-234-:R-:W-:-:S05]  /*5580*/  IMAD.MOV.U32 R2, RZ, RZ, R19 ;  /* 0x000000ffff027224 */ /* 0x01dfca00078e0013 */
[----:B------:R-:W-:-:S05]  /*5590*/  SHF.R.S32.HI R3, RZ, 0x1f, R2 ;  /* 0x0000001fff037819 */ /* 0x000fca0000011402 */
[----:B------:R0:W-:Y:S01]  /*55a0*/  STG.E.64 desc[UR36][R16.64], R2 ;  /* 0x0000000210007986 */ /* 0x0001e2000c101b24 */
[----:B------:R-:W-:Y:S05]  /*55b0*/  BRA `(.L_x_11644) ;  /* 0x00000000000c7947 */ /* 0x000fea0003800000 */
.L_x_11670:
[----:B-----5:R-:W-:-:S04]  /*55c0*/  LOP3.LUT R19, R19, 0xffff, RZ, 0xc0, !PT ;  /* 0x0000ffff13137812 */ /* 0x020fc800078ec0ff */
[----:B0-234-:R-:W-:-:S05]  /*55d0*/  PRMT R3, R19, 0x8880, RZ ;  /* 0x0000888013037816 */ /* 0x01dfca00000000ff */
[----:B------:R0:W-:Y:S02]  /*55e0*/  STG.E desc[UR36][R16.64], R3 ;  /* 0x0000000310007986 */ /* 0x0001e4000c101924 */
.L_x_11644:
[----:B------:R-:W-:-:S04]  /*55f0*/  IMAD R18, R23, 0x200, R18 ;  /* 0x0000020017127824 */ /* 0x000fc800078e0212 */
[----:B-1----:R-:W-:-:S07]  /*5600*/  VIADD R19, R18, 0x80 ;  /* 0x0000008012137836 */ /* 0x002fce0000000000 */
.L_x_11536:
[----:B------:R-:W-:Y:S05]  /*5610*/  BSYNC B6 ;  /* 0x0000000000067941 */ /* 0x000fea0003800000 */
.L_x_11535:
[----:B------:R-:W-:Y:S01]  /*5620*/  ULDC UR4, c[0x0][0x210] ;  /* 0x0000840000047ab9 */ /* 0x000fe20000000800 */
[----:B------:R-:W-:Y:S01]  /*5630*/  BSSY B6, `(.L_x_11673) ;  /* 0x0000558000067945 */ /* 0x000fe20003800000 */
[----:B------:R-:W-:-:S13]  /*5640*/  ISETP.GE.AND P0, PT, R19, UR4, PT ;  /* 0x0000000413007c0c */ /* 0x000fda000bf06270 */
[----:B------:R-:W-:Y:S05]  /*5650*/  @P0 BRA `(.L_x_11674) ;  /* 0x0000005400540947 */ /* 0x000fea0003800000 */
[----:B------:R-:W1:Y:S01]  /*5660*/  LDC R6, c[0x0][0x218] ;  /* 0x00008600ff067b82 */ /* 0x000e620000000800 */
[----:B------:R-:W-:Y:S02]  /*5670*/  IMAD.MOV.U32 R18, RZ, RZ, RZ ;  /* 0x000000ffff127224 */ /* 0x000fe400078e00ff */
[----:B------:R-:W-:Y:S02]  /*5680*/  IMAD.MOV.U32 R22, RZ, RZ, RZ ;  /* 0x000000ffff167224 */ /* 0x000fe400078e00ff */
[----:B------:R-:W-:Y:S02]  /*5690*/  IMAD.MOV.U32 R0, RZ, RZ, RZ ;  /* 0x000000ffff007224 */ /* 0x000fe400078e00ff */
[----:B0-----:R-:W-:Y:S01]  /*56a0*/  IMAD.MOV.U32 R16, RZ, RZ, RZ ;  /* 0x000000ffff107224 */ /* 0x001fe200078e00ff */
[----:B-1----:R-:W-:-:S13]  /*56b0*/  ISETP.NE.AND P0, PT, R6, RZ, PT ;  /* 0x000000ff0600720c */ /* 0x002fda0003f05270 */
        /* <DEDUP_REMOVED lines=374> */
.L_x_11675:
[----:B------:R-:W0:Y:S01]  /*6e20*/  LDC.U8 R5, c[0x0][0x509] ;  /* 0x00014240ff057b82 */ /* 0x000e220000000000 */
        /* <DEDUP_REMOVED lines=19> */
.L_x_11679:
[----:B------:R3:W5:Y:S01]  /*6f60*/  LDG.E.U8 R23, desc[UR36][R2.64] ;  /* 0x0000002402177981 */ /* 0x000762000c1e1100 */
[----:B------:R-:W-:Y:S05]  /*6f70*/  BRA `(.L_x_11681) ;  /* 0x0000000c00547947 */ /* 0x000fea0003800000 */
.L_x_11678:
        /* <DEDUP_REMOVED lines=8> */
.L_x_11683:
[----:B------:R2:W5:Y:S01]  /*7000*/  LDG.E.U8 R23, desc[UR36][R2.64] ;  /* 0x0000002402177981 */ /* 0x000562000c1e1100 */
[----:B------:R-:W-:Y:S05]  /*7010*/  BRA `(.L_x_11681) ;  /* 0x0000000c002c7947 */ /* 0x000fea0003800000 */
.L_x_11682:
[----:B------:R0:W5:Y:S01]  /*7020*/  LDG.E.U16 R23, desc[UR36][R2.64] ;  /* 0x0000002402177981 */ /* 0x000162000c1e1500 */
[----:B------:R-:W-:Y:S05]  /*7030*/  BRA `(.L_x_11681) ;  /* 0x0000000c00247947 */ /* 0x000fea0003800000 */
.L_x_11677:
        /* <DEDUP_REMOVED lines=9> */
.L_x_11685:
[----:B------:R-:W2:Y:S02]  /*70d0*/  LDG.E.U16 R0, desc[UR36][R2.64] ;  /* 0x0000002402007981 */ /* 0x000ea4000c1e1500 */
[----:B--2---:R-:W-:-:S06]  /*70e0*/  HADD2.F32 R0, -RZ, R0.H0_H0 ;  /* 0x20000000ff007230 */ /* 0x004fcc0000004100 */
[----:B------:R-:W0:Y:S02]  /*70f0*/  F2I.FTZ.TRUNC.NTZ R0, R0 ;  /* 0x0000000000007305 */ /* 0x000e24000021f100 */
[----:B0-----:R-:W-:Y:S01]  /*7100*/  PRMT R23, R0, 0x7610, R23 ;  /* 0x0000761000177816 */ /* 0x001fe20000000017 */
[----:B------:R-:W-:Y:S06]  /*7110*/  BRA `(.L_x_11681) ;  /* 0x0000000800ec7947 */ /* 0x000fec0003800000 */
.L_x_11684:
        /* <DEDUP_REMOVED lines=9> */
.L_x_11687:
[----:B------:R-:W2:Y:S02]  /*71b0*/  LDG.E.U16 R2, desc[UR36][R2.64] ;  /* 0x0000002402027981 */ /* 0x000ea4000c1e1500 */
[----:B--2---:R-:W-:-:S06]  /*71c0*/  HADD2.F32 R0, -RZ, R2.H0_H0 ;  /* 0x20000002ff007230 */ /* 0x004fcc0000004100 */
[----:B------:R-:W0:Y:S02]  /*71d0*/  F2I.FTZ.TRUNC.NTZ R0, R0 ;  /* 0x0000000000007305 */ /* 0x000e24000021f100 */
[----:B0-----:R-:W-:Y:S01]  /*71e0*/  PRMT R23, R0, 0x7610, R23 ;  /* 0x0000761000177816 */ /* 0x001fe20000000017 */
[----:B------:R-:W-:Y:S06]  /*71f0*/  BRA `(.L_x_11681) ;  /* 0x0000000800b47947 */ /* 0x000fec0003800000 */
.L_x_11686:
[----:B------:R-:W2:Y:S02]  /*7200*/  LDG.E.64 R2, desc[UR36][R2.64] ;  /* 0x0000002402027981 */ /* 0x000ea4000c1e1b00 */
[----:B--2---:R0:W1:Y:S01]  /*7210*/  F2I.F64.TRUNC R23, R2 ;  /* 0x0000000200177311 */ /* 0x004062000030d100 */
[----:B------:R-:W-:Y:S05]  /*7220*/  BRA `(.L_x_11681) ;  /* 0x0000000800a87947 */ /* 0x000fea0003800000 */
.L_x_11676:
        /* <DEDUP_REMOVED lines=12> */
.L_x_11690:
[----:B------:R-:W2:Y:S02]  /*72f0*/  LDG.E.64 R2, desc[UR36][R2.64] ;  /* 0x0000002402027981 */ /* 0x000ea4000c1e1b00 */
[----:B--2---:R0:W1:Y:S01]  /*7300*/  F2I.F64.TRUNC R23, R2 ;  /* 0x0000000200177311 */ /* 0x004062000030d100 */
[----:B------:R-:W-:Y:S05]  /*7310*/  BRA `(.L_x_11681) ;  /* 0x00000008006c7947 */ /* 0x000fea0003800000 */
.L_x_11689:
        /* <DEDUP_REMOVED lines=28> */
.L_x_11692:
        /* <DEDUP_REMOVED lines=15> */
.L_x_11691:
[----:B------:R-:W2:Y:S02]  /*75d0*/  LDG.E.U16 R0, desc[UR36][R2.64] ;  /* 0x0000002402007981 */ /* 0x000ea4000c1e1500 */
[----:B--2---:R-:W-:-:S06]  /*75e0*/  IMAD.U32 R0, R0, 0x10000, RZ ;  /* 0x0001000000007824 */ /* 0x004fcc00078e00ff */
[----:B------:R-:W0:Y:S02]  /*75f0*/  F2I.FTZ.TRUNC.NTZ R0, R0 ;  /* 0x0000000000007305 */ /* 0x000e24000021f100 */
[----:B0-----:R-:W-:Y:S01]  /*7600*/  PRMT R23, R0, 0x7610, R23 ;  /* 0x0000761000177816 */ /* 0x001fe20000000017 */
[----:B------:R-:W-:Y:S06]  /*7610*/  BRA `(.L_x_11681) ;  /* 0x0000000400ac7947 */ /* 0x000fec0003800000 */
.L_x_11688:
        /* <DEDUP_REMOVED lines=10> */
.L_x_11695:
        /* <DEDUP_REMOVED lines=21> */
.L_x_11699:
[----:B------:R-:W-:Y:S05]  /*7810*/  BSYNC B1 ;  /* 0x0000000000017941 */ /* 0x000fea0003800000 */
.L_x_11698:
[----:B------:R-:W-:Y:S01]  /*7820*/  LEA R3, R0, 0x3b800000, 0x17 ;  /* 0x3b80000000037811 */ /* 0x000fe200078eb8ff */
[----:B------:R-:W-:-:S05]  /*7830*/  IMAD.SHL.U32 R0, R2, 0x100000, RZ ;  /* 0x0010000002007824 */ /* 0x000fca00078e00ff */
[----:B------:R-:W-:-:S07]  /*7840*/  LOP3.LUT R0, R3, R0, R4, 0xfe, !PT ;  /* 0x0000000003007212 */ /* 0x000fce00078efe04 */
.L_x_11697:
[----:B------:R-:W-:Y:S05]  /*7850*/  BSYNC B0 ;  /* 0x0000000000007941 */ /* 0x000fea0003800000 */
.L_x_11696:
[----:B------:R-:W0:Y:S02]  /*7860*/  F2I.FTZ.TRUNC.NTZ R0, R0 ;  /* 0x0000000000007305 */ /* 0x000e24000021f100 */
[----:B0-----:R-:W-:Y:S01]  /*7870*/  PRMT R23, R0, 0x7610, R23 ;  /* 0x0000761000177816 */ /* 0x001fe20000000017 */
[----:B------:R-:W-:Y:S06]  /*7880*/  BRA `(.L_x_11681) ;  /* 0x0000000400107947 */ /* 0x000fec0003800000 */
.L_x_11694:
        /* <DEDUP_REMOVED lines=21> */
.L_x_11703:
[----:B------:R-:W-:Y:S05]  /*79e0*/  BSYNC B1 ;  /* 0x0000000000017941 */ /* 0x000fea0003800000 */
.L_x_11702:
[----:B------:R-:W-:Y:S01]  /*79f0*/  LEA R3, R0, 0x37800000, 0x17 ;  /* 0x3780000000037811 */ /* 0x000fe200078eb8ff */
[----:B------:R-:W-:-:S05]  /*7a00*/  IMAD.SHL.U32 R0, R2, 0x200000, RZ ;  /* 0x0020000002007824 */ /* 0x000fca00078e00ff */
[----:B------:R-:W-:-:S07]  /*7a10*/  LOP3.LUT R0, R3, R0, R4, 0xfe, !PT ;  /* 0x0000000003007212 */ /* 0x000fce00078efe04 */
.L_x_11701:
[----:B------:R-:W-:Y:S05]  /*7a20*/  BSYNC B0 ;  /* 0x0000000000007941 */ /* 0x000fea0003800000 */
.L_x_11700:
[----:B------:R-:W0:Y:S02]  /*7a30*/  F2I.FTZ.TRUNC.NTZ R0, R0 ;  /* 0x0000000000007305 */ /* 0x000e24000021f100 */
[----:B0-----:R-:W-:Y:S01]  /*7a40*/  PRMT R23, R0, 0x7610, R23 ;  /* 0x0000761000177816 */ /* 0x001fe20000000017 */
[----:B------:R-:W-:Y:S06]  /*7a50*/  BRA `(.L_x_11681) ;  /* 0x00000000009c7947 */ /* 0x000fec0003800000 */
.L_x_11693:
        /* <DEDUP_REMOVED lines=14> */
.L_x_11707:
[----:B------:R-:W-:Y:S05]  /*7b40*/  BSYNC B0 ;  /* 0x0000000000007941 */ /* 0x000fea0003800000 */
.L_x_11706:
[----:B------:R-:W0:Y:S02]  /*7b50*/  F2I.FTZ.TRUNC.NTZ R0, R0 ;  /* 0x0000000000007305 */ /* 0x000e24000021f100 */
[----:B0-----:R-:W-:Y:S01]  /*7b60*/  PRMT R23, R0, 0x7610, R23 ;  /* 0x0000761000177816 */ /* 0x001fe20000000017 */
[----:B------:R-:W-:Y:S06]  /*7b70*/  BRA `(.L_x_11681) ;  /* 0x0000000000547947 */ /* 0x000fec0003800000 */
.L_x_11680:
        /* <DEDUP_REMOVED lines=16> */
.L_x_11708:
[----:B------:R-:W-:Y:S01]  /*7c80*/  PRMT R23, RZ, 0x7610, R23 ;  /* 0x00007610ff177816 */ /* 0x000fe20000000017 */
[----:B------:R-:W-:Y:S06]  /*7c90*/  BRA `(.L_x_11681) ;  /* 0x00000000000c7947 */ /* 0x000fec0003800000 */
.L_x_11705:
[----:B------:R0:W5:Y:S01]  /*7ca0*/  LDG.E.U8 R23, desc[UR36][R2.64] ;  /* 0x0000002402177981 */ /* 0x000162000c1e1100 */
[----:B------:R-:W-:Y:S05]  /*7cb0*/  BRA `(.L_x_11681) ;  /* 0x0000000000047947 */ /* 0x000fea0003800000 */
.L_x_11704:
[----:B------:R0:W5:Y:S02]  /*7cc0*/  LDG.E.U8 R23, desc[UR36][R2.64] ;  /* 0x0000002402177981 */ /* 0x000164000c1e1100 */
.L_x_11681:
        /* <DEDUP_REMOVED lines=19> */
.L_x_11712:
[----:B------:R-:W2:Y:S02]  /*7e00*/  LDG.E.U8 R2, desc[UR36][R2.64] ;  /* 0x0000002402027981 */ /* 0x000ea4000c1e1100 */
[----:B--2---:R-:W-:-:S04]  /*7e10*/  ISETP.NE.AND P0, PT, R2, RZ, PT ;  /* 0x000000ff0200720c */ /* 0x004fc80003f05270 */
[----:B------:R-:W-:Y:S01]  /*7e20*/  P2R R22, PR, RZ, 0x1 ;  /* 0x00000001ff167803 */ /* 0x000fe20000000000 */
[----:B------:R-:W-:Y:S08]  /*7e30*/  BRA `(.L_x_11714) ;  /* 0x0000000c00c47947 */ /* 0x000ff00003800000 */
.L_x_11711:
        /* <DEDUP_REMOVED lines=11> */
.L_x_11716:
[----:B------:R-:W2:Y:S02]  /*7ef0*/  LDG.E R2, desc[UR36][R2.64] ;  /* 0x0000002402027981 */ /* 0x000ea4000c1e1900 */
[----:B--2---:R-:W-:-:S04]  /*7f00*/  ISETP.NE.AND P0, PT, R2, RZ, PT ;  /* 0x000000ff0200720c */ /* 0x004fc80003f05270 */
[----:B------:R-:W-:Y:S01]  /*7f10*/  P2R R22, PR, RZ, 0x1 ;  /* 0x00000001ff167803 */ /* 0x000fe20000000000 */
[----:B------:R-:W-:Y:S08]  /*7f20*/  BRA `(.L_x_11714) ;  /* 0x0000000c00887947 */ /* 0x000ff00003800000 */
.L_x_11715:
[----:B------:R-:W2:Y:S02]  /*7f30*/  LDG.E.U16 R2, desc[UR36][R2.64] ;  /* 0x0000002402027981 */ /* 0x000ea4000c1e1500 */
[----:B--2---:R-:W-:-:S04]  /*7f40*/  ISETP.NE.AND P0, PT, R2, RZ, PT ;  /* 0x000000ff0200720c */ /* 0x004fc80003f05270 */
[----:B------:R-:W-:Y:S01]  /*7f50*/  P2R R22, PR, RZ, 0x1 ;  /* 0x00000001ff167803 */ /* 0x000fe20000000000 */
[----:B------:R-:W-:Y:S08]  /*7f60*/  BRA `(.L_x_11714) ;  /* 0x0000000c00787947 */ /* 0x000ff00003800000 */
.L_x_11710:
        /* <DEDUP_REMOVED lines=10> */
.L_x_11718:
[----:B------:R-:W2:Y:S02]  /*8010*/  LDG.E.U16 R0, desc[UR36][R2.64] ;  /* 0x0000002402007981 */ /* 0x000ea4000c1e1500 */
[----:B--2---:R-:W-:-:S05]  /*8020*/  HADD2.F32 R0, -RZ, R0.H0_H0 ;  /* 0x20000000ff007230 */ /* 0x004fca0000004100 */
[----:B------:R-:W-:-:S04]  /*8030*/  FSETP.NEU.FTZ.AND P0, PT, R0, RZ, PT ;  /* 0x000000ff0000720b */ /* 0x000fc80003f1d000 */
[----:B------:R-:W-:Y:S01]  /*8040*/  P2R R22, PR, RZ, 0x1 ;  /* 0x00000001ff167803 */ /* 0x000fe20000000000 */
[----:B------:R-:W-:Y:S08]  /*8050*/  BRA `(.L_x_11714) ;  /* 0x0000000c003c7947 */ /* 0x000ff00003800000 */
.L_x_11717:
        /* <DEDUP_REMOVED lines=12> */
.L_x_11720:
        /* <DEDUP_REMOVED lines=11> */
.L_x_11719:
[----:B------:R-:W2:Y:S02]  /*81d0*/  LDG.E.64 R2, desc[UR36][R2.64] ;  /* 0x0000002402027981 */ /* 0x000ea4000c1e1b00 */
[----:B--2---:R-:W-:-:S06]  /*81e0*/  DSETP.NEU.AND P0, PT, R2, RZ, PT ;  /* 0x000000ff0200722a */ /* 0x004fcc0003f0d000 */
[----:B------:R-:W-:Y:S01]  /*81f0*/  P2R R22, PR, RZ, 0x1 ;  /* 0x00000001ff167803 */ /* 0x000fe20000000000 */
[----:B------:R-:W-:Y:S07]  /*8200*/  BRA `(.L_x_11714) ;  /* 0x0000000800d07947 */ /* 0x000fee0003800000 */
.L_x_11709:
        /* <DEDUP_REMOVED lines=12> */
.L_x_11723:
[----:B------:R-:W2:Y:S02]  /*82d0*/  LDG.E.128 R4, desc[UR36][R2.64] ;  /* 0x0000002402047981 */ /* 0x000ea4000c1e1d00 */
[----:B--2---:R-:W-:-:S06]  /*82e0*/  DSETP.NEU.AND P0, PT, R6, RZ, PT ;  /* 0x000000ff0600722a */ /* 0x004fcc0003f0d000 */
[----:B------:R-:W-:-:S06]  /*82f0*/  DSETP.NEU.OR P0, PT, R4, RZ, P0 ;  /* 0x000000ff0400722a */ /* 0x000fcc000070d400 */
[----:B------:R-:W-:Y:S01]  /*8300*/  P2R R22, PR, RZ, 0x1 ;  /* 0x00000001ff167803 */ /* 0x000fe20000000000 */
[----:B------:R-:W-:Y:S07]  /*8310*/  BRA `(.L_x_11714) ;  /* 0x00000008008c7947 */ /* 0x000fee0003800000 */
.L_x_11722:
        /* <DEDUP_REMOVED lines=28> */
.L_x_11725:
        /* <DEDUP_REMOVED lines=15> */
.L_x_11724:
[----:B------:R-:W2:Y:S02]  /*85d0*/  LDG.E.U16 R0, desc[UR36][R2.64] ;  /* 0x0000002402007981 */ /* 0x000ea4000c1e1500 */
[----:B--2---:R-:W-:-:S05]  /*85e0*/  IMAD.U32 R0, R0, 0x10000, RZ ;  /* 0x0001000000007824 */ /* 0x004fca00078e00ff */
[----:B------:R-:W-:-:S04]  /*85f0*/  FSETP.NEU.FTZ.AND P0, PT, R0, RZ, PT ;  /* 0x000000ff0000720b */ /* 0x000fc80003f1d000 */
[----:B------:R-:W-:Y:S01]  /*8600*/  P2R R22, PR, RZ, 0x1 ;  /* 0x00000001ff167803 */ /* 0x000fe20000000000 */
[----:B------:R-:W-:Y:S08]  /*8610*/  BRA `(.L_x_11714) ;  /* 0x0000000400cc7947 */ /* 0x000ff00003800000 */
.L_x_11721:
        /* <DEDUP_REMOVED lines=12> */
.L_x_11728:
        /* <DEDUP_REMOVED lines=21> */
.L_x_11732:
[----:B------:R-:W-:Y:S05]  /*8830*/  BSYNC B1 ;  /* 0x0000000000017941 */ /* 0x000fea0003800000 */
.L_x_11731:
[----:B------:R-:W-:Y:S01]  /*8840*/  LEA R3, R0, 0x3b800000, 0x17 ;  /* 0x3b80000000037811 */ /* 0x000fe200078eb8ff */
[----:B------:R-:W-:-:S05]  /*8850*/  IMAD.SHL.U32 R0, R2, 0x100000, RZ ;  /* 0x0010000002007824 */ /* 0x000fca00078e00ff */
[----:B------:R-:W-:-:S07]  /*8860*/  LOP3.LUT R0, R3, R0, R4, 0xfe, !PT ;  /* 0x0000000003007212 */ /* 0x000fce00078efe04 */
.L_x_11730:
[----:B------:R-:W-:Y:S05]  /*8870*/  BSYNC B0 ;  /* 0x0000000000007941 */ /* 0x000fea0003800000 */
.L_x_11729:
[----:B------:R-:W-:-:S04]  /*8880*/  FSETP.NEU.FTZ.AND P0, PT, R0, RZ, PT ;  /* 0x000000ff0000720b */ /* 0x000fc80003f1d000 */
[----:B------:R-:W-:Y:S01]  /*8890*/  P2R R22, PR, RZ, 0x1 ;  /* 0x00000001ff167803 */ /* 0x000fe20000000000 */
[----:B------:R-:W-:Y:S08]  /*88a0*/  BRA `(.L_x_11714) ;  /* 0x0000000400287947 */ /* 0x000ff00003800000 */
.L_x_11727:
        /* <DEDUP_REMOVED lines=21> */
.L_x_11736:
[----:B------:R-:W-:Y:S05]  /*8a00*/  BSYNC B1 ;  /* 0x0000000000017941 */ /* 0x000fea0003800000 */
.L_x_11735:
[----:B------:R-:W-:Y:S01]  /*8a10*/  LEA R3, R0, 0x37800000, 0x17 ;  /* 0x3780000000037811 */ /* 0x000fe200078eb8ff */
[----:B------:R-:W-:-:S05]  /*8a20*/  IMAD.SHL.U32 R0, R2, 0x200000, RZ ;  /* 0x0020000002007824 */ /* 0x000fca00078e00ff */
[----:B------:R-:W-:-:S07]  /*8a30*/  LOP3.LUT R0, R3, R0, R4, 0xfe, !PT ;  /* 0x0000000003007212 */ /* 0x000fce00078efe04 */
.L_x_11734:
[----:B------:R-:W-:Y:S05]  /*8a40*/  BSYNC B0 ;  /* 0x0000000000007941 */ /* 0x000fea0003800000 */
.L_x_11733:
[----:B------:R-:W-:-:S04]  /*8a50*/  FSETP.NEU.FTZ.AND P0, PT, R0, RZ, PT ;  /* 0x000000ff0000720b */ /* 0x000fc80003f1d000 */
[----:B------:R-:W-:Y:S01]  /*8a60*/  P2R R22, PR, RZ, 0x1 ;  /* 0x00000001ff167803 */ /* 0x000fe20000000000 */
[----:B------:R-:W-:Y:S08]  /*8a70*/  BRA `(.L_x_11714) ;  /* 0x0000000000b47947 */ /* 0x000ff00003800000 */
.L_x_11726:
        /* <DEDUP_REMOVED lines=14> */
.L_x_11740:
[----:B------:R-:W-:Y:S05]  /*8b60*/  BSYNC B0 ;  /* 0x0000000000007941 */ /* 0x000fea0003800000 */
.L_x_11739:
[----:B------:R-:W-:-:S04]  /*8b70*/  FSETP.NEU.FTZ.AND P0, PT, R0, RZ, PT ;  /* 0x000000ff0000720b */ /* 0x000fc80003f1d000 */
[----:B------:R-:W-:Y:S01]  /*8b80*/  P2R R22, PR, RZ, 0x1 ;  /* 0x00000001ff167803 */ /* 0x000fe20000000000 */
[----:B------:R-:W-:Y:S08]  /*8b90*/  BRA `(.L_x_11714) ;  /* 0x00000000006c7947 */ /* 0x000ff00003800000 */
.L_x_11713:
        /* <DEDUP_REMOVED lines=16> */
.L_x_11741:
[----:B------:R-:W-:-:S04]  /*8ca0*/  PLOP3.LUT P0, PT, PT, PT, PT, 0x8, 0x0 ;  /* 0x000000000000781c */ /* 0x000fc80003f0e170 */
[----:B------:R-:W-:Y:S01]  /*8cb0*/  P2R R22, PR, RZ, 0x1 ;  /* 0x00000001ff167803 */ /* 0x000fe20000000000 */
[----:B------:R-:W-:Y:S08]  /*8cc0*/  BRA `(.L_x_11714) ;  /* 0x0000000000207947 */ /* 0x000ff00003800000 */
.L_x_11738:
[----:B------:R-:W2:Y:S02]  /*8cd0*/  LDG.E.64 R2, desc[UR36][R2.64] ;  /* 0x0000002402027981 */ /* 0x000ea4000c1e1b00 */
[----:B--2---:R-:W-:-:S04]  /*8ce0*/  ISETP.NE.U32.AND P0, PT, R2, RZ, PT ;  /* 0x000000ff0200720c */ /* 0x004fc80003f05070 */
[----:B------:R-:W-:-:S04]  /*8cf0*/  ISETP.NE.AND.EX P0, PT, R3, RZ, PT, P0 ;  /* 0x000000ff0300720c */ /* 0x000fc80003f05300 */
[----:B------:R-:W-:Y:S01]  /*8d00*/  P2R R22, PR, RZ, 0x1 ;  /* 0x00000001ff167803 */ /* 0x000fe20000000000 */
[----:B------:R-:W-:Y:S08]  /*8d10*/  BRA `(.L_x_11714) ;  /* 0x00000000000c7947 */ /* 0x000ff00003800000 */
.L_x_11737:
[----:B------:R-:W2:Y:S02]  /*8d20*/  LDG.E R2, desc[UR36][R2.64] ;  /* 0x0000002402027981 */ /* 0x000ea4000c1e1900 */
[----:B--2---:R-:W-:-:S04]  /*8d30*/  ISETP.NE.AND P0, PT, R2, RZ, PT ;  /* 0x000000ff0200720c */ /* 0x004fc80003f05270 */
[----:B------:R-:W-:-:S09]  /*8d40*/  P2R R22, PR, RZ, 0x1 ;  /* 0x00000001ff167803 */ /* 0x000fd20000000000 */
.L_x_11714:
        /* <DEDUP_REMOVED lines=18> */
.L_x_11745:
[----:B------:R0:W5:Y:S01]  /*8e70*/  LDG.E.U8 R2, desc[UR36][R4.64] ;  /* 0x0000002404027981 */ /* 0x000162000c1e1100 */
[----:B------:R-:W-:Y:S01]  /*8e80*/  IMAD.MOV.U32 R3, RZ, RZ, RZ ;  /* 0x000000ffff037224 */ /* 0x000fe200078e00ff */
[----:B------:R-:W-:Y:S06]  /*8e90*/  BRA `(.L_x_11747) ;  /* 0x0000000c00487947 */ /* 0x000fec0003800000 */
.L_x_11744:
        /* <DEDUP_REMOVED lines=8> */
.L_x_11749:
[----:B------:R-:W2:Y:S02]  /*8f20*/  LDG.E R2, desc[UR36][R4.64] ;  /* 0x0000002404027981 */ /* 0x000ea4000c1e1900 */
[----:B--2---:R-:W-:Y:S01]  /*8f30*/  SHF.R.S32.HI R3, RZ, 0x1f, R2 ;  /* 0x0000001fff037819 */ /* 0x004fe20000011402 */
[----:B------:R-:W-:Y:S06]  /*8f40*/  BRA `(.L_x_11747) ;  /* 0x0000000c001c7947 */ /* 0x000fec0003800000 */
.L_x_11748:
[----:B------:R-:W2:Y:S02]  /*8f50*/  LDG.E.S16 R2, desc[UR36][R4.64] ;  /* 0x0000002404027981 */ /* 0x000ea4000c1e1700 */
[----:B--2---:R-:W-:Y:S01]  /*8f60*/  SHF.R.S32.HI R3, RZ, 0x1f, R2 ;  /* 0x0000001fff037819 */ /* 0x004fe20000011402 */
[----:B------:R-:W-:Y:S06]  /*8f70*/  BRA `(.L_x_11747) ;  /* 0x0000000c00107947 */ /* 0x000fec0003800000 */
.L_x_11743:
        /* <DEDUP_REMOVED lines=9> */
.L_x_11751:
[----:B------:R-:W2:Y:S02]  /*9010*/  LDG.E.U16 R4, desc[UR36][R4.64] ;  /* 0x0000002404047981 */ /* 0x000ea4000c1e1500 */
[----:B--2---:R-:W-:-:S06]  /*9020*/  HADD2.F32 R2, -RZ, R4.H0_H0 ;  /* 0x20000004ff027230 */ /* 0x004fcc0000004100 */
[----:B------:R-:W0:Y:S01]  /*9030*/  F2I.S64.TRUNC R2, R2 ;  /* 0x0000000200027311 */ /* 0x000e22000020d900 */
[----:B------:R-:W-:Y:S05]  /*9040*/  BRA `(.L_x_11747) ;  /* 0x0000000800dc7947 */ /* 0x000fea0003800000 */
.L_x_11750:
        /* <DEDUP_REMOVED lines=9> */
.L_x_11753:
[----:B------:R-:W2:Y:S02]  /*90e0*/  LDG.E.U16 R4, desc[UR36][R4.64] ;  /* 0x0000002404047981 */ /* 0x000ea4000c1e1500 */
[----:B--2---:R-:W-:-:S06]  /*90f0*/  HADD2.F32 R2, -RZ, R4.H0_H0 ;  /* 0x20000004ff027230 */ /* 0x004fcc0000004100 */
[----:B------:R-:W0:Y:S01]  /*9100*/  F2I.S64.TRUNC R2, R2 ;  /* 0x0000000200027311 */ /* 0x000e22000020d900 */
[----:B------:R-:W-:Y:S05]  /*9110*/  BRA `(.L_x_11747) ;  /* 0x0000000800a87947 */ /* 0x000fea0003800000 */
.L_x_11752:
[----:B------:R-:W2:Y:S02]  /*9120*/  LDG.E.64 R2, desc[UR36][R4.64] ;  /* 0x0000002404027981 */ /* 0x000ea4000c1e1b00 */
[----:B--2---:R-:W0:Y:S01]  /*9130*/  F2I.S64.F64.TRUNC R2, R2 ;  /* 0x0000000200027311 */ /* 0x004e22000030d900 */
[----:B------:R-:W-:Y:S05]  /*9140*/  BRA `(.L_x_11747) ;  /* 0x00000008009c7947 */ /* 0x000fea0003800000 */
.L_x_11742:
        /* <DEDUP_REMOVED lines=13> */
.L_x_11756:
[----:B------:R-:W2:Y:S02]  /*9220*/  LDG.E.64 R2, desc[UR36][R4.64] ;  /* 0x0000002404027981 */ /* 0x000ea4000c1e1b00 */
[----:B--2---:R-:W0:Y:S01]  /*9230*/  F2I.S64.F64.TRUNC R2, R2 ;  /* 0x0000000200027311 */ /* 0x004e22000030d900 */
[----:B------:R-:W-:Y:S05]  /*9240*/  BRA `(.L_x_11747) ;  /* 0x00000008005c7947 */ /* 0x000fea0003800000 */
.L_x_11755:
        /* <DEDUP_REMOVED lines=27> */
.L_x_11758:
        /* <DEDUP_REMOVED lines=14> */
.L_x_11757:
[----:B------:R-:W2:Y:S02]  /*94e0*/  LDG.E.U16 R2, desc[UR36][R4.64] ;  /* 0x0000002404027981 */ /* 0x000ea4000c1e1500 */
[----:B--2---:R-:W-:-:S06]  /*94f0*/  IMAD.U32 R2, R2, 0x10000, RZ ;  /* 0x0001000002027824 */ /* 0x004fcc00078e00ff */
[----:B------:R-:W1:Y:S01]  /*9500*/  F2I.S64.TRUNC R2, R2 ;  /* 0x0000000200027311 */ /* 0x000e62000020d900 */
[----:B------:R-:W-:Y:S05]  /*9510*/  BRA `(.L_x_11747) ;  /* 0x0000000400a87947 */ /* 0x000fea0003800000 */
.L_x_11754:
        /* <DEDUP_REMOVED lines=11> */
.L_x_11761:
        /* <DEDUP_REMOVED lines=21> */
.L_x_11765:
[----:B------:R-:W-:Y:S05]  /*9720*/  BSYNC B1 ;  /* 0x0000000000017941 */ /* 0x000fea0003800000 */
.L_x_11764:
[----:B------:R-:W-:Y:S01]  /*9730*/  IMAD.SHL.U32 R2, R2, 0x100000, RZ ;  /* 0x0010000002027824 */ /* 0x000fe200078e00ff */
[----:B------:R-:W-:-:S04]  /*9740*/  LEA R3, R0, 0x3b800000, 0x17 ;  /* 0x3b80000000037811 */ /* 0x000fc800078eb8ff */
[----:B------:R-:W-:-:S07]  /*9750*/  LOP3.LUT R2, R3, R2, R4, 0xfe, !PT ;  /* 0x0000000203027212 */ /* 0x000fce00078efe04 */
.L_x_11763:
[----:B------:R-:W-:Y:S05]  /*9760*/  BSYNC B0 ;  /* 0x0000000000007941 */ /* 0x000fea0003800000 */
.L_x_11762:
[----:B------:R-:W0:Y:S01]  /*9770*/  F2I.S64.TRUNC R2, R2 ;  /* 0x0000000200027311 */ /* 0x000e22000020d900 */
[----:B------:R-:W-:Y:S05]  /*9780*/  BRA `(.L_x_11747) ;  /* 0x00000004000c7947 */ /* 0x000fea0003800000 */
.L_x_11760:
        /* <DEDUP_REMOVED lines=21> */
.L_x_11769:
[----:B------:R-:W-:Y:S05]  /*98e0*/  BSYNC B1 ;  /* 0x0000000000017941 */ /* 0x000fea0003800000 */
.L_x_11768:
[----:B------:R-:W-:Y:S01]  /*98f0*/  IMAD.SHL.U32 R2, R2, 0x200000, RZ ;  /* 0x0020000002027824 */ /* 0x000fe200078e00ff */
[----:B------:R-:W-:-:S04]  /*9900*/  LEA R3, R0, 0x37800000, 0x17 ;  /* 0x3780000000037811 */ /* 0x000fc800078eb8ff */
[----:B------:R-:W-:-:S07]  /*9910*/  LOP3.LUT R2, R3, R2, R4, 0xfe, !PT ;  /* 0x0000000203027212 */ /* 0x000fce00078efe04 */
.L_x_11767:
[----:B------:R-:W-:Y:S05]  /*9920*/  BSYNC B0 ;  /* 0x0000000000007941 */ /* 0x000fea0003800000 */
.L_x_11766:
[----:B------:R-:W0:Y:S01]  /*9930*/  F2I.S64.TRUNC R2, R2 ;  /* 0x0000000200027311 */ /* 0x000e22000020d900 */
[----:B------:R-:W-:Y:S05]  /*9940*/  BRA `(.L_x_11747) ;  /* 0x00000000009c7947 */ /* 0x000fea0003800000 */
.L_x_11759:
        /* <DEDUP_REMOVED lines=14> */
.L_x_11773:
[----:B------:R-:W-:Y:S05]  /*9a30*/  BSYNC B0 ;  /* 0x0000000000007941 */ /* 0x000fea0003800000 */
.L_x_11772:
[----:B------:R-:W0:Y:S01]  /*9a40*/  F2I.S64.TRUNC R2, R2 ;  /* 0x0000000200027311 */ /* 0x000e22000020d900 */
[----:B------:R-:W-:Y:S05]  /*9a50*/  BRA `(.L_x_11747) ;  /* 0x0000000000587947 */ /* 0x000fea0003800000 */
.L_x_11746:
        /* <DEDUP_REMOVED lines=16> */
.L_x_11774:
[----:B------:R-:W-:Y:S01]  /*9b60*/  CS2R R2, SRZ ;  /* 0x0000000000027805 */ /* 0x000fe2000001ff00 */
[----:B------:R-:W-:Y:S06]  /*9b70*/  BRA `(.L_x_11747) ;  /* 0x0000000000107947 */ /* 0x000fec0003800000 */
.L_x_11771:
[----:B------:R0:W5:Y:S01]  /*9b80*/  LDG.E.64 R2, desc[UR36][R4.64] ;  /* 0x0000002404027981 */ /* 0x000162000c1e1b00 */
[----:B------:R-:W-:Y:S05]  /*9b90*/  BRA `(.L_x_11747) ;  /* 0x0000000000087947 */ /* 0x000fea0003800000 */
.L_x_11770:
[----:B------:R4:W5:Y:S01]  /*9ba0*/  LDG.E R2, desc[UR36][R4.64] ;  /* 0x0000002404027981 */ /* 0x000962000c1e1900 */
[----:B------:R-:W-:-:S07]  /*9bb0*/  IMAD.MOV.U32 R3, RZ, RZ, RZ ;  /* 0x000000ffff037224 */ /* 0x000fce00078e00ff */
.L_x_11747:
[----:B0---4-:R-:W0:Y:S01]  /*9bc0*/  LDC.U8 R4, c[0x0][0x508] ;  /* 0x00014200ff047b82 */ /* 0x011e220000000000 */
[----:B------:R-:W-:Y:S01]  /*9bd0*/  ISETP.NE.AND P0, PT, R22, RZ, PT ;  /* 0x000000ff1600720c */ /* 0x000fe20003f05270 */
[----:B------:R-:W-:Y:S01]  /*9be0*/  BSSY B0, `(.L_x_11775) ;  /* 0x0000008000007945 */ /* 0x000fe20003800000 */
[----:B0-----:R-:W-:-:S04]  /*9bf0*/  PRMT R0, R4, 0x9910, RZ ;  /* 0x0000991004007816 */ /* 0x001fc800000000ff */
[----:B------:R-:W-:-:S07]  /*9c00*/  ISETP.GT.AND P1, PT, R0, 0x9, PT ;  /* 0x000000090000780c */ /* 0x000fce0003f24270 */
[----:B------:R-:W-:Y:S06]  /*9c10*/  @!P0 BRA `(.L_x_11776) ;  /* 0x0000000000108947 */ /* 0x000fec0003800000 */
[----:B------:R-:W-:Y:S02]  /*9c20*/  ULDC.64 UR4, c[0x0][0x4f8] ;  /* 0x00013e0000047ab9 */ /* 0x000fe40000000a00 */
[----:B-123-5:R-:W-:-:S04]  /*9c30*/  IADD3 R2, P0, R2, UR4, RZ ;  /* 0x0000000402027c10 */ /* 0x02efc8000ff1e0ff */
[----:B------:R-:W-:-:S05]  /*9c40*/  IADD3.X R3, R3, UR5, RZ, P0, !PT ;  /* 0x0000000503037c10 */ /* 0x000fca00087fe4ff */
[----:B------:R0:W5:Y:S04]  /*9c50*/  LDG.E.U8 R23, desc[UR36][R2.64] ;  /* 0x0000002402177981 */ /* 0x000168000c1e1100 */
.L_x_11776:
[----:B------:R-:W-:Y:S05]  /*9c60*/  BSYNC B0 ;  /* 0x0000000000007941 */ /* 0x000fea0003800000 */
.L_x_11775:
        /* <DEDUP_REMOVED lines=11> */
.L_x_11780:
[----:B-----5:R4:W-:Y:S01]  /*9d20*/  STG.E.U8 desc[UR36][R16.64], R23 ;  /* 0x0000001710007986 */ /* 0x0209e2000c101124 */
[----:B------:R-:W-:Y:S05]  /*9d30*/  BRA `(.L_x_11782) ;  /* 0x0000000c00987947 */ /* 0x000fea0003800000 */
.L_x_11779:
        /* <DEDUP_REMOVED lines=8> */
[----:B0123--:R-:W-:-:S05]  /*9dc0*/  IMAD.MOV.U32 R2, RZ, RZ, R23 ;  /* 0x000000ffff027224 */ /* 0x00ffca00078e0017 */
[----:B------:R-:W-:-:S05]  /*9dd0*/  SHF.R.S32.HI R3, RZ, 0x1f, R2 ;  /* 0x0000001fff037819 */ /* 0x000fca0000011402 */
[----:B------:R0:W-:Y:S01]  /*9de0*/  STG.E.64 desc[UR36][R16.64], R2 ;  /* 0x0000000210007986 */ /* 0x0001e2000c101b24 */
[----:B------:R-:W-:Y:S05]  /*9df0*/  BRA `(.L_x_11782) ;  /* 0x0000000c00687947 */ /* 0x000fea0003800000 */
.L_x_11784:
[----:B-----5:R-:W-:-:S04]  /*9e00*/  LOP3.LUT R23, R23, 0xffff, RZ, 0xc0, !PT ;  /* 0x0000ffff17177812 */ /* 0x020fc800078ec0ff */
[----:B0123--:R-:W-:-:S05]  /*9e10*/  PRMT R3, R23, 0x8880, RZ ;  /* 0x0000888017037816 */ /* 0x00ffca00000000ff */
[----:B------:R0:W-:Y:S01]  /*9e20*/  STG.E desc[UR36][R16.64], R3 ;  /* 0x0000000310007986 */ /* 0x0001e2000c101924 */
[----:B------:R-:W-:Y:S05]  /*9e30*/  BRA `(.L_x_11782) ;  /* 0x0000000c00587947 */ /* 0x000fea0003800000 */
.L_x_11783:
[----:B0123-5:R-:W-:-:S04]  /*9e40*/  PRMT R3, R23, 0x8880, RZ ;  /* 0x0000888017037816 */ /* 0x02ffc800000000ff */
[----:B------:R-:W-:-:S05]  /*9e50*/  PRMT R3, R3, 0x7710, RZ ;  /* 0x0000771003037816 */ /* 0x000fca00000000ff */
[----:B------:R0:W-:Y:S01]  /*9e60*/  STG.E.U16 desc[UR36][R16.64], R3 ;  /* 0x0000000310007986 */ /* 0x0001e2000c101524 */
[----:B------:R-:W-:Y:S05]  /*9e70*/  BRA `(.L_x_11782) ;  /* 0x0000000c00487947 */ /* 0x000fea0003800000 */
.L_x_11778:
[----:B------:R-:W-:-:S13]  /*9e80*/  ISETP.GT.AND P0, PT, R0, 0x6, PT ;  /* 0x000000060000780c */ /* 0x000fda0003f04270 */
[----:B------:R-:W-:Y:S05]  /*9e90*/  @P0 BRA `(.L_x_11785) ;  /* 0x00000000002c0947 */ /* 0x000fea0003800000 */
[----:B------:R-:W-:-:S13]  /*9ea0*/  ISETP.NE.AND P0, PT, R0, 0x5, PT ;  /* 0x000000050000780c */ /* 0x000fda0003f05270 */
[----:B------:R-:W-:Y:S05]  /*9eb0*/  @!P0 BRA `(.L_x_11786) ;  /* 0x0000000000148947 */ /* 0x000fea0003800000 */
[----:B------:R-:W-:-:S13]  /*9ec0*/  ISETP.NE.AND P0, PT, R0, 0x6, PT ;  /* 0x000000060000780c */ /* 0x000fda0003f05270 */
[----:B------:R-:W-:Y:S05]  /*9ed0*/  @P0 BRA `(.L_x_11781) ;  /* 0x0000000800c80947 */ /* 0x000fea0003800000 */
[----:B-----5:R-:W4:Y:S02]  /*9ee0*/  I2F.S8 R23, R23 ;  /* 0x0000001700177306 */ /* 0x020f240000001400 */
[----:B----4-:R4:W-:Y:S01]  /*9ef0*/  STG.E desc[UR36][R16.64], R23 ;  /* 0x0000001710007986 */ /* 0x0109e2000c101924 */
[----:B------:R-:W-:Y:S05]  /*9f00*/  BRA `(.L_x_11782) ;  /* 0x0000000c00247947 */ /* 0x000fea0003800000 */
.L_x_11786:
[----:B-----5:R-:W4:Y:S02]  /*9f10*/  I2F.S8 R0, R23 ;  /* 0x0000001700007306 */ /* 0x020f240000001400 */
[----:B----4-:R-:W-:-:S05]  /*9f20*/  F2FP.F16.F32.PACK_AB R0, RZ, R0 ;  /* 0x00000000ff00723e */ /* 0x010fca00000000ff */
[----:B------:R4:W-:Y:S01]  /*9f30*/  STG.E.U16 desc[UR36][R16.64], R0 ;  /* 0x0000000010007986 */ /* 0x0009e2000c101524 */
[----:B------:R-:W-:Y:S05]  /*9f40*/  BRA `(.L_x_11782) ;  /* 0x0000000c00147947 */ /* 0x000fea0003800000 */
.L_x_11785:
        /* <DEDUP_REMOVED lines=10> */
.L_x_11788:
[----:B-----5:R-:W0:Y:S02]  /*9ff0*/  I2F.S8 R23, R23 ;  /* 0x0000001700177306 */ /* 0x020e240000001400 */
[----:B0123--:R-:W-:-:S04]  /*a000*/  F2FP.F16.F32.PACK_AB R3, RZ, R23 ;  /* 0x00000017ff03723e */ /* 0x00ffc800000000ff */
[----:B------:R-:W-:-:S05]  /*a010*/  PRMT R3, R3, 0x5410, RZ ;  /* 0x0000541003037816 */ /* 0x000fca00000000ff */
[----:B------:R0:W-:Y:S01]  /*a020*/  STG.E desc[UR36][R16.64], R3 ;  /* 0x0000000310007986 */ /* 0x0001e2000c101924 */
[----:B------:R-:W-:Y:S05]  /*a030*/  BRA `(.L_x_11782) ;  /* 0x0000000800d87947 */ /* 0x000fea0003800000 */
.L_x_11787:
[----:B0123-5:R-:W-:-:S04]  /*a040*/  PRMT R2, R23, 0x8880, RZ ;  /* 0x0000888017027816 */ /* 0x02ffc800000000ff */
[----:B------:R-:W-:-:S06]  /*a050*/  PRMT R2, R2, 0x7710, RZ ;  /* 0x0000771002027816 */ /* 0x000fcc00000000ff */
[----:B------:R-:W0:Y:S02]  /*a060*/  I2F.F64.S16 R2, R2 ;  /* 0x0000000200027312 */ /* 0x000e240000101c00 */
[----:B0-----:R0:W-:Y:S01]  /*a070*/  STG.E.64 desc[UR36][R16.64], R2 ;  /* 0x0000000210007986 */ /* 0x0011e2000c101b24 */
[----:B------:R-:W-:Y:S05]  /*a080*/  BRA `(.L_x_11782) ;  /* 0x0000000800c47947 */ /* 0x000fea0003800000 */
.L_x_11777:
        /* <DEDUP_REMOVED lines=9> */
[----:B0123--:R-:W-:-:S05]  /*a120*/  SEL R3, RZ, 0x1, !P0 ;  /* 0x00000001ff037807 */ /* 0x00ffca0004000000 */
[----:B------:R0:W-:Y:S01]  /*a130*/  STG.E.U8 desc[UR36][R16.64], R3 ;  /* 0x0000000310007986 */ /* 0x0001e2000c101124 */
[----:B------:R-:W-:Y:S05]  /*a140*/  BRA `(.L_x_11782) ;  /* 0x0000000800947947 */ /* 0x000fea0003800000 */
.L_x_11791:
[----:B-----5:R-:W-:Y:S02]  /*a150*/  PRMT R4, R23, 0x8880, RZ ;  /* 0x0000888017047816 */ /* 0x020fe400000000ff */
[----:B------:R-:W-:Y:S02]  /*a160*/  CS2R R6, SRZ ;  /* 0x0000000000067805 */ /* 0x000fe4000001ff00 */
[----:B------:R-:W-:-:S06]  /*a170*/  PRMT R4, R4, 0x7710, RZ ;  /* 0x0000771004047816 */ /* 0x000fcc00000000ff */
[----:B------:R-:W4:Y:S02]  /*a180*/  I2F.F64.S16 R4, R4 ;  /* 0x0000000400047312 */ /* 0x000f240000101c00 */
[----:B----4-:R4:W-:Y:S01]  /*a190*/  STG.E.128 desc[UR36][R16.64], R4 ;  /* 0x0000000410007986 */ /* 0x0109e2000c101d24 */
[----:B------:R-:W-:Y:S05]  /*a1a0*/  BRA `(.L_x_11782) ;  /* 0x00000008007c7947 */ /* 0x000fea0003800000 */
.L_x_11790:
        /* <DEDUP_REMOVED lines=21> */
.L_x_11795:
[----:B------:R-:W-:Y:S05]  /*a300*/  BSYNC B0 ;  /* 0x0000000000007941 */ /* 0x000fea0003800000 */
.L_x_11794:
[----:B------:R-:W-:-:S05]  /*a310*/  LOP3.LUT R3, R0, R3, RZ, 0xfc, !PT ;  /* 0x0000000300037212 */ /* 0x000fca00078efcff */
[----:B------:R0:W-:Y:S01]  /*a320*/  STG.E.U8 desc[UR36][R16.64], R3 ;  /* 0x0000000310007986 */ /* 0x0001e2000c101124 */
[----:B------:R-:W-:Y:S05]  /*a330*/  BRA `(.L_x_11782) ;  /* 0x0000000800187947 */ /* 0x000fea0003800000 */
.L_x_11793:
[----:B-----5:R-:W0:Y:S01]  /*a340*/  I2F.S8 R23, R23 ;  /* 0x0000001700177306 */ /* 0x020e220000001400 */
        /* <DEDUP_REMOVED lines=12> */
.L_x_11797:
[----:B------:R-:W-:Y:S01]  /*a410*/  IMAD.MOV.U32 R0, RZ, RZ, 0x7f ;  /* 0x0000007fff007424 */ /* 0x000fe200078e00ff */
[----:B------:R-:W-:-:S04]  /*a420*/  ISETP.GT.U32.AND P0, PT, R2, 0x7f800000, PT ;  /* 0x7f8000000200780c */ /* 0x000fc80003f04070 */
[----:B------:R-:W-:-:S09]  /*a430*/  SEL R0, R0, 0x7c, P0 ;  /* 0x0000007c00007807 */ /* 0x000fd20000000000 */
.L_x_11798:
[----:B------:R-:W-:Y:S05]  /*a440*/  BSYNC B0 ;  /* 0x0000000000007941 */ /* 0x000fea0003800000 */
.L_x_11796:
[----:B------:R-:W-:-:S04]  /*a450*/  LOP3.LUT R2, R23, 0x80000000, RZ, 0xc0, !PT ;  /* 0x8000000017027812 */ /* 0x000fc800078ec0ff */
[----:B------:R-:W-:-:S04]  /*a460*/  SHF.R.U32.HI R3, RZ, 0x18, R2 ;  /* 0x00000018ff037819 */ /* 0x000fc80000011602 */
[----:B------:R-:W-:-:S05]  /*a470*/  LOP3.LUT R3, R0, R3, RZ, 0xfc, !PT ;  /* 0x0000000300037212 */ /* 0x000fca00078efcff */
[----:B------:R0:W-:Y:S01]  /*a480*/  STG.E.U8 desc[UR36][R16.64], R3 ;  /* 0x0000000310007986 */ /* 0x0001e2000c101124 */
[----:B------:R-:W-:Y:S05]  /*a490*/  BRA `(.L_x_11782) ;  /* 0x0000000400c07947 */ /* 0x000fea0003800000 */
.L_x_11792:
[----:B-----5:R-:W4:Y:S02]  /*a4a0*/  I2F.S8 R0, R23 ;  /* 0x0000001700007306 */ /* 0x020f240000001400 */
[----:B----4-:R-:W-:-:S05]  /*a4b0*/  F2FP.BF16.F32.PACK_AB R0, RZ, R0 ;  /* 0x00000000ff00723e */ /* 0x010fca00000010ff */
[----:B------:R4:W-:Y:S01]  /*a4c0*/  STG.E.U16 desc[UR36][R16.64], R0 ;  /* 0x0000000010007986 */ /* 0x0009e2000c101524 */
[----:B------:R-:W-:Y:S05]  /*a4d0*/  BRA `(.L_x_11782) ;  /* 0x0000000400b07947 */ /* 0x000fea0003800000 */
.L_x_11789:
        /* <DEDUP_REMOVED lines=12> */
.L_x_11801:
[----:B-----5:R-:W0:Y:S01]  /*a5a0*/  I2F.S8 R23, R23 ;  /* 0x0000001700177306 */ /* 0x020e220000001400 */
        /* <DEDUP_REMOVED lines=16> */
.L_x_11804:
[----:B------:R-:W-:-:S04]  /*a6b0*/  LOP3.LUT R2, R23, 0x80000000, RZ, 0xc0, !PT ;  /* 0x8000000017027812 */ /* 0x000fc800078ec0ff */
[----:B------:R-:W-:-:S04]  /*a6c0*/  SHF.R.U32.HI R3, RZ, 0x18, R2 ;  /* 0x00000018ff037819 */ /* 0x000fc80000011602 */
[----:B------:R-:W-:-:S04]  /*a6d0*/  LOP3.LUT R0, R0, R3, RZ, 0xfc, !PT ;  /* 0x0000000300007212 */ /* 0x000fc800078efcff */
[----:B------:R-:W-:-:S07]  /*a6e0*/  PRMT R8, R0, 0x7610, R8 ;  /* 0x0000761000087816 */ /* 0x000fce0000000008 */
.L_x_11803:
[----:B------:R-:W-:Y:S05]  /*a6f0*/  BSYNC B0 ;  /* 0x0000000000007941 */ /* 0x000fea0003800000 */
.L_x_11802:
[----:B------:R0:W-:Y:S01]  /*a700*/  STG.E.U8 desc[UR36][R16.64], R8 ;  /* 0x0000000810007986 */ /* 0x0001e2000c101124 */
[----:B------:R-:W-:Y:S05]  /*a710*/  BRA `(.L_x_11782) ;  /* 0x0000000400207947 */ /* 0x000fea0003800000 */
.L_x_11800:
        /* <DEDUP_REMOVED lines=17> */
.L_x_11807:
[----:B------:R-:W-:-:S04]  /*a830*/  LOP3.LUT R2, R23, 0x80000000, RZ, 0xc0, !PT ;  /* 0x8000000017027812 */ /* 0x000fc800078ec0ff */
[----:B------:R-:W-:-:S04]  /*a840*/  SHF.R.U32.HI R3, RZ, 0x18, R2 ;  /* 0x00000018ff037819 */ /* 0x000fc80000011602 */
[----:B------:R-:W-:-:S04]  /*a850*/  LOP3.LUT R0, R0, R3, RZ, 0xfc, !PT ;  /* 0x0000000300007212 */ /* 0x000fc800078efcff */
[----:B------:R-:W-:-:S07]  /*a860*/  PRMT R8, R0, 0x7610, R8 ;  /* 0x0000761000087816 */ /* 0x000fce0000000008 */
.L_x_11806:
[----:B------:R-:W-:Y:S05]  /*a870*/  BSYNC B0 ;  /* 0x0000000000007941 */ /* 0x000fea0003800000 */
.L_x_11805:
[----:B------:R0:W-:Y:S01]  /*a880*/  STG.E.U8 desc[UR36][R16.64], R8 ;  /* 0x0000000810007986 */ /* 0x0001e2000c101124 */
[----:B------:R-:W-:Y:S05]  /*a890*/  BRA `(.L_x_11782) ;  /* 0x0000000000c07947 */ /* 0x000fea0003800000 */
.L_x_11799:
[----:B------:R-:W-:-:S13]  /*a8a0*/  ISETP.NE.AND P0, PT, R0, 0x1c, PT ;  /* 0x0000001c0000780c */ /* 0x000fda0003f05270 */
[----:B------:R-:W-:Y:S05]  /*a8b0*/  @!P0 BRA `(.L_x_11808) ;  /* 0x0000000000ac8947 */ /* 0x000fea0003800000 */
[----:B------:R-:W-:-:S13]  /*a8c0*/  ISETP.NE.AND P0, PT, R0, 0x1d, PT ;  /* 0x0000001d0000780c */ /* 0x000fda0003f05270 */
[----:B------:R-:W-:Y:S05]  /*a8d0*/  @!P0 BRA `(.L_x_11809) ;  /* 0x00000000008c8947 */ /* 0x000fea0003800000 */
[----:B------:R-:W-:-:S13]  /*a8e0*/  ISETP.NE.AND P0, PT, R0, 0x2c, PT ;  /* 0x0000002c0000780c */ /* 0x000fda0003f05270 */
[----:B------:R-:W-:Y:S05]  /*a8f0*/  @P0 BRA `(.L_x_11781) ;  /* 0x0000000000400947 */ /* 0x000fea0003800000 */
[----:B-----5:R-:W0:Y:S02]  /*a900*/  I2F.S8 R4, R23 ;  /* 0x0000001700047306 */ /* 0x020e240000001400 */
[----:B0123--:R-:W-:-:S04]  /*a910*/  SHF.R.U32.HI R2, RZ, 0x17, R4 ;  /* 0x00000017ff027819 */ /* 0x00ffc80000011604 */
        /* <DEDUP_REMOVED lines=14> */
.L_x_11781:
[----:B------:R-:W-:Y:S01]  /*aa00*/  MOV R0, 0x0 ;  /* 0x0000000000007802 */ /* 0x000fe20000000f00 */
[----:B------:R-:W-:Y:S01]  /*aa10*/  ULDC.64 UR4, c[0x4][0x4e8] ;  /* 0x01013a0000047ab9 */ /* 0x000fe20000000a00 */
[----:B------:R-:W-:Y:S01]  /*aa20*/  ULDC.64 UR6, c[0x4][0x340] ;  /* 0x0100d00000067ab9 */ /* 0x000fe20000000a00 */
[----:B------:R-:W-:Y:S01]  /*aa30*/  IMAD.U32 R4, RZ, RZ, UR4 ;  /* 0x00000004ff047e24 */ /* 0x000fe2000f8e00ff */
[----:B0123-5:R0:W1:Y:S01]  /*aa40*/  LDC.64 R2, c[0x4][R0] ;  /* 0x0100000000027b82 */ /* 0x02f0620000000a00 */
        /* <DEDUP_REMOVED lines=11> */
.L_x_11810:
[----:B------:R-:W-:Y:S05]  /*ab00*/  BRA `(.L_x_11782) ;  /* 0x0000000000247947 */ /* 0x000fea0003800000 */
.L_x_11809:
[----:B-----5:R-:W-:-:S04]  /*ab10*/  LOP3.LUT R23, R23, 0xffff, RZ, 0xc0, !PT ;  /* 0x0000ffff17177812 */ /* 0x020fc800078ec0ff */
[----:B------:R-:W-:-:S05]  /*ab20*/  PRMT R23, R23, 0x8880, RZ ;  /* 0x0000888017177816 */ /* 0x000fca00000000ff */
[----:B0123--:R-:W-:-:S05]  /*ab30*/  IMAD.MOV.U32 R2, RZ, RZ, R23 ;  /* 0x000000ffff027224 */ /* 0x00ffca00078e0017 */
[----:B------:R-:W-:-:S05]  /*ab40*/  SHF.R.S32.HI R3, RZ, 0x1f, R2 ;  /* 0x0000001fff037819 */ /* 0x000fca0000011402 */
[----:B------:R0:W-:Y:S01]  /*ab50*/  STG.E.64 desc[UR36][R16.64], R2 ;  /* 0x0000000210007986 */ /* 0x0001e2000c101b24 */
[----:B------:R-:W-:Y:S05]  /*ab60*/  BRA `(.L_x_11782) ;  /* 0x00000000000c7947 */ /* 0x000fea0003800000 */
.L_x_11808:
[----:B-----5:R-:W-:-:S04]  /*ab70*/  LOP3.LUT R23, R23, 0xffff, RZ, 0xc0, !PT ;  /* 0x0000ffff17177812 */ /* 0x020fc800078ec0ff */
[----:B0123--:R-:W-:-:S05]  /*ab80*/  PRMT R3, R23, 0x8880, RZ ;  /* 0x0000888017037816 */ /* 0x00ffca00000000ff */
[----:B------:R0:W-:Y:S02]  /*ab90*/  STG.E desc[UR36][R16.64], R3 ;  /* 0x0000000310007986 */ /* 0x0001e4000c101924 */
.L_x_11782:
[----:B------:R-:W-:-:S07]  /*aba0*/  VIADD R19, R19, 0x80 ;  /* 0x0000008013137836 */ /* 0x000fce0000000000 */
.L_x_11674:
[----:B------:R-:W-:Y:S05]  /*abb0*/  BSYNC B6 ;  /* 0x0000000000067941 */ /* 0x000fea0003800000 */
.L_x_11673:
[----:B------:R-:W-:Y:S01]  /*abc0*/  ULDC UR4, c[0x0][0x210] ;  /* 0x0000840000047ab9 */ /* 0x000fe20000000800 */
[----:B------:R-:W-:Y:S01]  /*abd0*/  BSSY B6, `(.L_x_11811) ;  /* 0x0000558000067945 */ /* 0x000fe20003800000 */
[----:B------:R-:W-:-:S13]  /*abe0*/  ISETP.GE.AND P0, PT, R19, UR4, PT ;  /* 0x0000000413007c0c */ /* 0x000fda000bf06270 */
[----:B------:R-:W-:Y:S05]  /*abf0*/  @P0 BRA `(.L_x_11812) ;  /* 0x0000005400540947 */ /* 0x000fea0003800000 */
[----:B----4-:R-:W4:Y:S01]  /*ac00*/  LDC R6, c[0x0][0x218] ;  /* 0x00008600ff067b82 */ /* 0x010f220000000800 */
[----:B------:R-:W-:Y:S02]  /*ac10*/  IMAD.MOV.U32 R18, RZ, RZ, RZ ;  /* 0x000000ffff127224 */ /* 0x000fe400078e00ff */
[----:B------:R-:W-:Y:S02]  /*ac20*/  IMAD.MOV.U32 R22, RZ, RZ, RZ ;  /* 0x000000ffff167224 */ /* 0x000fe400078e00ff */
[----:B------:R-:W-:Y:S02]  /*ac30*/  IMAD.MOV.U32 R0, RZ, RZ, RZ ;  /* 0x000000ffff007224 */ /* 0x000fe400078e00ff */
[----:B0-----:R-:W-:Y:S01]  /*ac40*/  IMAD.MOV.U32 R16, RZ, RZ, RZ ;  /* 0x000000ffff107224 */ /* 0x001fe200078e00ff */
[----:B----4-:R-:W-:-:S13]  /*ac50*/  ISETP.NE.AND P0, PT, R6, RZ, PT ;  /* 0x000000ff0600720c */ /* 0x010fda0003f05270 */
        /* <DEDUP_REMOVED lines=374> */
.L_x_11813:
[----:B------:R-:W0:Y:S01]  /*c3c0*/  LDC.U8 R5, c[0x0][0x509] ;  /* 0x00014240ff057b82 */ /* 0x000e220000000000 */
[----:B------:R-:W-:Y:S01]  /*c3d0*/  ULDC.64 UR4, c[0x0][0x4d8] ;  /* 0x0001360000047ab9 */ /* 0x000fe20000000a00 */
[----:B------:R-:W-:Y:S01]  /*c3e0*/  ULDC.64 UR6, c[0x0][0x4e0] ;  /* 0x0001380000067ab9 */ /* 0x000fe20000000a00 */
[----:B------:R-:W-:Y:S02]  /*c3f0*/  IADD3 R16, P0, R16, UR4, RZ ;  /* 0x0000000410107c10 */ /* 0x000fe4000ff1e0ff */
[----:B-123--:R-:W-:-:S03]  /*c400*/  IADD3 R2, P1, R0, UR6, RZ ;  /* 0x0000000600027c10 */ /* 0x00efc6000ff3e0ff */
        /* <DEDUP_REMOVED lines=15> */
.L_x_11817:
[----:B------:R0:W5:Y:S01]  /*c500*/  LDG.E.U8 R23, desc[UR36][R2.64] ;  /* 0x0000002402177981 */ /* 0x000162000c1e1100 */
[----:B------:R-:W-:Y:S05]  /*c510*/  BRA `(.L_x_11819) ;  /* 0x0000000c00547947 */ /* 0x000fea0003800000 */
.L_x_11816:
        /* <DEDUP_REMOVED lines=8> */
.L_x_11821:
[----:B------:R0:W5:Y:S01]  /*c5a0*/  LDG.E.U8 R23, desc[UR36][R2.64] ;  /* 0x0000002402177981 */ /* 0x000162000c1e1100 */
[----:B------:R-:W-:Y:S05]  /*c5b0*/  BRA `(.L_x_11819) ;  /* 0x0000000c002c7947 */ /* 0x000fea0003800000 */
.L_x_11820:
[----:B------:R0:W5:Y:S01]  /*c5c0*/  LDG.E.U16 R23, desc[UR36][R2.64] ;  /* 0x0000002402177981 */ /* 0x000162000c1e1500 */
[----:B------:R-:W-:Y:S05]  /*c5d0*/  BRA `(.L_x_11819) ;  /* 0x0000000c00247947 */ /* 0x000fea0003800000 */
.L_x_11815:
        /* <DEDUP_REMOVED lines=9> */
.L_x_11823:
[----:B------:R-:W2:Y:S02]  /*c670*/  LDG.E.U16 R0, desc[UR36][R2.64] ;  /* 0x0000002402007981 */ /* 0x000ea4000c1e1500 */
[----:B--2---:R-:W-:-:S06]  /*c680*/  HADD2.F32 R0, -RZ, R0.H0_H0 ;  /* 0x20000000ff007230 */ /* 0x004fcc0000004100 */
[----:B------:R-:W0:Y:S02]  /*c690*/  F2I.FTZ.TRUNC.NTZ R0, R0 ;  /* 0x0000000000007305 */ /* 0x000e24000021f100 */
[----:B0-----:R-:W-:Y:S01]  /*c6a0*/  PRMT R23, R0, 0x7610, R23 ;  /* 0x0000761000177816 */ /* 0x001fe20000000017 */
[----:B------:R-:W-:Y:S06]  /*c6b0*/  BRA `(.L_x_11819) ;  /* 0x0000000800ec7947 */ /* 0x000fec0003800000 */
.L_x_11822:
        /* <DEDUP_REMOVED lines=9> */
.L_x_11825:
[----:B------:R-:W2:Y:S02]  /*c750*/  LDG.E.U16 R2, desc[UR36][R2.64] ;  /* 0x0000002402027981 */ /* 0x000ea4000c1e1500 */
[----:B--2---:R-:W-:-:S06]  /*c760*/  HADD2.F32 R0, -RZ, R2.H0_H0 ;  /* 0x20000002ff007230 */ /* 0x004fcc0000004100 */
[----:B------:R-:W0:Y:S02]  /*c770*/  F2I.FTZ.TRUNC.NTZ R0, R0 ;  /* 0x0000000000007305 */ /* 0x000e24000021f100 */
[----:B0-----:R-:W-:Y:S01]  /*c780*/  PRMT R23, R0, 0x7610, R23 ;  /* 0x0000761000177816 */ /* 0x001fe20000000017 */
[----:B------:R-:W-:Y:S06]  /*c790*/  BRA `(.L_x_11819) ;  /* 0x0000000800b47947 */ /* 0x000fec0003800000 */
.L_x_11824:
[----:B------:R-:W2:Y:S02]  /*c7a0*/  LDG.E.64 R2, desc[UR36][R2.64] ;  /* 0x0000002402027981 */ /* 0x000ea4000c1e1b00 */
[----:B--2---:R0:W1:Y:S01]  /*c7b0*/  F2I.F64.TRUNC R23, R2 ;  /* 0x0000000200177311 */ /* 0x004062000030d100 */
[----:B------:R-:W-:Y:S05]  /*c7c0*/  BRA `(.L_x_11819) ;  /* 0x0000000800a87947 */ /* 0x000fea0003800000 */
.L_x_11814:
        /* <DEDUP_REMOVED lines=12> */
.L_x_11828:
[----:B------:R-:W2:Y:S02]  /*c890*/  LDG.E.64 R2, desc[UR36][R2.64] ;  /* 0x0000002402027981 */ /* 0x000ea4000c1e1b00 */
[----:B--2---:R0:W1:Y:S01]  /*c8a0*/  F2I.F64.TRUNC R23, R2 ;  /* 0x0000000200177311 */ /* 0x004062000030d100 */
[----:B------:R-:W-:Y:S05]  /*c8b0*/  BRA `(.L_x_11819) ;  /* 0x00000008006c7947 */ /* 0x000fea0003800000 */
.L_x_11827:
        /* <DEDUP_REMOVED lines=28> */
.L_x_11830:
        /* <DEDUP_REMOVED lines=15> */
.L_x_11829:
[----:B------:R-:W2:Y:S02]  /*cb70*/  LDG.E.U16 R0, desc[UR36][R2.64] ;  /* 0x0000002402007981 */ /* 0x000ea4000c1e1500 */
[----:B--2---:R-:W-:-:S06]  /*cb80*/  IMAD.U32 R0, R0, 0x10000, RZ ;  /* 0x0001000000007824 */ /* 0x004fcc00078e00ff */
[----:B------:R-:W0:Y:S02]  /*cb90*/  F2I.FTZ.TRUNC.NTZ R0, R0 ;  /* 0x0000000000007305 */ /* 0x000e24000021f100 */
[----:B0-----:R-:W-:Y:S01]  /*cba0*/  PRMT R23, R0, 0x7610, R23 ;  /* 0x0000761000177816 */ /* 0x001fe20000000017 */
[----:B------:R-:W-:Y:S06]  /*cbb0*/  BRA `(.L_x_11819) ;  /* 0x0000000400ac7947 */ /* 0x000fec0003800000 */
.L_x_11826:
        /* <DEDUP_REMOVED lines=10> */
.L_x_11833:
        /* <DEDUP_REMOVED lines=21> */
.L_x_11837:
[----:B------:R-:W-:Y:S05]  /*cdb0*/  BSYNC B1 ;  /* 0x0000000000017941 */ /* 0x000fea0003800000 */
.L_x_11836:
[----:B------:R-:W-:Y:S01]  /*cdc0*/  LEA R3, R0, 0x3b800000, 0x17 ;  /* 0x3b80000000037811 */ /* 0x000fe200078eb8ff */
[----:B------:R-:W-:-:S05]  /*cdd0*/  IMAD.SHL.U32 R0, R2, 0x100000, RZ ;  /* 0x0010000002007824 */ /* 0x000fca00078e00ff */
[----:B------:R-:W-:-:S07]  /*cde0*/  LOP3.LUT R0, R3, R0, R4, 0xfe, !PT ;  /* 0x0000000003007212 */ /* 0x000fce00078efe04 */
.L_x_11835:
[----:B------:R-:W-:Y:S05]  /*cdf0*/  BSYNC B0 ;  /* 0x0000000000007941 */ /* 0x000fea0003800000 */
.L_x_11834:
[----:B------:R-:W0:Y:S02]  /*ce00*/  F2I.FTZ.TRUNC.NTZ R0, R0 ;  /* 0x0000000000007305 */ /* 0x000e24000021f100 */
[----:B0-----:R-:W-:Y:S01]  /*ce10*/  PRMT R23, R0, 0x7610, R23 ;  /* 0x0000761000177816 */ /* 0x001fe20000000017 */
[----:B------:R-:W-:Y:S06]  /*ce20*/  BRA `(.L_x_11819) ;  /* 0x0000000400107947 */ /* 0x000fec0003800000 */
.L_x_11832:
        /* <DEDUP_REMOVED lines=21> */
.L_x_11841:
[----:B------:R-:W-:Y:S05]  /*cf80*/  BSYNC B1 ;  /* 0x0000000000017941 */ /* 0x000fea0003800000 */
.L_x_11840:
[----:B------:R-:W-:Y:S01]  /*cf90*/  LEA R3, R0, 0x37800000, 0x17 ;  /* 0x3780000000037811 */ /* 0x000fe200078eb8ff */
[----:B------:R-:W-:-:S05]  /*cfa0*/  IMAD.SHL.U32 R0, R2, 0x200000, RZ ;  /* 0x0020000002007824 */ /* 0x000fca00078e00ff */
[----:B------:R-:W-:-:S07]  /*cfb0*/  LOP3.LUT R0, R3, R0, R4, 0xfe, !PT ;  /* 0x0000000003007212 */ /* 0x000fce00078efe04 */
.L_x_11839:
[----:B------:R-:W-:Y:S05]  /*cfc0*/  BSYNC B0 ;  /* 0x0000000000007941 */ /* 0x000fea0003800000 */
.L_x_11838:
[----:B------:R-:W0:Y:S02]  /*cfd0*/  F2I.FTZ.TRUNC.NTZ R0, R0 ;  /* 0x0000000000007305 */ /* 0x000e24000021f100 */
[----:B0-----:R-:W-:Y:S01]  /*cfe0*/  PRMT R23, R0, 0x7610, R23 ;  /* 0x0000761000177816 */ /* 0x001fe20000000017 */
[----:B------:R-:W-:Y:S06]  /*cff0*/  BRA `(.L_x_11819) ;  /* 0x00000000009c7947 */ /* 0x000fec0003800000 */
.L_x_11831:
        /* <DEDUP_REMOVED lines=14> */
.L_x_11845:
[----:B------:R-:W-:Y:S05]  /*d0e0*/  BSYNC B0 ;  /* 0x0000000000007941 */ /* 0x000fea0003800000 */
.L_x_11844:
[----:B------:R-:W0:Y:S02]  /*d0f0*/  F2I.FTZ.TRUNC.NTZ R0, R0 ;  /* 0x0000000000007305 */ /* 0x000e24000021f100 */
[----:B0-----:R-:W-:Y:S01]  /*d100*/  PRMT R23, R0, 0x7610, R23 ;  /* 0x0000761000177816 */ /* 0x001fe20000000017 */
[----:B------:R-:W-:Y:S06]  /*d110*/  BRA `(.L_x_11819) ;  /* 0x0000000000547947 */ /* 0x000fec0003800000 */
.L_x_11818:
        /* <DEDUP_REMOVED lines=16> */
.L_x_11846:
[----:B------:R-:W-:Y:S01]  /*d220*/  PRMT R23, RZ, 0x7610, R23 ;  /* 0x00007610ff177816 */ /* 0x000fe20000000017 */
[----:B------:R-:W-:Y:S06]  /*d230*/  BRA `(.L_x_11819) ;  /* 0x00000000000c7947 */ /* 0x000fec0003800000 */
.L_x_11843:
[----:B------:R0:W5:Y:S01]  /*d240*/  LDG.E.U8 R23, desc[UR36][R2.64] ;  /* 0x0000002402177981 */ /* 0x000162000c1e1100 */
[----:B------:R-:W-:Y:S05]  /*d250*/  BRA `(.L_x_11819) ;  /* 0x0000000000047947 */ /* 0x000fea0003800000 */
.L_x_11842:
[----:B------:R0:W5:Y:S02]  /*d260*/  LDG.E.U8 R23, desc[UR36][R2.64] ;  /* 0x0000002402177981 */ /* 0x000164000c1e1100 */
.L_x_11819:
        /* <DEDUP_REMOVED lines=19> */
.L_x_11850:
[----:B------:R-:W2:Y:S02]  /*d3a0*/  LDG.E.U8 R2, desc[UR36][R2.64] ;  /* 0x0000002402027981 */ /* 0x000ea4000c1e1100 */
[----:B--2---:R-:W-:-:S04]  /*d3b0*/  ISETP.NE.AND P0, PT, R2, RZ, PT ;  /* 0x000000ff0200720c */ /* 0x004fc80003f05270 */
[----:B------:R-:W-:Y:S01]  /*d3c0*/  P2R R22, PR, RZ, 0x1 ;  /* 0x00000001ff167803 */ /* 0x000fe20000000000 */
[----:B------:R-:W-:Y:S08]  /*d3d0*/  BRA `(.L_x_11852) ;  /* 0x0000000c00c47947 */ /* 0x000ff00003800000 */
.L_x_11849:
        /* <DEDUP_REMOVED lines=11> */
.L_x_11854:
[----:B------:R-:W2:Y:S02]  /*d490*/  LDG.E R2, desc[UR36][R2.64] ;  /* 0x0000002402027981 */ /* 0x000ea4000c1e1900 */
[----:B--2---:R-:W-:-:S04]  /*d4a0*/  ISETP.NE.AND P0, PT, R2, RZ, PT ;  /* 0x000000ff0200720c */ /* 0x004fc80003f05270 */
[----:B------:R-:W-:Y:S01]  /*d4b0*/  P2R R22, PR, RZ, 0x1 ;  /* 0x00000001ff167803 */ /* 0x000fe20000000000 */
[----:B------:R-:W-:Y:S08]  /*d4c0*/  BRA `(.L_x_11852) ;  /* 0x0000000c00887947 */ /* 0x000ff00003800000 */
.L_x_11853:
[----:B------:R-:W2:Y:S02]  /*d4d0*/  LDG.E.U16 R2, desc[UR36][R2.64] ;  /* 0x0000002402027981 */ /* 0x000ea4000c1e1500 */
[----:B--2---:R-:W-:-:S04]  /*d4e0*/  ISETP.NE.AND P0, PT, R2, RZ, PT ;  /* 0x000000ff0200720c */ /* 0x004fc80003f05270 */
[----:B------:R-:W-:Y:S01]  /*d4f0*/  P2R R22, PR, RZ, 0x1 ;  /* 0x00000001ff167803 */ /* 0x000fe20000000000 */
[----:B------:R-:W-:Y:S08]  /*d500*/  BRA `(.L_x_11852) ;  /* 0x0000000c00787947 */ /* 0x000ff00003800000 */
.L_x_11848:
        /* <DEDUP_REMOVED lines=10> */
.L_x_11856:
[----:B------:R-:W2:Y:S02]  /*d5b0*/  LDG.E.U16 R0, desc[UR36][R2.64] ;  /* 0x0000002402007981 */ /* 0x000ea4000c1e1500 */
[----:B--2---:R-:W-:-:S05]  /*d5c0*/  HADD2.F32 R0, -RZ, R0.H0_H0 ;  /* 0x20000000ff007230 */ /* 0x004fca0000004100 */
[----:B------:R-:W-:-:S04]  /*d5d0*/  FSETP.NEU.FTZ.AND P0, PT, R0, RZ, PT ;  /* 0x000000ff0000720b */ /* 0x000fc80003f1d000 */
[----:B------:R-:W-:Y:S01]  /*d5e0*/  P2R R22, PR, RZ, 0x1 ;  /* 0x00000001ff167803 */ /* 0x000fe20000000000 */
[----:B------:R-:W-:Y:S08]  /*d5f0*/  BRA `(.L_x_11852) ;  /* 0x0000000c003c7947 */ /* 0x000ff00003800000 */
.L_x_11855:
        /* <DEDUP_REMOVED lines=12> */
.L_x_11858:
        /* <DEDUP_REMOVED lines=11> */
.L_x_11857:
[----:B------:R-:W2:Y:S02]  /*d770*/  LDG.E.64 R2, desc[UR36][R2.64] ;  /* 0x0000002402027981 */ /* 0x000ea4000c1e1b00 */
[----:B--2---:R-:W-:-:S06]  /*d780*/  DSETP.NEU.AND P0, PT, R2, RZ, PT ;  /* 0x000000ff0200722a */ /* 0x004fcc0003f0d000 */
[----:B------:R-:W-:Y:S01]  /*d790*/  P2R R22, PR, RZ, 0x1 ;  /* 0x00000001ff167803 */ /* 0x000fe20000000000 */
[----:B------:R-:W-:Y:S07]  /*d7a0*/  BRA `(.L_x_11852) ;  /* 0x0000000800d07947 */ /* 0x000fee0003800000 */
.L_x_11847:
        /* <DEDUP_REMOVED lines=12> */
.L_x_11861:
[----:B------:R-:W2:Y:S02]  /*d870*/  LDG.E.128 R4, desc[UR36][R2.64] ;  /* 0x0000002402047981 */ /* 0x000ea4000c1e1d00 */
[----:B--2---:R-:W-:-:S06]  /*d880*/  DSETP.NEU.AND P0, PT, R6, RZ, PT ;  /* 0x000000ff0600722a */ /* 0x004fcc0003f0d000 */
[----:B------:R-:W-:-:S06]  /*d890*/  DSETP.NEU.OR P0, PT, R4, RZ, P0 ;  /* 0x000000ff0400722a */ /* 0x000fcc000070d400 */
[----:B------:R-:W-:Y:S01]  /*d8a0*/  P2R R22, PR, RZ, 0x1 ;  /* 0x00000001ff167803 */ /* 0x000fe20000000000 */
[----:B------:R-:W-:Y:S07]  /*d8b0*/  BRA `(.L_x_11852) ;  /* 0x00000008008c7947 */ /* 0x000fee0003800000 */
.L_x_11860:
        /* <DEDUP_REMOVED lines=28> */
.L_x_11863:
        /* <DEDUP_REMOVED lines=15> */
.L_x_11862:
[----:B------:R-:W2:Y:S02]  /*db70*/  LDG.E.U16 R0, desc[UR36][R2.64] ;  /* 0x0000002402007981 */ /* 0x000ea4000c1e1500 */
[----:B--2---:R-:W-:-:S05]  /*db80*/  IMAD.U32 R0, R0, 0x10000, RZ ;  /* 0x0001000000007824 */ /* 0x004fca00078e00ff */
[----:B------:R-:W-:-:S04]  /*db90*/  FSETP.NEU.FTZ.AND P0, PT, R0, RZ, PT ;  /* 0x000000ff0000720b */ /* 0x000fc80003f1d000 */
[----:B------:R-:W-:Y:S01]  /*dba0*/  P2R R22, PR, RZ, 0x1 ;  /* 0x00000001ff167803 */ /* 0x000fe20000000000 */
[----:B------:R-:W-:Y:S08]  /*dbb0*/  BRA `(.L_x_11852) ;  /* 0x0000000400cc7947 */ /* 0x000ff00003800000 */
.L_x_11859:
        /* <DEDUP_REMOVED lines=12> */
.L_x_11866:
        /* <DEDUP_REMOVED lines=21> */
.L_x_11870:
[----:B------:R-:W-:Y:S05]  /*ddd0*/  BSYNC B1 ;  /* 0x0000000000017941 */ /* 0x000fea0003800000 */
.L_x_11869:
[----:B------:R-:W-:Y:S01]  /*dde0*/  LEA R3, R0, 0x3b800000, 0x17 ;  /* 0x3b80000000037811 */ /* 0x000fe200078eb8ff */
[----:B------:R-:W-:-:S05]  /*ddf0*/  IMAD.SHL.U32 R0, R2, 0x100000, RZ ;  /* 0x0010000002007824 */ /* 0x000fca00078e00ff */
[----:B------:R-:W-:-:S07]  /*de00*/  LOP3.LUT R0, R3, R0, R4, 0xfe, !PT ;  /* 0x0000000003007212 */ /* 0x000fce00078efe04 */
.L_x_11868:
[----:B------:R-:W-:Y:S05]  /*de10*/  BSYNC B0 ;  /* 0x0000000000007941 */ /* 0x000fea0003800000 */
.L_x_11867:
[----:B------:R-:W-:-:S04]  /*de20*/  FSETP.NEU.FTZ.AND P0, PT, R0, RZ, PT ;  /* 0x000000ff0000720b */ /* 0x000fc80003f1d000 */
[----:B------:R-:W-:Y:S01]  /*de30*/  P2R R22, PR, RZ, 0x1 ;  /* 0x00000001ff167803 */ /* 0x000fe20000000000 */
[----:B------:R-:W-:Y:S08]  /*de40*/  BRA `(.L_x_11852) ;  /* 0x0000000400287947 */ /* 0x000ff00003800000 */
.L_x_11865:
        /* <DEDUP_REMOVED lines=21> */
.L_x_11874:
[----:B------:R-:W-:Y:S05]  /*dfa0*/  BSYNC B1 ;  /* 0x0000000000017941 */ /* 0x000fea0003800000 */
.L_x_11873:
[----:B------:R-:W-:Y:S01]  /*dfb0*/  LEA R3, R0, 0x37800000, 0x17 ;  /* 0x3780000000037811 */ /* 0x000fe200078eb8ff */
[----:B------:R-:W-:-:S05]  /*dfc0*/  IMAD.SHL.U32 R0, R2, 0x200000, RZ ;  /* 0x0020000002007824 */ /* 0x000fca00078e00ff */
[----:B------:R-:W-:-:S07]  /*dfd0*/  LOP3.LUT R0, R3, R0, R4, 0xfe, !PT ;  /* 0x0000000003007212 */ /* 0x000fce00078efe04 */
.L_x_11872:
[----:B------:R-:W-:Y:S05]  /*dfe0*/  BSYNC B0 ;  /* 0x0000000000007941 */ /* 0x000fea0003800000 */
.L_x_11871:
[----:B------:R-:W-:-:S04]  /*dff0*/  FSETP.NEU.FTZ.AND P0, PT, R0, RZ, PT ;  /* 0x000000ff0000720b */ /* 0x000fc80003f1d000 */
[----:B------:R-:W-:Y:S01]  /*e000*/  P2R R22, PR, RZ, 0x1 ;  /* 0x00000001ff167803 */ /* 0x000fe20000000000 */
[----:B------:R-:W-:Y:S08]  /*e010*/  BRA `(.L_x_11852) ;  /* 0x0000000000b47947 */ /* 0x000ff00003800000 */
.L_x_11864:
        /* <DEDUP_REMOVED lines=14> */
.L_x_11878:
[----:B------:R-:W-:Y:S05]  /*e100*/  BSYNC B0 ;  /* 0x0000000000007941 */ /* 0x000fea0003800000 */
.L_x_11877:
[----:B------:R-:W-:-:S04]  /*e110*/  FSETP.NEU.FTZ.AND P0, PT, R0, RZ, PT ;  /* 0x000000ff0000720b */ /* 0x000fc80003f1d000 */
[----:B------:R-:W-:Y:S01]  /*e120*/  P2R R22, PR, RZ, 0x1 ;  /* 0x00000001ff167803 */ /* 0x000fe20000000000 */
[----:B------:R-:W-:Y:S08]  /*e130*/  BRA `(.L_x_11852) ;  /* 0x00000000006c7947 */ /* 0x000ff00003800000 */
.L_x_11851:
        /* <DEDUP_REMOVED lines=16> */
.L_x_11879:
[----:B------:R-:W-:-:S04]  /*e240*/  PLOP3.LUT P0, PT, PT, PT, PT, 0x8, 0x0 ;  /* 0x000000000000781c */ /* 0x000fc80003f0e170 */
[----:B------:R-:W-:Y:S01]  /*e250*/  P2R R22, PR, RZ, 0x1 ;  /* 0x00000001ff167803 */ /* 0x000fe20000000000 */
[----:B------:R-:W-:Y:S08]  /*e260*/  BRA `(.L_x_11852) ;  /* 0x0000000000207947 */ /* 0x000ff00003800000 */
.L_x_11876:
[----:B------:R-:W2:Y:S02]  /*e270*/  LDG.E.64 R2, desc[UR36][R2.64] ;  /* 0x0000002402027981 */ /* 0x000ea4000c1e1b00 */
[----:B--2---:R-:W-:-:S04]  /*e280*/  ISETP.NE.U32.AND P0, PT, R2, RZ, PT ;  /* 0x000000ff0200720c */ /* 0x004fc80003f05070 */
[----:B------:R-:W-:-:S04]  /*e290*/  ISETP.NE.AND.EX P0, PT, R3, RZ, PT, P0 ;  /* 0x000000ff0300720c */ /* 0x000fc80003f05300 */
[----:B------:R-:W-:Y:S01]  /*e2a0*/  P2R R22, PR, RZ, 0x1 ;  /* 0x00000001ff167803 */ /* 0x000fe20000000000 */
[----:B------:R-:W-:Y:S08]  /*e2b0*/  BRA `(.L_x_11852) ;  /* 0x00000000000c7947 */ /* 0x000ff00003800000 */
.L_x_11875:
[----:B------:R-:W2:Y:S02]  /*e2c0*/  LDG.E R2, desc[UR36][R2.64] ;  /* 0x0000002402027981 */ /* 0x000ea4000c1e1900 */
[----:B--2---:R-:W-:-:S04]  /*e2d0*/  ISETP.NE.AND P0, PT, R2, RZ, PT ;  /* 0x000000ff0200720c */ /* 0x004fc80003f05270 */
[----:B------:R-:W-:-:S09]  /*e2e0*/  P2R R22, PR, RZ, 0x1 ;  /* 0x00000001ff167803 */ /* 0x000fd20000000000 */
.L_x_11852:
        /* <DEDUP_REMOVED lines=18> */
.L_x_11883:
[----:B------:R0:W5:Y:S01]  /*e410*/  LDG.E.U8 R2, desc[UR36][R4.64] ;  /* 0x0000002404027981 */ /* 0x000162000c1e1100 */
[----:B------:R-:W-:Y:S01]  /*e420*/  IMAD.MOV.U32 R3, RZ, RZ, RZ ;  /* 0x000000ffff037224 */ /* 0x000fe200078e00ff */
[----:B------:R-:W-:Y:S06]  /*e430*/  BRA `(.L_x_11885) ;  /* 0x0000000c00487947 */ /* 0x000fec0003800000 */
.L_x_11882:
        /* <DEDUP_REMOVED lines=8> */
.L_x_11887:
[----:B------:R-:W2:Y:S02]  /*e4c0*/  LDG.E R2, desc[UR36][R4.64] ;  /* 0x0000002404027981 */ /* 0x000ea4000c1e1900 */
[----:B--2---:R-:W-:Y:S01]  /*e4d0*/  SHF.R.S32.HI R3, RZ, 0x1f, R2 ;  /* 0x0000001fff037819 */ /* 0x004fe20000011402 */
[----:B------:R-:W-:Y:S06]  /*e4e0*/  BRA `(.L_x_11885) ;  /* 0x0000000c001c7947 */ /* 0x000fec0003800000 */
.L_x_11886:
[----:B------:R-:W2:Y:S02]  /*e4f0*/  LDG.E.S16 R2, desc[UR36][R4.64] ;  /* 0x0000002404027981 */ /* 0x000ea4000c1e1700 */
[----:B--2---:R-:W-:Y:S01]  /*e500*/  SHF.R.S32.HI R3, RZ, 0x1f, R2 ;  /* 0x0000001fff037819 */ /* 0x004fe20000011402 */
[----:B------:R-:W-:Y:S06]  /*e510*/  BRA `(.L_x_11885) ;  /* 0x0000000c00107947 */ /* 0x000fec0003800000 */
.L_x_11881:
        /* <DEDUP_REMOVED lines=9> */
.L_x_11889:
[----:B------:R-:W2:Y:S02]  /*e5b0*/  LDG.E.U16 R4, desc[UR36][R4.64] ;  /* 0x0000002404047981 */ /* 0x000ea4000c1e1500 */
[----:B--2---:R-:W-:-:S06]  /*e5c0*/  HADD2.F32 R2, -RZ, R4.H0_H0 ;  /* 0x20000004ff027230 */ /* 0x004fcc0000004100 */
[----:B------:R-:W0:Y:S01]  /*e5d0*/  F2I.S64.TRUNC R2, R2 ;  /* 0x0000000200027311 */ /* 0x000e22000020d900 */
[----:B------:R-:W-:Y:S05]  /*e5e0*/  BRA `(.L_x_11885) ;  /* 0x0000000800dc7947 */ /* 0x000fea0003800000 */
.L_x_11888:
        /* <DEDUP_REMOVED lines=9> */
.L_x_11891:
[----:B------:R-:W2:Y:S02]  /*e680*/  LDG.E.U16 R4, desc[UR36][R4.64] ;  /* 0x0000002404047981 */ /* 0x000ea4000c1e1500 */
[----:B--2---:R-:W-:-:S06]  /*e690*/  HADD2.F32 R2, -RZ, R4.H0_H0 ;  /* 0x20000004ff027230 */ /* 0x004fcc0000004100 */
[----:B------:R-:W0:Y:S01]  /*e6a0*/  F2I.S64.TRUNC R2, R2 ;  /* 0x0000000200027311 */ /* 0x000e22000020d900 */
[----:B------:R-:W-:Y:S05]  /*e6b0*/  BRA `(.L_x_11885) ;  /* 0x0000000800a87947 */ /* 0x000fea0003800000 */
.L_x_11890:
[----:B------:R-:W2:Y:S02]  /*e6c0*/  LDG.E.64 R2, desc[UR36][R4.64] ;  /* 0x0000002404027981 */ /* 0x000ea4000c1e1b00 */
[----:B--2---:R-:W0:Y:S01]  /*e6d0*/  F2I.S64.F64.TRUNC R2, R2 ;  /* 0x0000000200027311 */ /* 0x004e22000030d900 */
[----:B------:R-:W-:Y:S05]  /*e6e0*/  BRA `(.L_x_11885) ;  /* 0x00000008009c7947 */ /* 0x000fea0003800000 */
.L_x_11880:
        /* <DEDUP_REMOVED lines=13> */
.L_x_11894:
[----:B------:R-:W2:Y:S02]  /*e7c0*/  LDG.E.64 R2, desc[UR36][R4.64] ;  /* 0x0000002404027981 */ /* 0x000ea4000c1e1b00 */
[----:B--2---:R-:W0:Y:S01]  /*e7d0*/  F2I.S64.F64.TRUNC R2, R2 ;  /* 0x0000000200027311 */ /* 0x004e22000030d900 */
[----:B------:R-:W-:Y:S05]  /*e7e0*/  BRA `(.L_x_11885) ;  /* 0x00000008005c7947 */ /* 0x000fea0003800000 */
.L_x_11893:
        /* <DEDUP_REMOVED lines=27> */
.L_x_11896:
        /* <DEDUP_REMOVED lines=14> */
.L_x_11895:
[----:B------:R-:W2:Y:S02]  /*ea80*/  LDG.E.U16 R2, desc[UR36][R4.64] ;  /* 0x0000002404027981 */ /* 0x000ea4000c1e1500 */
[----:B--2---:R-:W-:-:S06]  /*ea90*/  IMAD.U32 R2, R2, 0x10000, RZ ;  /* 0x0001000002027824 */ /* 0x004fcc00078e00ff */
[----:B------:R-:W4:Y:S01]  /*eaa0*/  F2I.S64.TRUNC R2, R2 ;  /* 0x0000000200027311 */ /* 0x000f22000020d900 */
[----:B------:R-:W-:Y:S05]  /*eab0*/  BRA `(.L_x_11885) ;  /* 0x0000000400a87947 */ /* 0x000fea0003800000 */
.L_x_11892:
        /* <DEDUP_REMOVED lines=11> */
.L_x_11899:
        /* <DEDUP_REMOVED lines=21> */
.L_x_11903:
[----:B------:R-:W-:Y:S05]  /*ecc0*/  BSYNC B1 ;  /* 0x0000000000017941 */ /* 0x000fea0003800000 */
.L_x_11902:
[----:B------:R-:W-:Y:S01]  /*ecd0*/  IMAD.SHL.U32 R2, R2, 0x100000, RZ ;  /* 0x0010000002027824 */ /* 0x000fe200078e00ff */
[----:B------:R-:W-:-:S04]  /*ece0*/  LEA R3, R0, 0x3b800000, 0x17 ;  /* 0x3b80000000037811 */ /* 0x000fc800078eb8ff */
[----:B------:R-:W-:-:S07]  /*ecf0*/  LOP3.LUT R2, R3, R2, R4, 0xfe, !PT ;  /* 0x0000000203027212 */ /* 0x000fce00078efe04 */
.L_x_11901:
[----:B------:R-:W-:Y:S05]  /*ed00*/  BSYNC B0 ;  /* 0x0000000000007941 */ /* 0x000fea0003800000 */
.L_x_11900:
[----:B------:R-:W0:Y:S01]  /*ed10*/  F2I.S64.TRUNC R2, R2 ;  /* 0x0000000200027311 */ /* 0x000e22000020d900 */
[----:B------:R-:W-:Y:S05]  /*ed20*/  BRA `(.L_x_11885) ;  /* 0x00000004000c7947 */ /* 0x000fea0003800000 */
.L_x_11898:
        /* <DEDUP_REMOVED lines=21> */
.L_x_11907:
[----:B------:R-:W-:Y:S05]  /*ee80*/  BSYNC B1 ;  /* 0x0000000000017941 */ /* 0x000fea0003800000 */
.L_x_11906:
[----:B------:R-:W-:Y:S01]  /*ee90*/  IMAD.SHL.U32 R2, R2, 0x200000, RZ ;  /* 0x0020000002027824 */ /* 0x000fe200078e00ff */
[----:B------:R-:W-:-:S04]  /*eea0*/  LEA R3, R0, 0x37800000, 0x17 ;  /* 0x3780000000037811 */ /* 0x000fc800078eb8ff */
[----:B------:R-:W-:-:S07]  /*eeb0*/  LOP3.LUT R2, R3, R2, R4, 0xfe, !PT ;  /* 0x0000000203027212 */ /* 0x000fce00078efe04 */
.L_x_11905:
[----:B------:R-:W-:Y:S05]  /*eec0*/  BSYNC B0 ;  /* 0x0000000000007941 */ /* 0x000fea0003800000 */
.L_x_11904:
[----:B------:R-:W0:Y:S01]  /*eed0*/  F2I.S64.TRUNC R2, R2 ;  /* 0x0000000200027311 */ /* 0x000e22000020d900 */
[----:B------:R-:W-:Y:S05]  /*eee0*/  BRA `(.L_x_11885) ;  /* 0x00000000009c7947 */ /* 0x000fea0003800000 */
.L_x_11897:
        /* <DEDUP_REMOVED lines=14> */
.L_x_11911:
[----:B------:R-:W-:Y:S05]  /*efd0*/  BSYNC B0 ;  /* 0x0000000000007941 */ /* 0x000fea0003800000 */
.L_x_11910:
[----:B------:R-:W0:Y:S01]  /*efe0*/  F2I.S64.TRUNC R2, R2 ;  /* 0x0000000200027311 */ /* 0x000e22000020d900 */
[----:B------:R-:W-:Y:S05]  /*eff0*/  BRA `(.L_x_11885) ;  /* 0x0000000000587947 */ /* 0x000fea0003800000 */
.L_x_11884:
        /* <DEDUP_REMOVED lines=16> */
.L_x_11912:
[----:B------:R-:W-:Y:S01]  /*f100*/  CS2R R2, SRZ ;  /* 0x0000000000027805 */ /* 0x000fe2000001ff00 */
[----:B------:R-:W-:Y:S06]  /*f110*/  BRA `(.L_x_11885) ;  /* 0x0000000000107947 */ /* 0x000fec0003800000 */
.L_x_11909:
[----:B------:R0:W5:Y:S01]  /*f120*/  LDG.E.64 R2, desc[UR36][R4.64] ;  /* 0x0000002404027981 */ /* 0x000162000c1e1b00 */
[----:B------:R-:W-:Y:S05]  /*f130*/  BRA `(.L_x_11885) ;  /* 0x0000000000087947 */ /* 0x000fea0003800000 */
.L_x_11908:
[----:B------:R0:W5:Y:S01]  /*f140*/  LDG.E R2, desc[UR36][R4.64] ;  /* 0x0000002404027981 */ /* 0x000162000c1e1900 */
[----:B------:R-:W-:-:S07]  /*f150*/  IMAD.MOV.U32 R3, RZ, RZ, RZ ;  /* 0x000000ffff037224 */ /* 0x000fce00078e00ff */
.L_x_11885:
[----:B0-----:R-:W0:Y:S01]  /*f160*/  LDC.U8 R4, c[0x0][0x508] ;  /* 0x00014200ff047b82 */ /* 0x001e220000000000 */
        /* <DEDUP_REMOVED lines=8> */
[----:B---3--:R0:W5:Y:S04]  /*f1f0*/  LDG.E.U8 R23, desc[UR36][R2.64] ;  /* 0x0000002402177981 */ /* 0x008168000c1e1100 */
.L_x_11914:
[----:B------:R-:W-:Y:S05]  /*f200*/  BSYNC B0 ;  /* 0x0000000000007941 */ /* 0x000fea0003800000 */
.L_x_11913:
        /* <DEDUP_REMOVED lines=9> */
[----:B---3-5:R3:W-:Y:S01]  /*f2a0*/  STG.E.U8 desc[UR36][R16.64], R23 ;  /* 0x0000001710007986 */ /* 0x0287e2000c101124 */
[----:B------:R-:W-:Y:S05]  /*f2b0*/  BRA `(.L_x_11920) ;  /* 0x0000000c00a07947 */ /* 0x000fea0003800000 */
.L_x_11918:
[----:B---3-5:R3:W-:Y:S01]  /*f2c0*/  STG.E.U8 desc[UR36][R16.64], R23 ;  /* 0x0000001710007986 */ /* 0x0287e2000c101124 */
[----:B------:R-:W-:Y:S05]  /*f2d0*/  BRA `(.L_x_11920) ;  /* 0x0000000c00987947 */ /* 0x000fea0003800000 */
.L_x_11917:
[----:B------:R-:W-:-:S13]  /*f2e0*/  ISETP.NE.AND P0, PT, R0, 0x2, PT ;  /* 0x000000020000780c */ /* 0x000fda0003f05270 */
[----:B------:R-:W-:Y:S05]  /*f2f0*/  @!P0 BRA `(.L_x_11921) ;  /* 0x0000000000388947 */ /* 0x000fea0003800000 */
[----:B------:R-:W-:-:S13]  /*f300*/  ISETP.NE.AND P0, PT, R0, 0x3, PT ;  /* 0x000000030000780c */ /* 0x000fda0003f05270 */
[----:B------:R-:W-:Y:S05]  /*f310*/  @!P0 BRA `(.L_x_11922) ;  /* 0x0000000000208947 */ /* 0x000fea0003800000 */
[----:B------:R-:W-:-:S13]  /*f320*/  ISETP.NE.AND P0, PT, R0, 0x4, PT ;  /* 0x000000040000780c */ /* 0x000fda0003f05270 */
[----:B------:R-:W-:Y:S05]  /*f330*/  @P0 BRA `(.L_x_11919) ;  /* 0x0000000c00180947 */ /* 0x000fea0003800000 */
[----:B---3-5:R-:W-:-:S04]  /*f340*/  LOP3.LUT R23, R23, 0xffff, RZ, 0xc0, !PT ;  /* 0x0000ffff17177812 */ /* 0x028fc800078ec0ff */
[----:B------:R-:W-:-:S05]  /*f350*/  PRMT R23, R23, 0x8880, RZ ;  /* 0x0000888017177816 */ /* 0x000fca00000000ff */
[----:B012-4-:R-:W-:-:S05]  /*f360*/  IMAD.MOV.U32 R2, RZ, RZ, R23 ;  /* 0x000000ffff027224 */ /* 0x017fca00078e0017 */
[----:B------:R-:W-:-:S05]  /*f370*/  SHF.R.S32.HI R3, RZ, 0x1f, R2 ;  /* 0x0000001fff037819 */ /* 0x000fca0000011402 */
[----:B------:R0:W-:Y:S01]  /*f380*/  STG.E.64 desc[UR36][R16.64], R2 ;  /* 0x0000000210007986 */ /* 0x0001e2000c101b24 */
[----:B------:R-:W-:Y:S05]  /*f390*/  BRA `(.L_x_11920) ;  /* 0x0000000c00687947 */ /* 0x000fea0003800000 */
.L_x_11922:
[----:B---3-5:R-:W-:-:S04]  /*f3a0*/  LOP3.LUT R23, R23, 0xffff, RZ, 0xc0, !PT ;  /* 0x0000ffff17177812 */ /* 0x028fc800078ec0ff */
[----:B012-4-:R-:W-:-:S05]  /*f3b0*/  PRMT R3, R23, 0x8880, RZ ;  /* 0x0000888017037816 */ /* 0x017fca00000000ff */
[----:B------:R1:W-:Y:S01]  /*f3c0*/  STG.E desc[UR36][R16.64], R3 ;  /* 0x0000000310007986 */ /* 0x0003e2000c101924 */
[----:B------:R-:W-:Y:S05]  /*f3d0*/  BRA `(.L_x_11920) ;  /* 0x0000000c00587947 */ /* 0x000fea0003800000 */
.L_x_11921:
[----:B012345:R-:W-:-:S04]  /*f3e0*/  PRMT R3, R23, 0x8880, RZ ;  /* 0x0000888017037816 */ /* 0x03ffc800000000ff */
[----:B------:R-:W-:-:S05]  /*f3f0*/  PRMT R3, R3, 0x7710, RZ ;  /* 0x0000771003037816 */ /* 0x000fca00000000ff */
[----:B------:R2:W-:Y:S01]  /*f400*/  STG.E.U16 desc[UR36][R16.64], R3 ;  /* 0x0000000310007986 */ /* 0x0005e2000c101524 */
[----:B------:R-:W-:Y:S05]  /*f410*/  BRA `(.L_x_11920) ;  /* 0x0000000c00487947 */ /* 0x000fea0003800000 */
.L_x_11916:
[----:B------:R-:W-:-:S13]  /*f420*/  ISETP.GT.AND P0, PT, R0, 0x6, PT ;  /* 0x000000060000780c */ /* 0x000fda0003f04270 */
[----:B------:R-:W-:Y:S05]  /*f430*/  @P0 BRA `(.L_x_11923) ;  /* 0x00000000002c0947 */ /* 0x000fea0003800000 */
[----:B------:R-:W-:-:S13]  /*f440*/  ISETP.NE.AND P0, PT, R0, 0x5, PT ;  /* 0x000000050000780c */ /* 0x000fda0003f05270 */
[----:B------:R-:W-:Y:S05]  /*f450*/  @!P0 BRA `(.L_x_11924) ;  /* 0x0000000000148947 */ /* 0x000fea0003800000 */
[----:B------:R-:W-:-:S13]  /*f460*/  ISETP.NE.AND P0, PT, R0, 0x6, PT ;  /* 0x000000060000780c */ /* 0x000fda0003f05270 */
[----:B------:R-:W-:Y:S05]  /*f470*/  @P0 BRA `(.L_x_11919) ;  /* 0x0000000800c80947 */ /* 0x000fea0003800000 */
[----:B---3-5:R-:W3:Y:S02]  /*f480*/  I2F.S8 R23, R23 ;  /* 0x0000001700177306 */ /* 0x028ee40000001400 */
[----:B---3--:R3:W-:Y:S01]  /*f490*/  STG.E desc[UR36][R16.64], R23 ;  /* 0x0000001710007986 */ /* 0x0087e2000c101924 */
[----:B------:R-:W-:Y:S05]  /*f4a0*/  BRA `(.L_x_11920) ;  /* 0x0000000c00247947 */ /* 0x000fea0003800000 */
.L_x_11924:
[----:B---3-5:R-:W3:Y:S02]  /*f4b0*/  I2F.S8 R0, R23 ;  /* 0x0000001700007306 */ /* 0x028ee40000001400 */
[----:B---3--:R-:W-:-:S05]  /*f4c0*/  F2FP.F16.F32.PACK_AB R0, RZ, R0 ;  /* 0x00000000ff00723e */ /* 0x008fca00000000ff */
[----:B------:R3:W-:Y:S01]  /*f4d0*/  STG.E.U16 desc[UR36][R16.64], R0 ;  /* 0x0000000010007986 */ /* 0x0007e2000c101524 */
[----:B------:R-:W-:Y:S05]  /*f4e0*/  BRA `(.L_x_11920) ;  /* 0x0000000c00147947 */ /* 0x000fea0003800000 */
.L_x_11923:
[----:B------:R-:W-:-:S13]  /*f4f0*/  ISETP.NE.AND P0, PT, R0, 0x7, PT ;  /* 0x000000070000780c */ /* 0x000fda0003f05270 */
[----:B------:R-:W-:Y:S05]  /*f500*/  @!P0 BRA `(.L_x_11925) ;  /* 0x0000000000348947 */ /* 0x000fea0003800000 */
[----:B------:R-:W-:-:S13]  /*f510*/  ISETP.NE.AND P0, PT, R0, 0x8, PT ;  /* 0x000000080000780c */ /* 0x000fda0003f05270 */
[----:B------:R-:W-:Y:S05]  /*f520*/  @!P0 BRA `(.L_x_11926) ;  /* 0x0000000000188947 */ /* 0x000fea0003800000 */
[----:B------:R-:W-:-:S13]  /*f530*/  ISETP.NE.AND P0, PT, R0, 0x9, PT ;  /* 0x000000090000780c */ /* 0x000fda0003f05270 */
[----:B------:R-:W-:Y:S05]  /*f540*/  @P0 BRA `(.L_x_11919) ;  /* 0x0000000800940947 */ /* 0x000fea0003800000 */
[----:B012345:R-:W0:Y:S01]  /*f550*/  I2F.S8 R2, R23 ;  /* 0x0000001700027306 */ /* 0x03fe220000001400 */
[----:B------:R-:W-:-:S05]  /*f560*/  IMAD.MOV.U32 R3, RZ, RZ, RZ ;  /* 0x000000ffff037224 */ /* 0x000fca00078e00ff */
[----:B0-----:R0:W-:Y:S01]  /*f570*/  STG.E.64 desc[UR36][R16.64], R2 ;  /* 0x0000000210007986 */ /* 0x0011e2000c101b24 */
[----:B------:R-:W-:Y:S05]  /*f580*/  BRA `(.L_x_11920) ;  /* 0x0000000800ec7947 */ /* 0x000fea0003800000 */
.L_x_11926:
[----:B---3-5:R-:W0:Y:S02]  /*f590*/  I2F.S8 R23, R23 ;  /* 0x0000001700177306 */ /* 0x028e240000001400 */
[----:B012-4-:R-:W-:-:S04]  /*f5a0*/  F2FP.F16.F32.PACK_AB R3, RZ, R23 ;  /* 0x00000017ff03723e */ /* 0x017fc800000000ff */
[----:B------:R-:W-:-:S05]  /*f5b0*/  PRMT R3, R3, 0x5410, RZ ;  /* 0x0000541003037816 */ /* 0x000fca00000000ff */
[----:B------:R0:W-:Y:S01]  /*f5c0*/  STG.E desc[UR36][R16.64], R3 ;  /* 0x0000000310007986 */ /* 0x0001e2000c101924 */
[----:B------:R-:W-:Y:S05]  /*f5d0*/  BRA `(.L_x_11920) ;  /* 0x0000000800d87947 */ /* 0x000fea0003800000 */
.L_x_11925:
[----:B012345:R-:W-:-:S04]  /*f5e0*/  PRMT R2, R23, 0x8880, RZ ;  /* 0x0000888017027816 */ /* 0x03ffc800000000ff */
[----:B------:R-:W-:-:S06]  /*f5f0*/  PRMT R2, R2, 0x7710, RZ ;  /* 0x0000771002027816 */ /* 0x000fcc00000000ff */
[----:B------:R-:W0:Y:S02]  /*f600*/  I2F.F64.S16 R2, R2 ;  /* 0x0000000200027312 */ /* 0x000e240000101c00 */
[----:B0-----:R0:W-:Y:S01]  /*f610*/  STG.E.64 desc[UR36][R16.64], R2 ;  /* 0x0000000210007986 */ /* 0x0011e2000c101b24 */
[----:B------:R-:W-:Y:S05]  /*f620*/  BRA `(.L_x_11920) ;  /* 0x0000000800c47947 */ /* 0x000fea0003800000 */
.L_x_11915:
        /* <DEDUP_REMOVED lines=8> */
[----:B---3-5:R-:W-:-:S04]  /*f6b0*/  LOP3.LUT P0, RZ, R23, 0xff, RZ, 0xc0, !PT ;  /* 0x000000ff17ff7812 */ /* 0x028fc8000780c0ff */
[----:B012-4-:R-:W-:-:S05]  /*f6c0*/  SEL R3, RZ, 0x1, !P0 ;  /* 0x00000001ff037807 */ /* 0x017fca0004000000 */
[----:B------:R0:W-:Y:S01]  /*f6d0*/  STG.E.U8 desc[UR36][R16.64], R3 ;  /* 0x0000000310007986 */ /* 0x0001e2000c101124 */
[----:B------:R-:W-:Y:S05]  /*f6e0*/  BRA `(.L_x_11920) ;  /* 0x0000000800947947 */ /* 0x000fea0003800000 */
.L_x_11929:
[----:B---3-5:R-:W-:Y:S02]  /*f6f0*/  PRMT R4, R23, 0x8880, RZ ;  /* 0x0000888017047816 */ /* 0x028fe400000000ff */
[----:B------:R-:W-:Y:S02]  /*f700*/  CS2R R6, SRZ ;  /* 0x0000000000067805 */ /* 0x000fe4000001ff00 */
[----:B------:R-:W-:-:S06]  /*f710*/  PRMT R4, R4, 0x7710, RZ ;  /* 0x0000771004047816 */ /* 0x000fcc00000000ff */
[----:B------:R-:W3:Y:S02]  /*f720*/  I2F.F64.S16 R4, R4 ;  /* 0x0000000400047312 */ /* 0x000ee40000101c00 */
[----:B---3--:R3:W-:Y:S01]  /*f730*/  STG.E.128 desc[UR36][R16.64], R4 ;  /* 0x0000000410007986 */ /* 0x0087e2000c101d24 */
[----:B------:R-:W-:Y:S05]  /*f740*/  BRA `(.L_x_11920) ;  /* 0x00000008007c7947 */ /* 0x000fea0003800000 */
.L_x_11928:
[----:B------:R-:W-:-:S13]  /*f750*/  ISETP.NE.AND P0, PT, R0, 0xf, PT ;  /* 0x0000000f0000780c */ /* 0x000fda0003f05270 */
[----:B------:R-:W-:Y:S05]  /*f760*/  @!P0 BRA `(.L_x_11930) ;  /* 0x0000000000b48947 */ /* 0x000fea0003800000 */
[----:B------:R-:W-:-:S13]  /*f770*/  ISETP.NE.AND P0, PT, R0, 0x17, PT ;  /* 0x000000170000780c */ /* 0x000fda0003f05270 */
[----:B------:R-:W-:Y:S05]  /*f780*/  @!P0 BRA `(.L_x_11931) ;  /* 0x0000000000548947 */ /* 0x000fea0003800000 */
[----:B------:R-:W-:-:S13]  /*f790*/  ISETP.NE.AND P0, PT, R0, 0x18, PT ;  /* 0x000000180000780c */ /* 0x000fda0003f05270 */
[----:B------:R-:W-:Y:S05]  /*f7a0*/  @P0 BRA `(.L_x_11919) ;  /* 0x0000000400fc0947 */ /* 0x000fea0003800000 */
[----:B---3-5:R-:W0:Y:S01]  /*f7b0*/  I2F.S8 R23, R23 ;  /* 0x0000001700177306 */ /* 0x028e220000001400 */
        /* <DEDUP_REMOVED lines=14> */
.L_x_11933:
[----:B------:R-:W-:Y:S05]  /*f8a0*/  BSYNC B0 ;  /* 0x0000000000007941 */ /* 0x000fea0003800000 */
.L_x_11932:
[----:B------:R-:W-:-:S05]  /*f8b0*/  LOP3.LUT R3, R0, R3, RZ, 0xfc, !PT ;  /* 0x0000000300037212 */ /* 0x000fca00078efcff */
[----:B------:R0:W-:Y:S01]  /*f8c0*/  STG.E.U8 desc[UR36][R16.64], R3 ;  /* 0x0000000310007986 */ /* 0x0001e2000c101124 */
[----:B------:R-:W-:Y:S05]  /*f8d0*/  BRA `(.L_x_11920) ;  /* 0x0000000800187947 */ /* 0x000fea0003800000 */
.L_x_11931:
[----:B---3-5:R-:W0:Y:S01]  /*f8e0*/  I2F.S8 R23, R23 ;  /* 0x0000001700177306 */ /* 0x028e220000001400 */
        /* <DEDUP_REMOVED lines=12> */
.L_x_11935:
[----:B------:R-:W-:Y:S01]  /*f9b0*/  IMAD.MOV.U32 R0, RZ, RZ, 0x7f ;  /* 0x0000007fff007424 */ /* 0x000fe200078e00ff */
[----:B------:R-:W-:-:S04]  /*f9c0*/  ISETP.GT.U32.AND P0, PT, R2, 0x7f800000, PT ;  /* 0x7f8000000200780c */ /* 0x000fc80003f04070 */
[----:B------:R-:W-:-:S09]  /*f9d0*/  SEL R0, R0, 0x7c, P0 ;  /* 0x0000007c00007807 */ /* 0x000fd20000000000 */
.L_x_11936:
[----:B------:R-:W-:Y:S05]  /*f9e0*/  BSYNC B0 ;  /* 0x0000000000007941 */ /* 0x000fea0003800000 */
.L_x_11934:
[----:B------:R-:W-:-:S04]  /*f9f0*/  LOP3.LUT R2, R23, 0x80000000, RZ, 0xc0, !PT ;  /* 0x8000000017027812 */ /* 0x000fc800078ec0ff */
[----:B------:R-:W-:-:S04]  /*fa00*/  SHF.R.U32.HI R3, RZ, 0x18, R2 ;  /* 0x00000018ff037819 */ /* 0x000fc80000011602 */
[----:B------:R-:W-:-:S05]  /*fa10*/  LOP3.LUT R3, R0, R3, RZ, 0xfc, !PT ;  /* 0x0000000300037212 */ /* 0x000fca00078efcff */
[----:B------:R0:W-:Y:S01]  /*fa20*/  STG.E.U8 desc[UR36][R16.64], R3 ;  /* 0x0000000310007986 */ /* 0x0001e2000c101124 */
[----:B------:R-:W-:Y:S05]  /*fa30*/  BRA `(.L_x_11920) ;  /* 0x0000000400c07947 */ /* 0x000fea0003800000 */
.L_x_11930:
[----:B---3-5:R-:W3:Y:S02]  /*fa40*/  I2F.S8 R0, R23 ;  /* 0x0000001700007306 */ /* 0x028ee40000001400 */
[----:B---3--:R-:W-:-:S05]  /*fa50*/  F2FP.BF16.F32.PACK_AB R0, RZ, R0 ;  /* 0x00000000ff00723e */ /* 0x008fca00000010ff */
[----:B------:R3:W-:Y:S01]  /*fa60*/  STG.E.U16 desc[UR36][R16.64], R0 ;  /* 0x0000000010007986 */ /* 0x0007e2000c101524 */
[----:B------:R-:W-:Y:S05]  /*fa70*/  BRA `(.L_x_11920) ;  /* 0x0000000400b07947 */ /* 0x000fea0003800000 */
.L_x_11927:
        /* <DEDUP_REMOVED lines=8> */
[----:B012345:R-:W-:-:S04]  /*fb00*/  PRMT R3, R23, 0x8880, RZ ;  /* 0x0000888017037816 */ /* 0x03ffc800000000ff */
[----:B------:R-:W-:-:S05]  /*fb10*/  PRMT R3, R3, 0x7710, RZ ;  /* 0x0000771003037816 */ /* 0x000fca00000000ff */
[----:B------:R0:W-:Y:S01]  /*fb20*/  STG.E.U16 desc[UR36][R16.64], R3 ;  /* 0x0000000310007986 */ /* 0x0001e2000c101524 */
[----:B------:R-:W-:Y:S05]  /*fb30*/  BRA `(.L_x_11920) ;  /* 0x0000000400807947 */ /* 0x000fea0003800000 */
.L_x_11939:
[----:B---3-5:R-:W0:Y:S01]  /*fb40*/  I2F.S8 R23, R23 ;  /* 0x0000001700177306 */ /* 0x028e220000001400 */
        /* <DEDUP_REMOVED lines=16> */
.L_x_11942:
[----:B------:R-:W-:-:S04]  /*fc50*/  LOP3.LUT R2, R23, 0x80000000, RZ, 0xc0, !PT ;  /* 0x8000000017027812 */ /* 0x000fc800078ec0ff */
[----:B------:R-:W-:-:S04]  /*fc60*/  SHF.R.U32.HI R3, RZ, 0x18, R2 ;  /* 0x00000018ff037819 */ /* 0x000fc80000011602 */
[----:B------:R-:W-:-:S04]  /*fc70*/  LOP3.LUT R0, R0, R3, RZ, 0xfc, !PT ;  /* 0x0000000300007212 */ /* 0x000fc800078efcff */
[----:B------:R-:W-:-:S07]  /*fc80*/  PRMT R8, R0, 0x7610, R8 ;  /* 0x0000761000087816 */ /* 0x000fce0000000008 */
.L_x_11941:
[----:B------:R-:W-:Y:S05]  /*fc90*/  BSYNC B0 ;  /* 0x0000000000007941 */ /* 0x000fea0003800000 */
.L_x_11940:
[----:B------:R0:W-:Y:S01]  /*fca0*/  STG.E.U8 desc[UR36][R16.64], R8 ;  /* 0x0000000810007986 */ /* 0x0001e2000c101124 */
[----:B------:R-:W-:Y:S05]  /*fcb0*/  BRA `(.L_x_11920) ;  /* 0x0000000400207947 */ /* 0x000fea0003800000 */
.L_x_11938:
        /* <DEDUP_REMOVED lines=17> */
.L_x_11945:
[----:B------:R-:W-:-:S04]  /*fdd0*/  LOP3.LUT R2, R23, 0x80000000, RZ, 0xc0, !PT ;  /* 0x8000000017027812 */ /* 0x000fc800078ec0ff */
[----:B------:R-:W-:-:S04]  /*fde0*/  SHF.R.U32.HI R3, RZ, 0x18, R2 ;  /* 0x00000018ff037819 */ /* 0x000fc80000011602 */
[----:B------:R-:W-:-:S04]  /*fdf0*/  LOP3.LUT R0, R0, R3, RZ, 0xfc, !PT ;  /* 0x0000000300007212 */ /* 0x000fc800078efcff */
[----:B------:R-:W-:-:S07]  /*fe00*/  PRMT R8, R0, 0x7610, R8 ;  /* 0x0000761000087816 */ /* 0x000fce0000000008 */
.L_x_11944:
[----:B------:R-:W-:Y:S05]  /*fe10*/  BSYNC B0 ;  /* 0x0000000000007941 */ /* 0x000fea0003800000 */
.L_x_11943:
[----:B------:R0:W-:Y:S01]  /*fe20*/  STG.E.U8 desc[UR36][R16.64], R8 ;  /* 0x0000000810007986 */ /* 0x0001e2000c101124 */
[----:B------:R-:W-:Y:S05]  /*fe30*/  BRA `(.L_x_11920) ;  /* 0x0000000000c07947 */ /* 0x000fea0003800000 */
.L_x_11937:
[----:B------:R-:W-:-:S13]  /*fe40*/  ISETP.NE.AND P0, PT, R0, 0x1c, PT ;  /* 0x0000001c0000780c */ /* 0x000fda0003f05270 */
[----:B------:R-:W-:Y:S05]  /*fe50*/  @!P0 BRA `(.L_x_11946) ;  /* 0x0000000000ac8947 */ /* 0x000fea0003800000 */
[----:B------:R-:W-:-:S13]  /*fe60*/  ISETP.NE.AND P0, PT, R0, 0x1d, PT ;  /* 0x0000001d0000780c */ /* 0x000fda0003f05270 */
[----:B------:R-:W-:Y:S05]  /*fe70*/  @!P0 BRA `(.L_x_11947) ;  /* 0x00000000008c8947 */ /* 0x000fea0003800000 */
[----:B------:R-:W-:-:S13]  /*fe80*/  ISETP.NE.AND P0, PT, R0, 0x2c, PT ;  /* 0x0000002c0000780c */ /* 0x000fda0003f05270 */
[----:B------:R-:W-:Y:S05]  /*fe90*/  @P0 BRA `(.L_x_11919) ;  /* 0x0000000000400947 */ /* 0x000fea0003800000 */
[----:B---3-5:R-:W0:Y:S02]  /*fea0*/  I2F.S8 R4, R23 ;  /* 0x0000001700047306 */ /* 0x028e240000001400 */
        /* <DEDUP_REMOVED lines=15> */
.L_x_11919:
        /* <DEDUP_REMOVED lines=16> */
.L_x_11948:
[----:B------:R-:W-:Y:S05]  /*100a0*/  BRA `(.L_x_11920) ;  /* 0x0000000000247947 */ /* 0x000fea0003800000 */
.L_x_11947:
[----:B---3-5:R-:W-:-:S04]  /*100b0*/  LOP3.LUT R23, R23, 0xffff, RZ, 0xc0, !PT ;  /* 0x0000ffff17177812 */ /* 0x028fc800078ec0ff */
[----:B------:R-:W-:-:S05]  /*100c0*/  PRMT R23, R23, 0x8880, RZ ;  /* 0x0000888017177816 */ /* 0x000fca00000000ff */
[----:B012-4-:R-:W-:-:S05]  /*100d0*/  IMAD.MOV.U32 R2, RZ, RZ, R23 ;  /* 0x000000ffff027224 */ /* 0x017fca00078e0017 */
[----:B------:R-:W-:-:S05]  /*100e0*/  SHF.R.S32.HI R3, RZ, 0x1f, R2 ;  /* 0x0000001fff037819 */ /* 0x000fca0000011402 */
[----:B------:R0:W-:Y:S01]  /*100f0*/  STG.E.64 desc[UR36][R16.64], R2 ;  /* 0x0000000210007986 */ /* 0x0001e2000c101b24 */
[----:B------:R-:W-:Y:S05]  /*10100*/  BRA `(.L_x_11920) ;  /* 0x00000000000c7947 */ /* 0x000fea0003800000 */
.L_x_11946:
[----:B---3-5:R-:W-:-:S04]  /*10110*/  LOP3.LUT R23, R23, 0xffff, RZ, 0xc0, !PT ;  /* 0x0000ffff17177812 */ /* 0x028fc800078ec0ff */
[----:B012-4-:R-:W-:-:S05]  /*10120*/  PRMT R3, R23, 0x8880, RZ ;  /* 0x0000888017037816 */ /* 0x017fca00000000ff */
[----:B------:R0:W-:Y:S02]  /*10130*/  STG.E desc[UR36][R16.64], R3 ;  /* 0x0000000310007986 */ /* 0x0001e4000c101924 */
.L_x_11920:
[----:B------:R-:W-:-:S07]  /*10140*/  VIADD R19, R19, 0x80 ;  /* 0x0000008013137836 */ /* 0x000fce0000000000 */
.L_x_11812:
[----:B------:R-:W-:Y:S05]  /*10150*/  BSYNC B6 ;  /* 0x0000000000067941 */ /* 0x000fea0003800000 */
.L_x_11811:
[----:B------:R-:W-:Y:S02]  /*10160*/  ULDC UR4, c[0x0][0x210] ;  /* 0x0000840000047ab9 */ /* 0x000fe40000000800 */
[----:B------:R-:W-:-:S13]  /*10170*/  ISETP.GE.AND P0, PT, R19, UR4, PT ;  /* 0x0000000413007c0c */ /* 0x000fda000bf06270 */
[----:B------:R-:W-:Y:S05]  /*10180*/  @P0 EXIT ;  /* 0x000000000000094d */ /* 0x000fea0003800000 */
[----:B---34-:R-:W3:Y:S01]  /*10190*/  LDC R6, c[0x0][0x218] ;  /* 0x00008600ff067b82 */ /* 0x018ee20000000800 */
[----:B------:R-:W-:Y:S02]  /*101a0*/  IMAD.MOV.U32 R18, RZ, RZ, RZ ;  /* 0x000000ffff127224 */ /* 0x000fe400078e00ff */
[----:B------:R-:W-:Y:S02]  /*101b0*/  IMAD.MOV.U32 R22, RZ, RZ, RZ ;  /* 0x000000ffff167224 */ /* 0x000fe400078e00ff */
[----:B------:R-:W-:Y:S02]  /*101c0*/  IMAD.MOV.U32 R0, RZ, RZ, RZ ;  /* 0x000000ffff007224 */ /* 0x000fe400078e00ff */
[----:B012---:R-:W-:Y:S01]  /*101d0*/  IMAD.MOV.U32 R16, RZ, RZ, RZ ;  /* 0x000000ffff107224 */ /* 0x007fe200078e00ff */
[----:B---3--:R-:W-:-:S13]  /*101e0*/  ISETP.NE.AND P0, PT, R6, RZ, PT ;  /* 0x000000ff0600720c */ /* 0x008fda0003f05270 */
        /* <DEDUP_REMOVED lines=374> */
.L_x_11949:
        /* <DEDUP_REMOVED lines=20> */
.L_x_11953:
[----:B------:R0:W5:Y:S01]  /*11a90*/  LDG.E.U8 R19, desc[UR36][R2.64] ;  /* 0x0000002402137981 */ /* 0x000162000c1e1100 */
[----:B------:R-:W-:Y:S05]  /*11aa0*/  BRA `(.L_x_11955) ;  /* 0x0000000c00547947 */ /* 0x000fea0003800000 */
.L_x_11952:
        /* <DEDUP_REMOVED lines=8> */
.L_x_11957:
[----:B------:R0:W5:Y:S01]  /*11b30*/  LDG.E.U8 R19, desc[UR36][R2.64] ;  /* 0x0000002402137981 */ /* 0x000162000c1e1100 */
[----:B------:R-:W-:Y:S05]  /*11b40*/  BRA `(.L_x_11955) ;  /* 0x0000000c002c7947 */ /* 0x000fea0003800000 */
.L_x_11956:
[----:B------:R0:W5:Y:S01]  /*11b50*/  LDG.E.U16 R19, desc[UR36][R2.64] ;  /* 0x0000002402137981 */ /* 0x000162000c1e1500 */
[----:B------:R-:W-:Y:S05]  /*11b60*/  BRA `(.L_x_11955) ;  /* 0x0000000c00247947 */ /* 0x000fea0003800000 */
.L_x_11951:
        /* <DEDUP_REMOVED lines=9> */
.L_x_11959:
[----:B------:R-:W2:Y:S02]  /*11c00*/  LDG.E.U16 R0, desc[UR36][R2.64] ;  /* 0x0000002402007981 */ /* 0x000ea4000c1e1500 */
[----:B--2---:R-:W-:-:S06]  /*11c10*/  HADD2.F32 R0, -RZ, R0.H0_H0 ;  /* 0x20000000ff007230 */ /* 0x004fcc0000004100 */
[----:B------:R-:W0:Y:S02]  /*11c20*/  F2I.FTZ.TRUNC.NTZ R0, R0 ;  /* 0x0000000000007305 */ /* 0x000e24000021f100 */
[----:B0-----:R-:W-:Y:S01]  /*11c30*/  PRMT R19, R0, 0x7610, R19 ;  /* 0x0000761000137816 */ /* 0x001fe20000000013 */
[----:B------:R-:W-:Y:S06]  /*11c40*/  BRA `(.L_x_11955) ;  /* 0x0000000800ec7947 */ /* 0x000fec0003800000 */
.L_x_11958:
        /* <DEDUP_REMOVED lines=9> */
.L_x_11961:
[----:B------:R-:W2:Y:S02]  /*11ce0*/  LDG.E.U16 R2, desc[UR36][R2.64] ;  /* 0x0000002402027981 */ /* 0x000ea4000c1e1500 */
[----:B--2---:R-:W-:-:S06]  /*11cf0*/  HADD2.F32 R0, -RZ, R2.H0_H0 ;  /* 0x20000002ff007230 */ /* 0x004fcc0000004100 */
[----:B------:R-:W0:Y:S02]  /*11d00*/  F2I.FTZ.TRUNC.NTZ R0, R0 ;  /* 0x0000000000007305 */ /* 0x000e24000021f100 */
[----:B0-----:R-:W-:Y:S01]  /*11d10*/  PRMT R19, R0, 0x7610, R19 ;  /* 0x0000761000137816 */ /* 0x001fe20000000013 */
[----:B------:R-:W-:Y:S06]  /*11d20*/  BRA `(.L_x_11955) ;  /* 0x0000000800b47947 */ /* 0x000fec0003800000 */
.L_x_11960:
[----:B------:R-:W2:Y:S02]  /*11d30*/  LDG.E.64 R2, desc[UR36][R2.64] ;  /* 0x0000002402027981 */ /* 0x000ea4000c1e1b00 */
[----:B--2---:R0:W1:Y:S01]  /*11d40*/  F2I.F64.TRUNC R19, R2 ;  /* 0x0000000200137311 */ /* 0x004062000030d100 */
[----:B------:R-:W-:Y:S05]  /*11d50*/  BRA `(.L_x_11955) ;  /* 0x0000000800a87947 */ /* 0x000fea0003800000 */
.L_x_11950:
        /* <DEDUP_REMOVED lines=12> */
.L_x_11964:
[----:B------:R-:W2:Y:S02]  /*11e20*/  LDG.E.64 R2, desc[UR36][R2.64] ;  /* 0x0000002402027981 */ /* 0x000ea4000c1e1b00 */
[----:B--2---:R3:W4:Y:S01]  /*11e30*/  F2I.F64.TRUNC R19, R2 ;  /* 0x0000000200137311 */ /* 0x004722000030d100 */
[----:B------:R-:W-:Y:S05]  /*11e40*/  BRA `(.L_x_11955) ;  /* 0x00000008006c7947 */ /* 0x000fea0003800000 */
.L_x_11963:
        /* <DEDUP_REMOVED lines=28> */
.L_x_11966:
        /* <DEDUP_REMOVED lines=15> */
.L_x_11965:
[----:B------:R-:W2:Y:S02]  /*12100*/  LDG.E.U16 R0, desc[UR36][R2.64] ;  /* 0x0000002402007981 */ /* 0x000ea4000c1e1500 */
[----:B--2---:R-:W-:-:S06]  /*12110*/  IMAD.U32 R0, R0, 0x10000, RZ ;  /* 0x0001000000007824 */ /* 0x004fcc00078e00ff */
[----:B------:R-:W0:Y:S02]  /*12120*/  F2I.FTZ.TRUNC.NTZ R0, R0 ;  /* 0x0000000000007305 */ /* 0x000e24000021f100 */
[----:B0-----:R-:W-:Y:S01]  /*12130*/  PRMT R19, R0, 0x7610, R19 ;  /* 0x0000761000137816 */ /* 0x001fe20000000013 */
[----:B------:R-:W-:Y:S06]  /*12140*/  BRA `(.L_x_11955) ;  /* 0x0000000400ac7947 */ /* 0x000fec0003800000 */
.L_x_11962:
        /* <DEDUP_REMOVED lines=10> */
.L_x_11969:
        /* <DEDUP_REMOVED lines=21> */
.L_x_11973:
[----:B------:R-:W-:Y:S05]  /*12340*/  BSYNC B1 ;  /* 0x0000000000017941 */ /* 0x000fea0003800000 */
.L_x_11972:
[----:B------:R-:W-:Y:S01]  /*12350*/  LEA R3, R0, 0x3b800000, 0x17 ;  /* 0x3b80000000037811 */ /* 0x000fe200078eb8ff */
[----:B------:R-:W-:-:S05]  /*12360*/  IMAD.SHL.U32 R0, R2, 0x100000, RZ ;  /* 0x0010000002007824 */ /* 0x000fca00078e00ff */
[----:B------:R-:W-:-:S07]  /*12370*/  LOP3.LUT R0, R3, R0, R4, 0xfe, !PT ;  /* 0x0000000003007212 */ /* 0x000fce00078efe04 */
.L_x_11971:
[----:B------:R-:W-:Y:S05]  /*12380*/  BSYNC B0 ;  /* 0x0000000000007941 */ /* 0x000fea0003800000 */
.L_x_11970:
[----:B------:R-:W0:Y:S02]  /*12390*/  F2I.FTZ.TRUNC.NTZ R0, R0 ;  /* 0x0000000000007305 */ /* 0x000e24000021f100 */
[----:B0-----:R-:W-:Y:S01]  /*123a0*/  PRMT R19, R0, 0x7610, R19 ;  /* 0x0000761000137816 */ /* 0x001fe20000000013 */
[----:B------:R-:W-:Y:S06]  /*123b0*/  BRA `(.L_x_11955) ;  /* 0x0000000400107947 */ /* 0x000fec0003800000 */
.L_x_11968:
        /* <DEDUP_REMOVED lines=21> */
.L_x_11977:
[----:B------:R-:W-:Y:S05]  /*12510*/  BSYNC B1 ;  /* 0x0000000000017941 */ /* 0x000fea0003800000 */
.L_x_11976:
[----:B------:R-:W-:Y:S01]  /*12520*/  LEA R3, R0, 0x37800000, 0x17 ;  /* 0x3780000000037811 */ /* 0x000fe200078eb8ff */
[----:B------:R-:W-:-:S05]  /*12530*/  IMAD.SHL.U32 R0, R2, 0x200000, RZ ;  /* 0x0020000002007824 */ /* 0x000fca00078e00ff */
[----:B------:R-:W-:-:S07]  /*12540*/  LOP3.LUT R0, R3, R0, R4, 0xfe, !PT ;  /* 0x0000000003007212 */ /* 0x000fce00078efe04 */
.L_x_11975:
[----:B------:R-:W-:Y:S05]  /*12550*/  BSYNC B0 ;  /* 0x0000000000007941 */ /* 0x000fea0003800000 */
.L_x_11974:
[----:B------:R-:W0:Y:S02]  /*12560*/  F2I.FTZ.TRUNC.NTZ R0, R0 ;  /* 0x0000000000007305 */ /* 0x000e24000021f100 */
[----:B0-----:R-:W-:Y:S01]  /*12570*/  PRMT R19, R0, 0x7610, R19 ;  /* 0x0000761000137816 */ /* 0x001fe20000000013 */
[----:B------:R-:W-:Y:S06]  /*12580*/  BRA `(.L_x_11955) ;  /* 0x00000000009c7947 */ /* 0x000fec0003800000 */
.L_x_11967:
        /* <DEDUP_REMOVED lines=14> */
.L_x_11981:
[----:B------:R-:W-:Y:S05]  /*12670*/  BSYNC B0 ;  /* 0x0000000000007941 */ /* 0x000fea0003800000 */
.L_x_11980:
[----:B------:R-:W0:Y:S02]  /*12680*/  F2I.FTZ.TRUNC.NTZ R0, R0 ;  /* 0x0000000000007305 */ /* 0x000e24000021f100 */
[----:B0-----:R-:W-:Y:S01]  /*12690*/  PRMT R19, R0, 0x7610, R19 ;  /* 0x0000761000137816 */ /* 0x001fe20000000013 */
[----:B------:R-:W-:Y:S06]  /*126a0*/  BRA `(.L_x_11955) ;  /* 0x0000000000547947 */ /* 0x000fec0003800000 */
.L_x_11954:
        /* <DEDUP_REMOVED lines=16> */
.L_x_11982:
[----:B------:R-:W-:Y:S01]  /*127b0*/  PRMT R19, RZ, 0x7610, R19 ;  /* 0x00007610ff137816 */ /* 0x000fe20000000013 */
[----:B------:R-:W-:Y:S06]  /*127c0*/  BRA `(.L_x_11955) ;  /* 0x00000000000c7947 */ /* 0x000fec0003800000 */
.L_x_11979:
[----:B------:R2:W5:Y:S01]  /*127d0*/  LDG.E.U8 R19, desc[UR36][R2.64] ;  /* 0x0000002402137981 */ /* 0x000562000c1e1100 */
[----:B------:R-:W-:Y:S05]  /*127e0*/  BRA `(.L_x_11955) ;  /* 0x0000000000047947 */ /* 0x000fea0003800000 */
.L_x_11978:
[----:B------:R1:W5:Y:S02]  /*127f0*/  LDG.E.U8 R19, desc[UR36][R2.64] ;  /* 0x0000002402137981 */ /* 0x000364000c1e1100 */
.L_x_11955:
        /* <DEDUP_REMOVED lines=19> */
.L_x_11986:
[----:B------:R-:W2:Y:S02]  /*12930*/  LDG.E.U8 R2, desc[UR36][R2.64] ;  /* 0x0000002402027981 */ /* 0x000ea4000c1e1100 */
[----:B--2---:R-:W-:-:S04]  /*12940*/  ISETP.NE.AND P0, PT, R2, RZ, PT ;  /* 0x000000ff0200720c */ /* 0x004fc80003f05270 */
[----:B------:R-:W-:Y:S01]  /*12950*/  P2R R22, PR, RZ, 0x1 ;  /* 0x00000001ff167803 */ /* 0x000fe20000000000 */
[----:B------:R-:W-:Y:S08]  /*12960*/  BRA `(.L_x_11988) ;  /* 0x0000000c00c47947 */ /* 0x000ff00003800000 */
.L_x_11985:
        /* <DEDUP_REMOVED lines=11> */
.L_x_11990:
[----:B------:R-:W2:Y:S02]  /*12a20*/  LDG.E R2, desc[UR36][R2.64] ;  /* 0x0000002402027981 */ /* 0x000ea4000c1e1900 */
[----:B--2---:R-:W-:-:S04]  /*12a30*/  ISETP.NE.AND P0, PT, R2, RZ, PT ;  /* 0x000000ff0200720c */ /* 0x004fc80003f05270 */
[----:B------:R-:W-:Y:S01]  /*12a40*/  P2R R22, PR, RZ, 0x1 ;  /* 0x00000001ff167803 */ /* 0x000fe20000000000 */
[----:B------:R-:W-:Y:S08]  /*12a50*/  BRA `(.L_x_11988) ;  /* 0x0000000c00887947 */ /* 0x000ff00003800000 */
.L_x_11989:
[----:B------:R-:W2:Y:S02]  /*12a60*/  LDG.E.U16 R2, desc[UR36][R2.64] ;  /* 0x0000002402027981 */ /* 0x000ea4000c1e1500 */
[----:B--2---:R-:W-:-:S04]  /*12a70*/  ISETP.NE.AND P0, PT, R2, RZ, PT ;  /* 0x000000ff0200720c */ /* 0x004fc80003f05270 */
[----:B------:R-:W-:Y:S01]  /*12a80*/  P2R R22, PR, RZ, 0x1 ;  /* 0x00000001ff167803 */ /* 0x000fe20000000000 */
[----:B------:R-:W-:Y:S08]  /*12a90*/  BRA `(.L_x_11988) ;  /* 0x0000000c00787947 */ /* 0x000ff00003800000 */
.L_x_11984:
        /* <DEDUP_REMOVED lines=10> */
.L_x_11992:
[----:B------:R-:W2:Y:S02]  /*12b40*/  LDG.E.U16 R0, desc[UR36][R2.64] ;  /* 0x0000002402007981 */ /* 0x000ea4000c1e1500 */
[----:B--2---:R-:W-:-:S05]  /*12b50*/  HADD2.F32 R0, -RZ, R0.H0_H0 ;  /* 0x20000000ff007230 */ /* 0x004fca0000004100 */
[----:B------:R-:W-:-:S04]  /*12b60*/  FSETP.NEU.FTZ.AND P0, PT, R0, RZ, PT ;  /* 0x000000ff0000720b */ /* 0x000fc80003f1d000 */
[----:B------:R-:W-:Y:S01]  /*12b70*/  P2R R22, PR, RZ, 0x1 ;  /* 0x00000001ff167803 */ /* 0x000fe20000000000 */
[----:B------:R-:W-:Y:S08]  /*12b80*/  BRA `(.L_x_11988) ;  /* 0x0000000c003c7947 */ /* 0x000ff00003800000 */
.L_x_11991:
        /* <DEDUP_REMOVED lines=12> */
.L_x_11994:
        /* <DEDUP_REMOVED lines=11> */
.L_x_11993:
[----:B------:R-:W2:Y:S02]  /*12d00*/  LDG.E.64 R2, desc[UR36][R2.64] ;  /* 0x0000002402027981 */ /* 0x000ea4000c1e1b00 */
[----:B--2---:R-:W-:-:S06]  /*12d10*/  DSETP.NEU.AND P0, PT, R2, RZ, PT ;  /* 0x000000ff0200722a */ /* 0x004fcc0003f0d000 */
[----:B------:R-:W-:Y:S01]  /*12d20*/  P2R R22, PR, RZ, 0x1 ;  /* 0x00000001ff167803 */ /* 0x000fe20000000000 */
[----:B------:R-:W-:Y:S07]  /*12d30*/  BRA `(.L_x_11988) ;  /* 0x0000000800d07947 */ /* 0x000fee0003800000 */
.L_x_11983:
        /* <DEDUP_REMOVED lines=12> */
.L_x_11997:
[----:B------:R-:W2:Y:S02]  /*12e00*/  LDG.E.128 R4, desc[UR36][R2.64] ;  /* 0x0000002402047981 */ /* 0x000ea4000c1e1d00 */
[----:B--2---:R-:W-:-:S06]  /*12e10*/  DSETP.NEU.AND P0, PT, R6, RZ, PT ;  /* 0x000000ff0600722a */ /* 0x004fcc0003f0d000 */
[----:B------:R-:W-:-:S06]  /*12e20*/  DSETP.NEU.OR P0, PT, R4, RZ, P0 ;  /* 0x000000ff0400722a */ /* 0x000fcc000070d400 */
[----:B------:R-:W-:Y:S01]  /*12e30*/  P2R R22, PR, RZ, 0x1 ;  /* 0x00000001ff167803 */ /* 0x000fe20000000000 */
[----:B------:R-:W-:Y:S07]  /*12e40*/  BRA `(.L_x_11988) ;  /* 0x00000008008c7947 */ /* 0x000fee0003800000 */
.L_x_11996:
        /* <DEDUP_REMOVED lines=28> */
.L_x_11999:
        /* <DEDUP_REMOVED lines=15> */
.L_x_11998:
[----:B------:R-:W2:Y:S02]  /*13100*/  LDG.E.U16 R0, desc[UR36][R2.64] ;  /* 0x0000002402007981 */ /* 0x000ea4000c1e1500 */
[----:B--2---:R-:W-:-:S05]  /*13110*/  IMAD.U32 R0, R0, 0x10000, RZ ;  /* 0x0001000000007824 */ /* 0x004fca00078e00ff */
[----:B------:R-:W-:-:S04]  /*13120*/  FSETP.NEU.FTZ.AND P0, PT, R0, RZ, PT ;  /* 0x000000ff0000720b */ /* 0x000fc80003f1d000 */
[----:B------:R-:W-:Y:S01]  /*13130*/  P2R R22, PR, RZ, 0x1 ;  /* 0x00000001ff167803 */ /* 0x000fe20000000000 */
[----:B------:R-:W-:Y:S08]  /*13140*/  BRA `(.L_x_11988) ;  /* 0x0000000400cc7947 */ /* 0x000ff00003800000 */
.L_x_11995:
        /* <DEDUP_REMOVED lines=12> */
.L_x_12002:
        /* <DEDUP_REMOVED lines=21> */
.L_x_12006:
[----:B------:R-:W-:Y:S05]  /*13360*/  BSYNC B1 ;  /* 0x0000000000017941 */ /* 0x000fea0003800000 */
.L_x_12005:
[----:B------:R-:W-:Y:S01]  /*13370*/  LEA R3, R0, 0x3b800000, 0x17 ;  /* 0x3b80000000037811 */ /* 0x000fe200078eb8ff */
[----:B------:R-:W-:-:S05]  /*13380*/  IMAD.SHL.U32 R0, R2, 0x100000, RZ ;  /* 0x0010000002007824 */ /* 0x000fca00078e00ff */
[----:B------:R-:W-:-:S07]  /*13390*/  LOP3.LUT R0, R3, R0, R4, 0xfe, !PT ;  /* 0x0000000003007212 */ /* 0x000fce00078efe04 */
.L_x_12004:
[----:B------:R-:W-:Y:S05]  /*133a0*/  BSYNC B0 ;  /* 0x0000000000007941 */ /* 0x000fea0003800000 */
.L_x_12003:
[----:B------:R-:W-:-:S04]  /*133b0*/  FSETP.NEU.FTZ.AND P0, PT, R0, RZ, PT ;  /* 0x000000ff0000720b */ /* 0x000fc80003f1d000 */
[----:B------:R-:W-:Y:S01]  /*133c0*/  P2R R22, PR, RZ, 0x1 ;  /* 0x00000001ff167803 */ /* 0x000fe20000000000 */
[----:B------:R-:W-:Y:S08]  /*133d0*/  BRA `(.L_x_11988) ;  /* 0x0000000400287947 */ /* 0x000ff00003800000 */
.L_x_12001:
        /* <DEDUP_REMOVED lines=21> */
.L_x_12010:
[----:B------:R-:W-:Y:S05]  /*13530*/  BSYNC B1 ;  /* 0x0000000000017941 */ /* 0x000fea0003800000 */
.L_x_12009:
[----:B------:R-:W-:Y:S01]  /*13540*/  LEA R3, R0, 0x37800000, 0x17 ;  /* 0x3780000000037811 */ /* 0x000fe200078eb8ff */
[----:B------:R-:W-:-:S05]  /*13550*/  IMAD.SHL.U32 R0, R2, 0x200000, RZ ;  /* 0x0020000002007824 */ /* 0x000fca00078e00ff */
[----:B------:R-:W-:-:S07]  /*13560*/  LOP3.LUT R0, R3, R0, R4, 0xfe, !PT ;  /* 0x0000000003007212 */ /* 0x000fce00078efe04 */
.L_x_12008:
[----:B------:R-:W-:Y:S05]  /*13570*/  BSYNC B0 ;  /* 0x0000000000007941 */ /* 0x000fea0003800000 */
.L_x_12007:
[----:B------:R-:W-:-:S04]  /*13580*/  FSETP.NEU.FTZ.AND P0, PT, R0, RZ, PT ;  /* 0x000000ff0000720b */ /* 0x000fc80003f1d000 */
[----:B------:R-:W-:Y:S01]  /*13590*/  P2R R22, PR, RZ, 0x1 ;  /* 0x00000001ff167803 */ /* 0x000fe20000000000 */
[----:B------:R-:W-:Y:S08]  /*135a0*/  BRA `(.L_x_11988) ;  /* 0x0000000000b47947 */ /* 0x000ff00003800000 */
.L_x_12000:
        /* <DEDUP_REMOVED lines=14> */
.L_x_12014:
[----:B------:R-:W-:Y:S05]  /*13690*/  BSYNC B0 ;  /* 0x0000000000007941 */ /* 0x000fea0003800000 */
.L_x_12013:
[----:B------:R-:W-:-:S04]  /*136a0*/  FSETP.NEU.FTZ.AND P0, PT, R0, RZ, PT ;  /* 0x000000ff0000720b */ /* 0x000fc80003f1d000 */
[----:B------:R-:W-:Y:S01]  /*136b0*/  P2R R22, PR, RZ, 0x1 ;  /* 0x00000001ff167803 */ /* 0x000fe20000000000 */
[----:B------:R-:W-:Y:S08]  /*136c0*/  BRA `(.L_x_11988) ;  /* 0x00000000006c7947 */ /* 0x000ff00003800000 */
.L_x_11987:
        /* <DEDUP_REMOVED lines=16> */
.L_x_12015:
[----:B------:R-:W-:-:S04]  /*137d0*/  PLOP3.LUT P0, PT, PT, PT, PT, 0x8, 0x0 ;  /* 0x000000000000781c */ /* 0x000fc80003f0e170 */
[----:B------:R-:W-:Y:S01]  /*137e0*/  P2R R22, PR, RZ, 0x1 ;  /* 0x00000001ff167803 */ /* 0x000fe20000000000 */
[----:B------:R-:W-:Y:S08]  /*137f0*/  BRA `(.L_x_11988) ;  /* 0x0000000000207947 */ /* 0x000ff00003800000 */
.L_x_12012:
[----:B------:R-:W2:Y:S02]  /*13800*/  LDG.E.64 R2, desc[UR36][R2.64] ;  /* 0x0000002402027981 */ /* 0x000ea4000c1e1b00 */
[----:B--2---:R-:W-:-:S04]  /*13810*/  ISETP.NE.U32.AND P0, PT, R2, RZ, PT ;  /* 0x000000ff0200720c */ /* 0x004fc80003f05070 */
[----:B------:R-:W-:-:S04]  /*13820*/  ISETP.NE.AND.EX P0, PT, R3, RZ, PT, P0 ;  /* 0x000000ff0300720c */ /* 0x000fc80003f05300 */
[----:B------:R-:W-:Y:S01]  /*13830*/  P2R R22, PR, RZ, 0x1 ;  /* 0x00000001ff167803 */ /* 0x000fe20000000000 */
[----:B------:R-:W-:Y:S08]  /*13840*/  BRA `(.L_x_11988) ;  /* 0x00000000000c7947 */ /* 0x000ff00003800000 */
.L_x_12011:
[----:B------:R-:W2:Y:S02]  /*13850*/  LDG.E R2, desc[UR36][R2.64] ;  /* 0x0000002402027981 */ /* 0x000ea4000c1e1900 */
[----:B--2---:R-:W-:-:S04]  /*13860*/  ISETP.NE.AND P0, PT, R2, RZ, PT ;  /* 0x000000ff0200720c */ /* 0x004fc80003f05270 */
[----:B------:R-:W-:-:S09]  /*13870*/  P2R R22, PR, RZ, 0x1 ;  /* 0x00000001ff167803 */ /* 0x000fd20000000000 */
.L_x_11988:
        /* <DEDUP_REMOVED lines=18> */
.L_x_12019:
[----:B------:R0:W5:Y:S01]  /*139a0*/  LDG.E.U8 R2, desc[UR36][R4.64] ;  /* 0x0000002404027981 */ /* 0x000162000c1e1100 */
[----:B------:R-:W-:Y:S01]  /*139b0*/  IMAD.MOV.U32 R3, RZ, RZ, RZ ;  /* 0x000000ffff037224 */ /* 0x000fe200078e00ff */
[----:B------:R-:W-:Y:S06]  /*139c0*/  BRA `(.L_x_12021) ;  /* 0x0000000c00487947 */ /* 0x000fec0003800000 */
.L_x_12018:
        /* <DEDUP_REMOVED lines=8> */
.L_x_12023:
[----:B------:R-:W2:Y:S02]  /*13a50*/  LDG.E R2, desc[UR36][R4.64] ;  /* 0x0000002404027981 */ /* 0x000ea4000c1e1900 */
[----:B--2---:R-:W-:Y:S01]  /*13a60*/  SHF.R.S32.HI R3, RZ, 0x1f, R2 ;  /* 0x0000001fff037819 */ /* 0x004fe20000011402 */
[----:B------:R-:W-:Y:S06]  /*13a70*/  BRA `(.L_x_12021) ;  /* 0x0000000c001c7947 */ /* 0x000fec0003800000 */
.L_x_12022:
[----:B------:R-:W2:Y:S02]  /*13a80*/  LDG.E.S16 R2, desc[UR36][R4.64] ;  /* 0x0000002404027981 */ /* 0x000ea4000c1e1700 */
[----:B--2---:R-:W-:Y:S01]  /*13a90*/  SHF.R.S32.HI R3, RZ, 0x1f, R2 ;  /* 0x0000001fff037819 */ /* 0x004fe20000011402 */
[----:B------:R-:W-:Y:S06]  /*13aa0*/  BRA `(.L_x_12021) ;  /* 0x0000000c00107947 */ /* 0x000fec0003800000 */
.L_x_12017:
        /* <DEDUP_REMOVED lines=9> */
.L_x_12025:
[----:B------:R-:W2:Y:S02]  /*13b40*/  LDG.E.U16 R4, desc[UR36][R4.64] ;  /* 0x0000002404047981 */ /* 0x000ea4000c1e1500 */
[----:B--2---:R-:W-:-:S06]  /*13b50*/  HADD2.F32 R2, -RZ, R4.H0_H0 ;  /* 0x20000004ff027230 */ /* 0x004fcc0000004100 */
[----:B------:R-:W0:Y:S01]  /*13b60*/  F2I.S64.TRUNC R2, R2 ;  /* 0x0000000200027311 */ /* 0x000e22000020d900 */
[----:B------:R-:W-:Y:S05]  /*13b70*/  BRA `(.L_x_12021) ;  /* 0x0000000800dc7947 */ /* 0x000fea0003800000 */
.L_x_12024:
        /* <DEDUP_REMOVED lines=9> */
.L_x_12027:
[----:B------:R-:W2:Y:S02]  /*13c10*/  LDG.E.U16 R4, desc[UR36][R4.64] ;  /* 0x0000002404047981 */ /* 0x000ea4000c1e1500 */
[----:B--2---:R-:W-:-:S06]  /*13c20*/  HADD2.F32 R2, -RZ, R4.H0_H0 ;  /* 0x20000004ff027230 */ /* 0x004fcc0000004100 */
[----:B------:R-:W0:Y:S01]  /*13c30*/  F2I.S64.TRUNC R2, R2 ;  /* 0x0000000200027311 */ /* 0x000e22000020d900 */
[----:B------:R-:W-:Y:S05]  /*13c40*/  BRA `(.L_x_12021) ;  /* 0x0000000800a87947 */ /* 0x000fea0003800000 */
.L_x_12026:
[----:B------:R-:W2:Y:S02]  /*13c50*/  LDG.E.64 R2, desc[UR36][R4.64] ;  /* 0x0000002404027981 */ /* 0x000ea4000c1e1b00 */
[----:B--2---:R-:W0:Y:S01]  /*13c60*/  F2I.S64.F64.TRUNC R2, R2 ;  /* 0x0000000200027311 */ /* 0x004e22000030d900 */
[----:B------:R-:W-:Y:S05]  /*13c70*/  BRA `(.L_x_12021) ;  /* 0x00000008009c7947 */ /* 0x000fea0003800000 */
.L_x_12016:
        /* <DEDUP_REMOVED lines=13> */
.L_x_12030:
[----:B------:R-:W2:Y:S02]  /*13d50*/  LDG.E.64 R2, desc[UR36][R4.64] ;  /* 0x0000002404027981 */ /* 0x000ea4000c1e1b00 */
[----:B--2---:R-:W0:Y:S01]  /*13d60*/  F2I.S64.F64.TRUNC R2, R2 ;  /* 0x0000000200027311 */ /* 0x004e22000030d900 */
[----:B------:R-:W-:Y:S05]  /*13d70*/  BRA `(.L_x_12021) ;  /* 0x00000008005c7947 */ /* 0x000fea0003800000 */
.L_x_12029:
        /* <DEDUP_REMOVED lines=27> */
.L_x_12032:
        /* <DEDUP_REMOVED lines=14> */
.L_x_12031:
[----:B------:R-:W2:Y:S02]  /*14010*/  LDG.E.U16 R2, desc[UR36][R4.64] ;  /* 0x0000002404027981 */ /* 0x000ea4000c1e1500 */
[----:B--2---:R-:W-:-:S06]  /*14020*/  IMAD.U32 R2, R2, 0x10000, RZ ;  /* 0x0001000002027824 */ /* 0x004fcc00078e00ff */
[----:B------:R-:W0:Y:S01]  /*14030*/  F2I.S64.TRUNC R2, R2 ;  /* 0x0000000200027311 */ /* 0x000e22000020d900 */
[----:B------:R-:W-:Y:S05]  /*14040*/  BRA `(.L_x_12021) ;  /* 0x0000000400a87947 */ /* 0x000fea0003800000 */
.L_x_12028:
        /* <DEDUP_REMOVED lines=11> */
.L_x_12035:
        /* <DEDUP_REMOVED lines=21> */
.L_x_12039:
[----:B------:R-:W-:Y:S05]  /*14250*/  BSYNC B1 ;  /* 0x0000000000017941 */ /* 0x000fea0003800000 */
.L_x_12038:
[----:B------:R-:W-:Y:S01]  /*14260*/  IMAD.SHL.U32 R2, R2, 0x100000, RZ ;  /* 0x0010000002027824 */ /* 0x000fe200078e00ff */
[----:B------:R-:W-:-:S04]  /*14270*/  LEA R3, R0, 0x3b800000, 0x17 ;  /* 0x3b80000000037811 */ /* 0x000fc800078eb8ff */
[----:B------:R-:W-:-:S07]  /*14280*/  LOP3.LUT R2, R3, R2, R4, 0xfe, !PT ;  /* 0x0000000203027212 */ /* 0x000fce00078efe04 */
.L_x_12037:
[----:B------:R-:W-:Y:S05]  /*14290*/  BSYNC B0 ;  /* 0x0000000000007941 */ /* 0x000fea0003800000 */
.L_x_12036:
[----:B------:R-:W1:Y:S01]  /*142a0*/  F2I.S64.TRUNC R2, R2 ;  /* 0x0000000200027311 */ /* 0x000e62000020d900 */
[----:B------:R-:W-:Y:S05]  /*142b0*/  BRA `(.L_x_12021) ;  /* 0x00000004000c7947 */ /* 0x000fea0003800000 */
.L_x_12034:
        /* <DEDUP_REMOVED lines=21> */
.L_x_12043:
[----:B------:R-:W-:Y:S05]  /*14410*/  BSYNC B1 ;  /* 0x0000000000017941 */ /* 0x000fea0003800000 */
.L_x_12042:
[----:B------:R-:W-:Y:S01]  /*14420*/  IMAD.SHL.U32 R2, R2, 0x200000, RZ ;  /* 0x0020000002027824 */ /* 0x000fe200078e00ff */
[----:B------:R-:W-:-:S04]  /*14430*/  LEA R3, R0, 0x37800000, 0x17 ;  /* 0x3780000000037811 */ /* 0x000fc800078eb8ff */
[----:B------:R-:W-:-:S07]  /*14440*/  LOP3.LUT R2, R3, R2, R4, 0xfe, !PT ;  /* 0x0000000203027212 */ /* 0x000fce00078efe04 */
.L_x_12041:
[----:B------:R-:W-:Y:S05]  /*14450*/  BSYNC B0 ;  /* 0x0000000000007941 */ /* 0x000fea0003800000 */
.L_x_12040:
[----:B------:R-:W2:Y:S01]  /*14460*/  F2I.S64.TRUNC R2, R2 ;  /* 0x0000000200027311 */ /* 0x000ea2000020d900 */
[----:B------:R-:W-:Y:S05]  /*14470*/  BRA `(.L_x_12021) ;  /* 0x00000000009c7947 */ /* 0x000fea0003800000 */
.L_x_12033:
        /* <DEDUP_REMOVED lines=14> */
.L_x_12047:
[----:B------:R-:W-:Y:S05]  /*14560*/  BSYNC B0 ;  /* 0x0000000000007941 */ /* 0x000fea0003800000 */
.L_x_12046:
[----:B------:R-:W4:Y:S01]  /*14570*/  F2I.S64.TRUNC R2, R2 ;  /* 0x0000000200027311 */ /* 0x000f22000020d900 */
[----:B------:R-:W-:Y:S05]  /*14580*/  BRA `(.L_x_12021) ;  /* 0x0000000000587947 */ /* 0x000fea0003800000 */
.L_x_12020:
        /* <DEDUP_REMOVED lines=16> */
.L_x_12048:
[----:B------:R-:W-:Y:S01]  /*14690*/  CS2R R2, SRZ ;  /* 0x0000000000027805 */ /* 0x000fe2000001ff00 */
[----:B------:R-:W-:Y:S06]  /*146a0*/  BRA `(.L_x_12021) ;  /* 0x0000000000107947 */ /* 0x000fec0003800000 */
.L_x_12045:
[----:B------:R0:W5:Y:S01]  /*146b0*/  LDG.E.64 R2, desc[UR36][R4.64] ;  /* 0x0000002404027981 */ /* 0x000162000c1e1b00 */
[----:B------:R-:W-:Y:S05]  /*146c0*/  BRA `(.L_x_12021) ;  /* 0x0000000000087947 */ /* 0x000fea0003800000 */
.L_x_12044:
[----:B------:R3:W5:Y:S01]  /*146d0*/  LDG.E R2, desc[UR36][R4.64] ;  /* 0x0000002404027981 */ /* 0x000762000c1e1900 */
[----:B------:R-:W-:-:S07]  /*146e0*/  IMAD.MOV.U32 R3, RZ, RZ, RZ ;  /* 0x000000ffff037224 */ /* 0x000fce00078e00ff */
.L_x_12021:
[----:B0--3--:R-:W0:Y:S01]  /*146f0*/  LDC.U8 R4, c[0x0][0x508] ;  /* 0x00014200ff047b82 */ /* 0x009e220000000000 */
        /* <DEDUP_REMOVED lines=9> */
.L_x_12050:
[----:B------:R-:W-:Y:S05]  /*14790*/  BSYNC B0 ;  /* 0x0000000000007941 */ /* 0x000fea0003800000 */
.L_x_12049:
        /* <DEDUP_REMOVED lines=11> */
.L_x_12054:
[----:B-----5:R-:W-:Y:S01]  /*14850*/  STG.E.U8 desc[UR36][R16.64], R19 ;  /* 0x0000001310007986 */ /* 0x020fe2000c101124 */
[----:B------:R-:W-:Y:S05]  /*14860*/  EXIT ;  /* 0x000000000000794d */ /* 0x000fea0003800000 */
.L_x_12053:
        /* <DEDUP_REMOVED lines=10> */
[----:B------:R-:W-:Y:S01]  /*14910*/  STG.E.64 desc[UR36][R16.64], R2 ;  /* 0x0000000210007986 */ /* 0x000fe2000c101b24 */
[----:B------:R-:W-:Y:S05]  /*14920*/  EXIT ;  /* 0x000000000000794d */ /* 0x000fea0003800000 */
.L_x_12057:
[----:B-----5:R-:W-:-:S04]  /*14930*/  LOP3.LUT R19, R19, 0xffff, RZ, 0xc0, !PT ;  /* 0x0000ffff13137812 */ /* 0x020fc800078ec0ff */
[----:B012-4-:R-:W-:-:S05]  /*14940*/  PRMT R3, R19, 0x8880, RZ ;  /* 0x0000888013037816 */ /* 0x017fca00000000ff */
[----:B------:R-:W-:Y:S01]  /*14950*/  STG.E desc[UR36][R16.64], R3 ;  /* 0x0000000310007986 */ /* 0x000fe2000c101924 */
[----:B------:R-:W-:Y:S05]  /*14960*/  EXIT ;  /* 0x000000000000794d */ /* 0x000fea0003800000 */
.L_x_12056:
[----:B012-45:R-:W-:-:S04]  /*14970*/  PRMT R3, R19, 0x8880, RZ ;  /* 0x0000888013037816 */ /* 0x037fc800000000ff */
[----:B------:R-:W-:-:S05]  /*14980*/  PRMT R3, R3, 0x7710, RZ ;  /* 0x0000771003037816 */ /* 0x000fca00000000ff */
[----:B------:R-:W-:Y:S01]  /*14990*/  STG.E.U16 desc[UR36][R16.64], R3 ;  /* 0x0000000310007986 */ /* 0x000fe2000c101524 */
[----:B------:R-:W-:Y:S05]  /*149a0*/  EXIT ;  /* 0x000000000000794d */ /* 0x000fea0003800000 */
.L_x_12052:
[----:B------:R-:W-:-:S13]  /*149b0*/  ISETP.GT.AND P0, PT, R0, 0x6, PT ;  /* 0x000000060000780c */ /* 0x000fda0003f04270 */
[----:B------:R-:W-:Y:S05]  /*149c0*/  @P0 BRA `(.L_x_12058) ;  /* 0x00000000002c0947 */ /* 0x000fea0003800000 */
[----:B------:R-:W-:-:S13]  /*149d0*/  ISETP.NE.AND P0, PT, R0, 0x5, PT ;  /* 0x000000050000780c */ /* 0x000fda0003f05270 */
[----:B------:R-:W-:Y:S05]  /*149e0*/  @!P0 BRA `(.L_x_12059) ;  /* 0x0000000000148947 */ /* 0x000fea0003800000 */
[----:B------:R-:W-:-:S13]  /*149f0*/  ISETP.NE.AND P0, PT, R0, 0x6, PT ;  /* 0x000000060000780c */ /* 0x000fda0003f05270 */
[----:B------:R-:W-:Y:S05]  /*14a00*/  @P0 BRA `(.L_x_12055) ;  /* 0x0000000800c80947 */ /* 0x000fea0003800000 */
[----:B-----5:R-:W3:Y:S02]  /*14a10*/  I2F.S8 R19, R19 ;  /* 0x0000001300137306 */ /* 0x020ee40000001400 */
[----:B---3--:R-:W-:Y:S01]  /*14a20*/  STG.E desc[UR36][R16.64], R19 ;  /* 0x0000001310007986 */ /* 0x008fe2000c101924 */
[----:B------:R-:W-:Y:S05]  /*14a30*/  EXIT ;  /* 0x000000000000794d */ /* 0x000fea0003800000 */
.L_x_12059:
[----:B-----5:R-:W3:Y:S02]  /*14a40*/  I2F.S8 R0, R19 ;  /* 0x0000001300007306 */ /* 0x020ee40000001400 */
[----:B---3--:R-:W-:-:S05]  /*14a50*/  F2FP.F16.F32.PACK_AB R0, RZ, R0 ;  /* 0x00000000ff00723e */ /* 0x008fca00000000ff */
[----:B------:R-:W-:Y:S01]  /*14a60*/  STG.E.U16 desc[UR36][R16.64], R0 ;  /* 0x0000000010007986 */ /* 0x000fe2000c101524 */
[----:B------:R-:W-:Y:S05]  /*14a70*/  EXIT ;  /* 0x000000000000794d */ /* 0x000fea0003800000 */
.L_x_12058:
        /* <DEDUP_REMOVED lines=8> */
[----:B0-----:R-:W-:Y:S01]  /*14b00*/  STG.E.64 desc[UR36][R16.64], R2 ;  /* 0x0000000210007986 */ /* 0x001fe2000c101b24 */
[----:B------:R-:W-:Y:S05]  /*14b10*/  EXIT ;  /* 0x000000000000794d */ /* 0x000fea0003800000 */
.L_x_12061:
[----:B-----5:R-:W0:Y:S02]  /*14b20*/  I2F.S8 R19, R19 ;  /* 0x0000001300137306 */ /* 0x020e240000001400 */
[----:B012-4-:R-:W-:-:S04]  /*14b30*/  F2FP.F16.F32.PACK_AB R3, RZ, R19 ;  /* 0x00000013ff03723e */ /* 0x017fc800000000ff */
[----:B------:R-:W-:-:S05]  /*14b40*/  PRMT R3, R3, 0x5410, RZ ;  /* 0x0000541003037816 */ /* 0x000fca00000000ff */
[----:B------:R-:W-:Y:S01]  /*14b50*/  STG.E desc[UR36][R16.64], R3 ;  /* 0x0000000310007986 */ /* 0x000fe2000c101924 */
[----:B------:R-:W-:Y:S05]  /*14b60*/  EXIT ;  /* 0x000000000000794d */ /* 0x000fea0003800000 */
.L_x_12060:
[----:B012-45:R-:W-:-:S04]  /*14b70*/  PRMT R2, R19, 0x8880, RZ ;  /* 0x0000888013027816 */ /* 0x037fc800000000ff */
[----:B------:R-:W-:-:S06]  /*14b80*/  PRMT R2, R2, 0x7710, RZ ;  /* 0x0000771002027816 */ /* 0x000fcc00000000ff */
[----:B------:R-:W0:Y:S02]  /*14b90*/  I2F.F64.S16 R2, R2 ;  /* 0x0000000200027312 */ /* 0x000e240000101c00 */
[----:B0-----:R-:W-:Y:S01]  /*14ba0*/  STG.E.64 desc[UR36][R16.64], R2 ;  /* 0x0000000210007986 */ /* 0x001fe2000c101b24 */
[----:B------:R-:W-:Y:S05]  /*14bb0*/  EXIT ;  /* 0x000000000000794d */ /* 0x000fea0003800000 */
.L_x_12051:
        /* <DEDUP_REMOVED lines=10> */
[----:B------:R-:W-:Y:S01]  /*14c60*/  STG.E.U8 desc[UR36][R16.64], R3 ;  /* 0x0000000310007986 */ /* 0x000fe2000c101124 */
[----:B------:R-:W-:Y:S05]  /*14c70*/  EXIT ;  /* 0x000000000000794d */ /* 0x000fea0003800000 */
.L_x_12064:
[----:B-----5:R-:W-:Y:S02]  /*14c80*/  PRMT R4, R19, 0x8880, RZ ;  /* 0x0000888013047816 */ /* 0x020fe400000000ff */
[----:B------:R-:W-:Y:S02]  /*14c90*/  CS2R R6, SRZ ;  /* 0x0000000000067805 */ /* 0x000fe4000001ff00 */
[----:B------:R-:W-:-:S06]  /*14ca0*/  PRMT R4, R4, 0x7710, RZ ;  /* 0x0000771004047816 */ /* 0x000fcc00000000ff */
[----:B------:R-:W3:Y:S02]  /*14cb0*/  I2F.F64.S16 R4, R4 ;  /* 0x0000000400047312 */ /* 0x000ee40000101c00 */
[----:B---3--:R-:W-:Y:S01]  /*14cc0*/  STG.E.128 desc[UR36][R16.64], R4 ;  /* 0x0000000410007986 */ /* 0x008fe2000c101d24 */
[----:B------:R-:W-:Y:S05]  /*14cd0*/  EXIT ;  /* 0x000000000000794d */ /* 0x000fea0003800000 */
.L_x_12063:
        /* <DEDUP_REMOVED lines=21> */
.L_x_12068:
[----:B------:R-:W-:Y:S05]  /*14e30*/  BSYNC B0 ;  /* 0x0000000000007941 */ /* 0x000fea0003800000 */
.L_x_12067:
[----:B------:R-:W-:-:S05]  /*14e40*/  LOP3.LUT R3, R0, R3, RZ, 0xfc, !PT ;  /* 0x0000000300037212 */ /* 0x000fca00078efcff */
[----:B------:R-:W-:Y:S01]  /*14e50*/  STG.E.U8 desc[UR36][R16.64], R3 ;  /* 0x0000000310007986 */ /* 0x000fe2000c101124 */
[----:B------:R-:W-:Y:S05]  /*14e60*/  EXIT ;  /* 0x000000000000794d */ /* 0x000fea0003800000 */
.L_x_12066:
        /* <DEDUP_REMOVED lines=13> */
.L_x_12070:
[----:B------:R-:W-:Y:S01]  /*14f40*/  IMAD.MOV.U32 R0, RZ, RZ, 0x7f ;  /* 0x0000007fff007424 */ /* 0x000fe200078e00ff */
[----:B------:R-:W-:-:S04]  /*14f50*/  ISETP.GT.U32.AND P0, PT, R2, 0x7f800000, PT ;  /* 0x7f8000000200780c */ /* 0x000fc80003f04070 */
[----:B------:R-:W-:-:S09]  /*14f60*/  SEL R0, R0, 0x7c, P0 ;  /* 0x0000007c00007807 */ /* 0x000fd20000000000 */
.L_x_12071:
[----:B------:R-:W-:Y:S05]  /*14f70*/  BSYNC B0 ;  /* 0x0000000000007941 */ /* 0x000fea0003800000 */
.L_x_12069:
[----:B------:R-:W-:-:S04]  /*14f80*/  LOP3.LUT R2, R19, 0x80000000, RZ, 0xc0, !PT ;  /* 0x8000000013027812 */ /* 0x000fc800078ec0ff */
[----:B------:R-:W-:-:S04]  /*14f90*/  SHF.R.U32.HI R3, RZ, 0x18, R2 ;  /* 0x00000018ff037819 */ /* 0x000fc80000011602 */
[----:B------:R-:W-:-:S05]  /*14fa0*/  LOP3.LUT R3, R0, R3, RZ, 0xfc, !PT ;  /* 0x0000000300037212 */ /* 0x000fca00078efcff */
[----:B------:R-:W-:Y:S01]  /*14fb0*/  STG.E.U8 desc[UR36][R16.64], R3 ;  /* 0x0000000310007986 */ /* 0x000fe2000c101124 */
[----:B------:R-:W-:Y:S05]  /*14fc0*/  EXIT ;  /* 0x000000000000794d */ /* 0x000fea0003800000 */
.L_x_12065:
[----:B-----5:R-:W3:Y:S02]  /*14fd0*/  I2F.S8 R0, R19 ;  /* 0x0000001300007306 */ /* 0x020ee40000001400 */
[----:B---3--:R-:W-:-:S05]  /*14fe0*/  F2FP.BF16.F32.PACK_AB R0, RZ, R0 ;  /* 0x00000000ff00723e */ /* 0x008fca00000010ff */
[----:B------:R-:W-:Y:S01]  /*14ff0*/  STG.E.U16 desc[UR36][R16.64], R0 ;  /* 0x0000000010007986 */ /* 0x000fe2000c101524 */
[----:B------:R-:W-:Y:S05]  /*15000*/  EXIT ;  /* 0x000000000000794d */ /* 0x000fea0003800000 */
.L_x_12062:
        /* <DEDUP_REMOVED lines=10> */
[----:B------:R-:W-:Y:S01]  /*150b0*/  STG.E.U16 desc[UR36][R16.64], R3 ;  /* 0x0000000310007986 */ /* 0x000fe2000c101524 */
[----:B------:R-:W-:Y:S05]  /*150c0*/  EXIT ;  /* 0x000000000000794d */ /* 0x000fea0003800000 */
.L_x_12074:
        /* <DEDUP_REMOVED lines=17> */
.L_x_12077:
[----:B------:R-:W-:-:S04]  /*151e0*/  LOP3.LUT R2, R19, 0x80000000, RZ, 0xc0, !PT ;  /* 0x8000000013027812 */ /* 0x000fc800078ec0ff */
[----:B------:R-:W-:-:S04]  /*151f0*/  SHF.R.U32.HI R3, RZ, 0x18, R2 ;  /* 0x00000018ff037819 */ /* 0x000fc80000011602 */
[----:B------:R-:W-:-:S04]  /*15200*/  LOP3.LUT R0, R0, R3, RZ, 0xfc, !PT ;  /* 0x0000000300007212 */ /* 0x000fc800078efcff */
[----:B------:R-:W-:-:S07]  /*15210*/  PRMT R8, R0, 0x7610, R8 ;  /* 0x0000761000087816 */ /* 0x000fce0000000008 */
.L_x_12076:
[----:B------:R-:W-:Y:S05]  /*15220*/  BSYNC B0 ;  /* 0x0000000000007941 */ /* 0x000fea0003800000 */
.L_x_12075:
[----:B------:R-:W-:Y:S01]  /*15230*/  STG.E.U8 desc[UR36][R16.64], R8 ;  /* 0x0000000810007986 */ /* 0x000fe2000c101124 */
[----:B------:R-:W-:Y:S05]  /*15240*/  EXIT ;  /* 0x000000000000794d */ /* 0x000fea0003800000 */
.L_x_12073:
        /* <DEDUP_REMOVED lines=17> */
.L_x_12080:
[----:B------:R-:W-:-:S04]  /*15360*/  LOP3.LUT R2, R19, 0x80000000, RZ, 0xc0, !PT ;  /* 0x8000000013027812 */ /* 0x000fc800078ec0ff */
[----:B------:R-:W-:-:S04]  /*15370*/  SHF.R.U32.HI R3, RZ, 0x18, R2 ;  /* 0x00000018ff037819 */ /* 0x000fc80000011602 */
[----:B------:R-:W-:-:S04]  /*15380*/  LOP3.LUT R0, R0, R3, RZ, 0xfc, !PT ;  /* 0x0000000300007212 */ /* 0x000fc800078efcff */
[----:B------:R-:W-:-:S07]  /*15390*/  PRMT R8, R0, 0x7610, R8 ;  /* 0x0000761000087816 */ /* 0x000fce0000000008 */
.L_x_12079:
[----:B------:R-:W-:Y:S05]  /*153a0*/  BSYNC B0 ;  /* 0x0000000000007941 */ /* 0x000fea0003800000 */
.L_x_12078:
[----:B------:R-:W-:Y:S01]  /*153b0*/  STG.E.U8 desc[UR36][R16.64], R8 ;  /* 0x0000000810007986 */ /* 0x000fe2000c101124 */
[----:B------:R-:W-:Y:S05]  /*153c0*/  EXIT ;  /* 0x000000000000794d */ /* 0x000fea0003800000 */
.L_x_12072:
        /* <DEDUP_REMOVED lines=22> */
.L_x_12055:
        /* <DEDUP_REMOVED lines=16> */
.L_x_12083:
[----:B------:R-:W-:Y:S05]  /*15630*/  EXIT ;  /* 0x000000000000794d */ /* 0x000fea0003800000 */
.L_x_12082:
[----:B-----5:R-:W-:-:S04]  /*15640*/  LOP3.LUT R19, R19, 0xffff, RZ, 0xc0, !PT ;  /* 0x0000ffff13137812 */ /* 0x020fc800078ec0ff */
[----:B------:R-:W-:-:S05]  /*15650*/  PRMT R19, R19, 0x8880, RZ ;  /* 0x0000888013137816 */ /* 0x000fca00000000ff */
[----:B012-4-:R-:W-:-:S05]  /*15660*/  IMAD.MOV.U32 R2, RZ, RZ, R19 ;  /* 0x000000ffff027224 */ /* 0x017fca00078e0013 */
[----:B------:R-:W-:-:S05]  /*15670*/  SHF.R.S32.HI R3, RZ, 0x1f, R2 ;  /* 0x0000001fff037819 */ /* 0x000fca0000011402 */
[----:B------:R-:W-:Y:S01]  /*15680*/  STG.E.64 desc[UR36][R16.64], R2 ;  /* 0x0000000210007986 */ /* 0x000fe2000c101b24 */
[----:B------:R-:W-:Y:S05]  /*15690*/  EXIT ;  /* 0x000000000000794d */ /* 0x000fea0003800000 */
.L_x_12081:
[----:B-----5:R-:W-:-:S04]  /*156a0*/  LOP3.LUT R19, R19, 0xffff, RZ, 0xc0, !PT ;  /* 0x0000ffff13137812 */ /* 0x020fc800078ec0ff */
[----:B012-4-:R-:W-:-:S05]  /*156b0*/  PRMT R3, R19, 0x8880, RZ ;  /* 0x0000888013037816 */ /* 0x017fca00000000ff */
[----:B------:R-:W-:Y:S01]  /*156c0*/  STG.E desc[UR36][R16.64], R3 ;  /* 0x0000000310007986 */ /* 0x000fe2000c101924 */
[----:B------:R-:W-:Y:S05]  /*156d0*/  EXIT ;  /* 0x000000000000794d */ /* 0x000fea0003800000 */
.L_x_12084:
        /* <DEDUP_REMOVED lines=10> */
.L_x_28064:


//--------------------- .text._ZN2at6native27unrolled_elementwise_kernelIZZZNS0_28launch_masked_scatter_kernelERKNS_10TensorBaseES4_S4_S4_ENKUlvE_clEvENKUlvE0_clEvEUlablE_St5arrayIPcLm4EELi4E23TrivialOffsetCalculatorILi3EjESB_ILi1EjENS0_6memory12LoadWithCastILi3EEENSE_13StoreWithCastILi1EEEEEviT_T0_T2_T3_T4_T5_ --------------------------
	.section	.text._ZN2at6native27unrolled_elementwise_kernelIZZZNS0_28launch_masked_scatter_kernelERKNS_10TensorBaseES4_S4_S4_ENKUlvE_clEvENKUlvE0_clEvEUlablE_St5arrayIPcLm4EELi4E23TrivialOffsetCalculatorILi3EjESB_ILi1EjENS0_6memory12LoadWithCastILi3EEENSE_13StoreWithCastILi1EEEEEviT_T0_T2_T3_T4_T5_,"ax",@progbits
	.align	128
        .global         _ZN2at6native27unrolled_elementwise_kernelIZZZNS0_28launch_masked_scatter_kernelERKNS_10TensorBaseES4_S4_S4_ENKUlvE_clEvENKUlvE0_clEvEUlablE_St5arrayIPcLm4EELi4E23TrivialOffsetCalculatorILi3EjESB_ILi1EjENS0_6memory12LoadWithCastILi3EEENSE_13StoreWithCastILi1EEEEEviT_T0_T2_T3_T4_T5_
        .type           _ZN2at6native27unrolled_elementwise_kernelIZZZNS0_28launch_masked_scatter_kernelERKNS_10TensorBaseES4_S4_S4_ENKUlvE_clEvENKUlvE0_clEvEUlablE_St5arrayIPcLm4EELi4E23TrivialOffsetCalculatorILi3EjESB_ILi1EjENS0_6memory12LoadWithCastILi3EEENSE_13StoreWithCastILi1EEEEEviT_T0_T2_T3_T4_T5_,@function
        .size           _ZN2at6native27unrolled_elementwise_kernelIZZZNS0_28launch_masked_scatter_kernelERKNS_10TensorBaseES4_S4_S4_ENKUlvE_clEvENKUlvE0_clEvEUlablE_St5arrayIPcLm4EELi4E23TrivialOffsetCalculatorILi3EjESB_ILi1EjENS0_6memory12LoadWithCastILi3EEENSE_13StoreWithCastILi1EEEEEviT_T0_T2_T3_T4_T5_,(.L_x_28065 - _ZN2at6native27unrolled_elementwise_kernelIZZZNS0_28launch_masked_scatter_kernelERKNS_10TensorBaseES4_S4_S4_ENKUlvE_clEvENKUlvE0_clEvEUlablE_St5arrayIPcLm4EELi4E23TrivialOffsetCalculatorILi3EjESB_ILi1EjENS0_6memory12LoadWithCastILi3EEENSE_13StoreWithCastILi1EEEEEviT_T0_T2_T3_T4_T5_)
        .other          _ZN2at6native27unrolled_elementwise_kernelIZZZNS0_28launch_masked_scatter_kernelERKNS_10TensorBaseES4_S4_S4_ENKUlvE_clEvENKUlvE0_clEvEUlablE_St5arrayIPcLm4EELi4E23TrivialOffsetCalculatorILi3EjESB_ILi1EjENS0_6memory12LoadWithCastILi3EEENSE_13StoreWithCastILi1EEEEEviT_T0_T2_T3_T4_T5_,@"STO_CUDA_ENTRY STV_DEFAULT"
_ZN2at6native27unrolled_elementwise_kernelIZZZNS0_28launch_masked_scatter_kernelERKNS_10TensorBaseES4_S4_S4_ENKUlvE_clEvENKUlvE0_clEvEUlablE_St5arrayIPcLm4EELi4E23TrivialOffsetCalculatorILi3EjESB_ILi1EjENS0_6memory12LoadWithCastILi3EEENSE_13StoreWithCastILi1EEEEEviT_T0_T2_T3_T4_T5_:
.text._ZN2at6native27unrolled_elementwise_kernelIZZZNS0_28launch_masked_scatter_kernelERKNS_10TensorBaseES4_S4_S4_ENKUlvE_clEvENKUlvE0_clEvEUlablE_St5arrayIPcLm4EELi4E23TrivialOffsetCalculatorILi3EjESB_ILi1EjENS0_6memory12LoadWithCastILi3EEENSE_13StoreWithCastILi1EEEEEviT_T0_T2_T3_T4_T5_:
        /* <DEDUP_REMOVED lines=36> */
.L_x_12090:
[----:B------:R1:W5:Y:S01]  /*0240*/  LDG.E.U8 R23, desc[UR36][R4.64] ;  /* 0x0000002404177981 */ /* 0x000362000c1e1100 */
[----:B------:R-:W-:Y:S05]  /*0250*/  BRA `(.L_x_12092) ;  /* 0x0000000c00547947 */ /* 0x000fea0003800000 */
.L_x_12089:
        /* <DEDUP_REMOVED lines=8> */
.L_x_12094:
[----:B------:R2:W5:Y:S01]  /*02e0*/  LDG.E.U8 R23, desc[UR36][R4.64] ;  /* 0x0000002404177981 */ /* 0x000562000c1e1100 */
[----:B------:R-:W-:Y:S05]  /*02f0*/  BRA `(.L_x_12092) ;  /* 0x0000000c002c7947 */ /* 0x000fea0003800000 */
.L_x_12093:
[----:B------:R3:W5:Y:S01]  /*0300*/  LDG.E.U16 R23, desc[UR36][R4.64] ;  /* 0x0000002404177981 */ /* 0x000762000c1e1500 */
[----:B------:R-:W-:Y:S05]  /*0310*/  BRA `(.L_x_12092) ;  /* 0x0000000c00247947 */ /* 0x000fea0003800000 */
.L_x_12088:
        /* <DEDUP_REMOVED lines=9> */
.L_x_12096:
[----:B------:R-:W2:Y:S02]  /*03b0*/  LDG.E.U16 R0, desc[UR36][R4.64] ;  /* 0x0000002404007981 */ /* 0x000ea4000c1e1500 */
[----:B--2---:R-:W-:-:S06]  /*03c0*/  HADD2.F32 R0, -RZ, R0.H0_H0 ;  /* 0x20000000ff007230 */ /* 0x004fcc0000004100 */
[----:B------:R-:W1:Y:S02]  /*03d0*/  F2I.FTZ.TRUNC.NTZ R0, R0 ;  /* 0x0000000000007305 */ /* 0x000e64000021f100 */
[----:B-1----:R-:W-:Y:S01]  /*03e0*/  PRMT R23, R0, 0x7610, R23 ;  /* 0x0000761000177816 */ /* 0x002fe20000000017 */
[----:B------:R-:W-:Y:S06]  /*03f0*/  BRA `(.L_x_12092) ;  /* 0x0000000800ec7947 */ /* 0x000fec0003800000 */
.L_x_12095:
        /* <DEDUP_REMOVED lines=9> */
.L_x_12098:
[----:B------:R-:W2:Y:S02]  /*0490*/  LDG.E.U16 R4, desc[UR36][R4.64] ;  /* 0x0000002404047981 */ /* 0x000ea4000c1e1500 */
[----:B--2---:R-:W-:-:S06]  /*04a0*/  HADD2.F32 R0, -RZ, R4.H0_H0 ;  /* 0x20000004ff007230 */ /* 0x004fcc0000004100 */
[----:B------:R-:W1:Y:S02]  /*04b0*/  F2I.FTZ.TRUNC.NTZ R0, R0 ;  /* 0x0000000000007305 */ /* 0x000e64000021f100 */
[----:B-1----:R-:W-:Y:S01]  /*04c0*/  PRMT R23, R0, 0x7610, R23 ;  /* 0x0000761000177816 */ /* 0x002fe20000000017 */
[----:B------:R-:W-:Y:S06]  /*04d0*/  BRA `(.L_x_12092) ;  /* 0x0000000800b47947 */ /* 0x000fec0003800000 */
.L_x_12097:
[----:B------:R-:W2:Y:S02]  /*04e0*/  LDG.E.64 R4, desc[UR36][R4.64] ;  /* 0x0000002404047981 */ /* 0x000ea4000c1e1b00 */
[----:B--2---:R1:W2:Y:S01]  /*04f0*/  F2I.F64.TRUNC R23, R4 ;  /* 0x0000000400177311 */ /* 0x0042a2000030d100 */
[----:B------:R-:W-:Y:S05]  /*0500*/  BRA `(.L_x_12092) ;  /* 0x0000000800a87947 */ /* 0x000fea0003800000 */
.L_x_12087:
        /* <DEDUP_REMOVED lines=12> */
.L_x_12101:
[----:B------:R-:W2:Y:S02]  /*05d0*/  LDG.E.64 R4, desc[UR36][R4.64] ;  /* 0x0000002404047981 */ /* 0x000ea4000c1e1b00 */
[----:B--2---:R1:W2:Y:S01]  /*05e0*/  F2I.F64.TRUNC R23, R4 ;  /* 0x0000000400177311 */ /* 0x0042a2000030d100 */
[----:B------:R-:W-:Y:S05]  /*05f0*/  BRA `(.L_x_12092) ;  /* 0x00000008006c7947 */ /* 0x000fea0003800000 */
.L_x_12100:
        /* <DEDUP_REMOVED lines=28> */
.L_x_12103:
        /* <DEDUP_REMOVED lines=15> */
.L_x_12102:
[----:B------:R-:W2:Y:S02]  /*08b0*/  LDG.E.U16 R0, desc[UR36][R4.64] ;  /* 0x0000002404007981 */ /* 0x000ea4000c1e1500 */
[----:B--2---:R-:W-:-:S06]  /*08c0*/  IMAD.U32 R0, R0, 0x10000, RZ ;  /* 0x0001000000007824 */ /* 0x004fcc00078e00ff */
[----:B------:R-:W1:Y:S02]  /*08d0*/  F2I.FTZ.TRUNC.NTZ R0, R0 ;  /* 0x0000000000007305 */ /* 0x000e64000021f100 */
[----:B-1----:R-:W-:Y:S01]  /*08e0*/  PRMT R23, R0, 0x7610, R23 ;  /* 0x0000761000177816 */ /* 0x002fe20000000017 */
[----:B------:R-:W-:Y:S06]  /*08f0*/  BRA `(.L_x_12092) ;  /* 0x0000000400ac7947 */ /* 0x000fec0003800000 */
.L_x_12099:
        /* <DEDUP_REMOVED lines=10> */
.L_x_12106:
        /* <DEDUP_REMOVED lines=21> */
.L_x_12110:
[----:B------:R-:W-:Y:S05]  /*0af0*/  BSYNC B1 ;  /* 0x0000000000017941 */ /* 0x000fea0003800000 */
.L_x_12109:
[----:B------:R-:W-:Y:S01]  /*0b00*/  LEA R5, R0, 0x3b800000, 0x17 ;  /* 0x3b80000000057811 */ /* 0x000fe200078eb8ff */
[----:B------:R-:W-:-:S05]  /*0b10*/  IMAD.SHL.U32 R0, R3, 0x100000, RZ ;  /* 0x0010000003007824 */ /* 0x000fca00078e00ff */
[----:B------:R-:W-:-:S07]  /*0b20*/  LOP3.LUT R0, R5, R0, R6, 0xfe, !PT ;  /* 0x0000000005007212 */ /* 0x000fce00078efe06 */
.L_x_12108:
[----:B------:R-:W-:Y:S05]  /*0b30*/  BSYNC B0 ;  /* 0x0000000000007941 */ /* 0x000fea0003800000 */
.L_x_12107:
[----:B------:R-:W1:Y:S02]  /*0b40*/  F2I.FTZ.TRUNC.NTZ R0, R0 ;  /* 0x0000000000007305 */ /* 0x000e64000021f100 */
[----:B-1----:R-:W-:Y:S01]  /*0b50*/  PRMT R23, R0, 0x7610, R23 ;  /* 0x0000761000177816 */ /* 0x002fe20000000017 */
[----:B------:R-:W-:Y:S06]  /*0b60*/  BRA `(.L_x_12092) ;  /* 0x0000000400107947 */ /* 0x000fec0003800000 */
.L_x_12105:
        /* <DEDUP_REMOVED lines=21> */
.L_x_12114:
[----:B------:R-:W-:Y:S05]  /*0cc0*/  BSYNC B1 ;  /* 0x0000000000017941 */ /* 0x000fea0003800000 */
.L_x_12113:
[----:B------:R-:W-:Y:S01]  /*0cd0*/  LEA R5, R0, 0x37800000, 0x17 ;  /* 0x3780000000057811 */ /* 0x000fe200078eb8ff */
[----:B------:R-:W-:-:S05]  /*0ce0*/  IMAD.SHL.U32 R0, R3, 0x200000, RZ ;  /* 0x0020000003007824 */ /* 0x000fca00078e00ff */
[----:B------:R-:W-:-:S07]  /*0cf0*/  LOP3.LUT R0, R5, R0, R6, 0xfe, !PT ;  /* 0x0000000005007212 */ /* 0x000fce00078efe06 */
.L_x_12112:
[----:B------:R-:W-:Y:S05]  /*0d00*/  BSYNC B0 ;  /* 0x0000000000007941 */ /* 0x000fea0003800000 */
.L_x_12111:
[----:B------:R-:W1:Y:S02]  /*0d10*/  F2I.FTZ.TRUNC.NTZ R0, R0 ;  /* 0x0000000000007305 */ /* 0x000e64000021f100 */
[----:B-1----:R-:W-:Y:S01]  /*0d20*/  PRMT R23, R0, 0x7610, R23 ;  /* 0x0000761000177816 */ /* 0x002fe20000000017 */
[----:B------:R-:W-:Y:S06]  /*0d30*/  BRA `(.L_x_12092) ;  /* 0x00000000009c7947 */ /* 0x000fec0003800000 */
.L_x_12104:
        /* <DEDUP_REMOVED lines=14> */
.L_x_12118:
[----:B------:R-:W-:Y:S05]  /*0e20*/  BSYNC B0 ;  /* 0x0000000000007941 */ /* 0x000fea0003800000 */
.L_x_12117:
[----:B------:R-:W1:Y:S02]  /*0e30*/  F2I.FTZ.TRUNC.NTZ R0, R0 ;  /* 0x0000000000007305 */ /* 0x000e64000021f100 */
[----:B-1----:R-:W-:Y:S01]  /*0e40*/  PRMT R23, R0, 0x7610, R23 ;  /* 0x0000761000177816 */ /* 0x002fe20000000017 */
[----:B------:R-:W-:Y:S06]  /*0e50*/  BRA `(.L_x_12092) ;  /* 0x0000000000547947 */ /* 0x000fec0003800000 */
.L_x_12091:
        /* <DEDUP_REMOVED lines=16> */
.L_x_12119:
[----:B------:R-:W-:Y:S01]  /*0f60*/  PRMT R23, RZ, 0x7610, R23 ;  /* 0x00007610ff177816 */ /* 0x000fe20000000017 */
[----:B------:R-:W-:Y:S06]  /*0f70*/  BRA `(.L_x_12092) ;  /* 0x00000000000c7947 */ /* 0x000fec0003800000 */
.L_x_12116:
[----:B------:R1:W5:Y:S01]  /*0f80*/  LDG.E.U8 R23, desc[UR36][R4.64] ;  /* 0x0000002404177981 */ /* 0x000362000c1e1100 */
[----:B------:R-:W-:Y:S05]  /*0f90*/  BRA `(.L_x_12092) ;  /* 0x0000000000047947 */ /* 0x000fea0003800000 */
.L_x_12115:
[----:B------:R1:W5:Y:S02]  /*0fa0*/  LDG.E.U8 R23, desc[UR36][R4.64] ;  /* 0x0000002404177981 */ /* 0x000364000c1e1100 */
.L_x_12092:
        /* <DEDUP_REMOVED lines=20> */
.L_x_12123:
[----:B------:R-:W2:Y:S02]  /*10f0*/  LDG.E.U8 R4, desc[UR36][R4.64] ;  /* 0x0000002404047981 */ /* 0x000ea4000c1e1100 */
[----:B--2---:R-:W-:-:S04]  /*1100*/  ISETP.NE.AND P0, PT, R4, RZ, PT ;  /* 0x000000ff0400720c */ /* 0x004fc80003f05270 */
[----:B------:R-:W-:Y:S01]  /*1110*/  P2R R26, PR, RZ, 0x1 ;  /* 0x00000001ff1a7803 */ /* 0x000fe20000000000 */
[----:B------:R-:W-:Y:S08]  /*1120*/  BRA `(.L_x_12125) ;  /* 0x0000000c00c47947 */ /* 0x000ff00003800000 */
.L_x_12122:
        /* <DEDUP_REMOVED lines=11> */
.L_x_12127:
[----:B------:R-:W2:Y:S02]  /*11e0*/  LDG.E R4, desc[UR36][R4.64] ;  /* 0x0000002404047981 */ /* 0x000ea4000c1e1900 */
[----:B--2---:R-:W-:-:S04]  /*11f0*/  ISETP.NE.AND P0, PT, R4, RZ, PT ;  /* 0x000000ff0400720c */ /* 0x004fc80003f05270 */
[----:B------:R-:W-:Y:S01]  /*1200*/  P2R R26, PR, RZ, 0x1 ;  /* 0x00000001ff1a7803 */ /* 0x000fe20000000000 */
[----:B------:R-:W-:Y:S08]  /*1210*/  BRA `(.L_x_12125) ;  /* 0x0000000c00887947 */ /* 0x000ff00003800000 */
.L_x_12126:
[----:B------:R-:W2:Y:S02]  /*1220*/  LDG.E.U16 R4, desc[UR36][R4.64] ;  /* 0x0000002404047981 */ /* 0x000ea4000c1e1500 */
[----:B--2---:R-:W-:-:S04]  /*1230*/  ISETP.NE.AND P0, PT, R4, RZ, PT ;  /* 0x000000ff0400720c */ /* 0x004fc80003f05270 */
[----:B------:R-:W-:Y:S01]  /*1240*/  P2R R26, PR, RZ, 0x1 ;  /* 0x00000001ff1a7803 */ /* 0x000fe20000000000 */
[----:B------:R-:W-:Y:S08]  /*1250*/  BRA `(.L_x_12125) ;  /* 0x0000000c00787947 */ /* 0x000ff00003800000 */
.L_x_12121:
        /* <DEDUP_REMOVED lines=10> */
.L_x_12129:
[----:B------:R-:W2:Y:S02]  /*1300*/  LDG.E.U16 R0, desc[UR36][R4.64] ;  /* 0x0000002404007981 */ /* 0x000ea4000c1e1500 */
[----:B--2---:R-:W-:-:S05]  /*1310*/  HADD2.F32 R0, -RZ, R0.H0_H0 ;  /* 0x20000000ff007230 */ /* 0x004fca0000004100 */
[----:B------:R-:W-:-:S04]  /*1320*/  FSETP.NEU.FTZ.AND P0, PT, R0, RZ, PT ;  /* 0x000000ff0000720b */ /* 0x000fc80003f1d000 */
[----:B------:R-:W-:Y:S01]  /*1330*/  P2R R26, PR, RZ, 0x1 ;  /* 0x00000001ff1a7803 */ /* 0x000fe20000000000 */
[----:B------:R-:W-:Y:S08]  /*1340*/  BRA `(.L_x_12125) ;  /* 0x0000000c003c7947 */ /* 0x000ff00003800000 */
.L_x_12128:
        /* <DEDUP_REMOVED lines=12> */
.L_x_12131:
        /* <DEDUP_REMOVED lines=11> */
.L_x_12130:
[----:B------:R-:W2:Y:S02]  /*14c0*/  LDG.E.64 R4, desc[UR36][R4.64] ;  /* 0x0000002404047981 */ /* 0x000ea4000c1e1b00 */
[----:B--2---:R-:W-:-:S06]  /*14d0*/  DSETP.NEU.AND P0, PT, R4, RZ, PT ;  /* 0x000000ff0400722a */ /* 0x004fcc0003f0d000 */
[----:B------:R-:W-:Y:S01]  /*14e0*/  P2R R26, PR, RZ, 0x1 ;  /* 0x00000001ff1a7803 */ /* 0x000fe20000000000 */
[----:B------:R-:W-:Y:S07]  /*14f0*/  BRA `(.L_x_12125) ;  /* 0x0000000800d07947 */ /* 0x000fee0003800000 */
.L_x_12120:
        /* <DEDUP_REMOVED lines=12> */
.L_x_12134:
[----:B------:R-:W2:Y:S02]  /*15c0*/  LDG.E.128 R4, desc[UR36][R4.64] ;  /* 0x0000002404047981 */ /* 0x000ea4000c1e1d00 */
[----:B--2---:R-:W-:-:S06]  /*15d0*/  DSETP.NEU.AND P0, PT, R6, RZ, PT ;  /* 0x000000ff0600722a */ /* 0x004fcc0003f0d000 */
[----:B------:R-:W-:-:S06]  /*15e0*/  DSETP.NEU.OR P0, PT, R4, RZ, P0 ;  /* 0x000000ff0400722a */ /* 0x000fcc000070d400 */
[----:B------:R-:W-:Y:S01]  /*15f0*/  P2R R26, PR, RZ, 0x1 ;  /* 0x00000001ff1a7803 */ /* 0x000fe20000000000 */
[----:B------:R-:W-:Y:S07]  /*1600*/  BRA `(.L_x_12125) ;  /* 0x00000008008c7947 */ /* 0x000fee0003800000 */
.L_x_12133:
        /* <DEDUP_REMOVED lines=28> */
.L_x_12136:
        /* <DEDUP_REMOVED lines=15> */
.L_x_12135:
[----:B------:R-:W2:Y:S02]  /*18c0*/  LDG.E.U16 R0, desc[UR36][R4.64] ;  /* 0x0000002404007981 */ /* 0x000ea4000c1e1500 */
[----:B--2---:R-:W-:-:S05]  /*18d0*/  IMAD.U32 R0, R0, 0x10000, RZ ;  /* 0x0001000000007824 */ /* 0x004fca00078e00ff */
[----:B------:R-:W-:-:S04]  /*18e0*/  FSETP.NEU.FTZ.AND P0, PT, R0, RZ, PT ;  /* 0x000000ff0000720b */ /* 0x000fc80003f1d000 */
[----:B------:R-:W-:Y:S01]  /*18f0*/  P2R R26, PR, RZ, 0x1 ;  /* 0x00000001ff1a7803 */ /* 0x000fe20000000000 */
[----:B------:R-:W-:Y:S08]  /*1900*/  BRA `(.L_x_12125) ;  /* 0x0000000400cc7947 */ /* 0x000ff00003800000 */
.L_x_12132:
        /* <DEDUP_REMOVED lines=12> */
.L_x_12139:
        /* <DEDUP_REMOVED lines=21> */
.L_x_12143:
[----:B------:R-:W-:Y:S05]  /*1b20*/  BSYNC B1 ;  /* 0x0000000000017941 */ /* 0x000fea0003800000 */
.L_x_12142:
[----:B------:R-:W-:Y:S01]  /*1b30*/  LEA R5, R0, 0x3b800000, 0x17 ;  /* 0x3b80000000057811 */ /* 0x000fe200078eb8ff */
[----:B------:R-:W-:-:S05]  /*1b40*/  IMAD.SHL.U32 R0, R3, 0x100000, RZ ;  /* 0x0010000003007824 */ /* 0x000fca00078e00ff */
[----:B------:R-:W-:-:S07]  /*1b50*/  LOP3.LUT R0, R5, R0, R6, 0xfe, !PT ;  /* 0x0000000005007212 */ /* 0x000fce00078efe06 */
.L_x_12141:
[----:B------:R-:W-:Y:S05]  /*1b60*/  BSYNC B0 ;  /* 0x0000000000007941 */ /* 0x000fea0003800000 */
.L_x_12140:
[----:B------:R-:W-:-:S04]  /*1b70*/  FSETP.NEU.FTZ.AND P0, PT, R0, RZ, PT ;  /* 0x000000ff0000720b */ /* 0x000fc80003f1d000 */
[----:B------:R-:W-:Y:S01]  /*1b80*/  P2R R26, PR, RZ, 0x1 ;  /* 0x00000001ff1a7803 */ /* 0x000fe20000000000 */
[----:B------:R-:W-:Y:S08]  /*1b90*/  BRA `(.L_x_12125) ;  /* 0x0000000400287947 */ /* 0x000ff00003800000 */
.L_x_12138:
        /* <DEDUP_REMOVED lines=21> */
.L_x_12147:
[----:B------:R-:W-:Y:S05]  /*1cf0*/  BSYNC B1 ;  /* 0x0000000000017941 */ /* 0x000fea0003800000 */
.L_x_12146:
[----:B------:R-:W-:Y:S01]  /*1d00*/  LEA R5, R0, 0x37800000, 0x17 ;  /* 0x3780000000057811 */ /* 0x000fe200078eb8ff */
[----:B------:R-:W-:-:S05]  /*1d10*/  IMAD.SHL.U32 R0, R3, 0x200000, RZ ;  /* 0x0020000003007824 */ /* 0x000fca00078e00ff */
[----:B------:R-:W-:-:S07]  /*1d20*/  LOP3.LUT R0, R5, R0, R6, 0xfe, !PT ;  /* 0x0000000005007212 */ /* 0x000fce00078efe06 */
.L_x_12145:
[----:B------:R-:W-:Y:S05]  /*1d30*/  BSYNC B0 ;  /* 0x0000000000007941 */ /* 0x000fea0003800000 */
.L_x_12144:
[----:B------:R-:W-:-:S04]  /*1d40*/  FSETP.NEU.FTZ.AND P0, PT, R0, RZ, PT ;  /* 0x000000ff0000720b */ /* 0x000fc80003f1d000 */
[----:B------:R-:W-:Y:S01]  /*1d50*/  P2R R26, PR, RZ, 0x1 ;  /* 0x00000001ff1a7803 */ /* 0x000fe20000000000 */
[----:B------:R-:W-:Y:S08]  /*1d60*/  BRA `(.L_x_12125) ;  /* 0x0000000000b47947 */ /* 0x000ff00003800000 */
.L_x_12137:
        /* <DEDUP_REMOVED lines=14> */
.L_x_12151:
[----:B------:R-:W-:Y:S05]  /*1e50*/  BSYNC B0 ;  /* 0x0000000000007941 */ /* 0x000fea0003800000 */
.L_x_12150:
[----:B------:R-:W-:-:S04]  /*1e60*/  FSETP.NEU.FTZ.AND P0, PT, R0, RZ, PT ;  /* 0x000000ff0000720b */ /* 0x000fc80003f1d000 */
[----:B------:R-:W-:Y:S01]  /*1e70*/  P2R R26, PR, RZ, 0x1 ;  /* 0x00000001ff1a7803 */ /* 0x000fe20000000000 */
[----:B------:R-:W-:Y:S08]  /*1e80*/  BRA `(.L_x_12125) ;  /* 0x00000000006c7947 */ /* 0x000ff00003800000 */
.L_x_12124:
        /* <DEDUP_REMOVED lines=16> */
.L_x_12152:
[----:B------:R-:W-:-:S04]  /*1f90*/  PLOP3.LUT P0, PT, PT, PT, PT, 0x8, 0x0 ;  /* 0x000000000000781c */ /* 0x000fc80003f0e170 */
[----:B------:R-:W-:Y:S01]  /*1fa0*/  P2R R26, PR, RZ, 0x1 ;  /* 0x00000001ff1a7803 */ /* 0x000fe20000000000 */
[----:B------:R-:W-:Y:S08]  /*1fb0*/  BRA `(.L_x_12125) ;  /* 0x0000000000207947 */ /* 0x000ff00003800000 */
.L_x_12149:
[----:B------:R-:W2:Y:S02]  /*1fc0*/  LDG.E.64 R4, desc[UR36][R4.64] ;  /* 0x0000002404047981 */ /* 0x000ea4000c1e1b00 */
[----:B--2---:R-:W-:-:S04]  /*1fd0*/  ISETP.NE.U32.AND P0, PT, R4, RZ, PT ;  /* 0x000000ff0400720c */ /* 0x004fc80003f05070 */
[----:B------:R-:W-:-:S04]  /*1fe0*/  ISETP.NE.AND.EX P0, PT, R5, RZ, PT, P0 ;  /* 0x000000ff0500720c */ /* 0x000fc80003f05300 */
[----:B------:R-:W-:Y:S01]  /*1ff0*/  P2R R26, PR, RZ, 0x1 ;  /* 0x00000001ff1a7803 */ /* 0x000fe20000000000 */
[----:B------:R-:W-:Y:S08]  /*2000*/  BRA `(.L_x_12125) ;  /* 0x00000000000c7947 */ /* 0x000ff00003800000 */
.L_x_12148:
[----:B------:R-:W2:Y:S02]  /*2010*/  LDG.E R4, desc[UR36][R4.64] ;  /* 0x0000002404047981 */ /* 0x000ea4000c1e1900 */
[----:B--2---:R-:W-:-:S04]  /*2020*/  ISETP.NE.AND P0, PT, R4, RZ, PT ;  /* 0x000000ff0400720c */ /* 0x004fc80003f05270 */
[----:B------:R-:W-:-:S09]  /*2030*/  P2R R26, PR, RZ, 0x1 ;  /* 0x00000001ff1a7803 */ /* 0x000fd20000000000 */
.L_x_12125:
        /* <DEDUP_REMOVED lines=19> */
.L_x_12156:
[----:B------:R0:W5:Y:S01]  /*2170*/  LDG.E.U8 R28, desc[UR36][R4.64] ;  /* 0x00000024041c7981 */ /* 0x000162000c1e1100 */
[----:B------:R-:W-:Y:S01]  /*2180*/  IMAD.MOV.U32 R29, RZ, RZ, RZ ;  /* 0x000000ffff1d7224 */ /* 0x000fe200078e00ff */
[----:B------:R-:W-:Y:S06]  /*2190*/  BRA `(.L_x_12158) ;  /* 0x0000000c00487947 */ /* 0x000fec0003800000 */
.L_x_12155:
        /* <DEDUP_REMOVED lines=8> */
.L_x_12160:
[----:B------:R-:W2:Y:S02]  /*2220*/  LDG.E R28, desc[UR36][R4.64] ;  /* 0x00000024041c7981 */ /* 0x000ea4000c1e1900 */
[----:B--2---:R-:W-:Y:S01]  /*2230*/  SHF.R.S32.HI R29, RZ, 0x1f, R28 ;  /* 0x0000001fff1d7819 */ /* 0x004fe2000001141c */
[----:B------:R-:W-:Y:S06]  /*2240*/  BRA `(.L_x_12158) ;  /* 0x0000000c001c7947 */ /* 0x000fec0003800000 */
.L_x_12159:
[----:B------:R-:W2:Y:S02]  /*2250*/  LDG.E.S16 R28, desc[UR36][R4.64] ;  /* 0x00000024041c7981 */ /* 0x000ea4000c1e1700 */
[----:B--2---:R-:W-:Y:S01]  /*2260*/  SHF.R.S32.HI R29, RZ, 0x1f, R28 ;  /* 0x0000001fff1d7819 */ /* 0x004fe2000001141c */
[----:B------:R-:W-:Y:S06]  /*2270*/  BRA `(.L_x_12158) ;  /* 0x0000000c00107947 */ /* 0x000fec0003800000 */
.L_x_12154:
        /* <DEDUP_REMOVED lines=9> */
.L_x_12162:
[----:B------:R-:W2:Y:S02]  /*2310*/  LDG.E.U16 R4, desc[UR36][R4.64] ;  /* 0x0000002404047981 */ /* 0x000ea4000c1e1500 */
[----:B--2---:R-:W-:-:S06]  /*2320*/  HADD2.F32 R28, -RZ, R4.H0_H0 ;  /* 0x20000004ff1c7230 */ /* 0x004fcc0000004100 */
[----:B------:R-:W0:Y:S01]  /*2330*/  F2I.S64.TRUNC R28, R28 ;  /* 0x0000001c001c7311 */ /* 0x000e22000020d900 */
[----:B------:R-:W-:Y:S05]  /*2340*/  BRA `(.L_x_12158) ;  /* 0x0000000800dc7947 */ /* 0x000fea0003800000 */
.L_x_12161:
        /* <DEDUP_REMOVED lines=9> */
.L_x_12164:
[----:B------:R-:W2:Y:S02]  /*23e0*/  LDG.E.U16 R4, desc[UR36][R4.64] ;  /* 0x0000002404047981 */ /* 0x000ea4000c1e1500 */
[----:B--2---:R-:W-:-:S06]  /*23f0*/  HADD2.F32 R28, -RZ, R4.H0_H0 ;  /* 0x20000004ff1c7230 */ /* 0x004fcc0000004100 */
[----:B------:R-:W3:Y:S01]  /*2400*/  F2I.S64.TRUNC R28, R28 ;  /* 0x0000001c001c7311 */ /* 0x000ee2000020d900 */
[----:B------:R-:W-:Y:S05]  /*2410*/  BRA `(.L_x_12158) ;  /* 0x0000000800a87947 */ /* 0x000fea0003800000 */
.L_x_12163:
[----:B------:R-:W2:Y:S02]  /*2420*/  LDG.E.64 R4, desc[UR36][R4.64] ;  /* 0x0000002404047981 */ /* 0x000ea4000c1e1b00 */
[----:B--2---:R0:W1:Y:S01]  /*2430*/  F2I.S64.F64.TRUNC R28, R4 ;  /* 0x00000004001c7311 */ /* 0x004062000030d900 */
[----:B------:R-:W-:Y:S05]  /*2440*/  BRA `(.L_x_12158) ;  /* 0x00000008009c7947 */ /* 0x000fea0003800000 */
.L_x_12153:
        /* <DEDUP_REMOVED lines=13> */
.L_x_12167:
[----:B------:R-:W2:Y:S02]  /*2520*/  LDG.E.64 R4, desc[UR36][R4.64] ;  /* 0x0000002404047981 */ /* 0x000ea4000c1e1b00 */
[----:B--2---:R0:W1:Y:S01]  /*2530*/  F2I.S64.F64.TRUNC R28, R4 ;  /* 0x00000004001c7311 */ /* 0x004062000030d900 */
[----:B------:R-:W-:Y:S05]  /*2540*/  BRA `(.L_x_12158) ;  /* 0x00000008005c7947 */ /* 0x000fea0003800000 */
.L_x_12166:
        /* <DEDUP_REMOVED lines=27> */
.L_x_12169:
        /* <DEDUP_REMOVED lines=14> */
.L_x_12168:
[----:B------:R-:W2:Y:S02]  /*27e0*/  LDG.E.U16 R28, desc[UR36][R4.64] ;  /* 0x00000024041c7981 */ /* 0x000ea4000c1e1500 */
[----:B--2---:R-:W-:-:S06]  /*27f0*/  IMAD.U32 R28, R28, 0x10000, RZ ;  /* 0x000100001c1c7824 */ /* 0x004fcc00078e00ff */
[----:B------:R-:W0:Y:S01]  /*2800*/  F2I.S64.TRUNC R28, R28 ;  /* 0x0000001c001c7311 */ /* 0x000e22000020d900 */
[----:B------:R-:W-:Y:S05]  /*2810*/  BRA `(.L_x_12158) ;  /* 0x0000000400a87947 */ /* 0x000fea0003800000 */
.L_x_12165:
        /* <DEDUP_REMOVED lines=11> */
.L_x_12172:
        /* <DEDUP_REMOVED lines=21> */
.L_x_12176:
[----:B------:R-:W-:Y:S05]  /*2a20*/  BSYNC B1 ;  /* 0x0000000000017941 */ /* 0x000fea0003800000 */
.L_x_12175:
[----:B------:R-:W-:Y:S01]  /*2a30*/  IMAD.SHL.U32 R3, R3, 0x100000, RZ ;  /* 0x0010000003037824 */ /* 0x000fe200078e00ff */
[----:B------:R-:W-:-:S04]  /*2a40*/  LEA R5, R0, 0x3b800000, 0x17 ;  /* 0x3b80000000057811 */ /* 0x000fc800078eb8ff */
[----:B------:R-:W-:-:S07]  /*2a50*/  LOP3.LUT R28, R5, R3, R28, 0xfe, !PT ;  /* 0x00000003051c7212 */ /* 0x000fce00078efe1c */
.L_x_12174:
[----:B------:R-:W-:Y:S05]  /*2a60*/  BSYNC B0 ;  /* 0x0000000000007941 */ /* 0x000fea0003800000 */
.L_x_12173:
[----:B------:R-:W0:Y:S01]  /*2a70*/  F2I.S64.TRUNC R28, R28 ;  /* 0x0000001c001c7311 */ /* 0x000e22000020d900 */
[----:B------:R-:W-:Y:S05]  /*2a80*/  BRA `(.L_x_12158) ;  /* 0x00000004000c7947 */ /* 0x000fea0003800000 */
.L_x_12171:
        /* <DEDUP_REMOVED lines=21> */
.L_x_12180:
[----:B------:R-:W-:Y:S05]  /*2be0*/  BSYNC B1 ;  /* 0x0000000000017941 */ /* 0x000fea0003800000 */
.L_x_12179:
[----:B------:R-:W-:Y:S01]  /*2bf0*/  IMAD.SHL.U32 R3, R3, 0x200000, RZ ;  /* 0x0020000003037824 */ /* 0x000fe200078e00ff */
[----:B------:R-:W-:-:S04]  /*2c00*/  LEA R5, R0, 0x37800000, 0x17 ;  /* 0x3780000000057811 */ /* 0x000fc800078eb8ff */
[----:B------:R-:W-:-:S07]  /*2c10*/  LOP3.LUT R28, R5, R3, R28, 0xfe, !PT ;  /* 0x00000003051c7212 */ /* 0x000fce00078efe1c */
.L_x_12178:
[----:B------:R-:W-:Y:S05]  /*2c20*/  BSYNC B0 ;  /* 0x0000000000007941 */ /* 0x000fea0003800000 */
.L_x_12177:
[----:B------:R-:W0:Y:S01]  /*2c30*/  F2I.S64.TRUNC R28, R28 ;  /* 0x0000001c001c7311 */ /* 0x000e22000020d900 */
[----:B------:R-:W-:Y:S05]  /*2c40*/  BRA `(.L_x_12158) ;  /* 0x00000000009c7947 */ /* 0x000fea0003800000 */
.L_x_12170:
        /* <DEDUP_REMOVED lines=14> */
.L_x_12184:
[----:B------:R-:W-:Y:S05]  /*2d30*/  BSYNC B0 ;  /* 0x0000000000007941 */ /* 0x000fea0003800000 */
.L_x_12183:
[----:B------:R-:W0:Y:S01]  /*2d40*/  F2I.S64.TRUNC R28, R28 ;  /* 0x0000001c001c7311 */ /* 0x000e22000020d900 */
[----:B------:R-:W-:Y:S05]  /*2d50*/  BRA `(.L_x_12158) ;  /* 0x0000000000587947 */ /* 0x000fea0003800000 */
.L_x_12157:
        /* <DEDUP_REMOVED lines=16> */
.L_x_12185:
[----:B------:R-:W-:Y:S01]  /*2e60*/  CS2R R28, SRZ ;  /* 0x00000000001c7805 */ /* 0x000fe2000001ff00 */
[----:B------:R-:W-:Y:S06]  /*2e70*/  BRA `(.L_x_12158) ;  /* 0x0000000000107947 */ /* 0x000fec0003800000 */
.L_x_12182:
[----:B------:R0:W5:Y:S01]  /*2e80*/  LDG.E.64 R28, desc[UR36][R4.64] ;  /* 0x00000024041c7981 */ /* 0x000162000c1e1b00 */
[----:B------:R-:W-:Y:S05]  /*2e90*/  BRA `(.L_x_12158) ;  /* 0x0000000000087947 */ /* 0x000fea0003800000 */
.L_x_12181:
[----:B------:R0:W5:Y:S01]  /*2ea0*/  LDG.E R28, desc[UR36][R4.64] ;  /* 0x00000024041c7981 */ /* 0x000162000c1e1900 */
[----:B------:R-:W-:-:S07]  /*2eb0*/  IMAD.MOV.U32 R29, RZ, RZ, RZ ;  /* 0x000000ffff1d7224 */ /* 0x000fce00078e00ff */
.L_x_12158:
[----:B------:R-:W-:Y:S01]  /*2ec0*/  ISETP.NE.AND P0, PT, R26, RZ, PT ;  /* 0x000000ff1a00720c */ /* 0x000fe20003f05270 */
[----:B------:R-:W-:-:S03]  /*2ed0*/  VIADD R17, R17, 0x80 ;  /* 0x0000008011117836 */ /* 0x000fc60000000000 */
[----:B------:R-:W-:-:S09]  /*2ee0*/  SEL R24, RZ, 0x1, !P0 ;  /* 0x00000001ff187807 */ /* 0x000fd20004000000 */
.L_x_12086:
[----:B------:R-:W-:Y:S05]  /*2ef0*/  BSYNC B6 ;  /* 0x0000000000067941 */ /* 0x000fea0003800000 */
.L_x_12085:
        /* <DEDUP_REMOVED lines=23> */
.L_x_12191:
[----:B------:R0:W5:Y:S01]  /*3070*/  LDG.E.U8 R19, desc[UR36][R4.64] ;  /* 0x0000002404137981 */ /* 0x000162000c1e1100 */
[----:B------:R-:W-:Y:S05]  /*3080*/  BRA `(.L_x_12193) ;  /* 0x0000000c00547947 */ /* 0x000fea0003800000 */
.L_x_12190:
        /* <DEDUP_REMOVED lines=8> */
.L_x_12195:
[----:B------:R0:W5:Y:S01]  /*3110*/  LDG.E.U8 R19, desc[UR36][R4.64] ;  /* 0x0000002404137981 */ /* 0x000162000c1e1100 */
[----:B------:R-:W-:Y:S05]  /*3120*/  BRA `(.L_x_12193) ;  /* 0x0000000c002c7947 */ /* 0x000fea0003800000 */
.L_x_12194:
[----:B------:R0:W5:Y:S01]  /*3130*/  LDG.E.U16 R19, desc[UR36][R4.64] ;  /* 0x0000002404137981 */ /* 0x000162000c1e1500 */
[----:B------:R-:W-:Y:S05]  /*3140*/  BRA `(.L_x_12193) ;  /* 0x0000000c00247947 */ /* 0x000fea0003800000 */
.L_x_12189:
        /* <DEDUP_REMOVED lines=9> */
.L_x_12197:
[----:B------:R-:W4:Y:S02]  /*31e0*/  LDG.E.U16 R0, desc[UR36][R4.64] ;  /* 0x0000002404007981 */ /* 0x000f24000c1e1500 */
[----:B----4-:R-:W-:-:S06]  /*31f0*/  HADD2.F32 R0, -RZ, R0.H0_H0 ;  /* 0x20000000ff007230 */ /* 0x010fcc0000004100 */
[----:B------:R-:W0:Y:S02]  /*3200*/  F2I.FTZ.TRUNC.NTZ R0, R0 ;  /* 0x0000000000007305 */ /* 0x000e24000021f100 */
[----:B0-----:R-:W-:Y:S01]  /*3210*/  PRMT R19, R0, 0x7610, R19 ;  /* 0x0000761000137816 */ /* 0x001fe20000000013 */
[----:B------:R-:W-:Y:S06]  /*3220*/  BRA `(.L_x_12193) ;  /* 0x0000000800ec7947 */ /* 0x000fec0003800000 */
.L_x_12196:
        /* <DEDUP_REMOVED lines=9> */
.L_x_12199:
[----:B------:R-:W4:Y:S02]  /*32c0*/  LDG.E.U16 R4, desc[UR36][R4.64] ;  /* 0x0000002404047981 */ /* 0x000f24000c1e1500 */
[----:B----4-:R-:W-:-:S06]  /*32d0*/  HADD2.F32 R0, -RZ, R4.H0_H0 ;  /* 0x20000004ff007230 */ /* 0x010fcc0000004100 */
[----:B------:R-:W0:Y:S02]  /*32e0*/  F2I.FTZ.TRUNC.NTZ R0, R0 ;  /* 0x0000000000007305 */ /* 0x000e24000021f100 */
[----:B0-----:R-:W-:Y:S01]  /*32f0*/  PRMT R19, R0, 0x7610, R19 ;  /* 0x0000761000137816 */ /* 0x001fe20000000013 */
[----:B------:R-:W-:Y:S06]  /*3300*/  BRA `(.L_x_12193) ;  /* 0x0000000800b47947 */ /* 0x000fec0003800000 */
.L_x_12198:
[----:B------:R-:W4:Y:S02]  /*3310*/  LDG.E.64 R4, desc[UR36][R4.64] ;  /* 0x0000002404047981 */ /* 0x000f24000c1e1b00 */
[----:B----4-:R0:W1:Y:S01]  /*3320*/  F2I.F64.TRUNC R19, R4 ;  /* 0x0000000400137311 */ /* 0x010062000030d100 */
[----:B------:R-:W-:Y:S05]  /*3330*/  BRA `(.L_x_12193) ;  /* 0x0000000800a87947 */ /* 0x000fea0003800000 */
.L_x_12188:
        /* <DEDUP_REMOVED lines=12> */
.L_x_12202:
[----:B------:R-:W4:Y:S02]  /*3400*/  LDG.E.64 R4, desc[UR36][R4.64] ;  /* 0x0000002404047981 */ /* 0x000f24000c1e1b00 */
[----:B----4-:R0:W1:Y:S01]  /*3410*/  F2I.F64.TRUNC R19, R4 ;  /* 0x0000000400137311 */ /* 0x010062000030d100 */
[----:B------:R-:W-:Y:S05]  /*3420*/  BRA `(.L_x_12193) ;  /* 0x00000008006c7947 */ /* 0x000fea0003800000 */
.L_x_12201:
        /* <DEDUP_REMOVED lines=28> */
.L_x_12204:
        /* <DEDUP_REMOVED lines=15> */
.L_x_12203:
[----:B------:R-:W4:Y:S02]  /*36e0*/  LDG.E.U16 R0, desc[UR36][R4.64] ;  /* 0x0000002404007981 */ /* 0x000f24000c1e1500 */
[----:B----4-:R-:W-:-:S06]  /*36f0*/  IMAD.U32 R0, R0, 0x10000, RZ ;  /* 0x0001000000007824 */ /* 0x010fcc00078e00ff */
[----:B------:R-:W0:Y:S02]  /*3700*/  F2I.FTZ.TRUNC.NTZ R0, R0 ;  /* 0x0000000000007305 */ /* 0x000e24000021f100 */
[----:B0-----:R-:W-:Y:S01]  /*3710*/  PRMT R19, R0, 0x7610, R19 ;  /* 0x0000761000137816 */ /* 0x001fe20000000013 */
[----:B------:R-:W-:Y:S06]  /*3720*/  BRA `(.L_x_12193) ;  /* 0x0000000400ac7947 */ /* 0x000fec0003800000 */
.L_x_12200:
        /* <DEDUP_REMOVED lines=10> */
.L_x_12207:
        /* <DEDUP_REMOVED lines=21> */
.L_x_12211:
[----:B------:R-:W-:Y:S05]  /*3920*/  BSYNC B1 ;  /* 0x0000000000017941 */ /* 0x000fea0003800000 */
.L_x_12210:
[----:B------:R-:W-:Y:S01]  /*3930*/  LEA R5, R0, 0x3b800000, 0x17 ;  /* 0x3b80000000057811 */ /* 0x000fe200078eb8ff */
[----:B------:R-:W-:-:S05]  /*3940*/  IMAD.SHL.U32 R0, R3, 0x100000, RZ ;  /* 0x0010000003007824 */ /* 0x000fca00078e00ff */
[----:B------:R-:W-:-:S07]  /*3950*/  LOP3.LUT R0, R5, R0, R6, 0xfe, !PT ;  /* 0x0000000005007212 */ /* 0x000fce00078efe06 */
.L_x_12209:
[----:B------:R-:W-:Y:S05]  /*3960*/  BSYNC B0 ;  /* 0x0000000000007941 */ /* 0x000fea0003800000 */
.L_x_12208:
[----:B------:R-:W0:Y:S02]  /*3970*/  F2I.FTZ.TRUNC.NTZ R0, R0 ;  /* 0x0000000000007305 */ /* 0x000e24000021f100 */
[----:B0-----:R-:W-:Y:S01]  /*3980*/  PRMT R19, R0, 0x7610, R19 ;  /* 0x0000761000137816 */ /* 0x001fe20000000013 */
[----:B------:R-:W-:Y:S06]  /*3990*/  BRA `(.L_x_12193) ;  /* 0x0000000400107947 */ /* 0x000fec0003800000 */
.L_x_12206:
        /* <DEDUP_REMOVED lines=21> */
.L_x_12215:
[----:B------:R-:W-:Y:S05]  /*3af0*/  BSYNC B1 ;  /* 0x0000000000017941 */ /* 0x000fea0003800000 */
.L_x_12214:
[----:B------:R-:W-:Y:S01]  /*3b00*/  LEA R5, R0, 0x37800000, 0x17 ;  /* 0x3780000000057811 */ /* 0x000fe200078eb8ff */
[----:B------:R-:W-:-:S05]  /*3b10*/  IMAD.SHL.U32 R0, R3, 0x200000, RZ ;  /* 0x0020000003007824 */ /* 0x000fca00078e00ff */
[----:B------:R-:W-:-:S07]  /*3b20*/  LOP3.LUT R0, R5, R0, R6, 0xfe, !PT ;  /* 0x0000000005007212 */ /* 0x000fce00078efe06 */
.L_x_12213:
[----:B------:R-:W-:Y:S05]  /*3b30*/  BSYNC B0 ;  /* 0x0000000000007941 */ /* 0x000fea0003800000 */
.L_x_12212:
[----:B------:R-:W0:Y:S02]  /*3b40*/  F2I.FTZ.TRUNC.NTZ R0, R0 ;  /* 0x0000000000007305 */ /* 0x000e24000021f100 */
[----:B0-----:R-:W-:Y:S01]  /*3b50*/  PRMT R19, R0, 0x7610, R19 ;  /* 0x0000761000137816 */ /* 0x001fe20000000013 */
[----:B------:R-:W-:Y:S06]  /*3b60*/  BRA `(.L_x_12193) ;  /* 0x00000000009c7947 */ /* 0x000fec0003800000 */
.L_x_12205:
        /* <DEDUP_REMOVED lines=14> */
.L_x_12219:
[----:B------:R-:W-:Y:S05]  /*3c50*/  BSYNC B0 ;  /* 0x0000000000007941 */ /* 0x000fea0003800000 */
.L_x_12218:
[----:B------:R-:W0:Y:S02]  /*3c60*/  F2I.FTZ.TRUNC.NTZ R0, R0 ;  /* 0x0000000000007305 */ /* 0x000e24000021f100 */
[----:B0-----:R-:W-:Y:S01]  /*3c70*/  PRMT R19, R0, 0x7610, R19 ;  /* 0x0000761000137816 */ /* 0x001fe20000000013 */
[----:B------:R-:W-:Y:S06]  /*3c80*/  BRA `(.L_x_12193) ;  /* 0x0000000000547947 */ /* 0x000fec0003800000 */
.L_x_12192:
        /* <DEDUP_REMOVED lines=16> */
.L_x_12220:
[----:B------:R-:W-:Y:S01]  /*3d90*/  PRMT R19, RZ, 0x7610, R19 ;  /* 0x00007610ff137816 */ /* 0x000fe20000000013 */
[----:B------:R-:W-:Y:S06]  /*3da0*/  BRA `(.L_x_12193) ;  /* 0x00000000000c7947 */ /* 0x000fec0003800000 */
.L_x_12217:
[----:B------:R1:W5:Y:S01]  /*3db0*/  LDG.E.U8 R19, desc[UR36][R4.64] ;  /* 0x0000002404137981 */ /* 0x000362000c1e1100 */
[----:B------:R-:W-:Y:S05]  /*3dc0*/  BRA `(.L_x_12193) ;  /* 0x0000000000047947 */ /* 0x000fea0003800000 */
.L_x_12216:
[----:B------:R4:W5:Y:S02]  /*3dd0*/  LDG.E.U8 R19, desc[UR36][R4.64] ;  /* 0x0000002404137981 */ /* 0x000964000c1e1100 */
.L_x_12193:
        /* <DEDUP_REMOVED lines=20> */
.L_x_12224:
[----:B------:R-:W4:Y:S02]  /*3f20*/  LDG.E.U8 R4, desc[UR36][R4.64] ;  /* 0x0000002404047981 */ /* 0x000f24000c1e1100 */
[----:B----4-:R-:W-:-:S04]  /*3f30*/  ISETP.NE.AND P0, PT, R4, RZ, PT ;  /* 0x000000ff0400720c */ /* 0x010fc80003f05270 */
[----:B------:R-:W-:Y:S01]  /*3f40*/  P2R R27, PR, RZ, 0x1 ;  /* 0x00000001ff1b7803 */ /* 0x000fe20000000000 */
[----:B------:R-:W-:Y:S08]  /*3f50*/  BRA `(.L_x_12226) ;  /* 0x0000000c00c47947 */ /* 0x000ff00003800000 */
.L_x_12223:
        /* <DEDUP_REMOVED lines=11> */
.L_x_12228:
[----:B------:R-:W4:Y:S02]  /*4010*/  LDG.E R4, desc[UR36][R4.64] ;  /* 0x0000002404047981 */ /* 0x000f24000c1e1900 */
[----:B----4-:R-:W-:-:S04]  /*4020*/  ISETP.NE.AND P0, PT, R4, RZ, PT ;  /* 0x000000ff0400720c */ /* 0x010fc80003f05270 */
[----:B------:R-:W-:Y:S01]  /*4030*/  P2R R27, PR, RZ, 0x1 ;  /* 0x00000001ff1b7803 */ /* 0x000fe20000000000 */
[----:B------:R-:W-:Y:S08]  /*4040*/  BRA `(.L_x_12226) ;  /* 0x0000000c00887947 */ /* 0x000ff00003800000 */
.L_x_12227:
[----:B------:R-:W4:Y:S02]  /*4050*/  LDG.E.U16 R4, desc[UR36][R4.64] ;  /* 0x0000002404047981 */ /* 0x000f24000c1e1500 */
[----:B----4-:R-:W-:-:S04]  /*4060*/  ISETP.NE.AND P0, PT, R4, RZ, PT ;  /* 0x000000ff0400720c */ /* 0x010fc80003f05270 */
[----:B------:R-:W-:Y:S01]  /*4070*/  P2R R27, PR, RZ, 0x1 ;  /* 0x00000001ff1b7803 */ /* 0x000fe20000000000 */
[----:B------:R-:W-:Y:S08]  /*4080*/  BRA `(.L_x_12226) ;  /* 0x0000000c00787947 */ /* 0x000ff00003800000 */
.L_x_12222:
        /* <DEDUP_REMOVED lines=10> */
.L_x_12230:
[----:B------:R-:W4:Y:S02]  /*4130*/  LDG.E.U16 R0, desc[UR36][R4.64] ;  /* 0x0000002404007981 */ /* 0x000f24000c1e1500 */
[----:B----4-:R-:W-:-:S05]  /*4140*/  HADD2.F32 R0, -RZ, R0.H0_H0 ;  /* 0x20000000ff007230 */ /* 0x010fca0000004100 */
[----:B------:R-:W-:-:S04]  /*4150*/  FSETP.NEU.FTZ.AND P0, PT, R0, RZ, PT ;  /* 0x000000ff0000720b */ /* 0x000fc80003f1d000 */
[----:B------:R-:W-:Y:S01]  /*4160*/  P2R R27, PR, RZ, 0x1 ;  /* 0x00000001ff1b7803 */ /* 0x000fe20000000000 */
[----:B------:R-:W-:Y:S08]  /*4170*/  BRA `(.L_x_12226) ;  /* 0x0000000c003c7947 */ /* 0x000ff00003800000 */
.L_x_12229:
        /* <DEDUP_REMOVED lines=12> */
.L_x_12232:
        /* <DEDUP_REMOVED lines=11> */
.L_x_12231:
[----:B------:R-:W4:Y:S02]  /*42f0*/  LDG.E.64 R4, desc[UR36][R4.64] ;  /* 0x0000002404047981 */ /* 0x000f24000c1e1b00 */
[----:B----4-:R-:W-:-:S06]  /*4300*/  DSETP.NEU.AND P0, PT, R4, RZ, PT ;  /* 0x000000ff0400722a */ /* 0x010fcc0003f0d000 */
[----:B------:R-:W-:Y:S01]  /*4310*/  P2R R27, PR, RZ, 0x1 ;  /* 0x00000001ff1b7803 */ /* 0x000fe20000000000 */
[----:B------:R-:W-:Y:S07]  /*4320*/  BRA `(.L_x_12226) ;  /* 0x0000000800d07947 */ /* 0x000fee0003800000 */
.L_x_12221:
        /* <DEDUP_REMOVED lines=12> */
.L_x_12235:
[----:B------:R-:W4:Y:S02]  /*43f0*/  LDG.E.128 R4, desc[UR36][R4.64] ;  /* 0x0000002404047981 */ /* 0x000f24000c1e1d00 */
[----:B----4-:R-:W-:-:S06]  /*4400*/  DSETP.NEU.AND P0, PT, R6, RZ, PT ;  /* 0x000000ff0600722a */ /* 0x010fcc0003f0d000 */
[----:B------:R-:W-:-:S06]  /*4410*/  DSETP.NEU.OR P0, PT, R4, RZ, P0 ;  /* 0x000000ff0400722a */ /* 0x000fcc000070d400 */
[----:B------:R-:W-:Y:S01]  /*4420*/  P2R R27, PR, RZ, 0x1 ;  /* 0x00000001ff1b7803 */ /* 0x000fe20000000000 */
[----:B------:R-:W-:Y:S07]  /*4430*/  BRA `(.L_x_12226) ;  /* 0x00000008008c7947 */ /* 0x000fee0003800000 */
.L_x_12234:
        /* <DEDUP_REMOVED lines=28> */
.L_x_12237:
        /* <DEDUP_REMOVED lines=15> */
.L_x_12236:
[----:B------:R-:W4:Y:S02]  /*46f0*/  LDG.E.U16 R0, desc[UR36][R4.64] ;  /* 0x0000002404007981 */ /* 0x000f24000c1e1500 */
[----:B----4-:R-:W-:-:S05]  /*4700*/  IMAD.U32 R0, R0, 0x10000, RZ ;  /* 0x0001000000007824 */ /* 0x010fca00078e00ff */
[----:B------:R-:W-:-:S04]  /*4710*/  FSETP.NEU.FTZ.AND P0, PT, R0, RZ, PT ;  /* 0x000000ff0000720b */ /* 0x000fc80003f1d000 */
[----:B------:R-:W-:Y:S01]  /*4720*/  P2R R27, PR, RZ, 0x1 ;  /* 0x00000001ff1b7803 */ /* 0x000fe20000000000 */
[----:B------:R-:W-:Y:S08]  /*4730*/  BRA `(.L_x_12226) ;  /* 0x0000000400cc7947 */ /* 0x000ff00003800000 */
.L_x_12233:
        /* <DEDUP_REMOVED lines=12> */
.L_x_12240:
        /* <DEDUP_REMOVED lines=21> */
.L_x_12244:
[----:B------:R-:W-:Y:S05]  /*4950*/  BSYNC B1 ;  /* 0x0000000000017941 */ /* 0x000fea0003800000 */
.L_x_12243:
[----:B------:R-:W-:Y:S01]  /*4960*/  LEA R5, R0, 0x3b800000, 0x17 ;  /* 0x3b80000000057811 */ /* 0x000fe200078eb8ff */
[----:B------:R-:W-:-:S05]  /*4970*/  IMAD.SHL.U32 R0, R3, 0x100000, RZ ;  /* 0x0010000003007824 */ /* 0x000fca00078e00ff */
[----:B------:R-:W-:-:S07]  /*4980*/  LOP3.LUT R0, R5, R0, R6, 0xfe, !PT ;  /* 0x0000000005007212 */ /* 0x000fce00078efe06 */
.L_x_12242:
[----:B------:R-:W-:Y:S05]  /*4990*/  BSYNC B0 ;  /* 0x0000000000007941 */ /* 0x000fea0003800000 */
.L_x_12241:
[----:B------:R-:W-:-:S04]  /*49a0*/  FSETP.NEU.FTZ.AND P0, PT, R0, RZ, PT ;  /* 0x000000ff0000720b */ /* 0x000fc80003f1d000 */
[----:B------:R-:W-:Y:S01]  /*49b0*/  P2R R27, PR, RZ, 0x1 ;  /* 0x00000001ff1b7803 */ /* 0x000fe20000000000 */
[----:B------:R-:W-:Y:S08]  /*49c0*/  BRA `(.L_x_12226) ;  /* 0x0000000400287947 */ /* 0x000ff00003800000 */
.L_x_12239:
        /* <DEDUP_REMOVED lines=21> */
.L_x_12248:
[----:B------:R-:W-:Y:S05]  /*4b20*/  BSYNC B1 ;  /* 0x0000000000017941 */ /* 0x000fea0003800000 */
.L_x_12247:
[----:B------:R-:W-:Y:S01]  /*4b30*/  LEA R5, R0, 0x37800000, 0x17 ;  /* 0x3780000000057811 */ /* 0x000fe200078eb8ff */
[----:B------:R-:W-:-:S05]  /*4b40*/  IMAD.SHL.U32 R0, R3, 0x200000, RZ ;  /* 0x0020000003007824 */ /* 0x000fca00078e00ff */
[----:B------:R-:W-:-:S07]  /*4b50*/  LOP3.LUT R0, R5, R0, R6, 0xfe, !PT ;  /* 0x0000000005007212 */ /* 0x000fce00078efe06 */
.L_x_12246:
[----:B------:R-:W-:Y:S05]  /*4b60*/  BSYNC B0 ;  /* 0x0000000000007941 */ /* 0x000fea0003800000 */
.L_x_12245:
[----:B------:R-:W-:-:S04]  /*4b70*/  FSETP.NEU.FTZ.AND P0, PT, R0, RZ, PT ;  /* 0x000000ff0000720b */ /* 0x000fc80003f1d000 */
[----:B------:R-:W-:Y:S01]  /*4b80*/  P2R R27, PR, RZ, 0x1 ;  /* 0x00000001ff1b7803 */ /* 0x000fe20000000000 */
[----:B------:R-:W-:Y:S08]  /*4b90*/  BRA `(.L_x_12226) ;  /* 0x0000000000b47947 */ /* 0x000ff00003800000 */
.L_x_12238:
        /* <DEDUP_REMOVED lines=14> */
.L_x_12252:
[----:B------:R-:W-:Y:S05]  /*4c80*/  BSYNC B0 ;  /* 0x0000000000007941 */ /* 0x000fea0003800000 */
.L_x_12251:
[----:B------:R-:W-:-:S04]  /*4c90*/  FSETP.NEU.FTZ.AND P0, PT, R0, RZ, PT ;  /* 0x000000ff0000720b */ /* 0x000fc80003f1d000 */
[----:B------:R-:W-:Y:S01]  /*4ca0*/  P2R R27, PR, RZ, 0x1 ;  /* 0x00000001ff1b7803 */ /* 0x000fe20000000000 */
[----:B------:R-:W-:Y:S08]  /*4cb0*/  BRA `(.L_x_12226) ;  /* 0x00000000006c7947 */ /* 0x000ff00003800000 */
.L_x_12225:
        /* <DEDUP_REMOVED lines=16> */
.L_x_12253:
[----:B------:R-:W-:-:S04]  /*4dc0*/  PLOP3.LUT P0, PT, PT, PT, PT, 0x8, 0x0 ;  /* 0x000000000000781c */ /* 0x000fc80003f0e170 */
[----:B------:R-:W-:Y:S01]  /*4dd0*/  P2R R27, PR, RZ, 0x1 ;  /* 0x00000001ff1b7803 */ /* 0x000fe20000000000 */
[----:B------:R-:W-:Y:S08]  /*4de0*/  BRA `(.L_x_12226) ;  /* 0x0000000000207947 */ /* 0x000ff00003800000 */
.L_x_12250:
[----:B------:R-:W4:Y:S02]  /*4df0*/  LDG.E.64 R4, desc[UR36][R4.64] ;  /* 0x0000002404047981 */ /* 0x000f24000c1e1b00 */
[----:B----4-:R-:W-:-:S04]  /*4e00*/  ISETP.NE.U32.AND P0, PT, R4, RZ, PT ;  /* 0x000000ff0400720c */ /* 0x010fc80003f05070 */
[----:B------:R-:W-:-:S04]  /*4e10*/  ISETP.NE.AND.EX P0, PT, R5, RZ, PT, P0 ;  /* 0x000000ff0500720c */ /* 0x000fc80003f05300 */
[----:B------:R-:W-:Y:S01]  /*4e20*/  P2R R27, PR, RZ, 0x1 ;  /* 0x00000001ff1b7803 */ /* 0x000fe20000000000 */
[----:B------:R-:W-:Y:S08]  /*4e30*/  BRA `(.L_x_12226) ;  /* 0x00000000000c7947 */ /* 0x000ff00003800000 */
.L_x_12249:
[----:B------:R-:W4:Y:S02]  /*4e40*/  LDG.E R4, desc[UR36][R4.64] ;  /* 0x0000002404047981 */ /* 0x000f24000c1e1900 */
[----:B----4-:R-:W-:-:S04]  /*4e50*/  ISETP.NE.AND P0, PT, R4, RZ, PT ;  /* 0x000000ff0400720c */ /* 0x010fc80003f05270 */
[----:B------:R-:W-:-:S09]  /*4e60*/  P2R R27, PR, RZ, 0x1 ;  /* 0x00000001ff1b7803 */ /* 0x000fd20000000000 */
.L_x_12226:
        /* <DEDUP_REMOVED lines=19> */
.L_x_12257:
[----:B------:R0:W5:Y:S01]  /*4fa0*/  LDG.E.U8 R32, desc[UR36][R4.64] ;  /* 0x0000002404207981 */ /* 0x000162000c1e1100 */
[----:B------:R-:W-:Y:S01]  /*4fb0*/  IMAD.MOV.U32 R33, RZ, RZ, RZ ;  /* 0x000000ffff217224 */ /* 0x000fe200078e00ff */
[----:B------:R-:W-:Y:S06]  /*4fc0*/  BRA `(.L_x_12259) ;  /* 0x0000000c00487947 */ /* 0x000fec0003800000 */
.L_x_12256:
        /* <DEDUP_REMOVED lines=8> */
.L_x_12261:
[----:B------:R-:W4:Y:S02]  /*5050*/  LDG.E R32, desc[UR36][R4.64] ;  /* 0x0000002404207981 */ /* 0x000f24000c1e1900 */
[----:B----4-:R-:W-:Y:S01]  /*5060*/  SHF.R.S32.HI R33, RZ, 0x1f, R32 ;  /* 0x0000001fff217819 */ /* 0x010fe20000011420 */
[----:B------:R-:W-:Y:S06]  /*5070*/  BRA `(.L_x_12259) ;  /* 0x0000000c001c7947 */ /* 0x000fec0003800000 */
.L_x_12260:
[----:B------:R-:W4:Y:S02]  /*5080*/  LDG.E.S16 R32, desc[UR36][R4.64] ;  /* 0x0000002404207981 */ /* 0x000f24000c1e1700 */
[----:B----4-:R-:W-:Y:S01]  /*5090*/  SHF.R.S32.HI R33, RZ, 0x1f, R32 ;  /* 0x0000001fff217819 */ /* 0x010fe20000011420 */
[----:B------:R-:W-:Y:S06]  /*50a0*/  BRA `(.L_x_12259) ;  /* 0x0000000c00107947 */ /* 0x000fec0003800000 */
.L_x_12255:
        /* <DEDUP_REMOVED lines=9> */
.L_x_12263:
[----:B------:R-:W4:Y:S02]  /*5140*/  LDG.E.U16 R4, desc[UR36][R4.64] ;  /* 0x0000002404047981 */ /* 0x000f24000c1e1500 */
[----:B----4-:R-:W-:-:S06]  /*5150*/  HADD2.F32 R32, -RZ, R4.H0_H0 ;  /* 0x20000004ff207230 */ /* 0x010fcc0000004100 */
[----:B------:R-:W0:Y:S01]  /*5160*/  F2I.S64.TRUNC R32, R32 ;  /* 0x0000002000207311 */ /* 0x000e22000020d900 */
[----:B------:R-:W-:Y:S05]  /*5170*/  BRA `(.L_x_12259) ;  /* 0x0000000800dc7947 */ /* 0x000fea0003800000 */
.L_x_12262:
        /* <DEDUP_REMOVED lines=9> */
.L_x_12265:
[----:B------:R-:W4:Y:S02]  /*5210*/  LDG.E.U16 R4, desc[UR36][R4.64] ;  /* 0x0000002404047981 */ /* 0x000f24000c1e1500 */
[----:B----4-:R-:W-:-:S06]  /*5220*/  HADD2.F32 R32, -RZ, R4.H0_H0 ;  /* 0x20000004ff207230 */ /* 0x010fcc0000004100 */
[----:B------:R-:W0:Y:S01]  /*5230*/  F2I.S64.TRUNC R32, R32 ;  /* 0x0000002000207311 */ /* 0x000e22000020d900 */
[----:B------:R-:W-:Y:S05]  /*5240*/  BRA `(.L_x_12259) ;  /* 0x0000000800a87947 */ /* 0x000fea0003800000 */
.L_x_12264:
[----:B------:R-:W4:Y:S02]  /*5250*/  LDG.E.64 R4, desc[UR36][R4.64] ;  /* 0x0000002404047981 */ /* 0x000f24000c1e1b00 */
[----:B----4-:R0:W1:Y:S01]  /*5260*/  F2I.S64.F64.TRUNC R32, R4 ;  /* 0x0000000400207311 */ /* 0x010062000030d900 */
[----:B------:R-:W-:Y:S05]  /*5270*/  BRA `(.L_x_12259) ;  /* 0x00000008009c7947 */ /* 0x000fea0003800000 */
.L_x_12254:
        /* <DEDUP_REMOVED lines=13> */
.L_x_12268:
[----:B------:R-:W4:Y:S02]  /*5350*/  LDG.E.64 R4, desc[UR36][R4.64] ;  /* 0x0000002404047981 */ /* 0x000f24000c1e1b00 */
[----:B----4-:R0:W1:Y:S01]  /*5360*/  F2I.S64.F64.TRUNC R32, R4 ;  /* 0x0000000400207311 */ /* 0x010062000030d900 */
[----:B------:R-:W-:Y:S05]  /*5370*/  BRA `(.L_x_12259) ;  /* 0x00000008005c7947 */ /* 0x000fea0003800000 */
.L_x_12267:
        /* <DEDUP_REMOVED lines=27> */
.L_x_12270:
        /* <DEDUP_REMOVED lines=14> */
.L_x_12269:
[----:B------:R-:W4:Y:S02]  /*5610*/  LDG.E.U16 R32, desc[UR36][R4.64] ;  /* 0x0000002404207981 */ /* 0x000f24000c1e1500 */
[----:B----4-:R-:W-:-:S06]  /*5620*/  IMAD.U32 R32, R32, 0x10000, RZ ;  /* 0x0001000020207824 */ /* 0x010fcc00078e00ff */
[----:B------:R-:W0:Y:S01]  /*5630*/  F2I.S64.TRUNC R32, R32 ;  /* 0x0000002000207311 */ /* 0x000e22000020d900 */
[----:B------:R-:W-:Y:S05]  /*5640*/  BRA `(.L_x_12259) ;  /* 0x0000000400a87947 */ /* 0x000fea0003800000 */
.L_x_12266:
        /* <DEDUP_REMOVED lines=11> */
.L_x_12273:
        /* <DEDUP_REMOVED lines=21> */
.L_x_12277:
[----:B------:R-:W-:Y:S05]  /*5850*/  BSYNC B1 ;  /* 0x0000000000017941 */ /* 0x000fea0003800000 */
.L_x_12276:
[----:B------:R-:W-:Y:S01]  /*5860*/  IMAD.SHL.U32 R3, R3, 0x100000, RZ ;  /* 0x0010000003037824 */ /* 0x000fe200078e00ff */
[----:B------:R-:W-:-:S04]  /*5870*/  LEA R5, R0, 0x3b800000, 0x17 ;  /* 0x3b80000000057811 */ /* 0x000fc800078eb8ff */
[----:B------:R-:W-:-:S07]  /*5880*/  LOP3.LUT R32, R5, R3, R32, 0xfe, !PT ;  /* 0x0000000305207212 */ /* 0x000fce00078efe20 */
.L_x_12275:
[----:B------:R-:W-:Y:S05]  /*5890*/  BSYNC B0 ;  /* 0x0000000000007941 */ /* 0x000fea0003800000 */
.L_x_12274:
[----:B------:R-:W0:Y:S01]  /*58a0*/  F2I.S64.TRUNC R32, R32 ;  /* 0x0000002000207311 */ /* 0x000e22000020d900 */
[----:B------:R-:W-:Y:S05]  /*58b0*/  BRA `(.L_x_12259) ;  /* 0x00000004000c7947 */ /* 0x000fea0003800000 */
.L_x_12272:
        /* <DEDUP_REMOVED lines=21> */
.L_x_12281:
[----:B------:R-:W-:Y:S05]  /*5a10*/  BSYNC B1 ;  /* 0x0000000000017941 */ /* 0x000fea0003800000 */
.L_x_12280:
[----:B------:R-:W-:Y:S01]  /*5a20*/  IMAD.SHL.U32 R3, R3, 0x200000, RZ ;  /* 0x0020000003037824 */ /* 0x000fe200078e00ff */
[----:B------:R-:W-:-:S04]  /*5a30*/  LEA R5, R0, 0x37800000, 0x17 ;  /* 0x3780000000057811 */ /* 0x000fc800078eb8ff */
[----:B------:R-:W-:-:S07]  /*5a40*/  LOP3.LUT R32, R5, R3, R32, 0xfe, !PT ;  /* 0x0000000305207212 */ /* 0x000fce00078efe20 */
.L_x_12279:
[----:B------:R-:W-:Y:S05]  /*5a50*/  BSYNC B0 ;  /* 0x0000000000007941 */ /* 0x000fea0003800000 */
.L_x_12278:
[----:B------:R-:W0:Y:S01]  /*5a60*/  F2I.S64.TRUNC R32, R32 ;  /* 0x0000002000207311 */ /* 0x000e22000020d900 */
[----:B------:R-:W-:Y:S05]  /*5a70*/  BRA `(.L_x_12259) ;  /* 0x00000000009c7947 */ /* 0x000fea0003800000 */
.L_x_12271:
        /* <DEDUP_REMOVED lines=14> */
.L_x_12285:
[----:B------:R-:W-:Y:S05]  /*5b60*/  BSYNC B0 ;  /* 0x0000000000007941 */ /* 0x000fea0003800000 */
.L_x_12284:
[----:B------:R-:W0:Y:S01]  /*5b70*/  F2I.S64.TRUNC R32, R32 ;  /* 0x0000002000207311 */ /* 0x000e22000020d900 */
[----:B------:R-:W-:Y:S05]  /*5b80*/  BRA `(.L_x_12259) ;  /* 0x0000000000587947 */ /* 0x000fea0003800000 */
.L_x_12258:
        /* <DEDUP_REMOVED lines=16> */
.L_x_12286:
[----:B------:R-:W-:Y:S01]  /*5c90*/  CS2R R32, SRZ ;  /* 0x0000000000207805 */ /* 0x000fe2000001ff00 */
[----:B------:R-:W-:Y:S06]  /*5ca0*/  BRA `(.L_x_12259) ;  /* 0x0000000000107947 */ /* 0x000fec0003800000 */
.L_x_12283:
[----:B------:R0:W5:Y:S01]  /*5cb0*/  LDG.E.64 R32, desc[UR36][R4.64] ;  /* 0x0000002404207981 */ /* 0x000162000c1e1b00 */
[----:B------:R-:W-:Y:S05]  /*5cc0*/  BRA `(.L_x_12259) ;  /* 0x0000000000087947 */ /* 0x000fea0003800000 */
.L_x_12282:
[----:B------:R0:W5:Y:S01]  /*5cd0*/  LDG.E R32, desc[UR36][R4.64] ;  /* 0x0000002404207981 */ /* 0x000162000c1e1900 */
[----:B------:R-:W-:-:S07]  /*5ce0*/  IMAD.MOV.U32 R33, RZ, RZ, RZ ;  /* 0x000000ffff217224 */ /* 0x000fce00078e00ff */
.L_x_12259:
[----:B------:R-:W-:Y:S01]  /*5cf0*/  ISETP.NE.AND P0, PT, R27, RZ, PT ;  /* 0x000000ff1b00720c */ /* 0x000fe20003f05270 */
[----:B------:R-:W-:-:S03]  /*5d00*/  VIADD R17, R17, 0x80 ;  /* 0x0000008011117836 */ /* 0x000fc60000000000 */
[----:B------:R-:W-:-:S09]  /*5d10*/  SEL R26, RZ, 0x1, !P0 ;  /* 0x00000001ff1a7807 */ /* 0x000fd20004000000 */
.L_x_12187:
[----:B------:R-:W-:Y:S05]  /*5d20*/  BSYNC B6 ;  /* 0x0000000000067941 */ /* 0x000fea0003800000 */
.L_x_12186:
        /* <DEDUP_REMOVED lines=27> */
.L_x_12292:
[----:B------:R0:W5:Y:S01]  /*5ee0*/  LDG.E.U8 R27, desc[UR36][R4.64] ;  /* 0x00000024041b7981 */ /* 0x000162000c1e1100 */
[----:B------:R-:W-:Y:S05]  /*5ef0*/  BRA `(.L_x_12294) ;  /* 0x0000000c00547947 */ /* 0x000fea0003800000 */
.L_x_12291:
        /* <DEDUP_REMOVED lines=8> */
.L_x_12296:
[----:B------:R4:W5:Y:S01]  /*5f80*/  LDG.E.U8 R27, desc[UR36][R4.64] ;  /* 0x00000024041b7981 */ /* 0x000962000c1e1100 */
[----:B------:R-:W-:Y:S05]  /*5f90*/  BRA `(.L_x_12294) ;  /* 0x0000000c002c7947 */ /* 0x000fea0003800000 */
.L_x_12295:
[----:B------:R0:W5:Y:S01]  /*5fa0*/  LDG.E.U16 R27, desc[UR36][R4.64] ;  /* 0x00000024041b7981 */ /* 0x000162000c1e1500 */
[----:B------:R-:W-:Y:S05]  /*5fb0*/  BRA `(.L_x_12294) ;  /* 0x0000000c00247947 */ /* 0x000fea0003800000 */
.L_x_12290:
        /* <DEDUP_REMOVED lines=9> */
.L_x_12298:
[----:B------:R-:W4:Y:S02]  /*6050*/  LDG.E.U16 R0, desc[UR36][R4.64] ;  /* 0x0000002404007981 */ /* 0x000f24000c1e1500 */
[----:B----4-:R-:W-:-:S06]  /*6060*/  HADD2.F32 R0, -RZ, R0.H0_H0 ;  /* 0x20000000ff007230 */ /* 0x010fcc0000004100 */
[----:B------:R-:W0:Y:S02]  /*6070*/  F2I.FTZ.TRUNC.NTZ R0, R0 ;  /* 0x0000000000007305 */ /* 0x000e24000021f100 */
[----:B0-----:R-:W-:Y:S01]  /*6080*/  PRMT R27, R0, 0x7610, R27 ;  /* 0x00007610001b7816 */ /* 0x001fe2000000001b */
[----:B------:R-:W-:Y:S06]  /*6090*/  BRA `(.L_x_12294) ;  /* 0x0000000800ec7947 */ /* 0x000fec0003800000 */
.L_x_12297:
        /* <DEDUP_REMOVED lines=9> */
.L_x_12300:
[----:B------:R-:W4:Y:S02]  /*6130*/  LDG.E.U16 R4, desc[UR36][R4.64] ;  /* 0x0000002404047981 */ /* 0x000f24000c1e1500 */
[----:B----4-:R-:W-:-:S06]  /*6140*/  HADD2.F32 R0, -RZ, R4.H0_H0 ;  /* 0x20000004ff007230 */ /* 0x010fcc0000004100 */
[----:B------:R-:W0:Y:S02]  /*6150*/  F2I.FTZ.TRUNC.NTZ R0, R0 ;  /* 0x0000000000007305 */ /* 0x000e24000021f100 */
[----:B0-----:R-:W-:Y:S01]  /*6160*/  PRMT R27, R0, 0x7610, R27 ;  /* 0x00007610001b7816 */ /* 0x001fe2000000001b */
[----:B------:R-:W-:Y:S06]  /*6170*/  BRA `(.L_x_12294) ;  /* 0x0000000800b47947 */ /* 0x000fec0003800000 */
.L_x_12299:
[----:B------:R-:W4:Y:S02]  /*6180*/  LDG.E.64 R4, desc[UR36][R4.64] ;  /* 0x0000002404047981 */ /* 0x000f24000c1e1b00 */
[----:B----4-:R0:W1:Y:S01]  /*6190*/  F2I.F64.TRUNC R27, R4 ;  /* 0x00000004001b7311 */ /* 0x010062000030d100 */
[----:B------:R-:W-:Y:S05]  /*61a0*/  BRA `(.L_x_12294) ;  /* 0x0000000800a87947 */ /* 0x000fea0003800000 */
.L_x_12289:
        /* <DEDUP_REMOVED lines=12> */
.L_x_12303:
[----:B------:R-:W4:Y:S02]  /*6270*/  LDG.E.64 R4, desc[UR36][R4.64] ;  /* 0x0000002404047981 */ /* 0x000f24000c1e1b00 */
[----:B----4-:R0:W1:Y:S01]  /*6280*/  F2I.F64.TRUNC R27, R4 ;  /* 0x00000004001b7311 */ /* 0x010062000030d100 */
[----:B------:R-:W-:Y:S05]  /*6290*/  BRA `(.L_x_12294) ;  /* 0x00000008006c7947 */ /* 0x000fea0003800000 */
.L_x_12302:
        /* <DEDUP_REMOVED lines=28> */
.L_x_12305:
        /* <DEDUP_REMOVED lines=15> */
.L_x_12304:
[----:B------:R-:W4:Y:S02]  /*6550*/  LDG.E.U16 R0, desc[UR36][R4.64] ;  /* 0x0000002404007981 */ /* 0x000f24000c1e1500 */
[----:B----4-:R-:W-:-:S06]  /*6560*/  IMAD.U32 R0, R0, 0x10000, RZ ;  /* 0x0001000000007824 */ /* 0x010fcc00078e00ff */
[----:B------:R-:W0:Y:S02]  /*6570*/  F2I.FTZ.TRUNC.NTZ R0, R0 ;  /* 0x0000000000007305 */ /* 0x000e24000021f100 */
[----:B0-----:R-:W-:Y:S01]  /*6580*/  PRMT R27, R0, 0x7610, R27 ;  /* 0x00007610001b7816 */ /* 0x001fe2000000001b */
[----:B------:R-:W-:Y:S06]  /*6590*/  BRA `(.L_x_12294) ;  /* 0x0000000400ac7947 */ /* 0x000fec0003800000 */
.L_x_12301:
        /* <DEDUP_REMOVED lines=10> */
.L_x_12308:
        /* <DEDUP_REMOVED lines=21> */
.L_x_12312:
[----:B------:R-:W-:Y:S05]  /*6790*/  BSYNC B1 ;  /* 0x0000000000017941 */ /* 0x000fea0003800000 */
.L_x_12311:
[----:B------:R-:W-:Y:S01]  /*67a0*/  LEA R5, R0, 0x3b800000, 0x17 ;  /* 0x3b80000000057811 */ /* 0x000fe200078eb8ff */
[----:B------:R-:W-:-:S05]  /*67b0*/  IMAD.SHL.U32 R0, R3, 0x100000, RZ ;  /* 0x0010000003007824 */ /* 0x000fca00078e00ff */
[----:B------:R-:W-:-:S07]  /*67c0*/  LOP3.LUT R0, R5, R0, R6, 0xfe, !PT ;  /* 0x0000000005007212 */ /* 0x000fce00078efe06 */
.L_x_12310:
[----:B------:R-:W-:Y:S05]  /*67d0*/  BSYNC B0 ;  /* 0x0000000000007941 */ /* 0x000fea0003800000 */
.L_x_12309:
[----:B------:R-:W0:Y:S02]  /*67e0*/  F2I.FTZ.TRUNC.NTZ R0, R0 ;  /* 0x0000000000007305 */ /* 0x000e24000021f100 */
[----:B0-----:R-:W-:Y:S01]  /*67f0*/  PRMT R27, R0, 0x7610, R27 ;  /* 0x00007610001b7816 */ /* 0x001fe2000000001b */
[----:B------:R-:W-:Y:S06]  /*6800*/  BRA `(.L_x_12294) ;  /* 0x0000000400107947 */ /* 0x000fec0003800000 */
.L_x_12307:
        /* <DEDUP_REMOVED lines=21> */
.L_x_12316:
[----:B------:R-:W-:Y:S05]  /*6960*/  BSYNC B1 ;  /* 0x0000000000017941 */ /* 0x000fea0003800000 */
.L_x_12315:
[----:B------:R-:W-:Y:S01]  /*6970*/  LEA R5, R0, 0x37800000, 0x17 ;  /* 0x3780000000057811 */ /* 0x000fe200078eb8ff */
[----:B------:R-:W-:-:S05]  /*6980*/  IMAD.SHL.U32 R0, R3, 0x200000, RZ ;  /* 0x0020000003007824 */ /* 0x000fca00078e00ff */
[----:B------:R-:W-:-:S07]  /*6990*/  LOP3.LUT R0, R5, R0, R6, 0xfe, !PT ;  /* 0x0000000005007212 */ /* 0x000fce00078efe06 */
.L_x_12314:
[----:B------:R-:W-:Y:S05]  /*69a0*/  BSYNC B0 ;  /* 0x0000000000007941 */ /* 0x000fea0003800000 */
.L_x_12313:
[----:B------:R-:W0:Y:S02]  /*69b0*/  F2I.FTZ.TRUNC.NTZ R0, R0 ;  /* 0x0000000000007305 */ /* 0x000e24000021f100 */
[----:B0-----:R-:W-:Y:S01]  /*69c0*/  PRMT R27, R0, 0x7610, R27 ;  /* 0x00007610001b7816 */ /* 0x001fe2000000001b */
[----:B------:R-:W-:Y:S06]  /*69d0*/  BRA `(.L_x_12294) ;  /* 0x00000000009c7947 */ /* 0x000fec0003800000 */
.L_x_12306:
        /* <DEDUP_REMOVED lines=14> */
.L_x_12320:
[----:B------:R-:W-:Y:S05]  /*6ac0*/  BSYNC B0 ;  /* 0x0000000000007941 */ /* 0x000fea0003800000 */
.L_x_12319:
[----:B------:R-:W0:Y:S02]  /*6ad0*/  F2I.FTZ.TRUNC.NTZ R0, R0 ;  /* 0x0000000000007305 */ /* 0x000e24000021f100 */
[----:B0-----:R-:W-:Y:S01]  /*6ae0*/  PRMT R27, R0, 0x7610, R27 ;  /* 0x00007610001b7816 */ /* 0x001fe2000000001b */
[----:B------:R-:W-:Y:S06]  /*6af0*/  BRA `(.L_x_12294) ;  /* 0x0000000000547947 */ /* 0x000fec0003800000 */
.L_x_12293:
        /* <DEDUP_REMOVED lines=16> */
.L_x_12321:
[----:B------:R-:W-:Y:S01]  /*6c00*/  PRMT R27, RZ, 0x7610, R27 ;  /* 0x00007610ff1b7816 */ /* 0x000fe2000000001b */
[----:B------:R-:W-:Y:S06]  /*6c10*/  BRA `(.L_x_12294) ;  /* 0x00000000000c7947 */ /* 0x000fec0003800000 */
.L_x_12318:
[----:B------:R0:W5:Y:S01]  /*6c20*/  LDG.E.U8 R27, desc[UR36][R4.64] ;  /* 0x00000024041b7981 */ /* 0x000162000c1e1100 */
[----:B------:R-:W-:Y:S05]  /*6c30*/  BRA `(.L_x_12294) ;  /* 0x0000000000047947 */ /* 0x000fea0003800000 */
.L_x_12317:
[----:B------:R0:W5:Y:S02]  /*6c40*/  LDG.E.U8 R27, desc[UR36][R4.64] ;  /* 0x00000024041b7981 */ /* 0x000164000c1e1100 */
.L_x_12294:
        /* <DEDUP_REMOVED lines=20> */
.L_x_12325:
[----:B------:R-:W4:Y:S02]  /*6d90*/  LDG.E.U8 R4, desc[UR36][R4.64] ;  /* 0x0000002404047981 */ /* 0x000f24000c1e1100 */
[----:B----4-:R-:W-:-:S04]  /*6da0*/  ISETP.NE.AND P0, PT, R4, RZ, PT ;  /* 0x000000ff0400720c */ /* 0x010fc80003f05270 */
[----:B------:R-:W-:Y:S01]  /*6db0*/  P2R R25, PR, RZ, 0x1 ;  /* 0x00000001ff197803 */ /* 0x000fe20000000000 */
[----:B------:R-:W-:Y:S08]  /*6dc0*/  BRA `(.L_x_12327) ;  /* 0x0000000c00c47947 */ /* 0x000ff00003800000 */
.L_x_12324:
        /* <DEDUP_REMOVED lines=11> */
.L_x_12329:
[----:B------:R-:W4:Y:S02]  /*6e80*/  LDG.E R4, desc[UR36][R4.64] ;  /* 0x0000002404047981 */ /* 0x000f24000c1e1900 */
[----:B----4-:R-:W-:-:S04]  /*6e90*/  ISETP.NE.AND P0, PT, R4, RZ, PT ;  /* 0x000000ff0400720c */ /* 0x010fc80003f05270 */
[----:B------:R-:W-:Y:S01]  /*6ea0*/  P2R R25, PR, RZ, 0x1 ;  /* 0x00000001ff197803 */ /* 0x000fe20000000000 */
[----:B------:R-:W-:Y:S08]  /*6eb0*/  BRA `(.L_x_12327) ;  /* 0x0000000c00887947 */ /* 0x000ff00003800000 */
.L_x_12328:
[----:B------:R-:W4:Y:S02]  /*6ec0*/  LDG.E.U16 R4, desc[UR36][R4.64] ;  /* 0x0000002404047981 */ /* 0x000f24000c1e1500 */
[----:B----4-:R-:W-:-:S04]  /*6ed0*/  ISETP.NE.AND P0, PT, R4, RZ, PT ;  /* 0x000000ff0400720c */ /* 0x010fc80003f05270 */
[----:B------:R-:W-:Y:S01]  /*6ee0*/  P2R R25, PR, RZ, 0x1 ;  /* 0x00000001ff197803 */ /* 0x000fe20000000000 */
[----:B------:R-:W-:Y:S08]  /*6ef0*/  BRA `(.L_x_12327) ;  /* 0x0000000c00787947 */ /* 0x000ff00003800000 */
.L_x_12323:
        /* <DEDUP_REMOVED lines=10> */
.L_x_12331:
[----:B------:R-:W4:Y:S02]  /*6fa0*/  LDG.E.U16 R0, desc[UR36][R4.64] ;  /* 0x0000002404007981 */ /* 0x000f24000c1e1500 */
[----:B----4-:R-:W-:-:S05]  /*6fb0*/  HADD2.F32 R0, -RZ, R0.H0_H0 ;  /* 0x20000000ff007230 */ /* 0x010fca0000004100 */
[----:B------:R-:W-:-:S04]  /*6fc0*/  FSETP.NEU.FTZ.AND P0, PT, R0, RZ, PT ;  /* 0x000000ff0000720b */ /* 0x000fc80003f1d000 */
[----:B------:R-:W-:Y:S01]  /*6fd0*/  P2R R25, PR, RZ, 0x1 ;  /* 0x00000001ff197803 */ /* 0x000fe20000000000 */
[----:B------:R-:W-:Y:S08]  /*6fe0*/  BRA `(.L_x_12327) ;  /* 0x0000000c003c7947 */ /* 0x000ff00003800000 */
.L_x_12330:
        /* <DEDUP_REMOVED lines=12> */
.L_x_12333:
        /* <DEDUP_REMOVED lines=11> */
.L_x_12332:
[----:B------:R-:W4:Y:S02]  /*7160*/  LDG.E.64 R4, desc[UR36][R4.64] ;  /* 0x0000002404047981 */ /* 0x000f24000c1e1b00 */
[----:B----4-:R-:W-:-:S06]  /*7170*/  DSETP.NEU.AND P0, PT, R4, RZ, PT ;  /* 0x000000ff0400722a */ /* 0x010fcc0003f0d000 */
[----:B------:R-:W-:Y:S01]  /*7180*/  P2R R25, PR, RZ, 0x1 ;  /* 0x00000001ff197803 */ /* 0x000fe20000000000 */
[----:B------:R-:W-:Y:S07]  /*7190*/  BRA `(.L_x_12327) ;  /* 0x0000000800d07947 */ /* 0x000fee0003800000 */
.L_x_12322:
        /* <DEDUP_REMOVED lines=12> */
.L_x_12336:
[----:B------:R-:W4:Y:S02]  /*7260*/  LDG.E.128 R4, desc[UR36][R4.64] ;  /* 0x0000002404047981 */ /* 0x000f24000c1e1d00 */
[----:B----4-:R-:W-:-:S06]  /*7270*/  DSETP.NEU.AND P0, PT, R6, RZ, PT ;  /* 0x000000ff0600722a */ /* 0x010fcc0003f0d000 */
[----:B------:R-:W-:-:S06]  /*7280*/  DSETP.NEU.OR P0, PT, R4, RZ, P0 ;  /* 0x000000ff0400722a */ /* 0x000fcc000070d400 */
[----:B------:R-:W-:Y:S01]  /*7290*/  P2R R25, PR, RZ, 0x1 ;  /* 0x00000001ff197803 */ /* 0x000fe20000000000 */
[----:B------:R-:W-:Y:S07]  /*72a0*/  BRA `(.L_x_12327) ;  /* 0x00000008008c7947 */ /* 0x000fee0003800000 */
.L_x_12335:
        /* <DEDUP_REMOVED lines=28> */
.L_x_12338:
        /* <DEDUP_REMOVED lines=15> */
.L_x_12337:
[----:B------:R-:W4:Y:S02]  /*7560*/  LDG.E.U16 R0, desc[UR36][R4.64] ;  /* 0x0000002404007981 */ /* 0x000f24000c1e1500 */
[----:B----4-:R-:W-:-:S05]  /*7570*/  IMAD.U32 R0, R0, 0x10000, RZ ;  /* 0x0001000000007824 */ /* 0x010fca00078e00ff */
[----:B------:R-:W-:-:S04]  /*7580*/  FSETP.NEU.FTZ.AND P0, PT, R0, RZ, PT ;  /* 0x000000ff0000720b */ /* 0x000fc80003f1d000 */
[----:B------:R-:W-:Y:S01]  /*7590*/  P2R R25, PR, RZ, 0x1 ;  /* 0x00000001ff197803 */ /* 0x000fe20000000000 */
[----:B------:R-:W-:Y:S08]  /*75a0*/  BRA `(.L_x_12327) ;  /* 0x0000000400cc7947 */ /* 0x000ff00003800000 */
.L_x_12334:
        /* <DEDUP_REMOVED lines=12> */
.L_x_12341:
        /* <DEDUP_REMOVED lines=21> */
.L_x_12345:
[----:B------:R-:W-:Y:S05]  /*77c0*/  BSYNC B1 ;  /* 0x0000000000017941 */ /* 0x000fea0003800000 */
.L_x_12344:
[----:B------:R-:W-:Y:S01]  /*77d0*/  LEA R5, R0, 0x3b800000, 0x17 ;  /* 0x3b80000000057811 */ /* 0x000fe200078eb8ff */
[----:B------:R-:W-:-:S05]  /*77e0*/  IMAD.SHL.U32 R0, R3, 0x100000, RZ ;  /* 0x0010000003007824 */ /* 0x000fca00078e00ff */
[----:B------:R-:W-:-:S07]  /*77f0*/  LOP3.LUT R0, R5, R0, R6, 0xfe, !PT ;  /* 0x0000000005007212 */ /* 0x000fce00078efe06 */
.L_x_12343:
[----:B------:R-:W-:Y:S05]  /*7800*/  BSYNC B0 ;  /* 0x0000000000007941 */ /* 0x000fea0003800000 */
.L_x_12342:
[----:B------:R-:W-:-:S04]  /*7810*/  FSETP.NEU.FTZ.AND P0, PT, R0, RZ, PT ;  /* 0x000000ff0000720b */ /* 0x000fc80003f1d000 */
[----:B------:R-:W-:Y:S01]  /*7820*/  P2R R25, PR, RZ, 0x1 ;  /* 0x00000001ff197803 */ /* 0x000fe20000000000 */
[----:B------:R-:W-:Y:S08]  /*7830*/  BRA `(.L_x_12327) ;  /* 0x0000000400287947 */ /* 0x000ff00003800000 */
.L_x_12340:
        /* <DEDUP_REMOVED lines=21> */
.L_x_12349:
[----:B------:R-:W-:Y:S05]  /*7990*/  BSYNC B1 ;  /* 0x0000000000017941 */ /* 0x000fea0003800000 */
.L_x_12348:
[----:B------:R-:W-:Y:S01]  /*79a0*/  LEA R5, R0, 0x37800000, 0x17 ;  /* 0x3780000000057811 */ /* 0x000fe200078eb8ff */
[----:B------:R-:W-:-:S05]  /*79b0*/  IMAD.SHL.U32 R0, R3, 0x200000, RZ ;  /* 0x0020000003007824 */ /* 0x000fca00078e00ff */
[----:B------:R-:W-:-:S07]  /*79c0*/  LOP3.LUT R0, R5, R0, R6, 0xfe, !PT ;  /* 0x0000000005007212 */ /* 0x000fce00078efe06 */
.L_x_12347:
[----:B------:R-:W-:Y:S05]  /*79d0*/  BSYNC B0 ;  /* 0x0000000000007941 */ /* 0x000fea0003800000 */
.L_x_12346:
[----:B------:R-:W-:-:S04]  /*79e0*/  FSETP.NEU.FTZ.AND P0, PT, R0, RZ, PT ;  /* 0x000000ff0000720b */ /* 0x000fc80003f1d000 */
[----:B------:R-:W-:Y:S01]  /*79f0*/  P2R R25, PR, RZ, 0x1 ;  /* 0x00000001ff197803 */ /* 0x000fe20000000000 */
[----:B------:R-:W-:Y:S08]  /*7a00*/  BRA `(.L_x_12327) ;  /* 0x0000000000b47947 */ /* 0x000ff00003800000 */
.L_x_12339:
        /* <DEDUP_REMOVED lines=14> */
.L_x_12353:
[----:B------:R-:W-:Y:S05]  /*7af0*/  BSYNC B0 ;  /* 0x0000000000007941 */ /* 0x000fea0003800000 */
.L_x_12352:
[----:B------:R-:W-:-:S04]  /*7b00*/  FSETP.NEU.FTZ.AND P0, PT, R0, RZ, PT ;  /* 0x000000ff0000720b */ /* 0x000fc80003f1d000 */
[----:B------:R-:W-:Y:S01]  /*7b10*/  P2R R25, PR, RZ, 0x1 ;  /* 0x00000001ff197803 */ /* 0x000fe20000000000 */
[----:B------:R-:W-:Y:S08]  /*7b20*/  BRA `(.L_x_12327) ;  /* 0x00000000006c7947 */ /* 0x000ff00003800000 */
.L_x_12326:
        /* <DEDUP_REMOVED lines=16> */
.L_x_12354:
[----:B------:R-:W-:-:S04]  /*7c30*/  PLOP3.LUT P0, PT, PT, PT, PT, 0x8, 0x0 ;  /* 0x000000000000781c */ /* 0x000fc80003f0e170 */
[----:B------:R-:W-:Y:S01]  /*7c40*/  P2R R25, PR, RZ, 0x1 ;  /* 0x00000001ff197803 */ /* 0x000fe20000000000 */
[----:B------:R-:W-:Y:S08]  /*7c50*/  BRA `(.L_x_12327) ;  /* 0x0000000000207947 */ /* 0x000ff00003800000 */
.L_x_12351:
[----:B------:R-:W4:Y:S02]  /*7c60*/  LDG.E.64 R4, desc[UR36][R4.64] ;  /* 0x0000002404047981 */ /* 0x000f24000c1e1b00 */
[----:B----4-:R-:W-:-:S04]  /*7c70*/  ISETP.NE.U32.AND P0, PT, R4, RZ, PT ;  /* 0x000000ff0400720c */ /* 0x010fc80003f05070 */
[----:B------:R-:W-:-:S04]  /*7c80*/  ISETP.NE.AND.EX P0, PT, R5, RZ, PT, P0 ;  /* 0x000000ff0500720c */ /* 0x000fc80003f05300 */
[----:B------:R-:W-:Y:S01]  /*7c90*/  P2R R25, PR, RZ, 0x1 ;  /* 0x00000001ff197803 */ /* 0x000fe20000000000 */
[----:B------:R-:W-:Y:S08]  /*7ca0*/  BRA `(.L_x_12327) ;  /* 0x00000000000c7947 */ /* 0x000ff00003800000 */
.L_x_12350:
[----:B------:R-:W4:Y:S02]  /*7cb0*/  LDG.E R4, desc[UR36][R4.64] ;  /* 0x0000002404047981 */ /* 0x000f24000c1e1900 */
[----:B----4-:R-:W-:-:S04]  /*7cc0*/  ISETP.NE.AND P0, PT, R4, RZ, PT ;  /* 0x000000ff0400720c */ /* 0x010fc80003f05270 */
[----:B------:R-:W-:-:S09]  /*7cd0*/  P2R R25, PR, RZ, 0x1 ;  /* 0x00000001ff197803 */ /* 0x000fd20000000000 */
.L_x_12327:
        /* <DEDUP_REMOVED lines=19> */
.L_x_12358:
[----:B------:R0:W5:Y:S01]  /*7e10*/  LDG.E.U8 R36, desc[UR36][R4.64] ;  /* 0x0000002404247981 */ /* 0x000162000c1e1100 */
[----:B------:R-:W-:Y:S01]  /*7e20*/  IMAD.MOV.U32 R37, RZ, RZ, RZ ;  /* 0x000000ffff257224 */ /* 0x000fe200078e00ff */
[----:B------:R-:W-:Y:S06]  /*7e30*/  BRA `(.L_x_12360) ;  /* 0x0000000c00487947 */ /* 0x000fec0003800000 */
.L_x_12357:
        /* <DEDUP_REMOVED lines=8> */
.L_x_12362:
[----:B------:R-:W4:Y:S02]  /*7ec0*/  LDG.E R36, desc[UR36][R4.64] ;  /* 0x0000002404247981 */ /* 0x000f24000c1e1900 */
[----:B----4-:R-:W-:Y:S01]  /*7ed0*/  SHF.R.S32.HI R37, RZ, 0x1f, R36 ;  /* 0x0000001fff257819 */ /* 0x010fe20000011424 */
[----:B------:R-:W-:Y:S06]  /*7ee0*/  BRA `(.L_x_12360) ;  /* 0x0000000c001c7947 */ /* 0x000fec0003800000 */
.L_x_12361:
[----:B------:R-:W4:Y:S02]  /*7ef0*/  LDG.E.S16 R36, desc[UR36][R4.64] ;  /* 0x0000002404247981 */ /* 0x000f24000c1e1700 */
[----:B----4-:R-:W-:Y:S01]  /*7f00*/  SHF.R.S32.HI R37, RZ, 0x1f, R36 ;  /* 0x0000001fff257819 */ /* 0x010fe20000011424 */
[----:B------:R-:W-:Y:S06]  /*7f10*/  BRA `(.L_x_12360) ;  /* 0x0000000c00107947 */ /* 0x000fec0003800000 */
.L_x_12356:
        /* <DEDUP_REMOVED lines=9> */
.L_x_12364:
[----:B------:R-:W4:Y:S02]  /*7fb0*/  LDG.E.U16 R4, desc[UR36][R4.64] ;  /* 0x0000002404047981 */ /* 0x000f24000c1e1500 */
[----:B----4-:R-:W-:-:S06]  /*7fc0*/  HADD2.F32 R36, -RZ, R4.H0_H0 ;  /* 0x20000004ff247230 */ /* 0x010fcc0000004100 */
[----:B------:R-:W0:Y:S01]  /*7fd0*/  F2I.S64.TRUNC R36, R36 ;  /* 0x0000002400247311 */ /* 0x000e22000020d900 */
[----:B------:R-:W-:Y:S05]  /*7fe0*/  BRA `(.L_x_12360) ;  /* 0x0000000800dc7947 */ /* 0x000fea0003800000 */
.L_x_12363:
        /* <DEDUP_REMOVED lines=9> */
.L_x_12366:
[----:B------:R-:W4:Y:S02]  /*8080*/  LDG.E.U16 R4, desc[UR36][R4.64] ;  /* 0x0000002404047981 */ /* 0x000f24000c1e1500 */
[----:B----4-:R-:W-:-:S06]  /*8090*/  HADD2.F32 R36, -RZ, R4.H0_H0 ;  /* 0x20000004ff247230 */ /* 0x010fcc0000004100 */
[----:B------:R-:W0:Y:S01]  /*80a0*/  F2I.S64.TRUNC R36, R36 ;  /* 0x0000002400247311 */ /* 0x000e22000020d900 */
[----:B------:R-:W-:Y:S05]  /*80b0*/  BRA `(.L_x_12360) ;  /* 0x0000000800a87947 */ /* 0x000fea0003800000 */
.L_x_12365:
[----:B------:R-:W4:Y:S02]  /*80c0*/  LDG.E.64 R4, desc[UR36][R4.64] ;  /* 0x0000002404047981 */ /* 0x000f24000c1e1b00 */
[----:B----4-:R0:W1:Y:S01]  /*80d0*/  F2I.S64.F64.TRUNC R36, R4 ;  /* 0x0000000400247311 */ /* 0x010062000030d900 */
[----:B------:R-:W-:Y:S05]  /*80e0*/  BRA `(.L_x_12360) ;  /* 0x00000008009c7947 */ /* 0x000fea0003800000 */
.L_x_12355:
        /* <DEDUP_REMOVED lines=13> */
.L_x_12369:
[----:B------:R-:W4:Y:S02]  /*81c0*/  LDG.E.64 R4, desc[UR36][R4.64] ;  /* 0x0000002404047981 */ /* 0x000f24000c1e1b00 */
[----:B----4-:R0:W1:Y:S01]  /*81d0*/  F2I.S64.F64.TRUNC R36, R4 ;  /* 0x0000000400247311 */ /* 0x010062000030d900 */
[----:B------:R-:W-:Y:S05]  /*81e0*/  BRA `(.L_x_12360) ;  /* 0x00000008005c7947 */ /* 0x000fea0003800000 */
.L_x_12368:
        /* <DEDUP_REMOVED lines=27> */
.L_x_12371:
        /* <DEDUP_REMOVED lines=14> */
.L_x_12370:
[----:B------:R-:W4:Y:S02]  /*8480*/  LDG.E.U16 R36, desc[UR36][R4.64] ;  /* 0x0000002404247981 */ /* 0x000f24000c1e1500 */
[----:B----4-:R-:W-:-:S06]  /*8490*/  IMAD.U32 R36, R36, 0x10000, RZ ;  /* 0x0001000024247824 */ /* 0x010fcc00078e00ff */
[----:B------:R-:W0:Y:S01]  /*84a0*/  F2I.S64.TRUNC R36, R36 ;  /* 0x0000002400247311 */ /* 0x000e22000020d900 */
[----:B------:R-:W-:Y:S05]  /*84b0*/  BRA `(.L_x_12360) ;  /* 0x0000000400a87947 */ /* 0x000fea0003800000 */
.L_x_12367:
        /* <DEDUP_REMOVED lines=11> */
.L_x_12374:
        /* <DEDUP_REMOVED lines=21> */
.L_x_12378:
[----:B------:R-:W-:Y:S05]  /*86c0*/  BSYNC B1 ;  /* 0x0000000000017941 */ /* 0x000fea0003800000 */
.L_x_12377:
[----:B------:R-:W-:Y:S01]  /*86d0*/  IMAD.SHL.U32 R3, R3, 0x100000, RZ ;  /* 0x0010000003037824 */ /* 0x000fe200078e00ff */
[----:B------:R-:W-:-:S04]  /*86e0*/  LEA R5, R0, 0x3b800000, 0x17 ;  /* 0x3b80000000057811 */ /* 0x000fc800078eb8ff */
[----:B------:R-:W-:-:S07]  /*86f0*/  LOP3.LUT R36, R5, R3, R36, 0xfe, !PT ;  /* 0x0000000305247212 */ /* 0x000fce00078efe24 */
.L_x_12376:
[----:B------:R-:W-:Y:S05]  /*8700*/  BSYNC B0 ;  /* 0x0000000000007941 */ /* 0x000fea0003800000 */
.L_x_12375:
[----:B------:R-:W0:Y:S01]  /*8710*/  F2I.S64.TRUNC R36, R36 ;  /* 0x0000002400247311 */ /* 0x000e22000020d900 */
[----:B------:R-:W-:Y:S05]  /*8720*/  BRA `(.L_x_12360) ;  /* 0x00000004000c7947 */ /* 0x000fea0003800000 */
.L_x_12373:
        /* <DEDUP_REMOVED lines=21> */
.L_x_12382:
[----:B------:R-:W-:Y:S05]  /*8880*/  BSYNC B1 ;  /* 0x0000000000017941 */ /* 0x000fea0003800000 */
.L_x_12381:
[----:B------:R-:W-:Y:S01]  /*8890*/  IMAD.SHL.U32 R3, R3, 0x200000, RZ ;  /* 0x0020000003037824 */ /* 0x000fe200078e00ff */
[----:B------:R-:W-:-:S04]  /*88a0*/  LEA R5, R0, 0x37800000, 0x17 ;  /* 0x3780000000057811 */ /* 0x000fc800078eb8ff */
[----:B------:R-:W-:-:S07]  /*88b0*/  LOP3.LUT R36, R5, R3, R36, 0xfe, !PT ;  /* 0x0000000305247212 */ /* 0x000fce00078efe24 */
.L_x_12380:
[----:B------:R-:W-:Y:S05]  /*88c0*/  BSYNC B0 ;  /* 0x0000000000007941 */ /* 0x000fea0003800000 */
.L_x_12379:
[----:B------:R-:W0:Y:S01]  /*88d0*/  F2I.S64.TRUNC R36, R36 ;  /* 0x0000002400247311 */ /* 0x000e22000020d900 */
[----:B------:R-:W-:Y:S05]  /*88e0*/  BRA `(.L_x_12360) ;  /* 0x00000000009c7947 */ /* 0x000fea0003800000 */
.L_x_12372:
        /* <DEDUP_REMOVED lines=14> */
.L_x_12386:
[----:B------:R-:W-:Y:S05]  /*89d0*/  BSYNC B0 ;  /* 0x0000000000007941 */ /* 0x000fea0003800000 */
.L_x_12385:
[----:B------:R-:W0:Y:S01]  /*89e0*/  F2I.S64.TRUNC R36, R36 ;  /* 0x0000002400247311 */ /* 0x000e22000020d900 */
[----:B------:R-:W-:Y:S05]  /*89f0*/  BRA `(.L_x_12360) ;  /* 0x0000000000587947 */ /* 0x000fea0003800000 */
.L_x_12359:
        /* <DEDUP_REMOVED lines=16> */
.L_x_12387:
[----:B------:R-:W-:Y:S01]  /*8b00*/  CS2R R36, SRZ ;  /* 0x0000000000247805 */ /* 0x000fe2000001ff00 */
[----:B------:R-:W-:Y:S06]  /*8b10*/  BRA `(.L_x_12360) ;  /* 0x0000000000107947 */ /* 0x000fec0003800000 */
.L_x_12384:
[----:B------:R0:W5:Y:S01]  /*8b20*/  LDG.E.64 R36, desc[UR36][R4.64] ;  /* 0x0000002404247981 */ /* 0x000162000c1e1b00 */
[----:B------:R-:W-:Y:S05]  /*8b30*/  BRA `(.L_x_12360) ;  /* 0x0000000000087947 */ /* 0x000fea0003800000 */
.L_x_12383:
[----:B------:R0:W5:Y:S01]  /*8b40*/  LDG.E R36, desc[UR36][R4.64] ;  /* 0x0000002404247981 */ /* 0x000162000c1e1900 */
[----:B------:R-:W-:-:S07]  /*8b50*/  IMAD.MOV.U32 R37, RZ, RZ, RZ ;  /* 0x000000ffff257224 */ /* 0x000fce00078e00ff */
.L_x_12360:
[----:B------:R-:W-:Y:S01]  /*8b60*/  ISETP.NE.AND P0, PT, R25, RZ, PT ;  /* 0x000000ff1900720c */ /* 0x000fe20003f05270 */
[----:B------:R-:W-:-:S03]  /*8b70*/  VIADD R17, R17, 0x80 ;  /* 0x0000008011117836 */ /* 0x000fc60000000000 */
[----:B------:R-:W-:-:S09]  /*8b80*/  SEL R31, RZ, 0x1, !P0 ;  /* 0x00000001ff1f7807 */ /* 0x000fd20004000000 */
.L_x_12288:
[----:B------:R-:W-:Y:S05]  /*8b90*/  BSYNC B6 ;  /* 0x0000000000067941 */ /* 0x000fea0003800000 */
.L_x_12287:
        /* <DEDUP_REMOVED lines=23> */
.L_x_12393:
[----:B------:R0:W5:Y:S01]  /*8d10*/  LDG.E.U8 R18, desc[UR36][R4.64] ;  /* 0x0000002404127981 */ /* 0x000162000c1e1100 */
[----:B------:R-:W-:Y:S05]  /*8d20*/  BRA `(.L_x_12395) ;  /* 0x0000000c00547947 */ /* 0x000fea0003800000 */
.L_x_12392:
        /* <DEDUP_REMOVED lines=8> */
.L_x_12397:
[----:B------:R0:W5:Y:S01]  /*8db0*/  LDG.E.U8 R18, desc[UR36][R4.64] ;  /* 0x0000002404127981 */ /* 0x000162000c1e1100 */
[----:B------:R-:W-:Y:S05]  /*8dc0*/  BRA `(.L_x_12395) ;  /* 0x0000000c002c7947 */ /* 0x000fea0003800000 */
.L_x_12396:
[----:B------:R0:W5:Y:S01]  /*8dd0*/  LDG.E.U16 R18, desc[UR36][R4.64] ;  /* 0x0000002404127981 */ /* 0x000162000c1e1500 */
[----:B------:R-:W-:Y:S05]  /*8de0*/  BRA `(.L_x_12395) ;  /* 0x0000000c00247947 */ /* 0x000fea0003800000 */
.L_x_12391:
        /* <DEDUP_REMOVED lines=9> */
.L_x_12399:
[----:B------:R-:W4:Y:S02]  /*8e80*/  LDG.E.U16 R0, desc[UR36][R4.64] ;  /* 0x0000002404007981 */ /* 0x000f24000c1e1500 */
[----:B----4-:R-:W-:-:S06]  /*8e90*/  HADD2.F32 R0, -RZ, R0.H0_H0 ;  /* 0x20000000ff007230 */ /* 0x010fcc0000004100 */
[----:B------:R-:W0:Y:S02]  /*8ea0*/  F2I.FTZ.TRUNC.NTZ R0, R0 ;  /* 0x0000000000007305 */ /* 0x000e24000021f100 */
[----:B0-----:R-:W-:Y:S01]  /*8eb0*/  PRMT R18, R0, 0x7610, R18 ;  /* 0x0000761000127816 */ /* 0x001fe20000000012 */
[----:B------:R-:W-:Y:S06]  /*8ec0*/  BRA `(.L_x_12395) ;  /* 0x0000000800ec7947 */ /* 0x000fec0003800000 */
.L_x_12398:
        /* <DEDUP_REMOVED lines=9> */
.L_x_12401:
[----:B------:R-:W4:Y:S02]  /*8f60*/  LDG.E.U16 R4, desc[UR36][R4.64] ;  /* 0x0000002404047981 */ /* 0x000f24000c1e1500 */
[----:B----4-:R-:W-:-:S06]  /*8f70*/  HADD2.F32 R0, -RZ, R4.H0_H0 ;  /* 0x20000004ff007230 */ /* 0x010fcc0000004100 */
[----:B------:R-:W0:Y:S02]  /*8f80*/  F2I.FTZ.TRUNC.NTZ R0, R0 ;  /* 0x0000000000007305 */ /* 0x000e24000021f100 */
[----:B0-----:R-:W-:Y:S01]  /*8f90*/  PRMT R18, R0, 0x7610, R18 ;  /* 0x0000761000127816 */ /* 0x001fe20000000012 */
[----:B------:R-:W-:Y:S06]  /*8fa0*/  BRA `(.L_x_12395) ;  /* 0x0000000800b47947 */ /* 0x000fec0003800000 */
.L_x_12400:
[----:B------:R-:W4:Y:S02]  /*8fb0*/  LDG.E.64 R4, desc[UR36][R4.64] ;  /* 0x0000002404047981 */ /* 0x000f24000c1e1b00 */
[----:B----4-:R0:W1:Y:S01]  /*8fc0*/  F2I.F64.TRUNC R18, R4 ;  /* 0x0000000400127311 */ /* 0x010062000030d100 */
[----:B------:R-:W-:Y:S05]  /*8fd0*/  BRA `(.L_x_12395) ;  /* 0x0000000800a87947 */ /* 0x000fea0003800000 */
.L_x_12390:
        /* <DEDUP_REMOVED lines=12> */
.L_x_12404:
[----:B------:R-:W4:Y:S02]  /*90a0*/  LDG.E.64 R4, desc[UR36][R4.64] ;  /* 0x0000002404047981 */ /* 0x000f24000c1e1b00 */
[----:B----4-:R0:W1:Y:S01]  /*90b0*/  F2I.F64.TRUNC R18, R4 ;  /* 0x0000000400127311 */ /* 0x010062000030d100 */
[----:B------:R-:W-:Y:S05]  /*90c0*/  BRA `(.L_x_12395) ;  /* 0x00000008006c7947 */ /* 0x000fea0003800000 */
.L_x_12403:
        /* <DEDUP_REMOVED lines=28> */
.L_x_12406:
        /* <DEDUP_REMOVED lines=15> */
.L_x_12405:
[----:B------:R-:W4:Y:S02]  /*9380*/  LDG.E.U16 R0, desc[UR36][R4.64] ;  /* 0x0000002404007981 */ /* 0x000f24000c1e1500 */
[----:B----4-:R-:W-:-:S06]  /*9390*/  IMAD.U32 R0, R0, 0x10000, RZ ;  /* 0x0001000000007824 */ /* 0x010fcc00078e00ff */
[----:B------:R-:W0:Y:S02]  /*93a0*/  F2I.FTZ.TRUNC.NTZ R0, R0 ;  /* 0x0000000000007305 */ /* 0x000e24000021f100 */
[----:B0-----:R-:W-:Y:S01]  /*93b0*/  PRMT R18, R0, 0x7610, R18 ;  /* 0x0000761000127816 */ /* 0x001fe20000000012 */
[----:B------:R-:W-:Y:S06]  /*93c0*/  BRA `(.L_x_12395) ;  /* 0x0000000400ac7947 */ /* 0x000fec0003800000 */
.L_x_12402:
        /* <DEDUP_REMOVED lines=10> */
.L_x_12409:
        /* <DEDUP_REMOVED lines=21> */
.L_x_12413:
[----:B------:R-:W-:Y:S05]  /*95c0*/  BSYNC B1 ;  /* 0x0000000000017941 */ /* 0x000fea0003800000 */
.L_x_12412:
[----:B------:R-:W-:Y:S01]  /*95d0*/  LEA R5, R0, 0x3b800000, 0x17 ;  /* 0x3b80000000057811 */ /* 0x000fe200078eb8ff */
[----:B------:R-:W-:-:S05]  /*95e0*/  IMAD.SHL.U32 R0, R3, 0x100000, RZ ;  /* 0x0010000003007824 */ /* 0x000fca00078e00ff */
[----:B------:R-:W-:-:S07]  /*95f0*/  LOP3.LUT R0, R5, R0, R6, 0xfe, !PT ;  /* 0x0000000005007212 */ /* 0x000fce00078efe06 */
.L_x_12411:
[----:B------:R-:W-:Y:S05]  /*9600*/  BSYNC B0 ;  /* 0x0000000000007941 */ /* 0x000fea0003800000 */
.L_x_12410:
[----:B------:R-:W0:Y:S02]  /*9610*/  F2I.FTZ.TRUNC.NTZ R0, R0 ;  /* 0x0000000000007305 */ /* 0x000e24000021f100 */
[----:B0-----:R-:W-:Y:S01]  /*9620*/  PRMT R18, R0, 0x7610, R18 ;  /* 0x0000761000127816 */ /* 0x001fe20000000012 */
[----:B------:R-:W-:Y:S06]  /*9630*/  BRA `(.L_x_12395) ;  /* 0x0000000400107947 */ /* 0x000fec0003800000 */
.L_x_12408:
        /* <DEDUP_REMOVED lines=21> */
.L_x_12417:
[----:B------:R-:W-:Y:S05]  /*9790*/  BSYNC B1 ;  /* 0x0000000000017941 */ /* 0x000fea0003800000 */
.L_x_12416:
[----:B------:R-:W-:Y:S01]  /*97a0*/  LEA R5, R0, 0x37800000, 0x17 ;  /* 0x3780000000057811 */ /* 0x000fe200078eb8ff */
[----:B------:R-:W-:-:S05]  /*97b0*/  IMAD.SHL.U32 R0, R3, 0x200000, RZ ;  /* 0x0020000003007824 */ /* 0x000fca00078e00ff */
[----:B------:R-:W-:-:S07]  /*97c0*/  LOP3.LUT R0, R5, R0, R6, 0xfe, !PT ;  /* 0x0000000005007212 */ /* 0x000fce00078efe06 */
.L_x_12415:
[----:B------:R-:W-:Y:S05]  /*97d0*/  BSYNC B0 ;  /* 0x0000000000007941 */ /* 0x000fea0003800000 */
.L_x_12414:
[----:B------:R-:W0:Y:S02]  /*97e0*/  F2I.FTZ.TRUNC.NTZ R0, R0 ;  /* 0x0000000000007305 */ /* 0x000e24000021f100 */
[----:B0-----:R-:W-:Y:S01]  /*97f0*/  PRMT R18, R0, 0x7610, R18 ;  /* 0x0000761000127816 */ /* 0x001fe20000000012 */
[----:B------:R-:W-:Y:S06]  /*9800*/  BRA `(.L_x_12395) ;  /* 0x00000000009c7947 */ /* 0x000fec0003800000 */
.L_x_12407:
        /* <DEDUP_REMOVED lines=14> */
.L_x_12421:
[----:B------:R-:W-:Y:S05]  /*98f0*/  BSYNC B0 ;  /* 0x0000000000007941 */ /* 0x000fea0003800000 */
.L_x_12420:
[----:B------:R-:W0:Y:S02]  /*9900*/  F2I.FTZ.TRUNC.NTZ R0, R0 ;  /* 0x0000000000007305 */ /* 0x000e24000021f100 */
[----:B0-----:R-:W-:Y:S01]  /*9910*/  PRMT R18, R0, 0x7610, R18 ;  /* 0x0000761000127816 */ /* 0x001fe20000000012 */
[----:B------:R-:W-:Y:S06]  /*9920*/  BRA `(.L_x_12395) ;  /* 0x0000000000547947 */ /* 0x000fec0003800000 */
.L_x_12394:
        /* <DEDUP_REMOVED lines=16> */
.L_x_12422:
[----:B------:R-:W-:Y:S01]  /*9a30*/  PRMT R18, RZ, 0x7610, R18 ;  /* 0x00007610ff127816 */ /* 0x000fe20000000012 */
[----:B------:R-:W-:Y:S06]  /*9a40*/  BRA `(.L_x_12395) ;  /* 0x00000000000c7947 */ /* 0x000fec0003800000 */
.L_x_12419:
[----:B------:R4:W5:Y:S01]  /*9a50*/  LDG.E.U8 R18, desc[UR36][R4.64] ;  /* 0x0000002404127981 */ /* 0x000962000c1e1100 */
[----:B------:R-:W-:Y:S05]  /*9a60*/  BRA `(.L_x_12395) ;  /* 0x0000000000047947 */ /* 0x000fea0003800000 */
.L_x_12418:
[----:B------:R1:W5:Y:S02]  /*9a70*/  LDG.E.U8 R18, desc[UR36][R4.64] ;  /* 0x0000002404127981 */ /* 0x000364000c1e1100 */
.L_x_12395:
        /* <DEDUP_REMOVED lines=20> */
.L_x_12426:
[----:B------:R-:W2:Y:S02]  /*9bc0*/  LDG.E.U8 R4, desc[UR36][R4.64] ;  /* 0x0000002404047981 */ /* 0x000ea4000c1e1100 */
[----:B--2---:R-:W-:Y:S01]  /*9bd0*/  ISETP.NE.AND P0, PT, R4, RZ, PT ;  /* 0x000000ff0400720c */ /* 0x004fe20003f05270 */
[----:B------:R-:W-:-:S12]  /*9be0*/  BRA `(.L_x_12428) ;  /* 0x0000000c00747947 */ /* 0x000fd80003800000 */
.L_x_12425:
        /* <DEDUP_REMOVED lines=10> */
.L_x_12430:
[----:B------:R-:W2:Y:S02]  /*9c90*/  LDG.E R4, desc[UR36][R4.64] ;  /* 0x0000002404047981 */ /* 0x000ea4000c1e1900 */
[----:B--2---:R-:W-:Y:S01]  /*9ca0*/  ISETP.NE.AND P0, PT, R4, RZ, PT ;  /* 0x000000ff0400720c */ /* 0x004fe20003f05270 */
[----:B------:R-:W-:-:S12]  /*9cb0*/  BRA `(.L_x_12428) ;  /* 0x0000000c00407947 */ /* 0x000fd80003800000 */
.L_x_12429:
[----:B------:R-:W2:Y:S02]  /*9cc0*/  LDG.E.U16 R4, desc[UR36][R4.64] ;  /* 0x0000002404047981 */ /* 0x000ea4000c1e1500 */
[----:B--2---:R-:W-:Y:S01]  /*9cd0*/  ISETP.NE.AND P0, PT, R4, RZ, PT ;  /* 0x000000ff0400720c */ /* 0x004fe20003f05270 */
[----:B------:R-:W-:-:S12]  /*9ce0*/  BRA `(.L_x_12428) ;  /* 0x0000000c00347947 */ /* 0x000fd80003800000 */
.L_x_12424:
        /* <DEDUP_REMOVED lines=9> */
.L_x_12432:
[----:B------:R-:W2:Y:S02]  /*9d80*/  LDG.E.U16 R0, desc[UR36][R4.64] ;  /* 0x0000002404007981 */ /* 0x000ea4000c1e1500 */
[----:B--2---:R-:W-:-:S05]  /*9d90*/  HADD2.F32 R0, -RZ, R0.H0_H0 ;  /* 0x20000000ff007230 */ /* 0x004fca0000004100 */
[----:B------:R-:W-:Y:S01]  /*9da0*/  FSETP.NEU.FTZ.AND P0, PT, R0, RZ, PT ;  /* 0x000000ff0000720b */ /* 0x000fe20003f1d000 */
[----:B------:R-:W-:-:S12]  /*9db0*/  BRA `(.L_x_12428) ;  /* 0x0000000c00007947 */ /* 0x000fd80003800000 */
.L_x_12431:
        /* <DEDUP_REMOVED lines=11> */
.L_x_12434:
        /* <DEDUP_REMOVED lines=10> */
.L_x_12433:
[----:B------:R-:W2:Y:S02]  /*9f10*/  LDG.E.64 R4, desc[UR36][R4.64] ;  /* 0x0000002404047981 */ /* 0x000ea4000c1e1b00 */
[----:B--2---:R-:W-:Y:S01]  /*9f20*/  DSETP.NEU.AND P0, PT, R4, RZ, PT ;  /* 0x000000ff0400722a */ /* 0x004fe20003f0d000 */
[----:B------:R-:W-:-:S13]  /*9f30*/  BRA `(.L_x_12428) ;  /* 0x0000000800a07947 */ /* 0x000fda0003800000 */
.L_x_12423:
        /* <DEDUP_REMOVED lines=11> */
.L_x_12437:
[----:B------:R-:W2:Y:S02]  /*9ff0*/  LDG.E.128 R4, desc[UR36][R4.64] ;  /* 0x0000002404047981 */ /* 0x000ea4000c1e1d00 */
[----:B--2---:R-:W-:-:S06]  /*a000*/  DSETP.NEU.AND P0, PT, R6, RZ, PT ;  /* 0x000000ff0600722a */ /* 0x004fcc0003f0d000 */
[----:B------:R-:W-:Y:S01]  /*a010*/  DSETP.NEU.OR P0, PT, R4, RZ, P0 ;  /* 0x000000ff0400722a */ /* 0x000fe2000070d400 */
[----:B------:R-:W-:-:S13]  /*a020*/  BRA `(.L_x_12428) ;  /* 0x0000000800647947 */ /* 0x000fda0003800000 */
.L_x_12436:
        /* <DEDUP_REMOVED lines=27> */
.L_x_12439:
        /* <DEDUP_REMOVED lines=14> */
.L_x_12438:
[----:B------:R-:W2:Y:S02]  /*a2c0*/  LDG.E.U16 R0, desc[UR36][R4.64] ;  /* 0x0000002404007981 */ /* 0x000ea4000c1e1500 */
[----:B--2---:R-:W-:-:S05]  /*a2d0*/  IMAD.U32 R0, R0, 0x10000, RZ ;  /* 0x0001000000007824 */ /* 0x004fca00078e00ff */
[----:B------:R-:W-:Y:S01]  /*a2e0*/  FSETP.NEU.FTZ.AND P0, PT, R0, RZ, PT ;  /* 0x000000ff0000720b */ /* 0x000fe20003f1d000 */
[----:B------:R-:W-:-:S12]  /*a2f0*/  BRA `(.L_x_12428) ;  /* 0x0000000400b07947 */ /* 0x000fd80003800000 */
.L_x_12435:
        /* <DEDUP_REMOVED lines=11> */
.L_x_12442:
        /* <DEDUP_REMOVED lines=21> */
.L_x_12446:
[----:B------:R-:W-:Y:S05]  /*a500*/  BSYNC B1 ;  /* 0x0000000000017941 */ /* 0x000fea0003800000 */
.L_x_12445:
[----:B------:R-:W-:Y:S01]  /*a510*/  LEA R5, R0, 0x3b800000, 0x17 ;  /* 0x3b80000000057811 */ /* 0x000fe200078eb8ff */
[----:B------:R-:W-:-:S05]  /*a520*/  IMAD.SHL.U32 R0, R3, 0x100000, RZ ;  /* 0x0010000003007824 */ /* 0x000fca00078e00ff */
[----:B------:R-:W-:-:S07]  /*a530*/  LOP3.LUT R0, R5, R0, R6, 0xfe, !PT ;  /* 0x0000000005007212 */ /* 0x000fce00078efe06 */
.L_x_12444:
[----:B------:R-:W-:Y:S05]  /*a540*/  BSYNC B0 ;  /* 0x0000000000007941 */ /* 0x000fea0003800000 */
.L_x_12443:
[----:B------:R-:W-:Y:S01]  /*a550*/  FSETP.NEU.FTZ.AND P0, PT, R0, RZ, PT ;  /* 0x000000ff0000720b */ /* 0x000fe20003f1d000 */
[----:B------:R-:W-:-:S12]  /*a560*/  BRA `(.L_x_12428) ;  /* 0x0000000400147947 */ /* 0x000fd80003800000 */
.L_x_12441:
        /* <DEDUP_REMOVED lines=21> */
.L_x_12450:
[----:B------:R-:W-:Y:S05]  /*a6c0*/  BSYNC B1 ;  /* 0x0000000000017941 */ /* 0x000fea0003800000 */
.L_x_12449:
[----:B------:R-:W-:Y:S01]  /*a6d0*/  LEA R5, R0, 0x37800000, 0x17 ;  /* 0x3780000000057811 */ /* 0x000fe200078eb8ff */
[----:B------:R-:W-:-:S05]  /*a6e0*/  IMAD.SHL.U32 R0, R3, 0x200000, RZ ;  /* 0x0020000003007824 */ /* 0x000fca00078e00ff */
[----:B------:R-:W-:-:S07]  /*a6f0*/  LOP3.LUT R0, R5, R0, R6, 0xfe, !PT ;  /* 0x0000000005007212 */ /* 0x000fce00078efe06 */
.L_x_12448:
[----:B------:R-:W-:Y:S05]  /*a700*/  BSYNC B0 ;  /* 0x0000000000007941 */ /* 0x000fea0003800000 */
.L_x_12447:
[----:B------:R-:W-:Y:S01]  /*a710*/  FSETP.NEU.FTZ.AND P0, PT, R0, RZ, PT ;  /* 0x000000ff0000720b */ /* 0x000fe20003f1d000 */
[----:B------:R-:W-:-:S12]  /*a720*/  BRA `(.L_x_12428) ;  /* 0x0000000000a47947 */ /* 0x000fd80003800000 */
.L_x_12440:
        /* <DEDUP_REMOVED lines=14> */
.L_x_12454:
[----:B------:R-:W-:Y:S05]  /*a810*/  BSYNC B0 ;  /* 0x0000000000007941 */ /* 0x000fea0003800000 */
.L_x_12453:
[----:B------:R-:W-:Y:S01]  /*a820*/  FSETP.NEU.FTZ.AND P0, PT, R0, RZ, PT ;  /* 0x000000ff0000720b */ /* 0x000fe20003f1d000 */
[----:B------:R-:W-:-:S12]  /*a830*/  BRA `(.L_x_12428) ;  /* 0x0000000000607947 */ /* 0x000fd80003800000 */
.L_x_12427:
        /* <DEDUP_REMOVED lines=16> */
.L_x_12455:
[----:B------:R-:W-:Y:S01]  /*a940*/  PLOP3.LUT P0, PT, PT, PT, PT, 0x8, 0x0 ;  /* 0x000000000000781c */ /* 0x000fe20003f0e170 */
[----:B------:R-:W-:-:S12]  /*a950*/  BRA `(.L_x_12428) ;  /* 0x0000000000187947 */ /* 0x000fd80003800000 */
.L_x_12452:
[----:B------:R-:W2:Y:S02]  /*a960*/  LDG.E.64 R4, desc[UR36][R4.64] ;  /* 0x0000002404047981 */ /* 0x000ea4000c1e1b00 */
[----:B--2---:R-:W-:-:S04]  /*a970*/  ISETP.NE.U32.AND P0, PT, R4, RZ, PT ;  /* 0x000000ff0400720c */ /* 0x004fc80003f05070 */
[----:B------:R-:W-:Y:S01]  /*a980*/  ISETP.NE.AND.EX P0, PT, R5, RZ, PT, P0 ;  /* 0x000000ff0500720c */ /* 0x000fe20003f05300 */
[----:B------:R-:W-:-:S12]  /*a990*/  BRA `(.L_x_12428) ;  /* 0x0000000000087947 */ /* 0x000fd80003800000 */
.L_x_12451:
[----:B------:R-:W2:Y:S02]  /*a9a0*/  LDG.E R4, desc[UR36][R4.64] ;  /* 0x0000002404047981 */ /* 0x000ea4000c1e1900 */
[----:B--2---:R-:W-:-:S13]  /*a9b0*/  ISETP.NE.AND P0, PT, R4, RZ, PT ;  /* 0x000000ff0400720c */ /* 0x004fda0003f05270 */
.L_x_12428:
        /* <DEDUP_REMOVED lines=21> */
.L_x_12459:
[----:B------:R0:W5:Y:S01]  /*ab10*/  LDG.E.U8 R34, desc[UR36][R4.64] ;  /* 0x0000002404227981 */ /* 0x000162000c1e1100 */
[----:B------:R-:W-:Y:S01]  /*ab20*/  IMAD.MOV.U32 R35, RZ, RZ, RZ ;  /* 0x000000ffff237224 */ /* 0x000fe200078e00ff */
[----:B------:R-:W-:Y:S06]  /*ab30*/  BRA `(.L_x_12389) ;  /* 0x0000000c00447947 */ /* 0x000fec0003800000 */
.L_x_12458:
        /* <DEDUP_REMOVED lines=8> */
.L_x_12462:
[----:B------:R-:W2:Y:S02]  /*abc0*/  LDG.E R34, desc[UR36][R4.64] ;  /* 0x0000002404227981 */ /* 0x000ea4000c1e1900 */
[----:B--2---:R-:W-:Y:S01]  /*abd0*/  SHF.R.S32.HI R35, RZ, 0x1f, R34 ;  /* 0x0000001fff237819 */ /* 0x004fe20000011422 */
[----:B------:R-:W-:Y:S06]  /*abe0*/  BRA `(.L_x_12389) ;  /* 0x0000000c00187947 */ /* 0x000fec0003800000 */
.L_x_12461:
[----:B------:R-:W2:Y:S02]  /*abf0*/  LDG.E.S16 R34, desc[UR36][R4.64] ;  /* 0x0000002404227981 */ /* 0x000ea4000c1e1700 */
[----:B--2---:R-:W-:Y:S01]  /*ac00*/  SHF.R.S32.HI R35, RZ, 0x1f, R34 ;  /* 0x0000001fff237819 */ /* 0x004fe20000011422 */
[----:B------:R-:W-:Y:S06]  /*ac10*/  BRA `(.L_x_12389) ;  /* 0x0000000c000c7947 */ /* 0x000fec0003800000 */
.L_x_12457:
        /* <DEDUP_REMOVED lines=9> */
.L_x_12464:
[----:B------:R-:W2:Y:S02]  /*acb0*/  LDG.E.U16 R4, desc[UR36][R4.64] ;  /* 0x0000002404047981 */ /* 0x000ea4000c1e1500 */
[----:B--2---:R-:W-:-:S06]  /*acc0*/  HADD2.F32 R34, -RZ, R4.H0_H0 ;  /* 0x20000004ff227230 */ /* 0x004fcc0000004100 */
[----:B------:R-:W0:Y:S01]  /*acd0*/  F2I.S64.TRUNC R34, R34 ;  /* 0x0000002200227311 */ /* 0x000e22000020d900 */
[----:B------:R-:W-:Y:S05]  /*ace0*/  BRA `(.L_x_12389) ;  /* 0x0000000800d87947 */ /* 0x000fea0003800000 */
.L_x_12463:
        /* <DEDUP_REMOVED lines=9> */
.L_x_12466:
[----:B------:R-:W2:Y:S02]  /*ad80*/  LDG.E.U16 R4, desc[UR36][R4.64] ;  /* 0x0000002404047981 */ /* 0x000ea4000c1e1500 */
[----:B--2---:R-:W-:-:S06]  /*ad90*/  HADD2.F32 R34, -RZ, R4.H0_H0 ;  /* 0x20000004ff227230 */ /* 0x004fcc0000004100 */
[----:B------:R-:W0:Y:S01]  /*ada0*/  F2I.S64.TRUNC R34, R34 ;  /* 0x0000002200227311 */ /* 0x000e22000020d900 */
[----:B------:R-:W-:Y:S05]  /*adb0*/  BRA `(.L_x_12389) ;  /* 0x0000000800a47947 */ /* 0x000fea0003800000 */
.L_x_12465:
[----:B------:R-:W2:Y:S02]  /*adc0*/  LDG.E.64 R4, desc[UR36][R4.64] ;  /* 0x0000002404047981 */ /* 0x000ea4000c1e1b00 */
[----:B--2---:R0:W1:Y:S01]  /*add0*/  F2I.S64.F64.TRUNC R34, R4 ;  /* 0x0000000400227311 */ /* 0x004062000030d900 */
[----:B------:R-:W-:Y:S05]  /*ade0*/  BRA `(.L_x_12389) ;  /* 0x0000000800987947 */ /* 0x000fea0003800000 */
.L_x_12456:
        /* <DEDUP_REMOVED lines=13> */
.L_x_12469:
[----:B------:R-:W2:Y:S02]  /*aec0*/  LDG.E.64 R4, desc[UR36][R4.64] ;  /* 0x0000002404047981 */ /* 0x000ea4000c1e1b00 */
[----:B--2---:R0:W1:Y:S01]  /*aed0*/  F2I.S64.F64.TRUNC R34, R4 ;  /* 0x0000000400227311 */ /* 0x004062000030d900 */
[----:B------:R-:W-:Y:S05]  /*aee0*/  BRA `(.L_x_12389) ;  /* 0x0000000800587947 */ /* 0x000fea0003800000 */
.L_x_12468:
        /* <DEDUP_REMOVED lines=27> */
.L_x_12471:
        /* <DEDUP_REMOVED lines=14> */
.L_x_12470:
[----:B------:R-:W2:Y:S02]  /*b180*/  LDG.E.U16 R34, desc[UR36][R4.64] ;  /* 0x0000002404227981 */ /* 0x000ea4000c1e1500 */
[----:B--2---:R-:W-:-:S06]  /*b190*/  IMAD.U32 R34, R34, 0x10000, RZ ;  /* 0x0001000022227824 */ /* 0x004fcc00078e00ff */
[----:B------:R-:W0:Y:S01]  /*b1a0*/  F2I.S64.TRUNC R34, R34 ;  /* 0x0000002200227311 */ /* 0x000e22000020d900 */
[----:B------:R-:W-:Y:S05]  /*b1b0*/  BRA `(.L_x_12389) ;  /* 0x0000000400a47947 */ /* 0x000fea0003800000 */
.L_x_12467:
        /* <DEDUP_REMOVED lines=11> */
.L_x_12474:
        /* <DEDUP_REMOVED lines=21> */
.L_x_12478:
[----:B------:R-:W-:Y:S05]  /*b3c0*/  BSYNC B1 ;  /* 0x0000000000017941 */ /* 0x000fea0003800000 */
.L_x_12477:
[----:B------:R-:W-:Y:S01]  /*b3d0*/  IMAD.SHL.U32 R3, R3, 0x100000, RZ ;  /* 0x0010000003037824 */ /* 0x000fe200078e00ff */
[----:B------:R-:W-:-:S04]  /*b3e0*/  LEA R5, R0, 0x3b800000, 0x17 ;  /* 0x3b80000000057811 */ /* 0x000fc800078eb8ff */
[----:B------:R-:W-:-:S07]  /*b3f0*/  LOP3.LUT R34, R5, R3, R34, 0xfe, !PT ;  /* 0x0000000305227212 */ /* 0x000fce00078efe22 */
.L_x_12476:
[----:B------:R-:W-:Y:S05]  /*b400*/  BSYNC B0 ;  /* 0x0000000000007941 */ /* 0x000fea0003800000 */
.L_x_12475:
[----:B------:R-:W0:Y:S01]  /*b410*/  F2I.S64.TRUNC R34, R34 ;  /* 0x0000002200227311 */ /* 0x000e22000020d900 */
[----:B------:R-:W-:Y:S05]  /*b420*/  BRA `(.L_x_12389) ;  /* 0x0000000400087947 */ /* 0x000fea0003800000 */
.L_x_12473:
        /* <DEDUP_REMOVED lines=21> */
.L_x_12482:
[----:B------:R-:W-:Y:S05]  /*b580*/  BSYNC B1 ;  /* 0x0000000000017941 */ /* 0x000fea0003800000 */
.L_x_12481:
[----:B------:R-:W-:Y:S01]  /*b590*/  IMAD.SHL.U32 R3, R3, 0x200000, RZ ;  /* 0x0020000003037824 */ /* 0x000fe200078e00ff */
[----:B------:R-:W-:-:S04]  /*b5a0*/  LEA R5, R0, 0x37800000, 0x17 ;  /* 0x3780000000057811 */ /* 0x000fc800078eb8ff */
[----:B------:R-:W-:-:S07]  /*b5b0*/  LOP3.LUT R34, R5, R3, R34, 0xfe, !PT ;  /* 0x0000000305227212 */ /* 0x000fce00078efe22 */
.L_x_12480:
[----:B------:R-:W-:Y:S05]  /*b5c0*/  BSYNC B0 ;  /* 0x0000000000007941 */ /* 0x000fea0003800000 */
.L_x_12479:
[----:B------:R-:W0:Y:S01]  /*b5d0*/  F2I.S64.TRUNC R34, R34 ;  /* 0x0000002200227311 */ /* 0x000e22000020d900 */
[----:B------:R-:W-:Y:S05]  /*b5e0*/  BRA `(.L_x_12389) ;  /* 0x0000000000987947 */ /* 0x000fea0003800000 */
.L_x_12472:
        /* <DEDUP_REMOVED lines=14> */
.L_x_12486:
[----:B------:R-:W-:Y:S05]  /*b6d0*/  BSYNC B0 ;  /* 0x0000000000007941 */ /* 0x000fea0003800000 */
.L_x_12485:
[----:B------:R-:W0:Y:S01]  /*b6e0*/  F2I.S64.TRUNC R34, R34 ;  /* 0x0000002200227311 */ /* 0x000e22000020d900 */
[----:B------:R-:W-:Y:S05]  /*b6f0*/  BRA `(.L_x_12389) ;  /* 0x0000000000547947 */ /* 0x000fea0003800000 */
.L_x_12460:
        /* <DEDUP_REMOVED lines=16> */
.L_x_12487:
[----:B------:R-:W-:Y:S05]  /*b800*/  BRA `(.L_x_12389) ;  /* 0x0000000000107947 */ /* 0x000fea0003800000 */
.L_x_12484:
[----:B------:R0:W5:Y:S01]  /*b810*/  LDG.E.64 R34, desc[UR36][R4.64] ;  /* 0x0000002404227981 */ /* 0x000162000c1e1b00 */
[----:B------:R-:W-:Y:S05]  /*b820*/  BRA `(.L_x_12389) ;  /* 0x0000000000087947 */ /* 0x000fea0003800000 */
.L_x_12483:
[----:B------:R0:W5:Y:S01]  /*b830*/  LDG.E R34, desc[UR36][R4.64] ;  /* 0x0000002404227981 */ /* 0x000162000c1e1900 */
[----:B------:R-:W-:-:S07]  /*b840*/  IMAD.MOV.U32 R35, RZ, RZ, RZ ;  /* 0x000000ffff237224 */ /* 0x000fce00078e00ff */
.L_x_12389:
[----:B------:R-:W-:Y:S05]  /*b850*/  BSYNC B6 ;  /* 0x0000000000067941 */ /* 0x000fea0003800000 */
.L_x_12388:
        /* <DEDUP_REMOVED lines=21> */
[----:B---3-5:R-:W-:-:S05]  /*b9b0*/  @!P4 IADD3 R8, P5, R28, R8, RZ ;  /* 0x000000081c08c210 */ /* 0x028fca0007fbe0ff */
[----:B------:R-:W-:Y:S01]  /*b9c0*/  @!P4 IMAD.X R9, R29, 0x1, R9, P5 ;  /* 0x000000011d09c824 */ /* 0x000fe200028e0609 */
[----:B0-----:R-:W-:-:S04]  /*b9d0*/  @!P0 IADD3 R10, P6, R36, R10, RZ ;  /* 0x0000000a240a8210 */ /* 0x001fc80007fde0ff */
[----:B------:R0:W5:Y:S01]  /*b9e0*/  @!P4 LDG.E.U8 R23, desc[UR36][R8.64] ;  /* 0x000000240817c981 */ /* 0x000162000c1e1100 */
[----:B------:R-:W-:Y:S01]  /*b9f0*/  @!P0 IMAD.X R11, R37, 0x1, R11, P6 ;  /* 0x00000001250b8824 */ /* 0x000fe200030e060b */
[----:B-1----:R-:W-:-:S04]  /*ba00*/  @!P1 IADD3 R6, P5, R34, R6, RZ ;  /* 0x0000000622069210 */ /* 0x002fc80007fbe0ff */
[----:B------:R0:W5:Y:S01]  /*ba10*/  @!P0 LDG.E.U8 R27, desc[UR36][R10.64] ;  /* 0x000000240a1b8981 */ /* 0x000162000c1e1100 */
[----:B------:R-:W-:Y:S01]  /*ba20*/  @!P1 IMAD.X R7, R35, 0x1, R7, P5 ;  /* 0x0000000123079824 */ /* 0x000fe200028e0607 */
[----:B--2---:R-:W-:-:S04]  /*ba30*/  @!P2 IADD3 R4, P6, R32, R4, RZ ;  /* 0x000000042004a210 */ /* 0x004fc80007fde0ff */
[----:B------:R0:W5:Y:S01]  /*ba40*/  @!P1 LDG.E.U8 R18, desc[UR36][R6.64] ;  /* 0x0000002406129981 */ /* 0x000162000c1e1100 */
[----:B------:R-:W-:-:S05]  /*ba50*/  @!P2 IMAD.X R5, R33, 0x1, R5, P6 ;  /* 0x000000012105a824 */ /* 0x000fca00030e0605 */
[----:B------:R0:W5:Y:S01]  /*ba60*/  @!P2 LDG.E.U8 R19, desc[UR36][R4.64] ;  /* 0x000000240413a981 */ /* 0x000162000c1e1100 */
        /* <DEDUP_REMOVED lines=22> */
.L_x_12493:
[----:B-----5:R2:W-:Y:S01]  /*bbd0*/  STG.E.U8 desc[UR36][R8.64], R23 ;  /* 0x0000001708007986 */ /* 0x0205e2000c101124 */
[----:B------:R-:W-:Y:S01]  /*bbe0*/  IMAD.MOV.U32 R17, RZ, RZ, R25 ;  /* 0x000000ffff117224 */ /* 0x000fe200078e0019 */
[----:B------:R-:W-:Y:S06]  /*bbf0*/  BRA `(.L_x_12489) ;  /* 0x0000000c00e87947 */ /* 0x000fec0003800000 */
.L_x_12492:
        /* <DEDUP_REMOVED lines=13> */
.L_x_12496:
[----:B-----5:R-:W-:Y:S01]  /*bcd0*/  LOP3.LUT R23, R23, 0xffff, RZ, 0xc0, !PT ;  /* 0x0000ffff17177812 */ /* 0x020fe200078ec0ff */
[----:B------:R-:W-:-:S03]  /*bce0*/  IMAD.MOV.U32 R17, RZ, RZ, R25 ;  /* 0x000000ffff117224 */ /* 0x000fc600078e0019 */
[----:B------:R-:W-:-:S05]  /*bcf0*/  PRMT R3, R23, 0x8880, RZ ;  /* 0x0000888017037816 */ /* 0x000fca00000000ff */
[----:B------:R4:W-:Y:S01]  /*bd00*/  STG.E desc[UR36][R8.64], R3 ;  /* 0x0000000308007986 */ /* 0x0009e2000c101924 */
[----:B------:R-:W-:Y:S05]  /*bd10*/  BRA `(.L_x_12489) ;  /* 0x0000000c00a07947 */ /* 0x000fea0003800000 */
.L_x_12495:
[----:B-----5:R-:W-:Y:S01]  /*bd20*/  PRMT R3, R23, 0x8880, RZ ;  /* 0x0000888017037816 */ /* 0x020fe200000000ff */
[----:B------:R-:W-:-:S03]  /*bd30*/  IMAD.MOV.U32 R17, RZ, RZ, R25 ;  /* 0x000000ffff117224 */ /* 0x000fc600078e0019 */
[----:B------:R-:W-:-:S05]  /*bd40*/  PRMT R3, R3, 0x7710, RZ ;  /* 0x0000771003037816 */ /* 0x000fca00000000ff */
[----:B------:R3:W-:Y:S01]  /*bd50*/  STG.E.U16 desc[UR36][R8.64], R3 ;  /* 0x0000000308007986 */ /* 0x0007e2000c101524 */
[----:B------:R-:W-:Y:S05]  /*bd60*/  BRA `(.L_x_12489) ;  /* 0x0000000c008c7947 */ /* 0x000fea0003800000 */
.L_x_12491:
        /* <DEDUP_REMOVED lines=10> */
.L_x_12498:
[----:B-----5:R-:W0:Y:S01]  /*be10*/  I2F.S8 R0, R23 ;  /* 0x0000001700007306 */ /* 0x020e220000001400 */
[----:B------:R-:W-:Y:S01]  /*be20*/  IMAD.MOV.U32 R17, RZ, RZ, R25 ;  /* 0x000000ffff117224 */ /* 0x000fe200078e0019 */
[----:B0-----:R-:W-:-:S05]  /*be30*/  F2FP.F16.F32.PACK_AB R0, RZ, R0 ;  /* 0x00000000ff00723e */ /* 0x001fca00000000ff */
[----:B------:R0:W-:Y:S01]  /*be40*/  STG.E.U16 desc[UR36][R8.64], R0 ;  /* 0x0000000008007986 */ /* 0x0001e2000c101524 */
[----:B------:R-:W-:Y:S05]  /*be50*/  BRA `(.L_x_12489) ;  /* 0x0000000c00507947 */ /* 0x000fea0003800000 */
.L_x_12497:
        /* <DEDUP_REMOVED lines=11> */
.L_x_12500:
[----:B-----5:R-:W0:Y:S01]  /*bf10*/  I2F.S8 R23, R23 ;  /* 0x0000001700177306 */ /* 0x020e220000001400 */
[----:B------:R-:W-:Y:S01]  /*bf20*/  IMAD.MOV.U32 R17, RZ, RZ, R25 ;  /* 0x000000ffff117224 */ /* 0x000fe200078e0019 */
[----:B0-----:R-:W-:-:S04]  /*bf30*/  F2FP.F16.F32.PACK_AB R3, RZ, R23 ;  /* 0x00000017ff03723e */ /* 0x001fc800000000ff */
[----:B------:R-:W-:-:S05]  /*bf40*/  PRMT R3, R3, 0x5410, RZ ;  /* 0x0000541003037816 */ /* 0x000fca00000000ff */
[----:B------:R0:W-:Y:S01]  /*bf50*/  STG.E desc[UR36][R8.64], R3 ;  /* 0x0000000308007986 */ /* 0x0001e2000c101924 */
[----:B------:R-:W-:Y:S05]  /*bf60*/  BRA `(.L_x_12489) ;  /* 0x0000000c000c7947 */ /* 0x000fea0003800000 */
.L_x_12499:
[----:B-----5:R-:W-:Y:S01]  /*bf70*/  PRMT R4, R23, 0x8880, RZ ;  /* 0x0000888017047816 */ /* 0x020fe200000000ff */
[----:B------:R-:W-:-:S03]  /*bf80*/  IMAD.MOV.U32 R17, RZ, RZ, R25 ;  /* 0x000000ffff117224 */ /* 0x000fc600078e0019 */
[----:B------:R-:W-:-:S06]  /*bf90*/  PRMT R4, R4, 0x7710, RZ ;  /* 0x0000771004047816 */ /* 0x000fcc00000000ff */
[----:B------:R-:W0:Y:S02]  /*bfa0*/  I2F.F64.S16 R4, R4 ;  /* 0x0000000400047312 */ /* 0x000e240000101c00 */
[----:B0-----:R0:W-:Y:S01]  /*bfb0*/  STG.E.64 desc[UR36][R8.64], R4 ;  /* 0x0000000408007986 */ /* 0x0011e2000c101b24 */
[----:B------:R-:W-:Y:S05]  /*bfc0*/  BRA `(.L_x_12489) ;  /* 0x0000000800f47947 */ /* 0x000fea0003800000 */
.L_x_12490:
        /* <DEDUP_REMOVED lines=13> */
.L_x_12503:
[----:B-----5:R-:W-:Y:S02]  /*c0a0*/  PRMT R4, R23, 0x8880, RZ ;  /* 0x0000888017047816 */ /* 0x020fe400000000ff */
[----:B------:R-:W-:Y:S01]  /*c0b0*/  CS2R R6, SRZ ;  /* 0x0000000000067805 */ /* 0x000fe2000001ff00 */
[----:B------:R-:W-:Y:S01]  /*c0c0*/  IMAD.MOV.U32 R17, RZ, RZ, R25 ;  /* 0x000000ffff117224 */ /* 0x000fe200078e0019 */
[----:B------:R-:W-:-:S06]  /*c0d0*/  PRMT R4, R4, 0x7710, RZ ;  /* 0x0000771004047816 */ /* 0x000fcc00000000ff */
[----:B------:R-:W0:Y:S02]  /*c0e0*/  I2F.F64.S16 R4, R4 ;  /* 0x0000000400047312 */ /* 0x000e240000101c00 */
[----:B0-----:R0:W-:Y:S01]  /*c0f0*/  STG.E.128 desc[UR36][R8.64], R4 ;  /* 0x0000000408007986 */ /* 0x0011e2000c101d24 */
[----:B------:R-:W-:Y:S05]  /*c100*/  BRA `(.L_x_12489) ;  /* 0x0000000800a47947 */ /* 0x000fea0003800000 */
.L_x_12502:
        /* <DEDUP_REMOVED lines=21> */
.L_x_12507:
[----:B------:R-:W-:Y:S05]  /*c260*/  BSYNC B0 ;  /* 0x0000000000007941 */ /* 0x000fea0003800000 */
.L_x_12506:
[----:B------:R-:W-:Y:S01]  /*c270*/  LOP3.LUT R5, R0, R5, RZ, 0xfc, !PT ;  /* 0x0000000500057212 */ /* 0x000fe200078efcff */
[----:B------:R-:W-:-:S04]  /*c280*/  IMAD.MOV.U32 R17, RZ, RZ, R25 ;  /* 0x000000ffff117224 */ /* 0x000fc800078e0019 */
[----:B------:R0:W-:Y:S01]  /*c290*/  STG.E.U8 desc[UR36][R8.64], R5 ;  /* 0x0000000508007986 */ /* 0x0001e2000c101124 */
[----:B------:R-:W-:Y:S05]  /*c2a0*/  BRA `(.L_x_12489) ;  /* 0x00000008003c7947 */ /* 0x000fea0003800000 */
.L_x_12505:
        /* <DEDUP_REMOVED lines=13> */
.L_x_12509:
[----:B------:R-:W-:Y:S01]  /*c380*/  IMAD.MOV.U32 R0, RZ, RZ, 0x7f ;  /* 0x0000007fff007424 */ /* 0x000fe200078e00ff */
[----:B------:R-:W-:-:S04]  /*c390*/  ISETP.GT.U32.AND P0, PT, R3, 0x7f800000, PT ;  /* 0x7f8000000300780c */ /* 0x000fc80003f04070 */
[----:B------:R-:W-:-:S09]  /*c3a0*/  SEL R0, R0, 0x7c, P0 ;  /* 0x0000007c00007807 */ /* 0x000fd20000000000 */
.L_x_12510:
[----:B------:R-:W-:Y:S05]  /*c3b0*/  BSYNC B0 ;  /* 0x0000000000007941 */ /* 0x000fea0003800000 */
.L_x_12508:
[----:B------:R-:W-:Y:S01]  /*c3c0*/  LOP3.LUT R3, R23, 0x80000000, RZ, 0xc0, !PT ;  /* 0x8000000017037812 */ /* 0x000fe200078ec0ff */
[----:B------:R-:W-:-:S03]  /*c3d0*/  IMAD.MOV.U32 R17, RZ, RZ, R25 ;  /* 0x000000ffff117224 */ /* 0x000fc600078e0019 */
[----:B------:R-:W-:-:S04]  /*c3e0*/  SHF.R.U32.HI R3, RZ, 0x18, R3 ;  /* 0x00000018ff037819 */ /* 0x000fc80000011603 */
[----:B------:R-:W-:-:S05]  /*c3f0*/  LOP3.LUT R3, R0, R3, RZ, 0xfc, !PT ;  /* 0x0000000300037212 */ /* 0x000fca00078efcff */
[----:B------:R0:W-:Y:S01]  /*c400*/  STG.E.U8 desc[UR36][R8.64], R3 ;  /* 0x0000000308007986 */ /* 0x0001e2000c101124 */
[----:B------:R-:W-:Y:S05]  /*c410*/  BRA `(.L_x_12489) ;  /* 0x0000000400e07947 */ /* 0x000fea0003800000 */
.L_x_12504:
[----:B-----5:R-:W0:Y:S01]  /*c420*/  I2F.S8 R0, R23 ;  /* 0x0000001700007306 */ /* 0x020e220000001400 */
[----:B------:R-:W-:Y:S01]  /*c430*/  IMAD.MOV.U32 R17, RZ, RZ, R25 ;  /* 0x000000ffff117224 */ /* 0x000fe200078e0019 */
[----:B0-----:R-:W-:-:S05]  /*c440*/  F2FP.BF16.F32.PACK_AB R0, RZ, R0 ;  /* 0x00000000ff00723e */ /* 0x001fca00000010ff */
[----:B------:R0:W-:Y:S01]  /*c450*/  STG.E.U16 desc[UR36][R8.64], R0 ;  /* 0x0000000008007986 */ /* 0x0001e2000c101524 */
[----:B------:R-:W-:Y:S05]  /*c460*/  BRA `(.L_x_12489) ;  /* 0x0000000400cc7947 */ /* 0x000fea0003800000 */
.L_x_12501:
        /* <DEDUP_REMOVED lines=13> */
.L_x_12513:
        /* <DEDUP_REMOVED lines=17> */
.L_x_12516:
[----:B------:R-:W-:-:S04]  /*c650*/  LOP3.LUT R3, R23, 0x80000000, RZ, 0xc0, !PT ;  /* 0x8000000017037812 */ /* 0x000fc800078ec0ff */
[----:B------:R-:W-:-:S04]  /*c660*/  SHF.R.U32.HI R3, RZ, 0x18, R3 ;  /* 0x00000018ff037819 */ /* 0x000fc80000011603 */
[----:B------:R-:W-:-:S04]  /*c670*/  LOP3.LUT R0, R0, R3, RZ, 0xfc, !PT ;  /* 0x0000000300007212 */ /* 0x000fc800078efcff */
[----:B------:R-:W-:-:S07]  /*c680*/  PRMT R4, R0, 0x7610, R4 ;  /* 0x0000761000047816 */ /* 0x000fce0000000004 */
.L_x_12515:
[----:B------:R-:W-:Y:S05]  /*c690*/  BSYNC B0 ;  /* 0x0000000000007941 */ /* 0x000fea0003800000 */
.L_x_12514:
[----:B------:R0:W-:Y:S01]  /*c6a0*/  STG.E.U8 desc[UR36][R8.64], R4 ;  /* 0x0000000408007986 */ /* 0x0001e2000c101124 */
[----:B------:R-:W-:Y:S01]  /*c6b0*/  IMAD.MOV.U32 R17, RZ, RZ, R25 ;  /* 0x000000ffff117224 */ /* 0x000fe200078e0019 */
[----:B------:R-:W-:Y:S06]  /*c6c0*/  BRA `(.L_x_12489) ;  /* 0x0000000400347947 */ /* 0x000fec0003800000 */
.L_x_12512:
        /* <DEDUP_REMOVED lines=17> */
.L_x_12519:
[----:B------:R-:W-:-:S04]  /*c7e0*/  LOP3.LUT R3, R23, 0x80000000, RZ, 0xc0, !PT ;  /* 0x8000000017037812 */ /* 0x000fc800078ec0ff */
[----:B------:R-:W-:-:S04]  /*c7f0*/  SHF.R.U32.HI R3, RZ, 0x18, R3 ;  /* 0x00000018ff037819 */ /* 0x000fc80000011603 */
[----:B------:R-:W-:-:S04]  /*c800*/  LOP3.LUT R0, R0, R3, RZ, 0xfc, !PT ;  /* 0x0000000300007212 */ /* 0x000fc800078efcff */
[----:B------:R-:W-:-:S07]  /*c810*/  PRMT R4, R0, 0x7610, R4 ;  /* 0x0000761000047816 */ /* 0x000fce0000000004 */
.L_x_12518:
[----:B------:R-:W-:Y:S05]  /*c820*/  BSYNC B0 ;  /* 0x0000000000007941 */ /* 0x000fea0003800000 */
.L_x_12517:
[----:B------:R0:W-:Y:S01]  /*c830*/  STG.E.U8 desc[UR36][R8.64], R4 ;  /* 0x0000000408007986 */ /* 0x0001e2000c101124 */
[----:B------:R-:W-:Y:S01]  /*c840*/  IMAD.MOV.U32 R17, RZ, RZ, R25 ;  /* 0x000000ffff117224 */ /* 0x000fe200078e0019 */
[----:B------:R-:W-:Y:S06]  /*c850*/  BRA `(.L_x_12489) ;  /* 0x0000000000d07947 */ /* 0x000fec0003800000 */
.L_x_12511:
        /* <DEDUP_REMOVED lines=23> */
.L_x_12494:
        /* <DEDUP_REMOVED lines=16> */
.L_x_12522:
[----:B------:R-:W-:Y:S01]  /*cad0*/  IMAD.MOV.U32 R17, RZ, RZ, R25 ;  /* 0x000000ffff117224 */ /* 0x000fe200078e0019 */
[----:B------:R-:W-:Y:S06]  /*cae0*/  BRA `(.L_x_12489) ;  /* 0x00000000002c7947 */ /* 0x000fec0003800000 */
.L_x_12521:
[----:B-----5:R-:W-:Y:S01]  /*caf0*/  LOP3.LUT R23, R23, 0xffff, RZ, 0xc0, !PT ;  /* 0x0000ffff17177812 */ /* 0x020fe200078ec0ff */
[----:B------:R-:W-:-:S03]  /*cb00*/  IMAD.MOV.U32 R17, RZ, RZ, R25 ;  /* 0x000000ffff117224 */ /* 0x000fc600078e0019 */
[----:B------:R-:W-:-:S05]  /*cb10*/  PRMT R23, R23, 0x8880, RZ ;  /* 0x0000888017177816 */ /* 0x000fca00000000ff */
[----:B------:R-:W-:-:S05]  /*cb20*/  IMAD.MOV.U32 R4, RZ, RZ, R23 ;  /* 0x000000ffff047224 */ /* 0x000fca00078e0017 */
[----:B------:R-:W-:-:S05]  /*cb30*/  SHF.R.S32.HI R5, RZ, 0x1f, R4 ;  /* 0x0000001fff057819 */ /* 0x000fca0000011404 */
[----:B------:R0:W-:Y:S01]  /*cb40*/  STG.E.64 desc[UR36][R8.64], R4 ;  /* 0x0000000408007986 */ /* 0x0001e2000c101b24 */
[----:B------:R-:W-:Y:S05]  /*cb50*/  BRA `(.L_x_12489) ;  /* 0x0000000000107947 */ /* 0x000fea0003800000 */
.L_x_12520:
[----:B-----5:R-:W-:Y:S01]  /*cb60*/  LOP3.LUT R23, R23, 0xffff, RZ, 0xc0, !PT ;  /* 0x0000ffff17177812 */ /* 0x020fe200078ec0ff */
[----:B------:R-:W-:-:S03]  /*cb70*/  IMAD.MOV.U32 R17, RZ, RZ, R25 ;  /* 0x000000ffff117224 */ /* 0x000fc600078e0019 */
[----:B------:R-:W-:-:S05]  /*cb80*/  PRMT R3, R23, 0x8880, RZ ;  /* 0x0000888017037816 */ /* 0x000fca00000000ff */
[----:B------:R0:W-:Y:S02]  /*cb90*/  STG.E desc[UR36][R8.64], R3 ;  /* 0x0000000308007986 */ /* 0x0001e4000c101924 */
.L_x_12489:
[----:B------:R-:W-:Y:S05]  /*cba0*/  BSYNC B6 ;  /* 0x0000000000067941 */ /* 0x000fea0003800000 */
.L_x_12488:
[----:B------:R-:W-:Y:S01]  /*cbb0*/  ISETP.GE.AND P0, PT, R17, R22, PT ;  /* 0x000000161100720c */ /* 0x000fe20003f06270 */
[----:B------:R-:W-:-:S12]  /*cbc0*/  BSSY B6, `(.L_x_12523) ;  /* 0x00001fa000067945 */ /* 0x000fd80003800000 */
[----:B------:R-:W-:Y:S05]  /*cbd0*/  @P0 BRA `(.L_x_12524) ;  /* 0x0000001c00e00947 */ /* 0x000fea0003800000 */
[----:B0-----:R-:W0:Y:S01]  /*cbe0*/  LDC.64 R4, c[0x0][0x228] ;  /* 0x00008a00ff047b82 */ /* 0x001e220000000a00 */
        /* <DEDUP_REMOVED lines=19> */
.L_x_12528:
[----:B-----5:R3:W-:Y:S01]  /*cd20*/  STG.E.U8 desc[UR36][R4.64], R19 ;  /* 0x0000001304007986 */ /* 0x0207e2000c101124 */
[----:B------:R-:W-:Y:S05]  /*cd30*/  BRA `(.L_x_12530) ;  /* 0x0000000c00907947 */ /* 0x000fea0003800000 */
.L_x_12527:
        /* <DEDUP_REMOVED lines=12> */
.L_x_12532:
[----:B-----5:R-:W-:-:S04]  /*ce00*/  LOP3.LUT R19, R19, 0xffff, RZ, 0xc0, !PT ;  /* 0x0000ffff13137812 */ /* 0x020fc800078ec0ff */
[----:B------:R-:W-:-:S05]  /*ce10*/  PRMT R3, R19, 0x8880, RZ ;  /* 0x0000888013037816 */ /* 0x000fca00000000ff */
[----:B------:R0:W-:Y:S01]  /*ce20*/  STG.E desc[UR36][R4.64], R3 ;  /* 0x0000000304007986 */ /* 0x0001e2000c101924 */
[----:B------:R-:W-:Y:S05]  /*ce30*/  BRA `(.L_x_12530) ;  /* 0x0000000c00507947 */ /* 0x000fea0003800000 */
.L_x_12531:
[----:B-----5:R-:W-:-:S04]  /*ce40*/  PRMT R3, R19, 0x8880, RZ ;  /* 0x0000888013037816 */ /* 0x020fc800000000ff */
[----:B------:R-:W-:-:S05]  /*ce50*/  PRMT R3, R3, 0x7710, RZ ;  /* 0x0000771003037816 */ /* 0x000fca00000000ff */
[----:B------:R4:W-:Y:S01]  /*ce60*/  STG.E.U16 desc[UR36][R4.64], R3 ;  /* 0x0000000304007986 */ /* 0x0009e2000c101524 */
[----:B------:R-:W-:Y:S05]  /*ce70*/  BRA `(.L_x_12530) ;  /* 0x0000000c00407947 */ /* 0x000fea0003800000 */
.L_x_12526:
        /* <DEDUP_REMOVED lines=9> */
.L_x_12534:
[----:B-----5:R-:W0:Y:S02]  /*cf10*/  I2F.S8 R0, R19 ;  /* 0x0000001300007306 */ /* 0x020e240000001400 */
[----:B0-----:R-:W-:-:S05]  /*cf20*/  F2FP.F16.F32.PACK_AB R0, RZ, R0 ;  /* 0x00000000ff00723e */ /* 0x001fca00000000ff */
[----:B------:R0:W-:Y:S01]  /*cf30*/  STG.E.U16 desc[UR36][R4.64], R0 ;  /* 0x0000000004007986 */ /* 0x0001e2000c101524 */
[----:B------:R-:W-:Y:S05]  /*cf40*/  BRA `(.L_x_12530) ;  /* 0x0000000c000c7947 */ /* 0x000fea0003800000 */
.L_x_12533:
        /* <DEDUP_REMOVED lines=10> */
.L_x_12536:
[----:B-----5:R-:W0:Y:S02]  /*cff0*/  I2F.S8 R19, R19 ;  /* 0x0000001300137306 */ /* 0x020e240000001400 */
[----:B0-----:R-:W-:-:S04]  /*d000*/  F2FP.F16.F32.PACK_AB R3, RZ, R19 ;  /* 0x00000013ff03723e */ /* 0x001fc800000000ff */
[----:B------:R-:W-:-:S05]  /*d010*/  PRMT R3, R3, 0x5410, RZ ;  /* 0x0000541003037816 */ /* 0x000fca00000000ff */
[----:B------:R0:W-:Y:S01]  /*d020*/  STG.E desc[UR36][R4.64], R3 ;  /* 0x0000000304007986 */ /* 0x0001e2000c101924 */
[----:B------:R-:W-:Y:S05]  /*d030*/  BRA `(.L_x_12530) ;  /* 0x0000000800d07947 */ /* 0x000fea0003800000 */
.L_x_12535:
[----:B-----5:R-:W-:-:S04]  /*d040*/  PRMT R6, R19, 0x8880, RZ ;  /* 0x0000888013067816 */ /* 0x020fc800000000ff */
[----:B------:R-:W-:-:S06]  /*d050*/  PRMT R6, R6, 0x7710, RZ ;  /* 0x0000771006067816 */ /* 0x000fcc00000000ff */
[----:B------:R-:W0:Y:S02]  /*d060*/  I2F.F64.S16 R6, R6 ;  /* 0x0000000600067312 */ /* 0x000e240000101c00 */
[----:B0-----:R0:W-:Y:S01]  /*d070*/  STG.E.64 desc[UR36][R4.64], R6 ;  /* 0x0000000604007986 */ /* 0x0011e2000c101b24 */
[----:B------:R-:W-:Y:S05]  /*d080*/  BRA `(.L_x_12530) ;  /* 0x0000000800bc7947 */ /* 0x000fea0003800000 */
.L_x_12525:
        /* <DEDUP_REMOVED lines=12> */
.L_x_12539:
[----:B-12--5:R-:W-:Y:S02]  /*d150*/  PRMT R8, R19, 0x8880, RZ ;  /* 0x0000888013087816 */ /* 0x026fe400000000ff */
[----:B------:R-:W-:Y:S02]  /*d160*/  CS2R R10, SRZ ;  /* 0x00000000000a7805 */ /* 0x000fe4000001ff00 */
[----:B------:R-:W-:-:S06]  /*d170*/  PRMT R8, R8, 0x7710, RZ ;  /* 0x0000771008087816 */ /* 0x000fcc00000000ff */
[----:B------:R-:W0:Y:S02]  /*d180*/  I2F.F64.S16 R8, R8 ;  /* 0x0000000800087312 */ /* 0x000e240000101c00 */
[----:B0-----:R0:W-:Y:S01]  /*d190*/  STG.E.128 desc[UR36][R4.64], R8 ;  /* 0x0000000804007986 */ /* 0x0011e2000c101d24 */
[----:B------:R-:W-:Y:S05]  /*d1a0*/  BRA `(.L_x_12530) ;  /* 0x0000000800747947 */ /* 0x000fea0003800000 */
.L_x_12538:
        /* <DEDUP_REMOVED lines=21> */
.L_x_12543:
[----:B------:R-:W-:Y:S05]  /*d300*/  BSYNC B0 ;  /* 0x0000000000007941 */ /* 0x000fea0003800000 */
.L_x_12542:
[----:B------:R-:W-:-:S05]  /*d310*/  LOP3.LUT R7, R0, R7, RZ, 0xfc, !PT ;  /* 0x0000000700077212 */ /* 0x000fca00078efcff */
[----:B------:R0:W-:Y:S01]  /*d320*/  STG.E.U8 desc[UR36][R4.64], R7 ;  /* 0x0000000704007986 */ /* 0x0001e2000c101124 */
[----:B------:R-:W-:Y:S05]  /*d330*/  BRA `(.L_x_12530) ;  /* 0x0000000800107947 */ /* 0x000fea0003800000 */
.L_x_12541:
        /* <DEDUP_REMOVED lines=13> */
.L_x_12545:
[----:B------:R-:W-:Y:S01]  /*d410*/  IMAD.MOV.U32 R0, RZ, RZ, 0x7f ;  /* 0x0000007fff007424 */ /* 0x000fe200078e00ff */
[----:B------:R-:W-:-:S04]  /*d420*/  ISETP.GT.U32.AND P0, PT, R3, 0x7f800000, PT ;  /* 0x7f8000000300780c */ /* 0x000fc80003f04070 */
[----:B------:R-:W-:-:S09]  /*d430*/  SEL R0, R0, 0x7c, P0 ;  /* 0x0000007c00007807 */ /* 0x000fd20000000000 */
.L_x_12546:
[----:B------:R-:W-:Y:S05]  /*d440*/  BSYNC B0 ;  /* 0x0000000000007941 */ /* 0x000fea0003800000 */
.L_x_12544:
[----:B------:R-:W-:-:S04]  /*d450*/  LOP3.LUT R3, R19, 0x80000000, RZ, 0xc0, !PT ;  /* 0x8000000013037812 */ /* 0x000fc800078ec0ff */
[----:B------:R-:W-:-:S04]  /*d460*/  SHF.R.U32.HI R3, RZ, 0x18, R3 ;  /* 0x00000018ff037819 */ /* 0x000fc80000011603 */
[----:B------:R-:W-:-:S05]  /*d470*/  LOP3.LUT R3, R0, R3, RZ, 0xfc, !PT ;  /* 0x0000000300037212 */ /* 0x000fca00078efcff */
[----:B------:R0:W-:Y:S01]  /*d480*/  STG.E.U8 desc[UR36][R4.64], R3 ;  /* 0x0000000304007986 */ /* 0x0001e2000c101124 */
[----:B------:R-:W-:Y:S05]  /*d490*/  BRA `(.L_x_12530) ;  /* 0x0000000400b87947 */ /* 0x000fea0003800000 */
.L_x_12540:
[----:B-----5:R-:W0:Y:S02]  /*d4a0*/  I2F.S8 R0, R19 ;  /* 0x0000001300007306 */ /* 0x020e240000001400 */
[----:B0-----:R-:W-:-:S05]  /*d4b0*/  F2FP.BF16.F32.PACK_AB R0, RZ, R0 ;  /* 0x00000000ff00723e */ /* 0x001fca00000010ff */
[----:B------:R0:W-:Y:S01]  /*d4c0*/  STG.E.U16 desc[UR36][R4.64], R0 ;  /* 0x0000000004007986 */ /* 0x0001e2000c101524 */
[----:B------:R-:W-:Y:S05]  /*d4d0*/  BRA `(.L_x_12530) ;  /* 0x0000000400a87947 */ /* 0x000fea0003800000 */
.L_x_12537:
        /* <DEDUP_REMOVED lines=12> */
.L_x_12549:
        /* <DEDUP_REMOVED lines=17> */
.L_x_12552:
[----:B------:R-:W-:-:S04]  /*d6b0*/  LOP3.LUT R0, R19, 0x80000000, RZ, 0xc0, !PT ;  /* 0x8000000013007812 */ /* 0x000fc800078ec0ff */
[----:B------:R-:W-:-:S04]  /*d6c0*/  SHF.R.U32.HI R0, RZ, 0x18, R0 ;  /* 0x00000018ff007819 */ /* 0x000fc80000011600 */
[----:B------:R-:W-:-:S07]  /*d6d0*/  LOP3.LUT R0, R3, R0, RZ, 0xfc, !PT ;  /* 0x0000000003007212 */ /* 0x000fce00078efcff */
.L_x_12551:
[----:B------:R-:W-:Y:S05]  /*d6e0*/  BSYNC B0 ;  /* 0x0000000000007941 */ /* 0x000fea0003800000 */
.L_x_12550:
[----:B------:R0:W-:Y:S01]  /*d6f0*/  STG.E.U8 desc[UR36][R4.64], R0 ;  /* 0x0000000004007986 */ /* 0x0001e2000c101124 */
[----:B------:R-:W-:Y:S05]  /*d700*/  BRA `(.L_x_12530) ;  /* 0x00000004001c7947 */ /* 0x000fea0003800000 */
.L_x_12548:
        /* <DEDUP_REMOVED lines=17> */
.L_x_12555:
[----:B------:R-:W-:-:S04]  /*d820*/  LOP3.LUT R0, R19, 0x80000000, RZ, 0xc0, !PT ;  /* 0x8000000013007812 */ /* 0x000fc800078ec0ff */
[----:B------:R-:W-:-:S04]  /*d830*/  SHF.R.U32.HI R0, RZ, 0x18, R0 ;  /* 0x00000018ff007819 */ /* 0x000fc80000011600 */
[----:B------:R-:W-:-:S07]  /*d840*/  LOP3.LUT R0, R3, R0, RZ, 0xfc, !PT ;  /* 0x0000000003007212 */ /* 0x000fce00078efcff */
.L_x_12554:
[----:B------:R-:W-:Y:S05]  /*d850*/  BSYNC B0 ;  /* 0x0000000000007941 */ /* 0x000fea0003800000 */
.L_x_12553:
[----:B------:R0:W-:Y:S01]  /*d860*/  STG.E.U8 desc[UR36][R4.64], R0 ;  /* 0x0000000004007986 */ /* 0x0001e2000c101124 */
[----:B------:R-:W-:Y:S05]  /*d870*/  BRA `(.L_x_12530) ;  /* 0x0000000000c07947 */ /* 0x000fea0003800000 */
.L_x_12547:
[----:B------:R-:W-:-:S13]  /*d880*/  ISETP.NE.AND P0, PT, R0, 0x1c, PT ;  /* 0x0000001c0000780c */ /* 0x000fda0003f05270 */
[----:B------:R-:W-:Y:S05]  /*d890*/  @!P0 BRA `(.L_x_12556) ;  /* 0x0000000000ac8947 */ /* 0x000fea0003800000 */
[----:B------:R-:W-:-:S13]  /*d8a0*/  ISETP.NE.AND P0, PT, R0, 0x1d, PT ;  /* 0x0000001d0000780c */ /* 0x000fda0003f05270 */
[----:B------:R-:W-:Y:S05]  /*d8b0*/  @!P0 BRA `(.L_x_12557) ;  /* 0x00000000008c8947 */ /* 0x000fea0003800000 */
[----:B------:R-:W-:-:S13]  /*d8c0*/  ISETP.NE.AND P0, PT, R0, 0x2c, PT ;  /* 0x0000002c0000780c */ /* 0x000fda0003f05270 */
[----:B------:R-:W-:Y:S05]  /*d8d0*/  @P0 BRA `(.L_x_12529) ;  /* 0x0000000000400947 */ /* 0x000fea0003800000 */
[----:B-12--5:R-:W0:Y:S02]  /*d8e0*/  I2F.S8 R8, R19 ;  /* 0x0000001300087306 */ /* 0x026e240000001400 */
        /* <DEDUP_REMOVED lines=15> */
.L_x_12529:
        /* <DEDUP_REMOVED lines=11> */
[----:B-12---:R-:W-:Y:S02]  /*da90*/  IMAD.MOV.U32 R8, RZ, RZ, 0x65 ;  /* 0x00000065ff087424 */ /* 0x006fe400078e00ff */
[----:B------:R-:W-:Y:S02]  /*daa0*/  IMAD.MOV.U32 R12, RZ, RZ, 0x1 ;  /* 0x00000001ff0c7424 */ /* 0x000fe400078e00ff */
[----:B------:R-:W-:-:S07]  /*dab0*/  IMAD.MOV.U32 R13, RZ, RZ, RZ ;  /* 0x000000ffff0d7224 */ /* 0x000fce00078e00ff */
[----:B------:R-:W-:-:S07]  /*dac0*/  LEPC R20, `(.L_x_12558) ;  /* 0x000000001014794e */ /* 0x000fce0000000000 */
[----:B0----5:R-:W-:Y:S05]  /*dad0*/  CALL.ABS.NOINC R14 ;  /* 0x000000000e007343 */ /* 0x021fea0003c00000 */
.L_x_12558:
[----:B------:R-:W-:Y:S05]  /*dae0*/  BRA `(.L_x_12530) ;  /* 0x0000000000247947 */ /* 0x000fea0003800000 */
.L_x_12557:
[----:B-----5:R-:W-:-:S04]  /*daf0*/  LOP3.LUT R19, R19, 0xffff, RZ, 0xc0, !PT ;  /* 0x0000ffff13137812 */ /* 0x020fc800078ec0ff */
[----:B------:R-:W-:-:S05]  /*db00*/  PRMT R19, R19, 0x8880, RZ ;  /* 0x0000888013137816 */ /* 0x000fca00000000ff */
[----:B------:R-:W-:-:S05]  /*db10*/  IMAD.MOV.U32 R6, RZ, RZ, R19 ;  /* 0x000000ffff067224 */ /* 0x000fca00078e0013 */
[----:B------:R-:W-:-:S05]  /*db20*/  SHF.R.S32.HI R7, RZ, 0x1f, R6 ;  /* 0x0000001fff077819 */ /* 0x000fca0000011406 */
[----:B------:R0:W-:Y:S01]  /*db30*/  STG.E.64 desc[UR36][R4.64], R6 ;  /* 0x0000000604007986 */ /* 0x0001e2000c101b24 */
[----:B------:R-:W-:Y:S05]  /*db40*/  BRA `(.L_x_12530) ;  /* 0x00000000000c7947 */ /* 0x000fea0003800000 */
.L_x_12556:
[----:B-----5:R-:W-:-:S04]  /*db50*/  LOP3.LUT R19, R19, 0xffff, RZ, 0xc0, !PT ;  /* 0x0000ffff13137812 */ /* 0x020fc800078ec0ff */
[----:B------:R-:W-:-:S05]  /*db60*/  PRMT R3, R19, 0x8880, RZ ;  /* 0x0000888013037816 */ /* 0x000fca00000000ff */
[----:B------:R0:W-:Y:S02]  /*db70*/  STG.E desc[UR36][R4.64], R3 ;  /* 0x0000000304007986 */ /* 0x0001e4000c101924 */
.L_x_12530:
[----:B------:R-:W-:-:S05]  /*db80*/  VIADD R17, R17, 0x80 ;  /* 0x0000008011117836 */ /* 0x000fca0000000000 */
[----:B------:R-:W-:-:S13]  /*db90*/  ISETP.GE.AND P0, PT, R17, R22, PT ;  /* 0x000000161100720c */ /* 0x000fda0003f06270 */
[----:B------:R-:W-:Y:S05]  /*dba0*/  @P0 BRA `(.L_x_12524) ;  /* 0x0000000c00ec0947 */ /* 0x000fea0003800000 */
[----:B0--34-:R-:W0:Y:S01]  /*dbb0*/  LDC.64 R4, c[0x0][0x228] ;  /* 0x00008a00ff047b82 */ /* 0x019e220000000a00 */
        /* <DEDUP_REMOVED lines=19> */
.L_x_12562:
[----:B------:R0:W-:Y:S01]  /*dcf0*/  STG.E.U8 desc[UR36][R4.64], R27 ;  /* 0x0000001b04007986 */ /* 0x0001e2000c101124 */
[----:B------:R-:W-:Y:S05]  /*dd00*/  BRA `(.L_x_12564) ;  /* 0x0000000c00907947 */ /* 0x000fea0003800000 */
.L_x_12561:
        /* <DEDUP_REMOVED lines=12> */
.L_x_12566:
[----:B------:R-:W-:-:S04]  /*ddd0*/  LOP3.LUT R27, R27, 0xffff, RZ, 0xc0, !PT ;  /* 0x0000ffff1b1b7812 */ /* 0x000fc800078ec0ff */
[----:B------:R-:W-:-:S05]  /*dde0*/  PRMT R3, R27, 0x8880, RZ ;  /* 0x000088801b037816 */ /* 0x000fca00000000ff */
[----:B------:R0:W-:Y:S01]  /*ddf0*/  STG.E desc[UR36][R4.64], R3 ;  /* 0x0000000304007986 */ /* 0x0001e2000c101924 */
[----:B------:R-:W-:Y:S05]  /*de00*/  BRA `(.L_x_12564) ;  /* 0x0000000c00507947 */ /* 0x000fea0003800000 */
.L_x_12565:
[----:B------:R-:W-:-:S04]  /*de10*/  PRMT R3, R27, 0x8880, RZ ;  /* 0x000088801b037816 */ /* 0x000fc800000000ff */
[----:B------:R-:W-:-:S05]  /*de20*/  PRMT R3, R3, 0x7710, RZ ;  /* 0x0000771003037816 */ /* 0x000fca00000000ff */
[----:B------:R0:W-:Y:S01]  /*de30*/  STG.E.U16 desc[UR36][R4.64], R3 ;  /* 0x0000000304007986 */ /* 0x0001e2000c101524 */
[----:B------:R-:W-:Y:S05]  /*de40*/  BRA `(.L_x_12564) ;  /* 0x0000000c00407947 */ /* 0x000fea0003800000 */
.L_x_12560:
        /* <DEDUP_REMOVED lines=9> */
.L_x_12568:
[----:B------:R-:W0:Y:S02]  /*dee0*/  I2F.S8 R0, R27 ;  /* 0x0000001b00007306 */ /* 0x000e240000001400 */
[----:B0-----:R-:W-:-:S05]  /*def0*/  F2FP.F16.F32.PACK_AB R0, RZ, R0 ;  /* 0x00000000ff00723e */ /* 0x001fca00000000ff */
[----:B------:R0:W-:Y:S01]  /*df00*/  STG.E.U16 desc[UR36][R4.64], R0 ;  /* 0x0000000004007986 */ /* 0x0001e2000c101524 */
[----:B------:R-:W-:Y:S05]  /*df10*/  BRA `(.L_x_12564) ;  /* 0x0000000c000c7947 */ /* 0x000fea0003800000 */
.L_x_12567:
        /* <DEDUP_REMOVED lines=10> */
.L_x_12570:
[----:B------:R-:W0:Y:S02]  /*dfc0*/  I2F.S8 R27, R27 ;  /* 0x0000001b001b7306 */ /* 0x000e240000001400 */
[----:B0-----:R-:W-:-:S04]  /*dfd0*/  F2FP.F16.F32.PACK_AB R3, RZ, R27 ;  /* 0x0000001bff03723e */ /* 0x001fc800000000ff */
[----:B------:R-:W-:-:S05]  /*dfe0*/  PRMT R3, R3, 0x5410, RZ ;  /* 0x0000541003037816 */ /* 0x000fca00000000ff */
[----:B------:R0:W-:Y:S01]  /*dff0*/  STG.E desc[UR36][R4.64], R3 ;  /* 0x0000000304007986 */ /* 0x0001e2000c101924 */
[----:B------:R-:W-:Y:S05]  /*e000*/  BRA `(.L_x_12564) ;  /* 0x0000000800d07947 */ /* 0x000fea0003800000 */
.L_x_12569:
[----:B------:R-:W-:-:S04]  /*e010*/  PRMT R6, R27, 0x8880, RZ ;  /* 0x000088801b067816 */ /* 0x000fc800000000ff */
[----:B------:R-:W-:-:S06]  /*e020*/  PRMT R6, R6, 0x7710, RZ ;  /* 0x0000771006067816 */ /* 0x000fcc00000000ff */
[----:B------:R-:W0:Y:S02]  /*e030*/  I2F.F64.S16 R6, R6 ;  /* 0x0000000600067312 */ /* 0x000e240000101c00 */
[----:B0-----:R0:W-:Y:S01]  /*e040*/  STG.E.64 desc[UR36][R4.64], R6 ;  /* 0x0000000604007986 */ /* 0x0011e2000c101b24 */
[----:B------:R-:W-:Y:S05]  /*e050*/  BRA `(.L_x_12564) ;  /* 0x0000000800bc7947 */ /* 0x000fea0003800000 */
.L_x_12559:
        /* <DEDUP_REMOVED lines=12> */
.L_x_12573:
[----:B-12---:R-:W-:Y:S02]  /*e120*/  PRMT R8, R27, 0x8880, RZ ;  /* 0x000088801b087816 */ /* 0x006fe400000000ff */
[----:B------:R-:W-:Y:S02]  /*e130*/  CS2R R10, SRZ ;  /* 0x00000000000a7805 */ /* 0x000fe4000001ff00 */
[----:B------:R-:W-:-:S06]  /*e140*/  PRMT R8, R8, 0x7710, RZ ;  /* 0x0000771008087816 */ /* 0x000fcc00000000ff */
[----:B------:R-:W0:Y:S02]  /*e150*/  I2F.F64.S16 R8, R8 ;  /* 0x0000000800087312 */ /* 0x000e240000101c00 */
[----:B0-----:R0:W-:Y:S01]  /*e160*/  STG.E.128 desc[UR36][R4.64], R8 ;  /* 0x0000000804007986 */ /* 0x0011e2000c101d24 */
[----:B------:R-:W-:Y:S05]  /*e170*/  BRA `(.L_x_12564) ;  /* 0x0000000800747947 */ /* 0x000fea0003800000 */
.L_x_12572:
        /* <DEDUP_REMOVED lines=21> */
.L_x_12577:
[----:B------:R-:W-:Y:S05]  /*e2d0*/  BSYNC B0 ;  /* 0x0000000000007941 */ /* 0x000fea0003800000 */
.L_x_12576:
[----:B------:R-:W-:-:S05]  /*e2e0*/  LOP3.LUT R7, R0, R7, RZ, 0xfc, !PT ;  /* 0x0000000700077212 */ /* 0x000fca00078efcff */
[----:B------:R0:W-:Y:S01]  /*e2f0*/  STG.E.U8 desc[UR36][R4.64], R7 ;  /* 0x0000000704007986 */ /* 0x0001e2000c101124 */
[----:B------:R-:W-:Y:S05]  /*e300*/  BRA `(.L_x_12564) ;  /* 0x0000000800107947 */ /* 0x000fea0003800000 */
.L_x_12575:
        /* <DEDUP_REMOVED lines=13> */
.L_x_12579:
[----:B------:R-:W-:Y:S01]  /*e3e0*/  IMAD.MOV.U32 R0, RZ, RZ, 0x7f ;  /* 0x0000007fff007424 */ /* 0x000fe200078e00ff */
[----:B------:R-:W-:-:S04]  /*e3f0*/  ISETP.GT.U32.AND P0, PT, R3, 0x7f800000, PT ;  /* 0x7f8000000300780c */ /* 0x000fc80003f04070 */
[----:B------:R-:W-:-:S09]  /*e400*/  SEL R0, R0, 0x7c, P0 ;  /* 0x0000007c00007807 */ /* 0x000fd20000000000 */
.L_x_12580:
[----:B------:R-:W-:Y:S05]  /*e410*/  BSYNC B0 ;  /* 0x0000000000007941 */ /* 0x000fea0003800000 */
.L_x_12578:
[----:B------:R-:W-:-:S04]  /*e420*/  LOP3.LUT R3, R27, 0x80000000, RZ, 0xc0, !PT ;  /* 0x800000001b037812 */ /* 0x000fc800078ec0ff */
[----:B------:R-:W-:-:S04]  /*e430*/  SHF.R.U32.HI R3, RZ, 0x18, R3 ;  /* 0x00000018ff037819 */ /* 0x000fc80000011603 */
[----:B------:R-:W-:-:S05]  /*e440*/  LOP3.LUT R3, R0, R3, RZ, 0xfc, !PT ;  /* 0x0000000300037212 */ /* 0x000fca00078efcff */
[----:B------:R0:W-:Y:S01]  /*e450*/  STG.E.U8 desc[UR36][R4.64], R3 ;  /* 0x0000000304007986 */ /* 0x0001e2000c101124 */
[----:B------:R-:W-:Y:S05]  /*e460*/  BRA `(.L_x_12564) ;  /* 0x0000000400b87947 */ /* 0x000fea0003800000 */
.L_x_12574:
[----:B------:R-:W0:Y:S02]  /*e470*/  I2F.S8 R0, R27 ;  /* 0x0000001b00007306 */ /* 0x000e240000001400 */
[----:B0-----:R-:W-:-:S05]  /*e480*/  F2FP.BF16.F32.PACK_AB R0, RZ, R0 ;  /* 0x00000000ff00723e */ /* 0x001fca00000010ff */
[----:B------:R0:W-:Y:S01]  /*e490*/  STG.E.U16 desc[UR36][R4.64], R0 ;  /* 0x0000000004007986 */ /* 0x0001e2000c101524 */
[----:B------:R-:W-:Y:S05]  /*e4a0*/  BRA `(.L_x_12564) ;  /* 0x0000000400a87947 */ /* 0x000fea0003800000 */
.L_x_12571:
        /* <DEDUP_REMOVED lines=12> */
.L_x_12583:
        /* <DEDUP_REMOVED lines=17> */
.L_x_12586:
[----:B------:R-:W-:-:S04]  /*e680*/  LOP3.LUT R0, R27, 0x80000000, RZ, 0xc0, !PT ;  /* 0x800000001b007812 */ /* 0x000fc800078ec0ff */
[----:B------:R-:W-:-:S04]  /*e690*/  SHF.R.U32.HI R0, RZ, 0x18, R0 ;  /* 0x00000018ff007819 */ /* 0x000fc80000011600 */
[----:B------:R-:W-:-:S07]  /*e6a0*/  LOP3.LUT R0, R3, R0, RZ, 0xfc, !PT ;  /* 0x0000000003007212 */ /* 0x000fce00078efcff */
.L_x_12585:
[----:B------:R-:W-:Y:S05]  /*e6b0*/  BSYNC B0 ;  /* 0x0000000000007941 */ /* 0x000fea0003800000 */
.L_x_12584:
[----:B------:R0:W-:Y:S01]  /*e6c0*/  STG.E.U8 desc[UR36][R4.64], R0 ;  /* 0x0000000004007986 */ /* 0x0001e2000c101124 */
[----:B------:R-:W-:Y:S05]  /*e6d0*/  BRA `(.L_x_12564) ;  /* 0x00000004001c7947 */ /* 0x000fea0003800000 */
.L_x_12582:
        /* <DEDUP_REMOVED lines=17> */
.L_x_12589:
[----:B------:R-:W-:-:S04]  /*e7f0*/  LOP3.LUT R0, R27, 0x80000000, RZ, 0xc0, !PT ;  /* 0x800000001b007812 */ /* 0x000fc800078ec0ff */
[----:B------:R-:W-:-:S04]  /*e800*/  SHF.R.U32.HI R0, RZ, 0x18, R0 ;  /* 0x00000018ff007819 */ /* 0x000fc80000011600 */
[----:B------:R-:W-:-:S07]  /*e810*/  LOP3.LUT R0, R3, R0, RZ, 0xfc, !PT ;  /* 0x0000000003007212 */ /* 0x000fce00078efcff */
.L_x_12588:
[----:B------:R-:W-:Y:S05]  /*e820*/  BSYNC B0 ;  /* 0x0000000000007941 */ /* 0x000fea0003800000 */
.L_x_12587:
[----:B------:R0:W-:Y:S01]  /*e830*/  STG.E.U8 desc[UR36][R4.64], R0 ;  /* 0x0000000004007986 */ /* 0x0001e2000c101124 */
[----:B------:R-:W-:Y:S05]  /*e840*/  BRA `(.L_x_12564) ;  /* 0x0000000000c07947 */ /* 0x000fea0003800000 */
.L_x_12581:
[----:B------:R-:W-:-:S13]  /*e850*/  ISETP.NE.AND P0, PT, R0, 0x1c, PT ;  /* 0x0000001c0000780c */ /* 0x000fda0003f05270 */
[----:B------:R-:W-:Y:S05]  /*e860*/  @!P0 BRA `(.L_x_12590) ;  /* 0x0000000000ac8947 */ /* 0x000fea0003800000 */
[----:B------:R-:W-:-:S13]  /*e870*/  ISETP.NE.AND P0, PT, R0, 0x1d, PT ;  /* 0x0000001d0000780c */ /* 0x000fda0003f05270 */
[----:B------:R-:W-:Y:S05]  /*e880*/  @!P0 BRA `(.L_x_12591) ;  /* 0x00000000008c8947 */ /* 0x000fea0003800000 */
[----:B------:R-:W-:-:S13]  /*e890*/  ISETP.NE.AND P0, PT, R0, 0x2c, PT ;  /* 0x0000002c0000780c */ /* 0x000fda0003f05270 */
[----:B------:R-:W-:Y:S05]  /*e8a0*/  @P0 BRA `(.L_x_12563) ;  /* 0x0000000000400947 */ /* 0x000fea0003800000 */
[----:B-12---:R-:W0:Y:S02]  /*e8b0*/  I2F.S8 R8, R27 ;  /* 0x0000001b00087306 */ /* 0x006e240000001400 */
        /* <DEDUP_REMOVED lines=15> */
.L_x_12563:
[----:B------:R-:W-:Y:S01]  /*e9b0*/  MOV R0, 0x0 ;  /* 0x0000000000007802 */ /* 0x000fe20000000f00 */
[----:B------:R-:W-:Y:S01]  /*e9c0*/  ULDC.64 UR4, c[0x4][0x4e8] ;  /* 0x01013a0000047ab9 */ /* 0x000fe20000000a00 */
[----:B------:R-:W-:Y:S01]  /*e9d0*/  ULDC.64 UR6, c[0x4][0x340] ;  /* 0x0100d00000067ab9 */ /* 0x000fe20000000a00 */
[----:B------:R-:W-:Y:S01]  /*e9e0*/  IMAD.U32 R4, RZ, RZ, UR4 ;  /* 0x00000004ff047e24 */ /* 0x000fe2000f8e00ff */
[----:B------:R0:W3:Y:S01]  /*e9f0*/  LDC.64 R14, c[0x4][R0] ;  /* 0x01000000000e7b82 */ /* 0x0000e20000000a00 */
[----:B------:R-:W-:Y:S01]  /*ea00*/  IMAD.U32 R5, RZ, RZ, UR5 ;  /* 0x00000005ff057e24 */ /* 0x000fe2000f8e00ff */
[----:B------:R-:W-:Y:S01]  /*ea10*/  ULDC.64 UR4, c[0x4][0x4f0] ;  /* 0x01013c0000047ab9 */ /* 0x000fe20000000a00 */
[----:B------:R-:W-:Y:S02]  /*ea20*/  IMAD.U32 R10, RZ, RZ, UR6 ;  /* 0x00000006ff0a7e24 */ /* 0x000fe4000f8e00ff */
[----:B------:R-:W-:Y:S02]  /*ea30*/  IMAD.U32 R6, RZ, RZ, UR4 ;  /* 0x00000004ff067e24 */ /* 0x000fe4000f8e00ff */
[----:B------:R-:W-:-:S02]  /*ea40*/  IMAD.U32 R7, RZ, RZ, UR5 ;  /* 0x00000005ff077e24 */ /* 0x000fc4000f8e00ff */
[----:B------:R-:W-:Y:S02]  /*ea50*/  IMAD.U32 R11, RZ, RZ, UR7 ;  /* 0x00000007ff0b7e24 */ /* 0x000fe4000f8e00ff */
[----:B-12---:R-:W-:Y:S02]  /*ea60*/  IMAD.MOV.U32 R8, RZ, RZ, 0x65 ;  /* 0x00000065ff087424 */ /* 0x006fe400078e00ff */
[----:B------:R-:W-:Y:S02]  /*ea70*/  IMAD.MOV.U32 R12, RZ, RZ, 0x1 ;  /* 0x00000001ff0c7424 */ /* 0x000fe400078e00ff */
[----:B0-----:R-:W-:-:S07]  /*ea80*/  IMAD.MOV.U32 R13, RZ, RZ, RZ ;  /* 0x000000ffff0d7224 */ /* 0x001fce00078e00ff */
[----:B------:R-:W-:-:S07]  /*ea90*/  LEPC R20, `(.L_x_12592) ;  /* 0x000000001014794e */ /* 0x000fce0000000000 */
[----:B---3--:R-:W-:Y:S05]  /*eaa0*/  CALL.ABS.NOINC R14 ;  /* 0x000000000e007343 */ /* 0x008fea0003c00000 */
.L_x_12592:
[----:B------:R-:W-:Y:S05]  /*eab0*/  BRA `(.L_x_12564) ;  /* 0x0000000000247947 */ /* 0x000fea0003800000 */
.L_x_12591:
[----:B------:R-:W-:-:S04]  /*eac0*/  LOP3.LUT R27, R27, 0xffff, RZ, 0xc0, !PT ;  /* 0x0000ffff1b1b7812 */ /* 0x000fc800078ec0ff */
[----:B------:R-:W-:-:S05]  /*ead0*/  PRMT R27, R27, 0x8880, RZ ;  /* 0x000088801b1b7816 */ /* 0x000fca00000000ff */
[----:B------:R-:W-:-:S05]  /*eae0*/  IMAD.MOV.U32 R6, RZ, RZ, R27 ;  /* 0x000000ffff067224 */ /* 0x000fca00078e001b */
[----:B------:R-:W-:-:S05]  /*eaf0*/  SHF.R.S32.HI R7, RZ, 0x1f, R6 ;  /* 0x0000001fff077819 */ /* 0x000fca0000011406 */
[----:B------:R3:W-:Y:S01]  /*eb00*/  STG.E.64 desc[UR36][R4.64], R6 ;  /* 0x0000000604007986 */ /* 0x0007e2000c101b24 */
[----:B------:R-:W-:Y:S05]  /*eb10*/  BRA `(.L_x_12564) ;  /* 0x00000000000c7947 */ /* 0x000fea0003800000 */
.L_x_12590:
[----:B------:R-:W-:-:S04]  /*eb20*/  LOP3.LUT R27, R27, 0xffff, RZ, 0xc0, !PT ;  /* 0x0000ffff1b1b7812 */ /* 0x000fc800078ec0ff */
[----:B------:R-:W-:-:S05]  /*eb30*/  PRMT R3, R27, 0x8880, RZ ;  /* 0x000088801b037816 */ /* 0x000fca00000000ff */
[----:B------:R0:W-:Y:S02]  /*eb40*/  STG.E desc[UR36][R4.64], R3 ;  /* 0x0000000304007986 */ /* 0x0001e4000c101924 */
.L_x_12564:
[----:B------:R-:W-:-:S07]  /*eb50*/  VIADD R17, R17, 0x80 ;  /* 0x0000008011117836 */ /* 0x000fce0000000000 */
.L_x_12524:
[----:B------:R-:W-:Y:S05]  /*eb60*/  BSYNC B6 ;  /* 0x0000000000067941 */ /* 0x000fea0003800000 */
.L_x_12523:
[----:B------:R-:W-:-:S13]  /*eb70*/  ISETP.GE.AND P0, PT, R17, R22, PT ;  /* 0x000000161100720c */ /* 0x000fda0003f06270 */
[----:B------:R-:W-:Y:S05]  /*eb80*/  @P0 EXIT ;  /* 0x000000000000094d */ /* 0x000fea0003800000 */
        /* <DEDUP_REMOVED lines=19> */
.L_x_12596:
[----:B-----5:R-:W-:Y:S01]  /*ecc0*/  STG.E.U8 desc[UR36][R2.64], R18 ;  /* 0x0000001202007986 */ /* 0x020fe2000c101124 */
[----:B------:R-:W-:Y:S05]  /*ecd0*/  EXIT ;  /* 0x000000000000794d */ /* 0x000fea0003800000 */
.L_x_12595:
        /* <DEDUP_REMOVED lines=10> */
[----:B------:R-:W-:Y:S01]  /*ed80*/  STG.E.64 desc[UR36][R2.64], R4 ;  /* 0x0000000402007986 */ /* 0x000fe2000c101b24 */
[----:B------:R-:W-:Y:S05]  /*ed90*/  EXIT ;  /* 0x000000000000794d */ /* 0x000fea0003800000 */
.L_x_12599:
[----:B-----5:R-:W-:-:S04]  /*eda0*/  LOP3.LUT R18, R18, 0xffff, RZ, 0xc0, !PT ;  /* 0x0000ffff12127812 */ /* 0x020fc800078ec0ff */
[----:B------:R-:W-:-:S05]  /*edb0*/  PRMT R5, R18, 0x8880, RZ ;  /* 0x0000888012057816 */ /* 0x000fca00000000ff */
[----:B------:R-:W-:Y:S01]  /*edc0*/  STG.E desc[UR36][R2.64], R5 ;  /* 0x0000000502007986 */ /* 0x000fe2000c101924 */
[----:B------:R-:W-:Y:S05]  /*edd0*/  EXIT ;  /* 0x000000000000794d */ /* 0x000fea0003800000 */
.L_x_12598:
[----:B-----5:R-:W-:-:S04]  /*ede0*/  PRMT R5, R18, 0x8880, RZ ;  /* 0x0000888012057816 */ /* 0x020fc800000000ff */
[----:B------:R-:W-:-:S05]  /*edf0*/  PRMT R5, R5, 0x7710, RZ ;  /* 0x0000771005057816 */ /* 0x000fca00000000ff */
[----:B------:R-:W-:Y:S01]  /*ee00*/  STG.E.U16 desc[UR36][R2.64], R5 ;  /* 0x0000000502007986 */ /* 0x000fe2000c101524 */
[----:B------:R-:W-:Y:S05]  /*ee10*/  EXIT ;  /* 0x000000000000794d */ /* 0x000fea0003800000 */
.L_x_12594:
        /* <DEDUP_REMOVED lines=9> */
.L_x_12601:
[----:B-----5:R-:W0:Y:S02]  /*eeb0*/  I2F.S8 R0, R18 ;  /* 0x0000001200007306 */ /* 0x020e240000001400 */
[----:B0-----:R-:W-:-:S05]  /*eec0*/  F2FP.F16.F32.PACK_AB R0, RZ, R0 ;  /* 0x00000000ff00723e */ /* 0x001fca00000000ff */
[----:B------:R-:W-:Y:S01]  /*eed0*/  STG.E.U16 desc[UR36][R2.64], R0 ;  /* 0x0000000002007986 */ /* 0x000fe2000c101524 */
[----:B------:R-:W-:Y:S05]  /*eee0*/  EXIT ;  /* 0x000000000000794d */ /* 0x000fea0003800000 */
.L_x_12600:
        /* <DEDUP_REMOVED lines=10> */
.L_x_12603:
[----:B-----5:R-:W0:Y:S02]  /*ef90*/  I2F.S8 R18, R18 ;  /* 0x0000001200127306 */ /* 0x020e240000001400 */
[----:B0-----:R-:W-:-:S04]  /*efa0*/  F2FP.F16.F32.PACK_AB R5, RZ, R18 ;  /* 0x00000012ff05723e */ /* 0x001fc800000000ff */
[----:B------:R-:W-:-:S05]  /*efb0*/  PRMT R5, R5, 0x5410, RZ ;  /* 0x0000541005057816 */ /* 0x000fca00000000ff */
[----:B------:R-:W-:Y:S01]  /*efc0*/  STG.E desc[UR36][R2.64], R5 ;  /* 0x0000000502007986 */ /* 0x000fe2000c101924 */
[----:B------:R-:W-:Y:S05]  /*efd0*/  EXIT ;  /* 0x000000000000794d */ /* 0x000fea0003800000 */
.L_x_12602:
[----:B-----5:R-:W-:-:S04]  /*efe0*/  PRMT R4, R18, 0x8880, RZ ;  /* 0x0000888012047816 */ /* 0x020fc800000000ff */
[----:B------:R-:W-:-:S06]  /*eff0*/  PRMT R4, R4, 0x7710, RZ ;  /* 0x0000771004047816 */ /* 0x000fcc00000000ff */
[----:B------:R-:W0:Y:S02]  /*f000*/  I2F.F64.S16 R4, R4 ;  /* 0x0000000400047312 */ /* 0x000e240000101c00 */
[----:B0-----:R-:W-:Y:S01]  /*f010*/  STG.E.64 desc[UR36][R2.64], R4 ;  /* 0x0000000402007986 */ /* 0x001fe2000c101b24 */
[----:B------:R-:W-:Y:S05]  /*f020*/  EXIT ;  /* 0x000000000000794d */ /* 0x000fea0003800000 */
.L_x_12593:
        /* <DEDUP_REMOVED lines=12> */
.L_x_12606:
[----:B-----5:R-:W-:Y:S02]  /*f0f0*/  PRMT R4, R18, 0x8880, RZ ;  /* 0x0000888012047816 */ /* 0x020fe400000000ff */
[----:B------:R-:W-:Y:S02]  /*f100*/  CS2R R6, SRZ ;  /* 0x0000000000067805 */ /* 0x000fe4000001ff00 */
[----:B------:R-:W-:-:S06]  /*f110*/  PRMT R4, R4, 0x7710, RZ ;  /* 0x0000771004047816 */ /* 0x000fcc00000000ff */
[----:B------:R-:W0:Y:S02]  /*f120*/  I2F.F64.S16 R4, R4 ;  /* 0x0000000400047312 */ /* 0x000e240000101c00 */
[----:B0-----:R-:W-:Y:S01]  /*f130*/  STG.E.128 desc[UR36][R2.64], R4 ;  /* 0x0000000402007986 */ /* 0x001fe2000c101d24 */
[----:B------:R-:W-:Y:S05]  /*f140*/  EXIT ;  /* 0x000000000000794d */ /* 0x000fea0003800000 */
.L_x_12605:
        /* <DEDUP_REMOVED lines=21> */
.L_x_12610:
[----:B------:R-:W-:Y:S05]  /*f2a0*/  BSYNC B0 ;  /* 0x0000000000007941 */ /* 0x000fea0003800000 */
.L_x_12609:
[----:B------:R-:W-:-:S05]  /*f2b0*/  LOP3.LUT R5, R0, R5, RZ, 0xfc, !PT ;  /* 0x0000000500057212 */ /* 0x000fca00078efcff */
[----:B------:R-:W-:Y:S01]  /*f2c0*/  STG.E.U8 desc[UR36][R2.64], R5 ;  /* 0x0000000502007986 */ /* 0x000fe2000c101124 */
[----:B------:R-:W-:Y:S05]  /*f2d0*/  EXIT ;  /* 0x000000000000794d */ /* 0x000fea0003800000 */
.L_x_12608:
        /* <DEDUP_REMOVED lines=13> */
.L_x_12612:
[----:B------:R-:W-:Y:S01]  /*f3b0*/  IMAD.MOV.U32 R0, RZ, RZ, 0x7f ;  /* 0x0000007fff007424 */ /* 0x000fe200078e00ff */
[----:B------:R-:W-:-:S04]  /*f3c0*/  ISETP.GT.U32.AND P0, PT, R4, 0x7f800000, PT ;  /* 0x7f8000000400780c */ /* 0x000fc80003f04070 */
[----:B------:R-:W-:-:S09]  /*f3d0*/  SEL R0, R0, 0x7c, P0 ;  /* 0x0000007c00007807 */ /* 0x000fd20000000000 */
.L_x_12613:
[----:B------:R-:W-:Y:S05]  /*f3e0*/  BSYNC B0 ;  /* 0x0000000000007941 */ /* 0x000fea0003800000 */
.L_x_12611:
[----:B------:R-:W-:-:S04]  /*f3f0*/  LOP3.LUT R4, R5, 0x80000000, RZ, 0xc0, !PT ;  /* 0x8000000005047812 */ /* 0x000fc800078ec0ff */
[----:B------:R-:W-:-:S04]  /*f400*/  SHF.R.U32.HI R5, RZ, 0x18, R4 ;  /* 0x00000018ff057819 */ /* 0x000fc80000011604 */
[----:B------:R-:W-:-:S05]  /*f410*/  LOP3.LUT R5, R0, R5, RZ, 0xfc, !PT ;  /* 0x0000000500057212 */ /* 0x000fca00078efcff */
[----:B------:R-:W-:Y:S01]  /*f420*/  STG.E.U8 desc[UR36][R2.64], R5 ;  /* 0x0000000502007986 */ /* 0x000fe2000c101124 */
[----:B------:R-:W-:Y:S05]  /*f430*/  EXIT ;  /* 0x000000000000794d */ /* 0x000fea0003800000 */
.L_x_12607:
[----:B-----5:R-:W0:Y:S02]  /*f440*/  I2F.S8 R0, R18 ;  /* 0x0000001200007306 */ /* 0x020e240000001400 */
[----:B0-----:R-:W-:-:S05]  /*f450*/  F2FP.BF16.F32.PACK_AB R0, RZ, R0 ;  /* 0x00000000ff00723e */ /* 0x001fca00000010ff */
[----:B------:R-:W-:Y:S01]  /*f460*/  STG.E.U16 desc[UR36][R2.64], R0 ;  /* 0x0000000002007986 */ /* 0x000fe2000c101524 */
[----:B------:R-:W-:Y:S05]  /*f470*/  EXIT ;  /* 0x000000000000794d */ /* 0x000fea0003800000 */
.L_x_12604:
        /* <DEDUP_REMOVED lines=12> */
.L_x_12616:
        /* <DEDUP_REMOVED lines=17> */
.L_x_12619:
[----:B------:R-:W-:-:S04]  /*f650*/  LOP3.LUT R0, R7, 0x80000000, RZ, 0xc0, !PT ;  /* 0x8000000007007812 */ /* 0x000fc800078ec0ff */
[----:B------:R-:W-:-:S04]  /*f660*/  SHF.R.U32.HI R5, RZ, 0x18, R0 ;  /* 0x00000018ff057819 */ /* 0x000fc80000011600 */
[----:B------:R-:W-:-:S04]  /*f670*/  LOP3.LUT R4, R4, R5, RZ, 0xfc, !PT ;  /* 0x0000000504047212 */ /* 0x000fc800078efcff */
[----:B------:R-:W-:-:S07]  /*f680*/  PRMT R0, R4, 0x7610, R0 ;  /* 0x0000761004007816 */ /* 0x000fce0000000000 */
.L_x_12618:
[----:B------:R-:W-:Y:S05]  /*f690*/  BSYNC B0 ;  /* 0x0000000000007941 */ /* 0x000fea0003800000 */
.L_x_12617:
[----:B------:R-:W-:Y:S01]  /*f6a0*/  STG.E.U8 desc[UR36][R2.64], R0 ;  /* 0x0000000002007986 */ /* 0x000fe2000c101124 */
[----:B------:R-:W-:Y:S05]  /*f6b0*/  EXIT ;  /* 0x000000000000794d */ /* 0x000fea0003800000 */
.L_x_12615:
        /* <DEDUP_REMOVED lines=17> */
.L_x_12622:
[----:B------:R-:W-:-:S04]  /*f7d0*/  LOP3.LUT R0, R7, 0x80000000, RZ, 0xc0, !PT ;  /* 0x8000000007007812 */ /* 0x000fc800078ec0ff */
[----:B------:R-:W-:-:S04]  /*f7e0*/  SHF.R.U32.HI R5, RZ, 0x18, R0 ;  /* 0x00000018ff057819 */ /* 0x000fc80000011600 */
[----:B------:R-:W-:-:S04]  /*f7f0*/  LOP3.LUT R4, R4, R5, RZ, 0xfc, !PT ;  /* 0x0000000504047212 */ /* 0x000fc800078efcff */
[----:B------:R-:W-:-:S07]  /*f800*/  PRMT R0, R4, 0x7610, R0 ;  /* 0x0000761004007816 */ /* 0x000fce0000000000 */
.L_x_12621:
[----:B------:R-:W-:Y:S05]  /*f810*/  BSYNC B0 ;  /* 0x0000000000007941 */ /* 0x000fea0003800000 */
.L_x_12620:
[----:B------:R-:W-:Y:S01]  /*f820*/  STG.E.U8 desc[UR36][R2.64], R0 ;  /* 0x0000000002007986 */ /* 0x000fe2000c101124 */
[----:B------:R-:W-:Y:S05]  /*f830*/  EXIT ;  /* 0x000000000000794d */ /* 0x000fea0003800000 */
.L_x_12614:
        /* <DEDUP_REMOVED lines=22> */
.L_x_12597:
        /* <DEDUP_REMOVED lines=15> */
[----:B---3-5:R-:W-:Y:S05]  /*fa90*/  CALL.ABS.NOINC R2 ;  /* 0x0000000002007343 */ /* 0x028fea0003c00000 */
.L_x_12625:
[----:B------:R-:W-:Y:S05]  /*faa0*/  EXIT ;  /* 0x000000000000794d */ /* 0x000fea0003800000 */
.L_x_12624:
[----:B-----5:R-:W-:-:S04]  /*fab0*/  LOP3.LUT R18, R18, 0xffff, RZ, 0xc0, !PT ;  /* 0x0000ffff12127812 */ /* 0x020fc800078ec0ff */
[----:B------:R-:W-:-:S05]  /*fac0*/  PRMT R18, R18, 0x8880, RZ ;  /* 0x0000888012127816 */ /* 0x000fca00000000ff */
[----:B------:R-:W-:-:S05]  /*fad0*/  IMAD.MOV.U32 R4, RZ, RZ, R18 ;  /* 0x000000ffff047224 */ /* 0x000fca00078e0012 */
[----:B------:R-:W-:-:S05]  /*fae0*/  SHF.R.S32.HI R5, RZ, 0x1f, R4 ;  /* 0x0000001fff057819 */ /* 0x000fca0000011404 */
[----:B------:R-:W-:Y:S01]  /*faf0*/  STG.E.64 desc[UR36][R2.64], R4 ;  /* 0x0000000402007986 */ /* 0x000fe2000c101b24 */
[----:B------:R-:W-:Y:S05]  /*fb00*/  EXIT ;  /* 0x000000000000794d */ /* 0x000fea0003800000 */
.L_x_12623:
[----:B-----5:R-:W-:-:S04]  /*fb10*/  LOP3.LUT R18, R18, 0xffff, RZ, 0xc0, !PT ;  /* 0x0000ffff12127812 */ /* 0x020fc800078ec0ff */
[----:B------:R-:W-:-:S05]  /*fb20*/  PRMT R5, R18, 0x8880, RZ ;  /* 0x0000888012057816 */ /* 0x000fca00000000ff */
[----:B------:R-:W-:Y:S01]  /*fb30*/  STG.E desc[UR36][R2.64], R5 ;  /* 0x0000000502007986 */ /* 0x000fe2000c101924 */
[----:B------:R-:W-:Y:S05]  /*fb40*/  EXIT ;  /* 0x000000000000794d */ /* 0x000fea0003800000 */
.L_x_12626:
        /* <DEDUP_REMOVED lines=11> */
.L_x_28065:


//--------------------- .text._ZN2at6native18elementwise_kernelILi128ELi4EZNS0_22gpu_kernel_impl_nocastIZZZNS0_28launch_masked_scatter_kernelERKNS_10TensorBaseES5_S5_S5_ENKUlvE_clEvENKUlvE0_clEvEUlablE_EEvRNS_18TensorIteratorBaseERKT_EUliE_EEviT1_ --------------------------
	.section	.text._ZN2at6native18elementwise_kernelILi128ELi4EZNS0_22gpu_kernel_impl_nocastIZZZNS0_28launch_masked_scatter_kernelERKNS_10TensorBaseES5_S5_S5_ENKUlvE_clEvENKUlvE0_clEvEUlablE_EEvRNS_18TensorIteratorBaseERKT_EUliE_EEviT1_,"ax",@progbits
	.align	128
        .global         _ZN2at6native18elementwise_kernelILi128ELi4EZNS0_22gpu_kernel_impl_nocastIZZZNS0_28launch_masked_scatter_kernelERKNS_10TensorBaseES5_S5_S5_ENKUlvE_clEvENKUlvE0_clEvEUlablE_EEvRNS_18TensorIteratorBaseERKT_EUliE_EEviT1_
        .type           _ZN2at6native18elementwise_kernelILi128ELi4EZNS0_22gpu_kernel_impl_nocastIZZZNS0_28launch_masked_scatter_kernelERKNS_10TensorBaseES5_S5_S5_ENKUlvE_clEvENKUlvE0_clEvEUlablE_EEvRNS_18TensorIteratorBaseERKT_EUliE_EEviT1_,@function
        .size           _ZN2at6native18elementwise_kernelILi128ELi4EZNS0_22gpu_kernel_impl_nocastIZZZNS0_28launch_masked_scatter_kernelERKNS_10TensorBaseES5_S5_S5_ENKUlvE_clEvENKUlvE0_clEvEUlablE_EEvRNS_18TensorIteratorBaseERKT_EUliE_EEviT1_,(.L_x_28066 - _ZN2at6native18elementwise_kernelILi128ELi4EZNS0_22gpu_kernel_impl_nocastIZZZNS0_28launch_masked_scatter_kernelERKNS_10TensorBaseES5_S5_S5_ENKUlvE_clEvENKUlvE0_clEvEUlablE_EEvRNS_18TensorIteratorBaseERKT_EUliE_EEviT1_)
        .other          _ZN2at6native18elementwise_kernelILi128ELi4EZNS0_22gpu_kernel_impl_nocastIZZZNS0_28launch_masked_scatter_kernelERKNS_10TensorBaseES5_S5_S5_ENKUlvE_clEvENKUlvE0_clEvEUlablE_EEvRNS_18TensorIteratorBaseERKT_EUliE_EEviT1_,@"STO_CUDA_ENTRY STV_DEFAULT"
_ZN2at6native18elementwise_kernelILi128ELi4EZNS0_22gpu_kernel_impl_nocastIZZZNS0_28launch_masked_scatter_kernelERKNS_10TensorBaseES5_S5_S5_ENKUlvE_clEvENKUlvE0_clEvEUlablE_EEvRNS_18TensorIteratorBaseERKT_EUliE_EEviT1_:
.text._ZN2at6native18elementwise_kernelILi128ELi4EZNS0_22gpu_kernel_impl_nocastIZZZNS0_28launch_masked_scatter_kernelERKNS_10TensorBaseES5_S5_S5_ENKUlvE_clEvENKUlvE0_clEvEUlablE_EEvRNS_18TensorIteratorBaseERKT_EUliE_EEviT1_:
        /* <DEDUP_REMOVED lines=389> */
.L_x_12629:
        /* <DEDUP_REMOVED lines=14> */
[----:B--2---:R-:W-:-:S04]  /*1930*/  @P0 IADD3 R0, P1, R6, R12, RZ ;  /* 0x0000000c06000210 */ /* 0x004fc80007f3e0ff */
[----:B------:R-:W-:Y:S02]  /*1940*/  @P0 IADD3.X R11, R7, R13, RZ, P1, !PT ;  /* 0x0000000d070b0210 */ /* 0x000fe40000ffe4ff */
[----:B------:R-:W-:Y:S02]  /*1950*/  MOV R6, R0 ;  /* 0x0000000000067202 */ /* 0x000fe40000000f00 */
[----:B------:R-:W-:-:S05]  /*1960*/  MOV R7, R11 ;  /* 0x0000000b00077202 */ /* 0x000fca0000000f00 */
[----:B------:R-:W2:Y:S01]  /*1970*/  LDG.E.U8 R9, desc[UR4][R6.64] ;  /* 0x0000000406097981 */ /* 0x000ea2000c1e1100 */
[----:B------:R-:W-:Y:S02]  /*1980*/  IADD3 R4, P0, R5, UR8, RZ ;  /* 0x0000000805047c10 */ /* 0x000fe4000ff1e0ff */
[----:B------:R-:W-:Y:S02]  /*1990*/  IADD3 R3, R3, 0x80, RZ ;  /* 0x0000008003037810 */ /* 0x000fe40007ffe0ff */
[----:B------:R-:W-:-:S05]  /*19a0*/  IADD3.X R5, RZ, UR9, RZ, P0, !PT ;  /* 0x00000009ff057c10 */ /* 0x000fca00087fe4ff */
[----:B--2---:R0:W-:Y:S04]  /*19b0*/  STG.E.U8 desc[UR4][R4.64], R9 ;  /* 0x0000000904007986 */ /* 0x0041e8000c101104 */
.L_x_12628:
[----:B------:R-:W-:Y:S05]  /*19c0*/  BSYNC B0 ;  /* 0x0000000000007941 */ /* 0x000fea0003800000 */
.L_x_12627:
        /* <DEDUP_REMOVED lines=382> */
.L_x_12632:
        /* <DEDUP_REMOVED lines=21> */
[----:B------:R-:W-:Y:S02]  /*3300*/  IADD3.X R5, RZ, UR9, RZ, P0, !PT ;  /* 0x00000009ff057c10 */ /* 0x000fe400087fe4ff */
[----:B------:R-:W-:-:S03]  /*3310*/  ISETP.GE.AND P0, PT, R3, UR6, PT ;  /* 0x0000000603007c0c */ /* 0x000fc6000bf06270 */
[----:B--2---:R1:W-:Y:S10]  /*3320*/  STG.E.U8 desc[UR4][R4.64], R9 ;  /* 0x0000000904007986 */ /* 0x0043f4000c101104 */
        /* <DEDUP_REMOVED lines=380> */
.L_x_12633:
        /* <DEDUP_REMOVED lines=23> */
.L_x_12631:
[----:B------:R-:W-:Y:S05]  /*4c60*/  BSYNC B0 ;  /* 0x0000000000007941 */ /* 0x000fea0003800000 */
.L_x_12630:
        /* <DEDUP_REMOVED lines=381> */
.L_x_12634:
        /* <DEDUP_REMOVED lines=19> */
[----:B------:R-:W-:-:S04]  /*6570*/  IADD3 R4, P0, R5, UR6, RZ ;  /* 0x0000000605047c10 */ /* 0x000fc8000ff1e0ff */
[----:B------:R-:W-:-:S05]  /*6580*/  IADD3.X R5, RZ, UR7, RZ, P0, !PT ;  /* 0x00000007ff057c10 */ /* 0x000fca00087fe4ff */
[----:B--2---:R-:W-:Y:S01]  /*6590*/  STG.E.U8 desc[UR4][R4.64], R7 ;  /* 0x0000000704007986 */ /* 0x004fe2000c101104 */
[----:B------:R-:W-:Y:S05]  /*65a0*/  EXIT ;  /* 0x000000000000794d */ /* 0x000fea0003800000 */
.L_x_12635:
        /* <DEDUP_REMOVED lines=13> */
.L_x_28066:


//--------------------- .text._ZN2at6native27unrolled_elementwise_kernelIZZZNS0_28launch_masked_scatter_kernelERKNS_10TensorBaseES4_S4_S4_ENKUlvE_clEvENKUlvE0_clEvEUlablE_St5arrayIPcLm4EELi4E23TrivialOffsetCalculatorILi3EjESB_ILi1EjENS0_6memory15LoadWithoutCastENSE_16StoreWithoutCastEEEviT_T0_T2_T3_T4_T5_ --------------------------
	.section	.text._ZN2at6native27unrolled_elementwise_kernelIZZZNS0_28launch_masked_scatter_kernelERKNS_10TensorBaseES4_S4_S4_ENKUlvE_clEvENKUlvE0_clEvEUlablE_St5arrayIPcLm4EELi4E23TrivialOffsetCalculatorILi3EjESB_ILi1EjENS0_6memory15LoadWithoutCastENSE_16StoreWithoutCastEEEviT_T0_T2_T3_T4_T5_,"ax",@progbits
	.align	128
        .global         _ZN2at6native27unrolled_elementwise_kernelIZZZNS0_28launch_masked_scatter_kernelERKNS_10TensorBaseES4_S4_S4_ENKUlvE_clEvENKUlvE0_clEvEUlablE_St5arrayIPcLm4EELi4E23TrivialOffsetCalculatorILi3EjESB_ILi1EjENS0_6memory15LoadWithoutCastENSE_16StoreWithoutCastEEEviT_T0_T2_T3_T4_T5_
        .type           _ZN2at6native27unrolled_elementwise_kernelIZZZNS0_28launch_masked_scatter_kernelERKNS_10TensorBaseES4_S4_S4_ENKUlvE_clEvENKUlvE0_clEvEUlablE_St5arrayIPcLm4EELi4E23TrivialOffsetCalculatorILi3EjESB_ILi1EjENS0_6memory15LoadWithoutCastENSE_16StoreWithoutCastEEEviT_T0_T2_T3_T4_T5_,@function
        .size           _ZN2at6native27unrolled_elementwise_kernelIZZZNS0_28launch_masked_scatter_kernelERKNS_10TensorBaseES4_S4_S4_ENKUlvE_clEvENKUlvE0_clEvEUlablE_St5arrayIPcLm4EELi4E23TrivialOffsetCalculatorILi3EjESB_ILi1EjENS0_6memory15LoadWithoutCastENSE_16StoreWithoutCastEEEviT_T0_T2_T3_T4_T5_,(.L_x_28067 - _ZN2at6native27unrolled_elementwise_kernelIZZZNS0_28launch_masked_scatter_kernelERKNS_10TensorBaseES4_S4_S4_ENKUlvE_clEvENKUlvE0_clEvEUlablE_St5arrayIPcLm4EELi4E23TrivialOffsetCalculatorILi3EjESB_ILi1EjENS0_6memory15LoadWithoutCastENSE_16StoreWithoutCastEEEviT_T0_T2_T3_T4_T5_)
        .other          _ZN2at6native27unrolled_elementwise_kernelIZZZNS0_28launch_masked_scatter_kernelERKNS_10TensorBaseES4_S4_S4_ENKUlvE_clEvENKUlvE0_clEvEUlablE_St5arrayIPcLm4EELi4E23TrivialOffsetCalculatorILi3EjESB_ILi1EjENS0_6memory15LoadWithoutCastENSE_16StoreWithoutCastEEEviT_T0_T2_T3_T4_T5_,@"STO_CUDA_ENTRY STV_DEFAULT"
_ZN2at6native27unrolled_elementwise_kernelIZZZNS0_28launch_masked_scatter_kernelERKNS_10TensorBaseES4_S4_S4_ENKUlvE_clEvENKUlvE0_clEvEUlablE_St5arrayIPcLm4EELi4E23TrivialOffsetCalculatorILi3EjESB_ILi1EjENS0_6memory15LoadWithoutCastENSE_16StoreWithoutCastEEEviT_T0_T2_T3_T4_T5_:
.text._ZN2at6native27unrolled_elementwise_kernelIZZZNS0_28launch_masked_scatter_kernelERKNS_10TensorBaseES4_S4_S4_ENKUlvE_clEvENKUlvE0_clEvEUlablE_St5arrayIPcLm4EELi4E23TrivialOffsetCalculatorILi3EjESB_ILi1EjENS0_6memory15LoadWithoutCastENSE_16StoreWithoutCastEEEviT_T0_T2_T3_T4_T5_:
        /* <DEDUP_REMOVED lines=20> */
[----:B------:R3:W4:Y:S07]  /*0140*/  @!P1 LDG.E.U8 R22, desc[UR4][R16.64] ;  /* 0x0000000410169981 */ /* 0x00072e000c1e1100 */
[----:B------:R-:W-:Y:S01]  /*0150*/  @!P4 IMAD R23, R0, 0x200, R3 ;  /* 0x000002000017c824 */ /* 0x000fe200078e0203 */
[----:B------:R-:W-:Y:S01]  /*0160*/  PRMT R4, RZ, 0x7610, R4 ;  /* 0x00007610ff047816 */ /* 0x000fe20000000004 */
[----:B------:R-:W-:Y:S01]  /*0170*/  @!P4 VIADD R3, R3, 0x80 ;  /* 0x000000800303c836 */ /* 0x000fe20000000000 */
[----:B------:R-:W2:Y:S04]  /*0180*/  @!P4 LDC.64 R6, c[0x0][0x238] ;  /* 0x00008e00ff06cb82 */ /* 0x000ea80000000a00 */
[----:B------:R-:W-:-:S13]  /*0190*/  ISETP.GE.AND P0, PT, R3, R2, PT ;  /* 0x000000020300720c */ /* 0x000fda0003f06270 */
[----:B------:R-:W0:Y:S01]  /*01a0*/  @!P0 LDC.64 R8, c[0x0][0x238] ;  /* 0x00008e00ff088b82 */ /* 0x000e220000000a00 */
[----:B------:R-:W-:Y:S02]  /*01b0*/  @!P0 IMAD R19, R0, 0x200, R3 ;  /* 0x0000020000138824 */ /* 0x000fe400078e0203 */
[----:B-1----:R-:W-:Y:S01]  /*01c0*/  @!P1 IMAD.WIDE.U32 R12, R15, 0x8, R12 ;  /* 0x000000080f0c9825 */ /* 0x002fe200078e000c */
[----:B--2---:R-:W-:-:S04]  /*01d0*/  @!P4 IADD3 R20, P5, R23, R6, RZ ;  /* 0x000000061714c210 */ /* 0x004fc80007fbe0ff */
[----:B---3--:R-:W1:Y:S01]  /*01e0*/  @!P0 LDC.64 R16, c[0x0][0x240] ;  /* 0x00009000ff108b82 */ /* 0x008e620000000a00 */
[----:B0-----:R-:W-:-:S05]  /*01f0*/  @!P0 IADD3 R8, P3, R19, R8, RZ ;  /* 0x0000000813088210 */ /* 0x001fca0007f7e0ff */
[----:B------:R-:W-:Y:S01]  /*0200*/  @!P0 IMAD.X R9, RZ, RZ, R9, P3 ;  /* 0x000000ffff098224 */ /* 0x000fe200018e0609 */
[----:B------:R-:W-:-:S04]  /*0210*/  @!P2 IADD3 R28, P3, R27, R10, RZ ;  /* 0x0000000a1b1ca210 */ /* 0x000fc80007f7e0ff */
[----:B------:R0:W2:Y:S01]  /*0220*/  @!P0 LDG.E.U8 R3, desc[UR4][R8.64] ;  /* 0x0000000408038981 */ /* 0x0000a2000c1e1100 */
[----:B------:R-:W-:Y:S01]  /*0230*/  @!P2 IMAD.X R29, RZ, RZ, R11, P3 ;  /* 0x000000ffff1da224 */ /* 0x000fe200018e060b */
[----:B------:R-:W-:Y:S01]  /*0240*/  @!P1 IADD3 R24, P3, R15, R24, RZ ;  /* 0x000000180f189210 */ /* 0x000fe20007f7e0ff */
[----:B------:R-:W3:Y:S01]  /*0250*/  @!P2 LDC.64 R10, c[0x0][0x240] ;  /* 0x00009000ff0aab82 */ /* 0x000ee20000000a00 */
[----:B------:R-:W-:Y:S02]  /*0260*/  @!P4 IMAD.X R21, RZ, RZ, R7, P5 ;  /* 0x000000ffff15c224 */ /* 0x000fe400028e0607 */
[----:B------:R1:W2:Y:S01]  /*0270*/  @!P2 LDG.E.U8 R6, desc[UR4][R28.64] ;  /* 0x000000041c06a981 */ /* 0x0002a2000c1e1100 */
[----:B0-----:R-:W-:Y:S01]  /*0280*/  CS2R R8, SRZ ;  /* 0x0000000000087805 */ /* 0x001fe2000001ff00 */
[----:B------:R-:W-:-:S03]  /*0290*/  @!P1 IMAD.X R25, RZ, RZ, R25, P3 ;  /* 0x000000ffff199224 */ /* 0x000fc600018e0619 */
[----:B------:R-:W0:Y:S01]  /*02a0*/  @!P0 LDC.64 R14, c[0x0][0x230] ;  /* 0x00008c00ff0e8b82 */ /* 0x000e220000000a00 */
[----:B------:R1:W2:Y:S04]  /*02b0*/  @!P4 LDG.E.U8 R7, desc[UR4][R20.64] ;  /* 0x000000041407c981 */ /* 0x0002a8000c1e1100 */
[----:B------:R1:W2:Y:S04]  /*02c0*/  @!P1 LDG.E.64 R8, desc[UR4][R12.64] ;  /* 0x000000040c089981 */ /* 0x0002a8000c1e1b00 */
[----:B------:R0:W2:Y:S01]  /*02d0*/  @!P1 LDG.E.U8 R4, desc[UR4][R24.64] ;  /* 0x0000000418049981 */ /* 0x0000a2000c1e1100 */
[----:B------:R-:W-:-:S02]  /*02e0*/  PRMT R26, RZ, 0x7610, R26 ;  /* 0x00007610ff1a7816 */ /* 0x000fc4000000001a */
[----:B-1----:R-:W-:Y:S01]  /*02f0*/  CS2R R28, SRZ ;  /* 0x00000000001c7805 */ /* 0x002fe2000001ff00 */
[----:B------:R-:W1:Y:S08]  /*0300*/  @!P4 LDC.64 R20, c[0x0][0x240] ;  /* 0x00009000ff14cb82 */ /* 0x000e700000000a00 */
[----:B------:R-:W3:Y:S01]  /*0310*/  @!P2 LDC.64 R12, c[0x0][0x230] ;  /* 0x00008c00ff0cab82 */ /* 0x000ee20000000a00 */
[----:B0-----:R-:W-:-:S07]  /*0320*/  @!P0 IADD3 R14, P3, R19, R14, RZ ;  /* 0x0000000e130e8210 */ /* 0x001fce0007f7e0ff */
[----:B------:R-:W0:Y:S01]  /*0330*/  @!P4 LDC.64 R24, c[0x0][0x230] ;  /* 0x00008c00ff18cb82 */ /* 0x000e220000000a00 */
[----:B------:R-:W-:-:S05]  /*0340*/  @!P0 IMAD.X R15, RZ, RZ, R15, P3 ;  /* 0x000000ffff0f8224 */ /* 0x000fca00018e060f */
[----:B------:R1:W2:Y:S01]  /*0350*/  @!P0 LDG.E.U8 R26, desc[UR4][R14.64] ;  /* 0x000000040e1a8981 */ /* 0x0002a2000c1e1100 */
[C---:B---3--:R-:W-:Y:S01]  /*0360*/  @!P2 IADD3 R12, P3, R27.reuse, R12, RZ ;  /* 0x0000000c1b0ca210 */ /* 0x048fe20007f7e0ff */
[----:B-1----:R-:W-:-:S04]  /*0370*/  @!P2 IMAD.WIDE.U32 R14, R27, 0x8, R10 ;  /* 0x000000081b0ea825 */ /* 0x002fc800078e000a */
[----:B------:R-:W-:Y:S01]  /*0380*/  @!P2 IMAD.X R13, RZ, RZ, R13, P3 ;  /* 0x000000ffff0da224 */ /* 0x000fe200018e060d */
[----:B------:R1:W3:Y:S02]  /*0390*/  @!P2 LDG.E.64 R28, desc[UR4][R14.64] ;  /* 0x000000040e1ca981 */ /* 0x0002e4000c1e1b00 */
[----:B-1----:R-:W-:Y:S01]  /*03a0*/  PRMT R14, RZ, 0x7610, R14 ;  /* 0x00007610ff0e7816 */ /* 0x002fe2000000000e */
[----:B------:R-:W-:Y:S01]  /*03b0*/  @!P0 IMAD.WIDE.U32 R16, R19, 0x8, R16 ;  /* 0x0000000813108825 */ /* 0x000fe200078e0010 */
[----:B------:R-:W-:Y:S02]  /*03c0*/  CS2R R18, SRZ ;  /* 0x0000000000127805 */ /* 0x000fe4000001ff00 */
[----:B------:R-:W-:-:S04]  /*03d0*/  CS2R R10, SRZ ;  /* 0x00000000000a7805 */ /* 0x000fc8000001ff00 */
[----:B------:R1:W3:Y:S01]  /*03e0*/  @!P0 LDG.E.64 R18, desc[UR4][R16.64] ;  /* 0x0000000410128981 */ /* 0x0002e2000c1e1b00 */
[C---:B------:R-:W-:Y:S01]  /*03f0*/  @!P4 IMAD.WIDE.U32 R20, R23.reuse, 0x8, R20 ;  /* 0x000000081714c825 */ /* 0x040fe200078e0014 */
[----:B0-----:R-:W-:-:S04]  /*0400*/  @!P4 IADD3 R24, P5, R23, R24, RZ ;  /* 0x000000181718c210 */ /* 0x001fc80007fbe0ff */
[----:B------:R-:W3:Y:S01]  /*0410*/  @!P4 LDG.E.64 R10, desc[UR4][R20.64] ;  /* 0x00000004140ac981 */ /* 0x000ee2000c1e1b00 */
[----:B------:R-:W-:Y:S01]  /*0420*/  @!P4 IMAD.X R25, RZ, RZ, R25, P5 ;  /* 0x000000ffff19c224 */ /* 0x000fe200028e0619 */
[----:B-1----:R-:W-:Y:S02]  /*0430*/  PRMT R16, RZ, 0x7610, R16 ;  /* 0x00007610ff107816 */ /* 0x002fe40000000010 */
[----:B------:R-:W-:-:S04]  /*0440*/  PRMT R17, RZ, 0x7610, R17 ;  /* 0x00007610ff117816 */ /* 0x000fc80000000011 */
[----:B------:R-:W3:Y:S04]  /*0450*/  @!P2 LDG.E.U8 R16, desc[UR4][R12.64] ;  /* 0x000000040c10a981 */ /* 0x000ee8000c1e1100 */
[----:B------:R-:W3:Y:S01]  /*0460*/  @!P4 LDG.E.U8 R17, desc[UR4][R24.64] ;  /* 0x000000041811c981 */ /* 0x000ee2000c1e1100 */
[----:B----4-:R-:W-:-:S04]  /*0470*/  @!P1 ISETP.NE.AND P3, PT, R22, RZ, PT ;  /* 0x000000ff1600920c */ /* 0x010fc80003f65270 */
[----:B------:R-:W-:-:S04]  /*0480*/  @!P1 SEL R14, RZ, 0x1, !P3 ;  /* 0x00000001ff0e9807 */ /* 0x000fc80005800000 */
[----:B------:R-:W-:-:S04]  /*0490*/  PRMT R14, R14, 0x9910, RZ ;  /* 0x000099100e0e7816 */ /* 0x000fc800000000ff */
[----:B------:R-:W-:-:S13]  /*04a0*/  ISETP.EQ.OR P3, PT, R14, RZ, P1 ;  /* 0x000000ff0e00720c */ /* 0x000fda0000f62670 */
[----:B------:R-:W0:Y:S01]  /*04b0*/  @!P3 LDC.64 R14, c[0x0][0x218] ;  /* 0x00008600ff0ebb82 */ /* 0x000e220000000a00 */
[----:B--2---:R-:W-:Y:S02]  /*04c0*/  @!P0 ISETP.NE.AND P5, PT, R3, RZ, PT ;  /* 0x000000ff0300820c */ /* 0x004fe40003fa5270 */
[----:B------:R-:W-:Y:S02]  /*04d0*/  PRMT R3, RZ, 0x7610, R3 ;  /* 0x00007610ff037816 */ /* 0x000fe40000000003 */
[----:B------:R-:W-:Y:S02]  /*04e0*/  @!P0 SEL R3, RZ, 0x1, !P5 ;  /* 0x00000001ff038807 */ /* 0x000fe40006800000 */
[----:B0-----:R-:W-:-:S05]  /*04f0*/  @!P3 IADD3 R14, P5, R8, R14, RZ ;  /* 0x0000000e080eb210 */ /* 0x001fca0007fbe0ff */
[----:B------:R-:W-:-:S05]  /*0500*/  @!P3 IMAD.X R15, R9, 0x1, R15, P5 ;  /* 0x00000001090fb824 */ /* 0x000fca00028e060f */
[----:B------:R0:W2:Y:S01]  /*0510*/  @!P3 LDG.E.U8 R4, desc[UR4][R14.64] ;  /* 0x000000040e04b981 */ /* 0x0000a2000c1e1100 */
[----:B------:R-:W-:-:S04]  /*0520*/  PRMT R3, R3, 0x9910, RZ ;  /* 0x0000991003037816 */ /* 0x000fc800000000ff */
[----:B------:R-:W-:Y:S01]  /*0530*/  ISETP.NE.AND P0, PT, R3, RZ, PT ;  /* 0x000000ff0300720c */ /* 0x000fe20003f05270 */
[----:B------:R-:W-:Y:S01]  /*0540*/  VIADD R3, R5, 0x180 ;  /* 0x0000018005037836 */ /* 0x000fe20000000000 */
[----:B------:R-:W-:Y:S02]  /*0550*/  @!P2 ISETP.NE.AND P5, PT, R6, RZ, PT ;  /* 0x000000ff0600a20c */ /* 0x000fe40003fa5270 */
[----:B------:R-:W-:Y:S01]  /*0560*/  @!P4 ISETP.NE.AND P6, PT, R7, RZ, PT ;  /* 0x000000ff0700c20c */ /* 0x000fe20003fc5270 */
[----:B0-----:R-:W0:Y:S01]  /*0570*/  @!P1 LDC.64 R14, c[0x0][0x228] ;  /* 0x00008a00ff0e9b82 */ /* 0x001e220000000a00 */
[----:B------:R-:W-:Y:S02]  /*0580*/  ISETP.GE.OR P0, PT, R3, R2, !P0 ;  /* 0x000000020300720c */ /* 0x000fe40004706670 */
[----:B------:R-:W-:Y:S02]  /*0590*/  PRMT R3, RZ, 0x7610, R3 ;  /* 0x00007610ff037816 */ /* 0x000fe40000000003 */
[----:B------:R-:W-:-:S02]  /*05a0*/  @!P2 SEL R3, RZ, 0x1, !P5 ;  /* 0x00000001ff03a807 */ /* 0x000fc40006800000 */
[----:B------:R-:W-:Y:S02]  /*05b0*/  PRMT R6, RZ, 0x7610, R6 ;  /* 0x00007610ff067816 */ /* 0x000fe40000000006 */
[----:B------:R-:W-:Y:S02]  /*05c0*/  @!P4 SEL R6, RZ, 0x1, !P6 ;  /* 0x00000001ff06c807 */ /* 0x000fe40007000000 */
[----:B------:R-:W-:Y:S02]  /*05d0*/  PRMT R3, R3, 0x9910, RZ ;  /* 0x0000991003037816 */ /* 0x000fe400000000ff */
[----:B------:R-:W-:Y:S01]  /*05e0*/  PRMT R6, R6, 0x9910, RZ ;  /* 0x0000991006067816 */ /* 0x000fe200000000ff */
[----:B------:R-:W-:Y:S01]  /*05f0*/  VIADD R7, R5, 0x100 ;  /* 0x0000010005077836 */ /* 0x000fe20000000000 */
[----:B------:R-:W-:Y:S01]  /*0600*/  ISETP.NE.AND P2, PT, R3, RZ, PT ;  /* 0x000000ff0300720c */ /* 0x000fe20003f45270 */
[----:B------:R-:W-:Y:S01]  /*0610*/  VIADD R3, R5, 0x80 ;  /* 0x0000008005037836 */ /* 0x000fe20000000000 */
[----:B------:R-:W-:Y:S01]  /*0620*/  ISETP.NE.AND P3, PT, R6, RZ, PT ;  /* 0x000000ff0600720c */ /* 0x000fe20003f65270 */
[----:B------:R-:W3:Y:S03]  /*0630*/  @!P0 LDC.64 R12, c[0x0][0x218] ;  /* 0x00008600ff0c8b82 */ /* 0x000ee60000000a00 */
[----:B------:R-:W-:-:S02]  /*0640*/  ISETP.GE.OR P2, PT, R3, R2, !P2 ;  /* 0x000000020300720c */ /* 0x000fc40005746670 */
[----:B------:R-:W-:-:S11]  /*0650*/  ISETP.GE.OR P3, PT, R7, R2, !P3 ;  /* 0x000000020700720c */ /* 0x000fd60005f66670 */
[----:B------:R-:W1:Y:S08]  /*0660*/  @!P2 LDC.64 R8, c[0x0][0x218] ;  /* 0x00008600ff08ab82 */ /* 0x000e700000000a00 */
[----:B------:R-:W4:Y:S01]  /*0670*/  @!P3 LDC.64 R6, c[0x0][0x218] ;  /* 0x00008600ff06bb82 */ /* 0x000f220000000a00 */
[----:B---3--:R-:W-:-:S05]  /*0680*/  @!P0 IADD3 R12, P4, R18, R12, RZ ;  /* 0x0000000c120c8210 */ /* 0x008fca0007f9e0ff */
[----:B------:R-:W-:-:S05]  /*0690*/  @!P0 IMAD.X R13, R19, 0x1, R13, P4 ;  /* 0x00000001130d8824 */ /* 0x000fca00020e060d */
[----:B------:R3:W5:Y:S01]  /*06a0*/  @!P0 LDG.E.U8 R26, desc[UR4][R12.64] ;  /* 0x000000040c1a8981 */ /* 0x000762000c1e1100 */
[----:B-1----:R-:W-:Y:S02]  /*06b0*/  @!P2 IADD3 R8, P0, R28, R8, RZ ;  /* 0x000000081c08a210 */ /* 0x002fe40007f1e0ff */
[----:B----4-:R-:W-:-:S03]  /*06c0*/  @!P3 IADD3 R6, P4, R10, R6, RZ ;  /* 0x000000060a06b210 */ /* 0x010fc60007f9e0ff */
[----:B------:R-:W-:Y:S02]  /*06d0*/  @!P2 IMAD.X R9, R29, 0x1, R9, P0 ;  /* 0x000000011d09a824 */ /* 0x000fe400000e0609 */
[----:B------:R-:W-:-:S03]  /*06e0*/  @!P3 IMAD.X R7, R11, 0x1, R7, P4 ;  /* 0x000000010b07b824 */ /* 0x000fc600020e0607 */
[----:B------:R3:W5:Y:S01]  /*06f0*/  @!P2 LDG.E.U8 R16, desc[UR4][R8.64] ;  /* 0x000000040810a981 */ /* 0x000762000c1e1100 */
[----:B------:R-:W-:-:S03]  /*0700*/  @!P1 IMAD R11, R0, 0x200, R5 ;  /* 0x00000200000b9824 */ /* 0x000fc600078e0205 */
[----:B------:R3:W5:Y:S02]  /*0710*/  @!P3 LDG.E.U8 R17, desc[UR4][R6.64] ;  /* 0x000000040611b981 */ /* 0x000764000c1e1100 */
[----:B0-----:R-:W-:-:S05]  /*0720*/  @!P1 IADD3 R10, P2, R11, R14, RZ ;  /* 0x0000000e0b0a9210 */ /* 0x001fca0007f5e0ff */
[----:B------:R-:W-:Y:S02]  /*0730*/  @!P1 IMAD.X R11, RZ, RZ, R15, P2 ;  /* 0x000000ffff0b9224 */ /* 0x000fe400010e060f */
[----:B------:R-:W-:-:S05]  /*0740*/  @!P1 IMAD.MOV.U32 R5, RZ, RZ, R3 ;  /* 0x000000ffff059224 */ /* 0x000fca00078e0003 */
[----:B------:R-:W-:Y:S01]  /*0750*/  ISETP.GE.AND P0, PT, R5, R2, PT ;  /* 0x000000020500720c */ /* 0x000fe20003f06270 */
[----:B------:R-:W-:Y:S01]  /*0760*/  BSSY B0, `(.L_x_12636) ;  /* 0x000000f000007945 */ /* 0x000fe20003800000 */
[----:B--2---:R3:W-:Y:S11]  /*0770*/  @!P1 STG.E.U8 desc[UR4][R10.64], R4 ;  /* 0x000000040a009986 */ /* 0x0047f6000c101104 */
[----:B------:R-:W-:Y:S05]  /*0780*/  @P0 BRA `(.L_x_12637) ;  /* 0x0000000000300947 */ /* 0x000fea0003800000 */
[----:B---3--:R-:W-:Y:S01]  /*0790*/  IMAD R6, R0, 0x200, R5 ;  /* 0x0000020000067824 */ /* 0x008fe200078e0205 */
        /* <DEDUP_REMOVED lines=11> */
.L_x_12637:
[----:B------:R-:W-:Y:S05]  /*0850*/  BSYNC B0 ;  /* 0x0000000000007941 */ /* 0x000fea0003800000 */
.L_x_12636:
[----:B------:R-:W-:-:S13]  /*0860*/  ISETP.GE.AND P0, PT, R5, R2, PT ;  /* 0x000000020500720c */ /* 0x000fda0003f06270 */
[----:B------:R-:W-:Y:S05]  /*0870*/  @P0 EXIT ;  /* 0x000000000000094d */ /* 0x000fea0003800000 */
[----:B------:R-:W-:Y:S01]  /*0880*/  IMAD R0, R0, 0x200, R5 ;  /* 0x0000020000007824 */ /* 0x000fe200078e0205 */
[----:B------:R-:W-:-:S04]  /*0890*/  ULDC.64 UR6, c[0x0][0x228] ;  /* 0x00008a0000067ab9 */ /* 0x000fc80000000a00 */
[----:B------:R-:W-:-:S05]  /*08a0*/  IADD3 R2, P0, R0, UR6, RZ ;  /* 0x0000000600027c10 */ /* 0x000fca000ff1e0ff */
[----:B------:R-:W-:-:S05]  /*08b0*/  IMAD.X R3, RZ, RZ, UR7, P0 ;  /* 0x00000007ff037e24 */ /* 0x000fca00080e06ff */
[----:B-----5:R-:W-:Y:S01]  /*08c0*/  STG.E.U8 desc[UR4][R2.64], R26 ;  /* 0x0000001a02007986 */ /* 0x020fe2000c101104 */
[----:B------:R-:W-:Y:S05]  /*08d0*/  EXIT ;  /* 0x000000000000794d */ /* 0x000fea0003800000 */
.L_x_12638:
        /* <DEDUP_REMOVED lines=10> */
.L_x_28067:


//--------------------- .text._ZN2at6native29vectorized_elementwise_kernelILi2EZZZNS0_28launch_masked_scatter_kernelERKNS_10TensorBaseES4_S4_S4_ENKUlvE_clEvENKUlvE0_clEvEUlablE_St5arrayIPcLm4EEEEviT0_T1_ --------------------------
	.section	.text._ZN2at6native29vectorized_elementwise_kernelILi2EZZZNS0_28launch_masked_scatter_kernelERKNS_10TensorBaseES4_S4_S4_ENKUlvE_clEvENKUlvE0_clEvEUlablE_St5arrayIPcLm4EEEEviT0_T1_,"ax",@progbits
	.align	128
        .global         _ZN2at6native29vectorized_elementwise_kernelILi2EZZZNS0_28launch_masked_scatter_kernelERKNS_10TensorBaseES4_S4_S4_ENKUlvE_clEvENKUlvE0_clEvEUlablE_St5arrayIPcLm4EEEEviT0_T1_
        .type           _ZN2at6native29vectorized_elementwise_kernelILi2EZZZNS0_28launch_masked_scatter_kernelERKNS_10TensorBaseES4_S4_S4_ENKUlvE_clEvENKUlvE0_clEvEUlablE_St5arrayIPcLm4EEEEviT0_T1_,@function
        .size           _ZN2at6native29vectorized_elementwise_kernelILi2EZZZNS0_28launch_masked_scatter_kernelERKNS_10TensorBaseES4_S4_S4_ENKUlvE_clEvENKUlvE0_clEvEUlablE_St5arrayIPcLm4EEEEviT0_T1_,(.L_x_28068 - _ZN2at6native29vectorized_elementwise_kernelILi2EZZZNS0_28launch_masked_scatter_kernelERKNS_10TensorBaseES4_S4_S4_ENKUlvE_clEvENKUlvE0_clEvEUlablE_St5arrayIPcLm4EEEEviT0_T1_)
        .other          _ZN2at6native29vectorized_elementwise_kernelILi2EZZZNS0_28launch_masked_scatter_kernelERKNS_10TensorBaseES4_S4_S4_ENKUlvE_clEvENKUlvE0_clEvEUlablE_St5arrayIPcLm4EEEEviT0_T1_,@"STO_CUDA_ENTRY STV_DEFAULT"
_ZN2at6native29vectorized_elementwise_kernelILi2EZZZNS0_28launch_masked_scatter_kernelERKNS_10TensorBaseES4_S4_S4_ENKUlvE_clEvENKUlvE0_clEvEUlablE_St5arrayIPcLm4EEEEviT0_T1_:
.text._ZN2at6native29vectorized_elementwise_kernelILi2EZZZNS0_28launch_masked_scatter_kernelERKNS_10TensorBaseES4_S4_S4_ENKUlvE_clEvENKUlvE0_clEvEUlablE_St5arrayIPcLm4EEEEviT0_T1_:
        /* <DEDUP_REMOVED lines=17> */
[C---:B-1----:R-:W-:Y:S01]  /*0110*/  IMAD.WIDE R18, R2.reuse, 0x8, R18 ;  /* 0x0000000802127825 */ /* 0x042fe200078e0212 */
[----:B------:R-:W-:Y:S02]  /*0120*/  IADD3 R30, P0, R2, UR6, RZ ;  /* 0x00000006021e7c10 */ /* 0x000fe4000ff1e0ff */
[----:B------:R-:W3:Y:S01]  /*0130*/  LDG.E.U16 R26, desc[UR4][R32.64+0x100] ;  /* 0x00010004201a7981 */ /* 0x000ee2000c1e1500 */
[----:B------:R-:W-:-:S03]  /*0140*/  IMAD.WIDE.U32 R18, R0, 0x10, R18 ;  /* 0x0000001000127825 */ /* 0x000fc600078e0012 */
[----:B------:R-:W4:Y:S04]  /*0150*/  LDG.E.U16 R25, desc[UR4][R32.64+0x200] ;  /* 0x0002000420197981 */ /* 0x000f28000c1e1500 */
[----:B------:R-:W5:Y:S01]  /*0160*/  LDG.E.128 R8, desc[UR4][R18.64] ;  /* 0x0000000412087981 */ /* 0x000f62000c1e1d00 */
[----:B------:R-:W-:Y:S01]  /*0170*/  IADD3.X R31, R3, UR7, RZ, P0, !PT ;  /* 0x00000007031f7c10 */ /* 0x000fe200087fe4ff */
[----:B------:R-:W-:Y:S02]  /*0180*/  ULDC.64 UR6, c[0x0][0x228] ;  /* 0x00008a0000067ab9 */ /* 0x000fe40000000a00 */
[----:B------:R-:W4:Y:S01]  /*0190*/  LDG.E.128 R4, desc[UR4][R18.64+0x800] ;  /* 0x0008000412047981 */ /* 0x000f22000c1e1d00 */
[----:B------:R-:W-:-:S03]  /*01a0*/  IMAD.WIDE.U32 R30, R0, 0x2, R30 ;  /* 0x00000002001e7825 */ /* 0x000fc600078e001e */
[----:B------:R-:W4:Y:S04]  /*01b0*/  LDG.E.U16 R24, desc[UR4][R32.64+0x300] ;  /* 0x0003000420187981 */ /* 0x000f28000c1e1500 */
[----:B------:R-:W3:Y:S04]  /*01c0*/  LDG.E.U16 R21, desc[UR4][R30.64] ;  /* 0x000000041e157981 */ /* 0x000ee8000c1e1500 */
[----:B------:R-:W4:Y:S04]  /*01d0*/  LDG.E.128 R12, desc[UR4][R18.64+0x1000] ;  /* 0x00100004120c7981 */ /* 0x000f28000c1e1d00 */
[----:B------:R-:W4:Y:S01]  /*01e0*/  LDG.E.U16 R20, desc[UR4][R30.64+0x200] ;  /* 0x000200041e147981 */ /* 0x000f22000c1e1500 */
[----:B--2---:R-:W-:-:S04]  /*01f0*/  PRMT R3, R22, 0x7770, RZ ;  /* 0x0000777016037816 */ /* 0x004fc800000000ff */
[----:B------:R-:W-:Y:S02]  /*0200*/  ISETP.NE.AND P0, PT, R3, RZ, PT ;  /* 0x000000ff0300720c */ /* 0x000fe40003f05270 */
[----:B------:R-:W2:Y:S11]  /*0210*/  LDG.E.U16 R3, desc[UR4][R30.64+0x100] ;  /* 0x000100041e037981 */ /* 0x000eb6000c1e1500 */
[----:B------:R-:W5:Y:S02]  /*0220*/  @P0 LDC.64 R16, c[0x0][0x218] ;  /* 0x00008600ff100b82 */ /* 0x000f640000000a00 */
[----:B-----5:R-:W-:-:S05]  /*0230*/  @P0 IADD3 R28, P1, R8, R16, RZ ;  /* 0x00000010081c0210 */ /* 0x020fca0007f3e0ff */
[----:B------:R-:W-:Y:S02]  /*0240*/  @P0 IMAD.X R29, R9, 0x1, R17, P1 ;  /* 0x00000001091d0824 */ /* 0x000fe400008e0611 */
[----:B------:R-:W5:Y:S04]  /*0250*/  LDG.E.128 R16, desc[UR4][R18.64+0x1800] ;  /* 0x0018000412107981 */ /* 0x000f68000c1e1d00 */
[----:B------:R-:W5:Y:S01]  /*0260*/  LDG.E.U16 R9, desc[UR4][R30.64+0x300] ;  /* 0x000300041e097981 */ /* 0x000f62000c1e1500 */
[----:B------:R-:W-:-:S04]  /*0270*/  PRMT R22, R22, 0x7771, RZ ;  /* 0x0000777116167816 */ /* 0x000fc800000000ff */
[----:B------:R-:W-:Y:S02]  /*0280*/  ISETP.NE.AND P2, PT, R22, RZ, PT ;  /* 0x000000ff1600720c */ /* 0x000fe40003f45270 */
[----:B---3--:R-:W-:Y:S02]  /*0290*/  PRMT R8, R21, 0x7770, RZ ;  /* 0x0000777015087816 */ /* 0x008fe400000000ff */
[----:B------:R-:W-:-:S04]  /*02a0*/  PRMT R22, R26, 0x7770, RZ ;  /* 0x000077701a167816 */ /* 0x000fc800000000ff */
[----:B------:R4:W3:Y:S01]  /*02b0*/  @P0 LDG.E.U8 R8, desc[UR4][R28.64] ;  /* 0x000000041c080981 */ /* 0x0008e2000c1e1100 */
[----:B------:R-:W-:-:S04]  /*02c0*/  ISETP.NE.AND P0, PT, R22, RZ, PT ;  /* 0x000000ff1600720c */ /* 0x000fc80003f05270 */
[----:B------:R-:W0:Y:S01]  /*02d0*/  @P2 LDC.64 R22, c[0x0][0x218] ;  /* 0x00008600ff162b82 */ /* 0x000e220000000a00 */
[----:B------:R-:W-:-:S04]  /*02e0*/  PRMT R26, R26, 0x7771, RZ ;  /* 0x000077711a1a7816 */ /* 0x000fc800000000ff */
[----:B------:R-:W-:Y:S02]  /*02f0*/  ISETP.NE.AND P1, PT, R26, RZ, PT ;  /* 0x000000ff1a00720c */ /* 0x000fe40003f25270 */
[----:B0-----:R-:W-:-:S05]  /*0300*/  @P2 IADD3 R26, P3, R10, R22, RZ ;  /* 0x000000160a1a2210 */ /* 0x001fca0007f7e0ff */
[----:B------:R-:W-:Y:S02]  /*0310*/  @P2 IMAD.X R27, R11, 0x1, R23, P3 ;  /* 0x000000010b1b2824 */ /* 0x000fe400018e0617 */
[----:B------:R-:W0:Y:S01]  /*0320*/  @P0 LDC.64 R22, c[0x0][0x218] ;  /* 0x00008600ff160b82 */ /* 0x000e220000000a00 */
[----:B----4-:R-:W-:-:S07]  /*0330*/  PRMT R28, R25, 0x7770, RZ ;  /* 0x00007770191c7816 */ /* 0x010fce00000000ff */
[----:B------:R-:W1:Y:S01]  /*0340*/  @P1 LDC.64 R10, c[0x0][0x218] ;  /* 0x00008600ff0a1b82 */ /* 0x000e620000000a00 */
[----:B------:R-:W-:Y:S02]  /*0350*/  ISETP.NE.AND P4, PT, R28, RZ, PT ;  /* 0x000000ff1c00720c */ /* 0x000fe40003f85270 */
[----:B------:R-:W-:Y:S02]  /*0360*/  PRMT R25, R25, 0x7771, RZ ;  /* 0x0000777119197816 */ /* 0x000fe400000000ff */
[----:B------:R-:W-:Y:S02]  /*0370*/  PRMT R21, R21, 0x7771, RZ ;  /* 0x0000777115157816 */ /* 0x000fe400000000ff */
[----:B------:R-:W-:Y:S02]  /*0380*/  ISETP.NE.AND P3, PT, R25, RZ, PT ;  /* 0x000000ff1900720c */ /* 0x000fe40003f65270 */
[C---:B------:R-:W-:Y:S02]  /*0390*/  PRMT R25, R24.reuse, 0x7770, RZ ;  /* 0x0000777018197816 */ /* 0x040fe400000000ff */
[----:B------:R-:W-:Y:S01]  /*03a0*/  PRMT R24, R24, 0x7771, RZ ;  /* 0x0000777118187816 */ /* 0x000fe200000000ff */
[----:B------:R1:W3:Y:S01]  /*03b0*/  @P2 LDG.E.U8 R21, desc[UR4][R26.64] ;  /* 0x000000041a152981 */ /* 0x0002e2000c1e1100 */
[----:B0-----:R-:W-:-:S02]  /*03c0*/  @P0 IADD3 R28, P5, R4, R22, RZ ;  /* 0x00000016041c0210 */ /* 0x001fc40007fbe0ff */
[----:B------:R-:W-:-:S03]  /*03d0*/  ISETP.NE.AND P2, PT, R25, RZ, PT ;  /* 0x000000ff1900720c */ /* 0x000fc60003f45270 */
[----:B------:R-:W-:Y:S01]  /*03e0*/  @P0 IMAD.X R29, R5, 0x1, R23, P5 ;  /* 0x00000001051d0824 */ /* 0x000fe200028e0617 */
[----:B------:R-:W-:Y:S01]  /*03f0*/  ISETP.NE.AND P5, PT, R24, RZ, PT ;  /* 0x000000ff1800720c */ /* 0x000fe20003fa5270 */
[----:B------:R-:W0:Y:S01]  /*0400*/  @P4 LDC.64 R4, c[0x0][0x218] ;  /* 0x00008600ff044b82 */ /* 0x000e220000000a00 */
[----:B-1----:R-:W-:-:S05]  /*0410*/  @P1 IADD3 R26, P6, R6, R10, RZ ;  /* 0x0000000a061a1210 */ /* 0x002fca0007fde0ff */
[----:B------:R-:W-:Y:S02]  /*0420*/  @P1 IMAD.X R27, R7, 0x1, R11, P6 ;  /* 0x00000001071b1824 */ /* 0x000fe400030e060b */
[----:B------:R-:W1:Y:S08]  /*0430*/  @P3 LDC.64 R6, c[0x0][0x218] ;  /* 0x00008600ff063b82 */ /* 0x000e700000000a00 */
[----:B------:R-:W5:Y:S08]  /*0440*/  @P2 LDC.64 R10, c[0x0][0x218] ;  /* 0x00008600ff0a2b82 */ /* 0x000f700000000a00 */
[----:B------:R-:W4:Y:S01]  /*0450*/  @P5 LDC.64 R22, c[0x0][0x218] ;  /* 0x00008600ff165b82 */ /* 0x000f220000000a00 */
[----:B--2---:R-:W-:-:S06]  /*0460*/  PRMT R24, R3, 0x7770, RZ ;  /* 0x0000777003187816 */ /* 0x004fcc00000000ff */
[----:B------:R-:W2:Y:S01]  /*0470*/  @P0 LDG.E.U8 R24, desc[UR4][R28.64] ;  /* 0x000000041c180981 */ /* 0x000ea2000c1e1100 */
[----:B0-----:R-:W-:Y:S02]  /*0480*/  @P4 IADD3 R4, P0, R12, R4, RZ ;  /* 0x000000040c044210 */ /* 0x001fe40007f1e0ff */
[----:B------:R-:W-:Y:S02]  /*0490*/  PRMT R3, R3, 0x7771, RZ ;  /* 0x0000777103037816 */ /* 0x000fe400000000ff */
[----:B------:R-:W-:Y:S01]  /*04a0*/  PRMT R12, R20, 0x7770, RZ ;  /* 0x00007770140c7816 */ /* 0x000fe200000000ff */
[----:B------:R-:W-:Y:S01]  /*04b0*/  @P4 IMAD.X R5, R13, 0x1, R5, P0 ;  /* 0x000000010d054824 */ /* 0x000fe200000e0605 */
[----:B-1----:R-:W-:Y:S02]  /*04c0*/  @P3 IADD3 R6, P0, R14, R6, RZ ;  /* 0x000000060e063210 */ /* 0x002fe40007f1e0ff */
[----:B------:R-:W2:Y:S04]  /*04d0*/  @P1 LDG.E.U8 R3, desc[UR4][R26.64] ;  /* 0x000000041a031981 */ /* 0x000ea8000c1e1100 */
[----:B------:R0:W2:Y:S01]  /*04e0*/  @P4 LDG.E.U8 R12, desc[UR4][R4.64] ;  /* 0x00000004040c4981 */ /* 0x0000a2000c1e1100 */
[----:B------:R-:W-:Y:S01]  /*04f0*/  PRMT R13, R20, 0x7771, RZ ;  /* 0x00007771140d7816 */ /* 0x000fe200000000ff */
[----:B------:R-:W-:-:S05]  /*0500*/  @P3 IMAD.X R7, R15, 0x1, R7, P0 ;  /* 0x000000010f073824 */ /* 0x000fca00000e0607 */
[----:B------:R-:W2:Y:S01]  /*0510*/  @P3 LDG.E.U8 R13, desc[UR4][R6.64] ;  /* 0x00000004060d3981 */ /* 0x000ea2000c1e1100 */
[----:B-----5:R-:W-:Y:S02]  /*0520*/  @P2 IADD3 R10, P1, R16, R10, RZ ;  /* 0x0000000a100a2210 */ /* 0x020fe40007f3e0ff */
[----:B----4-:R-:W-:Y:S02]  /*0530*/  @P5 IADD3 R22, P4, R18, R22, RZ ;  /* 0x0000001612165210 */ /* 0x010fe40007f9e0ff */
[----:B------:R-:W-:Y:S01]  /*0540*/  PRMT R14, R9, 0x7770, RZ ;  /* 0x00007770090e7816 */ /* 0x000fe200000000ff */
[----:B------:R-:W-:Y:S01]  /*0550*/  @P2 IMAD.X R11, R17, 0x1, R11, P1 ;  /* 0x00000001110b2824 */ /* 0x000fe200008e060b */
[----:B------:R-:W-:Y:S01]  /*0560*/  PRMT R9, R9, 0x7771, RZ ;  /* 0x0000777109097816 */ /* 0x000fe200000000ff */
[----:B------:R-:W-:-:S03]  /*0570*/  @P5 IMAD.X R23, R19, 0x1, R23, P4 ;  /* 0x0000000113175824 */ /* 0x000fc600020e0617 */
[----:B------:R-:W4:Y:S04]  /*0580*/  @P2 LDG.E.U8 R14, desc[UR4][R10.64] ;  /* 0x000000040a0e2981 */ /* 0x000f28000c1e1100 */
[----:B------:R-:W4:Y:S01]  /*0590*/  @P5 LDG.E.U8 R9, desc[UR4][R22.64] ;  /* 0x0000000416095981 */ /* 0x000f22000c1e1100 */
[----:B0-----:R-:W-:-:S05]  /*05a0*/  IADD3 R4, P0, R2, UR6, RZ ;  /* 0x0000000602047c10 */ /* 0x001fca000ff1e0ff */
[----:B------:R-:W-:Y:S02]  /*05b0*/  IMAD.X R5, RZ, RZ, UR7, P0 ;  /* 0x00000007ff057e24 */ /* 0x000fe400080e06ff */
[----:B------:R-:W-:Y:S01]  /*05c0*/  IMAD.WIDE R4, R0, 0x2, R4 ;  /* 0x0000000200047825 */ /* 0x000fe200078e0204 */
[----:B---3--:R-:W-:-:S05]  /*05d0*/  PRMT R21, R21, 0x7604, R8 ;  /* 0x0000760415157816 */ /* 0x008fca0000000008 */
[----:B------:R-:W-:Y:S01]  /*05e0*/  STG.E.U16 desc[UR4][R4.64], R21 ;  /* 0x0000001504007986 */ /* 0x000fe2000c101504 */
[----:B--2---:R-:W-:-:S05]  /*05f0*/  PRMT R3, R3, 0x7604, R24 ;  /* 0x0000760403037816 */ /* 0x004fca0000000018 */
[----:B------:R-:W-:Y:S01]  /*0600*/  STG.E.U16 desc[UR4][R4.64+0x100], R3 ;  /* 0x0001000304007986 */ /* 0x000fe2000c101504 */
[----:B------:R-:W-:-:S05]  /*0610*/  PRMT R13, R13, 0x7604, R12 ;  /* 0x000076040d0d7816 */ /* 0x000fca000000000c */
[----:B------:R-:W-:Y:S01]  /*0620*/  STG.E.U16 desc[UR4][R4.64+0x200], R13 ;  /* 0x0002000d04007986 */ /* 0x000fe2000c101504 */
[----:B----4-:R-:W-:-:S05]  /*0630*/  PRMT R9, R9, 0x7604, R14 ;  /* 0x0000760409097816 */ /* 0x010fca000000000e */
[----:B------:R-:W-:Y:S01]  /*0640*/  STG.E.U16 desc[UR4][R4.64+0x300], R9 ;  /* 0x0003000904007986 */ /* 0x000fe2000c101504 */
[----:B------:R-:W-:Y:S05]  /*0650*/  EXIT ;  /* 0x000000000000794d */ /* 0x000fea0003800000 */
.L_x_12639:
        /* <DEDUP_REMOVED lines=9> */
[----:B-1----:R-:W-:-:S04]  /*06f0*/  @!P3 IMAD.WIDE.U32 R4, R29, 0x8, R4 ;  /* 0x000000081d04b825 */ /* 0x002fc800078e0004 */
[----:B------:R-:W-:Y:S01]  /*0700*/  @!P3 VIADD R7, R7, 0x80 ;  /* 0x000000800707b836 */ /* 0x000fe20000000000 */
[----:B------:R-:W3:Y:S04]  /*0710*/  @!P3 LDG.E.64 R12, desc[UR4][R4.64] ;  /* 0x00000004040cb981 */ /* 0x000ee8000c1e1b00 */
[----:B------:R-:W-:-:S13]  /*0720*/  ISETP.GE.AND P0, PT, R7, R8, PT ;  /* 0x000000080700720c */ /* 0x000fda0003f06270 */
[----:B------:R-:W1:Y:S01]  /*0730*/  @!P0 LDC.64 R14, c[0x0][0x238] ;  /* 0x00008e00ff0e8b82 */ /* 0x000e620000000a00 */
[----:B------:R-:W-:-:S07]  /*0740*/  @!P0 IMAD.IADD R3, R2, 0x1, R7 ;  /* 0x0000000102038824 */ /* 0x000fce00078e0207 */
[----:B0-----:R-:W0:Y:S01]  /*0750*/  @!P0 LDC.64 R10, c[0x0][0x240] ;  /* 0x00009000ff0a8b82 */ /* 0x001e220000000a00 */
[----:B-1----:R-:W-:-:S05]  /*0760*/  @!P0 IADD3 R14, P1, R3, R14, RZ ;  /* 0x0000000e030e8210 */ /* 0x002fca0007f3e0ff */
[----:B------:R-:W-:-:S05]  /*0770*/  @!P0 IMAD.X R15, RZ, RZ, R15, P1 ;  /* 0x000000ffff0f8224 */ /* 0x000fca00008e060f */
[----:B------:R1:W4:Y:S01]  /*0780*/  @!P0 LDG.E.U8 R9, desc[UR4][R14.64] ;  /* 0x000000040e098981 */ /* 0x000322000c1e1100 */
[----:B------:R-:W-:Y:S01]  /*0790*/  CS2R R24, SRZ ;  /* 0x0000000000187805 */ /* 0x000fe2000001ff00 */
[----:B0-----:R-:W-:-:S05]  /*07a0*/  @!P0 IMAD.WIDE.U32 R10, R3, 0x8, R10 ;  /* 0x00000008030a8825 */ /* 0x001fca00078e000a */
[----:B------:R0:W4:Y:S01]  /*07b0*/  @!P0 LDG.E.64 R24, desc[UR4][R10.64] ;  /* 0x000000040a188981 */ /* 0x000122000c1e1b00 */
[----:B------:R-:W-:Y:S01]  /*07c0*/  @!P0 VIADD R7, R7, 0x80 ;  /* 0x0000008007078836 */ /* 0x000fe20000000000 */
[----:B-1----:R-:W1:Y:S08]  /*07d0*/  @!P3 LDC.64 R14, c[0x0][0x230] ;  /* 0x00008c00ff0ebb82 */ /* 0x002e700000000a00 */
[----:B0-----:R-:W0:Y:S01]  /*07e0*/  @!P0 LDC.64 R10, c[0x0][0x230] ;  /* 0x00008c00ff0a8b82 */ /* 0x001e220000000a00 */
[----:B-1----:R-:W-:-:S05]  /*07f0*/  @!P3 IADD3 R28, P4, R29, R14, RZ ;  /* 0x0000000e1d1cb210 */ /* 0x002fca0007f9e0ff */
[----:B------:R-:W-:Y:S01]  /*0800*/  @!P3 IMAD.X R29, RZ, RZ, R15, P4 ;  /* 0x000000ffff1db224 */ /* 0x000fe200020e060f */
[----:B------:R-:W1:Y:S01]  /*0810*/  S2R R21, SR_TID.X ;  /* 0x0000000000157919 */ /* 0x000e620000002100 */
[----:B------:R-:W-:Y:S02]  /*0820*/  PRMT R6, RZ, 0x7610, R6 ;  /* 0x00007610ff067816 */ /* 0x000fe40000000006 */
[----:B--2---:R-:W-:Y:S02]  /*0830*/  @!P3 ISETP.NE.AND P1, PT, R0, RZ, PT ;  /* 0x000000ff0000b20c */ /* 0x004fe40003f25270 */
[----:B------:R-:W-:Y:S02]  /*0840*/  PRMT R0, RZ, 0x7610, R0 ;  /* 0x00007610ff007816 */ /* 0x000fe40000000000 */
[----:B------:R-:W-:Y:S02]  /*0850*/  @!P3 SEL R0, RZ, 0x1, !P1 ;  /* 0x00000001ff00b807 */ /* 0x000fe40004800000 */
[----:B------:R-:W-:-:S02]  /*0860*/  ISETP.GE.AND P1, PT, R7, R8, PT ;  /* 0x000000080700720c */ /* 0x000fc40003f26270 */
[----:B------:R-:W-:-:S04]  /*0870*/  PRMT R0, R0, 0x9910, RZ ;  /* 0x0000991000007816 */ /* 0x000fc800000000ff */
[----:B------:R-:W-:-:S07]  /*0880*/  ISETP.EQ.OR P5, PT, R0, RZ, P3 ;  /* 0x000000ff0000720c */ /* 0x000fce0001fa2670 */
[----:B------:R-:W-:Y:S01]  /*0890*/  @!P1 IMAD.IADD R23, R2, 0x1, R7 ;  /* 0x0000000102179824 */ /* 0x000fe200078e0207 */
[----:B------:R-:W2:Y:S01]  /*08a0*/  @!P1 LDC.64 R4, c[0x0][0x238] ;  /* 0x00008e00ff049b82 */ /* 0x000ea20000000a00 */
[----:B------:R-:W-:-:S05]  /*08b0*/  @!P1 VIADD R7, R7, 0x80 ;  /* 0x0000008007079836 */ /* 0x000fca0000000000 */
[----:B------:R-:W-:Y:S02]  /*08c0*/  ISETP.GE.AND P2, PT, R7, R8, PT ;  /* 0x000000080700720c */ /* 0x000fe40003f46270 */
[----:B------:R-:W3:Y:S08]  /*08d0*/  @!P5 LDC.64 R26, c[0x0][0x218] ;  /* 0x00008600ff1adb82 */ /* 0x000ef00000000a00 */
[----:B------:R-:W1:Y:S03]  /*08e0*/  @!P1 LDC.64 R18, c[0x0][0x240] ;  /* 0x00009000ff129b82 */ /* 0x000e660000000a00 */
[----:B------:R-:W-:-:S02]  /*08f0*/  @!P2 IMAD.IADD R17, R2, 0x1, R7 ;  /* 0x000000010211a824 */ /* 0x000fc400078e0207 */
[----:B------:R-:W-:-:S03]  /*0900*/  @!P2 VIADD R7, R7, 0x80 ;  /* 0x000000800707a836 */ /* 0x000fc60000000000 */
[----:B------:R-:W0:Y:S01]  /*0910*/  @!P2 LDC.64 R30, c[0x0][0x238] ;  /* 0x00008e00ff1eab82 */ /* 0x000e220000000a00 */
[----:B--2---:R-:W-:-:S05]  /*0920*/  @!P1 IADD3 R32, P6, R23, R4, RZ ;  /* 0x0000000417209210 */ /* 0x004fca0007fde0ff */
[----:B------:R-:W-:Y:S01]  /*0930*/  @!P1 IMAD.X R33, RZ, RZ, R5, P6 ;  /* 0x000000ffff219224 */ /* 0x000fe200030e0605 */
[----:B---3--:R-:W-:Y:S01]  /*0940*/  @!P5 IADD3 R26, P4, R12, R26, RZ ;  /* 0x0000001a0c1ad210 */ /* 0x008fe20007f9e0ff */
[----:B------:R-:W2:Y:S03]  /*0950*/  @!P1 LDC.64 R4, c[0x0][0x230] ;  /* 0x00008c00ff049b82 */ /* 0x000ea60000000a00 */
[----:B------:R-:W3:Y:S01]  /*0960*/  @!P1 LDG.E.U8 R12, desc[UR4][R32.64] ;  /* 0x00000004200c9981 */ /* 0x000ee2000c1e1100 */
[----:B------:R-:W-:Y:S01]  /*0970*/  @!P5 IMAD.X R27, R13, 0x1, R27, P4 ;  /* 0x000000010d1bd824 */ /* 0x000fe200020e061b */
[----:B------:R-:W-:Y:S02]  /*0980*/  ISETP.GE.AND P4, PT, R7, R8, PT ;  /* 0x000000080700720c */ /* 0x000fe40003f86270 */
[----:B0-----:R-:W-:-:S11]  /*0990*/  @!P2 IADD3 R30, P6, R17, R30, RZ ;  /* 0x0000001e111ea210 */ /* 0x001fd60007fde0ff */
[----:B------:R-:W0:Y:S01]  /*09a0*/  @!P4 LDC.64 R14, c[0x0][0x238] ;  /* 0x00008e00ff0ecb82 */ /* 0x000e220000000a00 */
[----:B------:R-:W-:-:S05]  /*09b0*/  @!P2 IMAD.X R31, RZ, RZ, R31, P6 ;  /* 0x000000ffff1fa224 */ /* 0x000fca00030e061f */
[----:B------:R-:W3:Y:S01]  /*09c0*/  @!P2 LDG.E.U8 R13, desc[UR4][R30.64] ;  /* 0x000000041e0da981 */ /* 0x000ee2000c1e1100 */
[----:B------:R-:W-:Y:S02]  /*09d0*/  PRMT R0, RZ, 0x7610, R0 ;  /* 0x00007610ff007816 */ /* 0x000fe40000000000 */
[----:B------:R-:W-:Y:S01]  /*09e0*/  @!P0 IADD3 R10, P6, R3, R10, RZ ;  /* 0x0000000a030a8210 */ /* 0x000fe20007fde0ff */
[----:B------:R-:W-:-:S03]  /*09f0*/  @!P4 IMAD.IADD R3, R2, 0x1, R7 ;  /* 0x000000010203c824 */ /* 0x000fc600078e0207 */
[----:B------:R2:W3:Y:S01]  /*0a00*/  @!P3 LDG.E.U8 R0, desc[UR4][R28.64] ;  /* 0x000000041c00b981 */ /* 0x0004e2000c1e1100 */
[----:B------:R-:W-:Y:S02]  /*0a10*/  @!P0 IMAD.X R11, RZ, RZ, R11, P6 ;  /* 0x000000ffff0b8224 */ /* 0x000fe400030e060b */
[----:B-1----:R-:W-:-:S03]  /*0a20*/  @!P1 IMAD.WIDE.U32 R18, R23, 0x8, R18 ;  /* 0x0000000817129825 */ /* 0x002fc600078e0012 */
[----:B------:R1:W3:Y:S01]  /*0a30*/  @!P0 LDG.E.U8 R6, desc[UR4][R10.64] ;  /* 0x000000040a068981 */ /* 0x0002e2000c1e1100 */
[----:B--2---:R-:W-:-:S05]  /*0a40*/  @!P1 IADD3 R28, P6, R23, R4, RZ ;  /* 0x00000004171c9210 */ /* 0x004fca0007fde0ff */
[----:B------:R-:W-:Y:S01]  /*0a50*/  @!P1 IMAD.X R29, RZ, RZ, R5, P6 ;  /* 0x000000ffff1d9224 */ /* 0x000fe200030e0605 */
[----:B0-----:R-:W-:Y:S01]  /*0a60*/  @!P4 IADD3 R22, P6, R3, R14, RZ ;  /* 0x0000000e0316c210 */ /* 0x001fe20007fde0ff */
[----:B-1----:R-:W0:Y:S04]  /*0a70*/  @!P2 LDC.64 R10, c[0x0][0x230] ;  /* 0x00008c00ff0aab82 */ /* 0x002e280000000a00 */
[----:B------:R-:W-:Y:S01]  /*0a80*/  @!P4 IMAD.X R23, RZ, RZ, R15, P6 ;  /* 0x000000ffff17c224 */ /* 0x000fe200030e060f */
[----:B----4-:R-:W-:Y:S02]  /*0a90*/  @!P0 ISETP.NE.AND P6, PT, R9, RZ, PT ;  /* 0x000000ff0900820c */ /* 0x010fe40003fc5270 */
[----:B------:R-:W-:Y:S02]  /*0aa0*/  CS2R R14, SRZ ;  /* 0x00000000000e7805 */ /* 0x000fe4000001ff00 */
[----:B------:R-:W-:-:S02]  /*0ab0*/  PRMT R4, RZ, 0x7610, R4 ;  /* 0x00007610ff047816 */ /* 0x000fc40000000004 */
[----:B------:R-:W-:Y:S01]  /*0ac0*/  @!P0 SEL R4, RZ, 0x1, !P6 ;  /* 0x00000001ff048807 */ /* 0x000fe20007000000 */
[----:B------:R1:W2:Y:S03]  /*0ad0*/  @!P4 LDG.E.U8 R16, desc[UR4][R22.64] ;  /* 0x000000041610c981 */ /* 0x0002a6000c1e1100 */
[----:B------:R-:W-:Y:S01]  /*0ae0*/  PRMT R4, R4, 0x9910, RZ ;  /* 0x0000991004047816 */ /* 0x000fe200000000ff */
[----:B------:R4:W2:Y:S01]  /*0af0*/  @!P1 LDG.E.64 R14, desc[UR4][R18.64] ;  /* 0x00000004120e9981 */ /* 0x0008a2000c1e1b00 */
[----:B------:R-:W-:Y:S02]  /*0b00*/  VIADD R9, R21, 0x80 ;  /* 0x0000008015097836 */ /* 0x000fe40000000000 */
[----:B------:R-:W-:Y:S02]  /*0b10*/  ISETP.NE.AND P0, PT, R4, RZ, PT ;  /* 0x000000ff0400720c */ /* 0x000fe40003f05270 */
[----:B------:R-:W-:Y:S01]  /*0b20*/  PRMT R5, RZ, 0x7610, R5 ;  /* 0x00007610ff057816 */ /* 0x000fe20000000005 */
[----:B-1----:R-:W1:Y:S01]  /*0b30*/  @!P4 LDC.64 R22, c[0x0][0x240] ;  /* 0x00009000ff16cb82 */ /* 0x002e620000000a00 */
[----:B------:R-:W-:-:S04]  /*0b40*/  ISETP.GE.OR P0, PT, R9, R8, !P0 ;  /* 0x000000080900720c */ /* 0x000fc80004706670 */
[----:B------:R0:W2:Y:S03]  /*0b50*/  @!P1 LDG.E.U8 R5, desc[UR4][R28.64] ;  /* 0x000000041c059981 */ /* 0x0000a6000c1e1100 */
[----:B----4-:R-:W4:Y:S01]  /*0b60*/  @!P2 LDC.64 R18, c[0x0][0x240] ;  /* 0x00009000ff12ab82 */ /* 0x010f220000000a00 */
[----:B------:R-:W-:Y:S02]  /*0b70*/  PRMT R4, RZ, 0x7610, R4 ;  /* 0x00007610ff047816 */ /* 0x000fe40000000004 */
[----:B0-----:R-:W-:-:S05]  /*0b80*/  @!P2 IADD3 R28, P6, R17, R10, RZ ;  /* 0x0000000a111ca210 */ /* 0x001fca0007fde0ff */
[----:B------:R-:W-:Y:S02]  /*0b90*/  @!P2 IMAD.X R29, RZ, RZ, R11, P6 ;  /* 0x000000ffff1da224 */ /* 0x000fe400030e060b */
[----:B------:R-:W0:Y:S03]  /*0ba0*/  @!P0 LDC.64 R10, c[0x0][0x218] ;  /* 0x00008600ff0a8b82 */ /* 0x000e260000000a00 */
[----:B------:R4:W2:Y:S02]  /*0bb0*/  @!P2 LDG.E.U8 R4, desc[UR4][R28.64] ;  /* 0x000000041c04a981 */ /* 0x0008a4000c1e1100 */
[----:B----4-:R-:W-:Y:S01]  /*0bc0*/  @!P2 IMAD.WIDE.U32 R28, R17, 0x8, R18 ;  /* 0x00000008111ca825 */ /* 0x010fe200078e0012 */
[----:B------:R-:W-:-:S06]  /*0bd0*/  CS2R R18, SRZ ;  /* 0x0000000000127805 */ /* 0x000fcc000001ff00 */
[----:B------:R-:W4:Y:S01]  /*0be0*/  @!P2 LDG.E.64 R18, desc[UR4][R28.64] ;  /* 0x000000041c12a981 */ /* 0x000f22000c1e1b00 */
[----:B0-----:R-:W-:-:S05]  /*0bf0*/  @!P0 IADD3 R24, P6, R24, R10, RZ ;  /* 0x0000000a18188210 */ /* 0x001fca0007fde0ff */
[----:B------:R-:W-:Y:S02]  /*0c00*/  @!P0 IMAD.X R25, R25, 0x1, R11, P6 ;  /* 0x0000000119198824 */ /* 0x000fe400030e060b */
[----:B-1----:R-:W-:Y:S01]  /*0c10*/  @!P4 IMAD.WIDE.U32 R10, R3, 0x8, R22 ;  /* 0x00000008030ac825 */ /* 0x002fe200078e0016 */
[----:B------:R-:W-:-:S06]  /*0c20*/  CS2R R22, SRZ ;  /* 0x0000000000167805 */ /* 0x000fcc000001ff00 */
[----:B------:R0:W4:Y:S02]  /*0c30*/  @!P4 LDG.E.64 R22, desc[UR4][R10.64] ;  /* 0x000000040a16c981 */ /* 0x000124000c1e1b00 */
[----:B0-----:R-:W-:Y:S02]  /*0c40*/  VIADD R11, R21, 0x180 ;  /* 0x00000180150b7836 */ /* 0x001fe40000000000 */
[----:B------:R-:W-:Y:S01]  /*0c50*/  @!P4 VIADD R7, R7, 0x80 ;  /* 0x000000800707c836 */ /* 0x000fe20000000000 */
[----:B------:R-:W-:Y:S02]  /*0c60*/  PRMT R20, RZ, 0x7610, R20 ;  /* 0x00007610ff147816 */ /* 0x000fe40000000014 */
[----:B---3--:R-:W-:Y:S02]  /*0c70*/  @!P1 ISETP.NE.AND P6, PT, R12, RZ, PT ;  /* 0x000000ff0c00920c */ /* 0x008fe40003fc5270 */
[----:B------:R-:W-:Y:S02]  /*0c80*/  PRMT R12, RZ, 0x7610, R12 ;  /* 0x00007610ff0c7816 */ /* 0x000fe4000000000c */
[----:B------:R-:W-:-:S04]  /*0c90*/  @!P1 SEL R12, RZ, 0x1, !P6 ;  /* 0x00000001ff0c9807 */ /* 0x000fc80007000000 */
[----:B------:R-:W-:Y:S02]  /*0ca0*/  PRMT R12, R12, 0x9910, RZ ;  /* 0x000099100c0c7816 */ /* 0x000fe400000000ff */
[----:B------:R-:W-:-:S03]  /*0cb0*/  @!P2 ISETP.NE.AND P6, PT, R13, RZ, PT ;  /* 0x000000ff0d00a20c */ /* 0x000fc60003fc5270 */
[----:B------:R-:W-:-:S05]  /*0cc0*/  IMAD.MOV.U32 R13, RZ, RZ, R12 ;  /* 0x000000ffff0d7224 */ /* 0x000fca00078e000c */
[----:B------:R-:W-:Y:S01]  /*0cd0*/  ISETP.NE.AND P1, PT, R13, RZ, PT ;  /* 0x000000ff0d00720c */ /* 0x000fe20003f25270 */
[----:B------:R-:W-:Y:S01]  /*0ce0*/  VIADD R13, R21, 0x100 ;  /* 0x00000100150d7836 */ /* 0x000fe20000000000 */
[----:B------:R0:W3:Y:S04]  /*0cf0*/  @!P5 LDG.E.U8 R0, desc[UR4][R26.64] ;  /* 0x000000041a00d981 */ /* 0x0000e8000c1e1100 */
[----:B------:R-:W-:Y:S01]  /*0d00*/  ISETP.GE.OR P1, PT, R13, R8, !P1 ;  /* 0x000000080d00720c */ /* 0x000fe20004f26670 */
[----:B------:R1:W5:Y:S01]  /*0d10*/  @!P0 LDG.E.U8 R6, desc[UR4][R24.64] ;  /* 0x0000000418068981 */ /* 0x000362000c1e1100 */
[----:B------:R-:W-:Y:S02]  /*0d20*/  PRMT R12, RZ, 0x7610, R12 ;  /* 0x00007610ff0c7816 */ /* 0x000fe4000000000c */
[----:B------:R-:W-:-:S04]  /*0d30*/  @!P2 SEL R12, RZ, 0x1, !P6 ;  /* 0x00000001ff0ca807 */ /* 0x000fc80007000000 */
[----:B------:R-:W-:-:S05]  /*0d40*/  PRMT R10, R12, 0x9910, RZ ;  /* 0x000099100c0a7816 */ /* 0x000fca00000000ff */
[----:B------:R-:W0:Y:S01]  /*0d50*/  @!P1 LDC.64 R12, c[0x0][0x218] ;  /* 0x00008600ff0c9b82 */ /* 0x000e220000000a00 */
[----:B------:R-:W-:Y:S02]  /*0d60*/  ISETP.NE.AND P2, PT, R10, RZ, PT ;  /* 0x000000ff0a00720c */ /* 0x000fe40003f45270 */
[----:B------:R-:W-:Y:S02]  /*0d70*/  PRMT R10, RZ, 0x7610, R10 ;  /* 0x00007610ff0a7816 */ /* 0x000fe4000000000a */
[-C--:B------:R-:W-:Y:S02]  /*0d80*/  ISETP.GE.OR P2, PT, R11, R8.reuse, !P2 ;  /* 0x000000080b00720c */ /* 0x080fe40005746670 */
[----:B--2---:R-:W-:Y:S02]  /*0d90*/  @!P4 ISETP.NE.AND P6, PT, R16, RZ, PT ;  /* 0x000000ff1000c20c */ /* 0x004fe40003fc5270 */
[----:B------:R-:W-:Y:S01]  /*0da0*/  ISETP.GE.AND P5, PT, R7, R8, PT ;  /* 0x000000080700720c */ /* 0x000fe20003fa6270 */
[----:B------:R-:W2:Y:S01]  /*0db0*/  @!P4 LDC.64 R16, c[0x0][0x230] ;  /* 0x00008c00ff10cb82 */ /* 0x000ea20000000a00 */
[----:B------:R-:W-:-:S04]  /*0dc0*/  @!P4 SEL R10, RZ, 0x1, !P6 ;  /* 0x00000001ff0ac807 */ /* 0x000fc80007000000 */
[----:B------:R-:W-:Y:S02]  /*0dd0*/  PRMT R10, R10, 0x9910, RZ ;  /* 0x000099100a0a7816 */ /* 0x000fe400000000ff */
[----:B0-----:R-:W-:-:S03]  /*0de0*/  @!P1 IADD3 R30, P0, R14, R12, RZ ;  /* 0x0000000c0e1e9210 */ /* 0x001fc60007f1e0ff */
[----:B------:R-:W-:Y:S02]  /*0df0*/  IMAD.MOV.U32 R12, RZ, RZ, R10 ;  /* 0x000000ffff0c7224 */ /* 0x000fe400078e000a */
[----:B------:R-:W0:Y:S01]  /*0e00*/  @!P5 LDC.64 R26, c[0x0][0x240] ;  /* 0x00009000ff1adb82 */ /* 0x000e220000000a00 */
[----:B------:R-:W-:-:S07]  /*0e10*/  @!P1 IMAD.X R31, R15, 0x1, R13, P0 ;  /* 0x000000010f1f9824 */ /* 0x000fce00000e060d */
[----:B------:R-:W4:Y:S01]  /*0e20*/  @!P2 LDC.64 R10, c[0x0][0x218] ;  /* 0x00008600ff0aab82 */ /* 0x000f220000000a00 */
[----:B------:R-:W-:Y:S01]  /*0e30*/  VIADD R13, R21, 0x200 ;  /* 0x00000200150d7836 */ /* 0x000fe20000000000 */
[----:B------:R-:W-:Y:S01]  /*0e40*/  ISETP.NE.AND P0, PT, R12, RZ, PT ;  /* 0x000000ff0c00720c */ /* 0x000fe20003f05270 */
[----:B------:R-:W5:Y:S03]  /*0e50*/  @!P1 LDG.E.U8 R5, desc[UR4][R30.64] ;  /* 0x000000041e059981 */ /* 0x000f66000c1e1100 */
[----:B------:R-:W-:Y:S02]  /*0e60*/  ISETP.GE.OR P0, PT, R13, R8, !P0 ;  /* 0x000000080d00720c */ /* 0x000fe40004706670 */
[----:B------:R-:W2:Y:S01]  /*0e70*/  @!P5 LDC.64 R14, c[0x0][0x230] ;  /* 0x00008c00ff0edb82 */ /* 0x000ea20000000a00 */
[----:B-1----:R-:W-:Y:S02]  /*0e80*/  @!P5 IMAD.IADD R25, R2, 0x1, R7 ;  /* 0x000000010219d824 */ /* 0x002fe400078e0207 */
[----:B------:R-:W-:-:S08]  /*0e90*/  @!P5 VIADD R7, R7, 0x80 ;  /* 0x000000800707d836 */ /* 0x000fd00000000000 */
[----:B------:R-:W1:Y:S01]  /*0ea0*/  @!P0 LDC.64 R12, c[0x0][0x218] ;  /* 0x00008600ff0c8b82 */ /* 0x000e620000000a00 */
[----:B----4-:R-:W-:-:S05]  /*0eb0*/  @!P2 IADD3 R28, P1, R18, R10, RZ ;  /* 0x0000000a121ca210 */ /* 0x010fca0007f3e0ff */
[----:B------:R-:W-:Y:S01]  /*0ec0*/  @!P2 IMAD.X R29, R19, 0x1, R11, P1 ;  /* 0x00000001131da824 */ /* 0x000fe200008e060b */
[----:B------:R-:W-:Y:S01]  /*0ed0*/  ISETP.GE.AND P1, PT, R7, R8, PT ;  /* 0x000000080700720c */ /* 0x000fe20003f26270 */
[----:B------:R-:W4:Y:S03]  /*0ee0*/  @!P5 LDC.64 R10, c[0x0][0x238] ;  /* 0x00008e00ff0adb82 */ /* 0x000f260000000a00 */
[----:B------:R4:W5:Y:S01]  /*0ef0*/  @!P2 LDG.E.U8 R4, desc[UR4][R28.64] ;  /* 0x000000041c04a981 */ /* 0x000962000c1e1100 */
[----:B--2---:R-:W-:Y:S02]  /*0f00*/  @!P5 IADD3 R14, P2, R25, R14, RZ ;  /* 0x0000000e190ed210 */ /* 0x004fe40007f5e0ff */
[----:B------:R-:W-:-:S06]  /*0f10*/  @!P4 IADD3 R16, P6, R3, R16, RZ ;  /* 0x000000100310c210 */ /* 0x000fcc0007fde0ff */
[----:B------:R-:W2:Y:S01]  /*0f20*/  @!P1 LDC.64 R18, c[0x0][0x238] ;  /* 0x00008e00ff129b82 */ /* 0x000ea20000000a00 */
[----:B------:R-:W-:Y:S01]  /*0f30*/  @!P5 IMAD.X R15, RZ, RZ, R15, P2 ;  /* 0x000000ffff0fd224 */ /* 0x000fe200010e060f */
[----:B-1----:R-:W-:Y:S01]  /*0f40*/  @!P0 IADD3 R12, P2, R22, R12, RZ ;  /* 0x0000000c160c8210 */ /* 0x002fe20007f5e0ff */
[----:B------:R-:W-:Y:S01]  /*0f50*/  @!P4 IMAD.X R17, RZ, RZ, R17, P6 ;  /* 0x000000ffff11c224 */ /* 0x000fe200030e0611 */
[----:B------:R-:W-:Y:S01]  /*0f60*/  PRMT R3, RZ, 0x7610, R3 ;  /* 0x00007610ff037816 */ /* 0x000fe20000000003 */
[----:B0-----:R-:W-:Y:S01]  /*0f70*/  @!P5 IMAD.WIDE.U32 R26, R25, 0x8, R26 ;  /* 0x00000008191ad825 */ /* 0x001fe200078e001a */
[----:B------:R-:W3:Y:S03]  /*0f80*/  @!P5 LDG.E.U8 R20, desc[UR4][R14.64] ;  /* 0x000000040e14d981 */ /* 0x000ee6000c1e1100 */
[----:B------:R-:W-:Y:S01]  /*0f90*/  @!P0 IMAD.X R13, R23, 0x1, R13, P2 ;  /* 0x00000001170d8824 */ /* 0x000fe200010e060d */
[----:B------:R0:W3:Y:S01]  /*0fa0*/  @!P4 LDG.E.U8 R3, desc[UR4][R16.64] ;  /* 0x000000041003c981 */ /* 0x0000e2000c1e1100 */
[----:B------:R-:W-:-:S02]  /*0fb0*/  @!P1 IMAD.IADD R23, R2, 0x1, R7 ;  /* 0x0000000102179824 */ /* 0x000fc400078e0207 */
[----:B------:R-:W-:Y:S01]  /*0fc0*/  @!P1 VIADD R7, R7, 0x80 ;  /* 0x0000008007079836 */ /* 0x000fe20000000000 */
[----:B----4-:R-:W-:-:S04]  /*0fd0*/  @!P5 IADD3 R28, P2, R25, R10, RZ ;  /* 0x0000000a191cd210 */ /* 0x010fc80007f5e0ff */
[----:B------:R-:W-:Y:S01]  /*0fe0*/  ISETP.GE.AND P4, PT, R7, R8, PT ;  /* 0x000000080700720c */ /* 0x000fe20003f86270 */
[----:B0-----:R-:W0:Y:S01]  /*0ff0*/  @!P1 LDC.64 R16, c[0x0][0x230] ;  /* 0x00008c00ff109b82 */ /* 0x001e220000000a00 */
[----:B------:R-:W-:Y:S01]  /*1000*/  @!P5 IMAD.X R29, RZ, RZ, R11, P2 ;  /* 0x000000ffff1dd224 */ /* 0x000fe200010e060b */
[----:B--2---:R-:W-:-:S04]  /*1010*/  @!P1 IADD3 R24, P2, R23, R18, RZ ;  /* 0x0000001217189210 */ /* 0x004fc80007f5e0ff */
[----:B------:R-:W2:Y:S01]  /*1020*/  @!P5 LDG.E.U8 R22, desc[UR4][R28.64] ;  /* 0x000000041c16d981 */ /* 0x000ea2000c1e1100 */
[----:B------:R-:W-:Y:S01]  /*1030*/  CS2R R14, SRZ ;  /* 0x00000000000e7805 */ /* 0x000fe2000001ff00 */
[----:B------:R-:W1:Y:S01]  /*1040*/  @!P1 LDC.64 R10, c[0x0][0x240] ;  /* 0x00009000ff0a9b82 */ /* 0x000e620000000a00 */
[----:B------:R-:W-:-:S04]  /*1050*/  @!P1 IMAD.X R25, RZ, RZ, R19, P2 ;  /* 0x000000ffff199224 */ /* 0x000fc800010e0613 */
[----:B------:R0:W4:Y:S03]  /*1060*/  @!P5 LDG.E.64 R14, desc[UR4][R26.64] ;  /* 0x000000041a0ed981 */ /* 0x000126000c1e1b00 */
[----:B------:R-:W1:Y:S01]  /*1070*/  @!P4 LDC.64 R18, c[0x0][0x238] ;  /* 0x00008e00ff12cb82 */ /* 0x000e620000000a00 */
[----:B------:R-:W4:Y:S01]  /*1080*/  @!P1 LDG.E.U8 R24, desc[UR4][R24.64] ;  /* 0x0000000418189981 */ /* 0x000f22000c1e1100 */
[----:B0-----:R-:W-:Y:S02]  /*1090*/  @!P1 IADD3 R26, P2, R23, R16, RZ ;  /* 0x00000010171a9210 */ /* 0x001fe40007f5e0ff */
[----:B------:R-:W-:-:S03]  /*10a0*/  PRMT R16, RZ, 0x7610, R16 ;  /* 0x00007610ff107816 */ /* 0x000fc60000000010 */
[----:B------:R-:W-:Y:S02]  /*10b0*/  @!P1 IMAD.X R27, RZ, RZ, R17, P2 ;  /* 0x000000ffff1b9224 */ /* 0x000fe400010e0611 */
[----:B------:R-:W-:-:S03]  /*10c0*/  @!P4 IMAD.IADD R17, R2, 0x1, R7 ;  /* 0x000000010211c824 */ /* 0x000fc600078e0207 */
[----:B------:R0:W4:Y:S01]  /*10d0*/  @!P1 LDG.E.U8 R16, desc[UR4][R26.64] ;  /* 0x000000041a109981 */ /* 0x000122000c1e1100 */
[----:B-1----:R-:W-:Y:S01]  /*10e0*/  @!P1 IMAD.WIDE.U32 R10, R23, 0x8, R10 ;  /* 0x00000008170a9825 */ /* 0x002fe200078e000a */
[----:B0-----:R-:W-:-:S05]  /*10f0*/  @!P4 IADD3 R26, P2, R17, R18, RZ ;  /* 0x00000012111ac210 */ /* 0x001fca0007f5e0ff */
[----:B------:R-:W-:Y:S02]  /*1100*/  @!P4 IMAD.X R27, RZ, RZ, R19, P2 ;  /* 0x000000ffff1bc224 */ /* 0x000fe400010e0613 */
[----:B------:R-:W0:Y:S03]  /*1110*/  @!P4 LDC.64 R18, c[0x0][0x240] ;  /* 0x00009000ff12cb82 */ /* 0x000e260000000a00 */
[----:B------:R-:W4:Y:S01]  /*1120*/  @!P4 LDG.E.U8 R23, desc[UR4][R26.64] ;  /* 0x000000041a17c981 */ /* 0x000f22000c1e1100 */
[----:B------:R-:W-:-:S06]  /*1130*/  CS2R R28, SRZ ;  /* 0x00000000001c7805 */ /* 0x000fcc000001ff00 */
[----:B------:R1:W4:Y:S02]  /*1140*/  @!P1 LDG.E.64 R28, desc[UR4][R10.64] ;  /* 0x000000040a1c9981 */ /* 0x000324000c1e1b00 */
[----:B-1----:R-:W1:Y:S01]  /*1150*/  @!P4 LDC.64 R10, c[0x0][0x230] ;  /* 0x00008c00ff0acb82 */ /* 0x002e620000000a00 */
[----:B0-----:R-:W-:Y:S01]  /*1160*/  @!P4 IMAD.WIDE.U32 R26, R17, 0x8, R18 ;  /* 0x00000008111ac825 */ /* 0x001fe200078e0012 */
[----:B------:R-:W-:-:S06]  /*1170*/  CS2R R18, SRZ ;  /* 0x0000000000127805 */ /* 0x000fcc000001ff00 */
[----:B------:R-:W4:Y:S01]  /*1180*/  @!P4 LDG.E.64 R18, desc[UR4][R26.64] ;  /* 0x000000041a12c981 */ /* 0x000f22000c1e1b00 */
[----:B------:R-:W-:Y:S02]  /*1190*/  PRMT R7, RZ, 0x7610, R7 ;  /* 0x00007610ff077816 */ /* 0x000fe40000000007 */
[----:B-1----:R-:W-:-:S05]  /*11a0*/  @!P4 IADD3 R10, P2, R17, R10, RZ ;  /* 0x0000000a110ac210 */ /* 0x002fca0007f5e0ff */
[----:B------:R-:W-:-:S05]  /*11b0*/  @!P4 IMAD.X R11, RZ, RZ, R11, P2 ;  /* 0x000000ffff0bc224 */ /* 0x000fca00010e060b */
[----:B------:R0:W4:Y:S01]  /*11c0*/  @!P4 LDG.E.U8 R7, desc[UR4][R10.64] ;  /* 0x000000040a07c981 */ /* 0x000122000c1e1100 */
[----:B------:R-:W-:Y:S01]  /*11d0*/  PRMT R17, RZ, 0x7610, R17 ;  /* 0x00007610ff117816 */ /* 0x000fe20000000011 */
[----:B0-----:R-:W-:Y:S01]  /*11e0*/  VIADD R11, R21, 0x280 ;  /* 0x00000280150b7836 */ /* 0x001fe20000000000 */
[----:B------:R-:W-:Y:S04]  /*11f0*/  BSSY B0, `(.L_x_12640) ;  /* 0x0000059000007945 */ /* 0x000fe80003800000 */
[----:B------:R-:W-:Y:S01]  /*1200*/  BSSY B1, `(.L_x_12641) ;  /* 0x0000050000017945 */ /* 0x000fe20003800000 */
[----:B---3--:R0:W5:Y:S01]  /*1210*/  @!P0 LDG.E.U8 R3, desc[UR4][R12.64] ;  /* 0x000000040c038981 */ /* 0x008162000c1e1100 */
[----:B--2---:R-:W-:-:S04]  /*1220*/  @!P5 ISETP.NE.AND P2, PT, R22, RZ, PT ;  /* 0x000000ff1600d20c */ /* 0x004fc80003f45270 */
[----:B------:R-:W-:-:S04]  /*1230*/  @!P5 SEL R17, RZ, 0x1, !P2 ;  /* 0x00000001ff11d807 */ /* 0x000fc80005000000 */
[----:B------:R-:W-:Y:S02]  /*1240*/  PRMT R10, R17, 0x9910, RZ ;  /* 0x00009910110a7816 */ /* 0x000fe400000000ff */
[----:B----4-:R-:W-:Y:S02]  /*1250*/  @!P1 ISETP.NE.AND P2, PT, R24, RZ, PT ;  /* 0x000000ff1800920c */ /* 0x010fe40003f45270 */
[----:B------:R-:W-:Y:S02]  /*1260*/  PRMT R17, RZ, 0x7610, R17 ;  /* 0x00007610ff117816 */ /* 0x000fe40000000011 */
[----:B------:R-:W-:Y:S02]  /*1270*/  @!P1 SEL R17, RZ, 0x1, !P2 ;  /* 0x00000001ff119807 */ /* 0x000fe40005000000 */
[----:B------:R-:W-:-:S04]  /*1280*/  ISETP.NE.AND P1, PT, R10, RZ, PT ;  /* 0x000000ff0a00720c */ /* 0x000fc80003f25270 */
[----:B------:R-:W-:Y:S02]  /*1290*/  ISETP.GE.OR P1, PT, R11, R8, !P1 ;  /* 0x000000080b00720c */ /* 0x000fe40004f26670 */
[----:B------:R-:W-:Y:S01]  /*12a0*/  PRMT R10, R17, 0x9910, RZ ;  /* 0x00009910110a7816 */ /* 0x000fe200000000ff */
[----:B------:R-:W-:-:S03]  /*12b0*/  VIADD R11, R21, 0x300 ;  /* 0x00000300150b7836 */ /* 0x000fc60000000000 */
[----:B------:R-:W-:-:S04]  /*12c0*/  ISETP.NE.AND P2, PT, R10, RZ, PT ;  /* 0x000000ff0a00720c */ /* 0x000fc80003f45270 */
[----:B------:R-:W-:-:S03]  /*12d0*/  ISETP.GE.OR P2, PT, R11, R8, !P2 ;  /* 0x000000080b00720c */ /* 0x000fc60005746670 */
[----:B------:R-:W1:Y:S01]  /*12e0*/  @!P1 LDC.64 R10, c[0x0][0x218] ;  /* 0x00008600ff0a9b82 */ /* 0x000e620000000a00 */
[----:B------:R-:W-:Y:S02]  /*12f0*/  PRMT R17, RZ, 0x7610, R17 ;  /* 0x00007610ff117816 */ /* 0x000fe40000000011 */
[----:B------:R-:W-:-:S04]  /*1300*/  @!P4 ISETP.NE.AND P5, PT, R23, RZ, PT ;  /* 0x000000ff1700c20c */ /* 0x000fc80003fa5270 */
[----:B------:R-:W-:-:S04]  /*1310*/  @!P4 SEL R17, RZ, 0x1, !P5 ;  /* 0x00000001ff11c807 */ /* 0x000fc80006800000 */
[----:B------:R-:W-:-:S04]  /*1320*/  PRMT R17, R17, 0x9910, RZ ;  /* 0x0000991011117816 */ /* 0x000fc800000000ff */
[----:B------:R-:W-:Y:S01]  /*1330*/  ISETP.NE.AND P4, PT, R17, RZ, PT ;  /* 0x000000ff1100720c */ /* 0x000fe20003f85270 */
[----:B------:R-:W-:Y:S01]  /*1340*/  VIADD R17, R21, 0x380 ;  /* 0x0000038015117836 */ /* 0x000fe20000000000 */
[----:B-1----:R-:W-:-:S04]  /*1350*/  @!P1 IADD3 R22, P5, R14, R10, RZ ;  /* 0x0000000a0e169210 */ /* 0x002fc80007fbe0ff */
[----:B------:R-:W-:Y:S01]  /*1360*/  ISETP.GE.OR P4, PT, R17, R8, !P4 ;  /* 0x000000081100720c */ /* 0x000fe20006786670 */
[----:B------:R-:W-:Y:S02]  /*1370*/  @!P1 IMAD.X R23, R15, 0x1, R11, P5 ;  /* 0x000000010f179824 */ /* 0x000fe400028e060b */
[----:B------:R-:W1:Y:S01]  /*1380*/  @!P2 LDC.64 R10, c[0x0][0x218] ;  /* 0x00008600ff0aab82 */ /* 0x000e620000000a00 */
[----:B------:R-:W-:Y:S02]  /*1390*/  @!P3 IMAD.IADD R17, R2, 0x1, R21 ;  /* 0x000000010211b824 */ /* 0x000fe400078e0215 */
[----:B------:R0:W5:Y:S07]  /*13a0*/  @!P1 LDG.E.U8 R20, desc[UR4][R22.64] ;  /* 0x0000000416149981 */ /* 0x00016e000c1e1100 */
[----:B------:R-:W2:Y:S01]  /*13b0*/  @!P4 LDC.64 R14, c[0x0][0x218] ;  /* 0x00008600ff0ecb82 */ /* 0x000ea20000000a00 */
[----:B-1----:R-:W-:-:S05]  /*13c0*/  @!P2 IADD3 R10, P5, R28, R10, RZ ;  /* 0x0000000a1c0aa210 */ /* 0x002fca0007fbe0ff */
[----:B------:R-:W-:Y:S01]  /*13d0*/  @!P2 IMAD.X R11, R29, 0x1, R11, P5 ;  /* 0x000000011d0ba824 */ /* 0x000fe200028e060b */
[----:B--2---:R-:W-:-:S04]  /*13e0*/  @!P4 IADD3 R14, P5, R18, R14, RZ ;  /* 0x0000000e120ec210 */ /* 0x004fc80007fbe0ff */
[----:B------:R0:W5:Y:S01]  /*13f0*/  @!P2 LDG.E.U8 R16, desc[UR4][R10.64] ;  /* 0x000000040a10a981 */ /* 0x000162000c1e1100 */
[----:B------:R-:W-:Y:S02]  /*1400*/  @!P4 IMAD.X R15, R19, 0x1, R15, P5 ;  /* 0x00000001130fc824 */ /* 0x000fe400028e060f */
[----:B------:R-:W1:Y:S01]  /*1410*/  @!P3 LDC.64 R18, c[0x0][0x228] ;  /* 0x00008a00ff12bb82 */ /* 0x000e620000000a00 */
[----:B------:R-:W-:Y:S02]  /*1420*/  @!P3 IMAD.MOV.U32 R21, RZ, RZ, R9 ;  /* 0x000000ffff15b224 */ /* 0x000fe400078e0009 */
[----:B------:R0:W5:Y:S01]  /*1430*/  @!P4 LDG.E.U8 R7, desc[UR4][R14.64] ;  /* 0x000000040e07c981 */ /* 0x000162000c1e1100 */
[----:B-1----:R-:W-:-:S05]  /*1440*/  @!P3 IADD3 R18, P0, R17, R18, RZ ;  /* 0x000000121112b210 */ /* 0x002fca0007f1e0ff */
[----:B------:R-:W-:-:S05]  /*1450*/  @!P3 IMAD.X R19, RZ, RZ, R19, P0 ;  /* 0x000000ffff13b224 */ /* 0x000fca00000e0613 */
[----:B------:R0:W-:Y:S01]  /*1460*/  @!P3 STG.E.U8 desc[UR4][R18.64], R0 ;  /* 0x000000001200b986 */ /* 0x0001e2000c101104 */
[----:B------:R-:W-:-:S13]  /*1470*/  ISETP.GE.AND P0, PT, R21, R8, PT ;  /* 0x000000081500720c */ /* 0x000fda0003f06270 */
[----:B0-----:R-:W-:Y:S05]  /*1480*/  @P0 BRA `(.L_x_12642) ;  /* 0x0000000000380947 */ /* 0x001fea0003800000 */
        /* <DEDUP_REMOVED lines=14> */
.L_x_12642:
[----:B------:R-:W-:-:S13]  /*1570*/  ISETP.GE.AND P0, PT, R21, R8, PT ;  /* 0x000000081500720c */ /* 0x000fda0003f06270 */
[----:B------:R-:W-:Y:S05]  /*1580*/  @P0 BRA `(.L_x_12644) ;  /* 0x0000000000380947 */ /* 0x000fea0003800000 */
[----:B0-----:R-:W-:Y:S01]  /*1590*/  IMAD.IADD R10, R2, 0x1, R21 ;  /* 0x00000001020a7824 */ /* 0x001fe200078e0215 */
[----:B------:R-:W-:Y:S01]  /*15a0*/  ULDC.64 UR6, c[0x0][0x228] ;  /* 0x00008a0000067ab9 */ /* 0x000fe20000000a00 */
[----:B------:R-:W-:-:S03]  /*15b0*/  VIADD R21, R21, 0x80 ;  /* 0x0000008015157836 */ /* 0x000fc60000000000 */
[----:B------:R-:W-:-:S05]  /*15c0*/  IADD3 R10, P0, R10, UR6, RZ ;  /* 0x000000060a0a7c10 */ /* 0x000fca000ff1e0ff */
[----:B------:R-:W-:-:S05]  /*15d0*/  IMAD.X R11, RZ, RZ, UR7, P0 ;  /* 0x00000007ff0b7e24 */ /* 0x000fca00080e06ff */
[----:B-----5:R1:W-:Y:S03]  /*15e0*/  STG.E.U8 desc[UR4][R10.64], R4 ;  /* 0x000000040a007986 */ /* 0x0203e6000c101104 */
.L_x_12643:
[----:B------:R-:W-:-:S13]  /*15f0*/  ISETP.GE.AND P0, PT, R21, R8, PT ;  /* 0x000000081500720c */ /* 0x000fda0003f06270 */
[----:B------:R-:W-:Y:S05]  /*1600*/  @P0 BRA `(.L_x_12645) ;  /* 0x00000000003c0947 */ /* 0x000fea0003800000 */
[----:B-1----:R-:W-:Y:S01]  /*1610*/  IMAD.IADD R4, R2, 0x1, R21 ;  /* 0x0000000102047824 */ /* 0x002fe200078e0215 */
[----:B------:R-:W-:Y:S01]  /*1620*/  ULDC.64 UR6, c[0x0][0x228] ;  /* 0x00008a0000067ab9 */ /* 0x000fe20000000a00 */
[----:B------:R-:W-:-:S03]  /*1630*/  VIADD R21, R21, 0x80 ;  /* 0x0000008015157836 */ /* 0x000fc60000000000 */
[----:B------:R-:W-:-:S05]  /*1640*/  IADD3 R4, P0, R4, UR6, RZ ;  /* 0x0000000604047c10 */ /* 0x000fca000ff1e0ff */
[----:B------:R-:W-:-:S05]  /*1650*/  IMAD.X R5, RZ, RZ, UR7, P0 ;  /* 0x00000007ff057e24 */ /* 0x000fca00080e06ff */
[----:B------:R1:W-:Y:S03]  /*1660*/  STG.E.U8 desc[UR4][R4.64], R3 ;  /* 0x0000000304007986 */ /* 0x0003e6000c101104 */
.L_x_12644:
[----:B------:R-:W-:-:S13]  /*1670*/  ISETP.GE.AND P0, PT, R21, R8, PT ;  /* 0x000000081500720c */ /* 0x000fda0003f06270 */
[----:B------:R-:W-:Y:S05]  /*1680*/  @P0 BREAK B1 ;  /* 0x0000000000010942 */ /* 0x000fea0003800000 */
[----:B------:R-:W-:Y:S05]  /*1690*/  @P0 BRA `(.L_x_12646) ;  /* 0x0000000000380947 */ /* 0x000fea0003800000 */
[----:B-1---5:R-:W-:Y:S01]  /*16a0*/  IMAD.IADD R4, R2, 0x1, R21 ;  /* 0x0000000102047824 */ /* 0x022fe200078e0215 */
[----:B------:R-:W-:Y:S01]  /*16b0*/  ULDC.64 UR6, c[0x0][0x228] ;  /* 0x00008a0000067ab9 */ /* 0x000fe20000000a00 */
[----:B------:R-:W-:-:S03]  /*16c0*/  VIADD R21, R21, 0x80 ;  /* 0x0000008015157836 */ /* 0x000fc60000000000 */
[----:B------:R-:W-:-:S05]  /*16d0*/  IADD3 R4, P0, R4, UR6, RZ ;  /* 0x0000000604047c10 */ /* 0x000fca000ff1e0ff */
[----:B0-----:R-:W-:-:S05]  /*16e0*/  IMAD.X R5, RZ, RZ, UR7, P0 ;  /* 0x00000007ff057e24 */ /* 0x001fca00080e06ff */
[----:B------:R2:W-:Y:S03]  /*16f0*/  STG.E.U8 desc[UR4][R4.64], R20 ;  /* 0x0000001404007986 */ /* 0x0005e6000c101104 */
.L_x_12645:
[----:B------:R-:W-:Y:S05]  /*1700*/  BSYNC B1 ;  /* 0x0000000000017941 */ /* 0x000fea0003800000 */
.L_x_12641:
[----:B------:R-:W-:-:S13]  /*1710*/  ISETP.GE.AND P0, PT, R21, R8, PT ;  /* 0x000000081500720c */ /* 0x000fda0003f06270 */
[----:B01----:R-:W0:Y:S01]  /*1720*/  @!P0 LDC.64 R10, c[0x0][0x228] ;  /* 0x00008a00ff0a8b82 */ /* 0x003e220000000a00 */
[----:B--2---:R-:W-:Y:S02]  /*1730*/  @!P0 IMAD.IADD R5, R2, 0x1, R21 ;  /* 0x0000000102058824 */ /* 0x004fe400078e0215 */
[----:B------:R-:W-:-:S03]  /*1740*/  @!P0 VIADD R21, R21, 0x80 ;  /* 0x0000008015158836 */ /* 0x000fc60000000000 */
[----:B0-----:R-:W-:-:S05]  /*1750*/  @!P0 IADD3 R4, P1, R5, R10, RZ ;  /* 0x0000000a05048210 */ /* 0x001fca0007f3e0ff */
[----:B------:R-:W-:-:S05]  /*1760*/  @!P0 IMAD.X R5, RZ, RZ, R11, P1 ;  /* 0x000000ffff058224 */ /* 0x000fca00008e060b */
[----:B------:R2:W-:Y:S03]  /*1770*/  @!P0 STG.E.U8 desc[UR4][R4.64], R16 ;  /* 0x0000001004008986 */ /* 0x0005e6000c101104 */
.L_x_12646:
[----:B------:R-:W-:Y:S05]  /*1780*/  BSYNC B0 ;  /* 0x0000000000007941 */ /* 0x000fea0003800000 */
.L_x_12640:
[----:B------:R-:W-:Y:S05]  /*1790*/  WARPSYNC.ALL ;  /* 0x0000000000007948 */ /* 0x000fea0003800000 */
[----:B------:R-:W-:-:S13]  /*17a0*/  ISETP.GE.AND P0, PT, R21, R8, PT ;  /* 0x000000081500720c */ /* 0x000fda0003f06270 */
[----:B------:R-:W-:Y:S05]  /*17b0*/  @P0 EXIT ;  /* 0x000000000000094d */ /* 0x000fea0003800000 */
[----:B------:R-:W-:Y:S01]  /*17c0*/  IMAD.IADD R2, R2, 0x1, R21 ;  /* 0x0000000102027824 */ /* 0x000fe200078e0215 */
[----:B------:R-:W-:-:S04]  /*17d0*/  ULDC.64 UR6, c[0x0][0x228] ;  /* 0x00008a0000067ab9 */ /* 0x000fc80000000a00 */
[----:B------:R-:W-:-:S05]  /*17e0*/  IADD3 R2, P0, R2, UR6, RZ ;  /* 0x0000000602027c10 */ /* 0x000fca000ff1e0ff */
[----:B-1---5:R-:W-:-:S05]  /*17f0*/  IMAD.X R3, RZ, RZ, UR7, P0 ;  /* 0x00000007ff037e24 */ /* 0x022fca00080e06ff */
[----:B------:R-:W-:Y:S01]  /*1800*/  STG.E.U8 desc[UR4][R2.64], R7 ;  /* 0x0000000702007986 */ /* 0x000fe2000c101104 */
[----:B------:R-:W-:Y:S05]  /*1810*/  EXIT ;  /* 0x000000000000794d */ /* 0x000fea0003800000 */
.L_x_12647:
        /* <DEDUP_REMOVED lines=14> */
.L_x_28068:


//--------------------- .text._ZN2at6native29vectorized_elementwise_kernelILi4EZZZNS0_28launch_masked_scatter_kernelERKNS_10TensorBaseES4_S4_S4_ENKUlvE_clEvENKUlvE0_clEvEUlablE_St5arrayIPcLm4EEEEviT0_T1_ --------------------------
	.section	.text._ZN2at6native29vectorized_elementwise_kernelILi4EZZZNS0_28launch_masked_scatter_kernelERKNS_10TensorBaseES4_S4_S4_ENKUlvE_clEvENKUlvE0_clEvEUlablE_St5arrayIPcLm4EEEEviT0_T1_,"ax",@progbits
	.align	128
        .global         _ZN2at6native29vectorized_elementwise_kernelILi4EZZZNS0_28launch_masked_scatter_kernelERKNS_10TensorBaseES4_S4_S4_ENKUlvE_clEvENKUlvE0_clEvEUlablE_St5arrayIPcLm4EEEEviT0_T1_
        .type           _ZN2at6native29vectorized_elementwise_kernelILi4EZZZNS0_28launch_masked_scatter_kernelERKNS_10TensorBaseES4_S4_S4_ENKUlvE_clEvENKUlvE0_clEvEUlablE_St5arrayIPcLm4EEEEviT0_T1_,@function
        .size           _ZN2at6native29vectorized_elementwise_kernelILi4EZZZNS0_28launch_masked_scatter_kernelERKNS_10TensorBaseES4_S4_S4_ENKUlvE_clEvENKUlvE0_clEvEUlablE_St5arrayIPcLm4EEEEviT0_T1_,(.L_x_28069 - _ZN2at6native29vectorized_elementwise_kernelILi4EZZZNS0_28launch_masked_scatter_kernelERKNS_10TensorBaseES4_S4_S4_ENKUlvE_clEvENKUlvE0_clEvEUlablE_St5arrayIPcLm4EEEEviT0_T1_)
        .other          _ZN2at6native29vectorized_elementwise_kernelILi4EZZZNS0_28launch_masked_scatter_kernelERKNS_10TensorBaseES4_S4_S4_ENKUlvE_clEvENKUlvE0_clEvEUlablE_St5arrayIPcLm4EEEEviT0_T1_,@"STO_CUDA_ENTRY STV_DEFAULT"
_ZN2at6native29vectorized_elementwise_kernelILi4EZZZNS0_28launch_masked_scatter_kernelERKNS_10TensorBaseES4_S4_S4_ENKUlvE_clEvENKUlvE0_clEvEUlablE_St5arrayIPcLm4EEEEviT0_T1_:
.text._ZN2at6native29vectorized_elementwise_kernelILi4EZZZNS0_28launch_masked_scatter_kernelERKNS_10TensorBaseES4_S4_S4_ENKUlvE_clEvENKUlvE0_clEvEUlablE_St5arrayIPcLm4EEEEviT0_T1_:
        /* <DEDUP_REMOVED lines=17> */
[C---:B-1----:R-:W-:Y:S01]  /*0110*/  IMAD.WIDE R20, R9.reuse, 0x8, R20 ;  /* 0x0000000809147825 */ /* 0x042fe200078e0214 */
[----:B------:R-:W-:Y:S02]  /*0120*/  IADD3 R22, P0, R9, UR6, RZ ;  /* 0x0000000609167c10 */ /* 0x000fe4000ff1e0ff */
[----:B------:R0:W3:Y:S01]  /*0130*/  LDG.E R8, desc[UR4][R24.64+0x200] ;  /* 0x0002000418087981 */ /* 0x0000e2000c1e1900 */
[----:B------:R-:W-:Y:S01]  /*0140*/  IMAD.WIDE.U32 R20, R2, 0x20, R20 ;  /* 0x0000002002147825 */ /* 0x000fe200078e0014 */
[----:B------:R-:W-:Y:S01]  /*0150*/  IADD3.X R23, R0, UR7, RZ, P0, !PT ;  /* 0x0000000700177c10 */ /* 0x000fe200087fe4ff */
[----:B------:R-:W-:-:S03]  /*0160*/  ULDC.64 UR6, c[0x0][0x228] ;  /* 0x00008a0000067ab9 */ /* 0x000fc60000000a00 */
[----:B------:R-:W4:Y:S01]  /*0170*/  LDG.E.128 R4, desc[UR4][R20.64] ;  /* 0x0000000414047981 */ /* 0x000f22000c1e1d00 */
[----:B------:R-:W-:-:S03]  /*0180*/  IMAD.WIDE.U32 R22, R2, 0x4, R22 ;  /* 0x0000000402167825 */ /* 0x000fc600078e0016 */
[----:B------:R-:W5:Y:S04]  /*0190*/  LDG.E.128 R12, desc[UR4][R20.64+0x10] ;  /* 0x00001004140c7981 */ /* 0x000f68000c1e1d00 */
[----:B------:R-:W3:Y:S04]  /*01a0*/  LDG.E R3, desc[UR4][R22.64] ;  /* 0x0000000416037981 */ /* 0x000ee8000c1e1900 */
[----:B------:R-:W5:Y:S04]  /*01b0*/  LDG.E.128 R16, desc[UR4][R20.64+0x1000] ;  /* 0x0010000414107981 */ /* 0x000f68000c1e1d00 */
[----:B------:R-:W5:Y:S04]  /*01c0*/  LDG.E R0, desc[UR4][R22.64+0x200] ;  /* 0x0002000416007981 */ /* 0x000f68000c1e1900 */
[----:B------:R-:W5:Y:S01]  /*01d0*/  LDG.E.128 R20, desc[UR4][R20.64+0x1010] ;  /* 0x0010100414147981 */ /* 0x000f62000c1e1d00 */
[----:B--2---:R-:W-:-:S04]  /*01e0*/  PRMT R10, R28, 0x7770, RZ ;  /* 0x000077701c0a7816 */ /* 0x004fc800000000ff */
[----:B------:R-:W-:Y:S02]  /*01f0*/  ISETP.NE.AND P3, PT, R10, RZ, PT ;  /* 0x000000ff0a00720c */ /* 0x000fe40003f65270 */
[----:B------:R-:W-:-:S04]  /*0200*/  PRMT R26, R28, 0x7771, RZ ;  /* 0x000077711c1a7816 */ /* 0x000fc800000000ff */
[----:B------:R-:W-:-:S07]  /*0210*/  ISETP.NE.AND P0, PT, R26, RZ, PT ;  /* 0x000000ff1a00720c */ /* 0x000fce0003f05270 */
[----:B------:R-:W4:Y:S08]  /*0220*/  @P3 LDC.64 R10, c[0x0][0x218] ;  /* 0x00008600ff0a3b82 */ /* 0x000f300000000a00 */
[----:B0-----:R-:W0:Y:S01]  /*0230*/  @P0 LDC.64 R24, c[0x0][0x218] ;  /* 0x00008600ff180b82 */ /* 0x001e220000000a00 */
[----:B----4-:R-:W-:Y:S02]  /*0240*/  @P3 IADD3 R26, P1, R4, R10, RZ ;  /* 0x0000000a041a3210 */ /* 0x010fe40007f3e0ff */
[----:B------:R-:W-:-:S03]  /*0250*/  PRMT R4, R28, 0x7772, RZ ;  /* 0x000077721c047816 */ /* 0x000fc600000000ff */
[----:B------:R-:W-:Y:S01]  /*0260*/  @P3 IMAD.X R27, R5, 0x1, R11, P1 ;  /* 0x00000001051b3824 */ /* 0x000fe200008e060b */
[----:B------:R-:W-:Y:S02]  /*0270*/  ISETP.NE.AND P1, PT, R4, RZ, PT ;  /* 0x000000ff0400720c */ /* 0x000fe40003f25270 */
[----:B------:R-:W-:Y:S02]  /*0280*/  PRMT R28, R28, 0x7773, RZ ;  /* 0x000077731c1c7816 */ /* 0x000fe400000000ff */
[----:B---3--:R-:W-:Y:S02]  /*0290*/  PRMT R4, R3, 0x7770, RZ ;  /* 0x0000777003047816 */ /* 0x008fe400000000ff */
[----:B------:R-:W-:-:S04]  /*02a0*/  ISETP.NE.AND P2, PT, R28, RZ, PT ;  /* 0x000000ff1c00720c */ /* 0x000fc80003f45270 */
[----:B------:R5:W2:Y:S01]  /*02b0*/  @P3 LDG.E.U8 R4, desc[UR4][R26.64] ;  /* 0x000000041a043981 */ /* 0x000aa2000c1e1100 */
[----:B0-----:R-:W-:Y:S02]  /*02c0*/  @P0 IADD3 R28, P3, R6, R24, RZ ;  /* 0x00000018061c0210 */ /* 0x001fe40007f7e0ff */
[----:B------:R-:W5:Y:S01]  /*02d0*/  @P1 LDC.64 R10, c[0x0][0x218] ;  /* 0x00008600ff0a1b82 */ /* 0x000f620000000a00 */
[----:B------:R-:W-:Y:S02]  /*02e0*/  PRMT R5, R8, 0x7770, RZ ;  /* 0x0000777008057816 */ /* 0x000fe400000000ff */
[----:B------:R-:W-:-:S05]  /*02f0*/  @P0 IMAD.X R29, R7, 0x1, R25, P3 ;  /* 0x00000001071d0824 */ /* 0x000fca00018e0619 */
[----:B------:R-:W0:Y:S01]  /*0300*/  @P2 LDC.64 R6, c[0x0][0x218] ;  /* 0x00008600ff062b82 */ /* 0x000e220000000a00 */
[----:B------:R-:W-:Y:S02]  /*0310*/  ISETP.NE.AND P6, PT, R5, RZ, PT ;  /* 0x000000ff0500720c */ /* 0x000fe40003fc5270 */
[C---:B------:R-:W-:Y:S02]  /*0320*/  PRMT R5, R8.reuse, 0x7771, RZ ;  /* 0x0000777108057816 */ /* 0x040fe400000000ff */
[----:B------:R-:W-:Y:S02]  /*0330*/  PRMT R24, R8, 0x7772, RZ ;  /* 0x0000777208187816 */ /* 0x000fe400000000ff */
[----:B------:R-:W-:Y:S02]  /*0340*/  ISETP.NE.AND P5, PT, R5, RZ, PT ;  /* 0x000000ff0500720c */ /* 0x000fe40003fa5270 */
[----:B------:R-:W-:Y:S02]  /*0350*/  PRMT R5, R3, 0x7771, RZ ;  /* 0x0000777103057816 */ /* 0x000fe400000000ff */
[----:B------:R-:W-:-:S02]  /*0360*/  ISETP.NE.AND P4, PT, R24, RZ, PT ;  /* 0x000000ff1800720c */ /* 0x000fc40003f85270 */
[----:B------:R-:W-:Y:S01]  /*0370*/  PRMT R8, R8, 0x7773, RZ ;  /* 0x0000777308087816 */ /* 0x000fe200000000ff */
[----:B------:R-:W1:Y:S01]  /*0380*/  @P6 LDC.64 R24, c[0x0][0x218] ;  /* 0x00008600ff186b82 */ /* 0x000e620000000a00 */
[----:B------:R-:W2:Y:S01]  /*0390*/  @P0 LDG.E.U8 R5, desc[UR4][R28.64] ;  /* 0x000000041c050981 */ /* 0x000ea2000c1e1100 */
[----:B-----5:R-:W-:Y:S02]  /*03a0*/  @P1 IADD3 R26, P0, R12, R10, RZ ;  /* 0x0000000a0c1a1210 */ /* 0x020fe40007f1e0ff */
[----:B------:R-:W-:-:S03]  /*03b0*/  ISETP.NE.AND P3, PT, R8, RZ, PT ;  /* 0x000000ff0800720c */ /* 0x000fc60003f65270 */
[----:B------:R-:W-:Y:S02]  /*03c0*/  @P1 IMAD.X R27, R13, 0x1, R11, P0 ;  /* 0x000000010d1b1824 */ /* 0x000fe400000e060b */
[----:B------:R-:W3:Y:S01]  /*03d0*/  @P5 LDC.64 R10, c[0x0][0x218] ;  /* 0x00008600ff0a5b82 */ /* 0x000ee20000000a00 */
[----:B0-----:R-:W-:-:S05]  /*03e0*/  @P2 IADD3 R14, P0, R14, R6, RZ ;  /* 0x000000060e0e2210 */ /* 0x001fca0007f1e0ff */
[----:B------:R-:W-:Y:S02]  /*03f0*/  @P2 IMAD.X R15, R15, 0x1, R7, P0 ;  /* 0x000000010f0f2824 */ /* 0x000fe400000e0607 */
[----:B------:R-:W0:Y:S08]  /*0400*/  @P4 LDC.64 R6, c[0x0][0x218] ;  /* 0x00008600ff064b82 */ /* 0x000e300000000a00 */
[----:B------:R-:W4:Y:S01]  /*0410*/  @P3 LDC.64 R12, c[0x0][0x218] ;  /* 0x00008600ff0c3b82 */ /* 0x000f220000000a00 */
[----:B-1----:R-:W-:-:S05]  /*0420*/  @P6 IADD3 R24, P0, R16, R24, RZ ;  /* 0x0000001810186210 */ /* 0x002fca0007f1e0ff */
[----:B------:R-:W-:Y:S01]  /*0430*/  @P6 IMAD.X R25, R17, 0x1, R25, P0 ;  /* 0x0000000111196824 */ /* 0x000fe200000e0619 */
[----:B---3--:R-:W-:Y:S02]  /*0440*/  @P5 IADD3 R10, P0, R18, R10, RZ ;  /* 0x0000000a120a5210 */ /* 0x008fe40007f1e0ff */
[----:B------:R-:W-:-:S03]  /*0450*/  PRMT R8, R3, 0x7772, RZ ;  /* 0x0000777203087816 */ /* 0x000fc600000000ff */
[----:B------:R-:W-:Y:S01]  /*0460*/  @P5 IMAD.X R11, R19, 0x1, R11, P0 ;  /* 0x00000001130b5824 */ /* 0x000fe200000e060b */
[----:B------:R-:W-:Y:S02]  /*0470*/  PRMT R16, R0, 0x7770, RZ ;  /* 0x0000777000107816 */ /* 0x000fe400000000ff */
[----:B0-----:R-:W-:Y:S01]  /*0480*/  @P4 IADD3 R6, P0, R20, R6, RZ ;  /* 0x0000000614064210 */ /* 0x001fe20007f1e0ff */
[----:B------:R-:W3:Y:S01]  /*0490*/  @P1 LDG.E.U8 R8, desc[UR4][R26.64] ;  /* 0x000000041a081981 */ /* 0x000ee2000c1e1100 */
[----:B------:R-:W-:-:S03]  /*04a0*/  PRMT R17, R0, 0x7771, RZ ;  /* 0x0000777100117816 */ /* 0x000fc600000000ff */
[----:B------:R-:W-:Y:S01]  /*04b0*/  @P4 IMAD.X R7, R21, 0x1, R7, P0 ;  /* 0x0000000115074824 */ /* 0x000fe200000e0607 */
[----:B------:R-:W-:Y:S01]  /*04c0*/  PRMT R21, R0, 0x7772, RZ ;  /* 0x0000777200157816 */ /* 0x000fe200000000ff */
[----:B------:R-:W5:Y:S01]  /*04d0*/  @P6 LDG.E.U8 R16, desc[UR4][R24.64] ;  /* 0x0000000418106981 */ /* 0x000f62000c1e1100 */
[----:B----4-:R-:W-:-:S03]  /*04e0*/  @P3 IADD3 R12, P1, R22, R12, RZ ;  /* 0x0000000c160c3210 */ /* 0x010fc60007f3e0ff */
[----:B------:R-:W5:Y:S01]  /*04f0*/  @P5 LDG.E.U8 R17, desc[UR4][R10.64] ;  /* 0x000000040a115981 */ /* 0x000f62000c1e1100 */
[----:B------:R-:W-:Y:S01]  /*0500*/  PRMT R20, R3, 0x7773, RZ ;  /* 0x0000777303147816 */ /* 0x000fe200000000ff */
[----:B------:R-:W-:Y:S01]  /*0510*/  @P3 IMAD.X R13, R23, 0x1, R13, P1 ;  /* 0x00000001170d3824 */ /* 0x000fe200008e060d */
[----:B------:R-:W-:Y:S01]  /*0520*/  PRMT R0, R0, 0x7773, RZ ;  /* 0x0000777300007816 */ /* 0x000fe200000000ff */
[----:B------:R-:W4:Y:S04]  /*0530*/  @P4 LDG.E.U8 R21, desc[UR4][R6.64] ;  /* 0x0000000406154981 */ /* 0x000f28000c1e1100 */
[----:B------:R-:W4:Y:S04]  /*0540*/  @P2 LDG.E.U8 R20, desc[UR4][R14.64] ;  /* 0x000000040e142981 */ /* 0x000f28000c1e1100 */
[----:B------:R-:W4:Y:S01]  /*0550*/  @P3 LDG.E.U8 R0, desc[UR4][R12.64] ;  /* 0x000000040c003981 */ /* 0x000f22000c1e1100 */
[----:B------:R-:W-:-:S05]  /*0560*/  IADD3 R18, P0, R9, UR6, RZ ;  /* 0x0000000609127c10 */ /* 0x000fca000ff1e0ff */
[----:B------:R-:W-:Y:S02]  /*0570*/  IMAD.X R19, RZ, RZ, UR7, P0 ;  /* 0x00000007ff137e24 */ /* 0x000fe400080e06ff */
[----:B------:R-:W-:Y:S01]  /*0580*/  IMAD.WIDE R2, R2, 0x4, R18 ;  /* 0x0000000402027825 */ /* 0x000fe200078e0212 */
[----:B--2---:R-:W-:-:S04]  /*0590*/  PRMT R5, R5, 0x7604, R4 ;  /* 0x0000760405057816 */ /* 0x004fc80000000004 */
[----:B---3--:R-:W-:Y:S02]  /*05a0*/  PRMT R5, R8, 0x7054, R5 ;  /* 0x0000705408057816 */ /* 0x008fe40000000005 */
[----:B-----5:R-:W-:-:S04]  /*05b0*/  PRMT R16, R17, 0x7604, R16 ;  /* 0x0000760411107816 */ /* 0x020fc80000000010 */
[----:B----4-:R-:W-:Y:S02]  /*05c0*/  PRMT R21, R21, 0x7054, R16 ;  /* 0x0000705415157816 */ /* 0x010fe40000000010 */
[----:B------:R-:W-:Y:S02]  /*05d0*/  PRMT R5, R20, 0x654, R5 ;  /* 0x0000065414057816 */ /* 0x000fe40000000005 */
[----:B------:R-:W-:-:S03]  /*05e0*/  PRMT R21, R0, 0x654, R21 ;  /* 0x0000065400157816 */ /* 0x000fc60000000015 */
[----:B------:R-:W-:Y:S04]  /*05f0*/  STG.E desc[UR4][R2.64], R5 ;  /* 0x0000000502007986 */ /* 0x000fe8000c101904 */
[----:B------:R-:W-:Y:S01]  /*0600*/  STG.E desc[UR4][R2.64+0x200], R21 ;  /* 0x0002001502007986 */ /* 0x000fe2000c101904 */
[----:B------:R-:W-:Y:S05]  /*0610*/  EXIT ;  /* 0x000000000000794d */ /* 0x000fea0003800000 */
.L_x_12648:
        /* <DEDUP_REMOVED lines=27> */
[----:B--2---:R-:W-:Y:S02]  /*07d0*/  @!P3 ISETP.NE.AND P1, PT, R0, RZ, PT ;  /* 0x000000ff0000b20c */ /* 0x004fe40003f25270 */
[----:B------:R-:W-:Y:S02]  /*07e0*/  PRMT R0, RZ, 0x7610, R0 ;  /* 0x00007610ff007816 */ /* 0x000fe40000000000 */
[----:B------:R-:W-:Y:S02]  /*07f0*/  @!P3 SEL R0, RZ, 0x1, !P1 ;  /* 0x00000001ff00b807 */ /* 0x000fe40004800000 */
[----:B------:R-:W-:Y:S02]  /*0800*/  ISETP.GE.AND P1, PT, R6, R7, PT ;  /* 0x000000070600720c */ /* 0x000fe40003f26270 */
[----:B------:R-:W-:-:S04]  /*0810*/  PRMT R0, R0, 0x9910, RZ ;  /* 0x0000991000007816 */ /* 0x000fc800000000ff */
[----:B------:R-:W-:-:S07]  /*0820*/  ISETP.EQ.OR P5, PT, R0, RZ, P3 ;  /* 0x000000ff0000720c */ /* 0x000fce0001fa2670 */
[----:B------:R-:W-:Y:S01]  /*0830*/  @!P1 IMAD.IADD R17, R9, 0x1, R6 ;  /* 0x0000000109119824 */ /* 0x000fe200078e0206 */
[----:B------:R-:W1:Y:S01]  /*0840*/  @!P1 LDC.64 R2, c[0x0][0x238] ;  /* 0x00008e00ff029b82 */ /* 0x000e620000000a00 */
[----:B------:R-:W-:-:S05]  /*0850*/  @!P1 VIADD R6, R6, 0x80 ;  /* 0x0000008006069836 */ /* 0x000fca0000000000 */
[----:B------:R-:W-:Y:S02]  /*0860*/  ISETP.GE.AND P2, PT, R6, R7, PT ;  /* 0x000000070600720c */ /* 0x000fe40003f46270 */
[----:B------:R-:W3:Y:S08]  /*0870*/  @!P5 LDC.64 R26, c[0x0][0x218] ;  /* 0x00008600ff1adb82 */ /* 0x000ef00000000a00 */
[----:B------:R-:W2:Y:S03]  /*0880*/  @!P1 LDC.64 R14, c[0x0][0x240] ;  /* 0x00009000ff0e9b82 */ /* 0x000ea60000000a00 */
[----:B------:R-:W-:-:S02]  /*0890*/  @!P2 IMAD.IADD R19, R9, 0x1, R6 ;  /* 0x000000010913a824 */ /* 0x000fc400078e0206 */
[----:B------:R-:W-:-:S03]  /*08a0*/  @!P2 VIADD R6, R6, 0x80 ;  /* 0x000000800606a836 */ /* 0x000fc60000000000 */
[----:B------:R-:W0:Y:S01]  /*08b0*/  @!P2 LDC.64 R20, c[0x0][0x238] ;  /* 0x00008e00ff14ab82 */ /* 0x000e220000000a00 */
[----:B-1----:R-:W-:-:S05]  /*08c0*/  @!P1 IADD3 R12, P6, R17, R2, RZ ;  /* 0x00000002110c9210 */ /* 0x002fca0007fde0ff */
[----:B------:R-:W-:Y:S01]  /*08d0*/  @!P1 IMAD.X R13, RZ, RZ, R3, P6 ;  /* 0x000000ffff0d9224 */ /* 0x000fe200030e0603 */
[----:B---3--:R-:W-:-:S04]  /*08e0*/  @!P5 IADD3 R26, P4, R10, R26, RZ ;  /* 0x0000001a0a1ad210 */ /* 0x008fc80007f9e0ff */
[----:B------:R-:W3:Y:S01]  /*08f0*/  @!P1 LDG.E.U8 R12, desc[UR4][R12.64] ;  /* 0x000000040c0c9981 */ /* 0x000ee2000c1e1100 */
[----:B------:R-:W-:Y:S01]  /*0900*/  @!P5 IMAD.X R27, R11, 0x1, R27, P4 ;  /* 0x000000010b1bd824 */ /* 0x000fe200020e061b */
[----:B------:R-:W-:Y:S01]  /*0910*/  ISETP.GE.AND P4, PT, R6, R7, PT ;  /* 0x000000070600720c */ /* 0x000fe20003f86270 */
[----:B------:R-:W1:Y:S01]  /*0920*/  @!P1 LDC.64 R10, c[0x0][0x230] ;  /* 0x00008c00ff0a9b82 */ /* 0x000e620000000a00 */
[----:B0-----:R-:W-:-:S11]  /*0930*/  @!P2 IADD3 R20, P6, R19, R20, RZ ;  /* 0x000000141314a210 */ /* 0x001fd60007fde0ff */
[----:B------:R-:W0:Y:S01]  /*0940*/  @!P4 LDC.64 R2, c[0x0][0x238] ;  /* 0x00008e00ff02cb82 */ /* 0x000e220000000a00 */
[----:B------:R-:W-:Y:S01]  /*0950*/  @!P2 IMAD.X R21, RZ, RZ, R21, P6 ;  /* 0x000000ffff15a224 */ /* 0x000fe200030e0615 */
[----:B------:R-:W-:-:S04]  /*0960*/  @!P0 IADD3 R24, P6, R25, R4, RZ ;  /* 0x0000000419188210 */ /* 0x000fc80007fde0ff */
[----:B------:R2:W3:Y:S01]  /*0970*/  @!P2 LDG.E.U8 R13, desc[UR4][R20.64] ;  /* 0x00000004140da981 */ /* 0x0004e2000c1e1100 */
[----:B------:R-:W-:Y:S01]  /*0980*/  PRMT R0, RZ, 0x7610, R0 ;  /* 0x00007610ff007816 */ /* 0x000fe20000000000 */
[--C-:B------:R-:W-:Y:S01]  /*0990*/  @!P0 IMAD.X R25, RZ, RZ, R5.reuse, P6 ;  /* 0x000000ffff198224 */ /* 0x100fe200030e0605 */
[----:B--2---:R-:W2:Y:S01]  /*09a0*/  S2R R20, SR_TID.X ;  /* 0x0000000000147919 */ /* 0x004ea20000002100 */
[----:B------:R-:W-:Y:S01]  /*09b0*/  PRMT R5, RZ, 0x7610, R5 ;  /* 0x00007610ff057816 */ /* 0x000fe20000000005 */
[----:B------:R-:W-:Y:S02]  /*09c0*/  @!P4 IMAD.IADD R21, R9, 0x1, R6 ;  /* 0x000000010915c824 */ /* 0x000fe400078e0206 */
[----:B------:R1:W3:Y:S04]  /*09d0*/  @!P3 LDG.E.U8 R0, desc[UR4][R28.64] ;  /* 0x000000041c00b981 */ /* 0x0002e8000c1e1100 */
[----:B------:R0:W3:Y:S01]  /*09e0*/  @!P0 LDG.E.U8 R5, desc[UR4][R24.64] ;  /* 0x0000000418058981 */ /* 0x0000e2000c1e1100 */
[----:B-1----:R-:W-:-:S05]  /*09f0*/  @!P1 IADD3 R28, P6, R17, R10, RZ ;  /* 0x0000000a111c9210 */ /* 0x002fca0007fde0ff */
[----:B------:R-:W-:Y:S01]  /*0a00*/  @!P1 IMAD.X R29, RZ, RZ, R11, P6 ;  /* 0x000000ffff1d9224 */ /* 0x000fe200030e060b */
[----:B0-----:R-:W-:Y:S01]  /*0a10*/  @!P4 IADD3 R24, P6, R21, R2, RZ ;  /* 0x000000021518c210 */ /* 0x001fe20007fde0ff */
[----:B------:R-:W0:Y:S01]  /*0a20*/  @!P2 LDC.64 R10, c[0x0][0x230] ;  /* 0x00008c00ff0aab82 */ /* 0x000e220000000a00 */
[----:B------:R-:W-:Y:S01]  /*0a30*/  @!P1 IMAD.WIDE.U32 R16, R17, 0x8, R14 ;  /* 0x0000000811109825 */ /* 0x000fe200078e000e */
[----:B------:R-:W-:-:S03]  /*0a40*/  CS2R R14, SRZ ;  /* 0x00000000000e7805 */ /* 0x000fc6000001ff00 */
[----:B------:R-:W-:Y:S01]  /*0a50*/  @!P4 IMAD.X R25, RZ, RZ, R3, P6 ;  /* 0x000000ffff19c224 */ /* 0x000fe200030e0603 */
[----:B----4-:R-:W-:Y:S02]  /*0a60*/  @!P0 ISETP.NE.AND P6, PT, R8, RZ, PT ;  /* 0x000000ff0800820c */ /* 0x010fe40003fc5270 */
[----:B------:R-:W-:Y:S01]  /*0a70*/  PRMT R2, RZ, 0x7610, R2 ;  /* 0x00007610ff027816 */ /* 0x000fe20000000002 */
[----:B------:R1:W4:Y:S01]  /*0a80*/  @!P1 LDG.E.64 R14, desc[UR4][R16.64] ;  /* 0x00000004100e9981 */ /* 0x000322000c1e1b00 */
[----:B------:R-:W-:Y:S01]  /*0a90*/  @!P0 SEL R2, RZ, 0x1, !P6 ;  /* 0x00000001ff028807 */ /* 0x000fe20007000000 */
[----:B--2---:R-:W-:-:S03]  /*0aa0*/  VIADD R8, R20, 0x80 ;  /* 0x0000008014087836 */ /* 0x004fc60000000000 */
[----:B------:R-:W-:Y:S02]  /*0ab0*/  PRMT R3, R2, 0x9910, RZ ;  /* 0x0000991002037816 */ /* 0x000fe400000000ff */
[----:B------:R-:W2:Y:S01]  /*0ac0*/  @!P4 LDG.E.U8 R2, desc[UR4][R24.64] ;  /* 0x000000041802c981 */ /* 0x000ea2000c1e1100 */
[----:B-1----:R-:W1:Y:S01]  /*0ad0*/  @!P2 LDC.64 R16, c[0x0][0x240] ;  /* 0x00009000ff10ab82 */ /* 0x002e620000000a00 */
[----:B------:R-:W-:Y:S02]  /*0ae0*/  ISETP.NE.AND P0, PT, R3, RZ, PT ;  /* 0x000000ff0300720c */ /* 0x000fe40003f05270 */
[----:B------:R-:W-:Y:S02]  /*0af0*/  PRMT R4, RZ, 0x7610, R4 ;  /* 0x00007610ff047816 */ /* 0x000fe40000000004 */
[----:B------:R-:W-:-:S04]  /*0b00*/  ISETP.GE.OR P0, PT, R8, R7, !P0 ;  /* 0x000000070800720c */ /* 0x000fc80004706670 */
[----:B------:R0:W2:Y:S01]  /*0b10*/  @!P1 LDG.E.U8 R4, desc[UR4][R28.64] ;  /* 0x000000041c049981 */ /* 0x0000a2000c1e1100 */
[----:B------:R-:W-:Y:S02]  /*0b20*/  PRMT R3, RZ, 0x7610, R3 ;  /* 0x00007610ff037816 */ /* 0x000fe40000000003 */
[----:B0-----:R-:W-:-:S05]  /*0b30*/  @!P2 IADD3 R28, P6, R19, R10, RZ ;  /* 0x0000000a131ca210 */ /* 0x001fca0007fde0ff */
[----:B------:R-:W-:Y:S02]  /*0b40*/  @!P2 IMAD.X R29, RZ, RZ, R11, P6 ;  /* 0x000000ffff1da224 */ /* 0x000fe400030e060b */
[----:B------:R-:W0:Y:S03]  /*0b50*/  @!P0 LDC.64 R10, c[0x0][0x218] ;  /* 0x00008600ff0a8b82 */ /* 0x000e260000000a00 */
[----:B------:R1:W2:Y:S02]  /*0b60*/  @!P2 LDG.E.U8 R3, desc[UR4][R28.64] ;  /* 0x000000041c03a981 */ /* 0x0002a4000c1e1100 */
[----:B-1----:R-:W-:Y:S01]  /*0b70*/  @!P2 IMAD.WIDE.U32 R28, R19, 0x8, R16 ;  /* 0x00000008131ca825 */ /* 0x002fe200078e0010 */
[----:B------:R-:W-:Y:S02]  /*0b80*/  CS2R R18, SRZ ;  /* 0x0000000000127805 */ /* 0x000fe4000001ff00 */
[----:B------:R-:W1:Y:S04]  /*0b90*/  @!P4 LDC.64 R16, c[0x0][0x240] ;  /* 0x00009000ff10cb82 */ /* 0x000e680000000a00 */
[----:B------:R-:W2:Y:S01]  /*0ba0*/  @!P2 LDG.E.64 R18, desc[UR4][R28.64] ;  /* 0x000000041c12a981 */ /* 0x000ea2000c1e1b00 */
[----:B0-----:R-:W-:-:S05]  /*0bb0*/  @!P0 IADD3 R24, P6, R22, R10, RZ ;  /* 0x0000000a16188210 */ /* 0x001fca0007fde0ff */
[----:B------:R-:W-:Y:S01]  /*0bc0*/  @!P0 IMAD.X R25, R23, 0x1, R11, P6 ;  /* 0x0000000117198824 */ /* 0x000fe200030e060b */
[----:B------:R-:W-:Y:S01]  /*0bd0*/  CS2R R22, SRZ ;  /* 0x0000000000167805 */ /* 0x000fe2000001ff00 */
[----:B-1----:R-:W-:-:S05]  /*0be0*/  @!P4 IMAD.WIDE.U32 R16, R21, 0x8, R16 ;  /* 0x000000081510c825 */ /* 0x002fca00078e0010 */
[----:B------:R0:W2:Y:S01]  /*0bf0*/  @!P4 LDG.E.64 R22, desc[UR4][R16.64] ;  /* 0x000000041016c981 */ /* 0x0000a2000c1e1b00 */
[----:B------:R-:W-:Y:S01]  /*0c00*/  PRMT R10, RZ, 0x7610, R10 ;  /* 0x00007610ff0a7816 */ /* 0x000fe2000000000a */
[----:B------:R-:W-:Y:S01]  /*0c10*/  @!P4 VIADD R6, R6, 0x80 ;  /* 0x000000800606c836 */ /* 0x000fe20000000000 */
[----:B0-----:R-:W0:Y:S01]  /*0c20*/  @!P4 LDC.64 R16, c[0x0][0x230] ;  /* 0x00008c00ff10cb82 */ /* 0x001e220000000a00 */
[----:B---3--:R-:W-:-:S04]  /*0c30*/  @!P1 ISETP.NE.AND P6, PT, R12, RZ, PT ;  /* 0x000000ff0c00920c */ /* 0x008fc80003fc5270 */
[----:B------:R-:W-:Y:S01]  /*0c40*/  @!P1 SEL R10, RZ, 0x1, !P6 ;  /* 0x00000001ff0a9807 */ /* 0x000fe20007000000 */
[----:B------:R-:W-:-:S03]  /*0c50*/  VIADD R12, R20, 0x100 ;  /* 0x00000100140c7836 */ /* 0x000fc60000000000 */
[----:B------:R-:W-:-:S04]  /*0c60*/  PRMT R11, R10, 0x9910, RZ ;  /* 0x000099100a0b7816 */ /* 0x000fc800000000ff */
[----:B------:R-:W-:-:S04]  /*0c70*/  ISETP.NE.AND P1, PT, R11, RZ, PT ;  /* 0x000000ff0b00720c */ /* 0x000fc80003f25270 */
[----:B------:R-:W-:Y:S02]  /*0c80*/  ISETP.GE.OR P1, PT, R12, R7, !P1 ;  /* 0x000000070c00720c */ /* 0x000fe40004f26670 */
[----:B------:R-:W-:Y:S02]  /*0c90*/  PRMT R10, RZ, 0x7610, R10 ;  /* 0x00007610ff0a7816 */ /* 0x000fe4000000000a */
[----:B------:R-:W-:-:S04]  /*0ca0*/  @!P2 ISETP.NE.AND P6, PT, R13, RZ, PT ;  /* 0x000000ff0d00a20c */ /* 0x000fc80003fc5270 */
[----:B------:R-:W-:-:S05]  /*0cb0*/  @!P2 SEL R10, RZ, 0x1, !P6 ;  /* 0x00000001ff0aa807 */ /* 0x000fca0007000000 */
[----:B------:R-:W4:Y:S01]  /*0cc0*/  @!P1 LDC.64 R12, c[0x0][0x218] ;  /* 0x00008600ff0c9b82 */ /* 0x000f220000000a00 */
[----:B------:R-:W-:-:S04]  /*0cd0*/  PRMT R10, R10, 0x9910, RZ ;  /* 0x000099100a0a7816 */ /* 0x000fc800000000ff */
[----:B------:R-:W-:Y:S01]  /*0ce0*/  ISETP.NE.AND P2, PT, R10, RZ, PT ;  /* 0x000000ff0a00720c */ /* 0x000fe20003f45270 */
[----:B------:R-:W-:Y:S01]  /*0cf0*/  VIADD R10, R20, 0x180 ;  /* 0x00000180140a7836 */ /* 0x000fe20000000000 */
[----:B------:R1:W3:Y:S04]  /*0d00*/  @!P5 LDG.E.U8 R0, desc[UR4][R26.64] ;  /* 0x000000041a00d981 */ /* 0x0002e8000c1e1100 */
[-C--:B------:R-:W-:Y:S01]  /*0d10*/  ISETP.GE.OR P2, PT, R10, R7.reuse, !P2 ;  /* 0x000000070a00720c */ /* 0x080fe20005746670 */
[----:B------:R0:W5:Y:S01]  /*0d20*/  @!P0 LDG.E.U8 R5, desc[UR4][R24.64] ;  /* 0x0000000418058981 */ /* 0x000162000c1e1100 */
[----:B------:R-:W-:-:S11]  /*0d30*/  ISETP.GE.AND P5, PT, R6, R7, PT ;  /* 0x000000070600720c */ /* 0x000fd60003fa6270 */
[----:B------:R-:W0:Y:S01]  /*0d40*/  @!P2 LDC.64 R10, c[0x0][0x218] ;  /* 0x00008600ff0aab82 */ /* 0x000e220000000a00 */
[----:B----4-:R-:W-:-:S07]  /*0d50*/  @!P1 IADD3 R12, P0, R14, R12, RZ ;  /* 0x0000000c0e0c9210 */ /* 0x010fce0007f1e0ff */
[----:B-1----:R-:W1:Y:S01]  /*0d60*/  @!P5 LDC.64 R26, c[0x0][0x240] ;  /* 0x00009000ff1adb82 */ /* 0x002e620000000a00 */
[----:B--2---:R-:W-:Y:S02]  /*0d70*/  @!P4 ISETP.NE.AND P6, PT, R2, RZ, PT ;  /* 0x000000ff0200c20c */ /* 0x004fe40003fc5270 */
[----:B------:R-:W-:Y:S02]  /*0d80*/  PRMT R2, RZ, 0x7610, R2 ;  /* 0x00007610ff027816 */ /* 0x000fe40000000002 */
[----:B------:R-:W-:Y:S01]  /*0d90*/  @!P4 SEL R2, RZ, 0x1, !P6 ;  /* 0x00000001ff02c807 */ /* 0x000fe20007000000 */
[----:B------:R-:W-:Y:S02]  /*0da0*/  @!P1 IMAD.X R13, R15, 0x1, R13, P0 ;  /* 0x000000010f0d9824 */ /* 0x000fe400000e060d */
[----:B------:R-:W2:Y:S01]  /*0db0*/  @!P5 LDC.64 R14, c[0x0][0x230] ;  /* 0x00008c00ff0edb82 */ /* 0x000ea20000000a00 */
[----:B------:R-:W-:-:S04]  /*0dc0*/  PRMT R2, R2, 0x9910, RZ ;  /* 0x0000991002027816 */ /* 0x000fc800000000ff */
[----:B------:R-:W-:Y:S01]  /*0dd0*/  ISETP.NE.AND P0, PT, R2, RZ, PT ;  /* 0x000000ff0200720c */ /* 0x000fe20003f05270 */
[----:B------:R-:W-:Y:S01]  /*0de0*/  VIADD R2, R20, 0x200 ;  /* 0x0000020014027836 */ /* 0x000fe20000000000 */
[----:B------:R4:W5:Y:S04]  /*0df0*/  @!P1 LDG.E.U8 R4, desc[UR4][R12.64] ;  /* 0x000000040c049981 */ /* 0x000968000c1e1100 */
[----:B------:R-:W-:Y:S01]  /*0e00*/  ISETP.GE.OR P0, PT, R2, R7, !P0 ;  /* 0x000000070200720c */ /* 0x000fe20004706670 */
[----:B0-----:R-:W-:Y:S02]  /*0e10*/  @!P5 IMAD.IADD R25, R9, 0x1, R6 ;  /* 0x000000010919d824 */ /* 0x001fe400078e0206 */
[----:B------:R-:W-:-:S10]  /*0e20*/  @!P5 VIADD R6, R6, 0x80 ;  /* 0x000000800606d836 */ /* 0x000fd40000000000 */
[----:B----4-:R-:W0:Y:S01]  /*0e30*/  @!P0 LDC.64 R12, c[0x0][0x218] ;  /* 0x00008600ff0c8b82 */ /* 0x010e220000000a00 */
[----:B------:R-:W-:-:S05]  /*0e40*/  @!P2 IADD3 R28, P1, R18, R10, RZ ;  /* 0x0000000a121ca210 */ /* 0x000fca0007f3e0ff */
[----:B------:R-:W-:Y:S01]  /*0e50*/  @!P2 IMAD.X R29, R19, 0x1, R11, P1 ;  /* 0x00000001131da824 */ /* 0x000fe200008e060b */
[----:B------:R-:W-:Y:S01]  /*0e60*/  ISETP.GE.AND P1, PT, R6, R7, PT ;  /* 0x000000070600720c */ /* 0x000fe20003f26270 */
[----:B------:R-:W4:Y:S03]  /*0e70*/  @!P5 LDC.64 R10, c[0x0][0x238] ;  /* 0x00008e00ff0adb82 */ /* 0x000f260000000a00 */
[----:B------:R4:W5:Y:S01]  /*0e80*/  @!P2 LDG.E.U8 R3, desc[UR4][R28.64] ;  /* 0x000000041c03a981 */ /* 0x000962000c1e1100 */
[----:B--2---:R-:W-:-:S08]  /*0e90*/  @!P5 IADD3 R14, P2, R25, R14, RZ ;  /* 0x0000000e190ed210 */ /* 0x004fd00007f5e0ff */
[----:B------:R-:W2:Y:S01]  /*0ea0*/  @!P1 LDC.64 R18, c[0x0][0x238] ;  /* 0x00008e00ff129b82 */ /* 0x000ea20000000a00 */
[----:B------:R-:W-:Y:S01]  /*0eb0*/  @!P5 IMAD.X R15, RZ, RZ, R15, P2 ;  /* 0x000000ffff0fd224 */ /* 0x000fe200010e060f */
[----:B------:R-:W-:Y:S02]  /*0ec0*/  @!P4 IADD3 R16, P6, R21, R16, RZ ;  /* 0x000000101510c210 */ /* 0x000fe40007fde0ff */
[----:B0-----:R-:W-:Y:S02]  /*0ed0*/  @!P0 IADD3 R12, P2, R22, R12, RZ ;  /* 0x0000000c160c8210 */ /* 0x001fe40007f5e0ff */
[----:B------:R-:W-:Y:S01]  /*0ee0*/  PRMT R2, RZ, 0x7610, R2 ;  /* 0x00007610ff027816 */ /* 0x000fe20000000002 */
[----:B------:R-:W-:Y:S02]  /*0ef0*/  @!P4 IMAD.X R17, RZ, RZ, R17, P6 ;  /* 0x000000ffff11c224 */ /* 0x000fe400030e0611 */
[----:B------:R-:W-:Y:S02]  /*0f00*/  @!P0 IMAD.X R13, R23, 0x1, R13, P2 ;  /* 0x00000001170d8824 */ /* 0x000fe400010e060d */
[----:B------:R-:W-:Y:S01]  /*0f10*/  @!P1 IMAD.IADD R23, R9, 0x1, R6 ;  /* 0x0000000109179824 */ /* 0x000fe200078e0206 */
[----:B------:R0:W3:Y:S01]  /*0f20*/  @!P4 LDG.E.U8 R2, desc[UR4][R16.64] ;  /* 0x000000041002c981 */ /* 0x0000e2000c1e1100 */
[----:B------:R-:W-:Y:S01]  /*0f30*/  @!P1 VIADD R6, R6, 0x80 ;  /* 0x0000008006069836 */ /* 0x000fe20000000000 */
[----:B----4-:R-:W-:-:S04]  /*0f40*/  @!P5 IADD3 R28, P2, R25, R10, RZ ;  /* 0x0000000a191cd210 */ /* 0x010fc80007f5e0ff */
[----:B------:R-:W-:Y:S01]  /*0f50*/  ISETP.GE.AND P4, PT, R6, R7, PT ;  /* 0x000000070600720c */ /* 0x000fe20003f86270 */
[----:B------:R-:W-:Y:S02]  /*0f60*/  @!P5 IMAD.X R29, RZ, RZ, R11, P2 ;  /* 0x000000ffff1dd224 */ /* 0x000fe400010e060b */
[----:B-1----:R-:W-:Y:S01]  /*0f70*/  @!P5 IMAD.WIDE.U32 R26, R25, 0x8, R26 ;  /* 0x00000008191ad825 */ /* 0x002fe200078e001a */
[----:B0-----:R-:W0:Y:S01]  /*0f80*/  @!P1 LDC.64 R16, c[0x0][0x230] ;  /* 0x00008c00ff109b82 */ /* 0x001e220000000a00 */
[----:B--2---:R-:W-:Y:S01]  /*0f90*/  @!P1 IADD3 R24, P2, R23, R18, RZ ;  /* 0x0000001217189210 */ /* 0x004fe20007f5e0ff */
[----:B------:R-:W2:Y:S01]  /*0fa0*/  @!P5 LDG.E.U8 R22, desc[UR4][R28.64] ;  /* 0x000000041c16d981 */ /* 0x000ea2000c1e1100 */
[----:B------:R-:W-:-:S03]  /*0fb0*/  PRMT R21, RZ, 0x7610, R21 ;  /* 0x00007610ff157816 */ /* 0x000fc60000000015 */
[----:B------:R-:W-:Y:S02]  /*0fc0*/  @!P1 IMAD.X R25, RZ, RZ, R19, P2 ;  /* 0x000000ffff199224 */ /* 0x000fe400010e0613 */
[----:B------:R-:W1:Y:S01]  /*0fd0*/  @!P1 LDC.64 R10, c[0x0][0x240] ;  /* 0x00009000ff0a9b82 */ /* 0x000e620000000a00 */
[----:B------:R4:W2:Y:S04]  /*0fe0*/  @!P5 LDG.E.U8 R21, desc[UR4][R14.64] ;  /* 0x000000040e15d981 */ /* 0x0008a8000c1e1100 */
[----:B------:R-:W2:Y:S03]  /*0ff0*/  @!P1 LDG.E.U8 R24, desc[UR4][R24.64] ;  /* 0x0000000418189981 */ /* 0x000ea6000c1e1100 */
[----:B------:R-:W1:Y:S01]  /*1000*/  @!P4 LDC.64 R18, c[0x0][0x238] ;  /* 0x00008e00ff12cb82 */ /* 0x000e620000000a00 */
[----:B----4-:R-:W-:-:S06]  /*1010*/  CS2R R14, SRZ ;  /* 0x00000000000e7805 */ /* 0x010fcc000001ff00 */
[----:B------:R0:W4:Y:S02]  /*1020*/  @!P5 LDG.E.64 R14, desc[UR4][R26.64] ;  /* 0x000000041a0ed981 */ /* 0x000124000c1e1b00 */
        /* <DEDUP_REMOVED lines=21> */
[----:B------:R-:W-:Y:S04]  /*1180*/  BSSY B0, `(.L_x_12649) ;  /* 0x000005b000007945 */ /* 0x000fe80003800000 */
[----:B------:R-:W-:Y:S01]  /*1190*/  BSSY B1, `(.L_x_12650) ;  /* 0x0000052000017945 */ /* 0x000fe20003800000 */
[----:B---3--:R1:W5:Y:S01]  /*11a0*/  @!P0 LDG.E.U8 R2, desc[UR4][R12.64] ;  /* 0x000000040c028981 */ /* 0x008362000c1e1100 */
[----:B--2---:R-:W-:-:S04]  /*11b0*/  @!P5 ISETP.NE.AND P2, PT, R22, RZ, PT ;  /* 0x000000ff1600d20c */ /* 0x004fc80003f45270 */
[----:B------:R-:W-:-:S04]  /*11c0*/  @!P5 SEL R17, RZ, 0x1, !P2 ;  /* 0x00000001ff11d807 */ /* 0x000fc80005000000 */
[----:B0-----:R-:W-:Y:S02]  /*11d0*/  PRMT R10, R17, 0x9910, RZ ;  /* 0x00009910110a7816 */ /* 0x001fe400000000ff */
[----:B------:R-:W-:Y:S02]  /*11e0*/  @!P1 ISETP.NE.AND P2, PT, R24, RZ, PT ;  /* 0x000000ff1800920c */ /* 0x000fe40003f45270 */
[----:B------:R-:W-:Y:S02]  /*11f0*/  PRMT R17, RZ, 0x7610, R17 ;  /* 0x00007610ff117816 */ /* 0x000fe40000000011 */
[----:B------:R-:W-:Y:S02]  /*1200*/  @!P1 SEL R17, RZ, 0x1, !P2 ;  /* 0x00000001ff119807 */ /* 0x000fe40005000000 */
[----:B------:R-:W-:Y:S01]  /*1210*/  ISETP.NE.AND P1, PT, R10, RZ, PT ;  /* 0x000000ff0a00720c */ /* 0x000fe20003f25270 */
[----:B------:R-:W-:Y:S01]  /*1220*/  VIADD R10, R20, 0x280 ;  /* 0x00000280140a7836 */ /* 0x000fe20000000000 */
[----:B------:R-:W-:-:S04]  /*1230*/  PRMT R17, R17, 0x9910, RZ ;  /* 0x0000991011117816 */ /* 0x000fc800000000ff */
[----:B------:R-:W-:Y:S01]  /*1240*/  ISETP.GE.OR P1, PT, R10, R7, !P1 ;  /* 0x000000070a00720c */ /* 0x000fe20004f26670 */
[----:B------:R-:W-:-:S05]  /*1250*/  IMAD.MOV.U32 R10, RZ, RZ, R17 ;  /* 0x000000ffff0a7224 */ /* 0x000fca00078e0011 */
[----:B------:R-:W-:Y:S01]  /*1260*/  ISETP.NE.AND P2, PT, R10, RZ, PT ;  /* 0x000000ff0a00720c */ /* 0x000fe20003f45270 */
[----:B------:R-:W-:-:S05]  /*1270*/  VIADD R10, R20, 0x300 ;  /* 0x00000300140a7836 */ /* 0x000fca0000000000 */
[----:B------:R-:W-:Y:S02]  /*1280*/  ISETP.GE.OR P2, PT, R10, R7, !P2 ;  /* 0x000000070a00720c */ /* 0x000fe40005746670 */
[----:B------:R-:W0:Y:S01]  /*1290*/  @!P1 LDC.64 R10, c[0x0][0x218] ;  /* 0x00008600ff0a9b82 */ /* 0x000e220000000a00 */
[----:B------:R-:W-:Y:S01]  /*12a0*/  PRMT R17, RZ, 0x7610, R17 ;  /* 0x00007610ff117816 */ /* 0x000fe20000000011 */
[----:B------:R-:W-:Y:S01]  /*12b0*/  VIADD R22, R20, 0x380 ;  /* 0x0000038014167836 */ /* 0x000fe20000000000 */
[----:B----4-:R-:W-:-:S04]  /*12c0*/  @!P4 ISETP.NE.AND P5, PT, R23, RZ, PT ;  /* 0x000000ff1700c20c */ /* 0x010fc80003fa5270 */
[----:B------:R-:W-:-:S04]  /*12d0*/  @!P4 SEL R17, RZ, 0x1, !P5 ;  /* 0x00000001ff11c807 */ /* 0x000fc80006800000 */
[----:B------:R-:W-:-:S04]  /*12e0*/  PRMT R17, R17, 0x9910, RZ ;  /* 0x0000991011117816 */ /* 0x000fc800000000ff */
[----:B------:R-:W-:-:S04]  /*12f0*/  ISETP.NE.AND P4, PT, R17, RZ, PT ;  /* 0x000000ff1100720c */ /* 0x000fc80003f85270 */
[----:B------:R-:W-:Y:S02]  /*1300*/  ISETP.GE.OR P4, PT, R22, R7, !P4 ;  /* 0x000000071600720c */ /* 0x000fe40006786670 */
[----:B0-----:R-:W-:-:S05]  /*1310*/  @!P1 IADD3 R22, P5, R14, R10, RZ ;  /* 0x0000000a0e169210 */ /* 0x001fca0007fbe0ff */
[----:B------:R-:W-:Y:S02]  /*1320*/  @!P1 IMAD.X R23, R15, 0x1, R11, P5 ;  /* 0x000000010f179824 */ /* 0x000fe400028e060b */
[----:B------:R-:W0:Y:S01]  /*1330*/  @!P2 LDC.64 R10, c[0x0][0x218] ;  /* 0x00008600ff0aab82 */ /* 0x000e220000000a00 */
[----:B------:R-:W-:Y:S02]  /*1340*/  @!P3 IMAD.IADD R17, R9, 0x1, R20 ;  /* 0x000000010911b824 */ /* 0x000fe400078e0214 */
[----:B------:R1:W5:Y:S05]  /*1350*/  @!P1 LDG.E.U8 R21, desc[UR4][R22.64] ;  /* 0x0000000416159981 */ /* 0x00036a000c1e1100 */
[----:B------:R-:W2:Y:S01]  /*1360*/  @!P4 LDC.64 R14, c[0x0][0x218] ;  /* 0x00008600ff0ecb82 */ /* 0x000ea20000000a00 */
[----:B0-----:R-:W-:-:S05]  /*1370*/  @!P2 IADD3 R10, P5, R28, R10, RZ ;  /* 0x0000000a1c0aa210 */ /* 0x001fca0007fbe0ff */
[----:B------:R-:W-:Y:S01]  /*1380*/  @!P2 IMAD.X R11, R29, 0x1, R11, P5 ;  /* 0x000000011d0ba824 */ /* 0x000fe200028e060b */
[----:B--2---:R-:W-:Y:S01]  /*1390*/  @!P4 IADD3 R14, P5, R18, R14, RZ ;  /* 0x0000000e120ec210 */ /* 0x004fe20007fbe0ff */
[----:B------:R-:W-:-:S03]  /*13a0*/  @!P3 IMAD.MOV.U32 R20, RZ, RZ, R8 ;  /* 0x000000ffff14b224 */ /* 0x000fc600078e0008 */
[----:B------:R1:W5:Y:S01]  /*13b0*/  @!P2 LDG.E.U8 R16, desc[UR4][R10.64] ;  /* 0x000000040a10a981 */ /* 0x000362000c1e1100 */
[----:B------:R-:W-:Y:S02]  /*13c0*/  @!P4 IMAD.X R15, R19, 0x1, R15, P5 ;  /* 0x00000001130fc824 */ /* 0x000fe400028e060f */
[----:B------:R-:W0:Y:S03]  /*13d0*/  @!P3 LDC.64 R18, c[0x0][0x228] ;  /* 0x00008a00ff12bb82 */ /* 0x000e260000000a00 */
[----:B------:R1:W5:Y:S01]  /*13e0*/  @!P4 LDG.E.U8 R6, desc[UR4][R14.64] ;  /* 0x000000040e06c981 */ /* 0x000362000c1e1100 */
[----:B0-----:R-:W-:-:S05]  /*13f0*/  @!P3 IADD3 R18, P0, R17, R18, RZ ;  /* 0x000000121112b210 */ /* 0x001fca0007f1e0ff */
[----:B------:R-:W-:-:S05]  /*1400*/  @!P3 IMAD.X R19, RZ, RZ, R19, P0 ;  /* 0x000000ffff13b224 */ /* 0x000fca00000e0613 */
        /* <DEDUP_REMOVED lines=17> */
.L_x_12651:
        /* <DEDUP_REMOVED lines=8> */
.L_x_12652:
[----:B------:R-:W-:-:S13]  /*15a0*/  ISETP.GE.AND P0, PT, R20, R7, PT ;  /* 0x000000071400720c */ /* 0x000fda0003f06270 */
[----:B------:R-:W-:Y:S05]  /*15b0*/  @P0 BRA `(.L_x_12654) ;  /* 0x00000000003c0947 */ /* 0x000fea0003800000 */
[----:B-1----:R-:W-:Y:S01]  /*15c0*/  IMAD.IADD R4, R9, 0x1, R20 ;  /* 0x0000000109047824 */ /* 0x002fe200078e0214 */
[----:B------:R-:W-:Y:S01]  /*15d0*/  ULDC.64 UR6, c[0x0][0x228] ;  /* 0x00008a0000067ab9 */ /* 0x000fe20000000a00 */
[----:B------:R-:W-:-:S03]  /*15e0*/  VIADD R20, R20, 0x80 ;  /* 0x0000008014147836 */ /* 0x000fc60000000000 */
[----:B------:R-:W-:-:S05]  /*15f0*/  IADD3 R4, P0, R4, UR6, RZ ;  /* 0x0000000604047c10 */ /* 0x000fca000ff1e0ff */
[----:B0-----:R-:W-:-:S05]  /*1600*/  IMAD.X R5, RZ, RZ, UR7, P0 ;  /* 0x00000007ff057e24 */ /* 0x001fca00080e06ff */
[----:B------:R1:W-:Y:S03]  /*1610*/  STG.E.U8 desc[UR4][R4.64], R2 ;  /* 0x0000000204007986 */ /* 0x0003e6000c101104 */
.L_x_12653:
[----:B------:R-:W-:-:S13]  /*1620*/  ISETP.GE.AND P0, PT, R20, R7, PT ;  /* 0x000000071400720c */ /* 0x000fda0003f06270 */
[----:B------:R-:W-:Y:S05]  /*1630*/  @P0 BREAK B1 ;  /* 0x0000000000010942 */ /* 0x000fea0003800000 */
[----:B------:R-:W-:Y:S05]  /*1640*/  @P0 BRA `(.L_x_12655) ;  /* 0x0000000000380947 */ /* 0x000fea0003800000 */
[----:B-1---5:R-:W-:Y:S01]  /*1650*/  IMAD.IADD R2, R9, 0x1, R20 ;  /* 0x0000000109027824 */ /* 0x022fe200078e0214 */
[----:B------:R-:W-:Y:S01]  /*1660*/  ULDC.64 UR6, c[0x0][0x228] ;  /* 0x00008a0000067ab9 */ /* 0x000fe20000000a00 */
[----:B------:R-:W-:-:S03]  /*1670*/  VIADD R20, R20, 0x80 ;  /* 0x0000008014147836 */ /* 0x000fc60000000000 */
[----:B------:R-:W-:-:S05]  /*1680*/  IADD3 R2, P0, R2, UR6, RZ ;  /* 0x0000000602027c10 */ /* 0x000fca000ff1e0ff */
[----:B------:R-:W-:-:S05]  /*1690*/  IMAD.X R3, RZ, RZ, UR7, P0 ;  /* 0x00000007ff037e24 */ /* 0x000fca00080e06ff */
[----:B------:R2:W-:Y:S03]  /*16a0*/  STG.E.U8 desc[UR4][R2.64], R21 ;  /* 0x0000001502007986 */ /* 0x0005e6000c101104 */
.L_x_12654:
[----:B------:R-:W-:Y:S05]  /*16b0*/  BSYNC B1 ;  /* 0x0000000000017941 */ /* 0x000fea0003800000 */
.L_x_12650:
[----:B------:R-:W-:-:S13]  /*16c0*/  ISETP.GE.AND P0, PT, R20, R7, PT ;  /* 0x000000071400720c */ /* 0x000fda0003f06270 */
[----:B01----:R-:W0:Y:S01]  /*16d0*/  @!P0 LDC.64 R4, c[0x0][0x228] ;  /* 0x00008a00ff048b82 */ /* 0x003e220000000a00 */
[----:B--2---:R-:W-:Y:S02]  /*16e0*/  @!P0 IMAD.IADD R3, R9, 0x1, R20 ;  /* 0x0000000109038824 */ /* 0x004fe400078e0214 */
[----:B------:R-:W-:-:S03]  /*16f0*/  @!P0 VIADD R20, R20, 0x80 ;  /* 0x0000008014148836 */ /* 0x000fc60000000000 */
[----:B0-----:R-:W-:-:S05]  /*1700*/  @!P0 IADD3 R2, P1, R3, R4, RZ ;  /* 0x0000000403028210 */ /* 0x001fca0007f3e0ff */
[----:B------:R-:W-:-:S05]  /*1710*/  @!P0 IMAD.X R3, RZ, RZ, R5, P1 ;  /* 0x000000ffff038224 */ /* 0x000fca00008e0605 */
[----:B------:R2:W-:Y:S03]  /*1720*/  @!P0 STG.E.U8 desc[UR4][R2.64], R16 ;  /* 0x0000001002008986 */ /* 0x0005e6000c101104 */
.L_x_12655:
[----:B------:R-:W-:Y:S05]  /*1730*/  BSYNC B0 ;  /* 0x0000000000007941 */ /* 0x000fea0003800000 */
.L_x_12649:
[----:B------:R-:W-:Y:S05]  /*1740*/  WARPSYNC.ALL ;  /* 0x0000000000007948 */ /* 0x000fea0003800000 */
[----:B------:R-:W-:-:S13]  /*1750*/  ISETP.GE.AND P0, PT, R20, R7, PT ;  /* 0x000000071400720c */ /* 0x000fda0003f06270 */
[----:B------:R-:W-:Y:S05]  /*1760*/  @P0 EXIT ;  /* 0x000000000000094d */ /* 0x000fea0003800000 */
[----:B-12--5:R-:W-:Y:S01]  /*1770*/  IMAD.IADD R2, R9, 0x1, R20 ;  /* 0x0000000109027824 */ /* 0x026fe200078e0214 */
[----:B------:R-:W-:-:S04]  /*1780*/  ULDC.64 UR6, c[0x0][0x228] ;  /* 0x00008a0000067ab9 */ /* 0x000fc80000000a00 */
[----:B------:R-:W-:-:S05]  /*1790*/  IADD3 R2, P0, R2, UR6, RZ ;  /* 0x0000000602027c10 */ /* 0x000fca000ff1e0ff */
[----:B------:R-:W-:-:S05]  /*17a0*/  IMAD.X R3, RZ, RZ, UR7, P0 ;  /* 0x00000007ff037e24 */ /* 0x000fca00080e06ff */
[----:B------:R-:W-:Y:S01]  /*17b0*/  STG.E.U8 desc[UR4][R2.64], R6 ;  /* 0x0000000602007986 */ /* 0x000fe2000c101104 */
[----:B------:R-:W-:Y:S05]  /*17c0*/  EXIT ;  /* 0x000000000000794d */ /* 0x000fea0003800000 */
.L_x_12656:
        /* <DEDUP_REMOVED lines=11> */
.L_x_28069:


//--------------------- .text._ZN2at6native29vectorized_elementwise_kernelILi8EZZZNS0_28launch_masked_scatter_kernelERKNS_10TensorBaseES4_S4_S4_ENKUlvE_clEvENKUlvE0_clEvEUlablE_St5arrayIPcLm4EEEEviT0_T1_ --------------------------
	.section	.text._ZN2at6native29vectorized_elementwise_kernelILi8EZZZNS0_28launch_masked_scatter_kernelERKNS_10TensorBaseES4_S4_S4_ENKUlvE_clEvENKUlvE0_clEvEUlablE_St5arrayIPcLm4EEEEviT0_T1_,"ax",@progbits
	.align	128
        .global         _ZN2at6native29vectorized_elementwise_kernelILi8EZZZNS0_28launch_masked_scatter_kernelERKNS_10TensorBaseES4_S4_S4_ENKUlvE_clEvENKUlvE0_clEvEUlablE_St5arrayIPcLm4EEEEviT0_T1_
        .type           _ZN2at6native29vectorized_elementwise_kernelILi8EZZZNS0_28launch_masked_scatter_kernelERKNS_10TensorBaseES4_S4_S4_ENKUlvE_clEvENKUlvE0_clEvEUlablE_St5arrayIPcLm4EEEEviT0_T1_,@function
        .size           _ZN2at6native29vectorized_elementwise_kernelILi8EZZZNS0_28launch_masked_scatter_kernelERKNS_10TensorBaseES4_S4_S4_ENKUlvE_clEvENKUlvE0_clEvEUlablE_St5arrayIPcLm4EEEEviT0_T1_,(.L_x_28070 - _ZN2at6native29vectorized_elementwise_kernelILi8EZZZNS0_28launch_masked_scatter_kernelERKNS_10TensorBaseES4_S4_S4_ENKUlvE_clEvENKUlvE0_clEvEUlablE_St5arrayIPcLm4EEEEviT0_T1_)
        .other          _ZN2at6native29vectorized_elementwise_kernelILi8EZZZNS0_28launch_masked_scatter_kernelERKNS_10TensorBaseES4_S4_S4_ENKUlvE_clEvENKUlvE0_clEvEUlablE_St5arrayIPcLm4EEEEviT0_T1_,@"STO_CUDA_ENTRY STV_DEFAULT"
_ZN2at6native29vectorized_elementwise_kernelILi8EZZZNS0_28launch_masked_scatter_kernelERKNS_10TensorBaseES4_S4_S4_ENKUlvE_clEvENKUlvE0_clEvEUlablE_St5arrayIPcLm4EEEEviT0_T1_:
.text._ZN2at6native29vectorized_elementwise_kernelILi8EZZZNS0_28launch_masked_scatter_kernelERKNS_10TensorBaseES4_S4_S4_ENKUlvE_clEvENKUlvE0_clEvEUlablE_St5arrayIPcLm4EEEEviT0_T1_:
        /* <DEDUP_REMOVED lines=17> */
[----:B-1----:R-:W-:-:S04]  /*0110*/  IMAD.WIDE R2, R9, 0x8, R2 ;  /* 0x0000000809027825 */ /* 0x002fc800078e0202 */
[----:B------:R-:W-:-:S05]  /*0120*/  IMAD.WIDE.U32 R28, R0, 0x40, R2 ;  /* 0x00000040001c7825 */ /* 0x000fca00078e0002 */
[----:B------:R-:W3:Y:S01]  /*0130*/  LDG.E.128 R20, desc[UR4][R28.64] ;  /* 0x000000041c147981 */ /* 0x000ee2000c1e1d00 */
[----:B------:R-:W-:-:S03]  /*0140*/  IADD3 R24, P0, R9, UR6, RZ ;  /* 0x0000000609187c10 */ /* 0x000fc6000ff1e0ff */
[----:B------:R-:W4:Y:S01]  /*0150*/  LDG.E.128 R12, desc[UR4][R28.64+0x20] ;  /* 0x000020041c0c7981 */ /* 0x000f22000c1e1d00 */
[----:B------:R-:W-:Y:S01]  /*0160*/  IADD3.X R25, R4, UR7, RZ, P0, !PT ;  /* 0x0000000704197c10 */ /* 0x000fe200087fe4ff */
[----:B------:R-:W-:Y:S02]  /*0170*/  ULDC.64 UR6, c[0x0][0x228] ;  /* 0x00008a0000067ab9 */ /* 0x000fe40000000a00 */
[----:B------:R-:W5:Y:S01]  /*0180*/  LDG.E.128 R4, desc[UR4][R28.64+0x10] ;  /* 0x000010041c047981 */ /* 0x000f62000c1e1d00 */
[----:B------:R-:W-:-:S03]  /*0190*/  IMAD.WIDE.U32 R24, R0, 0x8, R24 ;  /* 0x0000000800187825 */ /* 0x000fc600078e0018 */
[----:B------:R0:W4:Y:S04]  /*01a0*/  LDG.E.128 R16, desc[UR4][R28.64+0x30] ;  /* 0x000030041c107981 */ /* 0x000128000c1e1d00 */
[----:B------:R-:W5:Y:S01]  /*01b0*/  LDG.E.64 R24, desc[UR4][R24.64] ;  /* 0x0000000418187981 */ /* 0x000f62000c1e1b00 */
[----:B--2---:R-:W-:-:S04]  /*01c0*/  LOP3.LUT R2, R10, 0xffff, RZ, 0xc0, !PT ;  /* 0x0000ffff0a027812 */ /* 0x004fc800078ec0ff */
[----:B------:R-:W-:-:S04]  /*01d0*/  SHF.R.U32.HI R2, RZ, 0x8, R2 ;  /* 0x00000008ff027819 */ /* 0x000fc80000011602 */
[----:B------:R-:W-:-:S04]  /*01e0*/  PRMT R2, R2, 0x9910, RZ ;  /* 0x0000991002027816 */ /* 0x000fc800000000ff */
[----:B------:R-:W-:Y:S02]  /*01f0*/  ISETP.NE.AND P3, PT, R2, RZ, PT ;  /* 0x000000ff0200720c */ /* 0x000fe40003f65270 */
[----:B------:R-:W-:-:S11]  /*0200*/  LOP3.LUT P2, RZ, R10, 0xff, RZ, 0xc0, !PT ;  /* 0x000000ff0aff7812 */ /* 0x000fd6000784c0ff */
[----:B------:R-:W3:Y:S01]  /*0210*/  @P3 LDC.64 R26, c[0x0][0x218] ;  /* 0x00008600ff1a3b82 */ /* 0x000ee20000000a00 */
[----:B------:R-:W-:-:S07]  /*0220*/  PRMT R8, R10, 0x7732, RZ ;  /* 0x000077320a087816 */ /* 0x000fce00000000ff */
[----:B------:R-:W0:Y:S01]  /*0230*/  @P2 LDC.64 R2, c[0x0][0x218] ;  /* 0x00008600ff022b82 */ /* 0x000e220000000a00 */
[----:B------:R-:W-:Y:S02]  /*0240*/  PRMT R10, R10, 0x7632, R10 ;  /* 0x000076320a0a7816 */ /* 0x000fe4000000000a */
[----:B------:R-:W-:-:S04]  /*0250*/  SHF.R.U32.HI R8, RZ, 0x8, R8 ;  /* 0x00000008ff087819 */ /* 0x000fc80000011608 */
[----:B------:R-:W-:Y:S02]  /*0260*/  PRMT R8, R8, 0x9910, RZ ;  /* 0x0000991008087816 */ /* 0x000fe400000000ff */
[----:B---3--:R-:W-:-:S05]  /*0270*/  @P3 IADD3 R26, P0, R22, R26, RZ ;  /* 0x0000001a161a3210 */ /* 0x008fca0007f1e0ff */
[----:B------:R-:W-:Y:S01]  /*0280*/  @P3 IMAD.X R27, R23, 0x1, R27, P0 ;  /* 0x00000001171b3824 */ /* 0x000fe200000e061b */
[----:B------:R-:W-:Y:S02]  /*0290*/  LOP3.LUT P0, RZ, R10, 0xff, RZ, 0xc0, !PT ;  /* 0x000000ff0aff7812 */ /* 0x000fe4000780c0ff */
[----:B------:R-:W-:Y:S02]  /*02a0*/  ISETP.NE.AND P1, PT, R8, RZ, PT ;  /* 0x000000ff0800720c */ /* 0x000fe40003f25270 */
[----:B0-----:R-:W-:Y:S02]  /*02b0*/  @P2 IADD3 R28, P4, R20, R2, RZ ;  /* 0x00000002141c2210 */ /* 0x001fe40007f9e0ff */
[----:B-----5:R-:W-:-:S07]  /*02c0*/  LOP3.LUT R8, R24, 0xffff, RZ, 0xc0, !PT ;  /* 0x0000ffff18087812 */ /* 0x020fce00078ec0ff */
[----:B------:R-:W0:Y:S01]  /*02d0*/  @P0 LDC.64 R22, c[0x0][0x218] ;  /* 0x00008600ff160b82 */ /* 0x000e220000000a00 */
[----:B------:R-:W-:Y:S01]  /*02e0*/  @P2 IMAD.X R29, R21, 0x1, R3, P4 ;  /* 0x00000001151d2824 */ /* 0x000fe200020e0603 */
[----:B------:R-:W-:-:S06]  /*02f0*/  SHF.R.U32.HI R2, RZ, 0x8, R8 ;  /* 0x00000008ff027819 */ /* 0x000fcc0000011608 */
[----:B------:R-:W1:Y:S01]  /*0300*/  @P1 LDC.64 R20, c[0x0][0x218] ;  /* 0x00008600ff141b82 */ /* 0x000e620000000a00 */
[C---:B------:R-:W-:Y:S01]  /*0310*/  LOP3.LUT R8, R11.reuse, 0xffff, RZ, 0xc0, !PT ;  /* 0x0000ffff0b087812 */ /* 0x040fe200078ec0ff */
[----:B------:R2:W3:Y:S01]  /*0320*/  @P3 LDG.E.U8 R2, desc[UR4][R26.64] ;  /* 0x000000041a023981 */ /* 0x0004e2000c1e1100 */
[C---:B------:R-:W-:Y:S02]  /*0330*/  PRMT R10, R11.reuse, 0x7732, RZ ;  /* 0x000077320b0a7816 */ /* 0x040fe400000000ff */
[----:B------:R-:W-:Y:S02]  /*0340*/  LOP3.LUT P5, RZ, R11, 0xff, RZ, 0xc0, !PT ;  /* 0x000000ff0bff7812 */ /* 0x000fe400078ac0ff */
[----:B------:R-:W-:Y:S02]  /*0350*/  SHF.R.U32.HI R8, RZ, 0x8, R8 ;  /* 0x00000008ff087819 */ /* 0x000fe40000011608 */
[----:B------:R-:W-:Y:S02]  /*0360*/  SHF.R.U32.HI R10, RZ, 0x8, R10 ;  /* 0x00000008ff0a7819 */ /* 0x000fe4000001160a */
[----:B------:R-:W-:-:S02]  /*0370*/  PRMT R3, R24, 0x7610, R3 ;  /* 0x0000761018037816 */ /* 0x000fc40000000003 */
[----:B------:R-:W-:Y:S02]  /*0380*/  PRMT R8, R8, 0x9910, RZ ;  /* 0x0000991008087816 */ /* 0x000fe400000000ff */
[----:B--2---:R-:W-:Y:S02]  /*0390*/  PRMT R26, R10, 0x9910, RZ ;  /* 0x000099100a1a7816 */ /* 0x004fe400000000ff */
[----:B------:R-:W-:Y:S01]  /*03a0*/  PRMT R11, R11, 0x7632, R11 ;  /* 0x000076320b0b7816 */ /* 0x000fe2000000000b */
[----:B------:R-:W2:Y:S01]  /*03b0*/  @P2 LDG.E.U8 R3, desc[UR4][R28.64] ;  /* 0x000000041c032981 */ /* 0x000ea2000c1e1100 */
[----:B------:R-:W-:Y:S02]  /*03c0*/  ISETP.NE.AND P3, PT, R8, RZ, PT ;  /* 0x000000ff0800720c */ /* 0x000fe40003f65270 */
[----:B------:R-:W-:Y:S02]  /*03d0*/  ISETP.NE.AND P2, PT, R26, RZ, PT ;  /* 0x000000ff1a00720c */ /* 0x000fe40003f45270 */
[----:B------:R-:W-:-:S02]  /*03e0*/  LOP3.LUT P4, RZ, R11, 0xff, RZ, 0xc0, !PT ;  /* 0x000000ff0bff7812 */ /* 0x000fc4000788c0ff */
[----:B0-----:R-:W-:Y:S01]  /*03f0*/  @P0 IADD3 R26, P6, R4, R22, RZ ;  /* 0x00000016041a0210 */ /* 0x001fe20007fde0ff */
[----:B------:R-:W4:Y:S04]  /*0400*/  @P5 LDC.64 R10, c[0x0][0x218] ;  /* 0x00008600ff0a5b82 */ /* 0x000f280000000a00 */
[----:B------:R-:W-:Y:S01]  /*0410*/  @P0 IMAD.X R27, R5, 0x1, R23, P6 ;  /* 0x00000001051b0824 */ /* 0x000fe200030e0617 */
[----:B-1----:R-:W-:-:S05]  /*0420*/  @P1 IADD3 R22, P6, R6, R20, RZ ;  /* 0x0000001406161210 */ /* 0x002fca0007fde0ff */
[----:B------:R-:W-:Y:S01]  /*0430*/  @P1 IMAD.X R23, R7, 0x1, R21, P6 ;  /* 0x0000000107171824 */ /* 0x000fe200030e0615 */
[----:B------:R-:W0:Y:S01]  /*0440*/  @P4 LDC.64 R4, c[0x0][0x218] ;  /* 0x00008600ff044b82 */ /* 0x000e220000000a00 */
[----:B------:R-:W-:-:S07]  /*0450*/  PRMT R24, R24, 0x7632, R24 ;  /* 0x0000763218187816 */ /* 0x000fce0000000018 */
[----:B------:R-:W1:Y:S08]  /*0460*/  @P3 LDC.64 R6, c[0x0][0x218] ;  /* 0x00008600ff063b82 */ /* 0x000e700000000a00 */
[----:B------:R-:W5:Y:S01]  /*0470*/  @P2 LDC.64 R20, c[0x0][0x218] ;  /* 0x00008600ff142b82 */ /* 0x000f620000000a00 */
[----:B------:R-:W-:Y:S02]  /*0480*/  LOP3.LUT R8, R24, 0xffff, RZ, 0xc0, !PT ;  /* 0x0000ffff18087812 */ /* 0x000fe400078ec0ff */
[----:B------:R-:W2:Y:S01]  /*0490*/  @P0 LDG.E.U8 R24, desc[UR4][R26.64] ;  /* 0x000000041a180981 */ /* 0x000ea2000c1e1100 */
[----:B----4-:R-:W-:-:S02]  /*04a0*/  @P5 IADD3 R10, P0, R12, R10, RZ ;  /* 0x0000000a0c0a5210 */ /* 0x010fc40007f1e0ff */
[--C-:B------:R-:W-:Y:S02]  /*04b0*/  SHF.R.U32.HI R12, RZ, 0x8, R8.reuse ;  /* 0x00000008ff0c7819 */ /* 0x100fe40000011608 */
[----:B------:R-:W-:Y:S01]  /*04c0*/  PRMT R8, R25, 0x7610, R8 ;  /* 0x0000761019087816 */ /* 0x000fe20000000008 */
[----:B------:R-:W-:Y:S01]  /*04d0*/  @P5 IMAD.X R11, R13, 0x1, R11, P0 ;  /* 0x000000010d0b5824 */ /* 0x000fe200000e060b */
[----:B------:R-:W-:Y:S02]  /*04e0*/  PRMT R25, R25, 0x7632, R25 ;  /* 0x0000763219197816 */ /* 0x000fe40000000019 */
[----:B------:R-:W-:Y:S01]  /*04f0*/  LOP3.LUT R13, R8, 0xffff, RZ, 0xc0, !PT ;  /* 0x0000ffff080d7812 */ /* 0x000fe200078ec0ff */
[----:B------:R-:W4:Y:S01]  /*0500*/  @P1 LDG.E.U8 R12, desc[UR4][R22.64] ;  /* 0x00000004160c1981 */ /* 0x000f22000c1e1100 */
[----:B0-----:R-:W-:Y:S02]  /*0510*/  @P4 IADD3 R4, P1, R16, R4, RZ ;  /* 0x0000000410044210 */ /* 0x001fe40007f3e0ff */
[----:B-1----:R-:W-:Y:S01]  /*0520*/  @P3 IADD3 R6, P0, R14, R6, RZ ;  /* 0x000000060e063210 */ /* 0x002fe20007f1e0ff */
[----:B------:R0:W4:Y:S01]  /*0530*/  @P5 LDG.E.U8 R8, desc[UR4][R10.64] ;  /* 0x000000040a085981 */ /* 0x000122000c1e1100 */
[----:B------:R-:W-:Y:S01]  /*0540*/  LOP3.LUT R14, R25, 0xffff, RZ, 0xc0, !PT ;  /* 0x0000ffff190e7812 */ /* 0x000fe200078ec0ff */
[----:B------:R-:W-:Y:S01]  /*0550*/  @P4 IMAD.X R5, R17, 0x1, R5, P1 ;  /* 0x0000000111054824 */ /* 0x000fe200008e0605 */
[----:B------:R-:W-:-:S02]  /*0560*/  SHF.R.U32.HI R13, RZ, 0x8, R13 ;  /* 0x00000008ff0d7819 */ /* 0x000fc4000001160d */
[----:B-----5:R-:W-:Y:S01]  /*0570*/  @P2 IADD3 R20, P5, R18, R20, RZ ;  /* 0x0000001412142210 */ /* 0x020fe20007fbe0ff */
[----:B------:R-:W-:Y:S01]  /*0580*/  @P3 IMAD.X R7, R15, 0x1, R7, P0 ;  /* 0x000000010f073824 */ /* 0x000fe200000e0607 */
[----:B------:R-:W-:Y:S01]  /*0590*/  SHF.R.U32.HI R14, RZ, 0x8, R14 ;  /* 0x00000008ff0e7819 */ /* 0x000fe2000001160e */
[----:B------:R4:W5:Y:S02]  /*05a0*/  @P4 LDG.E.U8 R25, desc[UR4][R4.64] ;  /* 0x0000000404194981 */ /* 0x000964000c1e1100 */
[----:B------:R-:W-:Y:S02]  /*05b0*/  @P2 IMAD.X R21, R19, 0x1, R21, P5 ;  /* 0x0000000113152824 */ /* 0x000fe400028e0615 */
[----:B------:R-:W5:Y:S04]  /*05c0*/  @P3 LDG.E.U8 R13, desc[UR4][R6.64] ;  /* 0x00000004060d3981 */ /* 0x000f68000c1e1100 */
[----:B------:R-:W5:Y:S01]  /*05d0*/  @P2 LDG.E.U8 R14, desc[UR4][R20.64] ;  /* 0x00000004140e2981 */ /* 0x000f62000c1e1100 */
[----:B0-----:R-:W-:-:S05]  /*05e0*/  IADD3 R10, P0, R9, UR6, RZ ;  /* 0x00000006090a7c10 */ /* 0x001fca000ff1e0ff */
[----:B------:R-:W-:Y:S02]  /*05f0*/  IMAD.X R11, RZ, RZ, UR7, P0 ;  /* 0x00000007ff0b7e24 */ /* 0x000fe400080e06ff */
[----:B------:R-:W-:Y:S01]  /*0600*/  IMAD.WIDE R10, R0, 0x8, R10 ;  /* 0x00000008000a7825 */ /* 0x000fe200078e020a */
[----:B---3--:R-:W-:Y:S02]  /*0610*/  LOP3.LUT R2, R2, 0xffff, RZ, 0xc0, !PT ;  /* 0x0000ffff02027812 */ /* 0x008fe400078ec0ff */
[----:B--2---:R-:W-:-:S04]  /*0620*/  LOP3.LUT R3, R3, 0xff, RZ, 0xc0, !PT ;  /* 0x000000ff03037812 */ /* 0x004fc800078ec0ff */
[----:B------:R-:W-:Y:S02]  /*0630*/  PRMT R2, R2, 0x7604, R3 ;  /* 0x0000760402027816 */ /* 0x000fe40000000003 */
[----:B------:R-:W-:Y:S02]  /*0640*/  LOP3.LUT R24, R24, 0xff, RZ, 0xc0, !PT ;  /* 0x000000ff18187812 */ /* 0x000fe400078ec0ff */
[----:B----4-:R-:W-:Y:S02]  /*0650*/  LOP3.LUT R5, R12, 0xffff, RZ, 0xc0, !PT ;  /* 0x0000ffff0c057812 */ /* 0x010fe400078ec0ff */
[----:B------:R-:W-:Y:S02]  /*0660*/  LOP3.LUT R8, R8, 0xff, RZ, 0xc0, !PT ;  /* 0x000000ff08087812 */ /* 0x000fe400078ec0ff */
[----:B------:R-:W-:Y:S02]  /*0670*/  PRMT R5, R5, 0x7604, R24 ;  /* 0x0000760405057816 */ /* 0x000fe40000000018 */
[----:B-----5:R-:W-:-:S02]  /*0680*/  LOP3.LUT R25, R25, 0xff, RZ, 0xc0, !PT ;  /* 0x000000ff19197812 */ /* 0x020fc400078ec0ff */
[----:B------:R-:W-:Y:S02]  /*0690*/  LOP3.LUT R13, R13, 0xffff, RZ, 0xc0, !PT ;  /* 0x0000ffff0d0d7812 */ /* 0x000fe400078ec0ff */
[----:B------:R-:W-:Y:S02]  /*06a0*/  LOP3.LUT R14, R14, 0xffff, RZ, 0xc0, !PT ;  /* 0x0000ffff0e0e7812 */ /* 0x000fe400078ec0ff */
[----:B------:R-:W-:Y:S02]  /*06b0*/  PRMT R13, R13, 0x7604, R8 ;  /* 0x000076040d0d7816 */ /* 0x000fe40000000008 */
[----:B------:R-:W-:Y:S02]  /*06c0*/  PRMT R14, R14, 0x7604, R25 ;  /* 0x000076040e0e7816 */ /* 0x000fe40000000019 */
[----:B------:R-:W-:Y:S02]  /*06d0*/  PRMT R2, R2, 0x5410, R5 ;  /* 0x0000541002027816 */ /* 0x000fe40000000005 */
[----:B------:R-:W-:-:S05]  /*06e0*/  PRMT R3, R13, 0x5410, R14 ;  /* 0x000054100d037816 */ /* 0x000fca000000000e */
[----:B------:R-:W-:Y:S01]  /*06f0*/  STG.E.64 desc[UR4][R10.64], R2 ;  /* 0x000000020a007986 */ /* 0x000fe2000c101b04 */
[----:B------:R-:W-:Y:S05]  /*0700*/  EXIT ;  /* 0x000000000000794d */ /* 0x000fea0003800000 */
.L_x_12657:
        /* <DEDUP_REMOVED lines=240> */
.L_x_12660:
        /* <DEDUP_REMOVED lines=8> */
.L_x_12661:
        /* <DEDUP_REMOVED lines=8> */
.L_x_12662:
        /* <DEDUP_REMOVED lines=9> */
.L_x_12663:
[----:B------:R-:W-:Y:S05]  /*17a0*/  BSYNC B1 ;  /* 0x0000000000017941 */ /* 0x000fea0003800000 */
.L_x_12659:
[----:B------:R-:W-:-:S13]  /*17b0*/  ISETP.GE.AND P0, PT, R20, R7, PT ;  /* 0x000000071400720c */ /* 0x000fda0003f06270 */
[----:B01----:R-:W0:Y:S01]  /*17c0*/  @!P0 LDC.64 R4, c[0x0][0x228] ;  /* 0x00008a00ff048b82 */ /* 0x003e220000000a00 */
[----:B--2---:R-:W-:Y:S02]  /*17d0*/  @!P0 IMAD.IADD R3, R9, 0x1, R20 ;  /* 0x0000000109038824 */ /* 0x004fe400078e0214 */
[----:B------:R-:W-:-:S03]  /*17e0*/  @!P0 VIADD R20, R20, 0x80 ;  /* 0x0000008014148836 */ /* 0x000fc60000000000 */
[----:B0-----:R-:W-:-:S05]  /*17f0*/  @!P0 IADD3 R2, P1, R3, R4, RZ ;  /* 0x0000000403028210 */ /* 0x001fca0007f3e0ff */
[----:B------:R-:W-:-:S05]  /*1800*/  @!P0 IMAD.X R3, RZ, RZ, R5, P1 ;  /* 0x000000ffff038224 */ /* 0x000fca00008e0605 */
[----:B------:R2:W-:Y:S03]  /*1810*/  @!P0 STG.E.U8 desc[UR4][R2.64], R16 ;  /* 0x0000001002008986 */ /* 0x0005e6000c101104 */
.L_x_12664:
[----:B------:R-:W-:Y:S05]  /*1820*/  BSYNC B0 ;  /* 0x0000000000007941 */ /* 0x000fea0003800000 */
.L_x_12658:
        /* <DEDUP_REMOVED lines=9> */
.L_x_12665:
        /* <DEDUP_REMOVED lines=12> */
.L_x_28070:


//--------------------- .text._ZN2at6native18elementwise_kernelILi128ELi4EZNS0_15gpu_kernel_implIZZZNS0_28launch_masked_scatter_kernelERKNS_10TensorBaseES5_S5_S5_ENKUlvE_clEvENKUlvE_clEvEUlhblE_EEvRNS_18TensorIteratorBaseERKT_EUliE_EEviT1_ --------------------------
	.section	.text._ZN2at6native18elementwise_kernelILi128ELi4EZNS0_15gpu_kernel_implIZZZNS0_28launch_masked_scatter_kernelERKNS_10TensorBaseES5_S5_S5_ENKUlvE_clEvENKUlvE_clEvEUlhblE_EEvRNS_18TensorIteratorBaseERKT_EUliE_EEviT1_,"ax",@progbits
	.align	128
        .global         _ZN2at6native18elementwise_kernelILi128ELi4EZNS0_15gpu_kernel_implIZZZNS0_28launch_masked_scatter_kernelERKNS_10TensorBaseES5_S5_S5_ENKUlvE_clEvENKUlvE_clEvEUlhblE_EEvRNS_18TensorIteratorBaseERKT_EUliE_EEviT1_
        .type           _ZN2at6native18elementwise_kernelILi128ELi4EZNS0_15gpu_kernel_implIZZZNS0_28launch_masked_scatter_kernelERKNS_10TensorBaseES5_S5_S5_ENKUlvE_clEvENKUlvE_clEvEUlhblE_EEvRNS_18TensorIteratorBaseERKT_EUliE_EEviT1_,@function
        .size           _ZN2at6native18elementwise_kernelILi128ELi4EZNS0_15gpu_kernel_implIZZZNS0_28launch_masked_scatter_kernelERKNS_10TensorBaseES5_S5_S5_ENKUlvE_clEvENKUlvE_clEvEUlhblE_EEvRNS_18TensorIteratorBaseERKT_EUliE_EEviT1_,(.L_x_28071 - _ZN2at6native18elementwise_kernelILi128ELi4EZNS0_15gpu_kernel_implIZZZNS0_28launch_masked_scatter_kernelERKNS_10TensorBaseES5_S5_S5_ENKUlvE_clEvENKUlvE_clEvEUlhblE_EEvRNS_18TensorIteratorBaseERKT_EUliE_EEviT1_)
        .other          _ZN2at6native18elementwise_kernelILi128ELi4EZNS0_15gpu_kernel_implIZZZNS0_28launch_masked_scatter_kernelERKNS_10TensorBaseES5_S5_S5_ENKUlvE_clEvENKUlvE_clEvEUlhblE_EEvRNS_18TensorIteratorBaseERKT_EUliE_EEviT1_,@"STO_CUDA_ENTRY STV_DEFAULT"
_ZN2at6native18elementwise_kernelILi128ELi4EZNS0_15gpu_kernel_implIZZZNS0_28launch_masked_scatter_kernelERKNS_10TensorBaseES5_S5_S5_ENKUlvE_clEvENKUlvE_clEvEUlhblE_EEvRNS_18TensorIteratorBaseERKT_EUliE_EEviT1_:
.text._ZN2at6native18elementwise_kernelILi128ELi4EZNS0_15gpu_kernel_implIZZZNS0_28launch_masked_scatter_kernelERKNS_10TensorBaseES5_S5_S5_ENKUlvE_clEvENKUlvE_clEvEUlhblE_EEvRNS_18TensorIteratorBaseERKT_EUliE_EEviT1_:
        /* <DEDUP_REMOVED lines=391> */
.L_x_12668:
        /* <DEDUP_REMOVED lines=20> */
.L_x_12672:
[----:B------:R0:W5:Y:S01]  /*19b0*/  LDG.E.U8 R19, desc[UR36][R4.64] ;  /* 0x0000002404137981 */ /* 0x000162000c1e1100 */
[----:B------:R-:W-:Y:S05]  /*19c0*/  BRA `(.L_x_12674) ;  /* 0x0000000c00647947 */ /* 0x000fea0003800000 */
.L_x_12671:
        /* <DEDUP_REMOVED lines=8> */
.L_x_12676:
[----:B------:R3:W5:Y:S01]  /*1a50*/  LDG.E.U8 R19, desc[UR36][R4.64] ;  /* 0x0000002404137981 */ /* 0x000762000c1e1100 */
[----:B------:R-:W-:Y:S05]  /*1a60*/  BRA `(.L_x_12674) ;  /* 0x0000000c003c7947 */ /* 0x000fea0003800000 */
.L_x_12675:
[----:B------:R0:W5:Y:S01]  /*1a70*/  LDG.E.U16 R19, desc[UR36][R4.64] ;  /* 0x0000002404137981 */ /* 0x000162000c1e1500 */
[----:B------:R-:W-:Y:S05]  /*1a80*/  BRA `(.L_x_12674) ;  /* 0x0000000c00347947 */ /* 0x000fea0003800000 */
.L_x_12670:
[----:B------:R-:W-:-:S13]  /*1a90*/  ISETP.GT.AND P0, PT, R2, 0x6, PT ;  /* 0x000000060200780c */ /* 0x000fda0003f04270 */
[----:B------:R-:W-:Y:S05]  /*1aa0*/  @P0 BRA `(.L_x_12677) ;  /* 0x0000000000340947 */ /* 0x000fea0003800000 */
[----:B------:R-:W-:-:S13]  /*1ab0*/  ISETP.NE.AND P0, PT, R2, 0x5, PT ;  /* 0x000000050200780c */ /* 0x000fda0003f05270 */
[----:B------:R-:W-:Y:S05]  /*1ac0*/  @!P0 BRA `(.L_x_12678) ;  /* 0x0000000000188947 */ /* 0x000fea0003800000 */
[----:B------:R-:W-:-:S13]  /*1ad0*/  ISETP.NE.AND P0, PT, R2, 0x6, PT ;  /* 0x000000060200780c */ /* 0x000fda0003f05270 */
[----:B------:R-:W-:Y:S05]  /*1ae0*/  @P0 BRA `(.L_x_12673) ;  /* 0x0000000800c80947 */ /* 0x000fea0003800000 */
[----:B------:R-:W2:Y:S02]  /*1af0*/  LDG.E R2, desc[UR36][R4.64] ;  /* 0x0000002404027981 */ /* 0x000ea4000c1e1900 */
[----:B--2---:R-:W0:Y:S02]  /*1b00*/  F2I.S64.TRUNC R2, R2 ;  /* 0x0000000200027311 */ /* 0x004e24000020d900 */
[----:B0-----:R-:W-:Y:S01]  /*1b10*/  PRMT R19, R2, 0x7610, R19 ;  /* 0x0000761002137816 */ /* 0x001fe20000000013 */
[----:B------:R-:W-:Y:S06]  /*1b20*/  BRA `(.L_x_12674) ;  /* 0x0000000c000c7947 */ /* 0x000fec0003800000 */
.L_x_12678:
[----:B------:R-:W2:Y:S02]  /*1b30*/  LDG.E.U16 R2, desc[UR36][R4.64] ;  /* 0x0000002404027981 */ /* 0x000ea4000c1e1500 */
[----:B--2---:R-:W-:-:S06]  /*1b40*/  HADD2.F32 R2, -RZ, R2.H0_H0 ;  /* 0x20000002ff027230 */ /* 0x004fcc0000004100 */
[----:B------:R-:W0:Y:S02]  /*1b50*/  F2I.S64.TRUNC R2, R2 ;  /* 0x0000000200027311 */ /* 0x000e24000020d900 */
[----:B0-----:R-:W-:Y:S01]  /*1b60*/  PRMT R19, R2, 0x7610, R19 ;  /* 0x0000761002137816 */ /* 0x001fe20000000013 */
[----:B------:R-:W-:Y:S06]  /*1b70*/  BRA `(.L_x_12674) ;  /* 0x0000000800f87947 */ /* 0x000fec0003800000 */
.L_x_12677:
[----:B------:R-:W-:-:S13]  /*1b80*/  ISETP.NE.AND P0, PT, R2, 0x7, PT ;  /* 0x000000070200780c */ /* 0x000fda0003f05270 */
[----:B------:R-:W-:Y:S05]  /*1b90*/  @!P0 BRA `(.L_x_12679) ;  /* 0x0000000000348947 */ /* 0x000fea0003800000 */
        /* <DEDUP_REMOVED lines=8> */
.L_x_12680:
[----:B------:R-:W2:Y:S02]  /*1c20*/  LDG.E.U16 R4, desc[UR36][R4.64] ;  /* 0x0000002404047981 */ /* 0x000ea4000c1e1500 */
[----:B--2---:R-:W-:-:S06]  /*1c30*/  HADD2.F32 R2, -RZ, R4.H0_H0 ;  /* 0x20000004ff027230 */ /* 0x004fcc0000004100 */
[----:B------:R-:W0:Y:S02]  /*1c40*/  F2I.S64.TRUNC R2, R2 ;  /* 0x0000000200027311 */ /* 0x000e24000020d900 */
[----:B0-----:R-:W-:Y:S01]  /*1c50*/  PRMT R19, R2, 0x7610, R19 ;  /* 0x0000761002137816 */ /* 0x001fe20000000013 */
[----:B------:R-:W-:Y:S06]  /*1c60*/  BRA `(.L_x_12674) ;  /* 0x0000000800bc7947 */ /* 0x000fec0003800000 */
.L_x_12679:
[----:B------:R-:W2:Y:S02]  /*1c70*/  LDG.E.64 R2, desc[UR36][R4.64] ;  /* 0x0000002404027981 */ /* 0x000ea4000c1e1b00 */
[----:B--2---:R-:W0:Y:S02]  /*1c80*/  F2I.S64.F64.TRUNC R2, R2 ;  /* 0x0000000200027311 */ /* 0x004e24000030d900 */
[----:B0-----:R-:W-:Y:S01]  /*1c90*/  PRMT R19, R2, 0x7610, R19 ;  /* 0x0000761002137816 */ /* 0x001fe20000000013 */
[----:B------:R-:W-:Y:S06]  /*1ca0*/  BRA `(.L_x_12674) ;  /* 0x0000000800ac7947 */ /* 0x000fec0003800000 */
.L_x_12669:
        /* <DEDUP_REMOVED lines=12> */
.L_x_12683:
[----:B------:R-:W2:Y:S02]  /*1d70*/  LDG.E.64 R4, desc[UR36][R4.64] ;  /* 0x0000002404047981 */ /* 0x000ea4000c1e1b00 */
[----:B--2---:R-:W0:Y:S02]  /*1d80*/  F2I.S64.F64.TRUNC R2, R4 ;  /* 0x0000000400027311 */ /* 0x004e24000030d900 */
[----:B0-----:R-:W-:Y:S01]  /*1d90*/  PRMT R19, R2, 0x7610, R19 ;  /* 0x0000761002137816 */ /* 0x001fe20000000013 */
[----:B------:R-:W-:Y:S06]  /*1da0*/  BRA `(.L_x_12674) ;  /* 0x00000008006c7947 */ /* 0x000fec0003800000 */
.L_x_12682:
        /* <DEDUP_REMOVED lines=25> */
[----:B------:R-:W0:Y:S02]  /*1f40*/  F2I.S64.TRUNC R2, R3 ;  /* 0x0000000300027311 */ /* 0x000e24000020d900 */
[----:B0-----:R-:W-:Y:S01]  /*1f50*/  PRMT R19, R2, 0x7610, R19 ;  /* 0x0000761002137816 */ /* 0x001fe20000000013 */
[----:B------:R-:W-:Y:S06]  /*1f60*/  BRA `(.L_x_12674) ;  /* 0x0000000400fc7947 */ /* 0x000fec0003800000 */
.L_x_12685:
        /* <DEDUP_REMOVED lines=12> */
[----:B------:R-:W0:Y:S02]  /*2030*/  F2I.S64.TRUNC R2, R2 ;  /* 0x0000000200027311 */ /* 0x000e24000020d900 */
[----:B0-----:R-:W-:Y:S01]  /*2040*/  PRMT R19, R2, 0x7610, R19 ;  /* 0x0000761002137816 */ /* 0x001fe20000000013 */
[----:B------:R-:W-:Y:S06]  /*2050*/  BRA `(.L_x_12674) ;  /* 0x0000000400c07947 */ /* 0x000fec0003800000 */
.L_x_12684:
[----:B------:R-:W2:Y:S02]  /*2060*/  LDG.E.U16 R2, desc[UR36][R4.64] ;  /* 0x0000002404027981 */ /* 0x000ea4000c1e1500 */
[----:B--2---:R-:W-:-:S06]  /*2070*/  IMAD.U32 R2, R2, 0x10000, RZ ;  /* 0x0001000002027824 */ /* 0x004fcc00078e00ff */
[----:B------:R-:W0:Y:S02]  /*2080*/  F2I.S64.TRUNC R2, R2 ;  /* 0x0000000200027311 */ /* 0x000e24000020d900 */
[----:B0-----:R-:W-:Y:S01]  /*2090*/  PRMT R19, R2, 0x7610, R19 ;  /* 0x0000761002137816 */ /* 0x001fe20000000013 */
[----:B------:R-:W-:Y:S06]  /*20a0*/  BRA `(.L_x_12674) ;  /* 0x0000000400ac7947 */ /* 0x000fec0003800000 */
.L_x_12681:
        /* <DEDUP_REMOVED lines=10> */
.L_x_12688:
        /* <DEDUP_REMOVED lines=21> */
.L_x_12692:
[----:B------:R-:W-:Y:S05]  /*22a0*/  BSYNC B1 ;  /* 0x0000000000017941 */ /* 0x000fea0003800000 */
.L_x_12691:
[----:B------:R-:W-:Y:S01]  /*22b0*/  IMAD.SHL.U32 R2, R2, 0x100000, RZ ;  /* 0x0010000002027824 */ /* 0x000fe200078e00ff */
[----:B------:R-:W-:-:S04]  /*22c0*/  LEA R3, R0, 0x3b800000, 0x17 ;  /* 0x3b80000000037811 */ /* 0x000fc800078eb8ff */
[----:B------:R-:W-:-:S07]  /*22d0*/  LOP3.LUT R2, R3, R2, R4, 0xfe, !PT ;  /* 0x0000000203027212 */ /* 0x000fce00078efe04 */
.L_x_12690:
[----:B------:R-:W-:Y:S05]  /*22e0*/  BSYNC B0 ;  /* 0x0000000000007941 */ /* 0x000fea0003800000 */
.L_x_12689:
[----:B------:R-:W0:Y:S02]  /*22f0*/  F2I.S64.TRUNC R2, R2 ;  /* 0x0000000200027311 */ /* 0x000e24000020d900 */
[----:B0-----:R-:W-:Y:S01]  /*2300*/  PRMT R19, R2, 0x7610, R19 ;  /* 0x0000761002137816 */ /* 0x001fe20000000013 */
[----:B------:R-:W-:Y:S06]  /*2310*/  BRA `(.L_x_12674) ;  /* 0x0000000400107947 */ /* 0x000fec0003800000 */
.L_x_12687:
        /* <DEDUP_REMOVED lines=21> */
.L_x_12696:
[----:B------:R-:W-:Y:S05]  /*2470*/  BSYNC B1 ;  /* 0x0000000000017941 */ /* 0x000fea0003800000 */
.L_x_12695:
[----:B------:R-:W-:Y:S01]  /*2480*/  IMAD.SHL.U32 R2, R2, 0x200000, RZ ;  /* 0x0020000002027824 */ /* 0x000fe200078e00ff */
[----:B------:R-:W-:-:S04]  /*2490*/  LEA R3, R0, 0x37800000, 0x17 ;  /* 0x3780000000037811 */ /* 0x000fc800078eb8ff */
[----:B------:R-:W-:-:S07]  /*24a0*/  LOP3.LUT R2, R3, R2, R4, 0xfe, !PT ;  /* 0x0000000203027212 */ /* 0x000fce00078efe04 */
.L_x_12694:
[----:B------:R-:W-:Y:S05]  /*24b0*/  BSYNC B0 ;  /* 0x0000000000007941 */ /* 0x000fea0003800000 */
.L_x_12693:
[----:B------:R-:W0:Y:S02]  /*24c0*/  F2I.S64.TRUNC R2, R2 ;  /* 0x0000000200027311 */ /* 0x000e24000020d900 */
[----:B0-----:R-:W-:Y:S01]  /*24d0*/  PRMT R19, R2, 0x7610, R19 ;  /* 0x0000761002137816 */ /* 0x001fe20000000013 */
[----:B------:R-:W-:Y:S06]  /*24e0*/  BRA `(.L_x_12674) ;  /* 0x00000000009c7947 */ /* 0x000fec0003800000 */
.L_x_12686:
        /* <DEDUP_REMOVED lines=14> */
.L_x_12700:
[----:B------:R-:W-:Y:S05]  /*25d0*/  BSYNC B0 ;  /* 0x0000000000007941 */ /* 0x000fea0003800000 */
.L_x_12699:
[----:B------:R-:W0:Y:S02]  /*25e0*/  F2I.S64.TRUNC R2, R2 ;  /* 0x0000000200027311 */ /* 0x000e24000020d900 */
[----:B0-----:R-:W-:Y:S01]  /*25f0*/  PRMT R19, R2, 0x7610, R19 ;  /* 0x0000761002137816 */ /* 0x001fe20000000013 */
[----:B------:R-:W-:Y:S06]  /*2600*/  BRA `(.L_x_12674) ;  /* 0x0000000000547947 */ /* 0x000fec0003800000 */
.L_x_12673:
        /* <DEDUP_REMOVED lines=16> */
.L_x_12701:
[----:B------:R-:W-:Y:S01]  /*2710*/  PRMT R19, RZ, 0x7610, R19 ;  /* 0x00007610ff137816 */ /* 0x000fe20000000013 */
[----:B------:R-:W-:Y:S06]  /*2720*/  BRA `(.L_x_12674) ;  /* 0x00000000000c7947 */ /* 0x000fec0003800000 */
.L_x_12698:
[----:B------:R2:W5:Y:S01]  /*2730*/  LDG.E.U8 R19, desc[UR36][R4.64] ;  /* 0x0000002404137981 */ /* 0x000562000c1e1100 */
[----:B------:R-:W-:Y:S05]  /*2740*/  BRA `(.L_x_12674) ;  /* 0x0000000000047947 */ /* 0x000fea0003800000 */
.L_x_12697:
[----:B------:R1:W5:Y:S02]  /*2750*/  LDG.E.U8 R19, desc[UR36][R4.64] ;  /* 0x0000002404137981 */ /* 0x000364000c1e1100 */
.L_x_12674:
[----:B01234-:R-:W0:Y:S01]  /*2760*/  LDC.U8 R4, c[0x0][0x50a] ;  /* 0x00014280ff047b82 */ /* 0x01fe220000000000 */
        /* <DEDUP_REMOVED lines=18> */
.L_x_12705:
[----:B------:R-:W2:Y:S02]  /*2890*/  LDG.E.U8 R2, desc[UR36][R2.64] ;  /* 0x0000002402027981 */ /* 0x000ea4000c1e1100 */
[----:B--2---:R-:W-:-:S04]  /*28a0*/  ISETP.NE.AND P0, PT, R2, RZ, PT ;  /* 0x000000ff0200720c */ /* 0x004fc80003f05270 */
[----:B------:R-:W-:Y:S01]  /*28b0*/  P2R R24, PR, RZ, 0x1 ;  /* 0x00000001ff187803 */ /* 0x000fe20000000000 */
[----:B------:R-:W-:Y:S08]  /*28c0*/  BRA `(.L_x_12707) ;  /* 0x0000000c00c47947 */ /* 0x000ff00003800000 */
.L_x_12704:
        /* <DEDUP_REMOVED lines=11> */
.L_x_12709:
[----:B------:R-:W2:Y:S02]  /*2980*/  LDG.E R2, desc[UR36][R2.64] ;  /* 0x0000002402027981 */ /* 0x000ea4000c1e1900 */
[----:B--2---:R-:W-:-:S04]  /*2990*/  ISETP.NE.AND P0, PT, R2, RZ, PT ;  /* 0x000000ff0200720c */ /* 0x004fc80003f05270 */
[----:B------:R-:W-:Y:S01]  /*29a0*/  P2R R24, PR, RZ, 0x1 ;  /* 0x00000001ff187803 */ /* 0x000fe20000000000 */
[----:B------:R-:W-:Y:S08]  /*29b0*/  BRA `(.L_x_12707) ;  /* 0x0000000c00887947 */ /* 0x000ff00003800000 */
.L_x_12708:
[----:B------:R-:W2:Y:S02]  /*29c0*/  LDG.E.U16 R2, desc[UR36][R2.64] ;  /* 0x0000002402027981 */ /* 0x000ea4000c1e1500 */
[----:B--2---:R-:W-:-:S04]  /*29d0*/  ISETP.NE.AND P0, PT, R2, RZ, PT ;  /* 0x000000ff0200720c */ /* 0x004fc80003f05270 */
[----:B------:R-:W-:Y:S01]  /*29e0*/  P2R R24, PR, RZ, 0x1 ;  /* 0x00000001ff187803 */ /* 0x000fe20000000000 */
[----:B------:R-:W-:Y:S08]  /*29f0*/  BRA `(.L_x_12707) ;  /* 0x0000000c00787947 */ /* 0x000ff00003800000 */
.L_x_12703:
        /* <DEDUP_REMOVED lines=10> */
.L_x_12711:
[----:B------:R-:W2:Y:S02]  /*2aa0*/  LDG.E.U16 R0, desc[UR36][R2.64] ;  /* 0x0000002402007981 */ /* 0x000ea4000c1e1500 */
[----:B--2---:R-:W-:-:S05]  /*2ab0*/  HADD2.F32 R0, -RZ, R0.H0_H0 ;  /* 0x20000000ff007230 */ /* 0x004fca0000004100 */
[----:B------:R-:W-:-:S04]  /*2ac0*/  FSETP.NEU.FTZ.AND P0, PT, R0, RZ, PT ;  /* 0x000000ff0000720b */ /* 0x000fc80003f1d000 */
[----:B------:R-:W-:Y:S01]  /*2ad0*/  P2R R24, PR, RZ, 0x1 ;  /* 0x00000001ff187803 */ /* 0x000fe20000000000 */
[----:B------:R-:W-:Y:S08]  /*2ae0*/  BRA `(.L_x_12707) ;  /* 0x0000000c003c7947 */ /* 0x000ff00003800000 */
.L_x_12710:
        /* <DEDUP_REMOVED lines=12> */
.L_x_12713:
        /* <DEDUP_REMOVED lines=11> */
.L_x_12712:
[----:B------:R-:W2:Y:S02]  /*2c60*/  LDG.E.64 R2, desc[UR36][R2.64] ;  /* 0x0000002402027981 */ /* 0x000ea4000c1e1b00 */
[----:B--2---:R-:W-:-:S06]  /*2c70*/  DSETP.NEU.AND P0, PT, R2, RZ, PT ;  /* 0x000000ff0200722a */ /* 0x004fcc0003f0d000 */
[----:B------:R-:W-:Y:S01]  /*2c80*/  P2R R24, PR, RZ, 0x1 ;  /* 0x00000001ff187803 */ /* 0x000fe20000000000 */
[----:B------:R-:W-:Y:S07]  /*2c90*/  BRA `(.L_x_12707) ;  /* 0x0000000800d07947 */ /* 0x000fee0003800000 */
.L_x_12702:
        /* <DEDUP_REMOVED lines=12> */
.L_x_12716:
[----:B------:R-:W2:Y:S02]  /*2d60*/  LDG.E.128 R4, desc[UR36][R2.64] ;  /* 0x0000002402047981 */ /* 0x000ea4000c1e1d00 */
[----:B--2---:R-:W-:-:S06]  /*2d70*/  DSETP.NEU.AND P0, PT, R6, RZ, PT ;  /* 0x000000ff0600722a */ /* 0x004fcc0003f0d000 */
[----:B------:R-:W-:-:S06]  /*2d80*/  DSETP.NEU.OR P0, PT, R4, RZ, P0 ;  /* 0x000000ff0400722a */ /* 0x000fcc000070d400 */
[----:B------:R-:W-:Y:S01]  /*2d90*/  P2R R24, PR, RZ, 0x1 ;  /* 0x00000001ff187803 */ /* 0x000fe20000000000 */
[----:B------:R-:W-:Y:S07]  /*2da0*/  BRA `(.L_x_12707) ;  /* 0x00000008008c7947 */ /* 0x000fee0003800000 */
.L_x_12715:
        /* <DEDUP_REMOVED lines=28> */
.L_x_12718:
        /* <DEDUP_REMOVED lines=15> */
.L_x_12717:
[----:B------:R-:W2:Y:S02]  /*3060*/  LDG.E.U16 R0, desc[UR36][R2.64] ;  /* 0x0000002402007981 */ /* 0x000ea4000c1e1500 */
[----:B--2---:R-:W-:-:S05]  /*3070*/  IMAD.U32 R0, R0, 0x10000, RZ ;  /* 0x0001000000007824 */ /* 0x004fca00078e00ff */
[----:B------:R-:W-:-:S04]  /*3080*/  FSETP.NEU.FTZ.AND P0, PT, R0, RZ, PT ;  /* 0x000000ff0000720b */ /* 0x000fc80003f1d000 */
[----:B------:R-:W-:Y:S01]  /*3090*/  P2R R24, PR, RZ, 0x1 ;  /* 0x00000001ff187803 */ /* 0x000fe20000000000 */
[----:B------:R-:W-:Y:S08]  /*30a0*/  BRA `(.L_x_12707) ;  /* 0x0000000400cc7947 */ /* 0x000ff00003800000 */
.L_x_12714:
        /* <DEDUP_REMOVED lines=12> */
.L_x_12721:
        /* <DEDUP_REMOVED lines=21> */
.L_x_12725:
[----:B------:R-:W-:Y:S05]  /*32c0*/  BSYNC B1 ;  /* 0x0000000000017941 */ /* 0x000fea0003800000 */
.L_x_12724:
[----:B------:R-:W-:Y:S01]  /*32d0*/  LEA R3, R0, 0x3b800000, 0x17 ;  /* 0x3b80000000037811 */ /* 0x000fe200078eb8ff */
[----:B------:R-:W-:-:S05]  /*32e0*/  IMAD.SHL.U32 R0, R2, 0x100000, RZ ;  /* 0x0010000002007824 */ /* 0x000fca00078e00ff */
[----:B------:R-:W-:-:S07]  /*32f0*/  LOP3.LUT R0, R3, R0, R4, 0xfe, !PT ;  /* 0x0000000003007212 */ /* 0x000fce00078efe04 */
.L_x_12723:
[----:B------:R-:W-:Y:S05]  /*3300*/  BSYNC B0 ;  /* 0x0000000000007941 */ /* 0x000fea0003800000 */
.L_x_12722:
[----:B------:R-:W-:-:S04]  /*3310*/  FSETP.NEU.FTZ.AND P0, PT, R0, RZ, PT ;  /* 0x000000ff0000720b */ /* 0x000fc80003f1d000 */
[----:B------:R-:W-:Y:S01]  /*3320*/  P2R R24, PR, RZ, 0x1 ;  /* 0x00000001ff187803 */ /* 0x000fe20000000000 */
[----:B------:R-:W-:Y:S08]  /*3330*/  BRA `(.L_x_12707) ;  /* 0x0000000400287947 */ /* 0x000ff00003800000 */
.L_x_12720:
        /* <DEDUP_REMOVED lines=21> */
.L_x_12729:
[----:B------:R-:W-:Y:S05]  /*3490*/  BSYNC B1 ;  /* 0x0000000000017941 */ /* 0x000fea0003800000 */
.L_x_12728:
[----:B------:R-:W-:Y:S01]  /*34a0*/  LEA R3, R0, 0x37800000, 0x17 ;  /* 0x3780000000037811 */ /* 0x000fe200078eb8ff */
[----:B------:R-:W-:-:S05]  /*34b0*/  IMAD.SHL.U32 R0, R2, 0x200000, RZ ;  /* 0x0020000002007824 */ /* 0x000fca00078e00ff */
[----:B------:R-:W-:-:S07]  /*34c0*/  LOP3.LUT R0, R3, R0, R4, 0xfe, !PT ;  /* 0x0000000003007212 */ /* 0x000fce00078efe04 */
.L_x_12727:
[----:B------:R-:W-:Y:S05]  /*34d0*/  BSYNC B0 ;  /* 0x0000000000007941 */ /* 0x000fea0003800000 */
.L_x_12726:
[----:B------:R-:W-:-:S04]  /*34e0*/  FSETP.NEU.FTZ.AND P0, PT, R0, RZ, PT ;  /* 0x000000ff0000720b */ /* 0x000fc80003f1d000 */
[----:B------:R-:W-:Y:S01]  /*34f0*/  P2R R24, PR, RZ, 0x1 ;  /* 0x00000001ff187803 */ /* 0x000fe20000000000 */
[----:B------:R-:W-:Y:S08]  /*3500*/  BRA `(.L_x_12707) ;  /* 0x0000000000b47947 */ /* 0x000ff00003800000 */
.L_x_12719:
        /* <DEDUP_REMOVED lines=14> */
.L_x_12733:
[----:B------:R-:W-:Y:S05]  /*35f0*/  BSYNC B0 ;  /* 0x0000000000007941 */ /* 0x000fea0003800000 */
.L_x_12732:
[----:B------:R-:W-:-:S04]  /*3600*/  FSETP.NEU.FTZ.AND P0, PT, R0, RZ, PT ;  /* 0x000000ff0000720b */ /* 0x000fc80003f1d000 */
[----:B------:R-:W-:Y:S01]  /*3610*/  P2R R24, PR, RZ, 0x1 ;  /* 0x00000001ff187803 */ /* 0x000fe20000000000 */
[----:B------:R-:W-:Y:S08]  /*3620*/  BRA `(.L_x_12707) ;  /* 0x00000000006c7947 */ /* 0x000ff00003800000 */
.L_x_12706:
        /* <DEDUP_REMOVED lines=16> */
.L_x_12734:
[----:B------:R-:W-:-:S04]  /*3730*/  PLOP3.LUT P0, PT, PT, PT, PT, 0x8, 0x0 ;  /* 0x000000000000781c */ /* 0x000fc80003f0e170 */
[----:B------:R-:W-:Y:S01]  /*3740*/  P2R R24, PR, RZ, 0x1 ;  /* 0x00000001ff187803 */ /* 0x000fe20000000000 */
[----:B------:R-:W-:Y:S08]  /*3750*/  BRA `(.L_x_12707) ;  /* 0x0000000000207947 */ /* 0x000ff00003800000 */
.L_x_12731:
[----:B------:R-:W2:Y:S02]  /*3760*/  LDG.E.64 R2, desc[UR36][R2.64] ;  /* 0x0000002402027981 */ /* 0x000ea4000c1e1b00 */
[----:B--2---:R-:W-:-:S04]  /*3770*/  ISETP.NE.U32.AND P0, PT, R2, RZ, PT ;  /* 0x000000ff0200720c */ /* 0x004fc80003f05070 */
[----:B------:R-:W-:-:S04]  /*3780*/  ISETP.NE.AND.EX P0, PT, R3, RZ, PT, P0 ;  /* 0x000000ff0300720c */ /* 0x000fc80003f05300 */
[----:B------:R-:W-:Y:S01]  /*3790*/  P2R R24, PR, RZ, 0x1 ;  /* 0x00000001ff187803 */ /* 0x000fe20000000000 */
[----:B------:R-:W-:Y:S08]  /*37a0*/  BRA `(.L_x_12707) ;  /* 0x00000000000c7947 */ /* 0x000ff00003800000 */
.L_x_12730:
[----:B------:R-:W2:Y:S02]  /*37b0*/  LDG.E R2, desc[UR36][R2.64] ;  /* 0x0000002402027981 */ /* 0x000ea4000c1e1900 */
[----:B--2---:R-:W-:-:S04]  /*37c0*/  ISETP.NE.AND P0, PT, R2, RZ, PT ;  /* 0x000000ff0200720c */ /* 0x004fc80003f05270 */
[----:B------:R-:W-:-:S09]  /*37d0*/  P2R R24, PR, RZ, 0x1 ;  /* 0x00000001ff187803 */ /* 0x000fd20000000000 */
.L_x_12707:
        /* <DEDUP_REMOVED lines=18> */
.L_x_12738:
[----:B------:R0:W5:Y:S01]  /*3900*/  LDG.E.U8 R2, desc[UR36][R4.64] ;  /* 0x0000002404027981 */ /* 0x000162000c1e1100 */
[----:B------:R-:W-:Y:S01]  /*3910*/  IMAD.MOV.U32 R3, RZ, RZ, RZ ;  /* 0x000000ffff037224 */ /* 0x000fe200078e00ff */
[----:B------:R-:W-:Y:S06]  /*3920*/  BRA `(.L_x_12740) ;  /* 0x0000000c00487947 */ /* 0x000fec0003800000 */
.L_x_12737:
        /* <DEDUP_REMOVED lines=8> */
.L_x_12742:
[----:B------:R-:W2:Y:S02]  /*39b0*/  LDG.E R2, desc[UR36][R4.64] ;  /* 0x0000002404027981 */ /* 0x000ea4000c1e1900 */
[----:B--2---:R-:W-:Y:S01]  /*39c0*/  SHF.R.S32.HI R3, RZ, 0x1f, R2 ;  /* 0x0000001fff037819 */ /* 0x004fe20000011402 */
[----:B------:R-:W-:Y:S06]  /*39d0*/  BRA `(.L_x_12740) ;  /* 0x0000000c001c7947 */ /* 0x000fec0003800000 */
.L_x_12741:
[----:B------:R-:W2:Y:S02]  /*39e0*/  LDG.E.S16 R2, desc[UR36][R4.64] ;  /* 0x0000002404027981 */ /* 0x000ea4000c1e1700 */
[----:B--2---:R-:W-:Y:S01]  /*39f0*/  SHF.R.S32.HI R3, RZ, 0x1f, R2 ;  /* 0x0000001fff037819 */ /* 0x004fe20000011402 */
[----:B------:R-:W-:Y:S06]  /*3a00*/  BRA `(.L_x_12740) ;  /* 0x0000000c00107947 */ /* 0x000fec0003800000 */
.L_x_12736:
        /* <DEDUP_REMOVED lines=9> */
.L_x_12744:
[----:B------:R-:W2:Y:S02]  /*3aa0*/  LDG.E.U16 R4, desc[UR36][R4.64] ;  /* 0x0000002404047981 */ /* 0x000ea4000c1e1500 */
[----:B--2---:R-:W-:-:S06]  /*3ab0*/  HADD2.F32 R2, -RZ, R4.H0_H0 ;  /* 0x20000004ff027230 */ /* 0x004fcc0000004100 */
[----:B------:R-:W0:Y:S01]  /*3ac0*/  F2I.S64.TRUNC R2, R2 ;  /* 0x0000000200027311 */ /* 0x000e22000020d900 */
[----:B------:R-:W-:Y:S05]  /*3ad0*/  BRA `(.L_x_12740) ;  /* 0x0000000800dc7947 */ /* 0x000fea0003800000 */
.L_x_12743:
        /* <DEDUP_REMOVED lines=9> */
.L_x_12746:
[----:B------:R-:W2:Y:S02]  /*3b70*/  LDG.E.U16 R4, desc[UR36][R4.64] ;  /* 0x0000002404047981 */ /* 0x000ea4000c1e1500 */
[----:B--2---:R-:W-:-:S06]  /*3b80*/  HADD2.F32 R2, -RZ, R4.H0_H0 ;  /* 0x20000004ff027230 */ /* 0x004fcc0000004100 */
[----:B------:R-:W3:Y:S01]  /*3b90*/  F2I.S64.TRUNC R2, R2 ;  /* 0x0000000200027311 */ /* 0x000ee2000020d900 */
[----:B------:R-:W-:Y:S05]  /*3ba0*/  BRA `(.L_x_12740) ;  /* 0x0000000800a87947 */ /* 0x000fea0003800000 */
.L_x_12745:
[----:B------:R-:W2:Y:S02]  /*3bb0*/  LDG.E.64 R2, desc[UR36][R4.64] ;  /* 0x0000002404027981 */ /* 0x000ea4000c1e1b00 */
[----:B--2---:R-:W4:Y:S01]  /*3bc0*/  F2I.S64.F64.TRUNC R2, R2 ;  /* 0x0000000200027311 */ /* 0x004f22000030d900 */
[----:B------:R-:W-:Y:S05]  /*3bd0*/  BRA `(.L_x_12740) ;  /* 0x00000008009c7947 */ /* 0x000fea0003800000 */
.L_x_12735:
        /* <DEDUP_REMOVED lines=13> */
.L_x_12749:
[----:B------:R-:W2:Y:S02]  /*3cb0*/  LDG.E.64 R2, desc[UR36][R4.64] ;  /* 0x0000002404027981 */ /* 0x000ea4000c1e1b00 */
[----:B--2---:R-:W0:Y:S01]  /*3cc0*/  F2I.S64.F64.TRUNC R2, R2 ;  /* 0x0000000200027311 */ /* 0x004e22000030d900 */
[----:B------:R-:W-:Y:S05]  /*3cd0*/  BRA `(.L_x_12740) ;  /* 0x00000008005c7947 */ /* 0x000fea0003800000 */
.L_x_12748:
        /* <DEDUP_REMOVED lines=27> */
.L_x_12751:
        /* <DEDUP_REMOVED lines=14> */
.L_x_12750:
[----:B------:R-:W2:Y:S02]  /*3f70*/  LDG.E.U16 R2, desc[UR36][R4.64] ;  /* 0x0000002404027981 */ /* 0x000ea4000c1e1500 */
[----:B--2---:R-:W-:-:S06]  /*3f80*/  IMAD.U32 R2, R2, 0x10000, RZ ;  /* 0x0001000002027824 */ /* 0x004fcc00078e00ff */
[----:B------:R-:W0:Y:S01]  /*3f90*/  F2I.S64.TRUNC R2, R2 ;  /* 0x0000000200027311 */ /* 0x000e22000020d900 */
[----:B------:R-:W-:Y:S05]  /*3fa0*/  BRA `(.L_x_12740) ;  /* 0x0000000400a87947 */ /* 0x000fea0003800000 */
.L_x_12747:
        /* <DEDUP_REMOVED lines=11> */
.L_x_12754:
        /* <DEDUP_REMOVED lines=21> */
.L_x_12758:
[----:B------:R-:W-:Y:S05]  /*41b0*/  BSYNC B1 ;  /* 0x0000000000017941 */ /* 0x000fea0003800000 */
.L_x_12757:
[----:B------:R-:W-:Y:S01]  /*41c0*/  IMAD.SHL.U32 R2, R2, 0x100000, RZ ;  /* 0x0010000002027824 */ /* 0x000fe200078e00ff */
[----:B------:R-:W-:-:S04]  /*41d0*/  LEA R3, R0, 0x3b800000, 0x17 ;  /* 0x3b80000000037811 */ /* 0x000fc800078eb8ff */
[----:B------:R-:W-:-:S07]  /*41e0*/  LOP3.LUT R2, R3, R2, R4, 0xfe, !PT ;  /* 0x0000000203027212 */ /* 0x000fce00078efe04 */
.L_x_12756:
[----:B------:R-:W-:Y:S05]  /*41f0*/  BSYNC B0 ;  /* 0x0000000000007941 */ /* 0x000fea0003800000 */
.L_x_12755:
[----:B------:R-:W0:Y:S01]  /*4200*/  F2I.S64.TRUNC R2, R2 ;  /* 0x0000000200027311 */ /* 0x000e22000020d900 */
[----:B------:R-:W-:Y:S05]  /*4210*/  BRA `(.L_x_12740) ;  /* 0x00000004000c7947 */ /* 0x000fea0003800000 */
.L_x_12753:
        /* <DEDUP_REMOVED lines=21> */
.L_x_12762:
[----:B------:R-:W-:Y:S05]  /*4370*/  BSYNC B1 ;  /* 0x0000000000017941 */ /* 0x000fea0003800000 */
.L_x_12761:
[----:B------:R-:W-:Y:S01]  /*4380*/  IMAD.SHL.U32 R2, R2, 0x200000, RZ ;  /* 0x0020000002027824 */ /* 0x000fe200078e00ff */
[----:B------:R-:W-:-:S04]  /*4390*/  LEA R3, R0, 0x37800000, 0x17 ;  /* 0x3780000000037811 */ /* 0x000fc800078eb8ff */
[----:B------:R-:W-:-:S07]  /*43a0*/  LOP3.LUT R2, R3, R2, R4, 0xfe, !PT ;  /* 0x0000000203027212 */ /* 0x000fce00078efe04 */
.L_x_12760:
[----:B------:R-:W-:Y:S05]  /*43b0*/  BSYNC B0 ;  /* 0x0000000000007941 */ /* 0x000fea0003800000 */
.L_x_12759:
[----:B------:R-:W0:Y:S01]  /*43c0*/  F2I.S64.TRUNC R2, R2 ;  /* 0x0000000200027311 */ /* 0x000e22000020d900 */
[----:B------:R-:W-:Y:S05]  /*43d0*/  BRA `(.L_x_12740) ;  /* 0x00000000009c7947 */ /* 0x000fea0003800000 */
.L_x_12752:
        /* <DEDUP_REMOVED lines=14> */
.L_x_12766:
[----:B------:R-:W-:Y:S05]  /*44c0*/  BSYNC B0 ;  /* 0x0000000000007941 */ /* 0x000fea0003800000 */
.L_x_12765:
[----:B------:R-:W0:Y:S01]  /*44d0*/  F2I.S64.TRUNC R2, R2 ;  /* 0x0000000200027311 */ /* 0x000e22000020d900 */
[----:B------:R-:W-:Y:S05]  /*44e0*/  BRA `(.L_x_12740) ;  /* 0x0000000000587947 */ /* 0x000fea0003800000 */
.L_x_12739:
        /* <DEDUP_REMOVED lines=16> */
.L_x_12767:
[----:B------:R-:W-:Y:S01]  /*45f0*/  CS2R R2, SRZ ;  /* 0x0000000000027805 */ /* 0x000fe2000001ff00 */
[----:B------:R-:W-:Y:S06]  /*4600*/  BRA `(.L_x_12740) ;  /* 0x0000000000107947 */ /* 0x000fec0003800000 */
.L_x_12764:
[----:B------:R0:W5:Y:S01]  /*4610*/  LDG.E.64 R2, desc[UR36][R4.64] ;  /* 0x0000002404027981 */ /* 0x000162000c1e1b00 */
[----:B------:R-:W-:Y:S05]  /*4620*/  BRA `(.L_x_12740) ;  /* 0x0000000000087947 */ /* 0x000fea0003800000 */
.L_x_12763:
[----:B------:R0:W5:Y:S01]  /*4630*/  LDG.E R2, desc[UR36][R4.64] ;  /* 0x0000002404027981 */ /* 0x000162000c1e1900 */
[----:B------:R-:W-:-:S07]  /*4640*/  IMAD.MOV.U32 R3, RZ, RZ, RZ ;  /* 0x000000ffff037224 */ /* 0x000fce00078e00ff */
.L_x_12740:
        /* <DEDUP_REMOVED lines=10> */
.L_x_12769:
[----:B------:R-:W-:Y:S05]  /*46f0*/  BSYNC B0 ;  /* 0x0000000000007941 */ /* 0x000fea0003800000 */
.L_x_12768:
        /* <DEDUP_REMOVED lines=11> */
.L_x_12773:
[----:B-----5:R1:W-:Y:S01]  /*47b0*/  STG.E.U8 desc[UR36][R16.64], R19 ;  /* 0x0000001310007986 */ /* 0x0203e2000c101124 */
[----:B------:R-:W-:Y:S05]  /*47c0*/  BRA `(.L_x_12775) ;  /* 0x0000000c00987947 */ /* 0x000fea0003800000 */
.L_x_12772:
[----:B------:R-:W-:-:S13]  /*47d0*/  ISETP.NE.AND P0, PT, R0, 0x2, PT ;  /* 0x000000020000780c */ /* 0x000fda0003f05270 */
[----:B------:R-:W-:Y:S05]  /*47e0*/  @!P0 BRA `(.L_x_12776) ;  /* 0x00000000002c8947 */ /* 0x000fea0003800000 */
[----:B------:R-:W-:-:S13]  /*47f0*/  ISETP.NE.AND P0, PT, R0, 0x3, PT ;  /* 0x000000030000780c */ /* 0x000fda0003f05270 */
[----:B------:R-:W-:Y:S05]  /*4800*/  @!P0 BRA `(.L_x_12777) ;  /* 0x0000000000188947 */ /* 0x000fea0003800000 */
[----:B------:R-:W-:-:S13]  /*4810*/  ISETP.NE.AND P0, PT, R0, 0x4, PT ;  /* 0x000000040000780c */ /* 0x000fda0003f05270 */
[----:B------:R-:W-:Y:S05]  /*4820*/  @P0 BRA `(.L_x_12774) ;  /* 0x0000000c00240947 */ /* 0x000fea0003800000 */
[----:B0-2345:R-:W-:Y:S01]  /*4830*/  LOP3.LUT R2, R19, 0xff, RZ, 0xc0, !PT ;  /* 0x000000ff13027812 */ /* 0x03dfe200078ec0ff */
[----:B------:R-:W-:-:S05]  /*4840*/  IMAD.MOV.U32 R3, RZ, RZ, RZ ;  /* 0x000000ffff037224 */ /* 0x000fca00078e00ff */
[----:B------:R0:W-:Y:S01]  /*4850*/  STG.E.64 desc[UR36][R16.64], R2 ;  /* 0x0000000210007986 */ /* 0x0001e2000c101b24 */
[----:B------:R-:W-:Y:S05]  /*4860*/  BRA `(.L_x_12775) ;  /* 0x0000000c00707947 */ /* 0x000fea0003800000 */
.L_x_12777:
[----:B-----5:R-:W-:-:S05]  /*4870*/  LOP3.LUT R19, R19, 0xff, RZ, 0xc0, !PT ;  /* 0x000000ff13137812 */ /* 0x020fca00078ec0ff */
[----:B------:R1:W-:Y:S01]  /*4880*/  STG.E desc[UR36][R16.64], R19 ;  /* 0x0000001310007986 */ /* 0x0003e2000c101924 */
[----:B------:R-:W-:Y:S05]  /*4890*/  BRA `(.L_x_12775) ;  /* 0x0000000c00647947 */ /* 0x000fea0003800000 */
.L_x_12776:
[----:B-----5:R-:W-:-:S05]  /*48a0*/  LOP3.LUT R19, R19, 0xff, RZ, 0xc0, !PT ;  /* 0x000000ff13137812 */ /* 0x020fca00078ec0ff */
[----:B------:R1:W-:Y:S01]  /*48b0*/  STG.E.U16 desc[UR36][R16.64], R19 ;  /* 0x0000001310007986 */ /* 0x0003e2000c101524 */
[----:B------:R-:W-:Y:S05]  /*48c0*/  BRA `(.L_x_12775) ;  /* 0x0000000c00587947 */ /* 0x000fea0003800000 */
.L_x_12771:
[----:B------:R-:W-:-:S13]  /*48d0*/  ISETP.GT.AND P0, PT, R0, 0x6, PT ;  /* 0x000000060000780c */ /* 0x000fda0003f04270 */
[----:B------:R-:W-:Y:S05]  /*48e0*/  @P0 BRA `(.L_x_12778) ;  /* 0x0000000000340947 */ /* 0x000fea0003800000 */
[----:B------:R-:W-:-:S13]  /*48f0*/  ISETP.NE.AND P0, PT, R0, 0x5, PT ;  /* 0x000000050000780c */ /* 0x000fda0003f05270 */
[----:B------:R-:W-:Y:S05]  /*4900*/  @!P0 BRA `(.L_x_12779) ;  /* 0x0000000000188947 */ /* 0x000fea0003800000 */
[----:B------:R-:W-:-:S13]  /*4910*/  ISETP.NE.AND P0, PT, R0, 0x6, PT ;  /* 0x000000060000780c */ /* 0x000fda0003f05270 */
[----:B------:R-:W-:Y:S05]  /*4920*/  @P0 BRA `(.L_x_12774) ;  /* 0x0000000800e40947 */ /* 0x000fea0003800000 */
[----:B0-2345:R-:W-:-:S06]  /*4930*/  LOP3.LUT R3, R19, 0xff, RZ, 0xc0, !PT ;  /* 0x000000ff13037812 */ /* 0x03dfcc00078ec0ff */
[----:B------:R-:W0:Y:S02]  /*4940*/  I2F.U16 R3, R3 ;  /* 0x0000000300037306 */ /* 0x000e240000101000 */
[----:B0-----:R0:W-:Y:S01]  /*4950*/  STG.E desc[UR36][R16.64], R3 ;  /* 0x0000000310007986 */ /* 0x0011e2000c101924 */
[----:B------:R-:W-:Y:S05]  /*4960*/  BRA `(.L_x_12775) ;  /* 0x0000000c00307947 */ /* 0x000fea0003800000 */
.L_x_12779:
[----:B-----5:R-:W-:-:S04]  /*4970*/  LOP3.LUT R19, R19, 0xff, RZ, 0xc0, !PT ;  /* 0x000000ff13137812 */ /* 0x020fc800078ec0ff */
[----:B------:R-:W1:Y:S02]  /*4980*/  I2F.U16 R0, R19 ;  /* 0x0000001300007306 */ /* 0x000e640000101000 */
[----:B-1----:R-:W-:-:S05]  /*4990*/  F2FP.F16.F32.PACK_AB R0, RZ, R0 ;  /* 0x00000000ff00723e */ /* 0x002fca00000000ff */
[----:B------:R1:W-:Y:S01]  /*49a0*/  STG.E.U16 desc[UR36][R16.64], R0 ;  /* 0x0000000010007986 */ /* 0x0003e2000c101524 */
[----:B------:R-:W-:Y:S05]  /*49b0*/  BRA `(.L_x_12775) ;  /* 0x0000000c001c7947 */ /* 0x000fea0003800000 */
.L_x_12778:
[----:B------:R-:W-:-:S13]  /*49c0*/  ISETP.NE.AND P0, PT, R0, 0x7, PT ;  /* 0x000000070000780c */ /* 0x000fda0003f05270 */
[----:B------:R-:W-:Y:S05]  /*49d0*/  @!P0 BRA `(.L_x_12780) ;  /* 0x00000000003c8947 */ /* 0x000fea0003800000 */
[----:B------:R-:W-:-:S13]  /*49e0*/  ISETP.NE.AND P0, PT, R0, 0x8, PT ;  /* 0x000000080000780c */ /* 0x000fda0003f05270 */
[----:B------:R-:W-:Y:S05]  /*49f0*/  @!P0 BRA `(.L_x_12781) ;  /* 0x00000000001c8947 */ /* 0x000fea0003800000 */
[----:B------:R-:W-:-:S13]  /*4a00*/  ISETP.NE.AND P0, PT, R0, 0x9, PT ;  /* 0x000000090000780c */ /* 0x000fda0003f05270 */
[----:B------:R-:W-:Y:S05]  /*4a10*/  @P0 BRA `(.L_x_12774) ;  /* 0x0000000800a80947 */ /* 0x000fea0003800000 */
[----:B-----5:R-:W-:Y:S01]  /*4a20*/  LOP3.LUT R19, R19, 0xff, RZ, 0xc0, !PT ;  /* 0x000000ff13137812 */ /* 0x020fe200078ec0ff */
[----:B0-234-:R-:W-:-:S03]  /*4a30*/  IMAD.MOV.U32 R3, RZ, RZ, RZ ;  /* 0x000000ffff037224 */ /* 0x01dfc600078e00ff */
[----:B------:R-:W0:Y:S02]  /*4a40*/  I2F.U16 R2, R19 ;  /* 0x0000001300027306 */ /* 0x000e240000101000 */
[----:B0-----:R0:W-:Y:S01]  /*4a50*/  STG.E.64 desc[UR36][R16.64], R2 ;  /* 0x0000000210007986 */ /* 0x0011e2000c101b24 */
[----:B------:R-:W-:Y:S05]  /*4a60*/  BRA `(.L_x_12775) ;  /* 0x0000000800f07947 */ /* 0x000fea0003800000 */
.L_x_12781:
[----:B-----5:R-:W-:-:S06]  /*4a70*/  LOP3.LUT R19, R19, 0xff, RZ, 0xc0, !PT ;  /* 0x000000ff13137812 */ /* 0x020fcc00078ec0ff */
[----:B------:R-:W0:Y:S02]  /*4a80*/  I2F.U16 R19, R19 ;  /* 0x0000001300137306 */ /* 0x000e240000101000 */
[----:B0-234-:R-:W-:-:S04]  /*4a90*/  F2FP.F16.F32.PACK_AB R3, RZ, R19 ;  /* 0x00000013ff03723e */ /* 0x01dfc800000000ff */
[----:B------:R-:W-:-:S05]  /*4aa0*/  PRMT R3, R3, 0x5410, RZ ;  /* 0x0000541003037816 */ /* 0x000fca00000000ff */
[----:B------:R0:W-:Y:S01]  /*4ab0*/  STG.E desc[UR36][R16.64], R3 ;  /* 0x0000000310007986 */ /* 0x0001e2000c101924 */
[----:B------:R-:W-:Y:S05]  /*4ac0*/  BRA `(.L_x_12775) ;  /* 0x0000000800d87947 */ /* 0x000fea0003800000 */
.L_x_12780:
[----:B0-2345:R-:W-:-:S06]  /*4ad0*/  LOP3.LUT R2, R19, 0xff, RZ, 0xc0, !PT ;  /* 0x000000ff13027812 */ /* 0x03dfcc00078ec0ff */
[----:B------:R-:W0:Y:S02]  /*4ae0*/  I2F.F64.U16 R2, R2 ;  /* 0x0000000200027312 */ /* 0x000e240000101800 */
[----:B0-----:R0:W-:Y:S01]  /*4af0*/  STG.E.64 desc[UR36][R16.64], R2 ;  /* 0x0000000210007986 */ /* 0x0011e2000c101b24 */
[----:B------:R-:W-:Y:S05]  /*4b00*/  BRA `(.L_x_12775) ;  /* 0x0000000800c87947 */ /* 0x000fea0003800000 */
.L_x_12770:
        /* <DEDUP_REMOVED lines=12> */
.L_x_12784:
[----:B-----5:R-:W-:Y:S02]  /*4bd0*/  LOP3.LUT R4, R19, 0xff, RZ, 0xc0, !PT ;  /* 0x000000ff13047812 */ /* 0x020fe400078ec0ff */
[----:B------:R-:W-:-:S04]  /*4be0*/  CS2R R6, SRZ ;  /* 0x0000000000067805 */ /* 0x000fc8000001ff00 */
[----:B------:R-:W1:Y:S02]  /*4bf0*/  I2F.F64.U16 R4, R4 ;  /* 0x0000000400047312 */ /* 0x000e640000101800 */
[----:B-1----:R1:W-:Y:S01]  /*4c00*/  STG.E.128 desc[UR36][R16.64], R4 ;  /* 0x0000000410007986 */ /* 0x0023e2000c101d24 */
[----:B------:R-:W-:Y:S05]  /*4c10*/  BRA `(.L_x_12775) ;  /* 0x0000000800847947 */ /* 0x000fea0003800000 */
.L_x_12783:
[----:B------:R-:W-:-:S13]  /*4c20*/  ISETP.NE.AND P0, PT, R0, 0xf, PT ;  /* 0x0000000f0000780c */ /* 0x000fda0003f05270 */
[----:B------:R-:W-:Y:S05]  /*4c30*/  @!P0 BRA `(.L_x_12785) ;  /* 0x0000000000bc8947 */ /* 0x000fea0003800000 */
[----:B------:R-:W-:-:S13]  /*4c40*/  ISETP.NE.AND P0, PT, R0, 0x17, PT ;  /* 0x000000170000780c */ /* 0x000fda0003f05270 */
[----:B------:R-:W-:Y:S05]  /*4c50*/  @!P0 BRA `(.L_x_12786) ;  /* 0x0000000000588947 */ /* 0x000fea0003800000 */
[----:B------:R-:W-:-:S13]  /*4c60*/  ISETP.NE.AND P0, PT, R0, 0x18, PT ;  /* 0x000000180000780c */ /* 0x000fda0003f05270 */
[----:B------:R-:W-:Y:S05]  /*4c70*/  @P0 BRA `(.L_x_12774) ;  /* 0x0000000800100947 */ /* 0x000fea0003800000 */
[----:B-----5:R-:W-:Y:S01]  /*4c80*/  LOP3.LUT R19, R19, 0xff, RZ, 0xc0, !PT ;  /* 0x000000ff13137812 */ /* 0x020fe200078ec0ff */
[----:B------:R-:W-:Y:S05]  /*4c90*/  BSSY B0, `(.L_x_12787) ;  /* 0x000000f000007945 */ /* 0x000fea0003800000 */
[----:B------:R-:W0:Y:S02]  /*4ca0*/  I2F.U16 R19, R19 ;  /* 0x0000001300137306 */ /* 0x000e240000101000 */
[C---:B0-234-:R-:W-:Y:S02]  /*4cb0*/  LOP3.LUT R2, R19.reuse, 0x7fffffff, RZ, 0xc0, !PT ;  /* 0x7fffffff13027812 */ /* 0x05dfe400078ec0ff */
[----:B------:R-:W-:-:S02]  /*4cc0*/  LOP3.LUT R0, R19, 0x80000000, RZ, 0xc0, !PT ;  /* 0x8000000013007812 */ /* 0x000fc400078ec0ff */
        /* <DEDUP_REMOVED lines=11> */
.L_x_12788:
[----:B------:R-:W-:Y:S05]  /*4d80*/  BSYNC B0 ;  /* 0x0000000000007941 */ /* 0x000fea0003800000 */
.L_x_12787:
[----:B------:R-:W-:-:S05]  /*4d90*/  LOP3.LUT R3, R0, R3, RZ, 0xfc, !PT ;  /* 0x0000000300037212 */ /* 0x000fca00078efcff */
[----:B------:R0:W-:Y:S01]  /*4da0*/  STG.E.U8 desc[UR36][R16.64], R3 ;  /* 0x0000000310007986 */ /* 0x0001e2000c101124 */
[----:B------:R-:W-:Y:S05]  /*4db0*/  BRA `(.L_x_12775) ;  /* 0x00000008001c7947 */ /* 0x000fea0003800000 */
.L_x_12786:
[----:B-----5:R-:W-:Y:S01]  /*4dc0*/  LOP3.LUT R19, R19, 0xff, RZ, 0xc0, !PT ;  /* 0x000000ff13137812 */ /* 0x020fe200078ec0ff */
[----:B------:R-:W-:Y:S05]  /*4dd0*/  BSSY B0, `(.L_x_12789) ;  /* 0x0000010000007945 */ /* 0x000fea0003800000 */
[----:B------:R-:W0:Y:S02]  /*4de0*/  I2F.U16 R19, R19 ;  /* 0x0000001300137306 */ /* 0x000e240000101000 */
        /* <DEDUP_REMOVED lines=11> */
.L_x_12790:
[----:B------:R-:W-:Y:S01]  /*4ea0*/  IMAD.MOV.U32 R0, RZ, RZ, 0x7f ;  /* 0x0000007fff007424 */ /* 0x000fe200078e00ff */
[----:B------:R-:W-:-:S04]  /*4eb0*/  ISETP.GT.U32.AND P0, PT, R2, 0x7f800000, PT ;  /* 0x7f8000000200780c */ /* 0x000fc80003f04070 */
[----:B------:R-:W-:-:S09]  /*4ec0*/  SEL R0, R0, 0x7c, P0 ;  /* 0x0000007c00007807 */ /* 0x000fd20000000000 */
.L_x_12791:
[----:B------:R-:W-:Y:S05]  /*4ed0*/  BSYNC B0 ;  /* 0x0000000000007941 */ /* 0x000fea0003800000 */
.L_x_12789:
[----:B------:R-:W-:-:S04]  /*4ee0*/  LOP3.LUT R2, R19, 0x80000000, RZ, 0xc0, !PT ;  /* 0x8000000013027812 */ /* 0x000fc800078ec0ff */
[----:B------:R-:W-:-:S04]  /*4ef0*/  SHF.R.U32.HI R3, RZ, 0x18, R2 ;  /* 0x00000018ff037819 */ /* 0x000fc80000011602 */
[----:B------:R-:W-:-:S05]  /*4f00*/  LOP3.LUT R3, R0, R3, RZ, 0xfc, !PT ;  /* 0x0000000300037212 */ /* 0x000fca00078efcff */
[----:B------:R0:W-:Y:S01]  /*4f10*/  STG.E.U8 desc[UR36][R16.64], R3 ;  /* 0x0000000310007986 */ /* 0x0001e2000c101124 */
[----:B------:R-:W-:Y:S05]  /*4f20*/  BRA `(.L_x_12775) ;  /* 0x0000000400c07947 */ /* 0x000fea0003800000 */
.L_x_12785:
[----:B-----5:R-:W-:-:S04]  /*4f30*/  LOP3.LUT R19, R19, 0xff, RZ, 0xc0, !PT ;  /* 0x000000ff13137812 */ /* 0x020fc800078ec0ff */
[----:B------:R-:W1:Y:S02]  /*4f40*/  I2F.U16 R0, R19 ;  /* 0x0000001300007306 */ /* 0x000e640000101000 */
[----:B-1----:R-:W-:-:S05]  /*4f50*/  F2FP.BF16.F32.PACK_AB R0, RZ, R0 ;  /* 0x00000000ff00723e */ /* 0x002fca00000010ff */
[----:B------:R1:W-:Y:S01]  /*4f60*/  STG.E.U16 desc[UR36][R16.64], R0 ;  /* 0x0000000010007986 */ /* 0x0003e2000c101524 */
[----:B------:R-:W-:Y:S05]  /*4f70*/  BRA `(.L_x_12775) ;  /* 0x0000000400ac7947 */ /* 0x000fea0003800000 */
.L_x_12782:
        /* <DEDUP_REMOVED lines=8> */
[----:B-----5:R-:W-:-:S05]  /*5000*/  LOP3.LUT R19, R19, 0xff, RZ, 0xc0, !PT ;  /* 0x000000ff13137812 */ /* 0x020fca00078ec0ff */
[----:B------:R1:W-:Y:S01]  /*5010*/  STG.E.U16 desc[UR36][R16.64], R19 ;  /* 0x0000001310007986 */ /* 0x0003e2000c101524 */
[----:B------:R-:W-:Y:S05]  /*5020*/  BRA `(.L_x_12775) ;  /* 0x0000000400807947 */ /* 0x000fea0003800000 */
.L_x_12794:
[----:B-----5:R-:W-:Y:S01]  /*5030*/  LOP3.LUT R19, R19, 0xff, RZ, 0xc0, !PT ;  /* 0x000000ff13137812 */ /* 0x020fe200078ec0ff */
[----:B------:R-:W-:Y:S01]  /*5040*/  BSSY B0, `(.L_x_12795) ;  /* 0x0000015000007945 */ /* 0x000fe20003800000 */
[----:B------:R-:W-:-:S04]  /*5050*/  IMAD.MOV.U32 R8, RZ, RZ, 0x80 ;  /* 0x00000080ff087424 */ /* 0x000fc800078e00ff */
[----:B------:R-:W0:Y:S02]  /*5060*/  I2F.U16 R19, R19 ;  /* 0x0000001300137306 */ /* 0x000e240000101000 */
        /* <DEDUP_REMOVED lines=14> */
.L_x_12797:
[----:B------:R-:W-:-:S04]  /*5150*/  LOP3.LUT R2, R19, 0x80000000, RZ, 0xc0, !PT ;  /* 0x8000000013027812 */ /* 0x000fc800078ec0ff */
[----:B------:R-:W-:-:S04]  /*5160*/  SHF.R.U32.HI R3, RZ, 0x18, R2 ;  /* 0x00000018ff037819 */ /* 0x000fc80000011602 */
[----:B------:R-:W-:-:S04]  /*5170*/  LOP3.LUT R0, R0, R3, RZ, 0xfc, !PT ;  /* 0x0000000300007212 */ /* 0x000fc800078efcff */
[----:B------:R-:W-:-:S07]  /*5180*/  PRMT R8, R0, 0x7610, R8 ;  /* 0x0000761000087816 */ /* 0x000fce0000000008 */
.L_x_12796:
[----:B------:R-:W-:Y:S05]  /*5190*/  BSYNC B0 ;  /* 0x0000000000007941 */ /* 0x000fea0003800000 */
.L_x_12795:
[----:B------:R0:W-:Y:S01]  /*51a0*/  STG.E.U8 desc[UR36][R16.64], R8 ;  /* 0x0000000810007986 */ /* 0x0001e2000c101124 */
[----:B------:R-:W-:Y:S05]  /*51b0*/  BRA `(.L_x_12775) ;  /* 0x00000004001c7947 */ /* 0x000fea0003800000 */
.L_x_12793:
        /* <DEDUP_REMOVED lines=18> */
.L_x_12800:
[----:B------:R-:W-:-:S04]  /*52e0*/  LOP3.LUT R2, R19, 0x80000000, RZ, 0xc0, !PT ;  /* 0x8000000013027812 */ /* 0x000fc800078ec0ff */
[----:B------:R-:W-:-:S04]  /*52f0*/  SHF.R.U32.HI R3, RZ, 0x18, R2 ;  /* 0x00000018ff037819 */ /* 0x000fc80000011602 */
[----:B------:R-:W-:-:S04]  /*5300*/  LOP3.LUT R0, R0, R3, RZ, 0xfc, !PT ;  /* 0x0000000300007212 */ /* 0x000fc800078efcff */
[----:B------:R-:W-:-:S07]  /*5310*/  PRMT R8, R0, 0x7610, R8 ;  /* 0x0000761000087816 */ /* 0x000fce0000000008 */
.L_x_12799:
[----:B------:R-:W-:Y:S05]  /*5320*/  BSYNC B0 ;  /* 0x0000000000007941 */ /* 0x000fea0003800000 */
.L_x_12798:
[----:B------:R0:W-:Y:S01]  /*5330*/  STG.E.U8 desc[UR36][R16.64], R8 ;  /* 0x0000000810007986 */ /* 0x0001e2000c101124 */
[----:B------:R-:W-:Y:S05]  /*5340*/  BRA `(.L_x_12775) ;  /* 0x0000000000b87947 */ /* 0x000fea0003800000 */
.L_x_12792:
[----:B------:R-:W-:-:S13]  /*5350*/  ISETP.NE.AND P0, PT, R0, 0x1c, PT ;  /* 0x0000001c0000780c */ /* 0x000fda0003f05270 */
[----:B------:R-:W-:Y:S05]  /*5360*/  @!P0 BRA `(.L_x_12801) ;  /* 0x0000000000a88947 */ /* 0x000fea0003800000 */
[----:B------:R-:W-:-:S13]  /*5370*/  ISETP.NE.AND P0, PT, R0, 0x1d, PT ;  /* 0x0000001d0000780c */ /* 0x000fda0003f05270 */
[----:B------:R-:W-:Y:S05]  /*5380*/  @!P0 BRA `(.L_x_12802) ;  /* 0x0000000000908947 */ /* 0x000fea0003800000 */
[----:B------:R-:W-:-:S13]  /*5390*/  ISETP.NE.AND P0, PT, R0, 0x2c, PT ;  /* 0x0000002c0000780c */ /* 0x000fda0003f05270 */
[----:B------:R-:W-:Y:S05]  /*53a0*/  @P0 BRA `(.L_x_12774) ;  /* 0x0000000000440947 */ /* 0x000fea0003800000 */
[----:B-----5:R-:W-:-:S04]  /*53b0*/  LOP3.LUT R19, R19, 0xff, RZ, 0xc0, !PT ;  /* 0x000000ff13137812 */ /* 0x020fc800078ec0ff */
[----:B------:R-:W0:Y:S02]  /*53c0*/  I2F.U16 R4, R19 ;  /* 0x0000001300047306 */ /* 0x000e240000101000 */
        /* <DEDUP_REMOVED lines=15> */
.L_x_12774:
        /* <DEDUP_REMOVED lines=16> */
.L_x_12803:
[----:B------:R-:W-:Y:S05]  /*55c0*/  BRA `(.L_x_12775) ;  /* 0x0000000000187947 */ /* 0x000fea0003800000 */
.L_x_12802:
[----:B0-2345:R-:W-:Y:S01]  /*55d0*/  LOP3.LUT R2, R19, 0xff, RZ, 0xc0, !PT ;  /* 0x000000ff13027812 */ /* 0x03dfe200078ec0ff */
[----:B------:R-:W-:-:S05]  /*55e0*/  IMAD.MOV.U32 R3, RZ, RZ, RZ ;  /* 0x000000ffff037224 */ /* 0x000fca00078e00ff */
[----:B------:R0:W-:Y:S01]  /*55f0*/  STG.E.64 desc[UR36][R16.64], R2 ;  /* 0x0000000210007986 */ /* 0x0001e2000c101b24 */
[----:B------:R-:W-:Y:S05]  /*5600*/  BRA `(.L_x_12775) ;  /* 0x0000000000087947 */ /* 0x000fea0003800000 */
.L_x_12801:
[----:B-----5:R-:W-:-:S05]  /*5610*/  LOP3.LUT R19, R19, 0xff, RZ, 0xc0, !PT ;  /* 0x000000ff13137812 */ /* 0x020fca00078ec0ff */
[----:B------:R1:W-:Y:S02]  /*5620*/  STG.E desc[UR36][R16.64], R19 ;  /* 0x0000001310007986 */ /* 0x0003e4000c101924 */
.L_x_12775:
[----:B------:R-:W-:-:S04]  /*5630*/  IMAD R18, R23, 0x200, R18 ;  /* 0x0000020017127824 */ /* 0x000fc800078e0212 */
[----:B-1----:R-:W-:-:S07]  /*5640*/  VIADD R19, R18, 0x80 ;  /* 0x0000008012137836 */ /* 0x002fce0000000000 */
.L_x_12667:
[----:B------:R-:W-:Y:S05]  /*5650*/  BSYNC B6 ;  /* 0x0000000000067941 */ /* 0x000fea0003800000 */
.L_x_12666:
        /* <DEDUP_REMOVED lines=384> */
.L_x_12806:
[----:B--234-:R-:W0:Y:S01]  /*6e60*/  LDC.U8 R3, c[0x0][0x509] ;  /* 0x00014240ff037b82 */ /* 0x01ce220000000000 */
        /* <DEDUP_REMOVED lines=19> */
.L_x_12810:
[----:B------:R3:W5:Y:S01]  /*6fa0*/  LDG.E.U8 R23, desc[UR36][R4.64] ;  /* 0x0000002404177981 */ /* 0x000762000c1e1100 */
[----:B------:R-:W-:Y:S05]  /*6fb0*/  BRA `(.L_x_12812) ;  /* 0x0000000c00647947 */ /* 0x000fea0003800000 */
.L_x_12809:
        /* <DEDUP_REMOVED lines=8> */
.L_x_12814:
[----:B------:R2:W5:Y:S01]  /*7040*/  LDG.E.U8 R23, desc[UR36][R4.64] ;  /* 0x0000002404177981 */ /* 0x000562000c1e1100 */
[----:B------:R-:W-:Y:S05]  /*7050*/  BRA `(.L_x_12812) ;  /* 0x0000000c003c7947 */ /* 0x000fea0003800000 */
.L_x_12813:
[----:B------:R0:W5:Y:S01]  /*7060*/  LDG.E.U16 R23, desc[UR36][R4.64] ;  /* 0x0000002404177981 */ /* 0x000162000c1e1500 */
[----:B------:R-:W-:Y:S05]  /*7070*/  BRA `(.L_x_12812) ;  /* 0x0000000c00347947 */ /* 0x000fea0003800000 */
.L_x_12808:
        /* <DEDUP_REMOVED lines=10> */
.L_x_12816:
[----:B------:R-:W2:Y:S02]  /*7120*/  LDG.E.U16 R2, desc[UR36][R4.64] ;  /* 0x0000002404027981 */ /* 0x000ea4000c1e1500 */
[----:B--2---:R-:W-:-:S06]  /*7130*/  HADD2.F32 R2, -RZ, R2.H0_H0 ;  /* 0x20000002ff027230 */ /* 0x004fcc0000004100 */
[----:B------:R-:W0:Y:S02]  /*7140*/  F2I.S64.TRUNC R2, R2 ;  /* 0x0000000200027311 */ /* 0x000e24000020d900 */
[----:B0-----:R-:W-:Y:S01]  /*7150*/  PRMT R23, R2, 0x7610, R23 ;  /* 0x0000761002177816 */ /* 0x001fe20000000017 */
[----:B------:R-:W-:Y:S06]  /*7160*/  BRA `(.L_x_12812) ;  /* 0x0000000800f87947 */ /* 0x000fec0003800000 */
.L_x_12815:
        /* <DEDUP_REMOVED lines=10> */
.L_x_12818:
[----:B------:R-:W2:Y:S02]  /*7210*/  LDG.E.U16 R4, desc[UR36][R4.64] ;  /* 0x0000002404047981 */ /* 0x000ea4000c1e1500 */
[----:B--2---:R-:W-:-:S06]  /*7220*/  HADD2.F32 R2, -RZ, R4.H0_H0 ;  /* 0x20000004ff027230 */ /* 0x004fcc0000004100 */
[----:B------:R-:W0:Y:S02]  /*7230*/  F2I.S64.TRUNC R2, R2 ;  /* 0x0000000200027311 */ /* 0x000e24000020d900 */
[----:B0-----:R-:W-:Y:S01]  /*7240*/  PRMT R23, R2, 0x7610, R23 ;  /* 0x0000761002177816 */ /* 0x001fe20000000017 */
[----:B------:R-:W-:Y:S06]  /*7250*/  BRA `(.L_x_12812) ;  /* 0x0000000800bc7947 */ /* 0x000fec0003800000 */
.L_x_12817:
[----:B------:R-:W2:Y:S02]  /*7260*/  LDG.E.64 R2, desc[UR36][R4.64] ;  /* 0x0000002404027981 */ /* 0x000ea4000c1e1b00 */
[----:B--2---:R-:W0:Y:S02]  /*7270*/  F2I.S64.F64.TRUNC R2, R2 ;  /* 0x0000000200027311 */ /* 0x004e24000030d900 */
[----:B0-----:R-:W-:Y:S01]  /*7280*/  PRMT R23, R2, 0x7610, R23 ;  /* 0x0000761002177816 */ /* 0x001fe20000000017 */
[----:B------:R-:W-:Y:S06]  /*7290*/  BRA `(.L_x_12812) ;  /* 0x0000000800ac7947 */ /* 0x000fec0003800000 */
.L_x_12807:
        /* <DEDUP_REMOVED lines=12> */
.L_x_12821:
[----:B------:R-:W2:Y:S02]  /*7360*/  LDG.E.64 R4, desc[UR36][R4.64] ;  /* 0x0000002404047981 */ /* 0x000ea4000c1e1b00 */
[----:B--2---:R-:W0:Y:S02]  /*7370*/  F2I.S64.F64.TRUNC R2, R4 ;  /* 0x0000000400027311 */ /* 0x004e24000030d900 */
[----:B0-----:R-:W-:Y:S01]  /*7380*/  PRMT R23, R2, 0x7610, R23 ;  /* 0x0000761002177816 */ /* 0x001fe20000000017 */
[----:B------:R-:W-:Y:S06]  /*7390*/  BRA `(.L_x_12812) ;  /* 0x00000008006c7947 */ /* 0x000fec0003800000 */
.L_x_12820:
        /* <DEDUP_REMOVED lines=28> */
.L_x_12823:
        /* <DEDUP_REMOVED lines=15> */
.L_x_12822:
[----:B------:R-:W2:Y:S02]  /*7650*/  LDG.E.U16 R2, desc[UR36][R4.64] ;  /* 0x0000002404027981 */ /* 0x000ea4000c1e1500 */
[----:B--2---:R-:W-:-:S06]  /*7660*/  IMAD.U32 R2, R2, 0x10000, RZ ;  /* 0x0001000002027824 */ /* 0x004fcc00078e00ff */
[----:B------:R-:W0:Y:S02]  /*7670*/  F2I.S64.TRUNC R2, R2 ;  /* 0x0000000200027311 */ /* 0x000e24000020d900 */
[----:B0-----:R-:W-:Y:S01]  /*7680*/  PRMT R23, R2, 0x7610, R23 ;  /* 0x0000761002177816 */ /* 0x001fe20000000017 */
[----:B------:R-:W-:Y:S06]  /*7690*/  BRA `(.L_x_12812) ;  /* 0x0000000400ac7947 */ /* 0x000fec0003800000 */
.L_x_12819:
        /* <DEDUP_REMOVED lines=10> */
.L_x_12826:
        /* <DEDUP_REMOVED lines=21> */
.L_x_12830:
[----:B------:R-:W-:Y:S05]  /*7890*/  BSYNC B1 ;  /* 0x0000000000017941 */ /* 0x000fea0003800000 */
.L_x_12829:
[----:B------:R-:W-:Y:S01]  /*78a0*/  IMAD.SHL.U32 R2, R2, 0x100000, RZ ;  /* 0x0010000002027824 */ /* 0x000fe200078e00ff */
[----:B------:R-:W-:-:S04]  /*78b0*/  LEA R3, R0, 0x3b800000, 0x17 ;  /* 0x3b80000000037811 */ /* 0x000fc800078eb8ff */
[----:B------:R-:W-:-:S07]  /*78c0*/  LOP3.LUT R2, R3, R2, R4, 0xfe, !PT ;  /* 0x0000000203027212 */ /* 0x000fce00078efe04 */
.L_x_12828:
[----:B------:R-:W-:Y:S05]  /*78d0*/  BSYNC B0 ;  /* 0x0000000000007941 */ /* 0x000fea0003800000 */
.L_x_12827:
[----:B------:R-:W0:Y:S02]  /*78e0*/  F2I.S64.TRUNC R2, R2 ;  /* 0x0000000200027311 */ /* 0x000e24000020d900 */
[----:B0-----:R-:W-:Y:S01]  /*78f0*/  PRMT R23, R2, 0x7610, R23 ;  /* 0x0000761002177816 */ /* 0x001fe20000000017 */
[----:B------:R-:W-:Y:S06]  /*7900*/  BRA `(.L_x_12812) ;  /* 0x0000000400107947 */ /* 0x000fec0003800000 */
.L_x_12825:
        /* <DEDUP_REMOVED lines=21> */
.L_x_12834:
[----:B------:R-:W-:Y:S05]  /*7a60*/  BSYNC B1 ;  /* 0x0000000000017941 */ /* 0x000fea0003800000 */
.L_x_12833:
[----:B------:R-:W-:Y:S01]  /*7a70*/  IMAD.SHL.U32 R2, R2, 0x200000, RZ ;  /* 0x0020000002027824 */ /* 0x000fe200078e00ff */
[----:B------:R-:W-:-:S04]  /*7a80*/  LEA R3, R0, 0x37800000, 0x17 ;  /* 0x3780000000037811 */ /* 0x000fc800078eb8ff */
[----:B------:R-:W-:-:S07]  /*7a90*/  LOP3.LUT R2, R3, R2, R4, 0xfe, !PT ;  /* 0x0000000203027212 */ /* 0x000fce00078efe04 */
.L_x_12832:
[----:B------:R-:W-:Y:S05]  /*7aa0*/  BSYNC B0 ;  /* 0x0000000000007941 */ /* 0x000fea0003800000 */
.L_x_12831:
[----:B------:R-:W0:Y:S02]  /*7ab0*/  F2I.S64.TRUNC R2, R2 ;  /* 0x0000000200027311 */ /* 0x000e24000020d900 */
[----:B0-----:R-:W-:Y:S01]  /*7ac0*/  PRMT R23, R2, 0x7610, R23 ;  /* 0x0000761002177816 */ /* 0x001fe20000000017 */
[----:B------:R-:W-:Y:S06]  /*7ad0*/  BRA `(.L_x_12812) ;  /* 0x00000000009c7947 */ /* 0x000fec0003800000 */
.L_x_12824:
        /* <DEDUP_REMOVED lines=14> */
.L_x_12838:
[----:B------:R-:W-:Y:S05]  /*7bc0*/  BSYNC B0 ;  /* 0x0000000000007941 */ /* 0x000fea0003800000 */
.L_x_12837:
[----:B------:R-:W0:Y:S02]  /*7bd0*/  F2I.S64.TRUNC R2, R2 ;  /* 0x0000000200027311 */ /* 0x000e24000020d900 */
[----:B0-----:R-:W-:Y:S01]  /*7be0*/  PRMT R23, R2, 0x7610, R23 ;  /* 0x0000761002177816 */ /* 0x001fe20000000017 */
[----:B------:R-:W-:Y:S06]  /*7bf0*/  BRA `(.L_x_12812) ;  /* 0x0000000000547947 */ /* 0x000fec0003800000 */
.L_x_12811:
        /* <DEDUP_REMOVED lines=16> */
.L_x_12839:
[----:B------:R-:W-:Y:S01]  /*7d00*/  PRMT R23, RZ, 0x7610, R23 ;  /* 0x00007610ff177816 */ /* 0x000fe20000000017 */
[----:B------:R-:W-:Y:S06]  /*7d10*/  BRA `(.L_x_12812) ;  /* 0x00000000000c7947 */ /* 0x000fec0003800000 */
.L_x_12836:
[----:B------:R0:W5:Y:S01]  /*7d20*/  LDG.E.U8 R23, desc[UR36][R4.64] ;  /* 0x0000002404177981 */ /* 0x000162000c1e1100 */
[----:B------:R-:W-:Y:S05]  /*7d30*/  BRA `(.L_x_12812) ;  /* 0x0000000000047947 */ /* 0x000fea0003800000 */
.L_x_12835:
[----:B------:R0:W5:Y:S02]  /*7d40*/  LDG.E.U8 R23, desc[UR36][R4.64] ;  /* 0x0000002404177981 */ /* 0x000164000c1e1100 */
.L_x_12812:
        /* <DEDUP_REMOVED lines=19> */
.L_x_12843:
[----:B------:R-:W2:Y:S02]  /*7e80*/  LDG.E.U8 R2, desc[UR36][R2.64] ;  /* 0x0000002402027981 */ /* 0x000ea4000c1e1100 */
[----:B--2---:R-:W-:-:S04]  /*7e90*/  ISETP.NE.AND P0, PT, R2, RZ, PT ;  /* 0x000000ff0200720c */ /* 0x004fc80003f05270 */
[----:B------:R-:W-:Y:S01]  /*7ea0*/  P2R R22, PR, RZ, 0x1 ;  /* 0x00000001ff167803 */ /* 0x000fe20000000000 */
[----:B------:R-:W-:Y:S08]  /*7eb0*/  BRA `(.L_x_12845) ;  /* 0x0000000c00c47947 */ /* 0x000ff00003800000 */
.L_x_12842:
        /* <DEDUP_REMOVED lines=11> */
.L_x_12847:
[----:B------:R-:W2:Y:S02]  /*7f70*/  LDG.E R2, desc[UR36][R2.64] ;  /* 0x0000002402027981 */ /* 0x000ea4000c1e1900 */
[----:B--2---:R-:W-:-:S04]  /*7f80*/  ISETP.NE.AND P0, PT, R2, RZ, PT ;  /* 0x000000ff0200720c */ /* 0x004fc80003f05270 */
[----:B------:R-:W-:Y:S01]  /*7f90*/  P2R R22, PR, RZ, 0x1 ;  /* 0x00000001ff167803 */ /* 0x000fe20000000000 */
[----:B------:R-:W-:Y:S08]  /*7fa0*/  BRA `(.L_x_12845) ;  /* 0x0000000c00887947 */ /* 0x000ff00003800000 */
.L_x_12846:
[----:B------:R-:W2:Y:S02]  /*7fb0*/  LDG.E.U16 R2, desc[UR36][R2.64] ;  /* 0x0000002402027981 */ /* 0x000ea4000c1e1500 */
[----:B--2---:R-:W-:-:S04]  /*7fc0*/  ISETP.NE.AND P0, PT, R2, RZ, PT ;  /* 0x000000ff0200720c */ /* 0x004fc80003f05270 */
[----:B------:R-:W-:Y:S01]  /*7fd0*/  P2R R22, PR, RZ, 0x1 ;  /* 0x00000001ff167803 */ /* 0x000fe20000000000 */
[----:B------:R-:W-:Y:S08]  /*7fe0*/  BRA `(.L_x_12845) ;  /* 0x0000000c00787947 */ /* 0x000ff00003800000 */
.L_x_12841:
        /* <DEDUP_REMOVED lines=10> */
.L_x_12849:
[----:B------:R-:W2:Y:S02]  /*8090*/  LDG.E.U16 R0, desc[UR36][R2.64] ;  /* 0x0000002402007981 */ /* 0x000ea4000c1e1500 */
[----:B--2---:R-:W-:-:S05]  /*80a0*/  HADD2.F32 R0, -RZ, R0.H0_H0 ;  /* 0x20000000ff007230 */ /* 0x004fca0000004100 */
[----:B------:R-:W-:-:S04]  /*80b0*/  FSETP.NEU.FTZ.AND P0, PT, R0, RZ, PT ;  /* 0x000000ff0000720b */ /* 0x000fc80003f1d000 */
[----:B------:R-:W-:Y:S01]  /*80c0*/  P2R R22, PR, RZ, 0x1 ;  /* 0x00000001ff167803 */ /* 0x000fe20000000000 */
[----:B------:R-:W-:Y:S08]  /*80d0*/  BRA `(.L_x_12845) ;  /* 0x0000000c003c7947 */ /* 0x000ff00003800000 */
.L_x_12848:
        /* <DEDUP_REMOVED lines=12> */
.L_x_12851:
        /* <DEDUP_REMOVED lines=11> */
.L_x_12850:
[----:B------:R-:W2:Y:S02]  /*8250*/  LDG.E.64 R2, desc[UR36][R2.64] ;  /* 0x0000002402027981 */ /* 0x000ea4000c1e1b00 */
[----:B--2---:R-:W-:-:S06]  /*8260*/  DSETP.NEU.AND P0, PT, R2, RZ, PT ;  /* 0x000000ff0200722a */ /* 0x004fcc0003f0d000 */
[----:B------:R-:W-:Y:S01]  /*8270*/  P2R R22, PR, RZ, 0x1 ;  /* 0x00000001ff167803 */ /* 0x000fe20000000000 */
[----:B------:R-:W-:Y:S07]  /*8280*/  BRA `(.L_x_12845) ;  /* 0x0000000800d07947 */ /* 0x000fee0003800000 */
.L_x_12840:
        /* <DEDUP_REMOVED lines=12> */
.L_x_12854:
[----:B------:R-:W2:Y:S02]  /*8350*/  LDG.E.128 R4, desc[UR36][R2.64] ;  /* 0x0000002402047981 */ /* 0x000ea4000c1e1d00 */
[----:B--2---:R-:W-:-:S06]  /*8360*/  DSETP.NEU.AND P0, PT, R6, RZ, PT ;  /* 0x000000ff0600722a */ /* 0x004fcc0003f0d000 */
[----:B------:R-:W-:-:S06]  /*8370*/  DSETP.NEU.OR P0, PT, R4, RZ, P0 ;  /* 0x000000ff0400722a */ /* 0x000fcc000070d400 */
[----:B------:R-:W-:Y:S01]  /*8380*/  P2R R22, PR, RZ, 0x1 ;  /* 0x00000001ff167803 */ /* 0x000fe20000000000 */
[----:B------:R-:W-:Y:S07]  /*8390*/  BRA `(.L_x_12845) ;  /* 0x00000008008c7947 */ /* 0x000fee0003800000 */
.L_x_12853:
        /* <DEDUP_REMOVED lines=28> */
.L_x_12856:
        /* <DEDUP_REMOVED lines=15> */
.L_x_12855:
[----:B------:R-:W2:Y:S02]  /*8650*/  LDG.E.U16 R0, desc[UR36][R2.64] ;  /* 0x0000002402007981 */ /* 0x000ea4000c1e1500 */
[----:B--2---:R-:W-:-:S05]  /*8660*/  IMAD.U32 R0, R0, 0x10000, RZ ;  /* 0x0001000000007824 */ /* 0x004fca00078e00ff */
[----:B------:R-:W-:-:S04]  /*8670*/  FSETP.NEU.FTZ.AND P0, PT, R0, RZ, PT ;  /* 0x000000ff0000720b */ /* 0x000fc80003f1d000 */
[----:B------:R-:W-:Y:S01]  /*8680*/  P2R R22, PR, RZ, 0x1 ;  /* 0x00000001ff167803 */ /* 0x000fe20000000000 */
[----:B------:R-:W-:Y:S08]  /*8690*/  BRA `(.L_x_12845) ;  /* 0x0000000400cc7947 */ /* 0x000ff00003800000 */
.L_x_12852:
        /* <DEDUP_REMOVED lines=12> */
.L_x_12859:
        /* <DEDUP_REMOVED lines=21> */
.L_x_12863:
[----:B------:R-:W-:Y:S05]  /*88b0*/  BSYNC B1 ;  /* 0x0000000000017941 */ /* 0x000fea0003800000 */
.L_x_12862:
[----:B------:R-:W-:Y:S01]  /*88c0*/  LEA R3, R0, 0x3b800000, 0x17 ;  /* 0x3b80000000037811 */ /* 0x000fe200078eb8ff */
[----:B------:R-:W-:-:S05]  /*88d0*/  IMAD.SHL.U32 R0, R2, 0x100000, RZ ;  /* 0x0010000002007824 */ /* 0x000fca00078e00ff */
[----:B------:R-:W-:-:S07]  /*88e0*/  LOP3.LUT R0, R3, R0, R4, 0xfe, !PT ;  /* 0x0000000003007212 */ /* 0x000fce00078efe04 */
.L_x_12861:
[----:B------:R-:W-:Y:S05]  /*88f0*/  BSYNC B0 ;  /* 0x0000000000007941 */ /* 0x000fea0003800000 */
.L_x_12860:
[----:B------:R-:W-:-:S04]  /*8900*/  FSETP.NEU.FTZ.AND P0, PT, R0, RZ, PT ;  /* 0x000000ff0000720b */ /* 0x000fc80003f1d000 */
[----:B------:R-:W-:Y:S01]  /*8910*/  P2R R22, PR, RZ, 0x1 ;  /* 0x00000001ff167803 */ /* 0x000fe20000000000 */
[----:B------:R-:W-:Y:S08]  /*8920*/  BRA `(.L_x_12845) ;  /* 0x0000000400287947 */ /* 0x000ff00003800000 */
.L_x_12858:
        /* <DEDUP_REMOVED lines=21> */
.L_x_12867:
[----:B------:R-:W-:Y:S05]  /*8a80*/  BSYNC B1 ;  /* 0x0000000000017941 */ /* 0x000fea0003800000 */
.L_x_12866:
[----:B------:R-:W-:Y:S01]  /*8a90*/  LEA R3, R0, 0x37800000, 0x17 ;  /* 0x3780000000037811 */ /* 0x000fe200078eb8ff */
[----:B------:R-:W-:-:S05]  /*8aa0*/  IMAD.SHL.U32 R0, R2, 0x200000, RZ ;  /* 0x0020000002007824 */ /* 0x000fca00078e00ff */
[----:B------:R-:W-:-:S07]  /*8ab0*/  LOP3.LUT R0, R3, R0, R4, 0xfe, !PT ;  /* 0x0000000003007212 */ /* 0x000fce00078efe04 */
.L_x_12865:
[----:B------:R-:W-:Y:S05]  /*8ac0*/  BSYNC B0 ;  /* 0x0000000000007941 */ /* 0x000fea0003800000 */
.L_x_12864:
[----:B------:R-:W-:-:S04]  /*8ad0*/  FSETP.NEU.FTZ.AND P0, PT, R0, RZ, PT ;  /* 0x000000ff0000720b */ /* 0x000fc80003f1d000 */
[----:B------:R-:W-:Y:S01]  /*8ae0*/  P2R R22, PR, RZ, 0x1 ;  /* 0x00000001ff167803 */ /* 0x000fe20000000000 */
[----:B------:R-:W-:Y:S08]  /*8af0*/  BRA `(.L_x_12845) ;  /* 0x0000000000b47947 */ /* 0x000ff00003800000 */
.L_x_12857:
        /* <DEDUP_REMOVED lines=14> */
.L_x_12871:
[----:B------:R-:W-:Y:S05]  /*8be0*/  BSYNC B0 ;  /* 0x0000000000007941 */ /* 0x000fea0003800000 */
.L_x_12870:
[----:B------:R-:W-:-:S04]  /*8bf0*/  FSETP.NEU.FTZ.AND P0, PT, R0, RZ, PT ;  /* 0x000000ff0000720b */ /* 0x000fc80003f1d000 */
[----:B------:R-:W-:Y:S01]  /*8c00*/  P2R R22, PR, RZ, 0x1 ;  /* 0x00000001ff167803 */ /* 0x000fe20000000000 */
[----:B------:R-:W-:Y:S08]  /*8c10*/  BRA `(.L_x_12845) ;  /* 0x00000000006c7947 */ /* 0x000ff00003800000 */
.L_x_12844:
        /* <DEDUP_REMOVED lines=16> */
.L_x_12872:
[----:B------:R-:W-:-:S04]  /*8d20*/  PLOP3.LUT P0, PT, PT, PT, PT, 0x8, 0x0 ;  /* 0x000000000000781c */ /* 0x000fc80003f0e170 */
[----:B------:R-:W-:Y:S01]  /*8d30*/  P2R R22, PR, RZ, 0x1 ;  /* 0x00000001ff167803 */ /* 0x000fe20000000000 */
[----:B------:R-:W-:Y:S08]  /*8d40*/  BRA `(.L_x_12845) ;  /* 0x0000000000207947 */ /* 0x000ff00003800000 */
.L_x_12869:
[----:B------:R-:W2:Y:S02]  /*8d50*/  LDG.E.64 R2, desc[UR36][R2.64] ;  /* 0x0000002402027981 */ /* 0x000ea4000c1e1b00 */
[----:B--2---:R-:W-:-:S04]  /*8d60*/  ISETP.NE.U32.AND P0, PT, R2, RZ, PT ;  /* 0x000000ff0200720c */ /* 0x004fc80003f05070 */
[----:B------:R-:W-:-:S04]  /*8d70*/  ISETP.NE.AND.EX P0, PT, R3, RZ, PT, P0 ;  /* 0x000000ff0300720c */ /* 0x000fc80003f05300 */
[----:B------:R-:W-:Y:S01]  /*8d80*/  P2R R22, PR, RZ, 0x1 ;  /* 0x00000001ff167803 */ /* 0x000fe20000000000 */
[----:B------:R-:W-:Y:S08]  /*8d90*/  BRA `(.L_x_12845) ;  /* 0x00000000000c7947 */ /* 0x000ff00003800000 */
.L_x_12868:
[----:B------:R-:W2:Y:S02]  /*8da0*/  LDG.E R2, desc[UR36][R2.64] ;  /* 0x0000002402027981 */ /* 0x000ea4000c1e1900 */
[----:B--2---:R-:W-:-:S04]  /*8db0*/  ISETP.NE.AND P0, PT, R2, RZ, PT ;  /* 0x000000ff0200720c */ /* 0x004fc80003f05270 */
[----:B------:R-:W-:-:S09]  /*8dc0*/  P2R R22, PR, RZ, 0x1 ;  /* 0x00000001ff167803 */ /* 0x000fd20000000000 */
.L_x_12845:
        /* <DEDUP_REMOVED lines=18> */
.L_x_12876:
[----:B------:R0:W5:Y:S01]  /*8ef0*/  LDG.E.U8 R2, desc[UR36][R4.64] ;  /* 0x0000002404027981 */ /* 0x000162000c1e1100 */
[----:B------:R-:W-:Y:S01]  /*8f00*/  IMAD.MOV.U32 R3, RZ, RZ, RZ ;  /* 0x000000ffff037224 */ /* 0x000fe200078e00ff */
[----:B------:R-:W-:Y:S06]  /*8f10*/  BRA `(.L_x_12878) ;  /* 0x0000000c00487947 */ /* 0x000fec0003800000 */
.L_x_12875:
        /* <DEDUP_REMOVED lines=8> */
.L_x_12880:
[----:B------:R-:W2:Y:S02]  /*8fa0*/  LDG.E R2, desc[UR36][R4.64] ;  /* 0x0000002404027981 */ /* 0x000ea4000c1e1900 */
[----:B--2---:R-:W-:Y:S01]  /*8fb0*/  SHF.R.S32.HI R3, RZ, 0x1f, R2 ;  /* 0x0000001fff037819 */ /* 0x004fe20000011402 */
[----:B------:R-:W-:Y:S06]  /*8fc0*/  BRA `(.L_x_12878) ;  /* 0x0000000c001c7947 */ /* 0x000fec0003800000 */
.L_x_12879:
[----:B------:R-:W2:Y:S02]  /*8fd0*/  LDG.E.S16 R2, desc[UR36][R4.64] ;  /* 0x0000002404027981 */ /* 0x000ea4000c1e1700 */
[----:B--2---:R-:W-:Y:S01]  /*8fe0*/  SHF.R.S32.HI R3, RZ, 0x1f, R2 ;  /* 0x0000001fff037819 */ /* 0x004fe20000011402 */
[----:B------:R-:W-:Y:S06]  /*8ff0*/  BRA `(.L_x_12878) ;  /* 0x0000000c00107947 */ /* 0x000fec0003800000 */
.L_x_12874:
        /* <DEDUP_REMOVED lines=9> */
.L_x_12882:
[----:B------:R-:W2:Y:S02]  /*9090*/  LDG.E.U16 R4, desc[UR36][R4.64] ;  /* 0x0000002404047981 */ /* 0x000ea4000c1e1500 */
[----:B--2---:R-:W-:-:S06]  /*90a0*/  HADD2.F32 R2, -RZ, R4.H0_H0 ;  /* 0x20000004ff027230 */ /* 0x004fcc0000004100 */
[----:B------:R-:W0:Y:S01]  /*90b0*/  F2I.S64.TRUNC R2, R2 ;  /* 0x0000000200027311 */ /* 0x000e22000020d900 */
[----:B------:R-:W-:Y:S05]  /*90c0*/  BRA `(.L_x_12878) ;  /* 0x0000000800dc7947 */ /* 0x000fea0003800000 */
.L_x_12881:
        /* <DEDUP_REMOVED lines=9> */
.L_x_12884:
[----:B------:R-:W2:Y:S02]  /*9160*/  LDG.E.U16 R4, desc[UR36][R4.64] ;  /* 0x0000002404047981 */ /* 0x000ea4000c1e1500 */
[----:B--2---:R-:W-:-:S06]  /*9170*/  HADD2.F32 R2, -RZ, R4.H0_H0 ;  /* 0x20000004ff027230 */ /* 0x004fcc0000004100 */
[----:B------:R-:W0:Y:S01]  /*9180*/  F2I.S64.TRUNC R2, R2 ;  /* 0x0000000200027311 */ /* 0x000e22000020d900 */
[----:B------:R-:W-:Y:S05]  /*9190*/  BRA `(.L_x_12878) ;  /* 0x0000000800a87947 */ /* 0x000fea0003800000 */
.L_x_12883:
[----:B------:R-:W2:Y:S02]  /*91a0*/  LDG.E.64 R2, desc[UR36][R4.64] ;  /* 0x0000002404027981 */ /* 0x000ea4000c1e1b00 */
[----:B--2---:R-:W0:Y:S01]  /*91b0*/  F2I.S64.F64.TRUNC R2, R2 ;  /* 0x0000000200027311 */ /* 0x004e22000030d900 */
[----:B------:R-:W-:Y:S05]  /*91c0*/  BRA `(.L_x_12878) ;  /* 0x00000008009c7947 */ /* 0x000fea0003800000 */
.L_x_12873:
        /* <DEDUP_REMOVED lines=13> */
.L_x_12887:
[----:B------:R-:W2:Y:S02]  /*92a0*/  LDG.E.64 R2, desc[UR36][R4.64] ;  /* 0x0000002404027981 */ /* 0x000ea4000c1e1b00 */
[----:B--2---:R-:W0:Y:S01]  /*92b0*/  F2I.S64.F64.TRUNC R2, R2 ;  /* 0x0000000200027311 */ /* 0x004e22000030d900 */
[----:B------:R-:W-:Y:S05]  /*92c0*/  BRA `(.L_x_12878) ;  /* 0x00000008005c7947 */ /* 0x000fea0003800000 */
.L_x_12886:
        /* <DEDUP_REMOVED lines=27> */
.L_x_12889:
        /* <DEDUP_REMOVED lines=14> */
.L_x_12888:
[----:B------:R-:W2:Y:S02]  /*9560*/  LDG.E.U16 R2, desc[UR36][R4.64] ;  /* 0x0000002404027981 */ /* 0x000ea4000c1e1500 */
[----:B--2---:R-:W-:-:S06]  /*9570*/  IMAD.U32 R2, R2, 0x10000, RZ ;  /* 0x0001000002027824 */ /* 0x004fcc00078e00ff */
[----:B------:R-:W1:Y:S01]  /*9580*/  F2I.S64.TRUNC R2, R2 ;  /* 0x0000000200027311 */ /* 0x000e62000020d900 */
[----:B------:R-:W-:Y:S05]  /*9590*/  BRA `(.L_x_12878) ;  /* 0x0000000400a87947 */ /* 0x000fea0003800000 */
.L_x_12885:
        /* <DEDUP_REMOVED lines=11> */
.L_x_12892:
        /* <DEDUP_REMOVED lines=21> */
.L_x_12896:
[----:B------:R-:W-:Y:S05]  /*97a0*/  BSYNC B1 ;  /* 0x0000000000017941 */ /* 0x000fea0003800000 */
.L_x_12895:
[----:B------:R-:W-:Y:S01]  /*97b0*/  IMAD.SHL.U32 R2, R2, 0x100000, RZ ;  /* 0x0010000002027824 */ /* 0x000fe200078e00ff */
[----:B------:R-:W-:-:S04]  /*97c0*/  LEA R3, R0, 0x3b800000, 0x17 ;  /* 0x3b80000000037811 */ /* 0x000fc800078eb8ff */
[----:B------:R-:W-:-:S07]  /*97d0*/  LOP3.LUT R2, R3, R2, R4, 0xfe, !PT ;  /* 0x0000000203027212 */ /* 0x000fce00078efe04 */
.L_x_12894:
[----:B------:R-:W-:Y:S05]  /*97e0*/  BSYNC B0 ;  /* 0x0000000000007941 */ /* 0x000fea0003800000 */
.L_x_12893:
[----:B------:R-:W0:Y:S01]  /*97f0*/  F2I.S64.TRUNC R2, R2 ;  /* 0x0000000200027311 */ /* 0x000e22000020d900 */
[----:B------:R-:W-:Y:S05]  /*9800*/  BRA `(.L_x_12878) ;  /* 0x00000004000c7947 */ /* 0x000fea0003800000 */
.L_x_12891:
        /* <DEDUP_REMOVED lines=21> */
.L_x_12900:
[----:B------:R-:W-:Y:S05]  /*9960*/  BSYNC B1 ;  /* 0x0000000000017941 */ /* 0x000fea0003800000 */
.L_x_12899:
[----:B------:R-:W-:Y:S01]  /*9970*/  IMAD.SHL.U32 R2, R2, 0x200000, RZ ;  /* 0x0020000002027824 */ /* 0x000fe200078e00ff */
[----:B------:R-:W-:-:S04]  /*9980*/  LEA R3, R0, 0x37800000, 0x17 ;  /* 0x3780000000037811 */ /* 0x000fc800078eb8ff */
[----:B------:R-:W-:-:S07]  /*9990*/  LOP3.LUT R2, R3, R2, R4, 0xfe, !PT ;  /* 0x0000000203027212 */ /* 0x000fce00078efe04 */
.L_x_12898:
[----:B------:R-:W-:Y:S05]  /*99a0*/  BSYNC B0 ;  /* 0x0000000000007941 */ /* 0x000fea0003800000 */
.L_x_12897:
[----:B------:R-:W0:Y:S01]  /*99b0*/  F2I.S64.TRUNC R2, R2 ;  /* 0x0000000200027311 */ /* 0x000e22000020d900 */
[----:B------:R-:W-:Y:S05]  /*99c0*/  BRA `(.L_x_12878) ;  /* 0x00000000009c7947 */ /* 0x000fea0003800000 */
.L_x_12890:
        /* <DEDUP_REMOVED lines=14> */
.L_x_12904:
[----:B------:R-:W-:Y:S05]  /*9ab0*/  BSYNC B0 ;  /* 0x0000000000007941 */ /* 0x000fea0003800000 */
.L_x_12903:
[----:B------:R-:W0:Y:S01]  /*9ac0*/  F2I.S64.TRUNC R2, R2 ;  /* 0x0000000200027311 */ /* 0x000e22000020d900 */
[----:B------:R-:W-:Y:S05]  /*9ad0*/  BRA `(.L_x_12878) ;  /* 0x0000000000587947 */ /* 0x000fea0003800000 */
.L_x_12877:
        /* <DEDUP_REMOVED lines=16> */
.L_x_12905:
[----:B------:R-:W-:Y:S01]  /*9be0*/  CS2R R2, SRZ ;  /* 0x0000000000027805 */ /* 0x000fe2000001ff00 */
[----:B------:R-:W-:Y:S06]  /*9bf0*/  BRA `(.L_x_12878) ;  /* 0x0000000000107947 */ /* 0x000fec0003800000 */
.L_x_12902:
[----:B------:R0:W5:Y:S01]  /*9c00*/  LDG.E.64 R2, desc[UR36][R4.64] ;  /* 0x0000002404027981 */ /* 0x000162000c1e1b00 */
[----:B------:R-:W-:Y:S05]  /*9c10*/  BRA `(.L_x_12878) ;  /* 0x0000000000087947 */ /* 0x000fea0003800000 */
.L_x_12901:
[----:B------:R4:W5:Y:S01]  /*9c20*/  LDG.E R2, desc[UR36][R4.64] ;  /* 0x0000002404027981 */ /* 0x000962000c1e1900 */
[----:B------:R-:W-:-:S07]  /*9c30*/  IMAD.MOV.U32 R3, RZ, RZ, RZ ;  /* 0x000000ffff037224 */ /* 0x000fce00078e00ff */
.L_x_12878:
        /* <DEDUP_REMOVED lines=10> */
.L_x_12907:
[----:B------:R-:W-:Y:S05]  /*9ce0*/  BSYNC B0 ;  /* 0x0000000000007941 */ /* 0x000fea0003800000 */
.L_x_12906:
        /* <DEDUP_REMOVED lines=11> */
.L_x_12911:
[----:B-----5:R4:W-:Y:S01]  /*9da0*/  STG.E.U8 desc[UR36][R16.64], R23 ;  /* 0x0000001710007986 */ /* 0x0209e2000c101124 */
[----:B------:R-:W-:Y:S05]  /*9db0*/  BRA `(.L_x_12913) ;  /* 0x0000000c00987947 */ /* 0x000fea0003800000 */
.L_x_12910:
        /* <DEDUP_REMOVED lines=10> */
.L_x_12915:
[----:B-----5:R-:W-:-:S05]  /*9e60*/  LOP3.LUT R23, R23, 0xff, RZ, 0xc0, !PT ;  /* 0x000000ff17177812 */ /* 0x020fca00078ec0ff */
[----:B------:R4:W-:Y:S01]  /*9e70*/  STG.E desc[UR36][R16.64], R23 ;  /* 0x0000001710007986 */ /* 0x0009e2000c101924 */
[----:B------:R-:W-:Y:S05]  /*9e80*/  BRA `(.L_x_12913) ;  /* 0x0000000c00647947 */ /* 0x000fea0003800000 */
.L_x_12914:
[----:B-----5:R-:W-:-:S05]  /*9e90*/  LOP3.LUT R23, R23, 0xff, RZ, 0xc0, !PT ;  /* 0x000000ff17177812 */ /* 0x020fca00078ec0ff */
[----:B------:R4:W-:Y:S01]  /*9ea0*/  STG.E.U16 desc[UR36][R16.64], R23 ;  /* 0x0000001710007986 */ /* 0x0009e2000c101524 */
[----:B------:R-:W-:Y:S05]  /*9eb0*/  BRA `(.L_x_12913) ;  /* 0x0000000c00587947 */ /* 0x000fea0003800000 */
.L_x_12909:
        /* <DEDUP_REMOVED lines=10> */
.L_x_12917:
[----:B-----5:R-:W-:-:S04]  /*9f60*/  LOP3.LUT R23, R23, 0xff, RZ, 0xc0, !PT ;  /* 0x000000ff17177812 */ /* 0x020fc800078ec0ff */
[----:B------:R-:W4:Y:S02]  /*9f70*/  I2F.U16 R0, R23 ;  /* 0x0000001700007306 */ /* 0x000f240000101000 */
[----:B----4-:R-:W-:-:S05]  /*9f80*/  F2FP.F16.F32.PACK_AB R0, RZ, R0 ;  /* 0x00000000ff00723e */ /* 0x010fca00000000ff */
[----:B------:R4:W-:Y:S01]  /*9f90*/  STG.E.U16 desc[UR36][R16.64], R0 ;  /* 0x0000000010007986 */ /* 0x0009e2000c101524 */
[----:B------:R-:W-:Y:S05]  /*9fa0*/  BRA `(.L_x_12913) ;  /* 0x0000000c001c7947 */ /* 0x000fea0003800000 */
.L_x_12916:
[----:B------:R-:W-:-:S13]  /*9fb0*/  ISETP.NE.AND P0, PT, R0, 0x7, PT ;  /* 0x000000070000780c */ /* 0x000fda0003f05270 */
[----:B------:R-:W-:Y:S05]  /*9fc0*/  @!P0 BRA `(.L_x_12918) ;  /* 0x00000000003c8947 */ /* 0x000fea0003800000 */
[----:B------:R-:W-:-:S13]  /*9fd0*/  ISETP.NE.AND P0, PT, R0, 0x8, PT ;  /* 0x000000080000780c */ /* 0x000fda0003f05270 */
[----:B------:R-:W-:Y:S05]  /*9fe0*/  @!P0 BRA `(.L_x_12919) ;  /* 0x00000000001c8947 */ /* 0x000fea0003800000 */
[----:B------:R-:W-:-:S13]  /*9ff0*/  ISETP.NE.AND P0, PT, R0, 0x9, PT ;  /* 0x000000090000780c */ /* 0x000fda0003f05270 */
[----:B------:R-:W-:Y:S05]  /*a000*/  @P0 BRA `(.L_x_12912) ;  /* 0x0000000800a80947 */ /* 0x000fea0003800000 */
[----:B-----5:R-:W-:Y:S01]  /*a010*/  LOP3.LUT R23, R23, 0xff, RZ, 0xc0, !PT ;  /* 0x000000ff17177812 */ /* 0x020fe200078ec0ff */
[----:B0123--:R-:W-:-:S03]  /*a020*/  IMAD.MOV.U32 R3, RZ, RZ, RZ ;  /* 0x000000ffff037224 */ /* 0x00ffc600078e00ff */
[----:B------:R-:W0:Y:S02]  /*a030*/  I2F.U16 R2, R23 ;  /* 0x0000001700027306 */ /* 0x000e240000101000 */
[----:B0-----:R0:W-:Y:S01]  /*a040*/  STG.E.64 desc[UR36][R16.64], R2 ;  /* 0x0000000210007986 */ /* 0x0011e2000c101b24 */
[----:B------:R-:W-:Y:S05]  /*a050*/  BRA `(.L_x_12913) ;  /* 0x0000000800f07947 */ /* 0x000fea0003800000 */
.L_x_12919:
[----:B-----5:R-:W-:-:S06]  /*a060*/  LOP3.LUT R23, R23, 0xff, RZ, 0xc0, !PT ;  /* 0x000000ff17177812 */ /* 0x020fcc00078ec0ff */
[----:B------:R-:W0:Y:S02]  /*a070*/  I2F.U16 R23, R23 ;  /* 0x0000001700177306 */ /* 0x000e240000101000 */
[----:B0123--:R-:W-:-:S04]  /*a080*/  F2FP.F16.F32.PACK_AB R3, RZ, R23 ;  /* 0x00000017ff03723e */ /* 0x00ffc800000000ff */
[----:B------:R-:W-:-:S05]  /*a090*/  PRMT R3, R3, 0x5410, RZ ;  /* 0x0000541003037816 */ /* 0x000fca00000000ff */
[----:B------:R0:W-:Y:S01]  /*a0a0*/  STG.E desc[UR36][R16.64], R3 ;  /* 0x0000000310007986 */ /* 0x0001e2000c101924 */
[----:B------:R-:W-:Y:S05]  /*a0b0*/  BRA `(.L_x_12913) ;  /* 0x0000000800d87947 */ /* 0x000fea0003800000 */
.L_x_12918:
[----:B0123-5:R-:W-:-:S06]  /*a0c0*/  LOP3.LUT R2, R23, 0xff, RZ, 0xc0, !PT ;  /* 0x000000ff17027812 */ /* 0x02ffcc00078ec0ff */
[----:B------:R-:W0:Y:S02]  /*a0d0*/  I2F.F64.U16 R2, R2 ;  /* 0x0000000200027312 */ /* 0x000e240000101800 */
[----:B0-----:R0:W-:Y:S01]  /*a0e0*/  STG.E.64 desc[UR36][R16.64], R2 ;  /* 0x0000000210007986 */ /* 0x0011e2000c101b24 */
[----:B------:R-:W-:Y:S05]  /*a0f0*/  BRA `(.L_x_12913) ;  /* 0x0000000800c87947 */ /* 0x000fea0003800000 */
.L_x_12908:
        /* <DEDUP_REMOVED lines=12> */
.L_x_12922:
[----:B-----5:R-:W-:Y:S02]  /*a1c0*/  LOP3.LUT R4, R23, 0xff, RZ, 0xc0, !PT ;  /* 0x000000ff17047812 */ /* 0x020fe400078ec0ff */
[----:B------:R-:W-:-:S04]  /*a1d0*/  CS2R R6, SRZ ;  /* 0x0000000000067805 */ /* 0x000fc8000001ff00 */
[----:B------:R-:W4:Y:S02]  /*a1e0*/  I2F.F64.U16 R4, R4 ;  /* 0x0000000400047312 */ /* 0x000f240000101800 */
[----:B----4-:R4:W-:Y:S01]  /*a1f0*/  STG.E.128 desc[UR36][R16.64], R4 ;  /* 0x0000000410007986 */ /* 0x0109e2000c101d24 */
[----:B------:R-:W-:Y:S05]  /*a200*/  BRA `(.L_x_12913) ;  /* 0x0000000800847947 */ /* 0x000fea0003800000 */
.L_x_12921:
        /* <DEDUP_REMOVED lines=9> */
[C---:B0123--:R-:W-:Y:S02]  /*a2a0*/  LOP3.LUT R2, R23.reuse, 0x7fffffff, RZ, 0xc0, !PT ;  /* 0x7fffffff17027812 */ /* 0x04ffe400078ec0ff */
        /* <DEDUP_REMOVED lines=12> */
.L_x_12926:
[----:B------:R-:W-:Y:S05]  /*a370*/  BSYNC B0 ;  /* 0x0000000000007941 */ /* 0x000fea0003800000 */
.L_x_12925:
[----:B------:R-:W-:-:S05]  /*a380*/  LOP3.LUT R3, R0, R3, RZ, 0xfc, !PT ;  /* 0x0000000300037212 */ /* 0x000fca00078efcff */
[----:B------:R0:W-:Y:S01]  /*a390*/  STG.E.U8 desc[UR36][R16.64], R3 ;  /* 0x0000000310007986 */ /* 0x0001e2000c101124 */
[----:B------:R-:W-:Y:S05]  /*a3a0*/  BRA `(.L_x_12913) ;  /* 0x00000008001c7947 */ /* 0x000fea0003800000 */
.L_x_12924:
[----:B-----5:R-:W-:Y:S01]  /*a3b0*/  LOP3.LUT R23, R23, 0xff, RZ, 0xc0, !PT ;  /* 0x000000ff17177812 */ /* 0x020fe200078ec0ff */
[----:B------:R-:W-:Y:S05]  /*a3c0*/  BSSY B0, `(.L_x_12927) ;  /* 0x0000010000007945 */ /* 0x000fea0003800000 */
[----:B------:R-:W0:Y:S02]  /*a3d0*/  I2F.U16 R23, R23 ;  /* 0x0000001700177306 */ /* 0x000e240000101000 */
        /* <DEDUP_REMOVED lines=11> */
.L_x_12928:
[----:B------:R-:W-:Y:S01]  /*a490*/  IMAD.MOV.U32 R0, RZ, RZ, 0x7f ;  /* 0x0000007fff007424 */ /* 0x000fe200078e00ff */
[----:B------:R-:W-:-:S04]  /*a4a0*/  ISETP.GT.U32.AND P0, PT, R2, 0x7f800000, PT ;  /* 0x7f8000000200780c */ /* 0x000fc80003f04070 */
[----:B------:R-:W-:-:S09]  /*a4b0*/  SEL R0, R0, 0x7c, P0 ;  /* 0x0000007c00007807 */ /* 0x000fd20000000000 */
.L_x_12929:
[----:B------:R-:W-:Y:S05]  /*a4c0*/  BSYNC B0 ;  /* 0x0000000000007941 */ /* 0x000fea0003800000 */
.L_x_12927:
[----:B------:R-:W-:-:S04]  /*a4d0*/  LOP3.LUT R2, R23, 0x80000000, RZ, 0xc0, !PT ;  /* 0x8000000017027812 */ /* 0x000fc800078ec0ff */
[----:B------:R-:W-:-:S04]  /*a4e0*/  SHF.R.U32.HI R3, RZ, 0x18, R2 ;  /* 0x00000018ff037819 */ /* 0x000fc80000011602 */
[----:B------:R-:W-:-:S05]  /*a4f0*/  LOP3.LUT R3, R0, R3, RZ, 0xfc, !PT ;  /* 0x0000000300037212 */ /* 0x000fca00078efcff */
[----:B------:R0:W-:Y:S01]  /*a500*/  STG.E.U8 desc[UR36][R16.64], R3 ;  /* 0x0000000310007986 */ /* 0x0001e2000c101124 */
[----:B------:R-:W-:Y:S05]  /*a510*/  BRA `(.L_x_12913) ;  /* 0x0000000400c07947 */ /* 0x000fea0003800000 */
.L_x_12923:
[----:B-----5:R-:W-:-:S04]  /*a520*/  LOP3.LUT R23, R23, 0xff, RZ, 0xc0, !PT ;  /* 0x000000ff17177812 */ /* 0x020fc800078ec0ff */
[----:B------:R-:W4:Y:S02]  /*a530*/  I2F.U16 R0, R23 ;  /* 0x0000001700007306 */ /* 0x000f240000101000 */
[----:B----4-:R-:W-:-:S05]  /*a540*/  F2FP.BF16.F32.PACK_AB R0, RZ, R0 ;  /* 0x00000000ff00723e */ /* 0x010fca00000010ff */
[----:B------:R4:W-:Y:S01]  /*a550*/  STG.E.U16 desc[UR36][R16.64], R0 ;  /* 0x0000000010007986 */ /* 0x0009e2000c101524 */
[----:B------:R-:W-:Y:S05]  /*a560*/  BRA `(.L_x_12913) ;  /* 0x0000000400ac7947 */ /* 0x000fea0003800000 */
.L_x_12920:
        /* <DEDUP_REMOVED lines=11> */
.L_x_12932:
[----:B-----5:R-:W-:Y:S01]  /*a620*/  LOP3.LUT R23, R23, 0xff, RZ, 0xc0, !PT ;  /* 0x000000ff17177812 */ /* 0x020fe200078ec0ff */
[----:B------:R-:W-:Y:S01]  /*a630*/  BSSY B0, `(.L_x_12933) ;  /* 0x0000015000007945 */ /* 0x000fe20003800000 */
[----:B------:R-:W-:-:S04]  /*a640*/  IMAD.MOV.U32 R8, RZ, RZ, 0x80 ;  /* 0x00000080ff087424 */ /* 0x000fc800078e00ff */
[----:B------:R-:W0:Y:S02]  /*a650*/  I2F.U16 R23, R23 ;  /* 0x0000001700177306 */ /* 0x000e240000101000 */
        /* <DEDUP_REMOVED lines=14> */
.L_x_12935:
[----:B------:R-:W-:-:S04]  /*a740*/  LOP3.LUT R2, R23, 0x80000000, RZ, 0xc0, !PT ;  /* 0x8000000017027812 */ /* 0x000fc800078ec0ff */
[----:B------:R-:W-:-:S04]  /*a750*/  SHF.R.U32.HI R3, RZ, 0x18, R2 ;  /* 0x00000018ff037819 */ /* 0x000fc80000011602 */
[----:B------:R-:W-:-:S04]  /*a760*/  LOP3.LUT R0, R0, R3, RZ, 0xfc, !PT ;  /* 0x0000000300007212 */ /* 0x000fc800078efcff */
[----:B------:R-:W-:-:S07]  /*a770*/  PRMT R8, R0, 0x7610, R8 ;  /* 0x0000761000087816 */ /* 0x000fce0000000008 */
.L_x_12934:
[----:B------:R-:W-:Y:S05]  /*a780*/  BSYNC B0 ;  /* 0x0000000000007941 */ /* 0x000fea0003800000 */
.L_x_12933:
[----:B------:R0:W-:Y:S01]  /*a790*/  STG.E.U8 desc[UR36][R16.64], R8 ;  /* 0x0000000810007986 */ /* 0x0001e2000c101124 */
[----:B------:R-:W-:Y:S05]  /*a7a0*/  BRA `(.L_x_12913) ;  /* 0x00000004001c7947 */ /* 0x000fea0003800000 */
.L_x_12931:
        /* <DEDUP_REMOVED lines=18> */
.L_x_12938:
[----:B------:R-:W-:-:S04]  /*a8d0*/  LOP3.LUT R2, R23, 0x80000000, RZ, 0xc0, !PT ;  /* 0x8000000017027812 */ /* 0x000fc800078ec0ff */
[----:B------:R-:W-:-:S04]  /*a8e0*/  SHF.R.U32.HI R3, RZ, 0x18, R2 ;  /* 0x00000018ff037819 */ /* 0x000fc80000011602 */
[----:B------:R-:W-:-:S04]  /*a8f0*/  LOP3.LUT R0, R0, R3, RZ, 0xfc, !PT ;  /* 0x0000000300007212 */ /* 0x000fc800078efcff */
[----:B------:R-:W-:-:S07]  /*a900*/  PRMT R8, R0, 0x7610, R8 ;  /* 0x0000761000087816 */ /* 0x000fce0000000008 */
.L_x_12937:
[----:B------:R-:W-:Y:S05]  /*a910*/  BSYNC B0 ;  /* 0x0000000000007941 */ /* 0x000fea0003800000 */
.L_x_12936:
[----:B------:R0:W-:Y:S01]  /*a920*/  STG.E.U8 desc[UR36][R16.64], R8 ;  /* 0x0000000810007986 */ /* 0x0001e2000c101124 */
[----:B------:R-:W-:Y:S05]  /*a930*/  BRA `(.L_x_12913) ;  /* 0x0000000000b87947 */ /* 0x000fea0003800000 */
.L_x_12930:
        /* <DEDUP_REMOVED lines=23> */
.L_x_12912:
        /* <DEDUP_REMOVED lines=16> */
.L_x_12941:
[----:B------:R-:W-:Y:S05]  /*abb0*/  BRA `(.L_x_12913) ;  /* 0x0000000000187947 */ /* 0x000fea0003800000 */
.L_x_12940:
[----:B0123-5:R-:W-:Y:S01]  /*abc0*/  LOP3.LUT R2, R23, 0xff, RZ, 0xc0, !PT ;  /* 0x000000ff17027812 */ /* 0x02ffe200078ec0ff */
[----:B------:R-:W-:-:S05]  /*abd0*/  IMAD.MOV.U32 R3, RZ, RZ, RZ ;  /* 0x000000ffff037224 */ /* 0x000fca00078e00ff */
[----:B------:R0:W-:Y:S01]  /*abe0*/  STG.E.64 desc[UR36][R16.64], R2 ;  /* 0x0000000210007986 */ /* 0x0001e2000c101b24 */
[----:B------:R-:W-:Y:S05]  /*abf0*/  BRA `(.L_x_12913) ;  /* 0x0000000000087947 */ /* 0x000fea0003800000 */
.L_x_12939:
[----:B-----5:R-:W-:-:S05]  /*ac00*/  LOP3.LUT R23, R23, 0xff, RZ, 0xc0, !PT ;  /* 0x000000ff17177812 */ /* 0x020fca00078ec0ff */
[----:B------:R4:W-:Y:S02]  /*ac10*/  STG.E desc[UR36][R16.64], R23 ;  /* 0x0000001710007986 */ /* 0x0009e4000c101924 */
.L_x_12913:
[----:B------:R-:W-:-:S07]  /*ac20*/  VIADD R19, R19, 0x80 ;  /* 0x0000008013137836 */ /* 0x000fce0000000000 */
.L_x_12805:
[----:B------:R-:W-:Y:S05]  /*ac30*/  BSYNC B6 ;  /* 0x0000000000067941 */ /* 0x000fea0003800000 */
.L_x_12804:
        /* <DEDUP_REMOVED lines=384> */
.L_x_12944:
[----:B-123--:R-:W0:Y:S01]  /*c440*/  LDC.U8 R3, c[0x0][0x509] ;  /* 0x00014240ff037b82 */ /* 0x00ee220000000000 */
        /* <DEDUP_REMOVED lines=19> */
.L_x_12948:
[----:B------:R4:W5:Y:S01]  /*c580*/  LDG.E.U8 R23, desc[UR36][R4.64] ;  /* 0x0000002404177981 */ /* 0x000962000c1e1100 */
[----:B------:R-:W-:Y:S05]  /*c590*/  BRA `(.L_x_12950) ;  /* 0x0000000c00647947 */ /* 0x000fea0003800000 */
.L_x_12947:
        /* <DEDUP_REMOVED lines=8> */
.L_x_12952:
[----:B------:R2:W5:Y:S01]  /*c620*/  LDG.E.U8 R23, desc[UR36][R4.64] ;  /* 0x0000002404177981 */ /* 0x000562000c1e1100 */
[----:B------:R-:W-:Y:S05]  /*c630*/  BRA `(.L_x_12950) ;  /* 0x0000000c003c7947 */ /* 0x000fea0003800000 */
.L_x_12951:
[----:B------:R0:W5:Y:S01]  /*c640*/  LDG.E.U16 R23, desc[UR36][R4.64] ;  /* 0x0000002404177981 */ /* 0x000162000c1e1500 */
[----:B------:R-:W-:Y:S05]  /*c650*/  BRA `(.L_x_12950) ;  /* 0x0000000c00347947 */ /* 0x000fea0003800000 */
.L_x_12946:
        /* <DEDUP_REMOVED lines=10> */
.L_x_12954:
[----:B------:R-:W2:Y:S02]  /*c700*/  LDG.E.U16 R2, desc[UR36][R4.64] ;  /* 0x0000002404027981 */ /* 0x000ea4000c1e1500 */
[----:B--2---:R-:W-:-:S06]  /*c710*/  HADD2.F32 R2, -RZ, R2.H0_H0 ;  /* 0x20000002ff027230 */ /* 0x004fcc0000004100 */
[----:B------:R-:W0:Y:S02]  /*c720*/  F2I.S64.TRUNC R2, R2 ;  /* 0x0000000200027311 */ /* 0x000e24000020d900 */
[----:B0-----:R-:W-:Y:S01]  /*c730*/  PRMT R23, R2, 0x7610, R23 ;  /* 0x0000761002177816 */ /* 0x001fe20000000017 */
[----:B------:R-:W-:Y:S06]  /*c740*/  BRA `(.L_x_12950) ;  /* 0x0000000800f87947 */ /* 0x000fec0003800000 */
.L_x_12953:
        /* <DEDUP_REMOVED lines=10> */
.L_x_12956:
[----:B------:R-:W2:Y:S02]  /*c7f0*/  LDG.E.U16 R4, desc[UR36][R4.64] ;  /* 0x0000002404047981 */ /* 0x000ea4000c1e1500 */
[----:B--2---:R-:W-:-:S06]  /*c800*/  HADD2.F32 R2, -RZ, R4.H0_H0 ;  /* 0x20000004ff027230 */ /* 0x004fcc0000004100 */
[----:B------:R-:W0:Y:S02]  /*c810*/  F2I.S64.TRUNC R2, R2 ;  /* 0x0000000200027311 */ /* 0x000e24000020d900 */
[----:B0-----:R-:W-:Y:S01]  /*c820*/  PRMT R23, R2, 0x7610, R23 ;  /* 0x0000761002177816 */ /* 0x001fe20000000017 */
[----:B------:R-:W-:Y:S06]  /*c830*/  BRA `(.L_x_12950) ;  /* 0x0000000800bc7947 */ /* 0x000fec0003800000 */
.L_x_12955:
[----:B------:R-:W2:Y:S02]  /*c840*/  LDG.E.64 R2, desc[UR36][R4.64] ;  /* 0x0000002404027981 */ /* 0x000ea4000c1e1b00 */
[----:B--2---:R-:W0:Y:S02]  /*c850*/  F2I.S64.F64.TRUNC R2, R2 ;  /* 0x0000000200027311 */ /* 0x004e24000030d900 */
[----:B0-----:R-:W-:Y:S01]  /*c860*/  PRMT R23, R2, 0x7610, R23 ;  /* 0x0000761002177816 */ /* 0x001fe20000000017 */
[----:B------:R-:W-:Y:S06]  /*c870*/  BRA `(.L_x_12950) ;  /* 0x0000000800ac7947 */ /* 0x000fec0003800000 */
.L_x_12945:
        /* <DEDUP_REMOVED lines=12> */
.L_x_12959:
[----:B------:R-:W2:Y:S02]  /*c940*/  LDG.E.64 R4, desc[UR36][R4.64] ;  /* 0x0000002404047981 */ /* 0x000ea4000c1e1b00 */
[----:B--2---:R-:W0:Y:S02]  /*c950*/  F2I.S64.F64.TRUNC R2, R4 ;  /* 0x0000000400027311 */ /* 0x004e24000030d900 */
[----:B0-----:R-:W-:Y:S01]  /*c960*/  PRMT R23, R2, 0x7610, R23 ;  /* 0x0000761002177816 */ /* 0x001fe20000000017 */
[----:B------:R-:W-:Y:S06]  /*c970*/  BRA `(.L_x_12950) ;  /* 0x00000008006c7947 */ /* 0x000fec0003800000 */
.L_x_12958:
        /* <DEDUP_REMOVED lines=28> */
.L_x_12961:
        /* <DEDUP_REMOVED lines=15> */
.L_x_12960:
[----:B------:R-:W2:Y:S02]  /*cc30*/  LDG.E.U16 R2, desc[UR36][R4.64] ;  /* 0x0000002404027981 */ /* 0x000ea4000c1e1500 */
[----:B--2---:R-:W-:-:S06]  /*cc40*/  IMAD.U32 R2, R2, 0x10000, RZ ;  /* 0x0001000002027824 */ /* 0x004fcc00078e00ff */
[----:B------:R-:W0:Y:S02]  /*cc50*/  F2I.S64.TRUNC R2, R2 ;  /* 0x0000000200027311 */ /* 0x000e24000020d900 */
[----:B0-----:R-:W-:Y:S01]  /*cc60*/  PRMT R23, R2, 0x7610, R23 ;  /* 0x0000761002177816 */ /* 0x001fe20000000017 */
[----:B------:R-:W-:Y:S06]  /*cc70*/  BRA `(.L_x_12950) ;  /* 0x0000000400ac7947 */ /* 0x000fec0003800000 */
.L_x_12957:
        /* <DEDUP_REMOVED lines=10> */
.L_x_12964:
        /* <DEDUP_REMOVED lines=21> */
.L_x_12968:
[----:B------:R-:W-:Y:S05]  /*ce70*/  BSYNC B1 ;  /* 0x0000000000017941 */ /* 0x000fea0003800000 */
.L_x_12967:
[----:B------:R-:W-:Y:S01]  /*ce80*/  IMAD.SHL.U32 R2, R2, 0x100000, RZ ;  /* 0x0010000002027824 */ /* 0x000fe200078e00ff */
[----:B------:R-:W-:-:S04]  /*ce90*/  LEA R3, R0, 0x3b800000, 0x17 ;  /* 0x3b80000000037811 */ /* 0x000fc800078eb8ff */
[----:B------:R-:W-:-:S07]  /*cea0*/  LOP3.LUT R2, R3, R2, R4, 0xfe, !PT ;  /* 0x0000000203027212 */ /* 0x000fce00078efe04 */
.L_x_12966:
[----:B------:R-:W-:Y:S05]  /*ceb0*/  BSYNC B0 ;  /* 0x0000000000007941 */ /* 0x000fea0003800000 */
.L_x_12965:
[----:B------:R-:W0:Y:S02]  /*cec0*/  F2I.S64.TRUNC R2, R2 ;  /* 0x0000000200027311 */ /* 0x000e24000020d900 */
[----:B0-----:R-:W-:Y:S01]  /*ced0*/  PRMT R23, R2, 0x7610, R23 ;  /* 0x0000761002177816 */ /* 0x001fe20000000017 */
[----:B------:R-:W-:Y:S06]  /*cee0*/  BRA `(.L_x_12950) ;  /* 0x0000000400107947 */ /* 0x000fec0003800000 */
.L_x_12963:
        /* <DEDUP_REMOVED lines=21> */
.L_x_12972:
[----:B------:R-:W-:Y:S05]  /*d040*/  BSYNC B1 ;  /* 0x0000000000017941 */ /* 0x000fea0003800000 */
.L_x_12971:
[----:B------:R-:W-:Y:S01]  /*d050*/  IMAD.SHL.U32 R2, R2, 0x200000, RZ ;  /* 0x0020000002027824 */ /* 0x000fe200078e00ff */
[----:B------:R-:W-:-:S04]  /*d060*/  LEA R3, R0, 0x37800000, 0x17 ;  /* 0x3780000000037811 */ /* 0x000fc800078eb8ff */
[----:B------:R-:W-:-:S07]  /*d070*/  LOP3.LUT R2, R3, R2, R4, 0xfe, !PT ;  /* 0x0000000203027212 */ /* 0x000fce00078efe04 */
.L_x_12970:
[----:B------:R-:W-:Y:S05]  /*d080*/  BSYNC B0 ;  /* 0x0000000000007941 */ /* 0x000fea0003800000 */
.L_x_12969:
[----:B------:R-:W0:Y:S02]  /*d090*/  F2I.S64.TRUNC R2, R2 ;  /* 0x0000000200027311 */ /* 0x000e24000020d900 */
[----:B0-----:R-:W-:Y:S01]  /*d0a0*/  PRMT R23, R2, 0x7610, R23 ;  /* 0x0000761002177816 */ /* 0x001fe20000000017 */
[----:B------:R-:W-:Y:S06]  /*d0b0*/  BRA `(.L_x_12950) ;  /* 0x00000000009c7947 */ /* 0x000fec0003800000 */
.L_x_12962:
        /* <DEDUP_REMOVED lines=14> */
.L_x_12976:
[----:B------:R-:W-:Y:S05]  /*d1a0*/  BSYNC B0 ;  /* 0x0000000000007941 */ /* 0x000fea0003800000 */
.L_x_12975:
[----:B------:R-:W0:Y:S02]  /*d1b0*/  F2I.S64.TRUNC R2, R2 ;  /* 0x0000000200027311 */ /* 0x000e24000020d900 */
[----:B0-----:R-:W-:Y:S01]  /*d1c0*/  PRMT R23, R2, 0x7610, R23 ;  /* 0x0000761002177816 */ /* 0x001fe20000000017 */
[----:B------:R-:W-:Y:S06]  /*d1d0*/  BRA `(.L_x_12950) ;  /* 0x0000000000547947 */ /* 0x000fec0003800000 */
.L_x_12949:
        /* <DEDUP_REMOVED lines=16> */
.L_x_12977:
[----:B------:R-:W-:Y:S01]  /*d2e0*/  PRMT R23, RZ, 0x7610, R23 ;  /* 0x00007610ff177816 */ /* 0x000fe20000000017 */
[----:B------:R-:W-:Y:S06]  /*d2f0*/  BRA `(.L_x_12950) ;  /* 0x00000000000c7947 */ /* 0x000fec0003800000 */
.L_x_12974:
[----:B------:R0:W5:Y:S01]  /*d300*/  LDG.E.U8 R23, desc[UR36][R4.64] ;  /* 0x0000002404177981 */ /* 0x000162000c1e1100 */
[----:B------:R-:W-:Y:S05]  /*d310*/  BRA `(.L_x_12950) ;  /* 0x0000000000047947 */ /* 0x000fea0003800000 */
.L_x_12973:
[----:B------:R0:W5:Y:S02]  /*d320*/  LDG.E.U8 R23, desc[UR36][R4.64] ;  /* 0x0000002404177981 */ /* 0x000164000c1e1100 */
.L_x_12950:
        /* <DEDUP_REMOVED lines=19> */
.L_x_12981:
[----:B------:R-:W2:Y:S02]  /*d460*/  LDG.E.U8 R2, desc[UR36][R2.64] ;  /* 0x0000002402027981 */ /* 0x000ea4000c1e1100 */
[----:B--2---:R-:W-:-:S04]  /*d470*/  ISETP.NE.AND P0, PT, R2, RZ, PT ;  /* 0x000000ff0200720c */ /* 0x004fc80003f05270 */
[----:B------:R-:W-:Y:S01]  /*d480*/  P2R R22, PR, RZ, 0x1 ;  /* 0x00000001ff167803 */ /* 0x000fe20000000000 */
[----:B------:R-:W-:Y:S08]  /*d490*/  BRA `(.L_x_12983) ;  /* 0x0000000c00c47947 */ /* 0x000ff00003800000 */
.L_x_12980:
        /* <DEDUP_REMOVED lines=11> */
.L_x_12985:
[----:B------:R-:W2:Y:S02]  /*d550*/  LDG.E R2, desc[UR36][R2.64] ;  /* 0x0000002402027981 */ /* 0x000ea4000c1e1900 */
[----:B--2---:R-:W-:-:S04]  /*d560*/  ISETP.NE.AND P0, PT, R2, RZ, PT ;  /* 0x000000ff0200720c */ /* 0x004fc80003f05270 */
[----:B------:R-:W-:Y:S01]  /*d570*/  P2R R22, PR, RZ, 0x1 ;  /* 0x00000001ff167803 */ /* 0x000fe20000000000 */
[----:B------:R-:W-:Y:S08]  /*d580*/  BRA `(.L_x_12983) ;  /* 0x0000000c00887947 */ /* 0x000ff00003800000 */
.L_x_12984:
[----:B------:R-:W2:Y:S02]  /*d590*/  LDG.E.U16 R2, desc[UR36][R2.64] ;  /* 0x0000002402027981 */ /* 0x000ea4000c1e1500 */
[----:B--2---:R-:W-:-:S04]  /*d5a0*/  ISETP.NE.AND P0, PT, R2, RZ, PT ;  /* 0x000000ff0200720c */ /* 0x004fc80003f05270 */
[----:B------:R-:W-:Y:S01]  /*d5b0*/  P2R R22, PR, RZ, 0x1 ;  /* 0x00000001ff167803 */ /* 0x000fe20000000000 */
[----:B------:R-:W-:Y:S08]  /*d5c0*/  BRA `(.L_x_12983) ;  /* 0x0000000c00787947 */ /* 0x000ff00003800000 */
.L_x_12979:
        /* <DEDUP_REMOVED lines=10> */
.L_x_12987:
[----:B------:R-:W2:Y:S02]  /*d670*/  LDG.E.U16 R0, desc[UR36][R2.64] ;  /* 0x0000002402007981 */ /* 0x000ea4000c1e1500 */
[----:B--2---:R-:W-:-:S05]  /*d680*/  HADD2.F32 R0, -RZ, R0.H0_H0 ;  /* 0x20000000ff007230 */ /* 0x004fca0000004100 */
[----:B------:R-:W-:-:S04]  /*d690*/  FSETP.NEU.FTZ.AND P0, PT, R0, RZ, PT ;  /* 0x000000ff0000720b */ /* 0x000fc80003f1d000 */
[----:B------:R-:W-:Y:S01]  /*d6a0*/  P2R R22, PR, RZ, 0x1 ;  /* 0x00000001ff167803 */ /* 0x000fe20000000000 */
[----:B------:R-:W-:Y:S08]  /*d6b0*/  BRA `(.L_x_12983) ;  /* 0x0000000c003c7947 */ /* 0x000ff00003800000 */
.L_x_12986:
        /* <DEDUP_REMOVED lines=12> */
.L_x_12989:
        /* <DEDUP_REMOVED lines=11> */
.L_x_12988:
[----:B------:R-:W2:Y:S02]  /*d830*/  LDG.E.64 R2, desc[UR36][R2.64] ;  /* 0x0000002402027981 */ /* 0x000ea4000c1e1b00 */
[----:B--2---:R-:W-:-:S06]  /*d840*/  DSETP.NEU.AND P0, PT, R2, RZ, PT ;  /* 0x000000ff0200722a */ /* 0x004fcc0003f0d000 */
[----:B------:R-:W-:Y:S01]  /*d850*/  P2R R22, PR, RZ, 0x1 ;  /* 0x00000001ff167803 */ /* 0x000fe20000000000 */
[----:B------:R-:W-:Y:S07]  /*d860*/  BRA `(.L_x_12983) ;  /* 0x0000000800d07947 */ /* 0x000fee0003800000 */
.L_x_12978:
        /* <DEDUP_REMOVED lines=12> */
.L_x_12992:
[----:B------:R-:W2:Y:S02]  /*d930*/  LDG.E.128 R4, desc[UR36][R2.64] ;  /* 0x0000002402047981 */ /* 0x000ea4000c1e1d00 */
[----:B--2---:R-:W-:-:S06]  /*d940*/  DSETP.NEU.AND P0, PT, R6, RZ, PT ;  /* 0x000000ff0600722a */ /* 0x004fcc0003f0d000 */
[----:B------:R-:W-:-:S06]  /*d950*/  DSETP.NEU.OR P0, PT, R4, RZ, P0 ;  /* 0x000000ff0400722a */ /* 0x000fcc000070d400 */
[----:B------:R-:W-:Y:S01]  /*d960*/  P2R R22, PR, RZ, 0x1 ;  /* 0x00000001ff167803 */ /* 0x000fe20000000000 */
[----:B------:R-:W-:Y:S07]  /*d970*/  BRA `(.L_x_12983) ;  /* 0x00000008008c7947 */ /* 0x000fee0003800000 */
.L_x_12991:
        /* <DEDUP_REMOVED lines=28> */
.L_x_12994:
        /* <DEDUP_REMOVED lines=15> */
.L_x_12993:
[----:B------:R-:W2:Y:S02]  /*dc30*/  LDG.E.U16 R0, desc[UR36][R2.64] ;  /* 0x0000002402007981 */ /* 0x000ea4000c1e1500 */
[----:B--2---:R-:W-:-:S05]  /*dc40*/  IMAD.U32 R0, R0, 0x10000, RZ ;  /* 0x0001000000007824 */ /* 0x004fca00078e00ff */
[----:B------:R-:W-:-:S04]  /*dc50*/  FSETP.NEU.FTZ.AND P0, PT, R0, RZ, PT ;  /* 0x000000ff0000720b */ /* 0x000fc80003f1d000 */
[----:B------:R-:W-:Y:S01]  /*dc60*/  P2R R22, PR, RZ, 0x1 ;  /* 0x00000001ff167803 */ /* 0x000fe20000000000 */
[----:B------:R-:W-:Y:S08]  /*dc70*/  BRA `(.L_x_12983) ;  /* 0x0000000400cc7947 */ /* 0x000ff00003800000 */
.L_x_12990:
        /* <DEDUP_REMOVED lines=12> */
.L_x_12997:
        /* <DEDUP_REMOVED lines=21> */
.L_x_13001:
[----:B------:R-:W-:Y:S05]  /*de90*/  BSYNC B1 ;  /* 0x0000000000017941 */ /* 0x000fea0003800000 */
.L_x_13000:
[----:B------:R-:W-:Y:S01]  /*dea0*/  LEA R3, R0, 0x3b800000, 0x17 ;  /* 0x3b80000000037811 */ /* 0x000fe200078eb8ff */
[----:B------:R-:W-:-:S05]  /*deb0*/  IMAD.SHL.U32 R0, R2, 0x100000, RZ ;  /* 0x0010000002007824 */ /* 0x000fca00078e00ff */
[----:B------:R-:W-:-:S07]  /*dec0*/  LOP3.LUT R0, R3, R0, R4, 0xfe, !PT ;  /* 0x0000000003007212 */ /* 0x000fce00078efe04 */
.L_x_12999:
[----:B------:R-:W-:Y:S05]  /*ded0*/  BSYNC B0 ;  /* 0x0000000000007941 */ /* 0x000fea0003800000 */
.L_x_12998:
[----:B------:R-:W-:-:S04]  /*dee0*/  FSETP.NEU.FTZ.AND P0, PT, R0, RZ, PT ;  /* 0x000000ff0000720b */ /* 0x000fc80003f1d000 */
[----:B------:R-:W-:Y:S01]  /*def0*/  P2R R22, PR, RZ, 0x1 ;  /* 0x00000001ff167803 */ /* 0x000fe20000000000 */
[----:B------:R-:W-:Y:S08]  /*df00*/  BRA `(.L_x_12983) ;  /* 0x0000000400287947 */ /* 0x000ff00003800000 */
.L_x_12996:
        /* <DEDUP_REMOVED lines=21> */
.L_x_13005:
[----:B------:R-:W-:Y:S05]  /*e060*/  BSYNC B1 ;  /* 0x0000000000017941 */ /* 0x000fea0003800000 */
.L_x_13004:
[----:B------:R-:W-:Y:S01]  /*e070*/  LEA R3, R0, 0x37800000, 0x17 ;  /* 0x3780000000037811 */ /* 0x000fe200078eb8ff */
[----:B------:R-:W-:-:S05]  /*e080*/  IMAD.SHL.U32 R0, R2, 0x200000, RZ ;  /* 0x0020000002007824 */ /* 0x000fca00078e00ff */
[----:B------:R-:W-:-:S07]  /*e090*/  LOP3.LUT R0, R3, R0, R4, 0xfe, !PT ;  /* 0x0000000003007212 */ /* 0x000fce00078efe04 */
.L_x_13003:
[----:B------:R-:W-:Y:S05]  /*e0a0*/  BSYNC B0 ;  /* 0x0000000000007941 */ /* 0x000fea0003800000 */
.L_x_13002:
[----:B------:R-:W-:-:S04]  /*e0b0*/  FSETP.NEU.FTZ.AND P0, PT, R0, RZ, PT ;  /* 0x000000ff0000720b */ /* 0x000fc80003f1d000 */
[----:B------:R-:W-:Y:S01]  /*e0c0*/  P2R R22, PR, RZ, 0x1 ;  /* 0x00000001ff167803 */ /* 0x000fe20000000000 */
[----:B------:R-:W-:Y:S08]  /*e0d0*/  BRA `(.L_x_12983) ;  /* 0x0000000000b47947 */ /* 0x000ff00003800000 */
.L_x_12995:
        /* <DEDUP_REMOVED lines=14> */
.L_x_13009:
[----:B------:R-:W-:Y:S05]  /*e1c0*/  BSYNC B0 ;  /* 0x0000000000007941 */ /* 0x000fea0003800000 */
.L_x_13008:
[----:B------:R-:W-:-:S04]  /*e1d0*/  FSETP.NEU.FTZ.AND P0, PT, R0, RZ, PT ;  /* 0x000000ff0000720b */ /* 0x000fc80003f1d000 */
[----:B------:R-:W-:Y:S01]  /*e1e0*/  P2R R22, PR, RZ, 0x1 ;  /* 0x00000001ff167803 */ /* 0x000fe20000000000 */
[----:B------:R-:W-:Y:S08]  /*e1f0*/  BRA `(.L_x_12983) ;  /* 0x00000000006c7947 */ /* 0x000ff00003800000 */
.L_x_12982:
        /* <DEDUP_REMOVED lines=16> */
.L_x_13010:
[----:B------:R-:W-:-:S04]  /*e300*/  PLOP3.LUT P0, PT, PT, PT, PT, 0x8, 0x0 ;  /* 0x000000000000781c */ /* 0x000fc80003f0e170 */
[----:B------:R-:W-:Y:S01]  /*e310*/  P2R R22, PR, RZ, 0x1 ;  /* 0x00000001ff167803 */ /* 0x000fe20000000000 */
[----:B------:R-:W-:Y:S08]  /*e320*/  BRA `(.L_x_12983) ;  /* 0x0000000000207947 */ /* 0x000ff00003800000 */
.L_x_13007:
[----:B------:R-:W2:Y:S02]  /*e330*/  LDG.E.64 R2, desc[UR36][R2.64] ;  /* 0x0000002402027981 */ /* 0x000ea4000c1e1b00 */
[----:B--2---:R-:W-:-:S04]  /*e340*/  ISETP.NE.U32.AND P0, PT, R2, RZ, PT ;  /* 0x000000ff0200720c */ /* 0x004fc80003f05070 */
[----:B------:R-:W-:-:S04]  /*e350*/  ISETP.NE.AND.EX P0, PT, R3, RZ, PT, P0 ;  /* 0x000000ff0300720c */ /* 0x000fc80003f05300 */
[----:B------:R-:W-:Y:S01]  /*e360*/  P2R R22, PR, RZ, 0x1 ;  /* 0x00000001ff167803 */ /* 0x000fe20000000000 */
[----:B------:R-:W-:Y:S08]  /*e370*/  BRA `(.L_x_12983) ;  /* 0x00000000000c7947 */ /* 0x000ff00003800000 */
.L_x_13006:
[----:B------:R-:W2:Y:S02]  /*e380*/  LDG.E R2, desc[UR36][R2.64] ;  /* 0x0000002402027981 */ /* 0x000ea4000c1e1900 */
[----:B--2---:R-:W-:-:S04]  /*e390*/  ISETP.NE.AND P0, PT, R2, RZ, PT ;  /* 0x000000ff0200720c */ /* 0x004fc80003f05270 */
[----:B------:R-:W-:-:S09]  /*e3a0*/  P2R R22, PR, RZ, 0x1 ;  /* 0x00000001ff167803 */ /* 0x000fd20000000000 */
.L_x_12983:
        /* <DEDUP_REMOVED lines=18> */
.L_x_13014:
[----:B------:R0:W5:Y:S01]  /*e4d0*/  LDG.E.U8 R2, desc[UR36][R4.64] ;  /* 0x0000002404027981 */ /* 0x000162000c1e1100 */
[----:B------:R-:W-:Y:S01]  /*e4e0*/  IMAD.MOV.U32 R3, RZ, RZ, RZ ;  /* 0x000000ffff037224 */ /* 0x000fe200078e00ff */
[----:B------:R-:W-:Y:S06]  /*e4f0*/  BRA `(.L_x_13016) ;  /* 0x0000000c00487947 */ /* 0x000fec0003800000 */
.L_x_13013:
        /* <DEDUP_REMOVED lines=8> */
.L_x_13018:
[----:B------:R-:W2:Y:S02]  /*e580*/  LDG.E R2, desc[UR36][R4.64] ;  /* 0x0000002404027981 */ /* 0x000ea4000c1e1900 */
[----:B--2---:R-:W-:Y:S01]  /*e590*/  SHF.R.S32.HI R3, RZ, 0x1f, R2 ;  /* 0x0000001fff037819 */ /* 0x004fe20000011402 */
[----:B------:R-:W-:Y:S06]  /*e5a0*/  BRA `(.L_x_13016) ;  /* 0x0000000c001c7947 */ /* 0x000fec0003800000 */
.L_x_13017:
[----:B------:R-:W2:Y:S02]  /*e5b0*/  LDG.E.S16 R2, desc[UR36][R4.64] ;  /* 0x0000002404027981 */ /* 0x000ea4000c1e1700 */
[----:B--2---:R-:W-:Y:S01]  /*e5c0*/  SHF.R.S32.HI R3, RZ, 0x1f, R2 ;  /* 0x0000001fff037819 */ /* 0x004fe20000011402 */
[----:B------:R-:W-:Y:S06]  /*e5d0*/  BRA `(.L_x_13016) ;  /* 0x0000000c00107947 */ /* 0x000fec0003800000 */
.L_x_13012:
        /* <DEDUP_REMOVED lines=9> */
.L_x_13020:
[----:B------:R-:W2:Y:S02]  /*e670*/  LDG.E.U16 R4, desc[UR36][R4.64] ;  /* 0x0000002404047981 */ /* 0x000ea4000c1e1500 */
[----:B--2---:R-:W-:-:S06]  /*e680*/  HADD2.F32 R2, -RZ, R4.H0_H0 ;  /* 0x20000004ff027230 */ /* 0x004fcc0000004100 */
[----:B------:R-:W0:Y:S01]  /*e690*/  F2I.S64.TRUNC R2, R2 ;  /* 0x0000000200027311 */ /* 0x000e22000020d900 */
[----:B------:R-:W-:Y:S05]  /*e6a0*/  BRA `(.L_x_13016) ;  /* 0x0000000800dc7947 */ /* 0x000fea0003800000 */
.L_x_13019:
        /* <DEDUP_REMOVED lines=9> */
.L_x_13022:
[----:B------:R-:W2:Y:S02]  /*e740*/  LDG.E.U16 R4, desc[UR36][R4.64] ;  /* 0x0000002404047981 */ /* 0x000ea4000c1e1500 */
[----:B--2---:R-:W-:-:S06]  /*e750*/  HADD2.F32 R2, -RZ, R4.H0_H0 ;  /* 0x20000004ff027230 */ /* 0x004fcc0000004100 */
[----:B------:R-:W0:Y:S01]  /*e760*/  F2I.S64.TRUNC R2, R2 ;  /* 0x0000000200027311 */ /* 0x000e22000020d900 */
[----:B------:R-:W-:Y:S05]  /*e770*/  BRA `(.L_x_13016) ;  /* 0x0000000800a87947 */ /* 0x000fea0003800000 */
.L_x_13021:
[----:B------:R-:W2:Y:S02]  /*e780*/  LDG.E.64 R2, desc[UR36][R4.64] ;  /* 0x0000002404027981 */ /* 0x000ea4000c1e1b00 */
[----:B--2---:R-:W0:Y:S01]  /*e790*/  F2I.S64.F64.TRUNC R2, R2 ;  /* 0x0000000200027311 */ /* 0x004e22000030d900 */
[----:B------:R-:W-:Y:S05]  /*e7a0*/  BRA `(.L_x_13016) ;  /* 0x00000008009c7947 */ /* 0x000fea0003800000 */
.L_x_13011:
        /* <DEDUP_REMOVED lines=13> */
.L_x_13025:
[----:B------:R-:W2:Y:S02]  /*e880*/  LDG.E.64 R2, desc[UR36][R4.64] ;  /* 0x0000002404027981 */ /* 0x000ea4000c1e1b00 */
[----:B--2---:R-:W0:Y:S01]  /*e890*/  F2I.S64.F64.TRUNC R2, R2 ;  /* 0x0000000200027311 */ /* 0x004e22000030d900 */
[----:B------:R-:W-:Y:S05]  /*e8a0*/  BRA `(.L_x_13016) ;  /* 0x00000008005c7947 */ /* 0x000fea0003800000 */
.L_x_13024:
        /* <DEDUP_REMOVED lines=27> */
.L_x_13027:
        /* <DEDUP_REMOVED lines=14> */
.L_x_13026:
[----:B------:R-:W2:Y:S02]  /*eb40*/  LDG.E.U16 R2, desc[UR36][R4.64] ;  /* 0x0000002404027981 */ /* 0x000ea4000c1e1500 */
[----:B--2---:R-:W-:-:S06]  /*eb50*/  IMAD.U32 R2, R2, 0x10000, RZ ;  /* 0x0001000002027824 */ /* 0x004fcc00078e00ff */
[----:B------:R-:W3:Y:S01]  /*eb60*/  F2I.S64.TRUNC R2, R2 ;  /* 0x0000000200027311 */ /* 0x000ee2000020d900 */
[----:B------:R-:W-:Y:S05]  /*eb70*/  BRA `(.L_x_13016) ;  /* 0x0000000400a87947 */ /* 0x000fea0003800000 */
.L_x_13023:
        /* <DEDUP_REMOVED lines=11> */
.L_x_13030:
        /* <DEDUP_REMOVED lines=21> */
.L_x_13034:
[----:B------:R-:W-:Y:S05]  /*ed80*/  BSYNC B1 ;  /* 0x0000000000017941 */ /* 0x000fea0003800000 */
.L_x_13033:
[----:B------:R-:W-:Y:S01]  /*ed90*/  IMAD.SHL.U32 R2, R2, 0x100000, RZ ;  /* 0x0010000002027824 */ /* 0x000fe200078e00ff */
[----:B------:R-:W-:-:S04]  /*eda0*/  LEA R3, R0, 0x3b800000, 0x17 ;  /* 0x3b80000000037811 */ /* 0x000fc800078eb8ff */
[----:B------:R-:W-:-:S07]  /*edb0*/  LOP3.LUT R2, R3, R2, R4, 0xfe, !PT ;  /* 0x0000000203027212 */ /* 0x000fce00078efe04 */
.L_x_13032:
[----:B------:R-:W-:Y:S05]  /*edc0*/  BSYNC B0 ;  /* 0x0000000000007941 */ /* 0x000fea0003800000 */
.L_x_13031:
[----:B------:R-:W0:Y:S01]  /*edd0*/  F2I.S64.TRUNC R2, R2 ;  /* 0x0000000200027311 */ /* 0x000e22000020d900 */
[----:B------:R-:W-:Y:S05]  /*ede0*/  BRA `(.L_x_13016) ;  /* 0x00000004000c7947 */ /* 0x000fea0003800000 */
.L_x_13029:
        /* <DEDUP_REMOVED lines=21> */
.L_x_13038:
[----:B------:R-:W-:Y:S05]  /*ef40*/  BSYNC B1 ;  /* 0x0000000000017941 */ /* 0x000fea0003800000 */
.L_x_13037:
[----:B------:R-:W-:Y:S01]  /*ef50*/  IMAD.SHL.U32 R2, R2, 0x200000, RZ ;  /* 0x0020000002027824 */ /* 0x000fe200078e00ff */
[----:B------:R-:W-:-:S04]  /*ef60*/  LEA R3, R0, 0x37800000, 0x17 ;  /* 0x3780000000037811 */ /* 0x000fc800078eb8ff */
[----:B------:R-:W-:-:S07]  /*ef70*/  LOP3.LUT R2, R3, R2, R4, 0xfe, !PT ;  /* 0x0000000203027212 */ /* 0x000fce00078efe04 */
.L_x_13036:
[----:B------:R-:W-:Y:S05]  /*ef80*/  BSYNC B0 ;  /* 0x0000000000007941 */ /* 0x000fea0003800000 */
.L_x_13035:
[----:B------:R-:W0:Y:S01]  /*ef90*/  F2I.S64.TRUNC R2, R2 ;  /* 0x0000000200027311 */ /* 0x000e22000020d900 */
[----:B------:R-:W-:Y:S05]  /*efa0*/  BRA `(.L_x_13016) ;  /* 0x00000000009c7947 */ /* 0x000fea0003800000 */
.L_x_13028:
        /* <DEDUP_REMOVED lines=14> */
.L_x_13042:
[----:B------:R-:W-:Y:S05]  /*f090*/  BSYNC B0 ;  /* 0x0000000000007941 */ /* 0x000fea0003800000 */
.L_x_13041:
[----:B------:R-:W0:Y:S01]  /*f0a0*/  F2I.S64.TRUNC R2, R2 ;  /* 0x0000000200027311 */ /* 0x000e22000020d900 */
[----:B------:R-:W-:Y:S05]  /*f0b0*/  BRA `(.L_x_13016) ;  /* 0x0000000000587947 */ /* 0x000fea0003800000 */
.L_x_13015:
        /* <DEDUP_REMOVED lines=16> */
.L_x_13043:
[----:B------:R-:W-:Y:S01]  /*f1c0*/  CS2R R2, SRZ ;  /* 0x0000000000027805 */ /* 0x000fe2000001ff00 */
[----:B------:R-:W-:Y:S06]  /*f1d0*/  BRA `(.L_x_13016) ;  /* 0x0000000000107947 */ /* 0x000fec0003800000 */
.L_x_13040:
[----:B------:R4:W5:Y:S01]  /*f1e0*/  LDG.E.64 R2, desc[UR36][R4.64] ;  /* 0x0000002404027981 */ /* 0x000962000c1e1b00 */
[----:B------:R-:W-:Y:S05]  /*f1f0*/  BRA `(.L_x_13016) ;  /* 0x0000000000087947 */ /* 0x000fea0003800000 */
.L_x_13039:
[----:B------:R0:W5:Y:S01]  /*f200*/  LDG.E R2, desc[UR36][R4.64] ;  /* 0x0000002404027981 */ /* 0x000162000c1e1900 */
[----:B------:R-:W-:-:S07]  /*f210*/  IMAD.MOV.U32 R3, RZ, RZ, RZ ;  /* 0x000000ffff037224 */ /* 0x000fce00078e00ff */
.L_x_13016:
        /* <DEDUP_REMOVED lines=10> */
.L_x_13045:
[----:B------:R-:W-:Y:S05]  /*f2c0*/  BSYNC B0 ;  /* 0x0000000000007941 */ /* 0x000fea0003800000 */
.L_x_13044:
        /* <DEDUP_REMOVED lines=11> */
.L_x_13049:
[----:B-----5:R4:W-:Y:S01]  /*f380*/  STG.E.U8 desc[UR36][R16.64], R23 ;  /* 0x0000001710007986 */ /* 0x0209e2000c101124 */
[----:B------:R-:W-:Y:S05]  /*f390*/  BRA `(.L_x_13051) ;  /* 0x0000000c00987947 */ /* 0x000fea0003800000 */
.L_x_13048:
        /* <DEDUP_REMOVED lines=10> */
.L_x_13053:
[----:B-----5:R-:W-:-:S05]  /*f440*/  LOP3.LUT R23, R23, 0xff, RZ, 0xc0, !PT ;  /* 0x000000ff17177812 */ /* 0x020fca00078ec0ff */
[----:B------:R4:W-:Y:S01]  /*f450*/  STG.E desc[UR36][R16.64], R23 ;  /* 0x0000001710007986 */ /* 0x0009e2000c101924 */
[----:B------:R-:W-:Y:S05]  /*f460*/  BRA `(.L_x_13051) ;  /* 0x0000000c00647947 */ /* 0x000fea0003800000 */
.L_x_13052:
[----:B-----5:R-:W-:-:S05]  /*f470*/  LOP3.LUT R23, R23, 0xff, RZ, 0xc0, !PT ;  /* 0x000000ff17177812 */ /* 0x020fca00078ec0ff */
[----:B------:R4:W-:Y:S01]  /*f480*/  STG.E.U16 desc[UR36][R16.64], R23 ;  /* 0x0000001710007986 */ /* 0x0009e2000c101524 */
[----:B------:R-:W-:Y:S05]  /*f490*/  BRA `(.L_x_13051) ;  /* 0x0000000c00587947 */ /* 0x000fea0003800000 */
.L_x_13047:
        /* <DEDUP_REMOVED lines=10> */
.L_x_13055:
[----:B-----5:R-:W-:-:S04]  /*f540*/  LOP3.LUT R23, R23, 0xff, RZ, 0xc0, !PT ;  /* 0x000000ff17177812 */ /* 0x020fc800078ec0ff */
[----:B------:R-:W4:Y:S02]  /*f550*/  I2F.U16 R0, R23 ;  /* 0x0000001700007306 */ /* 0x000f240000101000 */
[----:B----4-:R-:W-:-:S05]  /*f560*/  F2FP.F16.F32.PACK_AB R0, RZ, R0 ;  /* 0x00000000ff00723e */ /* 0x010fca00000000ff */
[----:B------:R4:W-:Y:S01]  /*f570*/  STG.E.U16 desc[UR36][R16.64], R0 ;  /* 0x0000000010007986 */ /* 0x0009e2000c101524 */
[----:B------:R-:W-:Y:S05]  /*f580*/  BRA `(.L_x_13051) ;  /* 0x0000000c001c7947 */ /* 0x000fea0003800000 */
.L_x_13054:
        /* <DEDUP_REMOVED lines=11> */
.L_x_13057:
[----:B-----5:R-:W-:-:S06]  /*f640*/  LOP3.LUT R23, R23, 0xff, RZ, 0xc0, !PT ;  /* 0x000000ff17177812 */ /* 0x020fcc00078ec0ff */
[----:B------:R-:W0:Y:S02]  /*f650*/  I2F.U16 R23, R23 ;  /* 0x0000001700177306 */ /* 0x000e240000101000 */
[----:B0123--:R-:W-:-:S04]  /*f660*/  F2FP.F16.F32.PACK_AB R3, RZ, R23 ;  /* 0x00000017ff03723e */ /* 0x00ffc800000000ff */
[----:B------:R-:W-:-:S05]  /*f670*/  PRMT R3, R3, 0x5410, RZ ;  /* 0x0000541003037816 */ /* 0x000fca00000000ff */
[----:B------:R0:W-:Y:S01]  /*f680*/  STG.E desc[UR36][R16.64], R3 ;  /* 0x0000000310007986 */ /* 0x0001e2000c101924 */
[----:B------:R-:W-:Y:S05]  /*f690*/  BRA `(.L_x_13051) ;  /* 0x0000000800d87947 */ /* 0x000fea0003800000 */
.L_x_13056:
[----:B0123-5:R-:W-:-:S06]  /*f6a0*/  LOP3.LUT R2, R23, 0xff, RZ, 0xc0, !PT ;  /* 0x000000ff17027812 */ /* 0x02ffcc00078ec0ff */
[----:B------:R-:W0:Y:S02]  /*f6b0*/  I2F.F64.U16 R2, R2 ;  /* 0x0000000200027312 */ /* 0x000e240000101800 */
[----:B0-----:R0:W-:Y:S01]  /*f6c0*/  STG.E.64 desc[UR36][R16.64], R2 ;  /* 0x0000000210007986 */ /* 0x0011e2000c101b24 */
[----:B------:R-:W-:Y:S05]  /*f6d0*/  BRA `(.L_x_13051) ;  /* 0x0000000800c87947 */ /* 0x000fea0003800000 */
.L_x_13046:
        /* <DEDUP_REMOVED lines=12> */
.L_x_13060:
[----:B-----5:R-:W-:Y:S02]  /*f7a0*/  LOP3.LUT R4, R23, 0xff, RZ, 0xc0, !PT ;  /* 0x000000ff17047812 */ /* 0x020fe400078ec0ff */
[----:B------:R-:W-:-:S04]  /*f7b0*/  CS2R R6, SRZ ;  /* 0x0000000000067805 */ /* 0x000fc8000001ff00 */
[----:B------:R-:W4:Y:S02]  /*f7c0*/  I2F.F64.U16 R4, R4 ;  /* 0x0000000400047312 */ /* 0x000f240000101800 */
[----:B----4-:R4:W-:Y:S01]  /*f7d0*/  STG.E.128 desc[UR36][R16.64], R4 ;  /* 0x0000000410007986 */ /* 0x0109e2000c101d24 */
[----:B------:R-:W-:Y:S05]  /*f7e0*/  BRA `(.L_x_13051) ;  /* 0x0000000800847947 */ /* 0x000fea0003800000 */
.L_x_13059:
        /* <DEDUP_REMOVED lines=22> */
.L_x_13064:
[----:B------:R-:W-:Y:S05]  /*f950*/  BSYNC B0 ;  /* 0x0000000000007941 */ /* 0x000fea0003800000 */
.L_x_13063:
[----:B------:R-:W-:-:S05]  /*f960*/  LOP3.LUT R3, R0, R3, RZ, 0xfc, !PT ;  /* 0x0000000300037212 */ /* 0x000fca00078efcff */
[----:B------:R0:W-:Y:S01]  /*f970*/  STG.E.U8 desc[UR36][R16.64], R3 ;  /* 0x0000000310007986 */ /* 0x0001e2000c101124 */
[----:B------:R-:W-:Y:S05]  /*f980*/  BRA `(.L_x_13051) ;  /* 0x00000008001c7947 */ /* 0x000fea0003800000 */
.L_x_13062:
        /* <DEDUP_REMOVED lines=14> */
.L_x_13066:
[----:B------:R-:W-:Y:S01]  /*fa70*/  IMAD.MOV.U32 R0, RZ, RZ, 0x7f ;  /* 0x0000007fff007424 */ /* 0x000fe200078e00ff */
[----:B------:R-:W-:-:S04]  /*fa80*/  ISETP.GT.U32.AND P0, PT, R2, 0x7f800000, PT ;  /* 0x7f8000000200780c */ /* 0x000fc80003f04070 */
[----:B------:R-:W-:-:S09]  /*fa90*/  SEL R0, R0, 0x7c, P0 ;  /* 0x0000007c00007807 */ /* 0x000fd20000000000 */
.L_x_13067:
[----:B------:R-:W-:Y:S05]  /*faa0*/  BSYNC B0 ;  /* 0x0000000000007941 */ /* 0x000fea0003800000 */
.L_x_13065:
[----:B------:R-:W-:-:S04]  /*fab0*/  LOP3.LUT R2, R23, 0x80000000, RZ, 0xc0, !PT ;  /* 0x8000000017027812 */ /* 0x000fc800078ec0ff */
[----:B------:R-:W-:-:S04]  /*fac0*/  SHF.R.U32.HI R3, RZ, 0x18, R2 ;  /* 0x00000018ff037819 */ /* 0x000fc80000011602 */
[----:B------:R-:W-:-:S05]  /*fad0*/  LOP3.LUT R3, R0, R3, RZ, 0xfc, !PT ;  /* 0x0000000300037212 */ /* 0x000fca00078efcff */
[----:B------:R0:W-:Y:S01]  /*fae0*/  STG.E.U8 desc[UR36][R16.64], R3 ;  /* 0x0000000310007986 */ /* 0x0001e2000c101124 */
[----:B------:R-:W-:Y:S05]  /*faf0*/  BRA `(.L_x_13051) ;  /* 0x0000000400c07947 */ /* 0x000fea0003800000 */
.L_x_13061:
[----:B-----5:R-:W-:-:S04]  /*fb00*/  LOP3.LUT R23, R23, 0xff, RZ, 0xc0, !PT ;  /* 0x000000ff17177812 */ /* 0x020fc800078ec0ff */
[----:B------:R-:W4:Y:S02]  /*fb10*/  I2F.U16 R0, R23 ;  /* 0x0000001700007306 */ /* 0x000f240000101000 */
[----:B----4-:R-:W-:-:S05]  /*fb20*/  F2FP.BF16.F32.PACK_AB R0, RZ, R0 ;  /* 0x00000000ff00723e */ /* 0x010fca00000010ff */
[----:B------:R4:W-:Y:S01]  /*fb30*/  STG.E.U16 desc[UR36][R16.64], R0 ;  /* 0x0000000010007986 */ /* 0x0009e2000c101524 */
[----:B------:R-:W-:Y:S05]  /*fb40*/  BRA `(.L_x_13051) ;  /* 0x0000000400ac7947 */ /* 0x000fea0003800000 */
.L_x_13058:
        /* <DEDUP_REMOVED lines=11> */
.L_x_13070:
        /* <DEDUP_REMOVED lines=18> */
.L_x_13073:
[----:B------:R-:W-:-:S04]  /*fd20*/  LOP3.LUT R2, R23, 0x80000000, RZ, 0xc0, !PT ;  /* 0x8000000017027812 */ /* 0x000fc800078ec0ff */
[----:B------:R-:W-:-:S04]  /*fd30*/  SHF.R.U32.HI R3, RZ, 0x18, R2 ;  /* 0x00000018ff037819 */ /* 0x000fc80000011602 */
[----:B------:R-:W-:-:S04]  /*fd40*/  LOP3.LUT R0, R0, R3, RZ, 0xfc, !PT ;  /* 0x0000000300007212 */ /* 0x000fc800078efcff */
[----:B------:R-:W-:-:S07]  /*fd50*/  PRMT R8, R0, 0x7610, R8 ;  /* 0x0000761000087816 */ /* 0x000fce0000000008 */
.L_x_13072:
[----:B------:R-:W-:Y:S05]  /*fd60*/  BSYNC B0 ;  /* 0x0000000000007941 */ /* 0x000fea0003800000 */
.L_x_13071:
[----:B------:R0:W-:Y:S01]  /*fd70*/  STG.E.U8 desc[UR36][R16.64], R8 ;  /* 0x0000000810007986 */ /* 0x0001e2000c101124 */
[----:B------:R-:W-:Y:S05]  /*fd80*/  BRA `(.L_x_13051) ;  /* 0x00000004001c7947 */ /* 0x000fea0003800000 */
.L_x_13069:
        /* <DEDUP_REMOVED lines=18> */
.L_x_13076:
[----:B------:R-:W-:-:S04]  /*feb0*/  LOP3.LUT R2, R23, 0x80000000, RZ, 0xc0, !PT ;  /* 0x8000000017027812 */ /* 0x000fc800078ec0ff */
[----:B------:R-:W-:-:S04]  /*fec0*/  SHF.R.U32.HI R3, RZ, 0x18, R2 ;  /* 0x00000018ff037819 */ /* 0x000fc80000011602 */
[----:B------:R-:W-:-:S04]  /*fed0*/  LOP3.LUT R0, R0, R3, RZ, 0xfc, !PT ;  /* 0x0000000300007212 */ /* 0x000fc800078efcff */
[----:B------:R-:W-:-:S07]  /*fee0*/  PRMT R8, R0, 0x7610, R8 ;  /* 0x0000761000087816 */ /* 0x000fce0000000008 */
.L_x_13075:
[----:B------:R-:W-:Y:S05]  /*fef0*/  BSYNC B0 ;  /* 0x0000000000007941 */ /* 0x000fea0003800000 */
.L_x_13074:
[----:B------:R0:W-:Y:S01]  /*ff00*/  STG.E.U8 desc[UR36][R16.64], R8 ;  /* 0x0000000810007986 */ /* 0x0001e2000c101124 */
[----:B------:R-:W-:Y:S05]  /*ff10*/  BRA `(.L_x_13051) ;  /* 0x0000000000b87947 */ /* 0x000fea0003800000 */
.L_x_13068:
        /* <DEDUP_REMOVED lines=23> */
.L_x_13050:
        /* <DEDUP_REMOVED lines=16> */
.L_x_13079:
[----:B------:R-:W-:Y:S05]  /*10190*/  BRA `(.L_x_13051) ;  /* 0x0000000000187947 */ /* 0x000fea0003800000 */
.L_x_13078:
[----:B0123-5:R-:W-:Y:S01]  /*101a0*/  LOP3.LUT R2, R23, 0xff, RZ, 0xc0, !PT ;  /* 0x000000ff17027812 */ /* 0x02ffe200078ec0ff */
[----:B------:R-:W-:-:S05]  /*101b0*/  IMAD.MOV.U32 R3, RZ, RZ, RZ ;  /* 0x000000ffff037224 */ /* 0x000fca00078e00ff */
[----:B------:R0:W-:Y:S01]  /*101c0*/  STG.E.64 desc[UR36][R16.64], R2 ;  /* 0x0000000210007986 */ /* 0x0001e2000c101b24 */
[----:B------:R-:W-:Y:S05]  /*101d0*/  BRA `(.L_x_13051) ;  /* 0x0000000000087947 */ /* 0x000fea0003800000 */
.L_x_13077:
[----:B-----5:R-:W-:-:S05]  /*101e0*/  LOP3.LUT R23, R23, 0xff, RZ, 0xc0, !PT ;  /* 0x000000ff17177812 */ /* 0x020fca00078ec0ff */
[----:B------:R4:W-:Y:S02]  /*101f0*/  STG.E desc[UR36][R16.64], R23 ;  /* 0x0000001710007986 */ /* 0x0009e4000c101924 */
.L_x_13051:
[----:B------:R-:W-:-:S07]  /*10200*/  VIADD R19, R19, 0x80 ;  /* 0x0000008013137836 */ /* 0x000fce0000000000 */
.L_x_12943:
[----:B------:R-:W-:Y:S05]  /*10210*/  BSYNC B6 ;  /* 0x0000000000067941 */ /* 0x000fea0003800000 */
.L_x_12942:
[----:B------:R-:W-:Y:S02]  /*10220*/  ULDC UR4, c[0x0][0x210] ;  /* 0x0000840000047ab9 */ /* 0x000fe40000000800 */
[----:B------:R-:W-:-:S13]  /*10230*/  ISETP.GE.AND P0, PT, R19, UR4, PT ;  /* 0x0000000413007c0c */ /* 0x000fda000bf06270 */
[----:B------:R-:W-:Y:S05]  /*10240*/  @P0 EXIT ;  /* 0x000000000000094d */ /* 0x000fea0003800000 */
        /* <DEDUP_REMOVED lines=380> */
.L_x_13080:
        /* <DEDUP_REMOVED lines=20> */
.L_x_13084:
[----:B------:R4:W5:Y:S01]  /*11b50*/  LDG.E.U8 R19, desc[UR36][R4.64] ;  /* 0x0000002404137981 */ /* 0x000962000c1e1100 */
[----:B------:R-:W-:Y:S05]  /*11b60*/  BRA `(.L_x_13086) ;  /* 0x0000000c00647947 */ /* 0x000fea0003800000 */
.L_x_13083:
        /* <DEDUP_REMOVED lines=8> */
.L_x_13088:
[----:B------:R0:W5:Y:S01]  /*11bf0*/  LDG.E.U8 R19, desc[UR36][R4.64] ;  /* 0x0000002404137981 */ /* 0x000162000c1e1100 */
[----:B------:R-:W-:Y:S05]  /*11c00*/  BRA `(.L_x_13086) ;  /* 0x0000000c003c7947 */ /* 0x000fea0003800000 */
.L_x_13087:
[----:B------:R0:W5:Y:S01]  /*11c10*/  LDG.E.U16 R19, desc[UR36][R4.64] ;  /* 0x0000002404137981 */ /* 0x000162000c1e1500 */
[----:B------:R-:W-:Y:S05]  /*11c20*/  BRA `(.L_x_13086) ;  /* 0x0000000c00347947 */ /* 0x000fea0003800000 */
.L_x_13082:
        /* <DEDUP_REMOVED lines=10> */
.L_x_13090:
[----:B------:R-:W2:Y:S02]  /*11cd0*/  LDG.E.U16 R2, desc[UR36][R4.64] ;  /* 0x0000002404027981 */ /* 0x000ea4000c1e1500 */
[----:B--2---:R-:W-:-:S06]  /*11ce0*/  HADD2.F32 R2, -RZ, R2.H0_H0 ;  /* 0x20000002ff027230 */ /* 0x004fcc0000004100 */
[----:B------:R-:W0:Y:S02]  /*11cf0*/  F2I.S64.TRUNC R2, R2 ;  /* 0x0000000200027311 */ /* 0x000e24000020d900 */
[----:B0-----:R-:W-:Y:S01]  /*11d00*/  PRMT R19, R2, 0x7610, R19 ;  /* 0x0000761002137816 */ /* 0x001fe20000000013 */
[----:B------:R-:W-:Y:S06]  /*11d10*/  BRA `(.L_x_13086) ;  /* 0x0000000800f87947 */ /* 0x000fec0003800000 */
.L_x_13089:
        /* <DEDUP_REMOVED lines=10> */
.L_x_13092:
[----:B------:R-:W2:Y:S02]  /*11dc0*/  LDG.E.U16 R4, desc[UR36][R4.64] ;  /* 0x0000002404047981 */ /* 0x000ea4000c1e1500 */
[----:B--2---:R-:W-:-:S06]  /*11dd0*/  HADD2.F32 R2, -RZ, R4.H0_H0 ;  /* 0x20000004ff027230 */ /* 0x004fcc0000004100 */
[----:B------:R-:W0:Y:S02]  /*11de0*/  F2I.S64.TRUNC R2, R2 ;  /* 0x0000000200027311 */ /* 0x000e24000020d900 */
[----:B0-----:R-:W-:Y:S01]  /*11df0*/  PRMT R19, R2, 0x7610, R19 ;  /* 0x0000761002137816 */ /* 0x001fe20000000013 */
[----:B------:R-:W-:Y:S06]  /*11e00*/  BRA `(.L_x_13086) ;  /* 0x0000000800bc7947 */ /* 0x000fec0003800000 */
.L_x_13091:
[----:B------:R-:W2:Y:S02]  /*11e10*/  LDG.E.64 R2, desc[UR36][R4.64] ;  /* 0x0000002404027981 */ /* 0x000ea4000c1e1b00 */
[----:B--2---:R-:W0:Y:S02]  /*11e20*/  F2I.S64.F64.TRUNC R2, R2 ;  /* 0x0000000200027311 */ /* 0x004e24000030d900 */
[----:B0-----:R-:W-:Y:S01]  /*11e30*/  PRMT R19, R2, 0x7610, R19 ;  /* 0x0000761002137816 */ /* 0x001fe20000000013 */
[----:B------:R-:W-:Y:S06]  /*11e40*/  BRA `(.L_x_13086) ;  /* 0x0000000800ac7947 */ /* 0x000fec0003800000 */
.L_x_13081:
        /* <DEDUP_REMOVED lines=12> */
.L_x_13095:
[----:B------:R-:W2:Y:S02]  /*11f10*/  LDG.E.64 R4, desc[UR36][R4.64] ;  /* 0x0000002404047981 */ /* 0x000ea4000c1e1b00 */
[----:B--2---:R-:W0:Y:S02]  /*11f20*/  F2I.S64.F64.TRUNC R2, R4 ;  /* 0x0000000400027311 */ /* 0x004e24000030d900 */
[----:B0-----:R-:W-:Y:S01]  /*11f30*/  PRMT R19, R2, 0x7610, R19 ;  /* 0x0000761002137816 */ /* 0x001fe20000000013 */
[----:B------:R-:W-:Y:S06]  /*11f40*/  BRA `(.L_x_13086) ;  /* 0x00000008006c7947 */ /* 0x000fec0003800000 */
.L_x_13094:
        /* <DEDUP_REMOVED lines=28> */
.L_x_13097:
        /* <DEDUP_REMOVED lines=15> */
.L_x_13096:
[----:B------:R-:W2:Y:S02]  /*12200*/  LDG.E.U16 R2, desc[UR36][R4.64] ;  /* 0x0000002404027981 */ /* 0x000ea4000c1e1500 */
[----:B--2---:R-:W-:-:S06]  /*12210*/  IMAD.U32 R2, R2, 0x10000, RZ ;  /* 0x0001000002027824 */ /* 0x004fcc00078e00ff */
[----:B------:R-:W0:Y:S02]  /*12220*/  F2I.S64.TRUNC R2, R2 ;  /* 0x0000000200027311 */ /* 0x000e24000020d900 */
[----:B0-----:R-:W-:Y:S01]  /*12230*/  PRMT R19, R2, 0x7610, R19 ;  /* 0x0000761002137816 */ /* 0x001fe20000000013 */
[----:B------:R-:W-:Y:S06]  /*12240*/  BRA `(.L_x_13086) ;  /* 0x0000000400ac7947 */ /* 0x000fec0003800000 */
.L_x_13093:
        /* <DEDUP_REMOVED lines=10> */
.L_x_13100:
        /* <DEDUP_REMOVED lines=21> */
.L_x_13104:
[----:B------:R-:W-:Y:S05]  /*12440*/  BSYNC B1 ;  /* 0x0000000000017941 */ /* 0x000fea0003800000 */
.L_x_13103:
[----:B------:R-:W-:Y:S01]  /*12450*/  IMAD.SHL.U32 R2, R2, 0x100000, RZ ;  /* 0x0010000002027824 */ /* 0x000fe200078e00ff */
[----:B------:R-:W-:-:S04]  /*12460*/  LEA R3, R0, 0x3b800000, 0x17 ;  /* 0x3b80000000037811 */ /* 0x000fc800078eb8ff */
[----:B------:R-:W-:-:S07]  /*12470*/  LOP3.LUT R2, R3, R2, R4, 0xfe, !PT ;  /* 0x0000000203027212 */ /* 0x000fce00078efe04 */
.L_x_13102:
[----:B------:R-:W-:Y:S05]  /*12480*/  BSYNC B0 ;  /* 0x0000000000007941 */ /* 0x000fea0003800000 */
.L_x_13101:
[----:B------:R-:W0:Y:S02]  /*12490*/  F2I.S64.TRUNC R2, R2 ;  /* 0x0000000200027311 */ /* 0x000e24000020d900 */
[----:B0-----:R-:W-:Y:S01]  /*124a0*/  PRMT R19, R2, 0x7610, R19 ;  /* 0x0000761002137816 */ /* 0x001fe20000000013 */
[----:B------:R-:W-:Y:S06]  /*124b0*/  BRA `(.L_x_13086) ;  /* 0x0000000400107947 */ /* 0x000fec0003800000 */
.L_x_13099:
        /* <DEDUP_REMOVED lines=21> */
.L_x_13108:
[----:B------:R-:W-:Y:S05]  /*12610*/  BSYNC B1 ;  /* 0x0000000000017941 */ /* 0x000fea0003800000 */
.L_x_13107:
[----:B------:R-:W-:Y:S01]  /*12620*/  IMAD.SHL.U32 R2, R2, 0x200000, RZ ;  /* 0x0020000002027824 */ /* 0x000fe200078e00ff */
[----:B------:R-:W-:-:S04]  /*12630*/  LEA R3, R0, 0x37800000, 0x17 ;  /* 0x3780000000037811 */ /* 0x000fc800078eb8ff */
[----:B------:R-:W-:-:S07]  /*12640*/  LOP3.LUT R2, R3, R2, R4, 0xfe, !PT ;  /* 0x0000000203027212 */ /* 0x000fce00078efe04 */
.L_x_13106:
[----:B------:R-:W-:Y:S05]  /*12650*/  BSYNC B0 ;  /* 0x0000000000007941 */ /* 0x000fea0003800000 */
.L_x_13105:
[----:B------:R-:W0:Y:S02]  /*12660*/  F2I.S64.TRUNC R2, R2 ;  /* 0x0000000200027311 */ /* 0x000e24000020d900 */
[----:B0-----:R-:W-:Y:S01]  /*12670*/  PRMT R19, R2, 0x7610, R19 ;  /* 0x0000761002137816 */ /* 0x001fe20000000013 */
[----:B------:R-:W-:Y:S06]  /*12680*/  BRA `(.L_x_13086) ;  /* 0x00000000009c7947 */ /* 0x000fec0003800000 */
.L_x_13098:
        /* <DEDUP_REMOVED lines=14> */
.L_x_13112:
[----:B------:R-:W-:Y:S05]  /*12770*/  BSYNC B0 ;  /* 0x0000000000007941 */ /* 0x000fea0003800000 */
.L_x_13111:
[----:B------:R-:W0:Y:S02]  /*12780*/  F2I.S64.TRUNC R2, R2 ;  /* 0x0000000200027311 */ /* 0x000e24000020d900 */
[----:B0-----:R-:W-:Y:S01]  /*12790*/  PRMT R19, R2, 0x7610, R19 ;  /* 0x0000761002137816 */ /* 0x001fe20000000013 */
[----:B------:R-:W-:Y:S06]  /*127a0*/  BRA `(.L_x_13086) ;  /* 0x0000000000547947 */ /* 0x000fec0003800000 */
.L_x_13085:
        /* <DEDUP_REMOVED lines=16> */
.L_x_13113:
[----:B------:R-:W-:Y:S01]  /*128b0*/  PRMT R19, RZ, 0x7610, R19 ;  /* 0x00007610ff137816 */ /* 0x000fe20000000013 */
[----:B------:R-:W-:Y:S06]  /*128c0*/  BRA `(.L_x_13086) ;  /* 0x00000000000c7947 */ /* 0x000fec0003800000 */
.L_x_13110:
[----:B------:R2:W5:Y:S01]  /*128d0*/  LDG.E.U8 R19, desc[UR36][R4.64] ;  /* 0x0000002404137981 */ /* 0x000562000c1e1100 */
[----:B------:R-:W-:Y:S05]  /*128e0*/  BRA `(.L_x_13086) ;  /* 0x0000000000047947 */ /* 0x000fea0003800000 */
.L_x_13109:
[----:B------:R1:W5:Y:S02]  /*128f0*/  LDG.E.U8 R19, desc[UR36][R4.64] ;  /* 0x0000002404137981 */ /* 0x000364000c1e1100 */
.L_x_13086:
        /* <DEDUP_REMOVED lines=19> */
.L_x_13117:
[----:B------:R-:W2:Y:S02]  /*12a30*/  LDG.E.U8 R2, desc[UR36][R2.64] ;  /* 0x0000002402027981 */ /* 0x000ea4000c1e1100 */
[----:B--2---:R-:W-:-:S04]  /*12a40*/  ISETP.NE.AND P0, PT, R2, RZ, PT ;  /* 0x000000ff0200720c */ /* 0x004fc80003f05270 */
[----:B------:R-:W-:Y:S01]  /*12a50*/  P2R R22, PR, RZ, 0x1 ;  /* 0x00000001ff167803 */ /* 0x000fe20000000000 */
[----:B------:R-:W-:Y:S08]  /*12a60*/  BRA `(.L_x_13119) ;  /* 0x0000000c00c47947 */ /* 0x000ff00003800000 */
.L_x_13116:
        /* <DEDUP_REMOVED lines=11> */
.L_x_13121:
[----:B------:R-:W2:Y:S02]  /*12b20*/  LDG.E R2, desc[UR36][R2.64] ;  /* 0x0000002402027981 */ /* 0x000ea4000c1e1900 */
[----:B--2---:R-:W-:-:S04]  /*12b30*/  ISETP.NE.AND P0, PT, R2, RZ, PT ;  /* 0x000000ff0200720c */ /* 0x004fc80003f05270 */
[----:B------:R-:W-:Y:S01]  /*12b40*/  P2R R22, PR, RZ, 0x1 ;  /* 0x00000001ff167803 */ /* 0x000fe20000000000 */
[----:B------:R-:W-:Y:S08]  /*12b50*/  BRA `(.L_x_13119) ;  /* 0x0000000c00887947 */ /* 0x000ff00003800000 */
.L_x_13120:
[----:B------:R-:W2:Y:S02]  /*12b60*/  LDG.E.U16 R2, desc[UR36][R2.64] ;  /* 0x0000002402027981 */ /* 0x000ea4000c1e1500 */
[----:B--2---:R-:W-:-:S04]  /*12b70*/  ISETP.NE.AND P0, PT, R2, RZ, PT ;  /* 0x000000ff0200720c */ /* 0x004fc80003f05270 */
[----:B------:R-:W-:Y:S01]  /*12b80*/  P2R R22, PR, RZ, 0x1 ;  /* 0x00000001ff167803 */ /* 0x000fe20000000000 */
[----:B------:R-:W-:Y:S08]  /*12b90*/  BRA `(.L_x_13119) ;  /* 0x0000000c00787947 */ /* 0x000ff00003800000 */
.L_x_13115:
        /* <DEDUP_REMOVED lines=10> */
.L_x_13123:
[----:B------:R-:W2:Y:S02]  /*12c40*/  LDG.E.U16 R0, desc[UR36][R2.64] ;  /* 0x0000002402007981 */ /* 0x000ea4000c1e1500 */
[----:B--2---:R-:W-:-:S05]  /*12c50*/  HADD2.F32 R0, -RZ, R0.H0_H0 ;  /* 0x20000000ff007230 */ /* 0x004fca0000004100 */
[----:B------:R-:W-:-:S04]  /*12c60*/  FSETP.NEU.FTZ.AND P0, PT, R0, RZ, PT ;  /* 0x000000ff0000720b */ /* 0x000fc80003f1d000 */
[----:B------:R-:W-:Y:S01]  /*12c70*/  P2R R22, PR, RZ, 0x1 ;  /* 0x00000001ff167803 */ /* 0x000fe20000000000 */
[----:B------:R-:W-:Y:S08]  /*12c80*/  BRA `(.L_x_13119) ;  /* 0x0000000c003c7947 */ /* 0x000ff00003800000 */
.L_x_13122:
        /* <DEDUP_REMOVED lines=12> */
.L_x_13125:
        /* <DEDUP_REMOVED lines=11> */
.L_x_13124:
[----:B------:R-:W2:Y:S02]  /*12e00*/  LDG.E.64 R2, desc[UR36][R2.64] ;  /* 0x0000002402027981 */ /* 0x000ea4000c1e1b00 */
[----:B--2---:R-:W-:-:S06]  /*12e10*/  DSETP.NEU.AND P0, PT, R2, RZ, PT ;  /* 0x000000ff0200722a */ /* 0x004fcc0003f0d000 */
[----:B------:R-:W-:Y:S01]  /*12e20*/  P2R R22, PR, RZ, 0x1 ;  /* 0x00000001ff167803 */ /* 0x000fe20000000000 */
[----:B------:R-:W-:Y:S07]  /*12e30*/  BRA `(.L_x_13119) ;  /* 0x0000000800d07947 */ /* 0x000fee0003800000 */
.L_x_13114:
        /* <DEDUP_REMOVED lines=12> */
.L_x_13128:
[----:B------:R-:W2:Y:S02]  /*12f00*/  LDG.E.128 R4, desc[UR36][R2.64] ;  /* 0x0000002402047981 */ /* 0x000ea4000c1e1d00 */
[----:B--2---:R-:W-:-:S06]  /*12f10*/  DSETP.NEU.AND P0, PT, R6, RZ, PT ;  /* 0x000000ff0600722a */ /* 0x004fcc0003f0d000 */
[----:B------:R-:W-:-:S06]  /*12f20*/  DSETP.NEU.OR P0, PT, R4, RZ, P0 ;  /* 0x000000ff0400722a */ /* 0x000fcc000070d400 */
[----:B------:R-:W-:Y:S01]  /*12f30*/  P2R R22, PR, RZ, 0x1 ;  /* 0x00000001ff167803 */ /* 0x000fe20000000000 */
[----:B------:R-:W-:Y:S07]  /*12f40*/  BRA `(.L_x_13119) ;  /* 0x00000008008c7947 */ /* 0x000fee0003800000 */
.L_x_13127:
        /* <DEDUP_REMOVED lines=28> */
.L_x_13130:
        /* <DEDUP_REMOVED lines=15> */
.L_x_13129:
[----:B------:R-:W2:Y:S02]  /*13200*/  LDG.E.U16 R0, desc[UR36][R2.64] ;  /* 0x0000002402007981 */ /* 0x000ea4000c1e1500 */
[----:B--2---:R-:W-:-:S05]  /*13210*/  IMAD.U32 R0, R0, 0x10000, RZ ;  /* 0x0001000000007824 */ /* 0x004fca00078e00ff */
[----:B------:R-:W-:-:S04]  /*13220*/  FSETP.NEU.FTZ.AND P0, PT, R0, RZ, PT ;  /* 0x000000ff0000720b */ /* 0x000fc80003f1d000 */
[----:B------:R-:W-:Y:S01]  /*13230*/  P2R R22, PR, RZ, 0x1 ;  /* 0x00000001ff167803 */ /* 0x000fe20000000000 */
[----:B------:R-:W-:Y:S08]  /*13240*/  BRA `(.L_x_13119) ;  /* 0x0000000400cc7947 */ /* 0x000ff00003800000 */
.L_x_13126:
        /* <DEDUP_REMOVED lines=12> */
.L_x_13133:
        /* <DEDUP_REMOVED lines=21> */
.L_x_13137:
[----:B------:R-:W-:Y:S05]  /*13460*/  BSYNC B1 ;  /* 0x0000000000017941 */ /* 0x000fea0003800000 */
.L_x_13136:
[----:B------:R-:W-:Y:S01]  /*13470*/  LEA R3, R0, 0x3b800000, 0x17 ;  /* 0x3b80000000037811 */ /* 0x000fe200078eb8ff */
[----:B------:R-:W-:-:S05]  /*13480*/  IMAD.SHL.U32 R0, R2, 0x100000, RZ ;  /* 0x0010000002007824 */ /* 0x000fca00078e00ff */
[----:B------:R-:W-:-:S07]  /*13490*/  LOP3.LUT R0, R3, R0, R4, 0xfe, !PT ;  /* 0x0000000003007212 */ /* 0x000fce00078efe04 */
.L_x_13135:
[----:B------:R-:W-:Y:S05]  /*134a0*/  BSYNC B0 ;  /* 0x0000000000007941 */ /* 0x000fea0003800000 */
.L_x_13134:
[----:B------:R-:W-:-:S04]  /*134b0*/  FSETP.NEU.FTZ.AND P0, PT, R0, RZ, PT ;  /* 0x000000ff0000720b */ /* 0x000fc80003f1d000 */
[----:B------:R-:W-:Y:S01]  /*134c0*/  P2R R22, PR, RZ, 0x1 ;  /* 0x00000001ff167803 */ /* 0x000fe20000000000 */
[----:B------:R-:W-:Y:S08]  /*134d0*/  BRA `(.L_x_13119) ;  /* 0x0000000400287947 */ /* 0x000ff00003800000 */
.L_x_13132:
        /* <DEDUP_REMOVED lines=21> */
.L_x_13141:
[----:B------:R-:W-:Y:S05]  /*13630*/  BSYNC B1 ;  /* 0x0000000000017941 */ /* 0x000fea0003800000 */
.L_x_13140:
[----:B------:R-:W-:Y:S01]  /*13640*/  LEA R3, R0, 0x37800000, 0x17 ;  /* 0x3780000000037811 */ /* 0x000fe200078eb8ff */
[----:B------:R-:W-:-:S05]  /*13650*/  IMAD.SHL.U32 R0, R2, 0x200000, RZ ;  /* 0x0020000002007824 */ /* 0x000fca00078e00ff */
[----:B------:R-:W-:-:S07]  /*13660*/  LOP3.LUT R0, R3, R0, R4, 0xfe, !PT ;  /* 0x0000000003007212 */ /* 0x000fce00078efe04 */
.L_x_13139:
[----:B------:R-:W-:Y:S05]  /*13670*/  BSYNC B0 ;  /* 0x0000000000007941 */ /* 0x000fea0003800000 */
.L_x_13138:
[----:B------:R-:W-:-:S04]  /*13680*/  FSETP.NEU.FTZ.AND P0, PT, R0, RZ, PT ;  /* 0x000000ff0000720b */ /* 0x000fc80003f1d000 */
[----:B------:R-:W-:Y:S01]  /*13690*/  P2R R22, PR, RZ, 0x1 ;  /* 0x00000001ff167803 */ /* 0x000fe20000000000 */
[----:B------:R-:W-:Y:S08]  /*136a0*/  BRA `(.L_x_13119) ;  /* 0x0000000000b47947 */ /* 0x000ff00003800000 */
.L_x_13131:
        /* <DEDUP_REMOVED lines=14> */
.L_x_13145:
[----:B------:R-:W-:Y:S05]  /*13790*/  BSYNC B0 ;  /* 0x0000000000007941 */ /* 0x000fea0003800000 */
.L_x_13144:
[----:B------:R-:W-:-:S04]  /*137a0*/  FSETP.NEU.FTZ.AND P0, PT, R0, RZ, PT ;  /* 0x000000ff0000720b */ /* 0x000fc80003f1d000 */
[----:B------:R-:W-:Y:S01]  /*137b0*/  P2R R22, PR, RZ, 0x1 ;  /* 0x00000001ff167803 */ /* 0x000fe20000000000 */
[----:B------:R-:W-:Y:S08]  /*137c0*/  BRA `(.L_x_13119) ;  /* 0x00000000006c7947 */ /* 0x000ff00003800000 */
.L_x_13118:
        /* <DEDUP_REMOVED lines=16> */
.L_x_13146:
[----:B------:R-:W-:-:S04]  /*138d0*/  PLOP3.LUT P0, PT, PT, PT, PT, 0x8, 0x0 ;  /* 0x000000000000781c */ /* 0x000fc80003f0e170 */
[----:B------:R-:W-:Y:S01]  /*138e0*/  P2R R22, PR, RZ, 0x1 ;  /* 0x00000001ff167803 */ /* 0x000fe20000000000 */
[----:B------:R-:W-:Y:S08]  /*138f0*/  BRA `(.L_x_13119) ;  /* 0x0000000000207947 */ /* 0x000ff00003800000 */
.L_x_13143:
[----:B------:R-:W2:Y:S02]  /*13900*/  LDG.E.64 R2, desc[UR36][R2.64] ;  /* 0x0000002402027981 */ /* 0x000ea4000c1e1b00 */
[----:B--2---:R-:W-:-:S04]  /*13910*/  ISETP.NE.U32.AND P0, PT, R2, RZ, PT ;  /* 0x000000ff0200720c */ /* 0x004fc80003f05070 */
[----:B------:R-:W-:-:S04]  /*13920*/  ISETP.NE.AND.EX P0, PT, R3, RZ, PT, P0 ;  /* 0x000000ff0300720c */ /* 0x000fc80003f05300 */
[----:B------:R-:W-:Y:S01]  /*13930*/  P2R R22, PR, RZ, 0x1 ;  /* 0x00000001ff167803 */ /* 0x000fe20000000000 */
[----:B------:R-:W-:Y:S08]  /*13940*/  BRA `(.L_x_13119) ;  /* 0x00000000000c7947 */ /* 0x000ff00003800000 */
.L_x_13142:
[----:B------:R-:W2:Y:S02]  /*13950*/  LDG.E R2, desc[UR36][R2.64] ;  /* 0x0000002402027981 */ /* 0x000ea4000c1e1900 */
[----:B--2---:R-:W-:-:S04]  /*13960*/  ISETP.NE.AND P0, PT, R2, RZ, PT ;  /* 0x000000ff0200720c */ /* 0x004fc80003f05270 */
[----:B------:R-:W-:-:S09]  /*13970*/  P2R R22, PR, RZ, 0x1 ;  /* 0x00000001ff167803 */ /* 0x000fd20000000000 */
.L_x_13119:
        /* <DEDUP_REMOVED lines=18> */
.L_x_13150:
[----:B------:R0:W5:Y:S01]  /*13aa0*/  LDG.E.U8 R2, desc[UR36][R4.64] ;  /* 0x0000002404027981 */ /* 0x000162000c1e1100 */
[----:B------:R-:W-:Y:S01]  /*13ab0*/  IMAD.MOV.U32 R3, RZ, RZ, RZ ;  /* 0x000000ffff037224 */ /* 0x000fe200078e00ff */
[----:B------:R-:W-:Y:S06]  /*13ac0*/  BRA `(.L_x_13152) ;  /* 0x0000000c00487947 */ /* 0x000fec0003800000 */
.L_x_13149:
        /* <DEDUP_REMOVED lines=8> */
.L_x_13154:
[----:B------:R-:W2:Y:S02]  /*13b50*/  LDG.E R2, desc[UR36][R4.64] ;  /* 0x0000002404027981 */ /* 0x000ea4000c1e1900 */
[----:B--2---:R-:W-:Y:S01]  /*13b60*/  SHF.R.S32.HI R3, RZ, 0x1f, R2 ;  /* 0x0000001fff037819 */ /* 0x004fe20000011402 */
[----:B------:R-:W-:Y:S06]  /*13b70*/  BRA `(.L_x_13152) ;  /* 0x0000000c001c7947 */ /* 0x000fec0003800000 */
.L_x_13153:
[----:B------:R-:W2:Y:S02]  /*13b80*/  LDG.E.S16 R2, desc[UR36][R4.64] ;  /* 0x0000002404027981 */ /* 0x000ea4000c1e1700 */
[----:B--2---:R-:W-:Y:S01]  /*13b90*/  SHF.R.S32.HI R3, RZ, 0x1f, R2 ;  /* 0x0000001fff037819 */ /* 0x004fe20000011402 */
[----:B------:R-:W-:Y:S06]  /*13ba0*/  BRA `(.L_x_13152) ;  /* 0x0000000c00107947 */ /* 0x000fec0003800000 */
.L_x_13148:
        /* <DEDUP_REMOVED lines=9> */
.L_x_13156:
[----:B------:R-:W2:Y:S02]  /*13c40*/  LDG.E.U16 R4, desc[UR36][R4.64] ;  /* 0x0000002404047981 */ /* 0x000ea4000c1e1500 */
[----:B--2---:R-:W-:-:S06]  /*13c50*/  HADD2.F32 R2, -RZ, R4.H0_H0 ;  /* 0x20000004ff027230 */ /* 0x004fcc0000004100 */
[----:B------:R-:W0:Y:S01]  /*13c60*/  F2I.S64.TRUNC R2, R2 ;  /* 0x0000000200027311 */ /* 0x000e22000020d900 */
[----:B------:R-:W-:Y:S05]  /*13c70*/  BRA `(.L_x_13152) ;  /* 0x0000000800dc7947 */ /* 0x000fea0003800000 */
.L_x_13155:
        /* <DEDUP_REMOVED lines=9> */
.L_x_13158:
[----:B------:R-:W2:Y:S02]  /*13d10*/  LDG.E.U16 R4, desc[UR36][R4.64] ;  /* 0x0000002404047981 */ /* 0x000ea4000c1e1500 */
[----:B--2---:R-:W-:-:S06]  /*13d20*/  HADD2.F32 R2, -RZ, R4.H0_H0 ;  /* 0x20000004ff027230 */ /* 0x004fcc0000004100 */
[----:B------:R-:W0:Y:S01]  /*13d30*/  F2I.S64.TRUNC R2, R2 ;  /* 0x0000000200027311 */ /* 0x000e22000020d900 */
[----:B------:R-:W-:Y:S05]  /*13d40*/  BRA `(.L_x_13152) ;  /* 0x0000000800a87947 */ /* 0x000fea0003800000 */
.L_x_13157:
[----:B------:R-:W2:Y:S02]  /*13d50*/  LDG.E.64 R2, desc[UR36][R4.64] ;  /* 0x0000002404027981 */ /* 0x000ea4000c1e1b00 */
[----:B--2---:R-:W0:Y:S01]  /*13d60*/  F2I.S64.F64.TRUNC R2, R2 ;  /* 0x0000000200027311 */ /* 0x004e22000030d900 */
[----:B------:R-:W-:Y:S05]  /*13d70*/  BRA `(.L_x_13152) ;  /* 0x00000008009c7947 */ /* 0x000fea0003800000 */
.L_x_13147:
        /* <DEDUP_REMOVED lines=13> */
.L_x_13161:
[----:B------:R-:W2:Y:S02]  /*13e50*/  LDG.E.64 R2, desc[UR36][R4.64] ;  /* 0x0000002404027981 */ /* 0x000ea4000c1e1b00 */
[----:B--2---:R-:W0:Y:S01]  /*13e60*/  F2I.S64.F64.TRUNC R2, R2 ;  /* 0x0000000200027311 */ /* 0x004e22000030d900 */
[----:B------:R-:W-:Y:S05]  /*13e70*/  BRA `(.L_x_13152) ;  /* 0x00000008005c7947 */ /* 0x000fea0003800000 */
.L_x_13160:
        /* <DEDUP_REMOVED lines=27> */
.L_x_13163:
        /* <DEDUP_REMOVED lines=14> */
.L_x_13162:
[----:B------:R-:W2:Y:S02]  /*14110*/  LDG.E.U16 R2, desc[UR36][R4.64] ;  /* 0x0000002404027981 */ /* 0x000ea4000c1e1500 */
[----:B--2---:R-:W-:-:S06]  /*14120*/  IMAD.U32 R2, R2, 0x10000, RZ ;  /* 0x0001000002027824 */ /* 0x004fcc00078e00ff */
[----:B------:R-:W0:Y:S01]  /*14130*/  F2I.S64.TRUNC R2, R2 ;  /* 0x0000000200027311 */ /* 0x000e22000020d900 */
[----:B------:R-:W-:Y:S05]  /*14140*/  BRA `(.L_x_13152) ;  /* 0x0000000400a87947 */ /* 0x000fea0003800000 */
.L_x_13159:
        /* <DEDUP_REMOVED lines=11> */
.L_x_13166:
        /* <DEDUP_REMOVED lines=21> */
.L_x_13170:
[----:B------:R-:W-:Y:S05]  /*14350*/  BSYNC B1 ;  /* 0x0000000000017941 */ /* 0x000fea0003800000 */
.L_x_13169:
[----:B------:R-:W-:Y:S01]  /*14360*/  IMAD.SHL.U32 R2, R2, 0x100000, RZ ;  /* 0x0010000002027824 */ /* 0x000fe200078e00ff */
[----:B------:R-:W-:-:S04]  /*14370*/  LEA R3, R0, 0x3b800000, 0x17 ;  /* 0x3b80000000037811 */ /* 0x000fc800078eb8ff */
[----:B------:R-:W-:-:S07]  /*14380*/  LOP3.LUT R2, R3, R2, R4, 0xfe, !PT ;  /* 0x0000000203027212 */ /* 0x000fce00078efe04 */
.L_x_13168:
[----:B------:R-:W-:Y:S05]  /*14390*/  BSYNC B0 ;  /* 0x0000000000007941 */ /* 0x000fea0003800000 */
.L_x_13167:
[----:B------:R-:W1:Y:S01]  /*143a0*/  F2I.S64.TRUNC R2, R2 ;  /* 0x0000000200027311 */ /* 0x000e62000020d900 */
[----:B------:R-:W-:Y:S05]  /*143b0*/  BRA `(.L_x_13152) ;  /* 0x00000004000c7947 */ /* 0x000fea0003800000 */
.L_x_13165:
        /* <DEDUP_REMOVED lines=21> */
.L_x_13174:
[----:B------:R-:W-:Y:S05]  /*14510*/  BSYNC B1 ;  /* 0x0000000000017941 */ /* 0x000fea0003800000 */
.L_x_13173:
[----:B------:R-:W-:Y:S01]  /*14520*/  IMAD.SHL.U32 R2, R2, 0x200000, RZ ;  /* 0x0020000002027824 */ /* 0x000fe200078e00ff */
[----:B------:R-:W-:-:S04]  /*14530*/  LEA R3, R0, 0x37800000, 0x17 ;  /* 0x3780000000037811 */ /* 0x000fc800078eb8ff */
[----:B------:R-:W-:-:S07]  /*14540*/  LOP3.LUT R2, R3, R2, R4, 0xfe, !PT ;  /* 0x0000000203027212 */ /* 0x000fce00078efe04 */
.L_x_13172:
[----:B------:R-:W-:Y:S05]  /*14550*/  BSYNC B0 ;  /* 0x0000000000007941 */ /* 0x000fea0003800000 */
.L_x_13171:
[----:B------:R-:W2:Y:S01]  /*14560*/  F2I.S64.TRUNC R2, R2 ;  /* 0x0000000200027311 */ /* 0x000ea2000020d900 */
[----:B------:R-:W-:Y:S05]  /*14570*/  BRA `(.L_x_13152) ;  /* 0x00000000009c7947 */ /* 0x000fea0003800000 */
.L_x_13164:
        /* <DEDUP_REMOVED lines=14> */
.L_x_13178:
[----:B------:R-:W-:Y:S05]  /*14660*/  BSYNC B0 ;  /* 0x0000000000007941 */ /* 0x000fea0003800000 */
.L_x_13177:
[----:B------:R-:W4:Y:S01]  /*14670*/  F2I.S64.TRUNC R2, R2 ;  /* 0x0000000200027311 */ /* 0x000f22000020d900 */
[----:B------:R-:W-:Y:S05]  /*14680*/  BRA `(.L_x_13152) ;  /* 0x0000000000587947 */ /* 0x000fea0003800000 */
.L_x_13151:
        /* <DEDUP_REMOVED lines=16> */
.L_x_13179:
[----:B------:R-:W-:Y:S01]  /*14790*/  CS2R R2, SRZ ;  /* 0x0000000000027805 */ /* 0x000fe2000001ff00 */
[----:B------:R-:W-:Y:S06]  /*147a0*/  BRA `(.L_x_13152) ;  /* 0x0000000000107947 */ /* 0x000fec0003800000 */
.L_x_13176:
[----:B------:R0:W5:Y:S01]  /*147b0*/  LDG.E.64 R2, desc[UR36][R4.64] ;  /* 0x0000002404027981 */ /* 0x000162000c1e1b00 */
[----:B------:R-:W-:Y:S05]  /*147c0*/  BRA `(.L_x_13152) ;  /* 0x0000000000087947 */ /* 0x000fea0003800000 */
.L_x_13175:
[----:B------:R3:W5:Y:S01]  /*147d0*/  LDG.E R2, desc[UR36][R4.64] ;  /* 0x0000002404027981 */ /* 0x000762000c1e1900 */
[----:B------:R-:W-:-:S07]  /*147e0*/  IMAD.MOV.U32 R3, RZ, RZ, RZ ;  /* 0x000000ffff037224 */ /* 0x000fce00078e00ff */
.L_x_13152:
        /* <DEDUP_REMOVED lines=10> */
.L_x_13181:
[----:B------:R-:W-:Y:S05]  /*14890*/  BSYNC B0 ;  /* 0x0000000000007941 */ /* 0x000fea0003800000 */
.L_x_13180:
        /* <DEDUP_REMOVED lines=11> */
.L_x_13185:
[----:B-----5:R-:W-:Y:S01]  /*14950*/  STG.E.U8 desc[UR36][R16.64], R19 ;  /* 0x0000001310007986 */ /* 0x020fe2000c101124 */
[----:B------:R-:W-:Y:S05]  /*14960*/  EXIT ;  /* 0x000000000000794d */ /* 0x000fea0003800000 */
.L_x_13184:
        /* <DEDUP_REMOVED lines=8> */
[----:B------:R-:W-:Y:S01]  /*149f0*/  STG.E.64 desc[UR36][R16.64], R2 ;  /* 0x0000000210007986 */ /* 0x000fe2000c101b24 */
[----:B------:R-:W-:Y:S05]  /*14a00*/  EXIT ;  /* 0x000000000000794d */ /* 0x000fea0003800000 */
.L_x_13188:
[----:B-----5:R-:W-:-:S05]  /*14a10*/  LOP3.LUT R19, R19, 0xff, RZ, 0xc0, !PT ;  /* 0x000000ff13137812 */ /* 0x020fca00078ec0ff */
[----:B------:R-:W-:Y:S01]  /*14a20*/  STG.E desc[UR36][R16.64], R19 ;  /* 0x0000001310007986 */ /* 0x000fe2000c101924 */
[----:B------:R-:W-:Y:S05]  /*14a30*/  EXIT ;  /* 0x000000000000794d */ /* 0x000fea0003800000 */
.L_x_13187:
[----:B-----5:R-:W-:-:S05]  /*14a40*/  LOP3.LUT R19, R19, 0xff, RZ, 0xc0, !PT ;  /* 0x000000ff13137812 */ /* 0x020fca00078ec0ff */
[----:B------:R-:W-:Y:S01]  /*14a50*/  STG.E.U16 desc[UR36][R16.64], R19 ;  /* 0x0000001310007986 */ /* 0x000fe2000c101524 */
[----:B------:R-:W-:Y:S05]  /*14a60*/  EXIT ;  /* 0x000000000000794d */ /* 0x000fea0003800000 */
.L_x_13183:
        /* <DEDUP_REMOVED lines=8> */
[----:B0-----:R-:W-:Y:S01]  /*14af0*/  STG.E desc[UR36][R16.64], R3 ;  /* 0x0000000310007986 */ /* 0x001fe2000c101924 */
[----:B------:R-:W-:Y:S05]  /*14b00*/  EXIT ;  /* 0x000000000000794d */ /* 0x000fea0003800000 */
.L_x_13190:
[----:B-----5:R-:W-:-:S04]  /*14b10*/  LOP3.LUT R19, R19, 0xff, RZ, 0xc0, !PT ;  /* 0x000000ff13137812 */ /* 0x020fc800078ec0ff */
[----:B------:R-:W3:Y:S02]  /*14b20*/  I2F.U16 R0, R19 ;  /* 0x0000001300007306 */ /* 0x000ee40000101000 */
[----:B---3--:R-:W-:-:S05]  /*14b30*/  F2FP.F16.F32.PACK_AB R0, RZ, R0 ;  /* 0x00000000ff00723e */ /* 0x008fca00000000ff */
[----:B------:R-:W-:Y:S01]  /*14b40*/  STG.E.U16 desc[UR36][R16.64], R0 ;  /* 0x0000000010007986 */ /* 0x000fe2000c101524 */
[----:B------:R-:W-:Y:S05]  /*14b50*/  EXIT ;  /* 0x000000000000794d */ /* 0x000fea0003800000 */
.L_x_13189:
        /* <DEDUP_REMOVED lines=9> */
[----:B0-----:R-:W-:Y:S01]  /*14bf0*/  STG.E.64 desc[UR36][R16.64], R2 ;  /* 0x0000000210007986 */ /* 0x001fe2000c101b24 */
[----:B------:R-:W-:Y:S05]  /*14c00*/  EXIT ;  /* 0x000000000000794d */ /* 0x000fea0003800000 */
.L_x_13192:
[----:B-----5:R-:W-:-:S06]  /*14c10*/  LOP3.LUT R19, R19, 0xff, RZ, 0xc0, !PT ;  /* 0x000000ff13137812 */ /* 0x020fcc00078ec0ff */
[----:B------:R-:W0:Y:S02]  /*14c20*/  I2F.U16 R19, R19 ;  /* 0x0000001300137306 */ /* 0x000e240000101000 */
[----:B012-4-:R-:W-:-:S04]  /*14c30*/  F2FP.F16.F32.PACK_AB R3, RZ, R19 ;  /* 0x00000013ff03723e */ /* 0x017fc800000000ff */
[----:B------:R-:W-:-:S05]  /*14c40*/  PRMT R3, R3, 0x5410, RZ ;  /* 0x0000541003037816 */ /* 0x000fca00000000ff */
[----:B------:R-:W-:Y:S01]  /*14c50*/  STG.E desc[UR36][R16.64], R3 ;  /* 0x0000000310007986 */ /* 0x000fe2000c101924 */
[----:B------:R-:W-:Y:S05]  /*14c60*/  EXIT ;  /* 0x000000000000794d */ /* 0x000fea0003800000 */
.L_x_13191:
[----:B012-45:R-:W-:-:S06]  /*14c70*/  LOP3.LUT R2, R19, 0xff, RZ, 0xc0, !PT ;  /* 0x000000ff13027812 */ /* 0x037fcc00078ec0ff */
[----:B------:R-:W0:Y:S02]  /*14c80*/  I2F.F64.U16 R2, R2 ;  /* 0x0000000200027312 */ /* 0x000e240000101800 */
[----:B0-----:R-:W-:Y:S01]  /*14c90*/  STG.E.64 desc[UR36][R16.64], R2 ;  /* 0x0000000210007986 */ /* 0x001fe2000c101b24 */
[----:B------:R-:W-:Y:S05]  /*14ca0*/  EXIT ;  /* 0x000000000000794d */ /* 0x000fea0003800000 */
.L_x_13182:
        /* <DEDUP_REMOVED lines=12> */
.L_x_13195:
[----:B-----5:R-:W-:Y:S02]  /*14d70*/  LOP3.LUT R4, R19, 0xff, RZ, 0xc0, !PT ;  /* 0x000000ff13047812 */ /* 0x020fe400078ec0ff */
[----:B------:R-:W-:-:S04]  /*14d80*/  CS2R R6, SRZ ;  /* 0x0000000000067805 */ /* 0x000fc8000001ff00 */
[----:B------:R-:W3:Y:S02]  /*14d90*/  I2F.F64.U16 R4, R4 ;  /* 0x0000000400047312 */ /* 0x000ee40000101800 */
[----:B---3--:R-:W-:Y:S01]  /*14da0*/  STG.E.128 desc[UR36][R16.64], R4 ;  /* 0x0000000410007986 */ /* 0x008fe2000c101d24 */
[----:B------:R-:W-:Y:S05]  /*14db0*/  EXIT ;  /* 0x000000000000794d */ /* 0x000fea0003800000 */
.L_x_13194:
        /* <DEDUP_REMOVED lines=22> */
.L_x_13199:
[----:B------:R-:W-:Y:S05]  /*14f20*/  BSYNC B0 ;  /* 0x0000000000007941 */ /* 0x000fea0003800000 */
.L_x_13198:
[----:B------:R-:W-:-:S05]  /*14f30*/  LOP3.LUT R3, R0, R3, RZ, 0xfc, !PT ;  /* 0x0000000300037212 */ /* 0x000fca00078efcff */
[----:B------:R-:W-:Y:S01]  /*14f40*/  STG.E.U8 desc[UR36][R16.64], R3 ;  /* 0x0000000310007986 */ /* 0x000fe2000c101124 */
[----:B------:R-:W-:Y:S05]  /*14f50*/  EXIT ;  /* 0x000000000000794d */ /* 0x000fea0003800000 */
.L_x_13197:
        /* <DEDUP_REMOVED lines=14> */
.L_x_13201:
[----:B------:R-:W-:Y:S01]  /*15040*/  IMAD.MOV.U32 R0, RZ, RZ, 0x7f ;  /* 0x0000007fff007424 */ /* 0x000fe200078e00ff */
[----:B------:R-:W-:-:S04]  /*15050*/  ISETP.GT.U32.AND P0, PT, R2, 0x7f800000, PT ;  /* 0x7f8000000200780c */ /* 0x000fc80003f04070 */
[----:B------:R-:W-:-:S09]  /*15060*/  SEL R0, R0, 0x7c, P0 ;  /* 0x0000007c00007807 */ /* 0x000fd20000000000 */
.L_x_13202:
[----:B------:R-:W-:Y:S05]  /*15070*/  BSYNC B0 ;  /* 0x0000000000007941 */ /* 0x000fea0003800000 */
.L_x_13200:
[----:B------:R-:W-:-:S04]  /*15080*/  LOP3.LUT R2, R19, 0x80000000, RZ, 0xc0, !PT ;  /* 0x8000000013027812 */ /* 0x000fc800078ec0ff */
[----:B------:R-:W-:-:S04]  /*15090*/  SHF.R.U32.HI R3, RZ, 0x18, R2 ;  /* 0x00000018ff037819 */ /* 0x000fc80000011602 */
[----:B------:R-:W-:-:S05]  /*150a0*/  LOP3.LUT R3, R0, R3, RZ, 0xfc, !PT ;  /* 0x0000000300037212 */ /* 0x000fca00078efcff */
[----:B------:R-:W-:Y:S01]  /*150b0*/  STG.E.U8 desc[UR36][R16.64], R3 ;  /* 0x0000000310007986 */ /* 0x000fe2000c101124 */
[----:B------:R-:W-:Y:S05]  /*150c0*/  EXIT ;  /* 0x000000000000794d */ /* 0x000fea0003800000 */
.L_x_13196:
[----:B-----5:R-:W-:-:S04]  /*150d0*/  LOP3.LUT R19, R19, 0xff, RZ, 0xc0, !PT ;  /* 0x000000ff13137812 */ /* 0x020fc800078ec0ff */
[----:B------:R-:W3:Y:S02]  /*150e0*/  I2F.U16 R0, R19 ;  /* 0x0000001300007306 */ /* 0x000ee40000101000 */
[----:B---3--:R-:W-:-:S05]  /*150f0*/  F2FP.BF16.F32.PACK_AB R0, RZ, R0 ;  /* 0x00000000ff00723e */ /* 0x008fca00000010ff */
[----:B------:R-:W-:Y:S01]  /*15100*/  STG.E.U16 desc[UR36][R16.64], R0 ;  /* 0x0000000010007986 */ /* 0x000fe2000c101524 */
[----:B------:R-:W-:Y:S05]  /*15110*/  EXIT ;  /* 0x000000000000794d */ /* 0x000fea0003800000 */
.L_x_13193:
        /* <DEDUP_REMOVED lines=9> */
[----:B------:R-:W-:Y:S01]  /*151b0*/  STG.E.U16 desc[UR36][R16.64], R19 ;  /* 0x0000001310007986 */ /* 0x000fe2000c101524 */
[----:B------:R-:W-:Y:S05]  /*151c0*/  EXIT ;  /* 0x000000000000794d */ /* 0x000fea0003800000 */
.L_x_13205:
        /* <DEDUP_REMOVED lines=18> */
.L_x_13208:
[----:B------:R-:W-:-:S04]  /*152f0*/  LOP3.LUT R2, R19, 0x80000000, RZ, 0xc0, !PT ;  /* 0x8000000013027812 */ /* 0x000fc800078ec0ff */
[----:B------:R-:W-:-:S04]  /*15300*/  SHF.R.U32.HI R3, RZ, 0x18, R2 ;  /* 0x00000018ff037819 */ /* 0x000fc80000011602 */
[----:B------:R-:W-:-:S04]  /*15310*/  LOP3.LUT R0, R0, R3, RZ, 0xfc, !PT ;  /* 0x0000000300007212 */ /* 0x000fc800078efcff */
[----:B------:R-:W-:-:S07]  /*15320*/  PRMT R8, R0, 0x7610, R8 ;  /* 0x0000761000087816 */ /* 0x000fce0000000008 */
.L_x_13207:
[----:B------:R-:W-:Y:S05]  /*15330*/  BSYNC B0 ;  /* 0x0000000000007941 */ /* 0x000fea0003800000 */
.L_x_13206:
[----:B------:R-:W-:Y:S01]  /*15340*/  STG.E.U8 desc[UR36][R16.64], R8 ;  /* 0x0000000810007986 */ /* 0x000fe2000c101124 */
[----:B------:R-:W-:Y:S05]  /*15350*/  EXIT ;  /* 0x000000000000794d */ /* 0x000fea0003800000 */
.L_x_13204:
        /* <DEDUP_REMOVED lines=18> */
.L_x_13211:
[----:B------:R-:W-:-:S04]  /*15480*/  LOP3.LUT R2, R19, 0x80000000, RZ, 0xc0, !PT ;  /* 0x8000000013027812 */ /* 0x000fc800078ec0ff */
[----:B------:R-:W-:-:S04]  /*15490*/  SHF.R.U32.HI R3, RZ, 0x18, R2 ;  /* 0x00000018ff037819 */ /* 0x000fc80000011602 */
[----:B------:R-:W-:-:S04]  /*154a0*/  LOP3.LUT R0, R0, R3, RZ, 0xfc, !PT ;  /* 0x0000000300007212 */ /* 0x000fc800078efcff */
[----:B------:R-:W-:-:S07]  /*154b0*/  PRMT R8, R0, 0x7610, R8 ;  /* 0x0000761000087816 */ /* 0x000fce0000000008 */
.L_x_13210:
[----:B------:R-:W-:Y:S05]  /*154c0*/  BSYNC B0 ;  /* 0x0000000000007941 */ /* 0x000fea0003800000 */
.L_x_13209:
[----:B------:R-:W-:Y:S01]  /*154d0*/  STG.E.U8 desc[UR36][R16.64], R8 ;  /* 0x0000000810007986 */ /* 0x000fe2000c101124 */
[----:B------:R-:W-:Y:S05]  /*154e0*/  EXIT ;  /* 0x000000000000794d */ /* 0x000fea0003800000 */
.L_x_13203:
        /* <DEDUP_REMOVED lines=23> */
.L_x_13186:
        /* <DEDUP_REMOVED lines=16> */
.L_x_13214:
[----:B------:R-:W-:Y:S05]  /*15760*/  EXIT ;  /* 0x000000000000794d */ /* 0x000fea0003800000 */
.L_x_13213:
[----:B012-45:R-:W-:Y:S01]  /*15770*/  LOP3.LUT R2, R19, 0xff, RZ, 0xc0, !PT ;  /* 0x000000ff13027812 */ /* 0x037fe200078ec0ff */
[----:B------:R-:W-:-:S05]  /*15780*/  IMAD.MOV.U32 R3, RZ, RZ, RZ ;  /* 0x000000ffff037224 */ /* 0x000fca00078e00ff */
[----:B------:R-:W-:Y:S01]  /*15790*/  STG.E.64 desc[UR36][R16.64], R2 ;  /* 0x0000000210007986 */ /* 0x000fe2000c101b24 */
[----:B------:R-:W-:Y:S05]  /*157a0*/  EXIT ;  /* 0x000000000000794d */ /* 0x000fea0003800000 */
.L_x_13212:
[----:B-----5:R-:W-:-:S05]  /*157b0*/  LOP3.LUT R19, R19, 0xff, RZ, 0xc0, !PT ;  /* 0x000000ff13137812 */ /* 0x020fca00078ec0ff */
[----:B------:R-:W-:Y:S01]  /*157c0*/  STG.E desc[UR36][R16.64], R19 ;  /* 0x0000001310007986 */ /* 0x000fe2000c101924 */
[----:B------:R-:W-:Y:S05]  /*157d0*/  EXIT ;  /* 0x000000000000794d */ /* 0x000fea0003800000 */
.L_x_13215:
        /* <DEDUP_REMOVED lines=10> */
.L_x_28071:


//--------------------- .text._ZN2at6native27unrolled_elementwise_kernelIZZZNS0_28launch_masked_scatter_kernelERKNS_10TensorBaseES4_S4_S4_ENKUlvE_clEvENKUlvE_clEvEUlhblE_St5arrayIPcLm4EELi4E23TrivialOffsetCalculatorILi3EjESB_ILi1EjENS0_6memory12LoadWithCastILi3EEENSE_13StoreWithCastILi1EEEEEviT_T0_T2_T3_T4_T5_ --------------------------
	.section	.text._ZN2at6native27unrolled_elementwise_kernelIZZZNS0_28launch_masked_scatter_kernelERKNS_10TensorBaseES4_S4_S4_ENKUlvE_clEvENKUlvE_clEvEUlhblE_St5arrayIPcLm4EELi4E23TrivialOffsetCalculatorILi3EjESB_ILi1EjENS0_6memory12LoadWithCastILi3EEENSE_13StoreWithCastILi1EEEEEviT_T0_T2_T3_T4_T5_,"ax",@progbits
	.align	128
        .global         _ZN2at6native27unrolled_elementwise_kernelIZZZNS0_28launch_masked_scatter_kernelERKNS_10TensorBaseES4_S4_S4_ENKUlvE_clEvENKUlvE_clEvEUlhblE_St5arrayIPcLm4EELi4E23TrivialOffsetCalculatorILi3EjESB_ILi1EjENS0_6memory12LoadWithCastILi3EEENSE_13StoreWithCastILi1EEEEEviT_T0_T2_T3_T4_T5_
        .type           _ZN2at6native27unrolled_elementwise_kernelIZZZNS0_28launch_masked_scatter_kernelERKNS_10TensorBaseES4_S4_S4_ENKUlvE_clEvENKUlvE_clEvEUlhblE_St5arrayIPcLm4EELi4E23TrivialOffsetCalculatorILi3EjESB_ILi1EjENS0_6memory12LoadWithCastILi3EEENSE_13StoreWithCastILi1EEEEEviT_T0_T2_T3_T4_T5_,@function
        .size           _ZN2at6native27unrolled_elementwise_kernelIZZZNS0_28launch_masked_scatter_kernelERKNS_10TensorBaseES4_S4_S4_ENKUlvE_clEvENKUlvE_clEvEUlhblE_St5arrayIPcLm4EELi4E23TrivialOffsetCalculatorILi3EjESB_ILi1EjENS0_6memory12LoadWithCastILi3EEENSE_13StoreWithCastILi1EEEEEviT_T0_T2_T3_T4_T5_,(.L_x_28072 - _ZN2at6native27unrolled_elementwise_kernelIZZZNS0_28launch_masked_scatter_kernelERKNS_10TensorBaseES4_S4_S4_ENKUlvE_clEvENKUlvE_clEvEUlhblE_St5arrayIPcLm4EELi4E23TrivialOffsetCalculatorILi3EjESB_ILi1EjENS0_6memory12LoadWithCastILi3EEENSE_13StoreWithCastILi1EEEEEviT_T0_T2_T3_T4_T5_)
        .other          _ZN2at6native27unrolled_elementwise_kernelIZZZNS0_28launch_masked_scatter_kernelERKNS_10TensorBaseES4_S4_S4_ENKUlvE_clEvENKUlvE_clEvEUlhblE_St5arrayIPcLm4EELi4E23TrivialOffsetCalculatorILi3EjESB_ILi1EjENS0_6memory12LoadWithCastILi3EEENSE_13StoreWithCastILi1EEEEEviT_T0_T2_T3_T4_T5_,@"STO_CUDA_ENTRY STV_DEFAULT"
_ZN2at6native27unrolled_elementwise_kernelIZZZNS0_28launch_masked_scatter_kernelERKNS_10TensorBaseES4_S4_S4_ENKUlvE_clEvENKUlvE_clEvEUlhblE_St5arrayIPcLm4EELi4E23TrivialOffsetCalculatorILi3EjESB_ILi1EjENS0_6memory12LoadWithCastILi3EEENSE_13StoreWithCastILi1EEEEEviT_T0_T2_T3_T4_T5_:
.text._ZN2at6native27unrolled_elementwise_kernelIZZZNS0_28launch_masked_scatter_kernelERKNS_10TensorBaseES4_S4_S4_ENKUlvE_clEvENKUlvE_clEvEUlhblE_St5arrayIPcLm4EELi4E23TrivialOffsetCalculatorILi3EjESB_ILi1EjENS0_6memory12LoadWithCastILi3EEENSE_13StoreWithCastILi1EEEEEviT_T0_T2_T3_T4_T5_:
        /* <DEDUP_REMOVED lines=36> */
.L_x_13221:
[----:B------:R1:W5:Y:S01]  /*0240*/  LDG.E.U8 R23, desc[UR36][R6.64] ;  /* 0x0000002406177981 */ /* 0x000362000c1e1100 */
[----:B------:R-:W-:Y:S05]  /*0250*/  BRA `(.L_x_13223) ;  /* 0x0000000c00647947 */ /* 0x000fea0003800000 */
.L_x_13220:
        /* <DEDUP_REMOVED lines=8> */
.L_x_13225:
[----:B------:R2:W5:Y:S01]  /*02e0*/  LDG.E.U8 R23, desc[UR36][R6.64] ;  /* 0x0000002406177981 */ /* 0x000562000c1e1100 */
[----:B------:R-:W-:Y:S05]  /*02f0*/  BRA `(.L_x_13223) ;  /* 0x0000000c003c7947 */ /* 0x000fea0003800000 */
.L_x_13224:
[----:B------:R3:W5:Y:S01]  /*0300*/  LDG.E.U16 R23, desc[UR36][R6.64] ;  /* 0x0000002406177981 */ /* 0x000762000c1e1500 */
[----:B------:R-:W-:Y:S05]  /*0310*/  BRA `(.L_x_13223) ;  /* 0x0000000c00347947 */ /* 0x000fea0003800000 */
.L_x_13219:
[----:B------:R-:W-:-:S13]  /*0320*/  ISETP.GT.AND P0, PT, R0, 0x6, PT ;  /* 0x000000060000780c */ /* 0x000fda0003f04270 */
[----:B------:R-:W-:Y:S05]  /*0330*/  @P0 BRA `(.L_x_13226) ;  /* 0x0000000000340947 */ /* 0x000fea0003800000 */
[----:B------:R-:W-:-:S13]  /*0340*/  ISETP.NE.AND P0, PT, R0, 0x5, PT ;  /* 0x000000050000780c */ /* 0x000fda0003f05270 */
[----:B------:R-:W-:Y:S05]  /*0350*/  @!P0 BRA `(.L_x_13227) ;  /* 0x0000000000188947 */ /* 0x000fea0003800000 */
[----:B------:R-:W-:-:S13]  /*0360*/  ISETP.NE.AND P0, PT, R0, 0x6, PT ;  /* 0x000000060000780c */ /* 0x000fda0003f05270 */
[----:B------:R-:W-:Y:S05]  /*0370*/  @P0 BRA `(.L_x_13222) ;  /* 0x0000000800c80947 */ /* 0x000fea0003800000 */
[----:B------:R-:W2:Y:S02]  /*0380*/  LDG.E R4, desc[UR36][R6.64] ;  /* 0x0000002406047981 */ /* 0x000ea4000c1e1900 */
[----:B--2---:R-:W1:Y:S02]  /*0390*/  F2I.S64.TRUNC R4, R4 ;  /* 0x0000000400047311 */ /* 0x004e64000020d900 */
[----:B-1----:R-:W-:Y:S01]  /*03a0*/  PRMT R23, R4, 0x7610, R23 ;  /* 0x0000761004177816 */ /* 0x002fe20000000017 */
[----:B------:R-:W-:Y:S06]  /*03b0*/  BRA `(.L_x_13223) ;  /* 0x0000000c000c7947 */ /* 0x000fec0003800000 */
.L_x_13227:
[----:B------:R-:W2:Y:S02]  /*03c0*/  LDG.E.U16 R4, desc[UR36][R6.64] ;  /* 0x0000002406047981 */ /* 0x000ea4000c1e1500 */
[----:B--2---:R-:W-:-:S06]  /*03d0*/  HADD2.F32 R4, -RZ, R4.H0_H0 ;  /* 0x20000004ff047230 */ /* 0x004fcc0000004100 */
[----:B------:R-:W1:Y:S02]  /*03e0*/  F2I.S64.TRUNC R4, R4 ;  /* 0x0000000400047311 */ /* 0x000e64000020d900 */
[----:B-1----:R-:W-:Y:S01]  /*03f0*/  PRMT R23, R4, 0x7610, R23 ;  /* 0x0000761004177816 */ /* 0x002fe20000000017 */
[----:B------:R-:W-:Y:S06]  /*0400*/  BRA `(.L_x_13223) ;  /* 0x0000000800f87947 */ /* 0x000fec0003800000 */
.L_x_13226:
[----:B------:R-:W-:-:S13]  /*0410*/  ISETP.NE.AND P0, PT, R0, 0x7, PT ;  /* 0x000000070000780c */ /* 0x000fda0003f05270 */
[----:B------:R-:W-:Y:S05]  /*0420*/  @!P0 BRA `(.L_x_13228) ;  /* 0x0000000000348947 */ /* 0x000fea0003800000 */
        /* <DEDUP_REMOVED lines=8> */
.L_x_13229:
[----:B------:R-:W2:Y:S02]  /*04b0*/  LDG.E.U16 R6, desc[UR36][R6.64] ;  /* 0x0000002406067981 */ /* 0x000ea4000c1e1500 */
[----:B--2---:R-:W-:-:S06]  /*04c0*/  HADD2.F32 R4, -RZ, R6.H0_H0 ;  /* 0x20000006ff047230 */ /* 0x004fcc0000004100 */
[----:B------:R-:W1:Y:S02]  /*04d0*/  F2I.S64.TRUNC R4, R4 ;  /* 0x0000000400047311 */ /* 0x000e64000020d900 */
[----:B-1----:R-:W-:Y:S01]  /*04e0*/  PRMT R23, R4, 0x7610, R23 ;  /* 0x0000761004177816 */ /* 0x002fe20000000017 */
[----:B------:R-:W-:Y:S06]  /*04f0*/  BRA `(.L_x_13223) ;  /* 0x0000000800bc7947 */ /* 0x000fec0003800000 */
.L_x_13228:
[----:B------:R-:W2:Y:S02]  /*0500*/  LDG.E.64 R4, desc[UR36][R6.64] ;  /* 0x0000002406047981 */ /* 0x000ea4000c1e1b00 */
[----:B--2---:R-:W1:Y:S02]  /*0510*/  F2I.S64.F64.TRUNC R4, R4 ;  /* 0x0000000400047311 */ /* 0x004e64000030d900 */
[----:B-1----:R-:W-:Y:S01]  /*0520*/  PRMT R23, R4, 0x7610, R23 ;  /* 0x0000761004177816 */ /* 0x002fe20000000017 */
[----:B------:R-:W-:Y:S06]  /*0530*/  BRA `(.L_x_13223) ;  /* 0x0000000800ac7947 */ /* 0x000fec0003800000 */
.L_x_13218:
        /* <DEDUP_REMOVED lines=12> */
.L_x_13232:
[----:B------:R-:W2:Y:S02]  /*0600*/  LDG.E.64 R6, desc[UR36][R6.64] ;  /* 0x0000002406067981 */ /* 0x000ea4000c1e1b00 */
[----:B--2---:R-:W1:Y:S02]  /*0610*/  F2I.S64.F64.TRUNC R4, R6 ;  /* 0x0000000600047311 */ /* 0x004e64000030d900 */
[----:B-1----:R-:W-:Y:S01]  /*0620*/  PRMT R23, R4, 0x7610, R23 ;  /* 0x0000761004177816 */ /* 0x002fe20000000017 */
[----:B------:R-:W-:Y:S06]  /*0630*/  BRA `(.L_x_13223) ;  /* 0x00000008006c7947 */ /* 0x000fec0003800000 */
.L_x_13231:
        /* <DEDUP_REMOVED lines=25> */
[----:B------:R-:W1:Y:S02]  /*07d0*/  F2I.S64.TRUNC R4, R5 ;  /* 0x0000000500047311 */ /* 0x000e64000020d900 */
[----:B-1----:R-:W-:Y:S01]  /*07e0*/  PRMT R23, R4, 0x7610, R23 ;  /* 0x0000761004177816 */ /* 0x002fe20000000017 */
[----:B------:R-:W-:Y:S06]  /*07f0*/  BRA `(.L_x_13223) ;  /* 0x0000000400fc7947 */ /* 0x000fec0003800000 */
.L_x_13234:
        /* <DEDUP_REMOVED lines=12> */
[----:B------:R-:W1:Y:S02]  /*08c0*/  F2I.S64.TRUNC R4, R0 ;  /* 0x0000000000047311 */ /* 0x000e64000020d900 */
[----:B-1----:R-:W-:Y:S01]  /*08d0*/  PRMT R23, R4, 0x7610, R23 ;  /* 0x0000761004177816 */ /* 0x002fe20000000017 */
[----:B------:R-:W-:Y:S06]  /*08e0*/  BRA `(.L_x_13223) ;  /* 0x0000000400c07947 */ /* 0x000fec0003800000 */
.L_x_13233:
[----:B------:R-:W2:Y:S02]  /*08f0*/  LDG.E.U16 R4, desc[UR36][R6.64] ;  /* 0x0000002406047981 */ /* 0x000ea4000c1e1500 */
[----:B--2---:R-:W-:-:S06]  /*0900*/  IMAD.U32 R4, R4, 0x10000, RZ ;  /* 0x0001000004047824 */ /* 0x004fcc00078e00ff */
[----:B------:R-:W1:Y:S02]  /*0910*/  F2I.S64.TRUNC R4, R4 ;  /* 0x0000000400047311 */ /* 0x000e64000020d900 */
[----:B-1----:R-:W-:Y:S01]  /*0920*/  PRMT R23, R4, 0x7610, R23 ;  /* 0x0000761004177816 */ /* 0x002fe20000000017 */
[----:B------:R-:W-:Y:S06]  /*0930*/  BRA `(.L_x_13223) ;  /* 0x0000000400ac7947 */ /* 0x000fec0003800000 */
.L_x_13230:
        /* <DEDUP_REMOVED lines=10> */
.L_x_13237:
        /* <DEDUP_REMOVED lines=21> */
.L_x_13241:
[----:B------:R-:W-:Y:S05]  /*0b30*/  BSYNC B1 ;  /* 0x0000000000017941 */ /* 0x000fea0003800000 */
.L_x_13240:
[----:B------:R-:W-:Y:S01]  /*0b40*/  IMAD.SHL.U32 R3, R3, 0x100000, RZ ;  /* 0x0010000003037824 */ /* 0x000fe200078e00ff */
[----:B------:R-:W-:-:S04]  /*0b50*/  LEA R5, R0, 0x3b800000, 0x17 ;  /* 0x3b80000000057811 */ /* 0x000fc800078eb8ff */
[----:B------:R-:W-:-:S07]  /*0b60*/  LOP3.LUT R4, R5, R3, R6, 0xfe, !PT ;  /* 0x0000000305047212 */ /* 0x000fce00078efe06 */
.L_x_13239:
[----:B------:R-:W-:Y:S05]  /*0b70*/  BSYNC B0 ;  /* 0x0000000000007941 */ /* 0x000fea0003800000 */
.L_x_13238:
[----:B------:R-:W1:Y:S02]  /*0b80*/  F2I.S64.TRUNC R4, R4 ;  /* 0x0000000400047311 */ /* 0x000e64000020d900 */
[----:B-1----:R-:W-:Y:S01]  /*0b90*/  PRMT R23, R4, 0x7610, R23 ;  /* 0x0000761004177816 */ /* 0x002fe20000000017 */
[----:B------:R-:W-:Y:S06]  /*0ba0*/  BRA `(.L_x_13223) ;  /* 0x0000000400107947 */ /* 0x000fec0003800000 */
.L_x_13236:
        /* <DEDUP_REMOVED lines=21> */
.L_x_13245:
[----:B------:R-:W-:Y:S05]  /*0d00*/  BSYNC B1 ;  /* 0x0000000000017941 */ /* 0x000fea0003800000 */
.L_x_13244:
[----:B------:R-:W-:Y:S01]  /*0d10*/  IMAD.SHL.U32 R3, R3, 0x200000, RZ ;  /* 0x0020000003037824 */ /* 0x000fe200078e00ff */
[----:B------:R-:W-:-:S04]  /*0d20*/  LEA R5, R0, 0x37800000, 0x17 ;  /* 0x3780000000057811 */ /* 0x000fc800078eb8ff */
[----:B------:R-:W-:-:S07]  /*0d30*/  LOP3.LUT R4, R5, R3, R6, 0xfe, !PT ;  /* 0x0000000305047212 */ /* 0x000fce00078efe06 */
.L_x_13243:
[----:B------:R-:W-:Y:S05]  /*0d40*/  BSYNC B0 ;  /* 0x0000000000007941 */ /* 0x000fea0003800000 */
.L_x_13242:
[----:B------:R-:W1:Y:S02]  /*0d50*/  F2I.S64.TRUNC R4, R4 ;  /* 0x0000000400047311 */ /* 0x000e64000020d900 */
[----:B-1----:R-:W-:Y:S01]  /*0d60*/  PRMT R23, R4, 0x7610, R23 ;  /* 0x0000761004177816 */ /* 0x002fe20000000017 */
[----:B------:R-:W-:Y:S06]  /*0d70*/  BRA `(.L_x_13223) ;  /* 0x00000000009c7947 */ /* 0x000fec0003800000 */
.L_x_13235:
        /* <DEDUP_REMOVED lines=14> */
.L_x_13249:
[----:B------:R-:W-:Y:S05]  /*0e60*/  BSYNC B0 ;  /* 0x0000000000007941 */ /* 0x000fea0003800000 */
.L_x_13248:
[----:B------:R-:W1:Y:S02]  /*0e70*/  F2I.S64.TRUNC R4, R4 ;  /* 0x0000000400047311 */ /* 0x000e64000020d900 */
[----:B-1----:R-:W-:Y:S01]  /*0e80*/  PRMT R23, R4, 0x7610, R23 ;  /* 0x0000761004177816 */ /* 0x002fe20000000017 */
[----:B------:R-:W-:Y:S06]  /*0e90*/  BRA `(.L_x_13223) ;  /* 0x0000000000547947 */ /* 0x000fec0003800000 */
.L_x_13222:
        /* <DEDUP_REMOVED lines=16> */
.L_x_13250:
[----:B------:R-:W-:Y:S01]  /*0fa0*/  PRMT R23, RZ, 0x7610, R23 ;  /* 0x00007610ff177816 */ /* 0x000fe20000000017 */
[----:B------:R-:W-:Y:S06]  /*0fb0*/  BRA `(.L_x_13223) ;  /* 0x00000000000c7947 */ /* 0x000fec0003800000 */
.L_x_13247:
[----:B------:R1:W5:Y:S01]  /*0fc0*/  LDG.E.U8 R23, desc[UR36][R6.64] ;  /* 0x0000002406177981 */ /* 0x000362000c1e1100 */
[----:B------:R-:W-:Y:S05]  /*0fd0*/  BRA `(.L_x_13223) ;  /* 0x0000000000047947 */ /* 0x000fea0003800000 */
.L_x_13246:
[----:B------:R1:W5:Y:S02]  /*0fe0*/  LDG.E.U8 R23, desc[UR36][R6.64] ;  /* 0x0000002406177981 */ /* 0x000364000c1e1100 */
.L_x_13223:
        /* <DEDUP_REMOVED lines=20> */
.L_x_13254:
[----:B------:R-:W4:Y:S02]  /*1130*/  LDG.E.U8 R4, desc[UR36][R4.64] ;  /* 0x0000002404047981 */ /* 0x000f24000c1e1100 */
[----:B----4-:R-:W-:-:S04]  /*1140*/  ISETP.NE.AND P0, PT, R4, RZ, PT ;  /* 0x000000ff0400720c */ /* 0x010fc80003f05270 */
[----:B------:R-:W-:Y:S01]  /*1150*/  P2R R26, PR, RZ, 0x1 ;  /* 0x00000001ff1a7803 */ /* 0x000fe20000000000 */
[----:B------:R-:W-:Y:S08]  /*1160*/  BRA `(.L_x_13256) ;  /* 0x0000000c00c47947 */ /* 0x000ff00003800000 */
.L_x_13253:
        /* <DEDUP_REMOVED lines=11> */
.L_x_13258:
[----:B------:R-:W4:Y:S02]  /*1220*/  LDG.E R4, desc[UR36][R4.64] ;  /* 0x0000002404047981 */ /* 0x000f24000c1e1900 */
[----:B----4-:R-:W-:-:S04]  /*1230*/  ISETP.NE.AND P0, PT, R4, RZ, PT ;  /* 0x000000ff0400720c */ /* 0x010fc80003f05270 */
[----:B------:R-:W-:Y:S01]  /*1240*/  P2R R26, PR, RZ, 0x1 ;  /* 0x00000001ff1a7803 */ /* 0x000fe20000000000 */
[----:B------:R-:W-:Y:S08]  /*1250*/  BRA `(.L_x_13256) ;  /* 0x0000000c00887947 */ /* 0x000ff00003800000 */
.L_x_13257:
[----:B------:R-:W4:Y:S02]  /*1260*/  LDG.E.U16 R4, desc[UR36][R4.64] ;  /* 0x0000002404047981 */ /* 0x000f24000c1e1500 */
[----:B----4-:R-:W-:-:S04]  /*1270*/  ISETP.NE.AND P0, PT, R4, RZ, PT ;  /* 0x000000ff0400720c */ /* 0x010fc80003f05270 */
[----:B------:R-:W-:Y:S01]  /*1280*/  P2R R26, PR, RZ, 0x1 ;  /* 0x00000001ff1a7803 */ /* 0x000fe20000000000 */
[----:B------:R-:W-:Y:S08]  /*1290*/  BRA `(.L_x_13256) ;  /* 0x0000000c00787947 */ /* 0x000ff00003800000 */
.L_x_13252:
        /* <DEDUP_REMOVED lines=10> */
.L_x_13260:
[----:B------:R-:W4:Y:S02]  /*1340*/  LDG.E.U16 R0, desc[UR36][R4.64] ;  /* 0x0000002404007981 */ /* 0x000f24000c1e1500 */
[----:B----4-:R-:W-:-:S05]  /*1350*/  HADD2.F32 R0, -RZ, R0.H0_H0 ;  /* 0x20000000ff007230 */ /* 0x010fca0000004100 */
[----:B------:R-:W-:-:S04]  /*1360*/  FSETP.NEU.FTZ.AND P0, PT, R0, RZ, PT ;  /* 0x000000ff0000720b */ /* 0x000fc80003f1d000 */
[----:B------:R-:W-:Y:S01]  /*1370*/  P2R R26, PR, RZ, 0x1 ;  /* 0x00000001ff1a7803 */ /* 0x000fe20000000000 */
[----:B------:R-:W-:Y:S08]  /*1380*/  BRA `(.L_x_13256) ;  /* 0x0000000c003c7947 */ /* 0x000ff00003800000 */
.L_x_13259:
        /* <DEDUP_REMOVED lines=12> */
.L_x_13262:
        /* <DEDUP_REMOVED lines=11> */
.L_x_13261:
[----:B------:R-:W4:Y:S02]  /*1500*/  LDG.E.64 R4, desc[UR36][R4.64] ;  /* 0x0000002404047981 */ /* 0x000f24000c1e1b00 */
[----:B----4-:R-:W-:-:S06]  /*1510*/  DSETP.NEU.AND P0, PT, R4, RZ, PT ;  /* 0x000000ff0400722a */ /* 0x010fcc0003f0d000 */
[----:B------:R-:W-:Y:S01]  /*1520*/  P2R R26, PR, RZ, 0x1 ;  /* 0x00000001ff1a7803 */ /* 0x000fe20000000000 */
[----:B------:R-:W-:Y:S07]  /*1530*/  BRA `(.L_x_13256) ;  /* 0x0000000800d07947 */ /* 0x000fee0003800000 */
.L_x_13251:
        /* <DEDUP_REMOVED lines=12> */
.L_x_13265:
[----:B-123--:R-:W2:Y:S02]  /*1600*/  LDG.E.128 R4, desc[UR36][R4.64] ;  /* 0x0000002404047981 */ /* 0x00eea4000c1e1d00 */
[----:B--2---:R-:W-:-:S06]  /*1610*/  DSETP.NEU.AND P0, PT, R6, RZ, PT ;  /* 0x000000ff0600722a */ /* 0x004fcc0003f0d000 */
[----:B------:R-:W-:-:S06]  /*1620*/  DSETP.NEU.OR P0, PT, R4, RZ, P0 ;  /* 0x000000ff0400722a */ /* 0x000fcc000070d400 */
[----:B------:R-:W-:Y:S01]  /*1630*/  P2R R26, PR, RZ, 0x1 ;  /* 0x00000001ff1a7803 */ /* 0x000fe20000000000 */
[----:B------:R-:W-:Y:S07]  /*1640*/  BRA `(.L_x_13256) ;  /* 0x00000008008c7947 */ /* 0x000fee0003800000 */
.L_x_13264:
        /* <DEDUP_REMOVED lines=10> */
[----:B-123--:R-:W0:Y:S01]  /*16f0*/  FLO.U32 R6, R3 ;  /* 0x0000000300067300 */ /* 0x00ee2200000e0000 */
        /* <DEDUP_REMOVED lines=17> */
.L_x_13267:
        /* <DEDUP_REMOVED lines=15> */
.L_x_13266:
[----:B------:R-:W4:Y:S02]  /*1900*/  LDG.E.U16 R0, desc[UR36][R4.64] ;  /* 0x0000002404007981 */ /* 0x000f24000c1e1500 */
[----:B----4-:R-:W-:-:S05]  /*1910*/  IMAD.U32 R0, R0, 0x10000, RZ ;  /* 0x0001000000007824 */ /* 0x010fca00078e00ff */
[----:B------:R-:W-:-:S04]  /*1920*/  FSETP.NEU.FTZ.AND P0, PT, R0, RZ, PT ;  /* 0x000000ff0000720b */ /* 0x000fc80003f1d000 */
[----:B------:R-:W-:Y:S01]  /*1930*/  P2R R26, PR, RZ, 0x1 ;  /* 0x00000001ff1a7803 */ /* 0x000fe20000000000 */
[----:B------:R-:W-:Y:S08]  /*1940*/  BRA `(.L_x_13256) ;  /* 0x0000000400cc7947 */ /* 0x000ff00003800000 */
.L_x_13263:
        /* <DEDUP_REMOVED lines=12> */
.L_x_13270:
        /* <DEDUP_REMOVED lines=13> */
[----:B-123--:R-:W-:-:S06]  /*1ae0*/  IMAD.U32 R6, R4, -0x80000000, RZ ;  /* 0x8000000004067824 */ /* 0x00efcc00078e00ff */
[----:B------:R-:W-:Y:S05]  /*1af0*/  @P0 BRA `(.L_x_13274) ;  /* 0x0000000000180947 */ /* 0x000fea0003800000 */
[----:B------:R-:W0:Y:S02]  /*1b00*/  FLO.U32 R4, R3 ;  /* 0x0000000300047300 */ /* 0x000e2400000e0000 */
[----:B0-----:R-:W-:-:S04]  /*1b10*/  IADD3 R5, -R4, 0x1f, RZ ;  /* 0x0000001f04057810 */ /* 0x001fc80007ffe1ff */
[----:B------:R-:W-:Y:S01]  /*1b20*/  IADD3 R0, R0, 0x1d, -R5 ;  /* 0x0000001d00007810 */ /* 0x000fe20007ffe805 */
[----:B------:R-:W-:-:S05]  /*1b30*/  VIADD R4, R5, 0xffffffe4 ;  /* 0xffffffe405047836 */ /* 0x000fca0000000000 */
[----:B------:R-:W-:-:S04]  /*1b40*/  SHF.L.U32 R4, R3, R4, RZ ;  /* 0x0000000403047219 */ /* 0x000fc800000006ff */
[----:B------:R-:W-:-:S07]  /*1b50*/  LOP3.LUT R3, R4, 0x7, RZ, 0xc0, !PT ;  /* 0x0000000704037812 */ /* 0x000fce00078ec0ff */
.L_x_13274:
[----:B------:R-:W-:Y:S05]  /*1b60*/  BSYNC B1 ;  /* 0x0000000000017941 */ /* 0x000fea0003800000 */
.L_x_13273:
[----:B------:R-:W-:Y:S01]  /*1b70*/  LEA R5, R0, 0x3b800000, 0x17 ;  /* 0x3b80000000057811 */ /* 0x000fe200078eb8ff */
[----:B------:R-:W-:-:S05]  /*1b80*/  IMAD.SHL.U32 R0, R3, 0x100000, RZ ;  /* 0x0010000003007824 */ /* 0x000fca00078e00ff */
[----:B------:R-:W-:-:S07]  /*1b90*/  LOP3.LUT R0, R5, R0, R6, 0xfe, !PT ;  /* 0x0000000005007212 */ /* 0x000fce00078efe06 */
.L_x_13272:
[----:B------:R-:W-:Y:S05]  /*1ba0*/  BSYNC B0 ;  /* 0x0000000000007941 */ /* 0x000fea0003800000 */
.L_x_13271:
[----:B------:R-:W-:-:S04]  /*1bb0*/  FSETP.NEU.FTZ.AND P0, PT, R0, RZ, PT ;  /* 0x000000ff0000720b */ /* 0x000fc80003f1d000 */
[----:B------:R-:W-:Y:S01]  /*1bc0*/  P2R R26, PR, RZ, 0x1 ;  /* 0x00000001ff1a7803 */ /* 0x000fe20000000000 */
[----:B------:R-:W-:Y:S08]  /*1bd0*/  BRA `(.L_x_13256) ;  /* 0x0000000400287947 */ /* 0x000ff00003800000 */
.L_x_13269:
        /* <DEDUP_REMOVED lines=21> */
.L_x_13278:
[----:B------:R-:W-:Y:S05]  /*1d30*/  BSYNC B1 ;  /* 0x0000000000017941 */ /* 0x000fea0003800000 */
.L_x_13277:
[----:B------:R-:W-:Y:S01]  /*1d40*/  LEA R5, R0, 0x37800000, 0x17 ;  /* 0x3780000000057811 */ /* 0x000fe200078eb8ff */
[----:B------:R-:W-:-:S05]  /*1d50*/  IMAD.SHL.U32 R0, R3, 0x200000, RZ ;  /* 0x0020000003007824 */ /* 0x000fca00078e00ff */
[----:B------:R-:W-:-:S07]  /*1d60*/  LOP3.LUT R0, R5, R0, R6, 0xfe, !PT ;  /* 0x0000000005007212 */ /* 0x000fce00078efe06 */
.L_x_13276:
[----:B------:R-:W-:Y:S05]  /*1d70*/  BSYNC B0 ;  /* 0x0000000000007941 */ /* 0x000fea0003800000 */
.L_x_13275:
[----:B------:R-:W-:-:S04]  /*1d80*/  FSETP.NEU.FTZ.AND P0, PT, R0, RZ, PT ;  /* 0x000000ff0000720b */ /* 0x000fc80003f1d000 */
[----:B------:R-:W-:Y:S01]  /*1d90*/  P2R R26, PR, RZ, 0x1 ;  /* 0x00000001ff1a7803 */ /* 0x000fe20000000000 */
[----:B------:R-:W-:Y:S08]  /*1da0*/  BRA `(.L_x_13256) ;  /* 0x0000000000b47947 */ /* 0x000ff00003800000 */
.L_x_13268:
        /* <DEDUP_REMOVED lines=14> */
.L_x_13282:
[----:B------:R-:W-:Y:S05]  /*1e90*/  BSYNC B0 ;  /* 0x0000000000007941 */ /* 0x000fea0003800000 */
.L_x_13281:
[----:B------:R-:W-:-:S04]  /*1ea0*/  FSETP.NEU.FTZ.AND P0, PT, R0, RZ, PT ;  /* 0x000000ff0000720b */ /* 0x000fc80003f1d000 */
[----:B------:R-:W-:Y:S01]  /*1eb0*/  P2R R26, PR, RZ, 0x1 ;  /* 0x00000001ff1a7803 */ /* 0x000fe20000000000 */
[----:B------:R-:W-:Y:S08]  /*1ec0*/  BRA `(.L_x_13256) ;  /* 0x00000000006c7947 */ /* 0x000ff00003800000 */
.L_x_13255:
[----:B------:R-:W-:Y:S01]  /*1ed0*/  MOV R14, 0x0 ;  /* 0x00000000000e7802 */ /* 0x000fe20000000f00 */
[----:B------:R-:W-:Y:S01]  /*1ee0*/  ULDC.64 UR4, c[0x4][0x4e8] ;  /* 0x01013a0000047ab9 */ /* 0x000fe20000000a00 */
[----:B------:R-:W-:Y:S01]  /*1ef0*/  ULDC.64 UR6, c[0x4][0x4f0] ;  /* 0x01013c0000067ab9 */ /* 0x000fe20000000a00 */
[----:B------:R-:W-:Y:S02]  /*1f00*/  IMAD.U32 R4, RZ, RZ, UR4 ;  /* 0x00000004ff047e24 */ /* 0x000fe4000f8e00ff */
[----:B------:R-:W-:Y:S01]  /*1f10*/  IMAD.U32 R5, RZ, RZ, UR5 ;  /* 0x00000005ff057e24 */ /* 0x000fe2000f8e00ff */
[----:B------:R-:W0:Y:S01]  /*1f20*/  LDC.64 R14, c[0x4][R14] ;  /* 0x010000000e0e7b82 */ /* 0x000e220000000a00 */
[----:B------:R-:W-:Y:S01]  /*1f30*/  ULDC.64 UR4, c[0x4][0x320] ;  /* 0x0100c80000047ab9 */ /* 0x000fe20000000a00 */
[----:B-123--:R-:W-:Y:S02]  /*1f40*/  IMAD.U32 R6, RZ, RZ, UR6 ;  /* 0x00000006ff067e24 */ /* 0x00efe4000f8e00ff */
        /* <DEDUP_REMOVED lines=8> */
.L_x_13283:
[----:B------:R-:W-:-:S04]  /*1fd0*/  PLOP3.LUT P0, PT, PT, PT, PT, 0x8, 0x0 ;  /* 0x000000000000781c */ /* 0x000fc80003f0e170 */
[----:B------:R-:W-:Y:S01]  /*1fe0*/  P2R R26, PR, RZ, 0x1 ;  /* 0x00000001ff1a7803 */ /* 0x000fe20000000000 */
[----:B------:R-:W-:Y:S08]  /*1ff0*/  BRA `(.L_x_13256) ;  /* 0x0000000000207947 */ /* 0x000ff00003800000 */
.L_x_13280:
[----:B------:R-:W4:Y:S02]  /*2000*/  LDG.E.64 R4, desc[UR36][R4.64] ;  /* 0x0000002404047981 */ /* 0x000f24000c1e1b00 */
[----:B----4-:R-:W-:-:S04]  /*2010*/  ISETP.NE.U32.AND P0, PT, R4, RZ, PT ;  /* 0x000000ff0400720c */ /* 0x010fc80003f05070 */
[----:B------:R-:W-:-:S04]  /*2020*/  ISETP.NE.AND.EX P0, PT, R5, RZ, PT, P0 ;  /* 0x000000ff0500720c */ /* 0x000fc80003f05300 */
[----:B------:R-:W-:Y:S01]  /*2030*/  P2R R26, PR, RZ, 0x1 ;  /* 0x00000001ff1a7803 */ /* 0x000fe20000000000 */
[----:B------:R-:W-:Y:S08]  /*2040*/  BRA `(.L_x_13256) ;  /* 0x00000000000c7947 */ /* 0x000ff00003800000 */
.L_x_13279:
[----:B------:R-:W4:Y:S02]  /*2050*/  LDG.E R4, desc[UR36][R4.64] ;  /* 0x0000002404047981 */ /* 0x000f24000c1e1900 */
[----:B----4-:R-:W-:-:S04]  /*2060*/  ISETP.NE.AND P0, PT, R4, RZ, PT ;  /* 0x000000ff0400720c */ /* 0x010fc80003f05270 */
[----:B------:R-:W-:-:S09]  /*2070*/  P2R R26, PR, RZ, 0x1 ;  /* 0x00000001ff1a7803 */ /* 0x000fd20000000000 */
.L_x_13256:
        /* <DEDUP_REMOVED lines=19> */
.L_x_13287:
[----:B------:R0:W5:Y:S01]  /*21b0*/  LDG.E.U8 R28, desc[UR36][R4.64] ;  /* 0x00000024041c7981 */ /* 0x000162000c1e1100 */
[----:B------:R-:W-:Y:S01]  /*21c0*/  IMAD.MOV.U32 R29, RZ, RZ, RZ ;  /* 0x000000ffff1d7224 */ /* 0x000fe200078e00ff */
[----:B------:R-:W-:Y:S06]  /*21d0*/  BRA `(.L_x_13289) ;  /* 0x0000000c00487947 */ /* 0x000fec0003800000 */
.L_x_13286:
        /* <DEDUP_REMOVED lines=8> */
.L_x_13291:
[----:B------:R-:W4:Y:S02]  /*2260*/  LDG.E R28, desc[UR36][R4.64] ;  /* 0x00000024041c7981 */ /* 0x000f24000c1e1900 */
[----:B----4-:R-:W-:Y:S01]  /*2270*/  SHF.R.S32.HI R29, RZ, 0x1f, R28 ;  /* 0x0000001fff1d7819 */ /* 0x010fe2000001141c */
[----:B------:R-:W-:Y:S06]  /*2280*/  BRA `(.L_x_13289) ;  /* 0x0000000c001c7947 */ /* 0x000fec0003800000 */
.L_x_13290:
[----:B------:R-:W4:Y:S02]  /*2290*/  LDG.E.S16 R28, desc[UR36][R4.64] ;  /* 0x00000024041c7981 */ /* 0x000f24000c1e1700 */
[----:B----4-:R-:W-:Y:S01]  /*22a0*/  SHF.R.S32.HI R29, RZ, 0x1f, R28 ;  /* 0x0000001fff1d7819 */ /* 0x010fe2000001141c */
[----:B------:R-:W-:Y:S06]  /*22b0*/  BRA `(.L_x_13289) ;  /* 0x0000000c00107947 */ /* 0x000fec0003800000 */
.L_x_13285:
[----:B------:R-:W-:-:S13]  /*22c0*/  ISETP.GT.AND P0, PT, R0, 0x6, PT ;  /* 0x000000060000780c */ /* 0x000fda0003f04270 */
[----:B------:R-:W-:Y:S05]  /*22d0*/  @P0 BRA `(.L_x_13292) ;  /* 0x00000000002c0947 */ /* 0x000fea0003800000 */
[----:B------:R-:W-:-:S13]  /*22e0*/  ISETP.NE.AND P0, PT, R0, 0x5, PT ;  /* 0x000000050000780c */ /* 0x000fda0003f05270 */
[----:B------:R-:W-:Y:S05]  /*22f0*/  @!P0 BRA `(.L_x_13293) ;  /* 0x0000000000148947 */ /* 0x000fea0003800000 */
[----:B------:R-:W-:-:S13]  /*2300*/  ISETP.NE.AND P0, PT, R0, 0x6, PT ;  /* 0x000000060000780c */ /* 0x000fda0003f05270 */
[----:B------:R-:W-:Y:S05]  /*2310*/  @P0 BRA `(.L_x_13288) ;  /* 0x0000000800a00947 */ /* 0x000fea0003800000 */
[----:B------:R-:W4:Y:S02]  /*2320*/  LDG.E R4, desc[UR36][R4.64] ;  /* 0x0000002404047981 */ /* 0x000f24000c1e1900 */
[----:B----4-:R4:W0:Y:S01]  /*2330*/  F2I.S64.TRUNC R28, R4 ;  /* 0x00000004001c7311 */ /* 0x010822000020d900 */
[----:B------:R-:W-:Y:S05]  /*2340*/  BRA `(.L_x_13289) ;  /* 0x0000000800ec7947 */ /* 0x000fea0003800000 */
.L_x_13293:
[----:B------:R-:W4:Y:S02]  /*2350*/  LDG.E.U16 R4, desc[UR36][R4.64] ;  /* 0x0000002404047981 */ /* 0x000f24000c1e1500 */
[----:B----4-:R-:W-:-:S06]  /*2360*/  HADD2.F32 R28, -RZ, R4.H0_H0 ;  /* 0x20000004ff1c7230 */ /* 0x010fcc0000004100 */
[----:B------:R-:W0:Y:S01]  /*2370*/  F2I.S64.TRUNC R28, R28 ;  /* 0x0000001c001c7311 */ /* 0x000e22000020d900 */
[----:B------:R-:W-:Y:S05]  /*2380*/  BRA `(.L_x_13289) ;  /* 0x0000000800dc7947 */ /* 0x000fea0003800000 */
.L_x_13292:
        /* <DEDUP_REMOVED lines=9> */
.L_x_13295:
[----:B------:R-:W4:Y:S02]  /*2420*/  LDG.E.U16 R4, desc[UR36][R4.64] ;  /* 0x0000002404047981 */ /* 0x000f24000c1e1500 */
[----:B----4-:R-:W-:-:S06]  /*2430*/  HADD2.F32 R28, -RZ, R4.H0_H0 ;  /* 0x20000004ff1c7230 */ /* 0x010fcc0000004100 */
[----:B------:R-:W0:Y:S01]  /*2440*/  F2I.S64.TRUNC R28, R28 ;  /* 0x0000001c001c7311 */ /* 0x000e22000020d900 */
[----:B------:R-:W-:Y:S05]  /*2450*/  BRA `(.L_x_13289) ;  /* 0x0000000800a87947 */ /* 0x000fea0003800000 */
.L_x_13294:
[----:B------:R-:W4:Y:S02]  /*2460*/  LDG.E.64 R4, desc[UR36][R4.64] ;  /* 0x0000002404047981 */ /* 0x000f24000c1e1b00 */
[----:B----4-:R0:W4:Y:S01]  /*2470*/  F2I.S64.F64.TRUNC R28, R4 ;  /* 0x00000004001c7311 */ /* 0x010122000030d900 */
[----:B------:R-:W-:Y:S05]  /*2480*/  BRA `(.L_x_13289) ;  /* 0x00000008009c7947 */ /* 0x000fea0003800000 */
.L_x_13284:
        /* <DEDUP_REMOVED lines=13> */
.L_x_13298:
[----:B------:R-:W4:Y:S02]  /*2560*/  LDG.E.64 R4, desc[UR36][R4.64] ;  /* 0x0000002404047981 */ /* 0x000f24000c1e1b00 */
[----:B----4-:R0:W4:Y:S01]  /*2570*/  F2I.S64.F64.TRUNC R28, R4 ;  /* 0x00000004001c7311 */ /* 0x010122000030d900 */
[----:B------:R-:W-:Y:S05]  /*2580*/  BRA `(.L_x_13289) ;  /* 0x00000008005c7947 */ /* 0x000fea0003800000 */
.L_x_13297:
        /* <DEDUP_REMOVED lines=27> */
.L_x_13300:
        /* <DEDUP_REMOVED lines=14> */
.L_x_13299:
[----:B------:R-:W4:Y:S02]  /*2820*/  LDG.E.U16 R28, desc[UR36][R4.64] ;  /* 0x00000024041c7981 */ /* 0x000f24000c1e1500 */
[----:B----4-:R-:W-:-:S06]  /*2830*/  IMAD.U32 R28, R28, 0x10000, RZ ;  /* 0x000100001c1c7824 */ /* 0x010fcc00078e00ff */
[----:B------:R-:W0:Y:S01]  /*2840*/  F2I.S64.TRUNC R28, R28 ;  /* 0x0000001c001c7311 */ /* 0x000e22000020d900 */
[----:B------:R-:W-:Y:S05]  /*2850*/  BRA `(.L_x_13289) ;  /* 0x0000000400a87947 */ /* 0x000fea0003800000 */
.L_x_13296:
        /* <DEDUP_REMOVED lines=11> */
.L_x_13303:
        /* <DEDUP_REMOVED lines=21> */
.L_x_13307:
[----:B------:R-:W-:Y:S05]  /*2a60*/  BSYNC B1 ;  /* 0x0000000000017941 */ /* 0x000fea0003800000 */
.L_x_13306:
[----:B------:R-:W-:Y:S01]  /*2a70*/  IMAD.SHL.U32 R3, R3, 0x100000, RZ ;  /* 0x0010000003037824 */ /* 0x000fe200078e00ff */
[----:B------:R-:W-:-:S04]  /*2a80*/  LEA R5, R0, 0x3b800000, 0x17 ;  /* 0x3b80000000057811 */ /* 0x000fc800078eb8ff */
[----:B------:R-:W-:-:S07]  /*2a90*/  LOP3.LUT R28, R5, R3, R28, 0xfe, !PT ;  /* 0x00000003051c7212 */ /* 0x000fce00078efe1c */
.L_x_13305:
[----:B------:R-:W-:Y:S05]  /*2aa0*/  BSYNC B0 ;  /* 0x0000000000007941 */ /* 0x000fea0003800000 */
.L_x_13304:
[----:B------:R-:W0:Y:S01]  /*2ab0*/  F2I.S64.TRUNC R28, R28 ;  /* 0x0000001c001c7311 */ /* 0x000e22000020d900 */
[----:B------:R-:W-:Y:S05]  /*2ac0*/  BRA `(.L_x_13289) ;  /* 0x00000004000c7947 */ /* 0x000fea0003800000 */
.L_x_13302:
        /* <DEDUP_REMOVED lines=21> */
.L_x_13311:
[----:B------:R-:W-:Y:S05]  /*2c20*/  BSYNC B1 ;  /* 0x0000000000017941 */ /* 0x000fea0003800000 */
.L_x_13310:
[----:B------:R-:W-:Y:S01]  /*2c30*/  IMAD.SHL.U32 R3, R3, 0x200000, RZ ;  /* 0x0020000003037824 */ /* 0x000fe200078e00ff */
[----:B------:R-:W-:-:S04]  /*2c40*/  LEA R5, R0, 0x37800000, 0x17 ;  /* 0x3780000000057811 */ /* 0x000fc800078eb8ff */
[----:B------:R-:W-:-:S07]  /*2c50*/  LOP3.LUT R28, R5, R3, R28, 0xfe, !PT ;  /* 0x00000003051c7212 */ /* 0x000fce00078efe1c */
.L_x_13309:
[----:B------:R-:W-:Y:S05]  /*2c60*/  BSYNC B0 ;  /* 0x0000000000007941 */ /* 0x000fea0003800000 */
.L_x_13308:
[----:B------:R-:W0:Y:S01]  /*2c70*/  F2I.S64.TRUNC R28, R28 ;  /* 0x0000001c001c7311 */ /* 0x000e22000020d900 */
[----:B------:R-:W-:Y:S05]  /*2c80*/  BRA `(.L_x_13289) ;  /* 0x00000000009c7947 */ /* 0x000fea0003800000 */
.L_x_13301:
        /* <DEDUP_REMOVED lines=14> */
.L_x_13315:
[----:B------:R-:W-:Y:S05]  /*2d70*/  BSYNC B0 ;  /* 0x0000000000007941 */ /* 0x000fea0003800000 */
.L_x_13314:
[----:B------:R-:W0:Y:S01]  /*2d80*/  F2I.S64.TRUNC R28, R28 ;  /* 0x0000001c001c7311 */ /* 0x000e22000020d900 */
[----:B------:R-:W-:Y:S05]  /*2d90*/  BRA `(.L_x_13289) ;  /* 0x0000000000587947 */ /* 0x000fea0003800000 */
.L_x_13288:
        /* <DEDUP_REMOVED lines=16> */
.L_x_13316:
[----:B------:R-:W-:Y:S01]  /*2ea0*/  CS2R R28, SRZ ;  /* 0x00000000001c7805 */ /* 0x000fe2000001ff00 */
[----:B------:R-:W-:Y:S06]  /*2eb0*/  BRA `(.L_x_13289) ;  /* 0x0000000000107947 */ /* 0x000fec0003800000 */
.L_x_13313:
[----:B------:R0:W5:Y:S01]  /*2ec0*/  LDG.E.64 R28, desc[UR36][R4.64] ;  /* 0x00000024041c7981 */ /* 0x000162000c1e1b00 */
[----:B------:R-:W-:Y:S05]  /*2ed0*/  BRA `(.L_x_13289) ;  /* 0x0000000000087947 */ /* 0x000fea0003800000 */
.L_x_13312:
[----:B------:R0:W5:Y:S01]  /*2ee0*/  LDG.E R28, desc[UR36][R4.64] ;  /* 0x00000024041c7981 */ /* 0x000162000c1e1900 */
[----:B------:R-:W-:-:S07]  /*2ef0*/  IMAD.MOV.U32 R29, RZ, RZ, RZ ;  /* 0x000000ffff1d7224 */ /* 0x000fce00078e00ff */
.L_x_13289:
[----:B------:R-:W-:Y:S01]  /*2f00*/  ISETP.NE.AND P0, PT, R26, RZ, PT ;  /* 0x000000ff1a00720c */ /* 0x000fe20003f05270 */
[----:B------:R-:W-:-:S03]  /*2f10*/  VIADD R17, R17, 0x80 ;  /* 0x0000008011117836 */ /* 0x000fc60000000000 */
[----:B------:R-:W-:-:S09]  /*2f20*/  SEL R24, RZ, 0x1, !P0 ;  /* 0x00000001ff187807 */ /* 0x000fd20004000000 */
.L_x_13217:
[----:B------:R-:W-:Y:S05]  /*2f30*/  BSYNC B6 ;  /* 0x0000000000067941 */ /* 0x000fea0003800000 */
.L_x_13216:
[----:B------:R-:W-:Y:S01]  /*2f40*/  ISETP.GE.AND P0, PT, R17, R22, PT ;  /* 0x000000161100720c */ /* 0x000fe20003f06270 */
[----:B------:R-:W-:Y:S01]  /*2f50*/  BSSY B6, `(.L_x_13317) ;  /* 0x00002e5000067945 */ /* 0x000fe20003800000 */
[----:B------:R-:W-:-:S11]  /*2f60*/  PRMT R26, RZ, 0x7610, R26 ;  /* 0x00007610ff1a7816 */ /* 0x000fd6000000001a */
[----:B------:R-:W-:Y:S05]  /*2f70*/  @P0 BRA `(.L_x_13318) ;  /* 0x0000002c00880947 */ /* 0x000fea0003800000 */
[----:B0123--:R-:W0:Y:S01]  /*2f80*/  LDC.64 R6, c[0x0][0x230] ;  /* 0x00008c00ff067b82 */ /* 0x00fe220000000a00 */
        /* <DEDUP_REMOVED lines=18> */
.L_x_13322:
[----:B------:R0:W5:Y:S01]  /*30b0*/  LDG.E.U8 R19, desc[UR36][R6.64] ;  /* 0x0000002406137981 */ /* 0x000162000c1e1100 */
[----:B------:R-:W-:Y:S05]  /*30c0*/  BRA `(.L_x_13324) ;  /* 0x0000000c00647947 */ /* 0x000fea0003800000 */
.L_x_13321:
        /* <DEDUP_REMOVED lines=8> */
.L_x_13326:
[----:B------:R0:W5:Y:S01]  /*3150*/  LDG.E.U8 R19, desc[UR36][R6.64] ;  /* 0x0000002406137981 */ /* 0x000162000c1e1100 */
[----:B------:R-:W-:Y:S05]  /*3160*/  BRA `(.L_x_13324) ;  /* 0x0000000c003c7947 */ /* 0x000fea0003800000 */
.L_x_13325:
[----:B------:R0:W5:Y:S01]  /*3170*/  LDG.E.U16 R19, desc[UR36][R6.64] ;  /* 0x0000002406137981 */ /* 0x000162000c1e1500 */
[----:B------:R-:W-:Y:S05]  /*3180*/  BRA `(.L_x_13324) ;  /* 0x0000000c00347947 */ /* 0x000fea0003800000 */
.L_x_13320:
[----:B------:R-:W-:-:S13]  /*3190*/  ISETP.GT.AND P0, PT, R0, 0x6, PT ;  /* 0x000000060000780c */ /* 0x000fda0003f04270 */
[----:B------:R-:W-:Y:S05]  /*31a0*/  @P0 BRA `(.L_x_13327) ;  /* 0x0000000000340947 */ /* 0x000fea0003800000 */
[----:B------:R-:W-:-:S13]  /*31b0*/  ISETP.NE.AND P0, PT, R0, 0x5, PT ;  /* 0x000000050000780c */ /* 0x000fda0003f05270 */
[----:B------:R-:W-:Y:S05]  /*31c0*/  @!P0 BRA `(.L_x_13328) ;  /* 0x0000000000188947 */ /* 0x000fea0003800000 */
[----:B------:R-:W-:-:S13]  /*31d0*/  ISETP.NE.AND P0, PT, R0, 0x6, PT ;  /* 0x000000060000780c */ /* 0x000fda0003f05270 */
[----:B------:R-:W-:Y:S05]  /*31e0*/  @P0 BRA `(.L_x_13323) ;  /* 0x0000000800c80947 */ /* 0x000fea0003800000 */
[----:B----4-:R-:W2:Y:S02]  /*31f0*/  LDG.E R4, desc[UR36][R6.64] ;  /* 0x0000002406047981 */ /* 0x010ea4000c1e1900 */
[----:B--2---:R-:W0:Y:S02]  /*3200*/  F2I.S64.TRUNC R4, R4 ;  /* 0x0000000400047311 */ /* 0x004e24000020d900 */
[----:B0-----:R-:W-:Y:S01]  /*3210*/  PRMT R19, R4, 0x7610, R19 ;  /* 0x0000761004137816 */ /* 0x001fe20000000013 */
[----:B------:R-:W-:Y:S06]  /*3220*/  BRA `(.L_x_13324) ;  /* 0x0000000c000c7947 */ /* 0x000fec0003800000 */
.L_x_13328:
[----:B----4-:R-:W2:Y:S02]  /*3230*/  LDG.E.U16 R4, desc[UR36][R6.64] ;  /* 0x0000002406047981 */ /* 0x010ea4000c1e1500 */
[----:B--2---:R-:W-:-:S06]  /*3240*/  HADD2.F32 R4, -RZ, R4.H0_H0 ;  /* 0x20000004ff047230 */ /* 0x004fcc0000004100 */
[----:B------:R-:W0:Y:S02]  /*3250*/  F2I.S64.TRUNC R4, R4 ;  /* 0x0000000400047311 */ /* 0x000e24000020d900 */
[----:B0-----:R-:W-:Y:S01]  /*3260*/  PRMT R19, R4, 0x7610, R19 ;  /* 0x0000761004137816 */ /* 0x001fe20000000013 */
[----:B------:R-:W-:Y:S06]  /*3270*/  BRA `(.L_x_13324) ;  /* 0x0000000800f87947 */ /* 0x000fec0003800000 */
.L_x_13327:
[----:B------:R-:W-:-:S13]  /*3280*/  ISETP.NE.AND P0, PT, R0, 0x7, PT ;  /* 0x000000070000780c */ /* 0x000fda0003f05270 */
[----:B------:R-:W-:Y:S05]  /*3290*/  @!P0 BRA `(.L_x_13329) ;  /* 0x0000000000348947 */ /* 0x000fea0003800000 */
        /* <DEDUP_REMOVED lines=8> */
.L_x_13330:
[----:B------:R-:W4:Y:S02]  /*3320*/  LDG.E.U16 R6, desc[UR36][R6.64] ;  /* 0x0000002406067981 */ /* 0x000f24000c1e1500 */
[----:B----4-:R-:W-:-:S06]  /*3330*/  HADD2.F32 R4, -RZ, R6.H0_H0 ;  /* 0x20000006ff047230 */ /* 0x010fcc0000004100 */
[----:B------:R-:W0:Y:S02]  /*3340*/  F2I.S64.TRUNC R4, R4 ;  /* 0x0000000400047311 */ /* 0x000e24000020d900 */
[----:B0-----:R-:W-:Y:S01]  /*3350*/  PRMT R19, R4, 0x7610, R19 ;  /* 0x0000761004137816 */ /* 0x001fe20000000013 */
[----:B------:R-:W-:Y:S06]  /*3360*/  BRA `(.L_x_13324) ;  /* 0x0000000800bc7947 */ /* 0x000fec0003800000 */
.L_x_13329:
[----:B----4-:R-:W2:Y:S02]  /*3370*/  LDG.E.64 R4, desc[UR36][R6.64] ;  /* 0x0000002406047981 */ /* 0x010ea4000c1e1b00 */
[----:B--2---:R-:W0:Y:S02]  /*3380*/  F2I.S64.F64.TRUNC R4, R4 ;  /* 0x0000000400047311 */ /* 0x004e24000030d900 */
[----:B0-----:R-:W-:Y:S01]  /*3390*/  PRMT R19, R4, 0x7610, R19 ;  /* 0x0000761004137816 */ /* 0x001fe20000000013 */
[----:B------:R-:W-:Y:S06]  /*33a0*/  BRA `(.L_x_13324) ;  /* 0x0000000800ac7947 */ /* 0x000fec0003800000 */
.L_x_13319:
        /* <DEDUP_REMOVED lines=12> */
.L_x_13333:
[----:B------:R-:W4:Y:S02]  /*3470*/  LDG.E.64 R6, desc[UR36][R6.64] ;  /* 0x0000002406067981 */ /* 0x000f24000c1e1b00 */
[----:B----4-:R-:W0:Y:S02]  /*3480*/  F2I.S64.F64.TRUNC R4, R6 ;  /* 0x0000000600047311 */ /* 0x010e24000030d900 */
[----:B0-----:R-:W-:Y:S01]  /*3490*/  PRMT R19, R4, 0x7610, R19 ;  /* 0x0000761004137816 */ /* 0x001fe20000000013 */
[----:B------:R-:W-:Y:S06]  /*34a0*/  BRA `(.L_x_13324) ;  /* 0x00000008006c7947 */ /* 0x000fec0003800000 */
.L_x_13332:
        /* <DEDUP_REMOVED lines=10> */
[----:B----4-:R-:W0:Y:S01]  /*3550*/  FLO.U32 R4, R3 ;  /* 0x0000000300047300 */ /* 0x010e2200000e0000 */
        /* <DEDUP_REMOVED lines=17> */
.L_x_13335:
        /* <DEDUP_REMOVED lines=12> */
[----:B----4-:R-:W0:Y:S02]  /*3730*/  F2I.S64.TRUNC R4, R0 ;  /* 0x0000000000047311 */ /* 0x010e24000020d900 */
[----:B0-----:R-:W-:Y:S01]  /*3740*/  PRMT R19, R4, 0x7610, R19 ;  /* 0x0000761004137816 */ /* 0x001fe20000000013 */
[----:B------:R-:W-:Y:S06]  /*3750*/  BRA `(.L_x_13324) ;  /* 0x0000000400c07947 */ /* 0x000fec0003800000 */
.L_x_13334:
[----:B----4-:R-:W2:Y:S02]  /*3760*/  LDG.E.U16 R4, desc[UR36][R6.64] ;  /* 0x0000002406047981 */ /* 0x010ea4000c1e1500 */
[----:B--2---:R-:W-:-:S06]  /*3770*/  IMAD.U32 R4, R4, 0x10000, RZ ;  /* 0x0001000004047824 */ /* 0x004fcc00078e00ff */
[----:B------:R-:W0:Y:S02]  /*3780*/  F2I.S64.TRUNC R4, R4 ;  /* 0x0000000400047311 */ /* 0x000e24000020d900 */
[----:B0-----:R-:W-:Y:S01]  /*3790*/  PRMT R19, R4, 0x7610, R19 ;  /* 0x0000761004137816 */ /* 0x001fe20000000013 */
[----:B------:R-:W-:Y:S06]  /*37a0*/  BRA `(.L_x_13324) ;  /* 0x0000000400ac7947 */ /* 0x000fec0003800000 */
.L_x_13331:
        /* <DEDUP_REMOVED lines=10> */
.L_x_13338:
[----:B------:R-:W2:Y:S01]  /*3850*/  LDG.E.U8 R3, desc[UR36][R6.64] ;  /* 0x0000002406037981 */ /* 0x000ea2000c1e1100 */
[----:B------:R-:W-:Y:S01]  /*3860*/  BSSY B0, `(.L_x_13339) ;  /* 0x0000018000007945 */ /* 0x000fe20003800000 */
[----:B----4-:R-:W-:Y:S01]  /*3870*/  IMAD.MOV.U32 R4, RZ, RZ, RZ ;  /* 0x000000ffff047224 */ /* 0x010fe200078e00ff */
        /* <DEDUP_REMOVED lines=18> */
.L_x_13342:
[----:B------:R-:W-:Y:S05]  /*39a0*/  BSYNC B1 ;  /* 0x0000000000017941 */ /* 0x000fea0003800000 */
.L_x_13341:
[----:B------:R-:W-:Y:S01]  /*39b0*/  IMAD.SHL.U32 R3, R3, 0x100000, RZ ;  /* 0x0010000003037824 */ /* 0x000fe200078e00ff */
[----:B------:R-:W-:-:S04]  /*39c0*/  LEA R5, R0, 0x3b800000, 0x17 ;  /* 0x3b80000000057811 */ /* 0x000fc800078eb8ff */
[----:B------:R-:W-:-:S07]  /*39d0*/  LOP3.LUT R4, R5, R3, R6, 0xfe, !PT ;  /* 0x0000000305047212 */ /* 0x000fce00078efe06 */
.L_x_13340:
[----:B------:R-:W-:Y:S05]  /*39e0*/  BSYNC B0 ;  /* 0x0000000000007941 */ /* 0x000fea0003800000 */
.L_x_13339:
[----:B------:R-:W0:Y:S02]  /*39f0*/  F2I.S64.TRUNC R4, R4 ;  /* 0x0000000400047311 */ /* 0x000e24000020d900 */
[----:B0-----:R-:W-:Y:S01]  /*3a00*/  PRMT R19, R4, 0x7610, R19 ;  /* 0x0000761004137816 */ /* 0x001fe20000000013 */
[----:B------:R-:W-:Y:S06]  /*3a10*/  BRA `(.L_x_13324) ;  /* 0x0000000400107947 */ /* 0x000fec0003800000 */
.L_x_13337:
        /* <DEDUP_REMOVED lines=21> */
.L_x_13346:
[----:B------:R-:W-:Y:S05]  /*3b70*/  BSYNC B1 ;  /* 0x0000000000017941 */ /* 0x000fea0003800000 */
.L_x_13345:
[----:B------:R-:W-:Y:S01]  /*3b80*/  IMAD.SHL.U32 R3, R3, 0x200000, RZ ;  /* 0x0020000003037824 */ /* 0x000fe200078e00ff */
[----:B------:R-:W-:-:S04]  /*3b90*/  LEA R5, R0, 0x37800000, 0x17 ;  /* 0x3780000000057811 */ /* 0x000fc800078eb8ff */
[----:B------:R-:W-:-:S07]  /*3ba0*/  LOP3.LUT R4, R5, R3, R6, 0xfe, !PT ;  /* 0x0000000305047212 */ /* 0x000fce00078efe06 */
.L_x_13344:
[----:B------:R-:W-:Y:S05]  /*3bb0*/  BSYNC B0 ;  /* 0x0000000000007941 */ /* 0x000fea0003800000 */
.L_x_13343:
[----:B------:R-:W0:Y:S02]  /*3bc0*/  F2I.S64.TRUNC R4, R4 ;  /* 0x0000000400047311 */ /* 0x000e24000020d900 */
[----:B0-----:R-:W-:Y:S01]  /*3bd0*/  PRMT R19, R4, 0x7610, R19 ;  /* 0x0000761004137816 */ /* 0x001fe20000000013 */
[----:B------:R-:W-:Y:S06]  /*3be0*/  BRA `(.L_x_13324) ;  /* 0x00000000009c7947 */ /* 0x000fec0003800000 */
.L_x_13336:
        /* <DEDUP_REMOVED lines=8> */
[----:B----4-:R-:W-:Y:S01]  /*3c70*/  IMAD.MOV.U32 R4, RZ, RZ, 0x400000 ;  /* 0x00400000ff047424 */ /* 0x010fe200078e00ff */
[----:B--2---:R-:W-:-:S13]  /*3c80*/  ISETP.NE.AND P0, PT, R6, RZ, PT ;  /* 0x000000ff0600720c */ /* 0x004fda0003f05270 */
[----:B------:R-:W-:Y:S05]  /*3c90*/  @!P0 BRA `(.L_x_13350) ;  /* 0x00000000000c8947 */ /* 0x000fea0003800000 */
[----:B------:R-:W-:-:S13]  /*3ca0*/  ISETP.NE.AND P0, PT, R6, 0xff, PT ;  /* 0x000000ff0600780c */ /* 0x000fda0003f05270 */
[----:B------:R-:W-:Y:S02]  /*3cb0*/  @!P0 IMAD.MOV.U32 R4, RZ, RZ, 0x7f800001 ;  /* 0x7f800001ff048424 */ /* 0x000fe400078e00ff */
[----:B------:R-:W-:-:S07]  /*3cc0*/  @P0 IMAD.SHL.U32 R4, R6, 0x800000, RZ ;  /* 0x0080000006040824 */ /* 0x000fce00078e00ff */
.L_x_13350:
[----:B------:R-:W-:Y:S05]  /*3cd0*/  BSYNC B0 ;  /* 0x0000000000007941 */ /* 0x000fea0003800000 */
.L_x_13349:
[----:B------:R-:W0:Y:S02]  /*3ce0*/  F2I.S64.TRUNC R4, R4 ;  /* 0x0000000400047311 */ /* 0x000e24000020d900 */
[----:B0-----:R-:W-:Y:S01]  /*3cf0*/  PRMT R19, R4, 0x7610, R19 ;  /* 0x0000761004137816 */ /* 0x001fe20000000013 */
[----:B------:R-:W-:Y:S06]  /*3d00*/  BRA `(.L_x_13324) ;  /* 0x0000000000547947 */ /* 0x000fec0003800000 */
.L_x_13323:
[----:B------:R-:W-:Y:S01]  /*3d10*/  MOV R14, 0x0 ;  /* 0x00000000000e7802 */ /* 0x000fe20000000f00 */
[----:B------:R-:W-:Y:S01]  /*3d20*/  ULDC.64 UR4, c[0x4][0x4e8] ;  /* 0x01013a0000047ab9 */ /* 0x000fe20000000a00 */
[----:B------:R-:W-:Y:S01]  /*3d30*/  ULDC.64 UR6, c[0x4][0x318] ;  /* 0x0100c60000067ab9 */ /* 0x000fe20000000a00 */
[----:B----4-:R-:W-:Y:S02]  /*3d40*/  IMAD.U32 R4, RZ, RZ, UR4 ;  /* 0x00000004ff047e24 */ /* 0x010fe4000f8e00ff */
        /* <DEDUP_REMOVED lines=12> */
.L_x_13351:
[----:B------:R-:W-:Y:S01]  /*3e10*/  PRMT R19, RZ, 0x7610, R19 ;  /* 0x00007610ff137816 */ /* 0x000fe20000000013 */
[----:B------:R-:W-:Y:S06]  /*3e20*/  BRA `(.L_x_13324) ;  /* 0x00000000000c7947 */ /* 0x000fec0003800000 */
.L_x_13348:
[----:B------:R1:W5:Y:S01]  /*3e30*/  LDG.E.U8 R19, desc[UR36][R6.64] ;  /* 0x0000002406137981 */ /* 0x000362000c1e1100 */
[----:B------:R-:W-:Y:S05]  /*3e40*/  BRA `(.L_x_13324) ;  /* 0x0000000000047947 */ /* 0x000fea0003800000 */
.L_x_13347:
[----:B------:R2:W5:Y:S02]  /*3e50*/  LDG.E.U8 R19, desc[UR36][R6.64] ;  /* 0x0000002406137981 */ /* 0x000564000c1e1100 */
.L_x_13324:
[----:B----4-:R-:W4:Y:S01]  /*3e60*/  LDC.64 R4, c[0x0][0x238] ;  /* 0x00008e00ff047b82 */ /* 0x010f220000000a00 */
[----:B------:R-:W-:Y:S01]  /*3e70*/  PRMT R0, R25, 0x9910, RZ ;  /* 0x0000991019007816 */ /* 0x000fe200000000ff */
[----:B------:R-:W-:Y:S02]  /*3e80*/  ULDC UR4, c[0x0][0x254] ;  /* 0x0000950000047ab9 */ /* 0x000fe40000000800 */
[----:B------:R-:W-:Y:S01]  /*3e90*/  IMAD R3, R26, UR4, RZ ;  /* 0x000000041a037c24 */ /* 0x000fe2000f8e02ff */
[----:B------:R-:W-:-:S04]  /*3ea0*/  ISETP.GT.AND P1, PT, R0, 0x9, PT ;  /* 0x000000090000780c */ /* 0x000fc80003f24270 */
[----:B----4-:R-:W-:-:S05]  /*3eb0*/  IADD3 R4, P0, R3, R4, RZ ;  /* 0x0000000403047210 */ /* 0x010fca0007f1e0ff */
        /* <DEDUP_REMOVED lines=14> */
.L_x_13355:
[----:B------:R-:W4:Y:S02]  /*3fa0*/  LDG.E.U8 R4, desc[UR36][R4.64] ;  /* 0x0000002404047981 */ /* 0x000f24000c1e1100 */
[----:B----4-:R-:W-:-:S04]  /*3fb0*/  ISETP.NE.AND P0, PT, R4, RZ, PT ;  /* 0x000000ff0400720c */ /* 0x010fc80003f05270 */
[----:B------:R-:W-:Y:S01]  /*3fc0*/  P2R R27, PR, RZ, 0x1 ;  /* 0x00000001ff1b7803 */ /* 0x000fe20000000000 */
[----:B------:R-:W-:Y:S08]  /*3fd0*/  BRA `(.L_x_13357) ;  /* 0x0000000c00c47947 */ /* 0x000ff00003800000 */
.L_x_13354:
        /* <DEDUP_REMOVED lines=11> */
.L_x_13359:
[----:B------:R-:W4:Y:S02]  /*4090*/  LDG.E R4, desc[UR36][R4.64] ;  /* 0x0000002404047981 */ /* 0x000f24000c1e1900 */
[----:B----4-:R-:W-:-:S04]  /*40a0*/  ISETP.NE.AND P0, PT, R4, RZ, PT ;  /* 0x000000ff0400720c */ /* 0x010fc80003f05270 */
[----:B------:R-:W-:Y:S01]  /*40b0*/  P2R R27, PR, RZ, 0x1 ;  /* 0x00000001ff1b7803 */ /* 0x000fe20000000000 */
[----:B------:R-:W-:Y:S08]  /*40c0*/  BRA `(.L_x_13357) ;  /* 0x0000000c00887947 */ /* 0x000ff00003800000 */
.L_x_13358:
[----:B------:R-:W4:Y:S02]  /*40d0*/  LDG.E.U16 R4, desc[UR36][R4.64] ;  /* 0x0000002404047981 */ /* 0x000f24000c1e1500 */
[----:B----4-:R-:W-:-:S04]  /*40e0*/  ISETP.NE.AND P0, PT, R4, RZ, PT ;  /* 0x000000ff0400720c */ /* 0x010fc80003f05270 */
[----:B------:R-:W-:Y:S01]  /*40f0*/  P2R R27, PR, RZ, 0x1 ;  /* 0x00000001ff1b7803 */ /* 0x000fe20000000000 */
[----:B------:R-:W-:Y:S08]  /*4100*/  BRA `(.L_x_13357) ;  /* 0x0000000c00787947 */ /* 0x000ff00003800000 */
.L_x_13353:
        /* <DEDUP_REMOVED lines=10> */
.L_x_13361:
[----:B------:R-:W4:Y:S02]  /*41b0*/  LDG.E.U16 R0, desc[UR36][R4.64] ;  /* 0x0000002404007981 */ /* 0x000f24000c1e1500 */
[----:B----4-:R-:W-:-:S05]  /*41c0*/  HADD2.F32 R0, -RZ, R0.H0_H0 ;  /* 0x20000000ff007230 */ /* 0x010fca0000004100 */
[----:B------:R-:W-:-:S04]  /*41d0*/  FSETP.NEU.FTZ.AND P0, PT, R0, RZ, PT ;  /* 0x000000ff0000720b */ /* 0x000fc80003f1d000 */
[----:B------:R-:W-:Y:S01]  /*41e0*/  P2R R27, PR, RZ, 0x1 ;  /* 0x00000001ff1b7803 */ /* 0x000fe20000000000 */
[----:B------:R-:W-:Y:S08]  /*41f0*/  BRA `(.L_x_13357) ;  /* 0x0000000c003c7947 */ /* 0x000ff00003800000 */
.L_x_13360:
        /* <DEDUP_REMOVED lines=12> */
.L_x_13363:
        /* <DEDUP_REMOVED lines=11> */
.L_x_13362:
[----:B------:R-:W4:Y:S02]  /*4370*/  LDG.E.64 R4, desc[UR36][R4.64] ;  /* 0x0000002404047981 */ /* 0x000f24000c1e1b00 */
[----:B----4-:R-:W-:-:S06]  /*4380*/  DSETP.NEU.AND P0, PT, R4, RZ, PT ;  /* 0x000000ff0400722a */ /* 0x010fcc0003f0d000 */
[----:B------:R-:W-:Y:S01]  /*4390*/  P2R R27, PR, RZ, 0x1 ;  /* 0x00000001ff1b7803 */ /* 0x000fe20000000000 */
[----:B------:R-:W-:Y:S07]  /*43a0*/  BRA `(.L_x_13357) ;  /* 0x0000000800d07947 */ /* 0x000fee0003800000 */
.L_x_13352:
        /* <DEDUP_REMOVED lines=12> */
.L_x_13366:
[----:B0123--:R-:W2:Y:S02]  /*4470*/  LDG.E.128 R4, desc[UR36][R4.64] ;  /* 0x0000002404047981 */ /* 0x00fea4000c1e1d00 */
[----:B--2---:R-:W-:-:S06]  /*4480*/  DSETP.NEU.AND P0, PT, R6, RZ, PT ;  /* 0x000000ff0600722a */ /* 0x004fcc0003f0d000 */
[----:B------:R-:W-:-:S06]  /*4490*/  DSETP.NEU.OR P0, PT, R4, RZ, P0 ;  /* 0x000000ff0400722a */ /* 0x000fcc000070d400 */
[----:B------:R-:W-:Y:S01]  /*44a0*/  P2R R27, PR, RZ, 0x1 ;  /* 0x00000001ff1b7803 */ /* 0x000fe20000000000 */
[----:B------:R-:W-:Y:S07]  /*44b0*/  BRA `(.L_x_13357) ;  /* 0x00000008008c7947 */ /* 0x000fee0003800000 */
.L_x_13365:
        /* <DEDUP_REMOVED lines=10> */
[----:B0123--:R-:W0:Y:S01]  /*4560*/  FLO.U32 R6, R3 ;  /* 0x0000000300067300 */ /* 0x00fe2200000e0000 */
        /* <DEDUP_REMOVED lines=17> */
.L_x_13368:
        /* <DEDUP_REMOVED lines=15> */
.L_x_13367:
[----:B------:R-:W4:Y:S02]  /*4770*/  LDG.E.U16 R0, desc[UR36][R4.64] ;  /* 0x0000002404007981 */ /* 0x000f24000c1e1500 */
[----:B----4-:R-:W-:-:S05]  /*4780*/  IMAD.U32 R0, R0, 0x10000, RZ ;  /* 0x0001000000007824 */ /* 0x010fca00078e00ff */
[----:B------:R-:W-:-:S04]  /*4790*/  FSETP.NEU.FTZ.AND P0, PT, R0, RZ, PT ;  /* 0x000000ff0000720b */ /* 0x000fc80003f1d000 */
[----:B------:R-:W-:Y:S01]  /*47a0*/  P2R R27, PR, RZ, 0x1 ;  /* 0x00000001ff1b7803 */ /* 0x000fe20000000000 */
[----:B------:R-:W-:Y:S08]  /*47b0*/  BRA `(.L_x_13357) ;  /* 0x0000000400cc7947 */ /* 0x000ff00003800000 */
.L_x_13364:
        /* <DEDUP_REMOVED lines=12> */
.L_x_13371:
        /* <DEDUP_REMOVED lines=13> */
[----:B0123--:R-:W-:-:S06]  /*4950*/  IMAD.U32 R6, R4, -0x80000000, RZ ;  /* 0x8000000004067824 */ /* 0x00ffcc00078e00ff */
[----:B------:R-:W-:Y:S05]  /*4960*/  @P0 BRA `(.L_x_13375) ;  /* 0x0000000000180947 */ /* 0x000fea0003800000 */
[----:B------:R-:W0:Y:S02]  /*4970*/  FLO.U32 R4, R3 ;  /* 0x0000000300047300 */ /* 0x000e2400000e0000 */
[----:B0-----:R-:W-:-:S04]  /*4980*/  IADD3 R5, -R4, 0x1f, RZ ;  /* 0x0000001f04057810 */ /* 0x001fc80007ffe1ff */
[----:B------:R-:W-:Y:S01]  /*4990*/  IADD3 R0, R0, 0x1d, -R5 ;  /* 0x0000001d00007810 */ /* 0x000fe20007ffe805 */
[----:B------:R-:W-:-:S05]  /*49a0*/  VIADD R4, R5, 0xffffffe4 ;  /* 0xffffffe405047836 */ /* 0x000fca0000000000 */
[----:B------:R-:W-:-:S04]  /*49b0*/  SHF.L.U32 R4, R3, R4, RZ ;  /* 0x0000000403047219 */ /* 0x000fc800000006ff */
[----:B------:R-:W-:-:S07]  /*49c0*/  LOP3.LUT R3, R4, 0x7, RZ, 0xc0, !PT ;  /* 0x0000000704037812 */ /* 0x000fce00078ec0ff */
.L_x_13375:
[----:B------:R-:W-:Y:S05]  /*49d0*/  BSYNC B1 ;  /* 0x0000000000017941 */ /* 0x000fea0003800000 */
.L_x_13374:
[----:B------:R-:W-:Y:S01]  /*49e0*/  LEA R5, R0, 0x3b800000, 0x17 ;  /* 0x3b80000000057811 */ /* 0x000fe200078eb8ff */
[----:B------:R-:W-:-:S05]  /*49f0*/  IMAD.SHL.U32 R0, R3, 0x100000, RZ ;  /* 0x0010000003007824 */ /* 0x000fca00078e00ff */
[----:B------:R-:W-:-:S07]  /*4a00*/  LOP3.LUT R0, R5, R0, R6, 0xfe, !PT ;  /* 0x0000000005007212 */ /* 0x000fce00078efe06 */
.L_x_13373:
[----:B------:R-:W-:Y:S05]  /*4a10*/  BSYNC B0 ;  /* 0x0000000000007941 */ /* 0x000fea0003800000 */
.L_x_13372:
[----:B------:R-:W-:-:S04]  /*4a20*/  FSETP.NEU.FTZ.AND P0, PT, R0, RZ, PT ;  /* 0x000000ff0000720b */ /* 0x000fc80003f1d000 */
[----:B------:R-:W-:Y:S01]  /*4a30*/  P2R R27, PR, RZ, 0x1 ;  /* 0x00000001ff1b7803 */ /* 0x000fe20000000000 */
[----:B------:R-:W-:Y:S08]  /*4a40*/  BRA `(.L_x_13357) ;  /* 0x0000000400287947 */ /* 0x000ff00003800000 */
.L_x_13370:
        /* <DEDUP_REMOVED lines=21> */
.L_x_13379:
[----:B------:R-:W-:Y:S05]  /*4ba0*/  BSYNC B1 ;  /* 0x0000000000017941 */ /* 0x000fea0003800000 */
.L_x_13378:
[----:B------:R-:W-:Y:S01]  /*4bb0*/  LEA R5, R0, 0x37800000, 0x17 ;  /* 0x3780000000057811 */ /* 0x000fe200078eb8ff */
[----:B------:R-:W-:-:S05]  /*4bc0*/  IMAD.SHL.U32 R0, R3, 0x200000, RZ ;  /* 0x0020000003007824 */ /* 0x000fca00078e00ff */
[----:B------:R-:W-:-:S07]  /*4bd0*/  LOP3.LUT R0, R5, R0, R6, 0xfe, !PT ;  /* 0x0000000005007212 */ /* 0x000fce00078efe06 */
.L_x_13377:
[----:B------:R-:W-:Y:S05]  /*4be0*/  BSYNC B0 ;  /* 0x0000000000007941 */ /* 0x000fea0003800000 */
.L_x_13376:
[----:B------:R-:W-:-:S04]  /*4bf0*/  FSETP.NEU.FTZ.AND P0, PT, R0, RZ, PT ;  /* 0x000000ff0000720b */ /* 0x000fc80003f1d000 */
[----:B------:R-:W-:Y:S01]  /*4c00*/  P2R R27, PR, RZ, 0x1 ;  /* 0x00000001ff1b7803 */ /* 0x000fe20000000000 */
[----:B------:R-:W-:Y:S08]  /*4c10*/  BRA `(.L_x_13357) ;  /* 0x0000000000b47947 */ /* 0x000ff00003800000 */
.L_x_13369:
        /* <DEDUP_REMOVED lines=14> */
.L_x_13383:
[----:B------:R-:W-:Y:S05]  /*4d00*/  BSYNC B0 ;  /* 0x0000000000007941 */ /* 0x000fea0003800000 */
.L_x_13382:
[----:B------:R-:W-:-:S04]  /*4d10*/  FSETP.NEU.FTZ.AND P0, PT, R0, RZ, PT ;  /* 0x000000ff0000720b */ /* 0x000fc80003f1d000 */
[----:B------:R-:W-:Y:S01]  /*4d20*/  P2R R27, PR, RZ, 0x1 ;  /* 0x00000001ff1b7803 */ /* 0x000fe20000000000 */
[----:B------:R-:W-:Y:S08]  /*4d30*/  BRA `(.L_x_13357) ;  /* 0x00000000006c7947 */ /* 0x000ff00003800000 */
.L_x_13356:
[----:B------:R-:W-:Y:S01]  /*4d40*/  MOV R14, 0x0 ;  /* 0x00000000000e7802 */ /* 0x000fe20000000f00 */
[----:B------:R-:W-:Y:S01]  /*4d50*/  ULDC.64 UR4, c[0x4][0x4e8] ;  /* 0x01013a0000047ab9 */ /* 0x000fe20000000a00 */
[----:B------:R-:W-:Y:S01]  /*4d60*/  ULDC.64 UR6, c[0x4][0x320] ;  /* 0x0100c80000067ab9 */ /* 0x000fe20000000a00 */
[----:B------:R-:W-:Y:S02]  /*4d70*/  IMAD.U32 R4, RZ, RZ, UR4 ;  /* 0x00000004ff047e24 */ /* 0x000fe4000f8e00ff */
[----:B------:R-:W-:Y:S01]  /*4d80*/  IMAD.U32 R5, RZ, RZ, UR5 ;  /* 0x00000005ff057e24 */ /* 0x000fe2000f8e00ff */
[----:B------:R-:W4:Y:S01]  /*4d90*/  LDC.64 R14, c[0x4][R14] ;  /* 0x010000000e0e7b82 */ /* 0x000f220000000a00 */
[----:B------:R-:W-:Y:S01]  /*4da0*/  ULDC.64 UR4, c[0x4][0x4f0] ;  /* 0x01013c0000047ab9 */ /* 0x000fe20000000a00 */
[----:B------:R-:W-:Y:S02]  /*4db0*/  IMAD.U32 R10, RZ, RZ, UR6 ;  /* 0x00000006ff0a7e24 */ /* 0x000fe4000f8e00ff */
[----:B0123--:R-:W-:-:S02]  /*4dc0*/  IMAD.U32 R6, RZ, RZ, UR4 ;  /* 0x00000004ff067e24 */ /* 0x00ffc4000f8e00ff */
[----:B------:R-:W-:Y:S02]  /*4dd0*/  IMAD.U32 R7, RZ, RZ, UR5 ;  /* 0x00000005ff077e24 */ /* 0x000fe4000f8e00ff */
[----:B------:R-:W-:Y:S02]  /*4de0*/  IMAD.U32 R11, RZ, RZ, UR7 ;  /* 0x00000007ff0b7e24 */ /* 0x000fe4000f8e00ff */
[----:B------:R-:W-:Y:S02]  /*4df0*/  IMAD.MOV.U32 R8, RZ, RZ, 0x4e ;  /* 0x0000004eff087424 */ /* 0x000fe400078e00ff */
[----:B------:R-:W-:Y:S02]  /*4e00*/  IMAD.MOV.U32 R12, RZ, RZ, 0x1 ;  /* 0x00000001ff0c7424 */ /* 0x000fe400078e00ff */
[----:B------:R-:W-:-:S07]  /*4e10*/  IMAD.MOV.U32 R13, RZ, RZ, RZ ;  /* 0x000000ffff0d7224 */ /* 0x000fce00078e00ff */
[----:B------:R-:W-:-:S07]  /*4e20*/  LEPC R20, `(.L_x_13384) ;  /* 0x000000001014794e */ /* 0x000fce0000000000 */
[----:B----45:R-:W-:Y:S05]  /*4e30*/  CALL.ABS.NOINC R14 ;  /* 0x000000000e007343 */ /* 0x030fea0003c00000 */
.L_x_13384:
[----:B------:R-:W-:-:S04]  /*4e40*/  PLOP3.LUT P0, PT, PT, PT, PT, 0x8, 0x0 ;  /* 0x000000000000781c */ /* 0x000fc80003f0e170 */
[----:B------:R-:W-:Y:S01]  /*4e50*/  P2R R27, PR, RZ, 0x1 ;  /* 0x00000001ff1b7803 */ /* 0x000fe20000000000 */
[----:B------:R-:W-:Y:S08]  /*4e60*/  BRA `(.L_x_13357) ;  /* 0x0000000000207947 */ /* 0x000ff00003800000 */
.L_x_13381:
[----:B------:R-:W4:Y:S02]  /*4e70*/  LDG.E.64 R4, desc[UR36][R4.64] ;  /* 0x0000002404047981 */ /* 0x000f24000c1e1b00 */
[----:B----4-:R-:W-:-:S04]  /*4e80*/  ISETP.NE.U32.AND P0, PT, R4, RZ, PT ;  /* 0x000000ff0400720c */ /* 0x010fc80003f05070 */
[----:B------:R-:W-:-:S04]  /*4e90*/  ISETP.NE.AND.EX P0, PT, R5, RZ, PT, P0 ;  /* 0x000000ff0500720c */ /* 0x000fc80003f05300 */
[----:B------:R-:W-:Y:S01]  /*4ea0*/  P2R R27, PR, RZ, 0x1 ;  /* 0x00000001ff1b7803 */ /* 0x000fe20000000000 */
[----:B------:R-:W-:Y:S08]  /*4eb0*/  BRA `(.L_x_13357) ;  /* 0x00000000000c7947 */ /* 0x000ff00003800000 */
.L_x_13380:
[----:B------:R-:W4:Y:S02]  /*4ec0*/  LDG.E R4, desc[UR36][R4.64] ;  /* 0x0000002404047981 */ /* 0x000f24000c1e1900 */
[----:B----4-:R-:W-:-:S04]  /*4ed0*/  ISETP.NE.AND P0, PT, R4, RZ, PT ;  /* 0x000000ff0400720c */ /* 0x010fc80003f05270 */
[----:B------:R-:W-:-:S09]  /*4ee0*/  P2R R27, PR, RZ, 0x1 ;  /* 0x00000001ff1b7803 */ /* 0x000fd20000000000 */
.L_x_13357:
[----:B------:R-:W4:Y:S01]  /*4ef0*/  LDC.64 R4, c[0x0][0x240] ;  /* 0x00009000ff047b82 */ /* 0x000f220000000a00 */
        /* <DEDUP_REMOVED lines=18> */
.L_x_13388:
[----:B------:R4:W5:Y:S01]  /*5020*/  LDG.E.U8 R32, desc[UR36][R4.64] ;  /* 0x0000002404207981 */ /* 0x000962000c1e1100 */
[----:B------:R-:W-:Y:S01]  /*5030*/  IMAD.MOV.U32 R33, RZ, RZ, RZ ;  /* 0x000000ffff217224 */ /* 0x000fe200078e00ff */
[----:B------:R-:W-:Y:S06]  /*5040*/  BRA `(.L_x_13390) ;  /* 0x0000000c00487947 */ /* 0x000fec0003800000 */
.L_x_13387:
        /* <DEDUP_REMOVED lines=8> */
.L_x_13392:
[----:B------:R-:W4:Y:S02]  /*50d0*/  LDG.E R32, desc[UR36][R4.64] ;  /* 0x0000002404207981 */ /* 0x000f24000c1e1900 */
[----:B----4-:R-:W-:Y:S01]  /*50e0*/  SHF.R.S32.HI R33, RZ, 0x1f, R32 ;  /* 0x0000001fff217819 */ /* 0x010fe20000011420 */
[----:B------:R-:W-:Y:S06]  /*50f0*/  BRA `(.L_x_13390) ;  /* 0x0000000c001c7947 */ /* 0x000fec0003800000 */
.L_x_13391:
[----:B------:R-:W4:Y:S02]  /*5100*/  LDG.E.S16 R32, desc[UR36][R4.64] ;  /* 0x0000002404207981 */ /* 0x000f24000c1e1700 */
[----:B----4-:R-:W-:Y:S01]  /*5110*/  SHF.R.S32.HI R33, RZ, 0x1f, R32 ;  /* 0x0000001fff217819 */ /* 0x010fe20000011420 */
[----:B------:R-:W-:Y:S06]  /*5120*/  BRA `(.L_x_13390) ;  /* 0x0000000c00107947 */ /* 0x000fec0003800000 */
.L_x_13386:
        /* <DEDUP_REMOVED lines=9> */
.L_x_13394:
[----:B------:R-:W4:Y:S02]  /*51c0*/  LDG.E.U16 R4, desc[UR36][R4.64] ;  /* 0x0000002404047981 */ /* 0x000f24000c1e1500 */
[----:B----4-:R-:W-:-:S06]  /*51d0*/  HADD2.F32 R32, -RZ, R4.H0_H0 ;  /* 0x20000004ff207230 */ /* 0x010fcc0000004100 */
[----:B------:R-:W4:Y:S01]  /*51e0*/  F2I.S64.TRUNC R32, R32 ;  /* 0x0000002000207311 */ /* 0x000f22000020d900 */
[----:B------:R-:W-:Y:S05]  /*51f0*/  BRA `(.L_x_13390) ;  /* 0x0000000800dc7947 */ /* 0x000fea0003800000 */
.L_x_13393:
[----:B------:R-:W-:-:S13]  /*5200*/  ISETP.NE.AND P0, PT, R0, 0x7, PT ;  /* 0x000000070000780c */ /* 0x000fda0003f05270 */
[----:B------:R-:W-:Y:S05]  /*5210*/  @!P0 BRA `(.L_x_13395) ;  /* 0x00000000002c8947 */ /* 0x000fea0003800000 */
[----:B------:R-:W-:-:S13]  /*5220*/  ISETP.NE.AND P0, PT, R0, 0x8, PT ;  /* 0x000000080000780c */ /* 0x000fda0003f05270 */
[----:B------:R-:W-:Y:S05]  /*5230*/  @!P0 BRA `(.L_x_13396) ;  /* 0x0000000000148947 */ /* 0x000fea0003800000 */
[----:B------:R-:W-:-:S13]  /*5240*/  ISETP.NE.AND P0, PT, R0, 0x9, PT ;  /* 0x000000090000780c */ /* 0x000fda0003f05270 */
[----:B------:R-:W-:Y:S05]  /*5250*/  @P0 BRA `(.L_x_13389) ;  /* 0x00000008006c0947 */ /* 0x000fea0003800000 */
[----:B------:R-:W4:Y:S02]  /*5260*/  LDG.E R4, desc[UR36][R4.64] ;  /* 0x0000002404047981 */ /* 0x000f24000c1e1900 */
[----:B----4-:R4:W0:Y:S01]  /*5270*/  F2I.S64.TRUNC R32, R4 ;  /* 0x0000000400207311 */ /* 0x010822000020d900 */
[----:B------:R-:W-:Y:S05]  /*5280*/  BRA `(.L_x_13390) ;  /* 0x0000000800b87947 */ /* 0x000fea0003800000 */
.L_x_13396:
[----:B------:R-:W4:Y:S02]  /*5290*/  LDG.E.U16 R4, desc[UR36][R4.64] ;  /* 0x0000002404047981 */ /* 0x000f24000c1e1500 */
[----:B----4-:R-:W-:-:S06]  /*52a0*/  HADD2.F32 R32, -RZ, R4.H0_H0 ;  /* 0x20000004ff207230 */ /* 0x010fcc0000004100 */
[----:B------:R-:W4:Y:S01]  /*52b0*/  F2I.S64.TRUNC R32, R32 ;  /* 0x0000002000207311 */ /* 0x000f22000020d900 */
[----:B------:R-:W-:Y:S05]  /*52c0*/  BRA `(.L_x_13390) ;  /* 0x0000000800a87947 */ /* 0x000fea0003800000 */
.L_x_13395:
[----:B------:R-:W4:Y:S02]  /*52d0*/  LDG.E.64 R4, desc[UR36][R4.64] ;  /* 0x0000002404047981 */ /* 0x000f24000c1e1b00 */
[----:B----4-:R4:W0:Y:S01]  /*52e0*/  F2I.S64.F64.TRUNC R32, R4 ;  /* 0x0000000400207311 */ /* 0x010822000030d900 */
[----:B------:R-:W-:Y:S05]  /*52f0*/  BRA `(.L_x_13390) ;  /* 0x00000008009c7947 */ /* 0x000fea0003800000 */
.L_x_13385:
        /* <DEDUP_REMOVED lines=13> */
.L_x_13399:
[----:B------:R-:W4:Y:S02]  /*53d0*/  LDG.E.64 R4, desc[UR36][R4.64] ;  /* 0x0000002404047981 */ /* 0x000f24000c1e1b00 */
[----:B----4-:R4:W0:Y:S01]  /*53e0*/  F2I.S64.F64.TRUNC R32, R4 ;  /* 0x0000000400207311 */ /* 0x010822000030d900 */
[----:B------:R-:W-:Y:S05]  /*53f0*/  BRA `(.L_x_13390) ;  /* 0x00000008005c7947 */ /* 0x000fea0003800000 */
.L_x_13398:
        /* <DEDUP_REMOVED lines=27> */
.L_x_13401:
        /* <DEDUP_REMOVED lines=14> */
.L_x_13400:
[----:B------:R-:W4:Y:S02]  /*5690*/  LDG.E.U16 R32, desc[UR36][R4.64] ;  /* 0x0000002404207981 */ /* 0x000f24000c1e1500 */
[----:B----4-:R-:W-:-:S06]  /*56a0*/  IMAD.U32 R32, R32, 0x10000, RZ ;  /* 0x0001000020207824 */ /* 0x010fcc00078e00ff */
[----:B------:R-:W4:Y:S01]  /*56b0*/  F2I.S64.TRUNC R32, R32 ;  /* 0x0000002000207311 */ /* 0x000f22000020d900 */
[----:B------:R-:W-:Y:S05]  /*56c0*/  BRA `(.L_x_13390) ;  /* 0x0000000400a87947 */ /* 0x000fea0003800000 */
.L_x_13397:
        /* <DEDUP_REMOVED lines=11> */
.L_x_13404:
        /* <DEDUP_REMOVED lines=15> */
[----:B------:R-:W4:Y:S02]  /*5870*/  FLO.U32 R4, R3 ;  /* 0x0000000300047300 */ /* 0x000f2400000e0000 */
[----:B----4-:R-:W-:-:S04]  /*5880*/  IADD3 R5, -R4, 0x1f, RZ ;  /* 0x0000001f04057810 */ /* 0x010fc80007ffe1ff */
[----:B------:R-:W-:Y:S01]  /*5890*/  IADD3 R0, R0, 0x1d, -R5 ;  /* 0x0000001d00007810 */ /* 0x000fe20007ffe805 */
[----:B------:R-:W-:-:S05]  /*58a0*/  VIADD R4, R5, 0xffffffe4 ;  /* 0xffffffe405047836 */ /* 0x000fca0000000000 */
[----:B------:R-:W-:-:S04]  /*58b0*/  SHF.L.U32 R4, R3, R4, RZ ;  /* 0x0000000403047219 */ /* 0x000fc800000006ff */
[----:B------:R-:W-:-:S07]  /*58c0*/  LOP3.LUT R3, R4, 0x7, RZ, 0xc0, !PT ;  /* 0x0000000704037812 */ /* 0x000fce00078ec0ff */
.L_x_13408:
[----:B------:R-:W-:Y:S05]  /*58d0*/  BSYNC B1 ;  /* 0x0000000000017941 */ /* 0x000fea0003800000 */
.L_x_13407:
[----:B------:R-:W-:Y:S01]  /*58e0*/  IMAD.SHL.U32 R3, R3, 0x100000, RZ ;  /* 0x0010000003037824 */ /* 0x000fe200078e00ff */
[----:B------:R-:W-:-:S04]  /*58f0*/  LEA R5, R0, 0x3b800000, 0x17 ;  /* 0x3b80000000057811 */ /* 0x000fc800078eb8ff */
[----:B------:R-:W-:-:S07]  /*5900*/  LOP3.LUT R32, R5, R3, R32, 0xfe, !PT ;  /* 0x0000000305207212 */ /* 0x000fce00078efe20 */
.L_x_13406:
[----:B------:R-:W-:Y:S05]  /*5910*/  BSYNC B0 ;  /* 0x0000000000007941 */ /* 0x000fea0003800000 */
.L_x_13405:
[----:B------:R-:W4:Y:S01]  /*5920*/  F2I.S64.TRUNC R32, R32 ;  /* 0x0000002000207311 */ /* 0x000f22000020d900 */
[----:B------:R-:W-:Y:S05]  /*5930*/  BRA `(.L_x_13390) ;  /* 0x00000004000c7947 */ /* 0x000fea0003800000 */
.L_x_13403:
        /* <DEDUP_REMOVED lines=21> */
.L_x_13412:
[----:B------:R-:W-:Y:S05]  /*5a90*/  BSYNC B1 ;  /* 0x0000000000017941 */ /* 0x000fea0003800000 */
.L_x_13411:
[----:B------:R-:W-:Y:S01]  /*5aa0*/  IMAD.SHL.U32 R3, R3, 0x200000, RZ ;  /* 0x0020000003037824 */ /* 0x000fe200078e00ff */
[----:B------:R-:W-:-:S04]  /*5ab0*/  LEA R5, R0, 0x37800000, 0x17 ;  /* 0x3780000000057811 */ /* 0x000fc800078eb8ff */
[----:B------:R-:W-:-:S07]  /*5ac0*/  LOP3.LUT R32, R5, R3, R32, 0xfe, !PT ;  /* 0x0000000305207212 */ /* 0x000fce00078efe20 */
.L_x_13410:
[----:B------:R-:W-:Y:S05]  /*5ad0*/  BSYNC B0 ;  /* 0x0000000000007941 */ /* 0x000fea0003800000 */
.L_x_13409:
[----:B------:R-:W4:Y:S01]  /*5ae0*/  F2I.S64.TRUNC R32, R32 ;  /* 0x0000002000207311 */ /* 0x000f22000020d900 */
[----:B------:R-:W-:Y:S05]  /*5af0*/  BRA `(.L_x_13390) ;  /* 0x00000000009c7947 */ /* 0x000fea0003800000 */
.L_x_13402:
        /* <DEDUP_REMOVED lines=14> */
.L_x_13416:
[----:B------:R-:W-:Y:S05]  /*5be0*/  BSYNC B0 ;  /* 0x0000000000007941 */ /* 0x000fea0003800000 */
.L_x_13415:
[----:B------:R-:W4:Y:S01]  /*5bf0*/  F2I.S64.TRUNC R32, R32 ;  /* 0x0000002000207311 */ /* 0x000f22000020d900 */
[----:B------:R-:W-:Y:S05]  /*5c00*/  BRA `(.L_x_13390) ;  /* 0x0000000000587947 */ /* 0x000fea0003800000 */
.L_x_13389:
        /* <DEDUP_REMOVED lines=16> */
.L_x_13417:
[----:B------:R-:W-:Y:S01]  /*5d10*/  CS2R R32, SRZ ;  /* 0x0000000000207805 */ /* 0x000fe2000001ff00 */
[----:B------:R-:W-:Y:S06]  /*5d20*/  BRA `(.L_x_13390) ;  /* 0x0000000000107947 */ /* 0x000fec0003800000 */
.L_x_13414:
[----:B------:R4:W5:Y:S01]  /*5d30*/  LDG.E.64 R32, desc[UR36][R4.64] ;  /* 0x0000002404207981 */ /* 0x000962000c1e1b00 */
[----:B------:R-:W-:Y:S05]  /*5d40*/  BRA `(.L_x_13390) ;  /* 0x0000000000087947 */ /* 0x000fea0003800000 */
.L_x_13413:
[----:B------:R4:W5:Y:S01]  /*5d50*/  LDG.E R32, desc[UR36][R4.64] ;  /* 0x0000002404207981 */ /* 0x000962000c1e1900 */
[----:B------:R-:W-:-:S07]  /*5d60*/  IMAD.MOV.U32 R33, RZ, RZ, RZ ;  /* 0x000000ffff217224 */ /* 0x000fce00078e00ff */
.L_x_13390:
[----:B------:R-:W-:Y:S01]  /*5d70*/  ISETP.NE.AND P0, PT, R27, RZ, PT ;  /* 0x000000ff1b00720c */ /* 0x000fe20003f05270 */
[----:B------:R-:W-:-:S03]  /*5d80*/  VIADD R17, R17, 0x80 ;  /* 0x0000008011117836 */ /* 0x000fc60000000000 */
[----:B------:R-:W-:-:S09]  /*5d90*/  SEL R26, RZ, 0x1, !P0 ;  /* 0x00000001ff1a7807 */ /* 0x000fd20004000000 */
.L_x_13318:
[----:B------:R-:W-:Y:S05]  /*5da0*/  BSYNC B6 ;  /* 0x0000000000067941 */ /* 0x000fea0003800000 */
.L_x_13317:
        /* <DEDUP_REMOVED lines=8> */
[----:B0---4-:R-:W0:Y:S01]  /*5e30*/  LDC.64 R4, c[0x0][0x230] ;  /* 0x00008c00ff047b82 */ /* 0x011e220000000a00 */
[----:B------:R-:W-:Y:S01]  /*5e40*/  PRMT R0, R16, 0x9910, RZ ;  /* 0x0000991010007816 */ /* 0x000fe200000000ff */
[----:B------:R-:W-:Y:S01]  /*5e50*/  IMAD R31, R2, 0x200, R17 ;  /* 0x00000200021f7824 */ /* 0x000fe200078e0211 */
[----:B------:R-:W-:Y:S02]  /*5e60*/  ULDC UR4, c[0x0][0x250] ;  /* 0x0000940000047ab9 */ /* 0x000fe40000000800 */
[----:B------:R-:W-:Y:S01]  /*5e70*/  ISETP.GT.AND P1, PT, R0, 0x9, PT ;  /* 0x000000090000780c */ /* 0x000fe20003f24270 */
[----:B-123--:R-:W-:-:S05]  /*5e80*/  IMAD R7, R31, UR4, RZ ;  /* 0x000000041f077c24 */ /* 0x00efca000f8e02ff */
        /* <DEDUP_REMOVED lines=13> */
.L_x_13423:
[----:B------:R3:W5:Y:S01]  /*5f60*/  LDG.E.U8 R27, desc[UR36][R6.64] ;  /* 0x00000024061b7981 */ /* 0x000762000c1e1100 */
[----:B------:R-:W-:Y:S05]  /*5f70*/  BRA `(.L_x_13425) ;  /* 0x0000000c00647947 */ /* 0x000fea0003800000 */
.L_x_13422:
        /* <DEDUP_REMOVED lines=8> */
.L_x_13427:
[----:B------:R2:W5:Y:S01]  /*6000*/  LDG.E.U8 R27, desc[UR36][R6.64] ;  /* 0x00000024061b7981 */ /* 0x000562000c1e1100 */
[----:B------:R-:W-:Y:S05]  /*6010*/  BRA `(.L_x_13425) ;  /* 0x0000000c003c7947 */ /* 0x000fea0003800000 */
.L_x_13426:
[----:B------:R0:W5:Y:S01]  /*6020*/  LDG.E.U16 R27, desc[UR36][R6.64] ;  /* 0x00000024061b7981 */ /* 0x000162000c1e1500 */
[----:B------:R-:W-:Y:S05]  /*6030*/  BRA `(.L_x_13425) ;  /* 0x0000000c00347947 */ /* 0x000fea0003800000 */
.L_x_13421:
        /* <DEDUP_REMOVED lines=10> */
.L_x_13429:
[----:B------:R-:W2:Y:S02]  /*60e0*/  LDG.E.U16 R4, desc[UR36][R6.64] ;  /* 0x0000002406047981 */ /* 0x000ea4000c1e1500 */
[----:B--2---:R-:W-:-:S06]  /*60f0*/  HADD2.F32 R4, -RZ, R4.H0_H0 ;  /* 0x20000004ff047230 */ /* 0x004fcc0000004100 */
[----:B------:R-:W0:Y:S02]  /*6100*/  F2I.S64.TRUNC R4, R4 ;  /* 0x0000000400047311 */ /* 0x000e24000020d900 */
[----:B0-----:R-:W-:Y:S01]  /*6110*/  PRMT R27, R4, 0x7610, R27 ;  /* 0x00007610041b7816 */ /* 0x001fe2000000001b */
[----:B------:R-:W-:Y:S06]  /*6120*/  BRA `(.L_x_13425) ;  /* 0x0000000800f87947 */ /* 0x000fec0003800000 */
.L_x_13428:
        /* <DEDUP_REMOVED lines=10> */
.L_x_13431:
[----:B------:R-:W2:Y:S02]  /*61d0*/  LDG.E.U16 R6, desc[UR36][R6.64] ;  /* 0x0000002406067981 */ /* 0x000ea4000c1e1500 */
[----:B--2---:R-:W-:-:S06]  /*61e0*/  HADD2.F32 R4, -RZ, R6.H0_H0 ;  /* 0x20000006ff047230 */ /* 0x004fcc0000004100 */
[----:B------:R-:W0:Y:S02]  /*61f0*/  F2I.S64.TRUNC R4, R4 ;  /* 0x0000000400047311 */ /* 0x000e24000020d900 */
[----:B0-----:R-:W-:Y:S01]  /*6200*/  PRMT R27, R4, 0x7610, R27 ;  /* 0x00007610041b7816 */ /* 0x001fe2000000001b */
[----:B------:R-:W-:Y:S06]  /*6210*/  BRA `(.L_x_13425) ;  /* 0x0000000800bc7947 */ /* 0x000fec0003800000 */
.L_x_13430:
[----:B------:R-:W2:Y:S02]  /*6220*/  LDG.E.64 R4, desc[UR36][R6.64] ;  /* 0x0000002406047981 */ /* 0x000ea4000c1e1b00 */
[----:B--2---:R-:W0:Y:S02]  /*6230*/  F2I.S64.F64.TRUNC R4, R4 ;  /* 0x0000000400047311 */ /* 0x004e24000030d900 */
[----:B0-----:R-:W-:Y:S01]  /*6240*/  PRMT R27, R4, 0x7610, R27 ;  /* 0x00007610041b7816 */ /* 0x001fe2000000001b */
[----:B------:R-:W-:Y:S06]  /*6250*/  BRA `(.L_x_13425) ;  /* 0x0000000800ac7947 */ /* 0x000fec0003800000 */
.L_x_13420:
        /* <DEDUP_REMOVED lines=12> */
.L_x_13434:
[----:B------:R-:W2:Y:S02]  /*6320*/  LDG.E.64 R6, desc[UR36][R6.64] ;  /* 0x0000002406067981 */ /* 0x000ea4000c1e1b00 */
[----:B--2---:R-:W0:Y:S02]  /*6330*/  F2I.S64.F64.TRUNC R4, R6 ;  /* 0x0000000600047311 */ /* 0x004e24000030d900 */
[----:B0-----:R-:W-:Y:S01]  /*6340*/  PRMT R27, R4, 0x7610, R27 ;  /* 0x00007610041b7816 */ /* 0x001fe2000000001b */
[----:B------:R-:W-:Y:S06]  /*6350*/  BRA `(.L_x_13425) ;  /* 0x00000008006c7947 */ /* 0x000fec0003800000 */
.L_x_13433:
        /* <DEDUP_REMOVED lines=28> */
.L_x_13436:
        /* <DEDUP_REMOVED lines=12> */
[----:B------:R-:W0:Y:S02]  /*65e0*/  F2I.S64.TRUNC R4, R0 ;  /* 0x0000000000047311 */ /* 0x000e24000020d900 */
[----:B0-----:R-:W-:Y:S01]  /*65f0*/  PRMT R27, R4, 0x7610, R27 ;  /* 0x00007610041b7816 */ /* 0x001fe2000000001b */
[----:B------:R-:W-:Y:S06]  /*6600*/  BRA `(.L_x_13425) ;  /* 0x0000000400c07947 */ /* 0x000fec0003800000 */
.L_x_13435:
[----:B------:R-:W2:Y:S02]  /*6610*/  LDG.E.U16 R4, desc[UR36][R6.64] ;  /* 0x0000002406047981 */ /* 0x000ea4000c1e1500 */
[----:B--2---:R-:W-:-:S06]  /*6620*/  IMAD.U32 R4, R4, 0x10000, RZ ;  /* 0x0001000004047824 */ /* 0x004fcc00078e00ff */
[----:B------:R-:W0:Y:S02]  /*6630*/  F2I.S64.TRUNC R4, R4 ;  /* 0x0000000400047311 */ /* 0x000e24000020d900 */
[----:B0-----:R-:W-:Y:S01]  /*6640*/  PRMT R27, R4, 0x7610, R27 ;  /* 0x00007610041b7816 */ /* 0x001fe2000000001b */
[----:B------:R-:W-:Y:S06]  /*6650*/  BRA `(.L_x_13425) ;  /* 0x0000000400ac7947 */ /* 0x000fec0003800000 */
.L_x_13432:
        /* <DEDUP_REMOVED lines=10> */
.L_x_13439:
        /* <DEDUP_REMOVED lines=21> */
.L_x_13443:
[----:B------:R-:W-:Y:S05]  /*6850*/  BSYNC B1 ;  /* 0x0000000000017941 */ /* 0x000fea0003800000 */
.L_x_13442:
[----:B------:R-:W-:Y:S01]  /*6860*/  IMAD.SHL.U32 R3, R3, 0x100000, RZ ;  /* 0x0010000003037824 */ /* 0x000fe200078e00ff */
[----:B------:R-:W-:-:S04]  /*6870*/  LEA R5, R0, 0x3b800000, 0x17 ;  /* 0x3b80000000057811 */ /* 0x000fc800078eb8ff */
[----:B------:R-:W-:-:S07]  /*6880*/  LOP3.LUT R4, R5, R3, R6, 0xfe, !PT ;  /* 0x0000000305047212 */ /* 0x000fce00078efe06 */
.L_x_13441:
[----:B------:R-:W-:Y:S05]  /*6890*/  BSYNC B0 ;  /* 0x0000000000007941 */ /* 0x000fea0003800000 */
.L_x_13440:
[----:B------:R-:W0:Y:S02]  /*68a0*/  F2I.S64.TRUNC R4, R4 ;  /* 0x0000000400047311 */ /* 0x000e24000020d900 */
[----:B0-----:R-:W-:Y:S01]  /*68b0*/  PRMT R27, R4, 0x7610, R27 ;  /* 0x00007610041b7816 */ /* 0x001fe2000000001b */
[----:B------:R-:W-:Y:S06]  /*68c0*/  BRA `(.L_x_13425) ;  /* 0x0000000400107947 */ /* 0x000fec0003800000 */
.L_x_13438:
        /* <DEDUP_REMOVED lines=21> */
.L_x_13447:
[----:B------:R-:W-:Y:S05]  /*6a20*/  BSYNC B1 ;  /* 0x0000000000017941 */ /* 0x000fea0003800000 */
.L_x_13446:
[----:B------:R-:W-:Y:S01]  /*6a30*/  IMAD.SHL.U32 R3, R3, 0x200000, RZ ;  /* 0x0020000003037824 */ /* 0x000fe200078e00ff */
[----:B------:R-:W-:-:S04]  /*6a40*/  LEA R5, R0, 0x37800000, 0x17 ;  /* 0x3780000000057811 */ /* 0x000fc800078eb8ff */
[----:B------:R-:W-:-:S07]  /*6a50*/  LOP3.LUT R4, R5, R3, R6, 0xfe, !PT ;  /* 0x0000000305047212 */ /* 0x000fce00078efe06 */
.L_x_13445:
[----:B------:R-:W-:Y:S05]  /*6a60*/  BSYNC B0 ;  /* 0x0000000000007941 */ /* 0x000fea0003800000 */
.L_x_13444:
[----:B------:R-:W0:Y:S02]  /*6a70*/  F2I.S64.TRUNC R4, R4 ;  /* 0x0000000400047311 */ /* 0x000e24000020d900 */
[----:B0-----:R-:W-:Y:S01]  /*6a80*/  PRMT R27, R4, 0x7610, R27 ;  /* 0x00007610041b7816 */ /* 0x001fe2000000001b */
[----:B------:R-:W-:Y:S06]  /*6a90*/  BRA `(.L_x_13425) ;  /* 0x00000000009c7947 */ /* 0x000fec0003800000 */
.L_x_13437:
        /* <DEDUP_REMOVED lines=14> */
.L_x_13451:
[----:B------:R-:W-:Y:S05]  /*6b80*/  BSYNC B0 ;  /* 0x0000000000007941 */ /* 0x000fea0003800000 */
.L_x_13450:
[----:B------:R-:W0:Y:S02]  /*6b90*/  F2I.S64.TRUNC R4, R4 ;  /* 0x0000000400047311 */ /* 0x000e24000020d900 */
[----:B0-----:R-:W-:Y:S01]  /*6ba0*/  PRMT R27, R4, 0x7610, R27 ;  /* 0x00007610041b7816 */ /* 0x001fe2000000001b */
[----:B------:R-:W-:Y:S06]  /*6bb0*/  BRA `(.L_x_13425) ;  /* 0x0000000000547947 */ /* 0x000fec0003800000 */
.L_x_13424:
        /* <DEDUP_REMOVED lines=16> */
.L_x_13452:
[----:B------:R-:W-:Y:S01]  /*6cc0*/  PRMT R27, RZ, 0x7610, R27 ;  /* 0x00007610ff1b7816 */ /* 0x000fe2000000001b */
[----:B------:R-:W-:Y:S06]  /*6cd0*/  BRA `(.L_x_13425) ;  /* 0x00000000000c7947 */ /* 0x000fec0003800000 */
.L_x_13449:
[----:B------:R0:W5:Y:S01]  /*6ce0*/  LDG.E.U8 R27, desc[UR36][R6.64] ;  /* 0x00000024061b7981 */ /* 0x000162000c1e1100 */
[----:B------:R-:W-:Y:S05]  /*6cf0*/  BRA `(.L_x_13425) ;  /* 0x0000000000047947 */ /* 0x000fea0003800000 */
.L_x_13448:
[----:B------:R0:W5:Y:S02]  /*6d00*/  LDG.E.U8 R27, desc[UR36][R6.64] ;  /* 0x00000024061b7981 */ /* 0x000164000c1e1100 */
.L_x_13425:
[----:B------:R-:W1:Y:S01]  /*6d10*/  LDC.64 R4, c[0x0][0x238] ;  /* 0x00008e00ff047b82 */ /* 0x000e620000000a00 */
        /* <DEDUP_REMOVED lines=19> */
.L_x_13456:
[----:B------:R-:W2:Y:S02]  /*6e50*/  LDG.E.U8 R4, desc[UR36][R4.64] ;  /* 0x0000002404047981 */ /* 0x000ea4000c1e1100 */
[----:B--2---:R-:W-:-:S04]  /*6e60*/  ISETP.NE.AND P0, PT, R4, RZ, PT ;  /* 0x000000ff0400720c */ /* 0x004fc80003f05270 */
[----:B------:R-:W-:Y:S01]  /*6e70*/  P2R R25, PR, RZ, 0x1 ;  /* 0x00000001ff197803 */ /* 0x000fe20000000000 */
[----:B------:R-:W-:Y:S08]  /*6e80*/  BRA `(.L_x_13458) ;  /* 0x0000000c00c47947 */ /* 0x000ff00003800000 */
.L_x_13455:
        /* <DEDUP_REMOVED lines=11> */
.L_x_13460:
[----:B------:R-:W2:Y:S02]  /*6f40*/  LDG.E R4, desc[UR36][R4.64] ;  /* 0x0000002404047981 */ /* 0x000ea4000c1e1900 */
[----:B--2---:R-:W-:-:S04]  /*6f50*/  ISETP.NE.AND P0, PT, R4, RZ, PT ;  /* 0x000000ff0400720c */ /* 0x004fc80003f05270 */
[----:B------:R-:W-:Y:S01]  /*6f60*/  P2R R25, PR, RZ, 0x1 ;  /* 0x00000001ff197803 */ /* 0x000fe20000000000 */
[----:B------:R-:W-:Y:S08]  /*6f70*/  BRA `(.L_x_13458) ;  /* 0x0000000c00887947 */ /* 0x000ff00003800000 */
.L_x_13459:
[----:B------:R-:W2:Y:S02]  /*6f80*/  LDG.E.U16 R4, desc[UR36][R4.64] ;  /* 0x0000002404047981 */ /* 0x000ea4000c1e1500 */
[----:B--2---:R-:W-:-:S04]  /*6f90*/  ISETP.NE.AND P0, PT, R4, RZ, PT ;  /* 0x000000ff0400720c */ /* 0x004fc80003f05270 */
[----:B------:R-:W-:Y:S01]  /*6fa0*/  P2R R25, PR, RZ, 0x1 ;  /* 0x00000001ff197803 */ /* 0x000fe20000000000 */
[----:B------:R-:W-:Y:S08]  /*6fb0*/  BRA `(.L_x_13458) ;  /* 0x0000000c00787947 */ /* 0x000ff00003800000 */
.L_x_13454:
        /* <DEDUP_REMOVED lines=10> */
.L_x_13462:
[----:B------:R-:W2:Y:S02]  /*7060*/  LDG.E.U16 R0, desc[UR36][R4.64] ;  /* 0x0000002404007981 */ /* 0x000ea4000c1e1500 */
[----:B--2---:R-:W-:-:S05]  /*7070*/  HADD2.F32 R0, -RZ, R0.H0_H0 ;  /* 0x20000000ff007230 */ /* 0x004fca0000004100 */
[----:B------:R-:W-:-:S04]  /*7080*/  FSETP.NEU.FTZ.AND P0, PT, R0, RZ, PT ;  /* 0x000000ff0000720b */ /* 0x000fc80003f1d000 */
[----:B------:R-:W-:Y:S01]  /*7090*/  P2R R25, PR, RZ, 0x1 ;  /* 0x00000001ff197803 */ /* 0x000fe20000000000 */
[----:B------:R-:W-:Y:S08]  /*70a0*/  BRA `(.L_x_13458) ;  /* 0x0000000c003c7947 */ /* 0x000ff00003800000 */
.L_x_13461:
        /* <DEDUP_REMOVED lines=12> */
.L_x_13464:
        /* <DEDUP_REMOVED lines=11> */
.L_x_13463:
[----:B------:R-:W2:Y:S02]  /*7220*/  LDG.E.64 R4, desc[UR36][R4.64] ;  /* 0x0000002404047981 */ /* 0x000ea4000c1e1b00 */
[----:B--2---:R-:W-:-:S06]  /*7230*/  DSETP.NEU.AND P0, PT, R4, RZ, PT ;  /* 0x000000ff0400722a */ /* 0x004fcc0003f0d000 */
[----:B------:R-:W-:Y:S01]  /*7240*/  P2R R25, PR, RZ, 0x1 ;  /* 0x00000001ff197803 */ /* 0x000fe20000000000 */
[----:B------:R-:W-:Y:S07]  /*7250*/  BRA `(.L_x_13458) ;  /* 0x0000000800d07947 */ /* 0x000fee0003800000 */
.L_x_13453:
        /* <DEDUP_REMOVED lines=12> */
.L_x_13467:
[----:B0-234-:R-:W2:Y:S02]  /*7320*/  LDG.E.128 R4, desc[UR36][R4.64] ;  /* 0x0000002404047981 */ /* 0x01dea4000c1e1d00 */
[----:B--2---:R-:W-:-:S06]  /*7330*/  DSETP.NEU.AND P0, PT, R6, RZ, PT ;  /* 0x000000ff0600722a */ /* 0x004fcc0003f0d000 */
[----:B------:R-:W-:-:S06]  /*7340*/  DSETP.NEU.OR P0, PT, R4, RZ, P0 ;  /* 0x000000ff0400722a */ /* 0x000fcc000070d400 */
[----:B------:R-:W-:Y:S01]  /*7350*/  P2R R25, PR, RZ, 0x1 ;  /* 0x00000001ff197803 */ /* 0x000fe20000000000 */
[----:B------:R-:W-:Y:S07]  /*7360*/  BRA `(.L_x_13458) ;  /* 0x00000008008c7947 */ /* 0x000fee0003800000 */
.L_x_13466:
        /* <DEDUP_REMOVED lines=10> */
[----:B0--34-:R-:W0:Y:S01]  /*7410*/  FLO.U32 R6, R3 ;  /* 0x0000000300067300 */ /* 0x019e2200000e0000 */
        /* <DEDUP_REMOVED lines=17> */
.L_x_13469:
        /* <DEDUP_REMOVED lines=15> */
.L_x_13468:
[----:B------:R-:W2:Y:S02]  /*7620*/  LDG.E.U16 R0, desc[UR36][R4.64] ;  /* 0x0000002404007981 */ /* 0x000ea4000c1e1500 */
[----:B--2---:R-:W-:-:S05]  /*7630*/  IMAD.U32 R0, R0, 0x10000, RZ ;  /* 0x0001000000007824 */ /* 0x004fca00078e00ff */
[----:B------:R-:W-:-:S04]  /*7640*/  FSETP.NEU.FTZ.AND P0, PT, R0, RZ, PT ;  /* 0x000000ff0000720b */ /* 0x000fc80003f1d000 */
[----:B------:R-:W-:Y:S01]  /*7650*/  P2R R25, PR, RZ, 0x1 ;  /* 0x00000001ff197803 */ /* 0x000fe20000000000 */
[----:B------:R-:W-:Y:S08]  /*7660*/  BRA `(.L_x_13458) ;  /* 0x0000000400cc7947 */ /* 0x000ff00003800000 */
.L_x_13465:
        /* <DEDUP_REMOVED lines=12> */
.L_x_13472:
        /* <DEDUP_REMOVED lines=13> */
[----:B0--34-:R-:W-:-:S06]  /*7800*/  IMAD.U32 R6, R4, -0x80000000, RZ ;  /* 0x8000000004067824 */ /* 0x019fcc00078e00ff */
[----:B------:R-:W-:Y:S05]  /*7810*/  @P0 BRA `(.L_x_13476) ;  /* 0x0000000000180947 */ /* 0x000fea0003800000 */
[----:B------:R-:W0:Y:S02]  /*7820*/  FLO.U32 R4, R3 ;  /* 0x0000000300047300 */ /* 0x000e2400000e0000 */
[----:B0-----:R-:W-:-:S04]  /*7830*/  IADD3 R5, -R4, 0x1f, RZ ;  /* 0x0000001f04057810 */ /* 0x001fc80007ffe1ff */
[----:B------:R-:W-:Y:S01]  /*7840*/  IADD3 R0, R0, 0x1d, -R5 ;  /* 0x0000001d00007810 */ /* 0x000fe20007ffe805 */
[----:B------:R-:W-:-:S05]  /*7850*/  VIADD R4, R5, 0xffffffe4 ;  /* 0xffffffe405047836 */ /* 0x000fca0000000000 */
[----:B------:R-:W-:-:S04]  /*7860*/  SHF.L.U32 R4, R3, R4, RZ ;  /* 0x0000000403047219 */ /* 0x000fc800000006ff */
[----:B------:R-:W-:-:S07]  /*7870*/  LOP3.LUT R3, R4, 0x7, RZ, 0xc0, !PT ;  /* 0x0000000704037812 */ /* 0x000fce00078ec0ff */
.L_x_13476:
[----:B------:R-:W-:Y:S05]  /*7880*/  BSYNC B1 ;  /* 0x0000000000017941 */ /* 0x000fea0003800000 */
.L_x_13475:
[----:B------:R-:W-:Y:S01]  /*7890*/  LEA R5, R0, 0x3b800000, 0x17 ;  /* 0x3b80000000057811 */ /* 0x000fe200078eb8ff */
[----:B------:R-:W-:-:S05]  /*78a0*/  IMAD.SHL.U32 R0, R3, 0x100000, RZ ;  /* 0x0010000003007824 */ /* 0x000fca00078e00ff */
[----:B------:R-:W-:-:S07]  /*78b0*/  LOP3.LUT R0, R5, R0, R6, 0xfe, !PT ;  /* 0x0000000005007212 */ /* 0x000fce00078efe06 */
.L_x_13474:
[----:B------:R-:W-:Y:S05]  /*78c0*/  BSYNC B0 ;  /* 0x0000000000007941 */ /* 0x000fea0003800000 */
.L_x_13473:
[----:B------:R-:W-:-:S04]  /*78d0*/  FSETP.NEU.FTZ.AND P0, PT, R0, RZ, PT ;  /* 0x000000ff0000720b */ /* 0x000fc80003f1d000 */
[----:B------:R-:W-:Y:S01]  /*78e0*/  P2R R25, PR, RZ, 0x1 ;  /* 0x00000001ff197803 */ /* 0x000fe20000000000 */
[----:B------:R-:W-:Y:S08]  /*78f0*/  BRA `(.L_x_13458) ;  /* 0x0000000400287947 */ /* 0x000ff00003800000 */
.L_x_13471:
        /* <DEDUP_REMOVED lines=21> */
.L_x_13480:
[----:B------:R-:W-:Y:S05]  /*7a50*/  BSYNC B1 ;  /* 0x0000000000017941 */ /* 0x000fea0003800000 */
.L_x_13479:
[----:B------:R-:W-:Y:S01]  /*7a60*/  LEA R5, R0, 0x37800000, 0x17 ;  /* 0x3780000000057811 */ /* 0x000fe200078eb8ff */
[----:B------:R-:W-:-:S05]  /*7a70*/  IMAD.SHL.U32 R0, R3, 0x200000, RZ ;  /* 0x0020000003007824 */ /* 0x000fca00078e00ff */
[----:B------:R-:W-:-:S07]  /*7a80*/  LOP3.LUT R0, R5, R0, R6, 0xfe, !PT ;  /* 0x0000000005007212 */ /* 0x000fce00078efe06 */
.L_x_13478:
[----:B------:R-:W-:Y:S05]  /*7a90*/  BSYNC B0 ;  /* 0x0000000000007941 */ /* 0x000fea0003800000 */
.L_x_13477:
[----:B------:R-:W-:-:S04]  /*7aa0*/  FSETP.NEU.FTZ.AND P0, PT, R0, RZ, PT ;  /* 0x000000ff0000720b */ /* 0x000fc80003f1d000 */
[----:B------:R-:W-:Y:S01]  /*7ab0*/  P2R R25, PR, RZ, 0x1 ;  /* 0x00000001ff197803 */ /* 0x000fe20000000000 */
[----:B------:R-:W-:Y:S08]  /*7ac0*/  BRA `(.L_x_13458) ;  /* 0x0000000000b47947 */ /* 0x000ff00003800000 */
.L_x_13470:
        /* <DEDUP_REMOVED lines=14> */
.L_x_13484:
[----:B------:R-:W-:Y:S05]  /*7bb0*/  BSYNC B0 ;  /* 0x0000000000007941 */ /* 0x000fea0003800000 */
.L_x_13483:
[----:B------:R-:W-:-:S04]  /*7bc0*/  FSETP.NEU.FTZ.AND P0, PT, R0, RZ, PT ;  /* 0x000000ff0000720b */ /* 0x000fc80003f1d000 */
[----:B------:R-:W-:Y:S01]  /*7bd0*/  P2R R25, PR, RZ, 0x1 ;  /* 0x00000001ff197803 */ /* 0x000fe20000000000 */
[----:B------:R-:W-:Y:S08]  /*7be0*/  BRA `(.L_x_13458) ;  /* 0x00000000006c7947 */ /* 0x000ff00003800000 */
.L_x_13457:
        /* <DEDUP_REMOVED lines=8> */
[----:B0-234-:R-:W-:-:S02]  /*7c70*/  IMAD.U32 R6, RZ, RZ, UR4 ;  /* 0x00000004ff067e24 */ /* 0x01dfc4000f8e00ff */
[----:B------:R-:W-:Y:S02]  /*7c80*/  IMAD.U32 R7, RZ, RZ, UR5 ;  /* 0x00000005ff077e24 */ /* 0x000fe4000f8e00ff */
[----:B------:R-:W-:Y:S02]  /*7c90*/  IMAD.U32 R11, RZ, RZ, UR7 ;  /* 0x00000007ff0b7e24 */ /* 0x000fe4000f8e00ff */
[----:B------:R-:W-:Y:S02]  /*7ca0*/  IMAD.MOV.U32 R8, RZ, RZ, 0x4e ;  /* 0x0000004eff087424 */ /* 0x000fe400078e00ff */
[----:B------:R-:W-:Y:S02]  /*7cb0*/  IMAD.MOV.U32 R12, RZ, RZ, 0x1 ;  /* 0x00000001ff0c7424 */ /* 0x000fe400078e00ff */
[----:B------:R-:W-:-:S07]  /*7cc0*/  IMAD.MOV.U32 R13, RZ, RZ, RZ ;  /* 0x000000ffff0d7224 */ /* 0x000fce00078e00ff */
[----:B------:R-:W-:-:S07]  /*7cd0*/  LEPC R20, `(.L_x_13485) ;  /* 0x000000001014794e */ /* 0x000fce0000000000 */
[----:B-1---5:R-:W-:Y:S05]  /*7ce0*/  CALL.ABS.NOINC R14 ;  /* 0x000000000e007343 */ /* 0x022fea0003c00000 */
.L_x_13485:
[----:B------:R-:W-:-:S04]  /*7cf0*/  PLOP3.LUT P0, PT, PT, PT, PT, 0x8, 0x0 ;  /* 0x000000000000781c */ /* 0x000fc80003f0e170 */
[----:B------:R-:W-:Y:S01]  /*7d00*/  P2R R25, PR, RZ, 0x1 ;  /* 0x00000001ff197803 */ /* 0x000fe20000000000 */
[----:B------:R-:W-:Y:S08]  /*7d10*/  BRA `(.L_x_13458) ;  /* 0x0000000000207947 */ /* 0x000ff00003800000 */
.L_x_13482:
[----:B------:R-:W2:Y:S02]  /*7d20*/  LDG.E.64 R4, desc[UR36][R4.64] ;  /* 0x0000002404047981 */ /* 0x000ea4000c1e1b00 */
[----:B--2---:R-:W-:-:S04]  /*7d30*/  ISETP.NE.U32.AND P0, PT, R4, RZ, PT ;  /* 0x000000ff0400720c */ /* 0x004fc80003f05070 */
[----:B------:R-:W-:-:S04]  /*7d40*/  ISETP.NE.AND.EX P0, PT, R5, RZ, PT, P0 ;  /* 0x000000ff0500720c */ /* 0x000fc80003f05300 */
[----:B------:R-:W-:Y:S01]  /*7d50*/  P2R R25, PR, RZ, 0x1 ;  /* 0x00000001ff197803 */ /* 0x000fe20000000000 */
[----:B------:R-:W-:Y:S08]  /*7d60*/  BRA `(.L_x_13458) ;  /* 0x00000000000c7947 */ /* 0x000ff00003800000 */
.L_x_13481:
[----:B------:R-:W2:Y:S02]  /*7d70*/  LDG.E R4, desc[UR36][R4.64] ;  /* 0x0000002404047981 */ /* 0x000ea4000c1e1900 */
[----:B--2---:R-:W-:-:S04]  /*7d80*/  ISETP.NE.AND P0, PT, R4, RZ, PT ;  /* 0x000000ff0400720c */ /* 0x004fc80003f05270 */
[----:B------:R-:W-:-:S09]  /*7d90*/  P2R R25, PR, RZ, 0x1 ;  /* 0x00000001ff197803 */ /* 0x000fd20000000000 */
.L_x_13458:
        /* <DEDUP_REMOVED lines=19> */
.L_x_13489:
[----:B------:R1:W5:Y:S01]  /*7ed0*/  LDG.E.U8 R36, desc[UR36][R4.64] ;  /* 0x0000002404247981 */ /* 0x000362000c1e1100 */
[----:B------:R-:W-:Y:S01]  /*7ee0*/  IMAD.MOV.U32 R37, RZ, RZ, RZ ;  /* 0x000000ffff257224 */ /* 0x000fe200078e00ff */
[----:B------:R-:W-:Y:S06]  /*7ef0*/  BRA `(.L_x_13491) ;  /* 0x0000000c00487947 */ /* 0x000fec0003800000 */
.L_x_13488:
        /* <DEDUP_REMOVED lines=8> */
.L_x_13493:
[----:B------:R-:W2:Y:S02]  /*7f80*/  LDG.E R36, desc[UR36][R4.64] ;  /* 0x0000002404247981 */ /* 0x000ea4000c1e1900 */
[----:B--2---:R-:W-:Y:S01]  /*7f90*/  SHF.R.S32.HI R37, RZ, 0x1f, R36 ;  /* 0x0000001fff257819 */ /* 0x004fe20000011424 */
[----:B------:R-:W-:Y:S06]  /*7fa0*/  BRA `(.L_x_13491) ;  /* 0x0000000c001c7947 */ /* 0x000fec0003800000 */
.L_x_13492:
[----:B------:R-:W2:Y:S02]  /*7fb0*/  LDG.E.S16 R36, desc[UR36][R4.64] ;  /* 0x0000002404247981 */ /* 0x000ea4000c1e1700 */
[----:B--2---:R-:W-:Y:S01]  /*7fc0*/  SHF.R.S32.HI R37, RZ, 0x1f, R36 ;  /* 0x0000001fff257819 */ /* 0x004fe20000011424 */
[----:B------:R-:W-:Y:S06]  /*7fd0*/  BRA `(.L_x_13491) ;  /* 0x0000000c00107947 */ /* 0x000fec0003800000 */
.L_x_13487:
        /* <DEDUP_REMOVED lines=9> */
.L_x_13495:
[----:B------:R-:W2:Y:S02]  /*8070*/  LDG.E.U16 R4, desc[UR36][R4.64] ;  /* 0x0000002404047981 */ /* 0x000ea4000c1e1500 */
[----:B--2---:R-:W-:-:S06]  /*8080*/  HADD2.F32 R36, -RZ, R4.H0_H0 ;  /* 0x20000004ff247230 */ /* 0x004fcc0000004100 */
[----:B------:R-:W1:Y:S01]  /*8090*/  F2I.S64.TRUNC R36, R36 ;  /* 0x0000002400247311 */ /* 0x000e62000020d900 */
[----:B------:R-:W-:Y:S05]  /*80a0*/  BRA `(.L_x_13491) ;  /* 0x0000000800dc7947 */ /* 0x000fea0003800000 */
.L_x_13494:
        /* <DEDUP_REMOVED lines=9> */
.L_x_13497:
[----:B------:R-:W2:Y:S02]  /*8140*/  LDG.E.U16 R4, desc[UR36][R4.64] ;  /* 0x0000002404047981 */ /* 0x000ea4000c1e1500 */
[----:B--2---:R-:W-:-:S06]  /*8150*/  HADD2.F32 R36, -RZ, R4.H0_H0 ;  /* 0x20000004ff247230 */ /* 0x004fcc0000004100 */
[----:B------:R-:W1:Y:S01]  /*8160*/  F2I.S64.TRUNC R36, R36 ;  /* 0x0000002400247311 */ /* 0x000e62000020d900 */
[----:B------:R-:W-:Y:S05]  /*8170*/  BRA `(.L_x_13491) ;  /* 0x0000000800a87947 */ /* 0x000fea0003800000 */
.L_x_13496:
[----:B------:R-:W2:Y:S02]  /*8180*/  LDG.E.64 R4, desc[UR36][R4.64] ;  /* 0x0000002404047981 */ /* 0x000ea4000c1e1b00 */
[----:B--2---:R1:W2:Y:S01]  /*8190*/  F2I.S64.F64.TRUNC R36, R4 ;  /* 0x0000000400247311 */ /* 0x0042a2000030d900 */
[----:B------:R-:W-:Y:S05]  /*81a0*/  BRA `(.L_x_13491) ;  /* 0x00000008009c7947 */ /* 0x000fea0003800000 */
.L_x_13486:
        /* <DEDUP_REMOVED lines=13> */
.L_x_13500:
[----:B------:R-:W2:Y:S02]  /*8280*/  LDG.E.64 R4, desc[UR36][R4.64] ;  /* 0x0000002404047981 */ /* 0x000ea4000c1e1b00 */
[----:B--2---:R1:W2:Y:S01]  /*8290*/  F2I.S64.F64.TRUNC R36, R4 ;  /* 0x0000000400247311 */ /* 0x0042a2000030d900 */
[----:B------:R-:W-:Y:S05]  /*82a0*/  BRA `(.L_x_13491) ;  /* 0x00000008005c7947 */ /* 0x000fea0003800000 */
.L_x_13499:
        /* <DEDUP_REMOVED lines=27> */
.L_x_13502:
        /* <DEDUP_REMOVED lines=14> */
.L_x_13501:
[----:B------:R-:W2:Y:S02]  /*8540*/  LDG.E.U16 R36, desc[UR36][R4.64] ;  /* 0x0000002404247981 */ /* 0x000ea4000c1e1500 */
[----:B--2---:R-:W-:-:S06]  /*8550*/  IMAD.U32 R36, R36, 0x10000, RZ ;  /* 0x0001000024247824 */ /* 0x004fcc00078e00ff */
[----:B------:R-:W1:Y:S01]  /*8560*/  F2I.S64.TRUNC R36, R36 ;  /* 0x0000002400247311 */ /* 0x000e62000020d900 */
[----:B------:R-:W-:Y:S05]  /*8570*/  BRA `(.L_x_13491) ;  /* 0x0000000400a87947 */ /* 0x000fea0003800000 */
.L_x_13498:
        /* <DEDUP_REMOVED lines=11> */
.L_x_13505:
        /* <DEDUP_REMOVED lines=21> */
.L_x_13509:
[----:B------:R-:W-:Y:S05]  /*8780*/  BSYNC B1 ;  /* 0x0000000000017941 */ /* 0x000fea0003800000 */
.L_x_13508:
[----:B------:R-:W-:Y:S01]  /*8790*/  IMAD.SHL.U32 R3, R3, 0x100000, RZ ;  /* 0x0010000003037824 */ /* 0x000fe200078e00ff */
[----:B------:R-:W-:-:S04]  /*87a0*/  LEA R5, R0, 0x3b800000, 0x17 ;  /* 0x3b80000000057811 */ /* 0x000fc800078eb8ff */
[----:B------:R-:W-:-:S07]  /*87b0*/  LOP3.LUT R36, R5, R3, R36, 0xfe, !PT ;  /* 0x0000000305247212 */ /* 0x000fce00078efe24 */
.L_x_13507:
[----:B------:R-:W-:Y:S05]  /*87c0*/  BSYNC B0 ;  /* 0x0000000000007941 */ /* 0x000fea0003800000 */
.L_x_13506:
[----:B------:R-:W1:Y:S01]  /*87d0*/  F2I.S64.TRUNC R36, R36 ;  /* 0x0000002400247311 */ /* 0x000e62000020d900 */
[----:B------:R-:W-:Y:S05]  /*87e0*/  BRA `(.L_x_13491) ;  /* 0x00000004000c7947 */ /* 0x000fea0003800000 */
.L_x_13504:
        /* <DEDUP_REMOVED lines=21> */
.L_x_13513:
[----:B------:R-:W-:Y:S05]  /*8940*/  BSYNC B1 ;  /* 0x0000000000017941 */ /* 0x000fea0003800000 */
.L_x_13512:
[----:B------:R-:W-:Y:S01]  /*8950*/  IMAD.SHL.U32 R3, R3, 0x200000, RZ ;  /* 0x0020000003037824 */ /* 0x000fe200078e00ff */
[----:B------:R-:W-:-:S04]  /*8960*/  LEA R5, R0, 0x37800000, 0x17 ;  /* 0x3780000000057811 */ /* 0x000fc800078eb8ff */
[----:B------:R-:W-:-:S07]  /*8970*/  LOP3.LUT R36, R5, R3, R36, 0xfe, !PT ;  /* 0x0000000305247212 */ /* 0x000fce00078efe24 */
.L_x_13511:
[----:B------:R-:W-:Y:S05]  /*8980*/  BSYNC B0 ;  /* 0x0000000000007941 */ /* 0x000fea0003800000 */
.L_x_13510:
[----:B------:R-:W1:Y:S01]  /*8990*/  F2I.S64.TRUNC R36, R36 ;  /* 0x0000002400247311 */ /* 0x000e62000020d900 */
[----:B------:R-:W-:Y:S05]  /*89a0*/  BRA `(.L_x_13491) ;  /* 0x00000000009c7947 */ /* 0x000fea0003800000 */
.L_x_13503:
        /* <DEDUP_REMOVED lines=14> */
.L_x_13517:
[----:B------:R-:W-:Y:S05]  /*8a90*/  BSYNC B0 ;  /* 0x0000000000007941 */ /* 0x000fea0003800000 */
.L_x_13516:
[----:B------:R-:W1:Y:S01]  /*8aa0*/  F2I.S64.TRUNC R36, R36 ;  /* 0x0000002400247311 */ /* 0x000e62000020d900 */
[----:B------:R-:W-:Y:S05]  /*8ab0*/  BRA `(.L_x_13491) ;  /* 0x0000000000587947 */ /* 0x000fea0003800000 */
.L_x_13490:
        /* <DEDUP_REMOVED lines=8> */
[----:B0--34-:R-:W-:-:S02]  /*8b40*/  IMAD.U32 R6, RZ, RZ, UR4 ;  /* 0x00000004ff067e24 */ /* 0x019fc4000f8e00ff */
[----:B------:R-:W-:Y:S02]  /*8b50*/  IMAD.U32 R7, RZ, RZ, UR5 ;  /* 0x00000005ff077e24 */ /* 0x000fe4000f8e00ff */
[----:B------:R-:W-:Y:S02]  /*8b60*/  IMAD.U32 R11, RZ, RZ, UR7 ;  /* 0x00000007ff0b7e24 */ /* 0x000fe4000f8e00ff */
[----:B------:R-:W-:Y:S02]  /*8b70*/  IMAD.MOV.U32 R8, RZ, RZ, 0x4e ;  /* 0x0000004eff087424 */ /* 0x000fe400078e00ff */
[----:B------:R-:W-:Y:S02]  /*8b80*/  IMAD.MOV.U32 R12, RZ, RZ, 0x1 ;  /* 0x00000001ff0c7424 */ /* 0x000fe400078e00ff */
[----:B------:R-:W-:-:S07]  /*8b90*/  IMAD.MOV.U32 R13, RZ, RZ, RZ ;  /* 0x000000ffff0d7224 */ /* 0x000fce00078e00ff */
[----:B------:R-:W-:-:S07]  /*8ba0*/  LEPC R20, `(.L_x_13518) ;  /* 0x000000001014794e */ /* 0x000fce0000000000 */
[----:B-1---5:R-:W-:Y:S05]  /*8bb0*/  CALL.ABS.NOINC R14 ;  /* 0x000000000e007343 */ /* 0x022fea0003c00000 */
.L_x_13518:
[----:B------:R-:W-:Y:S01]  /*8bc0*/  CS2R R36, SRZ ;  /* 0x0000000000247805 */ /* 0x000fe2000001ff00 */
[----:B------:R-:W-:Y:S06]  /*8bd0*/  BRA `(.L_x_13491) ;  /* 0x0000000000107947 */ /* 0x000fec0003800000 */
.L_x_13515:
[----:B------:R1:W5:Y:S01]  /*8be0*/  LDG.E.64 R36, desc[UR36][R4.64] ;  /* 0x0000002404247981 */ /* 0x000362000c1e1b00 */
[----:B------:R-:W-:Y:S05]  /*8bf0*/  BRA `(.L_x_13491) ;  /* 0x0000000000087947 */ /* 0x000fea0003800000 */
.L_x_13514:
[----:B------:R1:W5:Y:S01]  /*8c00*/  LDG.E R36, desc[UR36][R4.64] ;  /* 0x0000002404247981 */ /* 0x000362000c1e1900 */
[----:B------:R-:W-:-:S07]  /*8c10*/  IMAD.MOV.U32 R37, RZ, RZ, RZ ;  /* 0x000000ffff257224 */ /* 0x000fce00078e00ff */
.L_x_13491:
[----:B------:R-:W-:Y:S01]  /*8c20*/  ISETP.NE.AND P0, PT, R25, RZ, PT ;  /* 0x000000ff1900720c */ /* 0x000fe20003f05270 */
[----:B------:R-:W-:-:S03]  /*8c30*/  VIADD R17, R17, 0x80 ;  /* 0x0000008011117836 */ /* 0x000fc60000000000 */
[----:B------:R-:W-:-:S09]  /*8c40*/  SEL R31, RZ, 0x1, !P0 ;  /* 0x00000001ff1f7807 */ /* 0x000fd20004000000 */
.L_x_13419:
[----:B------:R-:W-:Y:S05]  /*8c50*/  BSYNC B6 ;  /* 0x0000000000067941 */ /* 0x000fea0003800000 */
.L_x_13418:
[----:B------:R-:W-:Y:S01]  /*8c60*/  ISETP.GE.AND P0, PT, R17, R22, PT ;  /* 0x000000161100720c */ /* 0x000fe20003f06270 */
[----:B------:R-:W-:Y:S01]  /*8c70*/  BSSY B6, `(.L_x_13519) ;  /* 0x00002ce000067945 */ /* 0x000fe20003800000 */
[----:B0-----:R-:W-:-:S11]  /*8c80*/  PRMT R18, RZ, 0x7610, R18 ;  /* 0x00007610ff127816 */ /* 0x001fd60000000012 */
[----:B------:R-:W-:Y:S05]  /*8c90*/  @P0 BRA `(.L_x_13520) ;  /* 0x0000002c002c0947 */ /* 0x000fea0003800000 */
[----:B-12-4-:R-:W0:Y:S01]  /*8ca0*/  LDC.64 R4, c[0x0][0x230] ;  /* 0x00008c00ff047b82 */ /* 0x016e220000000a00 */
[----:B------:R-:W-:Y:S01]  /*8cb0*/  PRMT R0, R16, 0x9910, RZ ;  /* 0x0000991010007816 */ /* 0x000fe200000000ff */
[----:B------:R-:W-:Y:S01]  /*8cc0*/  IMAD R17, R2, 0x200, R17 ;  /* 0x0000020002117824 */ /* 0x000fe200078e0211 */
[----:B------:R-:W-:Y:S02]  /*8cd0*/  ULDC UR4, c[0x0][0x250] ;  /* 0x0000940000047ab9 */ /* 0x000fe40000000800 */
[----:B------:R-:W-:Y:S01]  /*8ce0*/  ISETP.GT.AND P1, PT, R0, 0x9, PT ;  /* 0x000000090000780c */ /* 0x000fe20003f24270 */
[----:B---3--:R-:W-:-:S05]  /*8cf0*/  IMAD R7, R17, UR4, RZ ;  /* 0x0000000411077c24 */ /* 0x008fca000f8e02ff */
        /* <DEDUP_REMOVED lines=13> */
.L_x_13524:
[----:B------:R0:W5:Y:S01]  /*8dd0*/  LDG.E.U8 R18, desc[UR36][R6.64] ;  /* 0x0000002406127981 */ /* 0x000162000c1e1100 */
[----:B------:R-:W-:Y:S05]  /*8de0*/  BRA `(.L_x_13526) ;  /* 0x0000000c00647947 */ /* 0x000fea0003800000 */
.L_x_13523:
        /* <DEDUP_REMOVED lines=8> */
.L_x_13528:
[----:B------:R4:W5:Y:S01]  /*8e70*/  LDG.E.U8 R18, desc[UR36][R6.64] ;  /* 0x0000002406127981 */ /* 0x000962000c1e1100 */
[----:B------:R-:W-:Y:S05]  /*8e80*/  BRA `(.L_x_13526) ;  /* 0x0000000c003c7947 */ /* 0x000fea0003800000 */
.L_x_13527:
[----:B------:R0:W5:Y:S01]  /*8e90*/  LDG.E.U16 R18, desc[UR36][R6.64] ;  /* 0x0000002406127981 */ /* 0x000162000c1e1500 */
[----:B------:R-:W-:Y:S05]  /*8ea0*/  BRA `(.L_x_13526) ;  /* 0x0000000c00347947 */ /* 0x000fea0003800000 */
.L_x_13522:
        /* <DEDUP_REMOVED lines=10> */
.L_x_13530:
[----:B------:R-:W2:Y:S02]  /*8f50*/  LDG.E.U16 R4, desc[UR36][R6.64] ;  /* 0x0000002406047981 */ /* 0x000ea4000c1e1500 */
[----:B--2---:R-:W-:-:S06]  /*8f60*/  HADD2.F32 R4, -RZ, R4.H0_H0 ;  /* 0x20000004ff047230 */ /* 0x004fcc0000004100 */
[----:B------:R-:W0:Y:S02]  /*8f70*/  F2I.S64.TRUNC R4, R4 ;  /* 0x0000000400047311 */ /* 0x000e24000020d900 */
[----:B0-----:R-:W-:Y:S01]  /*8f80*/  PRMT R18, R4, 0x7610, R18 ;  /* 0x0000761004127816 */ /* 0x001fe20000000012 */
[----:B------:R-:W-:Y:S06]  /*8f90*/  BRA `(.L_x_13526) ;  /* 0x0000000800f87947 */ /* 0x000fec0003800000 */
.L_x_13529:
        /* <DEDUP_REMOVED lines=10> */
.L_x_13532:
[----:B------:R-:W2:Y:S02]  /*9040*/  LDG.E.U16 R6, desc[UR36][R6.64] ;  /* 0x0000002406067981 */ /* 0x000ea4000c1e1500 */
[----:B--2---:R-:W-:-:S06]  /*9050*/  HADD2.F32 R4, -RZ, R6.H0_H0 ;  /* 0x20000006ff047230 */ /* 0x004fcc0000004100 */
[----:B------:R-:W0:Y:S02]  /*9060*/  F2I.S64.TRUNC R4, R4 ;  /* 0x0000000400047311 */ /* 0x000e24000020d900 */
[----:B0-----:R-:W-:Y:S01]  /*9070*/  PRMT R18, R4, 0x7610, R18 ;  /* 0x0000761004127816 */ /* 0x001fe20000000012 */
[----:B------:R-:W-:Y:S06]  /*9080*/  BRA `(.L_x_13526) ;  /* 0x0000000800bc7947 */ /* 0x000fec0003800000 */
.L_x_13531:
[----:B------:R-:W2:Y:S02]  /*9090*/  LDG.E.64 R4, desc[UR36][R6.64] ;  /* 0x0000002406047981 */ /* 0x000ea4000c1e1b00 */
[----:B--2---:R-:W0:Y:S02]  /*90a0*/  F2I.S64.F64.TRUNC R4, R4 ;  /* 0x0000000400047311 */ /* 0x004e24000030d900 */
[----:B0-----:R-:W-:Y:S01]  /*90b0*/  PRMT R18, R4, 0x7610, R18 ;  /* 0x0000761004127816 */ /* 0x001fe20000000012 */
[----:B------:R-:W-:Y:S06]  /*90c0*/  BRA `(.L_x_13526) ;  /* 0x0000000800ac7947 */ /* 0x000fec0003800000 */
.L_x_13521:
        /* <DEDUP_REMOVED lines=12> */
.L_x_13535:
[----:B------:R-:W2:Y:S02]  /*9190*/  LDG.E.64 R6, desc[UR36][R6.64] ;  /* 0x0000002406067981 */ /* 0x000ea4000c1e1b00 */
[----:B--2---:R-:W0:Y:S02]  /*91a0*/  F2I.S64.F64.TRUNC R4, R6 ;  /* 0x0000000600047311 */ /* 0x004e24000030d900 */
[----:B0-----:R-:W-:Y:S01]  /*91b0*/  PRMT R18, R4, 0x7610, R18 ;  /* 0x0000761004127816 */ /* 0x001fe20000000012 */
[----:B------:R-:W-:Y:S06]  /*91c0*/  BRA `(.L_x_13526) ;  /* 0x00000008006c7947 */ /* 0x000fec0003800000 */
.L_x_13534:
        /* <DEDUP_REMOVED lines=28> */
.L_x_13537:
        /* <DEDUP_REMOVED lines=15> */
.L_x_13536:
[----:B------:R-:W2:Y:S02]  /*9480*/  LDG.E.U16 R4, desc[UR36][R6.64] ;  /* 0x0000002406047981 */ /* 0x000ea4000c1e1500 */
[----:B--2---:R-:W-:-:S06]  /*9490*/  IMAD.U32 R4, R4, 0x10000, RZ ;  /* 0x0001000004047824 */ /* 0x004fcc00078e00ff */
[----:B------:R-:W0:Y:S02]  /*94a0*/  F2I.S64.TRUNC R4, R4 ;  /* 0x0000000400047311 */ /* 0x000e24000020d900 */
[----:B0-----:R-:W-:Y:S01]  /*94b0*/  PRMT R18, R4, 0x7610, R18 ;  /* 0x0000761004127816 */ /* 0x001fe20000000012 */
[----:B------:R-:W-:Y:S06]  /*94c0*/  BRA `(.L_x_13526) ;  /* 0x0000000400ac7947 */ /* 0x000fec0003800000 */
.L_x_13533:
        /* <DEDUP_REMOVED lines=10> */
.L_x_13540:
        /* <DEDUP_REMOVED lines=21> */
.L_x_13544:
[----:B------:R-:W-:Y:S05]  /*96c0*/  BSYNC B1 ;  /* 0x0000000000017941 */ /* 0x000fea0003800000 */
.L_x_13543:
[----:B------:R-:W-:Y:S01]  /*96d0*/  IMAD.SHL.U32 R3, R3, 0x100000, RZ ;  /* 0x0010000003037824 */ /* 0x000fe200078e00ff */
[----:B------:R-:W-:-:S04]  /*96e0*/  LEA R5, R0, 0x3b800000, 0x17 ;  /* 0x3b80000000057811 */ /* 0x000fc800078eb8ff */
[----:B------:R-:W-:-:S07]  /*96f0*/  LOP3.LUT R4, R5, R3, R6, 0xfe, !PT ;  /* 0x0000000305047212 */ /* 0x000fce00078efe06 */
.L_x_13542:
[----:B------:R-:W-:Y:S05]  /*9700*/  BSYNC B0 ;  /* 0x0000000000007941 */ /* 0x000fea0003800000 */
.L_x_13541:
[----:B------:R-:W0:Y:S02]  /*9710*/  F2I.S64.TRUNC R4, R4 ;  /* 0x0000000400047311 */ /* 0x000e24000020d900 */
[----:B0-----:R-:W-:Y:S01]  /*9720*/  PRMT R18, R4, 0x7610, R18 ;  /* 0x0000761004127816 */ /* 0x001fe20000000012 */
[----:B------:R-:W-:Y:S06]  /*9730*/  BRA `(.L_x_13526) ;  /* 0x0000000400107947 */ /* 0x000fec0003800000 */
.L_x_13539:
        /* <DEDUP_REMOVED lines=21> */
.L_x_13548:
[----:B------:R-:W-:Y:S05]  /*9890*/  BSYNC B1 ;  /* 0x0000000000017941 */ /* 0x000fea0003800000 */
.L_x_13547:
[----:B------:R-:W-:Y:S01]  /*98a0*/  IMAD.SHL.U32 R3, R3, 0x200000, RZ ;  /* 0x0020000003037824 */ /* 0x000fe200078e00ff */
[----:B------:R-:W-:-:S04]  /*98b0*/  LEA R5, R0, 0x37800000, 0x17 ;  /* 0x3780000000057811 */ /* 0x000fc800078eb8ff */
[----:B------:R-:W-:-:S07]  /*98c0*/  LOP3.LUT R4, R5, R3, R6, 0xfe, !PT ;  /* 0x0000000305047212 */ /* 0x000fce00078efe06 */
.L_x_13546:
[----:B------:R-:W-:Y:S05]  /*98d0*/  BSYNC B0 ;  /* 0x0000000000007941 */ /* 0x000fea0003800000 */
.L_x_13545:
[----:B------:R-:W0:Y:S02]  /*98e0*/  F2I.S64.TRUNC R4, R4 ;  /* 0x0000000400047311 */ /* 0x000e24000020d900 */
[----:B0-----:R-:W-:Y:S01]  /*98f0*/  PRMT R18, R4, 0x7610, R18 ;  /* 0x0000761004127816 */ /* 0x001fe20000000012 */
[----:B------:R-:W-:Y:S06]  /*9900*/  BRA `(.L_x_13526) ;  /* 0x00000000009c7947 */ /* 0x000fec0003800000 */
.L_x_13538:
        /* <DEDUP_REMOVED lines=14> */
.L_x_13552:
[----:B------:R-:W-:Y:S05]  /*99f0*/  BSYNC B0 ;  /* 0x0000000000007941 */ /* 0x000fea0003800000 */
.L_x_13551:
[----:B------:R-:W0:Y:S02]  /*9a00*/  F2I.S64.TRUNC R4, R4 ;  /* 0x0000000400047311 */ /* 0x000e24000020d900 */
[----:B0-----:R-:W-:Y:S01]  /*9a10*/  PRMT R18, R4, 0x7610, R18 ;  /* 0x0000761004127816 */ /* 0x001fe20000000012 */
[----:B------:R-:W-:Y:S06]  /*9a20*/  BRA `(.L_x_13526) ;  /* 0x0000000000547947 */ /* 0x000fec0003800000 */
.L_x_13525:
        /* <DEDUP_REMOVED lines=16> */
.L_x_13553:
[----:B------:R-:W-:Y:S01]  /*9b30*/  PRMT R18, RZ, 0x7610, R18 ;  /* 0x00007610ff127816 */ /* 0x000fe20000000012 */
[----:B------:R-:W-:Y:S06]  /*9b40*/  BRA `(.L_x_13526) ;  /* 0x00000000000c7947 */ /* 0x000fec0003800000 */
.L_x_13550:
[----:B------:R2:W5:Y:S01]  /*9b50*/  LDG.E.U8 R18, desc[UR36][R6.64] ;  /* 0x0000002406127981 */ /* 0x000562000c1e1100 */
[----:B------:R-:W-:Y:S05]  /*9b60*/  BRA `(.L_x_13526) ;  /* 0x0000000000047947 */ /* 0x000fea0003800000 */
.L_x_13549:
[----:B------:R1:W5:Y:S02]  /*9b70*/  LDG.E.U8 R18, desc[UR36][R6.64] ;  /* 0x0000002406127981 */ /* 0x000364000c1e1100 */
.L_x_13526:
[----:B01234-:R-:W0:Y:S01]  /*9b80*/  LDC.U8 R6, c[0x0][0x24d] ;  /* 0x00009340ff067b82 */ /* 0x01fe220000000000 */
        /* <DEDUP_REMOVED lines=19> */
.L_x_13557:
[----:B------:R-:W2:Y:S02]  /*9cc0*/  LDG.E.U8 R4, desc[UR36][R4.64] ;  /* 0x0000002404047981 */ /* 0x000ea4000c1e1100 */
[----:B--2---:R-:W-:Y:S01]  /*9cd0*/  ISETP.NE.AND P0, PT, R4, RZ, PT ;  /* 0x000000ff0400720c */ /* 0x004fe20003f05270 */
[----:B------:R-:W-:-:S12]  /*9ce0*/  BRA `(.L_x_13559) ;  /* 0x0000000c00747947 */ /* 0x000fd80003800000 */
.L_x_13556:
        /* <DEDUP_REMOVED lines=10> */
.L_x_13561:
[----:B------:R-:W2:Y:S02]  /*9d90*/  LDG.E R4, desc[UR36][R4.64] ;  /* 0x0000002404047981 */ /* 0x000ea4000c1e1900 */
[----:B--2---:R-:W-:Y:S01]  /*9da0*/  ISETP.NE.AND P0, PT, R4, RZ, PT ;  /* 0x000000ff0400720c */ /* 0x004fe20003f05270 */
[----:B------:R-:W-:-:S12]  /*9db0*/  BRA `(.L_x_13559) ;  /* 0x0000000c00407947 */ /* 0x000fd80003800000 */
.L_x_13560:
[----:B------:R-:W2:Y:S02]  /*9dc0*/  LDG.E.U16 R4, desc[UR36][R4.64] ;  /* 0x0000002404047981 */ /* 0x000ea4000c1e1500 */
[----:B--2---:R-:W-:Y:S01]  /*9dd0*/  ISETP.NE.AND P0, PT, R4, RZ, PT ;  /* 0x000000ff0400720c */ /* 0x004fe20003f05270 */
[----:B------:R-:W-:-:S12]  /*9de0*/  BRA `(.L_x_13559) ;  /* 0x0000000c00347947 */ /* 0x000fd80003800000 */
.L_x_13555:
        /* <DEDUP_REMOVED lines=9> */
.L_x_13563:
[----:B------:R-:W2:Y:S02]  /*9e80*/  LDG.E.U16 R0, desc[UR36][R4.64] ;  /* 0x0000002404007981 */ /* 0x000ea4000c1e1500 */
[----:B--2---:R-:W-:-:S05]  /*9e90*/  HADD2.F32 R0, -RZ, R0.H0_H0 ;  /* 0x20000000ff007230 */ /* 0x004fca0000004100 */
[----:B------:R-:W-:Y:S01]  /*9ea0*/  FSETP.NEU.FTZ.AND P0, PT, R0, RZ, PT ;  /* 0x000000ff0000720b */ /* 0x000fe20003f1d000 */
[----:B------:R-:W-:-:S12]  /*9eb0*/  BRA `(.L_x_13559) ;  /* 0x0000000c00007947 */ /* 0x000fd80003800000 */
.L_x_13562:
        /* <DEDUP_REMOVED lines=11> */
.L_x_13565:
        /* <DEDUP_REMOVED lines=10> */
.L_x_13564:
[----:B------:R-:W2:Y:S02]  /*a010*/  LDG.E.64 R4, desc[UR36][R4.64] ;  /* 0x0000002404047981 */ /* 0x000ea4000c1e1b00 */
[----:B--2---:R-:W-:Y:S01]  /*a020*/  DSETP.NEU.AND P0, PT, R4, RZ, PT ;  /* 0x000000ff0400722a */ /* 0x004fe20003f0d000 */
[----:B------:R-:W-:-:S13]  /*a030*/  BRA `(.L_x_13559) ;  /* 0x0000000800a07947 */ /* 0x000fda0003800000 */
.L_x_13554:
        /* <DEDUP_REMOVED lines=11> */
.L_x_13568:
[----:B------:R-:W2:Y:S02]  /*a0f0*/  LDG.E.128 R4, desc[UR36][R4.64] ;  /* 0x0000002404047981 */ /* 0x000ea4000c1e1d00 */
[----:B--2---:R-:W-:-:S06]  /*a100*/  DSETP.NEU.AND P0, PT, R6, RZ, PT ;  /* 0x000000ff0600722a */ /* 0x004fcc0003f0d000 */
[----:B------:R-:W-:Y:S01]  /*a110*/  DSETP.NEU.OR P0, PT, R4, RZ, P0 ;  /* 0x000000ff0400722a */ /* 0x000fe2000070d400 */
[----:B------:R-:W-:-:S13]  /*a120*/  BRA `(.L_x_13559) ;  /* 0x0000000800647947 */ /* 0x000fda0003800000 */
.L_x_13567:
        /* <DEDUP_REMOVED lines=27> */
.L_x_13570:
        /* <DEDUP_REMOVED lines=14> */
.L_x_13569:
[----:B------:R-:W2:Y:S02]  /*a3c0*/  LDG.E.U16 R0, desc[UR36][R4.64] ;  /* 0x0000002404007981 */ /* 0x000ea4000c1e1500 */
[----:B--2---:R-:W-:-:S05]  /*a3d0*/  IMAD.U32 R0, R0, 0x10000, RZ ;  /* 0x0001000000007824 */ /* 0x004fca00078e00ff */
[----:B------:R-:W-:Y:S01]  /*a3e0*/  FSETP.NEU.FTZ.AND P0, PT, R0, RZ, PT ;  /* 0x000000ff0000720b */ /* 0x000fe20003f1d000 */
[----:B------:R-:W-:-:S12]  /*a3f0*/  BRA `(.L_x_13559) ;  /* 0x0000000400b07947 */ /* 0x000fd80003800000 */
.L_x_13566:
        /* <DEDUP_REMOVED lines=11> */
.L_x_13573:
        /* <DEDUP_REMOVED lines=21> */
.L_x_13577:
[----:B------:R-:W-:Y:S05]  /*a600*/  BSYNC B1 ;  /* 0x0000000000017941 */ /* 0x000fea0003800000 */
.L_x_13576:
[----:B------:R-:W-:Y:S01]  /*a610*/  LEA R5, R0, 0x3b800000, 0x17 ;  /* 0x3b80000000057811 */ /* 0x000fe200078eb8ff */
[----:B------:R-:W-:-:S05]  /*a620*/  IMAD.SHL.U32 R0, R3, 0x100000, RZ ;  /* 0x0010000003007824 */ /* 0x000fca00078e00ff */
[----:B------:R-:W-:-:S07]  /*a630*/  LOP3.LUT R0, R5, R0, R6, 0xfe, !PT ;  /* 0x0000000005007212 */ /* 0x000fce00078efe06 */
.L_x_13575:
[----:B------:R-:W-:Y:S05]  /*a640*/  BSYNC B0 ;  /* 0x0000000000007941 */ /* 0x000fea0003800000 */
.L_x_13574:
[----:B------:R-:W-:Y:S01]  /*a650*/  FSETP.NEU.FTZ.AND P0, PT, R0, RZ, PT ;  /* 0x000000ff0000720b */ /* 0x000fe20003f1d000 */
[----:B------:R-:W-:-:S12]  /*a660*/  BRA `(.L_x_13559) ;  /* 0x0000000400147947 */ /* 0x000fd80003800000 */
.L_x_13572:
        /* <DEDUP_REMOVED lines=21> */
.L_x_13581:
[----:B------:R-:W-:Y:S05]  /*a7c0*/  BSYNC B1 ;  /* 0x0000000000017941 */ /* 0x000fea0003800000 */
.L_x_13580:
[----:B------:R-:W-:Y:S01]  /*a7d0*/  LEA R5, R0, 0x37800000, 0x17 ;  /* 0x3780000000057811 */ /* 0x000fe200078eb8ff */
[----:B------:R-:W-:-:S05]  /*a7e0*/  IMAD.SHL.U32 R0, R3, 0x200000, RZ ;  /* 0x0020000003007824 */ /* 0x000fca00078e00ff */
[----:B------:R-:W-:-:S07]  /*a7f0*/  LOP3.LUT R0, R5, R0, R6, 0xfe, !PT ;  /* 0x0000000005007212 */ /* 0x000fce00078efe06 */
.L_x_13579:
[----:B------:R-:W-:Y:S05]  /*a800*/  BSYNC B0 ;  /* 0x0000000000007941 */ /* 0x000fea0003800000 */
.L_x_13578:
[----:B------:R-:W-:Y:S01]  /*a810*/  FSETP.NEU.FTZ.AND P0, PT, R0, RZ, PT ;  /* 0x000000ff0000720b */ /* 0x000fe20003f1d000 */
[----:B------:R-:W-:-:S12]  /*a820*/  BRA `(.L_x_13559) ;  /* 0x0000000000a47947 */ /* 0x000fd80003800000 */
.L_x_13571:
        /* <DEDUP_REMOVED lines=14> */
.L_x_13585:
[----:B------:R-:W-:Y:S05]  /*a910*/  BSYNC B0 ;  /* 0x0000000000007941 */ /* 0x000fea0003800000 */
.L_x_13584:
[----:B------:R-:W-:Y:S01]  /*a920*/  FSETP.NEU.FTZ.AND P0, PT, R0, RZ, PT ;  /* 0x000000ff0000720b */ /* 0x000fe20003f1d000 */
[----:B------:R-:W-:-:S12]  /*a930*/  BRA `(.L_x_13559) ;  /* 0x0000000000607947 */ /* 0x000fd80003800000 */
.L_x_13558:
        /* <DEDUP_REMOVED lines=16> */
.L_x_13586:
[----:B------:R-:W-:Y:S01]  /*aa40*/  PLOP3.LUT P0, PT, PT, PT, PT, 0x8, 0x0 ;  /* 0x000000000000781c */ /* 0x000fe20003f0e170 */
[----:B------:R-:W-:-:S12]  /*aa50*/  BRA `(.L_x_13559) ;  /* 0x0000000000187947 */ /* 0x000fd80003800000 */
.L_x_13583:
[----:B------:R-:W2:Y:S02]  /*aa60*/  LDG.E.64 R4, desc[UR36][R4.64] ;  /* 0x0000002404047981 */ /* 0x000ea4000c1e1b00 */
[----:B--2---:R-:W-:-:S04]  /*aa70*/  ISETP.NE.U32.AND P0, PT, R4, RZ, PT ;  /* 0x000000ff0400720c */ /* 0x004fc80003f05070 */
[----:B------:R-:W-:Y:S01]  /*aa80*/  ISETP.NE.AND.EX P0, PT, R5, RZ, PT, P0 ;  /* 0x000000ff0500720c */ /* 0x000fe20003f05300 */
[----:B------:R-:W-:-:S12]  /*aa90*/  BRA `(.L_x_13559) ;  /* 0x0000000000087947 */ /* 0x000fd80003800000 */
.L_x_13582:
[----:B------:R-:W2:Y:S02]  /*aaa0*/  LDG.E R4, desc[UR36][R4.64] ;  /* 0x0000002404047981 */ /* 0x000ea4000c1e1900 */
[----:B--2---:R-:W-:-:S13]  /*aab0*/  ISETP.NE.AND P0, PT, R4, RZ, PT ;  /* 0x000000ff0400720c */ /* 0x004fda0003f05270 */
.L_x_13559:
        /* <DEDUP_REMOVED lines=21> */
.L_x_13590:
[----:B------:R0:W5:Y:S01]  /*ac10*/  LDG.E.U8 R34, desc[UR36][R4.64] ;  /* 0x0000002404227981 */ /* 0x000162000c1e1100 */
[----:B------:R-:W-:Y:S01]  /*ac20*/  IMAD.MOV.U32 R35, RZ, RZ, RZ ;  /* 0x000000ffff237224 */ /* 0x000fe200078e00ff */
[----:B------:R-:W-:Y:S06]  /*ac30*/  BRA `(.L_x_13520) ;  /* 0x0000000c00447947 */ /* 0x000fec0003800000 */
.L_x_13589:
        /* <DEDUP_REMOVED lines=8> */
.L_x_13593:
[----:B------:R-:W2:Y:S02]  /*acc0*/  LDG.E R34, desc[UR36][R4.64] ;  /* 0x0000002404227981 */ /* 0x000ea4000c1e1900 */
[----:B--2---:R-:W-:Y:S01]  /*acd0*/  SHF.R.S32.HI R35, RZ, 0x1f, R34 ;  /* 0x0000001fff237819 */ /* 0x004fe20000011422 */
[----:B------:R-:W-:Y:S06]  /*ace0*/  BRA `(.L_x_13520) ;  /* 0x0000000c00187947 */ /* 0x000fec0003800000 */
.L_x_13592:
[----:B------:R-:W2:Y:S02]  /*acf0*/  LDG.E.S16 R34, desc[UR36][R4.64] ;  /* 0x0000002404227981 */ /* 0x000ea4000c1e1700 */
[----:B--2---:R-:W-:Y:S01]  /*ad00*/  SHF.R.S32.HI R35, RZ, 0x1f, R34 ;  /* 0x0000001fff237819 */ /* 0x004fe20000011422 */
[----:B------:R-:W-:Y:S06]  /*ad10*/  BRA `(.L_x_13520) ;  /* 0x0000000c000c7947 */ /* 0x000fec0003800000 */
.L_x_13588:
        /* <DEDUP_REMOVED lines=9> */
.L_x_13595:
[----:B------:R-:W2:Y:S02]  /*adb0*/  LDG.E.U16 R4, desc[UR36][R4.64] ;  /* 0x0000002404047981 */ /* 0x000ea4000c1e1500 */
[----:B--2---:R-:W-:-:S06]  /*adc0*/  HADD2.F32 R34, -RZ, R4.H0_H0 ;  /* 0x20000004ff227230 */ /* 0x004fcc0000004100 */
[----:B------:R-:W0:Y:S01]  /*add0*/  F2I.S64.TRUNC R34, R34 ;  /* 0x0000002200227311 */ /* 0x000e22000020d900 */
[----:B------:R-:W-:Y:S05]  /*ade0*/  BRA `(.L_x_13520) ;  /* 0x0000000800d87947 */ /* 0x000fea0003800000 */
.L_x_13594:
        /* <DEDUP_REMOVED lines=9> */
.L_x_13597:
[----:B------:R-:W2:Y:S02]  /*ae80*/  LDG.E.U16 R4, desc[UR36][R4.64] ;  /* 0x0000002404047981 */ /* 0x000ea4000c1e1500 */
[----:B--2---:R-:W-:-:S06]  /*ae90*/  HADD2.F32 R34, -RZ, R4.H0_H0 ;  /* 0x20000004ff227230 */ /* 0x004fcc0000004100 */
[----:B------:R-:W0:Y:S01]  /*aea0*/  F2I.S64.TRUNC R34, R34 ;  /* 0x0000002200227311 */ /* 0x000e22000020d900 */
[----:B------:R-:W-:Y:S05]  /*aeb0*/  BRA `(.L_x_13520) ;  /* 0x0000000800a47947 */ /* 0x000fea0003800000 */
.L_x_13596:
[----:B------:R-:W2:Y:S02]  /*aec0*/  LDG.E.64 R4, desc[UR36][R4.64] ;  /* 0x0000002404047981 */ /* 0x000ea4000c1e1b00 */
[----:B--2---:R0:W1:Y:S01]  /*aed0*/  F2I.S64.F64.TRUNC R34, R4 ;  /* 0x0000000400227311 */ /* 0x004062000030d900 */
[----:B------:R-:W-:Y:S05]  /*aee0*/  BRA `(.L_x_13520) ;  /* 0x0000000800987947 */ /* 0x000fea0003800000 */
.L_x_13587:
        /* <DEDUP_REMOVED lines=13> */
.L_x_13600:
[----:B------:R-:W2:Y:S02]  /*afc0*/  LDG.E.64 R4, desc[UR36][R4.64] ;  /* 0x0000002404047981 */ /* 0x000ea4000c1e1b00 */
[----:B--2---:R0:W1:Y:S01]  /*afd0*/  F2I.S64.F64.TRUNC R34, R4 ;  /* 0x0000000400227311 */ /* 0x004062000030d900 */
[----:B------:R-:W-:Y:S05]  /*afe0*/  BRA `(.L_x_13520) ;  /* 0x0000000800587947 */ /* 0x000fea0003800000 */
.L_x_13599:
        /* <DEDUP_REMOVED lines=27> */
.L_x_13602:
        /* <DEDUP_REMOVED lines=14> */
.L_x_13601:
[----:B------:R-:W2:Y:S02]  /*b280*/  LDG.E.U16 R34, desc[UR36][R4.64] ;  /* 0x0000002404227981 */ /* 0x000ea4000c1e1500 */
[----:B--2---:R-:W-:-:S06]  /*b290*/  IMAD.U32 R34, R34, 0x10000, RZ ;  /* 0x0001000022227824 */ /* 0x004fcc00078e00ff */
[----:B------:R-:W0:Y:S01]  /*b2a0*/  F2I.S64.TRUNC R34, R34 ;  /* 0x0000002200227311 */ /* 0x000e22000020d900 */
[----:B------:R-:W-:Y:S05]  /*b2b0*/  BRA `(.L_x_13520) ;  /* 0x0000000400a47947 */ /* 0x000fea0003800000 */
.L_x_13598:
        /* <DEDUP_REMOVED lines=11> */
.L_x_13605:
        /* <DEDUP_REMOVED lines=21> */
.L_x_13609:
[----:B------:R-:W-:Y:S05]  /*b4c0*/  BSYNC B1 ;  /* 0x0000000000017941 */ /* 0x000fea0003800000 */
.L_x_13608:
[----:B------:R-:W-:Y:S01]  /*b4d0*/  IMAD.SHL.U32 R3, R3, 0x100000, RZ ;  /* 0x0010000003037824 */ /* 0x000fe200078e00ff */
[----:B------:R-:W-:-:S04]  /*b4e0*/  LEA R5, R0, 0x3b800000, 0x17 ;  /* 0x3b80000000057811 */ /* 0x000fc800078eb8ff */
[----:B------:R-:W-:-:S07]  /*b4f0*/  LOP3.LUT R34, R5, R3, R34, 0xfe, !PT ;  /* 0x0000000305227212 */ /* 0x000fce00078efe22 */
.L_x_13607:
[----:B------:R-:W-:Y:S05]  /*b500*/  BSYNC B0 ;  /* 0x0000000000007941 */ /* 0x000fea0003800000 */
.L_x_13606:
[----:B------:R-:W0:Y:S01]  /*b510*/  F2I.S64.TRUNC R34, R34 ;  /* 0x0000002200227311 */ /* 0x000e22000020d900 */
[----:B------:R-:W-:Y:S05]  /*b520*/  BRA `(.L_x_13520) ;  /* 0x0000000400087947 */ /* 0x000fea0003800000 */
.L_x_13604:
        /* <DEDUP_REMOVED lines=21> */
.L_x_13613:
[----:B------:R-:W-:Y:S05]  /*b680*/  BSYNC B1 ;  /* 0x0000000000017941 */ /* 0x000fea0003800000 */
.L_x_13612:
[----:B------:R-:W-:Y:S01]  /*b690*/  IMAD.SHL.U32 R3, R3, 0x200000, RZ ;  /* 0x0020000003037824 */ /* 0x000fe200078e00ff */
[----:B------:R-:W-:-:S04]  /*b6a0*/  LEA R5, R0, 0x37800000, 0x17 ;  /* 0x3780000000057811 */ /* 0x000fc800078eb8ff */
[----:B------:R-:W-:-:S07]  /*b6b0*/  LOP3.LUT R34, R5, R3, R34, 0xfe, !PT ;  /* 0x0000000305227212 */ /* 0x000fce00078efe22 */
.L_x_13611:
[----:B------:R-:W-:Y:S05]  /*b6c0*/  BSYNC B0 ;  /* 0x0000000000007941 */ /* 0x000fea0003800000 */
.L_x_13610:
[----:B------:R-:W0:Y:S01]  /*b6d0*/  F2I.S64.TRUNC R34, R34 ;  /* 0x0000002200227311 */ /* 0x000e22000020d900 */
[----:B------:R-:W-:Y:S05]  /*b6e0*/  BRA `(.L_x_13520) ;  /* 0x0000000000987947 */ /* 0x000fea0003800000 */
.L_x_13603:
        /* <DEDUP_REMOVED lines=14> */
.L_x_13617:
[----:B------:R-:W-:Y:S05]  /*b7d0*/  BSYNC B0 ;  /* 0x0000000000007941 */ /* 0x000fea0003800000 */
.L_x_13616:
[----:B------:R-:W0:Y:S01]  /*b7e0*/  F2I.S64.TRUNC R34, R34 ;  /* 0x0000002200227311 */ /* 0x000e22000020d900 */
[----:B------:R-:W-:Y:S05]  /*b7f0*/  BRA `(.L_x_13520) ;  /* 0x0000000000547947 */ /* 0x000fea0003800000 */
.L_x_13591:
        /* <DEDUP_REMOVED lines=16> */
.L_x_13618:
[----:B------:R-:W-:Y:S05]  /*b900*/  BRA `(.L_x_13520) ;  /* 0x0000000000107947 */ /* 0x000fea0003800000 */
.L_x_13615:
[----:B------:R0:W5:Y:S01]  /*b910*/  LDG.E.64 R34, desc[UR36][R4.64] ;  /* 0x0000002404227981 */ /* 0x000162000c1e1b00 */
[----:B------:R-:W-:Y:S05]  /*b920*/  BRA `(.L_x_13520) ;  /* 0x0000000000087947 */ /* 0x000fea0003800000 */
.L_x_13614:
[----:B------:R0:W5:Y:S01]  /*b930*/  LDG.E R34, desc[UR36][R4.64] ;  /* 0x0000002404227981 */ /* 0x000162000c1e1900 */
[----:B------:R-:W-:-:S07]  /*b940*/  IMAD.MOV.U32 R35, RZ, RZ, RZ ;  /* 0x000000ffff237224 */ /* 0x000fce00078e00ff */
.L_x_13520:
[----:B------:R-:W-:Y:S05]  /*b950*/  BSYNC B6 ;  /* 0x0000000000067941 */ /* 0x000fea0003800000 */
.L_x_13519:
[----:B------:R-:W3:Y:S01]  /*b960*/  S2R R17, SR_TID.X ;  /* 0x0000000000117919 */ /* 0x000ee20000002100 */
[----:B------:R-:W-:Y:S01]  /*b970*/  PRMT R3, R31, 0x9910, RZ ;  /* 0x000099101f037816 */ /* 0x000fe200000000ff */
[----:B------:R-:W3:Y:S01]  /*b980*/  LDC.U8 R16, c[0x0][0x25c] ;  /* 0x00009700ff107b82 */ /* 0x000ee20000000000 */
[----:B01--4-:R-:W-:Y:S02]  /*b990*/  PRMT R0, R24, 0x9910, RZ ;  /* 0x0000991018007816 */ /* 0x013fe400000000ff */
[----:B------:R-:W-:Y:S02]  /*b9a0*/  ISETP.NE.AND P0, PT, R3, RZ, PT ;  /* 0x000000ff0300720c */ /* 0x000fe40003f05270 */
[----:B--2---:R-:W-:-:S04]  /*b9b0*/  PRMT R4, R30, 0x9910, RZ ;  /* 0x000099101e047816 */ /* 0x004fc800000000ff */
[----:B------:R-:W-:Y:S02]  /*b9c0*/  ISETP.NE.AND P1, PT, R4, RZ, PT ;  /* 0x000000ff0400720c */ /* 0x000fe40003f25270 */
[CC--:B---3--:R-:W-:Y:S01]  /*b9d0*/  ISETP.GE.AND P3, PT, R17.reuse, R22.reuse, PT ;  /* 0x000000161100720c */ /* 0x0c8fe20003f66270 */
        /* <DEDUP_REMOVED lines=9> */
[----:B------:R-:W0:Y:S08]  /*ba70*/  @!P4 LDC.64 R8, c[0x0][0x218] ;  /* 0x00008600ff08cb82 */ /* 0x000e300000000a00 */
[----:B------:R-:W1:Y:S08]  /*ba80*/  @!P0 LDC.64 R10, c[0x0][0x218] ;  /* 0x00008600ff0a8b82 */ /* 0x000e700000000a00 */
[----:B------:R-:W2:Y:S08]  /*ba90*/  @!P1 LDC.64 R6, c[0x0][0x218] ;  /* 0x00008600ff069b82 */ /* 0x000eb00000000a00 */
[----:B------:R-:W3:Y:S01]  /*baa0*/  @!P2 LDC.64 R4, c[0x0][0x218] ;  /* 0x00008600ff04ab82 */ /* 0x000ee20000000a00 */
[----:B0----5:R-:W-:-:S05]  /*bab0*/  @!P4 IADD3 R8, P5, R28, R8, RZ ;  /* 0x000000081c08c210 */ /* 0x021fca0007fbe0ff */
[----:B------:R-:W-:Y:S01]  /*bac0*/  @!P4 IMAD.X R9, R29, 0x1, R9, P5 ;  /* 0x000000011d09c824 */ /* 0x000fe200028e0609 */
[----:B-1----:R-:W-:-:S04]  /*bad0*/  @!P0 IADD3 R10, P6, R36, R10, RZ ;  /* 0x0000000a240a8210 */ /* 0x002fc80007fde0ff */
[----:B------:R0:W5:Y:S01]  /*bae0*/  @!P4 LDG.E.U8 R23, desc[UR36][R8.64] ;  /* 0x000000240817c981 */ /* 0x000162000c1e1100 */
[----:B------:R-:W-:Y:S01]  /*baf0*/  @!P0 IMAD.X R11, R37, 0x1, R11, P6 ;  /* 0x00000001250b8824 */ /* 0x000fe200030e060b */
[----:B--2---:R-:W-:-:S04]  /*bb00*/  @!P1 IADD3 R6, P5, R34, R6, RZ ;  /* 0x0000000622069210 */ /* 0x004fc80007fbe0ff */
[----:B------:R0:W5:Y:S01]  /*bb10*/  @!P0 LDG.E.U8 R27, desc[UR36][R10.64] ;  /* 0x000000240a1b8981 */ /* 0x000162000c1e1100 */
[----:B------:R-:W-:Y:S01]  /*bb20*/  @!P1 IMAD.X R7, R35, 0x1, R7, P5 ;  /* 0x0000000123079824 */ /* 0x000fe200028e0607 */
[----:B---3--:R-:W-:-:S04]  /*bb30*/  @!P2 IADD3 R4, P6, R32, R4, RZ ;  /* 0x000000042004a210 */ /* 0x008fc80007fde0ff */
        /* <DEDUP_REMOVED lines=25> */
.L_x_13624:
[----:B-----5:R2:W-:Y:S01]  /*bcd0*/  STG.E.U8 desc[UR36][R8.64], R23 ;  /* 0x0000001708007986 */ /* 0x0205e2000c101124 */
[----:B------:R-:W-:Y:S01]  /*bce0*/  IMAD.MOV.U32 R17, RZ, RZ, R25 ;  /* 0x000000ffff117224 */ /* 0x000fe200078e0019 */
[----:B------:R-:W-:Y:S06]  /*bcf0*/  BRA `(.L_x_13620) ;  /* 0x0000000c00e87947 */ /* 0x000fec0003800000 */
.L_x_13623:
[----:B------:R-:W-:-:S13]  /*bd00*/  ISETP.NE.AND P0, PT, R0, 0x2, PT ;  /* 0x000000020000780c */ /* 0x000fda0003f05270 */
[----:B------:R-:W-:Y:S05]  /*bd10*/  @!P0 BRA `(.L_x_13626) ;  /* 0x0000000000348947 */ /* 0x000fea0003800000 */
[----:B------:R-:W-:-:S13]  /*bd20*/  ISETP.NE.AND P0, PT, R0, 0x3, PT ;  /* 0x000000030000780c */ /* 0x000fda0003f05270 */
[----:B------:R-:W-:Y:S05]  /*bd30*/  @!P0 BRA `(.L_x_13627) ;  /* 0x00000000001c8947 */ /* 0x000fea0003800000 */
[----:B------:R-:W-:-:S13]  /*bd40*/  ISETP.NE.AND P0, PT, R0, 0x4, PT ;  /* 0x000000040000780c */ /* 0x000fda0003f05270 */
[----:B------:R-:W-:Y:S05]  /*bd50*/  @P0 BRA `(.L_x_13625) ;  /* 0x0000000c00680947 */ /* 0x000fea0003800000 */
[----:B-----5:R-:W-:Y:S01]  /*bd60*/  LOP3.LUT R4, R23, 0xff, RZ, 0xc0, !PT ;  /* 0x000000ff17047812 */ /* 0x020fe200078ec0ff */
[----:B------:R-:W-:Y:S02]  /*bd70*/  IMAD.MOV.U32 R5, RZ, RZ, RZ ;  /* 0x000000ffff057224 */ /* 0x000fe400078e00ff */
[----:B------:R-:W-:-:S03]  /*bd80*/  IMAD.MOV.U32 R17, RZ, RZ, R25 ;  /* 0x000000ffff117224 */ /* 0x000fc600078e0019 */
[----:B------:R0:W-:Y:S01]  /*bd90*/  STG.E.64 desc[UR36][R8.64], R4 ;  /* 0x0000000408007986 */ /* 0x0001e2000c101b24 */
[----:B------:R-:W-:Y:S05]  /*bda0*/  BRA `(.L_x_13620) ;  /* 0x0000000c00bc7947 */ /* 0x000fea0003800000 */
.L_x_13627:
[----:B-----5:R-:W-:Y:S01]  /*bdb0*/  LOP3.LUT R23, R23, 0xff, RZ, 0xc0, !PT ;  /* 0x000000ff17177812 */ /* 0x020fe200078ec0ff */
[----:B------:R-:W-:-:S04]  /*bdc0*/  IMAD.MOV.U32 R17, RZ, RZ, R25 ;  /* 0x000000ffff117224 */ /* 0x000fc800078e0019 */
[----:B------:R4:W-:Y:S01]  /*bdd0*/  STG.E desc[UR36][R8.64], R23 ;  /* 0x0000001708007986 */ /* 0x0009e2000c101924 */
[----:B------:R-:W-:Y:S05]  /*bde0*/  BRA `(.L_x_13620) ;  /* 0x0000000c00ac7947 */ /* 0x000fea0003800000 */
.L_x_13626:
[----:B-----5:R-:W-:Y:S01]  /*bdf0*/  LOP3.LUT R23, R23, 0xff, RZ, 0xc0, !PT ;  /* 0x000000ff17177812 */ /* 0x020fe200078ec0ff */
[----:B------:R-:W-:-:S04]  /*be00*/  IMAD.MOV.U32 R17, RZ, RZ, R25 ;  /* 0x000000ffff117224 */ /* 0x000fc800078e0019 */
[----:B------:R3:W-:Y:S01]  /*be10*/  STG.E.U16 desc[UR36][R8.64], R23 ;  /* 0x0000001708007986 */ /* 0x0007e2000c101524 */
[----:B------:R-:W-:Y:S05]  /*be20*/  BRA `(.L_x_13620) ;  /* 0x0000000c009c7947 */ /* 0x000fea0003800000 */
.L_x_13622:
[----:B------:R-:W-:-:S13]  /*be30*/  ISETP.GT.AND P0, PT, R0, 0x6, PT ;  /* 0x000000060000780c */ /* 0x000fda0003f04270 */
[----:B------:R-:W-:Y:S05]  /*be40*/  @P0 BRA `(.L_x_13628) ;  /* 0x00000000003c0947 */ /* 0x000fea0003800000 */
[----:B------:R-:W-:-:S13]  /*be50*/  ISETP.NE.AND P0, PT, R0, 0x5, PT ;  /* 0x000000050000780c */ /* 0x000fda0003f05270 */
[----:B------:R-:W-:Y:S05]  /*be60*/  @!P0 BRA `(.L_x_13629) ;  /* 0x00000000001c8947 */ /* 0x000fea0003800000 */
[----:B------:R-:W-:-:S13]  /*be70*/  ISETP.NE.AND P0, PT, R0, 0x6, PT ;  /* 0x000000060000780c */ /* 0x000fda0003f05270 */
[----:B------:R-:W-:Y:S05]  /*be80*/  @P0 BRA `(.L_x_13625) ;  /* 0x0000000c001c0947 */ /* 0x000fea0003800000 */
[----:B-----5:R-:W-:Y:S01]  /*be90*/  LOP3.LUT R3, R23, 0xff, RZ, 0xc0, !PT ;  /* 0x000000ff17037812 */ /* 0x020fe200078ec0ff */
[----:B------:R-:W-:-:S05]  /*bea0*/  IMAD.MOV.U32 R17, RZ, RZ, R25 ;  /* 0x000000ffff117224 */ /* 0x000fca00078e0019 */
[----:B------:R-:W0:Y:S02]  /*beb0*/  I2F.U16 R3, R3 ;  /* 0x0000000300037306 */ /* 0x000e240000101000 */
[----:B0-----:R0:W-:Y:S01]  /*bec0*/  STG.E desc[UR36][R8.64], R3 ;  /* 0x0000000308007986 */ /* 0x0011e2000c101924 */
[----:B------:R-:W-:Y:S05]  /*bed0*/  BRA `(.L_x_13620) ;  /* 0x0000000c00707947 */ /* 0x000fea0003800000 */
.L_x_13629:
[----:B-----5:R-:W-:Y:S01]  /*bee0*/  LOP3.LUT R23, R23, 0xff, RZ, 0xc0, !PT ;  /* 0x000000ff17177812 */ /* 0x020fe200078ec0ff */
[----:B------:R-:W-:-:S03]  /*bef0*/  IMAD.MOV.U32 R17, RZ, RZ, R25 ;  /* 0x000000ffff117224 */ /* 0x000fc600078e0019 */
[----:B------:R-:W0:Y:S02]  /*bf00*/  I2F.U16 R0, R23 ;  /* 0x0000001700007306 */ /* 0x000e240000101000 */
[----:B0-----:R-:W-:-:S05]  /*bf10*/  F2FP.F16.F32.PACK_AB R0, RZ, R0 ;  /* 0x00000000ff00723e */ /* 0x001fca00000000ff */
[----:B------:R0:W-:Y:S01]  /*bf20*/  STG.E.U16 desc[UR36][R8.64], R0 ;  /* 0x0000000008007986 */ /* 0x0001e2000c101524 */
[----:B------:R-:W-:Y:S05]  /*bf30*/  BRA `(.L_x_13620) ;  /* 0x0000000c00587947 */ /* 0x000fea0003800000 */
.L_x_13628:
        /* <DEDUP_REMOVED lines=8> */
[----:B------:R-:W-:Y:S01]  /*bfc0*/  IMAD.MOV.U32 R17, RZ, RZ, R25 ;  /* 0x000000ffff117224 */ /* 0x000fe200078e0019 */
[----:B------:R-:W0:Y:S02]  /*bfd0*/  I2F.U16 R4, R23 ;  /* 0x0000001700047306 */ /* 0x000e240000101000 */
[----:B0-----:R0:W-:Y:S01]  /*bfe0*/  STG.E.64 desc[UR36][R8.64], R4 ;  /* 0x0000000408007986 */ /* 0x0011e2000c101b24 */
[----:B------:R-:W-:Y:S05]  /*bff0*/  BRA `(.L_x_13620) ;  /* 0x0000000c00287947 */ /* 0x000fea0003800000 */
.L_x_13631:
[----:B-----5:R-:W-:Y:S01]  /*c000*/  LOP3.LUT R23, R23, 0xff, RZ, 0xc0, !PT ;  /* 0x000000ff17177812 */ /* 0x020fe200078ec0ff */
[----:B------:R-:W-:-:S05]  /*c010*/  IMAD.MOV.U32 R17, RZ, RZ, R25 ;  /* 0x000000ffff117224 */ /* 0x000fca00078e0019 */
[----:B------:R-:W0:Y:S02]  /*c020*/  I2F.U16 R23, R23 ;  /* 0x0000001700177306 */ /* 0x000e240000101000 */
[----:B0-----:R-:W-:-:S04]  /*c030*/  F2FP.F16.F32.PACK_AB R3, RZ, R23 ;  /* 0x00000017ff03723e */ /* 0x001fc800000000ff */
[----:B------:R-:W-:-:S05]  /*c040*/  PRMT R3, R3, 0x5410, RZ ;  /* 0x0000541003037816 */ /* 0x000fca00000000ff */
[----:B------:R0:W-:Y:S01]  /*c050*/  STG.E desc[UR36][R8.64], R3 ;  /* 0x0000000308007986 */ /* 0x0001e2000c101924 */
[----:B------:R-:W-:Y:S05]  /*c060*/  BRA `(.L_x_13620) ;  /* 0x0000000c000c7947 */ /* 0x000fea0003800000 */
.L_x_13630:
[----:B-----5:R-:W-:Y:S01]  /*c070*/  LOP3.LUT R4, R23, 0xff, RZ, 0xc0, !PT ;  /* 0x000000ff17047812 */ /* 0x020fe200078ec0ff */
[----:B------:R-:W-:-:S05]  /*c080*/  IMAD.MOV.U32 R17, RZ, RZ, R25 ;  /* 0x000000ffff117224 */ /* 0x000fca00078e0019 */
[----:B------:R-:W0:Y:S02]  /*c090*/  I2F.F64.U16 R4, R4 ;  /* 0x0000000400047312 */ /* 0x000e240000101800 */
[----:B0-----:R0:W-:Y:S01]  /*c0a0*/  STG.E.64 desc[UR36][R8.64], R4 ;  /* 0x0000000408007986 */ /* 0x0011e2000c101b24 */
[----:B------:R-:W-:Y:S05]  /*c0b0*/  BRA `(.L_x_13620) ;  /* 0x0000000800f87947 */ /* 0x000fea0003800000 */
.L_x_13621:
        /* <DEDUP_REMOVED lines=13> */
.L_x_13634:
[----:B-----5:R-:W-:Y:S02]  /*c190*/  LOP3.LUT R4, R23, 0xff, RZ, 0xc0, !PT ;  /* 0x000000ff17047812 */ /* 0x020fe400078ec0ff */
[----:B------:R-:W-:Y:S01]  /*c1a0*/  CS2R R6, SRZ ;  /* 0x0000000000067805 */ /* 0x000fe2000001ff00 */
[----:B------:R-:W-:-:S03]  /*c1b0*/  IMAD.MOV.U32 R17, RZ, RZ, R25 ;  /* 0x000000ffff117224 */ /* 0x000fc600078e0019 */
[----:B------:R-:W0:Y:S02]  /*c1c0*/  I2F.F64.U16 R4, R4 ;  /* 0x0000000400047312 */ /* 0x000e240000101800 */
[----:B0-----:R0:W-:Y:S01]  /*c1d0*/  STG.E.128 desc[UR36][R8.64], R4 ;  /* 0x0000000408007986 */ /* 0x0011e2000c101d24 */
[----:B------:R-:W-:Y:S05]  /*c1e0*/  BRA `(.L_x_13620) ;  /* 0x0000000800ac7947 */ /* 0x000fea0003800000 */
.L_x_13633:
        /* <DEDUP_REMOVED lines=9> */
[C---:B0-----:R-:W-:Y:S02]  /*c280*/  LOP3.LUT R3, R23.reuse, 0x7fffffff, RZ, 0xc0, !PT ;  /* 0x7fffffff17037812 */ /* 0x041fe400078ec0ff */
        /* <DEDUP_REMOVED lines=12> */
.L_x_13638:
[----:B------:R-:W-:Y:S05]  /*c350*/  BSYNC B0 ;  /* 0x0000000000007941 */ /* 0x000fea0003800000 */
.L_x_13637:
[----:B------:R-:W-:Y:S01]  /*c360*/  LOP3.LUT R5, R0, R5, RZ, 0xfc, !PT ;  /* 0x0000000500057212 */ /* 0x000fe200078efcff */
[----:B------:R-:W-:-:S04]  /*c370*/  IMAD.MOV.U32 R17, RZ, RZ, R25 ;  /* 0x000000ffff117224 */ /* 0x000fc800078e0019 */
[----:B------:R0:W-:Y:S01]  /*c380*/  STG.E.U8 desc[UR36][R8.64], R5 ;  /* 0x0000000508007986 */ /* 0x0001e2000c101124 */
[----:B------:R-:W-:Y:S05]  /*c390*/  BRA `(.L_x_13620) ;  /* 0x0000000800407947 */ /* 0x000fea0003800000 */
.L_x_13636:
[----:B-----5:R-:W-:Y:S01]  /*c3a0*/  LOP3.LUT R23, R23, 0xff, RZ, 0xc0, !PT ;  /* 0x000000ff17177812 */ /* 0x020fe200078ec0ff */
[----:B------:R-:W-:Y:S05]  /*c3b0*/  BSSY B0, `(.L_x_13639) ;  /* 0x0000010000007945 */ /* 0x000fea0003800000 */
[----:B------:R-:W0:Y:S02]  /*c3c0*/  I2F.U16 R23, R23 ;  /* 0x0000001700177306 */ /* 0x000e240000101000 */
        /* <DEDUP_REMOVED lines=11> */
.L_x_13640:
[----:B------:R-:W-:Y:S01]  /*c480*/  IMAD.MOV.U32 R0, RZ, RZ, 0x7f ;  /* 0x0000007fff007424 */ /* 0x000fe200078e00ff */
[----:B------:R-:W-:-:S04]  /*c490*/  ISETP.GT.U32.AND P0, PT, R3, 0x7f800000, PT ;  /* 0x7f8000000300780c */ /* 0x000fc80003f04070 */
[----:B------:R-:W-:-:S09]  /*c4a0*/  SEL R0, R0, 0x7c, P0 ;  /* 0x0000007c00007807 */ /* 0x000fd20000000000 */
.L_x_13641:
[----:B------:R-:W-:Y:S05]  /*c4b0*/  BSYNC B0 ;  /* 0x0000000000007941 */ /* 0x000fea0003800000 */
.L_x_13639:
[----:B------:R-:W-:Y:S01]  /*c4c0*/  LOP3.LUT R3, R23, 0x80000000, RZ, 0xc0, !PT ;  /* 0x8000000017037812 */ /* 0x000fe200078ec0ff */
[----:B------:R-:W-:-:S03]  /*c4d0*/  IMAD.MOV.U32 R17, RZ, RZ, R25 ;  /* 0x000000ffff117224 */ /* 0x000fc600078e0019 */
[----:B------:R-:W-:-:S04]  /*c4e0*/  SHF.R.U32.HI R3, RZ, 0x18, R3 ;  /* 0x00000018ff037819 */ /* 0x000fc80000011603 */
[----:B------:R-:W-:-:S05]  /*c4f0*/  LOP3.LUT R3, R0, R3, RZ, 0xfc, !PT ;  /* 0x0000000300037212 */ /* 0x000fca00078efcff */
[----:B------:R0:W-:Y:S01]  /*c500*/  STG.E.U8 desc[UR36][R8.64], R3 ;  /* 0x0000000308007986 */ /* 0x0001e2000c101124 */
[----:B------:R-:W-:Y:S05]  /*c510*/  BRA `(.L_x_13620) ;  /* 0x0000000400e07947 */ /* 0x000fea0003800000 */
.L_x_13635:
[----:B-----5:R-:W-:Y:S01]  /*c520*/  LOP3.LUT R23, R23, 0xff, RZ, 0xc0, !PT ;  /* 0x000000ff17177812 */ /* 0x020fe200078ec0ff */
[----:B------:R-:W-:-:S03]  /*c530*/  IMAD.MOV.U32 R17, RZ, RZ, R25 ;  /* 0x000000ffff117224 */ /* 0x000fc600078e0019 */
[----:B------:R-:W0:Y:S02]  /*c540*/  I2F.U16 R0, R23 ;  /* 0x0000001700007306 */ /* 0x000e240000101000 */
[----:B0-----:R-:W-:-:S05]  /*c550*/  F2FP.BF16.F32.PACK_AB R0, RZ, R0 ;  /* 0x00000000ff00723e */ /* 0x001fca00000010ff */
[----:B------:R0:W-:Y:S01]  /*c560*/  STG.E.U16 desc[UR36][R8.64], R0 ;  /* 0x0000000008007986 */ /* 0x0001e2000c101524 */
[----:B------:R-:W-:Y:S05]  /*c570*/  BRA `(.L_x_13620) ;  /* 0x0000000400c87947 */ /* 0x000fea0003800000 */
.L_x_13632:
        /* <DEDUP_REMOVED lines=8> */
[----:B-----5:R-:W-:Y:S01]  /*c600*/  LOP3.LUT R23, R23, 0xff, RZ, 0xc0, !PT ;  /* 0x000000ff17177812 */ /* 0x020fe200078ec0ff */
[----:B------:R-:W-:-:S04]  /*c610*/  IMAD.MOV.U32 R17, RZ, RZ, R25 ;  /* 0x000000ffff117224 */ /* 0x000fc800078e0019 */
[----:B------:R0:W-:Y:S01]  /*c620*/  STG.E.U16 desc[UR36][R8.64], R23 ;  /* 0x0000001708007986 */ /* 0x0001e2000c101524 */
[----:B------:R-:W-:Y:S05]  /*c630*/  BRA `(.L_x_13620) ;  /* 0x0000000400987947 */ /* 0x000fea0003800000 */
.L_x_13644:
[----:B-----5:R-:W-:Y:S01]  /*c640*/  LOP3.LUT R23, R23, 0xff, RZ, 0xc0, !PT ;  /* 0x000000ff17177812 */ /* 0x020fe200078ec0ff */
[----:B------:R-:W-:Y:S01]  /*c650*/  BSSY B0, `(.L_x_13645) ;  /* 0x0000015000007945 */ /* 0x000fe20003800000 */
[----:B------:R-:W-:-:S04]  /*c660*/  IMAD.MOV.U32 R4, RZ, RZ, 0x80 ;  /* 0x00000080ff047424 */ /* 0x000fc800078e00ff */
[----:B------:R-:W0:Y:S02]  /*c670*/  I2F.U16 R23, R23 ;  /* 0x0000001700177306 */ /* 0x000e240000101000 */
        /* <DEDUP_REMOVED lines=14> */
.L_x_13647:
[----:B------:R-:W-:-:S04]  /*c760*/  LOP3.LUT R3, R23, 0x80000000, RZ, 0xc0, !PT ;  /* 0x8000000017037812 */ /* 0x000fc800078ec0ff */
[----:B------:R-:W-:-:S04]  /*c770*/  SHF.R.U32.HI R3, RZ, 0x18, R3 ;  /* 0x00000018ff037819 */ /* 0x000fc80000011603 */
[----:B------:R-:W-:-:S04]  /*c780*/  LOP3.LUT R0, R0, R3, RZ, 0xfc, !PT ;  /* 0x0000000300007212 */ /* 0x000fc800078efcff */
[----:B------:R-:W-:-:S07]  /*c790*/  PRMT R4, R0, 0x7610, R4 ;  /* 0x0000761000047816 */ /* 0x000fce0000000004 */
.L_x_13646:
[----:B------:R-:W-:Y:S05]  /*c7a0*/  BSYNC B0 ;  /* 0x0000000000007941 */ /* 0x000fea0003800000 */
.L_x_13645:
[----:B------:R0:W-:Y:S01]  /*c7b0*/  STG.E.U8 desc[UR36][R8.64], R4 ;  /* 0x0000000408007986 */ /* 0x0001e2000c101124 */
[----:B------:R-:W-:Y:S01]  /*c7c0*/  IMAD.MOV.U32 R17, RZ, RZ, R25 ;  /* 0x000000ffff117224 */ /* 0x000fe200078e0019 */
[----:B------:R-:W-:Y:S06]  /*c7d0*/  BRA `(.L_x_13620) ;  /* 0x0000000400307947 */ /* 0x000fec0003800000 */
.L_x_13643:
        /* <DEDUP_REMOVED lines=18> */
.L_x_13650:
[----:B------:R-:W-:-:S04]  /*c900*/  LOP3.LUT R3, R23, 0x80000000, RZ, 0xc0, !PT ;  /* 0x8000000017037812 */ /* 0x000fc800078ec0ff */
[----:B------:R-:W-:-:S04]  /*c910*/  SHF.R.U32.HI R3, RZ, 0x18, R3 ;  /* 0x00000018ff037819 */ /* 0x000fc80000011603 */
[----:B------:R-:W-:-:S04]  /*c920*/  LOP3.LUT R0, R0, R3, RZ, 0xfc, !PT ;  /* 0x0000000300007212 */ /* 0x000fc800078efcff */
[----:B------:R-:W-:-:S07]  /*c930*/  PRMT R4, R0, 0x7610, R4 ;  /* 0x0000761000047816 */ /* 0x000fce0000000004 */
.L_x_13649:
[----:B------:R-:W-:Y:S05]  /*c940*/  BSYNC B0 ;  /* 0x0000000000007941 */ /* 0x000fea0003800000 */
.L_x_13648:
[----:B------:R0:W-:Y:S01]  /*c950*/  STG.E.U8 desc[UR36][R8.64], R4 ;  /* 0x0000000408007986 */ /* 0x0001e2000c101124 */
[----:B------:R-:W-:Y:S01]  /*c960*/  IMAD.MOV.U32 R17, RZ, RZ, R25 ;  /* 0x000000ffff117224 */ /* 0x000fe200078e0019 */
[----:B------:R-:W-:Y:S06]  /*c970*/  BRA `(.L_x_13620) ;  /* 0x0000000000c87947 */ /* 0x000fec0003800000 */
.L_x_13642:
        /* <DEDUP_REMOVED lines=8> */
[----:B------:R-:W0:Y:S02]  /*ca00*/  I2F.U16 R6, R23 ;  /* 0x0000001700067306 */ /* 0x000e240000101000 */
        /* <DEDUP_REMOVED lines=15> */
.L_x_13625:
        /* <DEDUP_REMOVED lines=16> */
.L_x_13653:
[----:B------:R-:W-:Y:S01]  /*cc00*/  IMAD.MOV.U32 R17, RZ, RZ, R25 ;  /* 0x000000ffff117224 */ /* 0x000fe200078e0019 */
[----:B------:R-:W-:Y:S06]  /*cc10*/  BRA `(.L_x_13620) ;  /* 0x0000000000207947 */ /* 0x000fec0003800000 */
.L_x_13652:
[----:B-----5:R-:W-:Y:S01]  /*cc20*/  LOP3.LUT R4, R23, 0xff, RZ, 0xc0, !PT ;  /* 0x000000ff17047812 */ /* 0x020fe200078ec0ff */
[----:B------:R-:W-:Y:S02]  /*cc30*/  IMAD.MOV.U32 R5, RZ, RZ, RZ ;  /* 0x000000ffff057224 */ /* 0x000fe400078e00ff */
[----:B------:R-:W-:-:S03]  /*cc40*/  IMAD.MOV.U32 R17, RZ, RZ, R25 ;  /* 0x000000ffff117224 */ /* 0x000fc600078e0019 */
[----:B------:R0:W-:Y:S01]  /*cc50*/  STG.E.64 desc[UR36][R8.64], R4 ;  /* 0x0000000408007986 */ /* 0x0001e2000c101b24 */
[----:B------:R-:W-:Y:S05]  /*cc60*/  BRA `(.L_x_13620) ;  /* 0x00000000000c7947 */ /* 0x000fea0003800000 */
.L_x_13651:
[----:B-----5:R-:W-:Y:S01]  /*cc70*/  LOP3.LUT R23, R23, 0xff, RZ, 0xc0, !PT ;  /* 0x000000ff17177812 */ /* 0x020fe200078ec0ff */
[----:B------:R-:W-:-:S04]  /*cc80*/  IMAD.MOV.U32 R17, RZ, RZ, R25 ;  /* 0x000000ffff117224 */ /* 0x000fc800078e0019 */
[----:B------:R0:W-:Y:S03]  /*cc90*/  STG.E desc[UR36][R8.64], R23 ;  /* 0x0000001708007986 */ /* 0x0001e6000c101924 */
.L_x_13620:
[----:B------:R-:W-:Y:S05]  /*cca0*/  BSYNC B6 ;  /* 0x0000000000067941 */ /* 0x000fea0003800000 */
.L_x_13619:
[----:B------:R-:W-:Y:S01]  /*ccb0*/  ISETP.GE.AND P0, PT, R17, R22, PT ;  /* 0x000000161100720c */ /* 0x000fe20003f06270 */
[----:B------:R-:W-:-:S12]  /*ccc0*/  BSSY B6, `(.L_x_13654) ;  /* 0x00001fa000067945 */ /* 0x000fd80003800000 */
[----:B------:R-:W-:Y:S05]  /*ccd0*/  @P0 BRA `(.L_x_13655) ;  /* 0x0000001c00e00947 */ /* 0x000fea0003800000 */
[----:B0-----:R-:W0:Y:S01]  /*cce0*/  LDC.64 R4, c[0x0][0x228] ;  /* 0x00008a00ff047b82 */ /* 0x001e220000000a00 */
        /* <DEDUP_REMOVED lines=19> */
.L_x_13659:
[----:B-----5:R0:W-:Y:S01]  /*ce20*/  STG.E.U8 desc[UR36][R4.64], R19 ;  /* 0x0000001304007986 */ /* 0x0201e2000c101124 */
[----:B------:R-:W-:Y:S05]  /*ce30*/  BRA `(.L_x_13661) ;  /* 0x0000000c00907947 */ /* 0x000fea0003800000 */
.L_x_13658:
[----:B------:R-:W-:-:S13]  /*ce40*/  ISETP.NE.AND P0, PT, R0, 0x2, PT ;  /* 0x000000020000780c */ /* 0x000fda0003f05270 */
[----:B------:R-:W-:Y:S05]  /*ce50*/  @!P0 BRA `(.L_x_13662) ;  /* 0x00000000002c8947 */ /* 0x000fea0003800000 */
[----:B------:R-:W-:-:S13]  /*ce60*/  ISETP.NE.AND P0, PT, R0, 0x3, PT ;  /* 0x000000030000780c */ /* 0x000fda0003f05270 */
[----:B------:R-:W-:Y:S05]  /*ce70*/  @!P0 BRA `(.L_x_13663) ;  /* 0x0000000000188947 */ /* 0x000fea0003800000 */
[----:B------:R-:W-:-:S13]  /*ce80*/  ISETP.NE.AND P0, PT, R0, 0x4, PT ;  /* 0x000000040000780c */ /* 0x000fda0003f05270 */
[----:B------:R-:W-:Y:S05]  /*ce90*/  @P0 BRA `(.L_x_13660) ;  /* 0x0000000c001c0947 */ /* 0x000fea0003800000 */
[----:B-----5:R-:W-:Y:S01]  /*cea0*/  LOP3.LUT R6, R19, 0xff, RZ, 0xc0, !PT ;  /* 0x000000ff13067812 */ /* 0x020fe200078ec0ff */
[----:B------:R-:W-:-:S05]  /*ceb0*/  IMAD.MOV.U32 R7, RZ, RZ, RZ ;  /* 0x000000ffff077224 */ /* 0x000fca00078e00ff */
[----:B------:R0:W-:Y:S01]  /*cec0*/  STG.E.64 desc[UR36][R4.64], R6 ;  /* 0x0000000604007986 */ /* 0x0001e2000c101b24 */
[----:B------:R-:W-:Y:S05]  /*ced0*/  BRA `(.L_x_13661) ;  /* 0x0000000c00687947 */ /* 0x000fea0003800000 */
.L_x_13663:
[----:B-----5:R-:W-:-:S05]  /*cee0*/  LOP3.LUT R19, R19, 0xff, RZ, 0xc0, !PT ;  /* 0x000000ff13137812 */ /* 0x020fca00078ec0ff */
[----:B------:R0:W-:Y:S01]  /*cef0*/  STG.E desc[UR36][R4.64], R19 ;  /* 0x0000001304007986 */ /* 0x0001e2000c101924 */
[----:B------:R-:W-:Y:S05]  /*cf00*/  BRA `(.L_x_13661) ;  /* 0x0000000c005c7947 */ /* 0x000fea0003800000 */
.L_x_13662:
[----:B-----5:R-:W-:-:S05]  /*cf10*/  LOP3.LUT R19, R19, 0xff, RZ, 0xc0, !PT ;  /* 0x000000ff13137812 */ /* 0x020fca00078ec0ff */
[----:B------:R0:W-:Y:S01]  /*cf20*/  STG.E.U16 desc[UR36][R4.64], R19 ;  /* 0x0000001304007986 */ /* 0x0001e2000c101524 */
[----:B------:R-:W-:Y:S05]  /*cf30*/  BRA `(.L_x_13661) ;  /* 0x0000000c00507947 */ /* 0x000fea0003800000 */
.L_x_13657:
[----:B------:R-:W-:-:S13]  /*cf40*/  ISETP.GT.AND P0, PT, R0, 0x6, PT ;  /* 0x000000060000780c */ /* 0x000fda0003f04270 */
[----:B------:R-:W-:Y:S05]  /*cf50*/  @P0 BRA `(.L_x_13664) ;  /* 0x0000000000340947 */ /* 0x000fea0003800000 */
[----:B------:R-:W-:-:S13]  /*cf60*/  ISETP.NE.AND P0, PT, R0, 0x5, PT ;  /* 0x000000050000780c */ /* 0x000fda0003f05270 */
[----:B------:R-:W-:Y:S05]  /*cf70*/  @!P0 BRA `(.L_x_13665) ;  /* 0x0000000000188947 */ /* 0x000fea0003800000 */
[----:B------:R-:W-:-:S13]  /*cf80*/  ISETP.NE.AND P0, PT, R0, 0x6, PT ;  /* 0x000000060000780c */ /* 0x000fda0003f05270 */
[----:B------:R-:W-:Y:S05]  /*cf90*/  @P0 BRA `(.L_x_13660) ;  /* 0x0000000800dc0947 */ /* 0x000fea0003800000 */
[----:B-----5:R-:W-:-:S06]  /*cfa0*/  LOP3.LUT R3, R19, 0xff, RZ, 0xc0, !PT ;  /* 0x000000ff13037812 */ /* 0x020fcc00078ec0ff */
[----:B------:R-:W0:Y:S02]  /*cfb0*/  I2F.U16 R3, R3 ;  /* 0x0000000300037306 */ /* 0x000e240000101000 */
[----:B0-----:R0:W-:Y:S01]  /*cfc0*/  STG.E desc[UR36][R4.64], R3 ;  /* 0x0000000304007986 */ /* 0x0011e2000c101924 */
[----:B------:R-:W-:Y:S05]  /*cfd0*/  BRA `(.L_x_13661) ;  /* 0x0000000c00287947 */ /* 0x000fea0003800000 */
.L_x_13665:
[----:B-----5:R-:W-:-:S04]  /*cfe0*/  LOP3.LUT R19, R19, 0xff, RZ, 0xc0, !PT ;  /* 0x000000ff13137812 */ /* 0x020fc800078ec0ff */
[----:B------:R-:W0:Y:S02]  /*cff0*/  I2F.U16 R0, R19 ;  /* 0x0000001300007306 */ /* 0x000e240000101000 */
[----:B0-----:R-:W-:-:S05]  /*d000*/  F2FP.F16.F32.PACK_AB R0, RZ, R0 ;  /* 0x00000000ff00723e */ /* 0x001fca00000000ff */
[----:B------:R0:W-:Y:S01]  /*d010*/  STG.E.U16 desc[UR36][R4.64], R0 ;  /* 0x0000000004007986 */ /* 0x0001e2000c101524 */
[----:B------:R-:W-:Y:S05]  /*d020*/  BRA `(.L_x_13661) ;  /* 0x0000000c00147947 */ /* 0x000fea0003800000 */
.L_x_13664:
[----:B------:R-:W-:-:S13]  /*d030*/  ISETP.NE.AND P0, PT, R0, 0x7, PT ;  /* 0x000000070000780c */ /* 0x000fda0003f05270 */
[----:B------:R-:W-:Y:S05]  /*d040*/  @!P0 BRA `(.L_x_13666) ;  /* 0x00000000003c8947 */ /* 0x000fea0003800000 */
[----:B------:R-:W-:-:S13]  /*d050*/  ISETP.NE.AND P0, PT, R0, 0x8, PT ;  /* 0x000000080000780c */ /* 0x000fda0003f05270 */
[----:B------:R-:W-:Y:S05]  /*d060*/  @!P0 BRA `(.L_x_13667) ;  /* 0x00000000001c8947 */ /* 0x000fea0003800000 */
[----:B------:R-:W-:-:S13]  /*d070*/  ISETP.NE.AND P0, PT, R0, 0x9, PT ;  /* 0x000000090000780c */ /* 0x000fda0003f05270 */
[----:B------:R-:W-:Y:S05]  /*d080*/  @P0 BRA `(.L_x_13660) ;  /* 0x0000000800a00947 */ /* 0x000fea0003800000 */
[----:B-----5:R-:W-:Y:S01]  /*d090*/  LOP3.LUT R19, R19, 0xff, RZ, 0xc0, !PT ;  /* 0x000000ff13137812 */ /* 0x020fe200078ec0ff */
[----:B------:R-:W-:-:S03]  /*d0a0*/  IMAD.MOV.U32 R7, RZ, RZ, RZ ;  /* 0x000000ffff077224 */ /* 0x000fc600078e00ff */
[----:B------:R-:W0:Y:S02]  /*d0b0*/  I2F.U16 R6, R19 ;  /* 0x0000001300067306 */ /* 0x000e240000101000 */
[----:B0-----:R0:W-:Y:S01]  /*d0c0*/  STG.E.64 desc[UR36][R4.64], R6 ;  /* 0x0000000604007986 */ /* 0x0011e2000c101b24 */
[----:B------:R-:W-:Y:S05]  /*d0d0*/  BRA `(.L_x_13661) ;  /* 0x0000000800e87947 */ /* 0x000fea0003800000 */
.L_x_13667:
[----:B-----5:R-:W-:-:S06]  /*d0e0*/  LOP3.LUT R19, R19, 0xff, RZ, 0xc0, !PT ;  /* 0x000000ff13137812 */ /* 0x020fcc00078ec0ff */
[----:B------:R-:W0:Y:S02]  /*d0f0*/  I2F.U16 R19, R19 ;  /* 0x0000001300137306 */ /* 0x000e240000101000 */
[----:B0-----:R-:W-:-:S04]  /*d100*/  F2FP.F16.F32.PACK_AB R3, RZ, R19 ;  /* 0x00000013ff03723e */ /* 0x001fc800000000ff */
[----:B------:R-:W-:-:S05]  /*d110*/  PRMT R3, R3, 0x5410, RZ ;  /* 0x0000541003037816 */ /* 0x000fca00000000ff */
[----:B------:R0:W-:Y:S01]  /*d120*/  STG.E desc[UR36][R4.64], R3 ;  /* 0x0000000304007986 */ /* 0x0001e2000c101924 */
[----:B------:R-:W-:Y:S05]  /*d130*/  BRA `(.L_x_13661) ;  /* 0x0000000800d07947 */ /* 0x000fea0003800000 */
.L_x_13666:
[----:B-----5:R-:W-:-:S06]  /*d140*/  LOP3.LUT R6, R19, 0xff, RZ, 0xc0, !PT ;  /* 0x000000ff13067812 */ /* 0x020fcc00078ec0ff */
[----:B------:R-:W0:Y:S02]  /*d150*/  I2F.F64.U16 R6, R6 ;  /* 0x0000000600067312 */ /* 0x000e240000101800 */
[----:B0-----:R0:W-:Y:S01]  /*d160*/  STG.E.64 desc[UR36][R4.64], R6 ;  /* 0x0000000604007986 */ /* 0x0011e2000c101b24 */
[----:B------:R-:W-:Y:S05]  /*d170*/  BRA `(.L_x_13661) ;  /* 0x0000000800c07947 */ /* 0x000fea0003800000 */
.L_x_13656:
        /* <DEDUP_REMOVED lines=12> */
.L_x_13670:
[----:B-12345:R-:W-:Y:S02]  /*d240*/  LOP3.LUT R8, R19, 0xff, RZ, 0xc0, !PT ;  /* 0x000000ff13087812 */ /* 0x03efe400078ec0ff */
[----:B------:R-:W-:-:S04]  /*d250*/  CS2R R10, SRZ ;  /* 0x00000000000a7805 */ /* 0x000fc8000001ff00 */
[----:B------:R-:W0:Y:S02]  /*d260*/  I2F.F64.U16 R8, R8 ;  /* 0x0000000800087312 */ /* 0x000e240000101800 */
[----:B0-----:R0:W-:Y:S01]  /*d270*/  STG.E.128 desc[UR36][R4.64], R8 ;  /* 0x0000000804007986 */ /* 0x0011e2000c101d24 */
[----:B------:R-:W-:Y:S05]  /*d280*/  BRA `(.L_x_13661) ;  /* 0x00000008007c7947 */ /* 0x000fea0003800000 */
.L_x_13669:
        /* <DEDUP_REMOVED lines=22> */
.L_x_13674:
[----:B------:R-:W-:Y:S05]  /*d3f0*/  BSYNC B0 ;  /* 0x0000000000007941 */ /* 0x000fea0003800000 */
.L_x_13673:
[----:B------:R-:W-:-:S05]  /*d400*/  LOP3.LUT R7, R0, R7, RZ, 0xfc, !PT ;  /* 0x0000000700077212 */ /* 0x000fca00078efcff */
[----:B------:R0:W-:Y:S01]  /*d410*/  STG.E.U8 desc[UR36][R4.64], R7 ;  /* 0x0000000704007986 */ /* 0x0001e2000c101124 */
[----:B------:R-:W-:Y:S05]  /*d420*/  BRA `(.L_x_13661) ;  /* 0x0000000800147947 */ /* 0x000fea0003800000 */
.L_x_13672:
        /* <DEDUP_REMOVED lines=14> */
.L_x_13676:
[----:B------:R-:W-:Y:S01]  /*d510*/  IMAD.MOV.U32 R0, RZ, RZ, 0x7f ;  /* 0x0000007fff007424 */ /* 0x000fe200078e00ff */
[----:B------:R-:W-:-:S04]  /*d520*/  ISETP.GT.U32.AND P0, PT, R3, 0x7f800000, PT ;  /* 0x7f8000000300780c */ /* 0x000fc80003f04070 */
[----:B------:R-:W-:-:S09]  /*d530*/  SEL R0, R0, 0x7c, P0 ;  /* 0x0000007c00007807 */ /* 0x000fd20000000000 */
.L_x_13677:
[----:B------:R-:W-:Y:S05]  /*d540*/  BSYNC B0 ;  /* 0x0000000000007941 */ /* 0x000fea0003800000 */
.L_x_13675:
[----:B------:R-:W-:-:S04]  /*d550*/  LOP3.LUT R3, R19, 0x80000000, RZ, 0xc0, !PT ;  /* 0x8000000013037812 */ /* 0x000fc800078ec0ff */
[----:B------:R-:W-:-:S04]  /*d560*/  SHF.R.U32.HI R3, RZ, 0x18, R3 ;  /* 0x00000018ff037819 */ /* 0x000fc80000011603 */
[----:B------:R-:W-:-:S05]  /*d570*/  LOP3.LUT R3, R0, R3, RZ, 0xfc, !PT ;  /* 0x0000000300037212 */ /* 0x000fca00078efcff */
[----:B------:R0:W-:Y:S01]  /*d580*/  STG.E.U8 desc[UR36][R4.64], R3 ;  /* 0x0000000304007986 */ /* 0x0001e2000c101124 */
[----:B------:R-:W-:Y:S05]  /*d590*/  BRA `(.L_x_13661) ;  /* 0x0000000400b87947 */ /* 0x000fea0003800000 */
.L_x_13671:
[----:B-----5:R-:W-:-:S04]  /*d5a0*/  LOP3.LUT R19, R19, 0xff, RZ, 0xc0, !PT ;  /* 0x000000ff13137812 */ /* 0x020fc800078ec0ff */
[----:B------:R-:W0:Y:S02]  /*d5b0*/  I2F.U16 R0, R19 ;  /* 0x0000001300007306 */ /* 0x000e240000101000 */
[----:B0-----:R-:W-:-:S05]  /*d5c0*/  F2FP.BF16.F32.PACK_AB R0, RZ, R0 ;  /* 0x00000000ff00723e */ /* 0x001fca00000010ff */
[----:B------:R0:W-:Y:S01]  /*d5d0*/  STG.E.U16 desc[UR36][R4.64], R0 ;  /* 0x0000000004007986 */ /* 0x0001e2000c101524 */
[----:B------:R-:W-:Y:S05]  /*d5e0*/  BRA `(.L_x_13661) ;  /* 0x0000000400a47947 */ /* 0x000fea0003800000 */
.L_x_13668:
        /* <DEDUP_REMOVED lines=11> */
.L_x_13680:
        /* <DEDUP_REMOVED lines=18> */
.L_x_13683:
[----:B------:R-:W-:-:S04]  /*d7c0*/  LOP3.LUT R0, R19, 0x80000000, RZ, 0xc0, !PT ;  /* 0x8000000013007812 */ /* 0x000fc800078ec0ff */
[----:B------:R-:W-:-:S04]  /*d7d0*/  SHF.R.U32.HI R0, RZ, 0x18, R0 ;  /* 0x00000018ff007819 */ /* 0x000fc80000011600 */
[----:B------:R-:W-:-:S07]  /*d7e0*/  LOP3.LUT R0, R3, R0, RZ, 0xfc, !PT ;  /* 0x0000000003007212 */ /* 0x000fce00078efcff */
.L_x_13682:
[----:B------:R-:W-:Y:S05]  /*d7f0*/  BSYNC B0 ;  /* 0x0000000000007941 */ /* 0x000fea0003800000 */
.L_x_13681:
[----:B------:R0:W-:Y:S01]  /*d800*/  STG.E.U8 desc[UR36][R4.64], R0 ;  /* 0x0000000004007986 */ /* 0x0001e2000c101124 */
[----:B------:R-:W-:Y:S05]  /*d810*/  BRA `(.L_x_13661) ;  /* 0x0000000400187947 */ /* 0x000fea0003800000 */
.L_x_13679:
        /* <DEDUP_REMOVED lines=18> */
.L_x_13686:
[----:B------:R-:W-:-:S04]  /*d940*/  LOP3.LUT R0, R19, 0x80000000, RZ, 0xc0, !PT ;  /* 0x8000000013007812 */ /* 0x000fc800078ec0ff */
[----:B------:R-:W-:-:S04]  /*d950*/  SHF.R.U32.HI R0, RZ, 0x18, R0 ;  /* 0x00000018ff007819 */ /* 0x000fc80000011600 */
[----:B------:R-:W-:-:S07]  /*d960*/  LOP3.LUT R0, R3, R0, RZ, 0xfc, !PT ;  /* 0x0000000003007212 */ /* 0x000fce00078efcff */
.L_x_13685:
[----:B------:R-:W-:Y:S05]  /*d970*/  BSYNC B0 ;  /* 0x0000000000007941 */ /* 0x000fea0003800000 */
.L_x_13684:
[----:B------:R0:W-:Y:S01]  /*d980*/  STG.E.U8 desc[UR36][R4.64], R0 ;  /* 0x0000000004007986 */ /* 0x0001e2000c101124 */
[----:B------:R-:W-:Y:S05]  /*d990*/  BRA `(.L_x_13661) ;  /* 0x0000000000b87947 */ /* 0x000fea0003800000 */
.L_x_13678:
[----:B------:R-:W-:-:S13]  /*d9a0*/  ISETP.NE.AND P0, PT, R0, 0x1c, PT ;  /* 0x0000001c0000780c */ /* 0x000fda0003f05270 */
[----:B------:R-:W-:Y:S05]  /*d9b0*/  @!P0 BRA `(.L_x_13687) ;  /* 0x0000000000a88947 */ /* 0x000fea0003800000 */
[----:B------:R-:W-:-:S13]  /*d9c0*/  ISETP.NE.AND P0, PT, R0, 0x1d, PT ;  /* 0x0000001d0000780c */ /* 0x000fda0003f05270 */
[----:B------:R-:W-:Y:S05]  /*d9d0*/  @!P0 BRA `(.L_x_13688) ;  /* 0x0000000000908947 */ /* 0x000fea0003800000 */
[----:B------:R-:W-:-:S13]  /*d9e0*/  ISETP.NE.AND P0, PT, R0, 0x2c, PT ;  /* 0x0000002c0000780c */ /* 0x000fda0003f05270 */
[----:B------:R-:W-:Y:S05]  /*d9f0*/  @P0 BRA `(.L_x_13660) ;  /* 0x0000000000440947 */ /* 0x000fea0003800000 */
[----:B-----5:R-:W-:-:S04]  /*da00*/  LOP3.LUT R19, R19, 0xff, RZ, 0xc0, !PT ;  /* 0x000000ff13137812 */ /* 0x020fc800078ec0ff */
[----:B-1234-:R-:W0:Y:S02]  /*da10*/  I2F.U16 R8, R19 ;  /* 0x0000001300087306 */ /* 0x01ee240000101000 */
        /* <DEDUP_REMOVED lines=15> */
.L_x_13660:
        /* <DEDUP_REMOVED lines=11> */
[----:B-1234-:R-:W-:Y:S02]  /*dbc0*/  IMAD.MOV.U32 R8, RZ, RZ, 0x65 ;  /* 0x00000065ff087424 */ /* 0x01efe400078e00ff */
[----:B------:R-:W-:Y:S02]  /*dbd0*/  IMAD.MOV.U32 R12, RZ, RZ, 0x1 ;  /* 0x00000001ff0c7424 */ /* 0x000fe400078e00ff */
[----:B------:R-:W-:-:S07]  /*dbe0*/  IMAD.MOV.U32 R13, RZ, RZ, RZ ;  /* 0x000000ffff0d7224 */ /* 0x000fce00078e00ff */
[----:B------:R-:W-:-:S07]  /*dbf0*/  LEPC R20, `(.L_x_13689) ;  /* 0x000000001014794e */ /* 0x000fce0000000000 */
[----:B0----5:R-:W-:Y:S05]  /*dc00*/  CALL.ABS.NOINC R14 ;  /* 0x000000000e007343 */ /* 0x021fea0003c00000 */
.L_x_13689:
[----:B------:R-:W-:Y:S05]  /*dc10*/  BRA `(.L_x_13661) ;  /* 0x0000000000187947 */ /* 0x000fea0003800000 */
.L_x_13688:
[----:B-----5:R-:W-:Y:S01]  /*dc20*/  LOP3.LUT R6, R19, 0xff, RZ, 0xc0, !PT ;  /* 0x000000ff13067812 */ /* 0x020fe200078ec0ff */
[----:B------:R-:W-:-:S05]  /*dc30*/  IMAD.MOV.U32 R7, RZ, RZ, RZ ;  /* 0x000000ffff077224 */ /* 0x000fca00078e00ff */
[----:B------:R0:W-:Y:S01]  /*dc40*/  STG.E.64 desc[UR36][R4.64], R6 ;  /* 0x0000000604007986 */ /* 0x0001e2000c101b24 */
[----:B------:R-:W-:Y:S05]  /*dc50*/  BRA `(.L_x_13661) ;  /* 0x0000000000087947 */ /* 0x000fea0003800000 */
.L_x_13687:
[----:B-----5:R-:W-:-:S05]  /*dc60*/  LOP3.LUT R19, R19, 0xff, RZ, 0xc0, !PT ;  /* 0x000000ff13137812 */ /* 0x020fca00078ec0ff */
[----:B------:R0:W-:Y:S02]  /*dc70*/  STG.E desc[UR36][R4.64], R19 ;  /* 0x0000001304007986 */ /* 0x0001e4000c101924 */
.L_x_13661:
[----:B------:R-:W-:-:S05]  /*dc80*/  VIADD R17, R17, 0x80 ;  /* 0x0000008011117836 */ /* 0x000fca0000000000 */
[----:B------:R-:W-:-:S13]  /*dc90*/  ISETP.GE.AND P0, PT, R17, R22, PT ;  /* 0x000000161100720c */ /* 0x000fda0003f06270 */
        /* <DEDUP_REMOVED lines=21> */
.L_x_13693:
[----:B------:R0:W-:Y:S01]  /*ddf0*/  STG.E.U8 desc[UR36][R4.64], R27 ;  /* 0x0000001b04007986 */ /* 0x0001e2000c101124 */
[----:B------:R-:W-:Y:S05]  /*de00*/  BRA `(.L_x_13695) ;  /* 0x0000000c00907947 */ /* 0x000fea0003800000 */
.L_x_13692:
[----:B------:R-:W-:-:S13]  /*de10*/  ISETP.NE.AND P0, PT, R0, 0x2, PT ;  /* 0x000000020000780c */ /* 0x000fda0003f05270 */
[----:B------:R-:W-:Y:S05]  /*de20*/  @!P0 BRA `(.L_x_13696) ;  /* 0x00000000002c8947 */ /* 0x000fea0003800000 */
[----:B------:R-:W-:-:S13]  /*de30*/  ISETP.NE.AND P0, PT, R0, 0x3, PT ;  /* 0x000000030000780c */ /* 0x000fda0003f05270 */
[----:B------:R-:W-:Y:S05]  /*de40*/  @!P0 BRA `(.L_x_13697) ;  /* 0x0000000000188947 */ /* 0x000fea0003800000 */
[----:B------:R-:W-:-:S13]  /*de50*/  ISETP.NE.AND P0, PT, R0, 0x4, PT ;  /* 0x000000040000780c */ /* 0x000fda0003f05270 */
[----:B------:R-:W-:Y:S05]  /*de60*/  @P0 BRA `(.L_x_13694) ;  /* 0x0000000c001c0947 */ /* 0x000fea0003800000 */
[----:B------:R-:W-:Y:S01]  /*de70*/  LOP3.LUT R6, R27, 0xff, RZ, 0xc0, !PT ;  /* 0x000000ff1b067812 */ /* 0x000fe200078ec0ff */
[----:B------:R-:W-:-:S05]  /*de80*/  IMAD.MOV.U32 R7, RZ, RZ, RZ ;  /* 0x000000ffff077224 */ /* 0x000fca00078e00ff */
[----:B------:R0:W-:Y:S01]  /*de90*/  STG.E.64 desc[UR36][R4.64], R6 ;  /* 0x0000000604007986 */ /* 0x0001e2000c101b24 */
[----:B------:R-:W-:Y:S05]  /*dea0*/  BRA `(.L_x_13695) ;  /* 0x0000000c00687947 */ /* 0x000fea0003800000 */
.L_x_13697:
[----:B------:R-:W-:-:S05]  /*deb0*/  LOP3.LUT R27, R27, 0xff, RZ, 0xc0, !PT ;  /* 0x000000ff1b1b7812 */ /* 0x000fca00078ec0ff */
[----:B------:R0:W-:Y:S01]  /*dec0*/  STG.E desc[UR36][R4.64], R27 ;  /* 0x0000001b04007986 */ /* 0x0001e2000c101924 */
[----:B------:R-:W-:Y:S05]  /*ded0*/  BRA `(.L_x_13695) ;  /* 0x0000000c005c7947 */ /* 0x000fea0003800000 */
.L_x_13696:
[----:B------:R-:W-:-:S05]  /*dee0*/  LOP3.LUT R27, R27, 0xff, RZ, 0xc0, !PT ;  /* 0x000000ff1b1b7812 */ /* 0x000fca00078ec0ff */
[----:B------:R0:W-:Y:S01]  /*def0*/  STG.E.U16 desc[UR36][R4.64], R27 ;  /* 0x0000001b04007986 */ /* 0x0001e2000c101524 */
[----:B------:R-:W-:Y:S05]  /*df00*/  BRA `(.L_x_13695) ;  /* 0x0000000c00507947 */ /* 0x000fea0003800000 */
.L_x_13691:
[----:B------:R-:W-:-:S13]  /*df10*/  ISETP.GT.AND P0, PT, R0, 0x6, PT ;  /* 0x000000060000780c */ /* 0x000fda0003f04270 */
[----:B------:R-:W-:Y:S05]  /*df20*/  @P0 BRA `(.L_x_13698) ;  /* 0x0000000000340947 */ /* 0x000fea0003800000 */
[----:B------:R-:W-:-:S13]  /*df30*/  ISETP.NE.AND P0, PT, R0, 0x5, PT ;  /* 0x000000050000780c */ /* 0x000fda0003f05270 */
[----:B------:R-:W-:Y:S05]  /*df40*/  @!P0 BRA `(.L_x_13699) ;  /* 0x0000000000188947 */ /* 0x000fea0003800000 */
[----:B------:R-:W-:-:S13]  /*df50*/  ISETP.NE.AND P0, PT, R0, 0x6, PT ;  /* 0x000000060000780c */ /* 0x000fda0003f05270 */
[----:B------:R-:W-:Y:S05]  /*df60*/  @P0 BRA `(.L_x_13694) ;  /* 0x0000000800dc0947 */ /* 0x000fea0003800000 */
[----:B------:R-:W-:-:S06]  /*df70*/  LOP3.LUT R3, R27, 0xff, RZ, 0xc0, !PT ;  /* 0x000000ff1b037812 */ /* 0x000fcc00078ec0ff */
[----:B------:R-:W0:Y:S02]  /*df80*/  I2F.U16 R3, R3 ;  /* 0x0000000300037306 */ /* 0x000e240000101000 */
[----:B0-----:R0:W-:Y:S01]  /*df90*/  STG.E desc[UR36][R4.64], R3 ;  /* 0x0000000304007986 */ /* 0x0011e2000c101924 */
[----:B------:R-:W-:Y:S05]  /*dfa0*/  BRA `(.L_x_13695) ;  /* 0x0000000c00287947 */ /* 0x000fea0003800000 */
.L_x_13699:
[----:B------:R-:W-:-:S04]  /*dfb0*/  LOP3.LUT R27, R27, 0xff, RZ, 0xc0, !PT ;  /* 0x000000ff1b1b7812 */ /* 0x000fc800078ec0ff */
[----:B------:R-:W0:Y:S02]  /*dfc0*/  I2F.U16 R0, R27 ;  /* 0x0000001b00007306 */ /* 0x000e240000101000 */
[----:B0-----:R-:W-:-:S05]  /*dfd0*/  F2FP.F16.F32.PACK_AB R0, RZ, R0 ;  /* 0x00000000ff00723e */ /* 0x001fca00000000ff */
[----:B------:R0:W-:Y:S01]  /*dfe0*/  STG.E.U16 desc[UR36][R4.64], R0 ;  /* 0x0000000004007986 */ /* 0x0001e2000c101524 */
[----:B------:R-:W-:Y:S05]  /*dff0*/  BRA `(.L_x_13695) ;  /* 0x0000000c00147947 */ /* 0x000fea0003800000 */
.L_x_13698:
[----:B------:R-:W-:-:S13]  /*e000*/  ISETP.NE.AND P0, PT, R0, 0x7, PT ;  /* 0x000000070000780c */ /* 0x000fda0003f05270 */
[----:B------:R-:W-:Y:S05]  /*e010*/  @!P0 BRA `(.L_x_13700) ;  /* 0x00000000003c8947 */ /* 0x000fea0003800000 */
[----:B------:R-:W-:-:S13]  /*e020*/  ISETP.NE.AND P0, PT, R0, 0x8, PT ;  /* 0x000000080000780c */ /* 0x000fda0003f05270 */
[----:B------:R-:W-:Y:S05]  /*e030*/  @!P0 BRA `(.L_x_13701) ;  /* 0x00000000001c8947 */ /* 0x000fea0003800000 */
[----:B------:R-:W-:-:S13]  /*e040*/  ISETP.NE.AND P0, PT, R0, 0x9, PT ;  /* 0x000000090000780c */ /* 0x000fda0003f05270 */
[----:B------:R-:W-:Y:S05]  /*e050*/  @P0 BRA `(.L_x_13694) ;  /* 0x0000000800a00947 */ /* 0x000fea0003800000 */
[----:B------:R-:W-:Y:S01]  /*e060*/  LOP3.LUT R27, R27, 0xff, RZ, 0xc0, !PT ;  /* 0x000000ff1b1b7812 */ /* 0x000fe200078ec0ff */
[----:B------:R-:W-:-:S03]  /*e070*/  IMAD.MOV.U32 R7, RZ, RZ, RZ ;  /* 0x000000ffff077224 */ /* 0x000fc600078e00ff */
[----:B------:R-:W0:Y:S02]  /*e080*/  I2F.U16 R6, R27 ;  /* 0x0000001b00067306 */ /* 0x000e240000101000 */
[----:B0-----:R0:W-:Y:S01]  /*e090*/  STG.E.64 desc[UR36][R4.64], R6 ;  /* 0x0000000604007986 */ /* 0x0011e2000c101b24 */
[----:B------:R-:W-:Y:S05]  /*e0a0*/  BRA `(.L_x_13695) ;  /* 0x0000000800e87947 */ /* 0x000fea0003800000 */
.L_x_13701:
[----:B------:R-:W-:-:S06]  /*e0b0*/  LOP3.LUT R27, R27, 0xff, RZ, 0xc0, !PT ;  /* 0x000000ff1b1b7812 */ /* 0x000fcc00078ec0ff */
[----:B------:R-:W0:Y:S02]  /*e0c0*/  I2F.U16 R27, R27 ;  /* 0x0000001b001b7306 */ /* 0x000e240000101000 */
[----:B0-----:R-:W-:-:S04]  /*e0d0*/  F2FP.F16.F32.PACK_AB R3, RZ, R27 ;  /* 0x0000001bff03723e */ /* 0x001fc800000000ff */
[----:B------:R-:W-:-:S05]  /*e0e0*/  PRMT R3, R3, 0x5410, RZ ;  /* 0x0000541003037816 */ /* 0x000fca00000000ff */
[----:B------:R0:W-:Y:S01]  /*e0f0*/  STG.E desc[UR36][R4.64], R3 ;  /* 0x0000000304007986 */ /* 0x0001e2000c101924 */
[----:B------:R-:W-:Y:S05]  /*e100*/  BRA `(.L_x_13695) ;  /* 0x0000000800d07947 */ /* 0x000fea0003800000 */
.L_x_13700:
[----:B------:R-:W-:-:S06]  /*e110*/  LOP3.LUT R6, R27, 0xff, RZ, 0xc0, !PT ;  /* 0x000000ff1b067812 */ /* 0x000fcc00078ec0ff */
[----:B------:R-:W0:Y:S02]  /*e120*/  I2F.F64.U16 R6, R6 ;  /* 0x0000000600067312 */ /* 0x000e240000101800 */
[----:B0-----:R0:W-:Y:S01]  /*e130*/  STG.E.64 desc[UR36][R4.64], R6 ;  /* 0x0000000604007986 */ /* 0x0011e2000c101b24 */
[----:B------:R-:W-:Y:S05]  /*e140*/  BRA `(.L_x_13695) ;  /* 0x0000000800c07947 */ /* 0x000fea0003800000 */
.L_x_13690:
        /* <DEDUP_REMOVED lines=12> */
.L_x_13704:
[----:B-1234-:R-:W-:Y:S02]  /*e210*/  LOP3.LUT R8, R27, 0xff, RZ, 0xc0, !PT ;  /* 0x000000ff1b087812 */ /* 0x01efe400078ec0ff */
[----:B------:R-:W-:-:S04]  /*e220*/  CS2R R10, SRZ ;  /* 0x00000000000a7805 */ /* 0x000fc8000001ff00 */
[----:B------:R-:W0:Y:S02]  /*e230*/  I2F.F64.U16 R8, R8 ;  /* 0x0000000800087312 */ /* 0x000e240000101800 */
[----:B0-----:R0:W-:Y:S01]  /*e240*/  STG.E.128 desc[UR36][R4.64], R8 ;  /* 0x0000000804007986 */ /* 0x0011e2000c101d24 */
[----:B------:R-:W-:Y:S05]  /*e250*/  BRA `(.L_x_13695) ;  /* 0x00000008007c7947 */ /* 0x000fea0003800000 */
.L_x_13703:
[----:B------:R-:W-:-:S13]  /*e260*/  ISETP.NE.AND P0, PT, R0, 0xf, PT ;  /* 0x0000000f0000780c */ /* 0x000fda0003f05270 */
[----:B------:R-:W-:Y:S05]  /*e270*/  @!P0 BRA `(.L_x_13705) ;  /* 0x0000000000bc8947 */ /* 0x000fea0003800000 */
[----:B------:R-:W-:-:S13]  /*e280*/  ISETP.NE.AND P0, PT, R0, 0x17, PT ;  /* 0x000000170000780c */ /* 0x000fda0003f05270 */
[----:B------:R-:W-:Y:S05]  /*e290*/  @!P0 BRA `(.L_x_13706) ;  /* 0x0000000000588947 */ /* 0x000fea0003800000 */
[----:B------:R-:W-:-:S13]  /*e2a0*/  ISETP.NE.AND P0, PT, R0, 0x18, PT ;  /* 0x000000180000780c */ /* 0x000fda0003f05270 */
[----:B------:R-:W-:Y:S05]  /*e2b0*/  @P0 BRA `(.L_x_13694) ;  /* 0x0000000800080947 */ /* 0x000fea0003800000 */
[----:B------:R-:W-:Y:S01]  /*e2c0*/  LOP3.LUT R27, R27, 0xff, RZ, 0xc0, !PT ;  /* 0x000000ff1b1b7812 */ /* 0x000fe200078ec0ff */
        /* <DEDUP_REMOVED lines=15> */
.L_x_13708:
[----:B------:R-:W-:Y:S05]  /*e3c0*/  BSYNC B0 ;  /* 0x0000000000007941 */ /* 0x000fea0003800000 */
.L_x_13707:
[----:B------:R-:W-:-:S05]  /*e3d0*/  LOP3.LUT R7, R0, R7, RZ, 0xfc, !PT ;  /* 0x0000000700077212 */ /* 0x000fca00078efcff */
[----:B------:R0:W-:Y:S01]  /*e3e0*/  STG.E.U8 desc[UR36][R4.64], R7 ;  /* 0x0000000704007986 */ /* 0x0001e2000c101124 */
[----:B------:R-:W-:Y:S05]  /*e3f0*/  BRA `(.L_x_13695) ;  /* 0x0000000800147947 */ /* 0x000fea0003800000 */
.L_x_13706:
[----:B------:R-:W-:Y:S01]  /*e400*/  LOP3.LUT R27, R27, 0xff, RZ, 0xc0, !PT ;  /* 0x000000ff1b1b7812 */ /* 0x000fe200078ec0ff */
        /* <DEDUP_REMOVED lines=13> */
.L_x_13710:
[----:B------:R-:W-:Y:S01]  /*e4e0*/  IMAD.MOV.U32 R0, RZ, RZ, 0x7f ;  /* 0x0000007fff007424 */ /* 0x000fe200078e00ff */
[----:B------:R-:W-:-:S04]  /*e4f0*/  ISETP.GT.U32.AND P0, PT, R3, 0x7f800000, PT ;  /* 0x7f8000000300780c */ /* 0x000fc80003f04070 */
[----:B------:R-:W-:-:S09]  /*e500*/  SEL R0, R0, 0x7c, P0 ;  /* 0x0000007c00007807 */ /* 0x000fd20000000000 */
.L_x_13711:
[----:B------:R-:W-:Y:S05]  /*e510*/  BSYNC B0 ;  /* 0x0000000000007941 */ /* 0x000fea0003800000 */
.L_x_13709:
[----:B------:R-:W-:-:S04]  /*e520*/  LOP3.LUT R3, R27, 0x80000000, RZ, 0xc0, !PT ;  /* 0x800000001b037812 */ /* 0x000fc800078ec0ff */
[----:B------:R-:W-:-:S04]  /*e530*/  SHF.R.U32.HI R3, RZ, 0x18, R3 ;  /* 0x00000018ff037819 */ /* 0x000fc80000011603 */
[----:B------:R-:W-:-:S05]  /*e540*/  LOP3.LUT R3, R0, R3, RZ, 0xfc, !PT ;  /* 0x0000000300037212 */ /* 0x000fca00078efcff */
[----:B------:R0:W-:Y:S01]  /*e550*/  STG.E.U8 desc[UR36][R4.64], R3 ;  /* 0x0000000304007986 */ /* 0x0001e2000c101124 */
[----:B------:R-:W-:Y:S05]  /*e560*/  BRA `(.L_x_13695) ;  /* 0x0000000400b87947 */ /* 0x000fea0003800000 */
.L_x_13705:
[----:B------:R-:W-:-:S04]  /*e570*/  LOP3.LUT R27, R27, 0xff, RZ, 0xc0, !PT ;  /* 0x000000ff1b1b7812 */ /* 0x000fc800078ec0ff */
[----:B------:R-:W0:Y:S02]  /*e580*/  I2F.U16 R0, R27 ;  /* 0x0000001b00007306 */ /* 0x000e240000101000 */
[----:B0-----:R-:W-:-:S05]  /*e590*/  F2FP.BF16.F32.PACK_AB R0, RZ, R0 ;  /* 0x00000000ff00723e */ /* 0x001fca00000010ff */
[----:B------:R0:W-:Y:S01]  /*e5a0*/  STG.E.U16 desc[UR36][R4.64], R0 ;  /* 0x0000000004007986 */ /* 0x0001e2000c101524 */
[----:B------:R-:W-:Y:S05]  /*e5b0*/  BRA `(.L_x_13695) ;  /* 0x0000000400a47947 */ /* 0x000fea0003800000 */
.L_x_13702:
        /* <DEDUP_REMOVED lines=8> */
[----:B------:R-:W-:-:S05]  /*e640*/  LOP3.LUT R27, R27, 0xff, RZ, 0xc0, !PT ;  /* 0x000000ff1b1b7812 */ /* 0x000fca00078ec0ff */
[----:B------:R0:W-:Y:S01]  /*e650*/  STG.E.U16 desc[UR36][R4.64], R27 ;  /* 0x0000001b04007986 */ /* 0x0001e2000c101524 */
[----:B------:R-:W-:Y:S05]  /*e660*/  BRA `(.L_x_13695) ;  /* 0x0000000400787947 */ /* 0x000fea0003800000 */
.L_x_13714:
[----:B------:R-:W-:Y:S01]  /*e670*/  LOP3.LUT R27, R27, 0xff, RZ, 0xc0, !PT ;  /* 0x000000ff1b1b7812 */ /* 0x000fe200078ec0ff */
        /* <DEDUP_REMOVED lines=17> */
.L_x_13717:
[----:B------:R-:W-:-:S04]  /*e790*/  LOP3.LUT R0, R27, 0x80000000, RZ, 0xc0, !PT ;  /* 0x800000001b007812 */ /* 0x000fc800078ec0ff */
[----:B------:R-:W-:-:S04]  /*e7a0*/  SHF.R.U32.HI R0, RZ, 0x18, R0 ;  /* 0x00000018ff007819 */ /* 0x000fc80000011600 */
[----:B------:R-:W-:-:S07]  /*e7b0*/  LOP3.LUT R0, R3, R0, RZ, 0xfc, !PT ;  /* 0x0000000003007212 */ /* 0x000fce00078efcff */
.L_x_13716:
[----:B------:R-:W-:Y:S05]  /*e7c0*/  BSYNC B0 ;  /* 0x0000000000007941 */ /* 0x000fea0003800000 */
.L_x_13715:
[----:B------:R0:W-:Y:S01]  /*e7d0*/  STG.E.U8 desc[UR36][R4.64], R0 ;  /* 0x0000000004007986 */ /* 0x0001e2000c101124 */
[----:B------:R-:W-:Y:S05]  /*e7e0*/  BRA `(.L_x_13695) ;  /* 0x0000000400187947 */ /* 0x000fea0003800000 */
.L_x_13713:
        /* <DEDUP_REMOVED lines=18> */
.L_x_13720:
[----:B------:R-:W-:-:S04]  /*e910*/  LOP3.LUT R0, R27, 0x80000000, RZ, 0xc0, !PT ;  /* 0x800000001b007812 */ /* 0x000fc800078ec0ff */
[----:B------:R-:W-:-:S04]  /*e920*/  SHF.R.U32.HI R0, RZ, 0x18, R0 ;  /* 0x00000018ff007819 */ /* 0x000fc80000011600 */
[----:B------:R-:W-:-:S07]  /*e930*/  LOP3.LUT R0, R3, R0, RZ, 0xfc, !PT ;  /* 0x0000000003007212 */ /* 0x000fce00078efcff */
.L_x_13719:
[----:B------:R-:W-:Y:S05]  /*e940*/  BSYNC B0 ;  /* 0x0000000000007941 */ /* 0x000fea0003800000 */
.L_x_13718:
[----:B------:R0:W-:Y:S01]  /*e950*/  STG.E.U8 desc[UR36][R4.64], R0 ;  /* 0x0000000004007986 */ /* 0x0001e2000c101124 */
[----:B------:R-:W-:Y:S05]  /*e960*/  BRA `(.L_x_13695) ;  /* 0x0000000000b87947 */ /* 0x000fea0003800000 */
.L_x_13712:
[----:B------:R-:W-:-:S13]  /*e970*/  ISETP.NE.AND P0, PT, R0, 0x1c, PT ;  /* 0x0000001c0000780c */ /* 0x000fda0003f05270 */
[----:B------:R-:W-:Y:S05]  /*e980*/  @!P0 BRA `(.L_x_13721) ;  /* 0x0000000000a88947 */ /* 0x000fea0003800000 */
[----:B------:R-:W-:-:S13]  /*e990*/  ISETP.NE.AND P0, PT, R0, 0x1d, PT ;  /* 0x0000001d0000780c */ /* 0x000fda0003f05270 */
[----:B------:R-:W-:Y:S05]  /*e9a0*/  @!P0 BRA `(.L_x_13722) ;  /* 0x0000000000908947 */ /* 0x000fea0003800000 */
[----:B------:R-:W-:-:S13]  /*e9b0*/  ISETP.NE.AND P0, PT, R0, 0x2c, PT ;  /* 0x0000002c0000780c */ /* 0x000fda0003f05270 */
[----:B------:R-:W-:Y:S05]  /*e9c0*/  @P0 BRA `(.L_x_13694) ;  /* 0x0000000000440947 */ /* 0x000fea0003800000 */
[----:B------:R-:W-:-:S04]  /*e9d0*/  LOP3.LUT R27, R27, 0xff, RZ, 0xc0, !PT ;  /* 0x000000ff1b1b7812 */ /* 0x000fc800078ec0ff */
        /* <DEDUP_REMOVED lines=16> */
.L_x_13694:
[----:B------:R-:W-:Y:S01]  /*eae0*/  MOV R0, 0x0 ;  /* 0x0000000000007802 */ /* 0x000fe20000000f00 */
[----:B------:R-:W-:Y:S01]  /*eaf0*/  ULDC.64 UR4, c[0x4][0x4e8] ;  /* 0x01013a0000047ab9 */ /* 0x000fe20000000a00 */
[----:B------:R-:W-:Y:S01]  /*eb00*/  ULDC.64 UR6, c[0x4][0x330] ;  /* 0x0100cc0000067ab9 */ /* 0x000fe20000000a00 */
[----:B------:R-:W-:Y:S01]  /*eb10*/  IMAD.U32 R4, RZ, RZ, UR4 ;  /* 0x00000004ff047e24 */ /* 0x000fe2000f8e00ff */
[----:B------:R0:W0:Y:S01]  /*eb20*/  LDC.64 R14, c[0x4][R0] ;  /* 0x01000000000e7b82 */ /* 0x0000220000000a00 */
[----:B------:R-:W-:Y:S01]  /*eb30*/  IMAD.U32 R5, RZ, RZ, UR5 ;  /* 0x00000005ff057e24 */ /* 0x000fe2000f8e00ff */
[----:B------:R-:W-:Y:S01]  /*eb40*/  ULDC.64 UR4, c[0x4][0x4f0] ;  /* 0x01013c0000047ab9 */ /* 0x000fe20000000a00 */
[----:B------:R-:W-:Y:S02]  /*eb50*/  IMAD.U32 R10, RZ, RZ, UR6 ;  /* 0x00000006ff0a7e24 */ /* 0x000fe4000f8e00ff */
[----:B------:R-:W-:Y:S02]  /*eb60*/  IMAD.U32 R6, RZ, RZ, UR4 ;  /* 0x00000004ff067e24 */ /* 0x000fe4000f8e00ff */
[----:B------:R-:W-:-:S02]  /*eb70*/  IMAD.U32 R7, RZ, RZ, UR5 ;  /* 0x00000005ff077e24 */ /* 0x000fc4000f8e00ff */
[----:B------:R-:W-:Y:S02]  /*eb80*/  IMAD.U32 R11, RZ, RZ, UR7 ;  /* 0x00000007ff0b7e24 */ /* 0x000fe4000f8e00ff */
[----:B-1234-:R-:W-:Y:S02]  /*eb90*/  IMAD.MOV.U32 R8, RZ, RZ, 0x65 ;  /* 0x00000065ff087424 */ /* 0x01efe400078e00ff */
[----:B------:R-:W-:Y:S02]  /*eba0*/  IMAD.MOV.U32 R12, RZ, RZ, 0x1 ;  /* 0x00000001ff0c7424 */ /* 0x000fe400078e00ff */
[----:B------:R-:W-:-:S07]  /*ebb0*/  IMAD.MOV.U32 R13, RZ, RZ, RZ ;  /* 0x000000ffff0d7224 */ /* 0x000fce00078e00ff */
[----:B------:R-:W-:-:S07]  /*ebc0*/  LEPC R20, `(.L_x_13723) ;  /* 0x000000001014794e */ /* 0x000fce0000000000 */
[----:B0-----:R-:W-:Y:S05]  /*ebd0*/  CALL.ABS.NOINC R14 ;  /* 0x000000000e007343 */ /* 0x001fea0003c00000 */
.L_x_13723:
[----:B------:R-:W-:Y:S05]  /*ebe0*/  BRA `(.L_x_13695) ;  /* 0x0000000000187947 */ /* 0x000fea0003800000 */
.L_x_13722:
[----:B------:R-:W-:Y:S01]  /*ebf0*/  LOP3.LUT R6, R27, 0xff, RZ, 0xc0, !PT ;  /* 0x000000ff1b067812 */ /* 0x000fe200078ec0ff */
[----:B------:R-:W-:-:S05]  /*ec00*/  IMAD.MOV.U32 R7, RZ, RZ, RZ ;  /* 0x000000ffff077224 */ /* 0x000fca00078e00ff */
[----:B------:R0:W-:Y:S01]  /*ec10*/  STG.E.64 desc[UR36][R4.64], R6 ;  /* 0x0000000604007986 */ /* 0x0001e2000c101b24 */
[----:B------:R-:W-:Y:S05]  /*ec20*/  BRA `(.L_x_13695) ;  /* 0x0000000000087947 */ /* 0x000fea0003800000 */
.L_x_13721:
[----:B------:R-:W-:-:S05]  /*ec30*/  LOP3.LUT R27, R27, 0xff, RZ, 0xc0, !PT ;  /* 0x000000ff1b1b7812 */ /* 0x000fca00078ec0ff */
[----:B------:R0:W-:Y:S02]  /*ec40*/  STG.E desc[UR36][R4.64], R27 ;  /* 0x0000001b04007986 */ /* 0x0001e4000c101924 */
.L_x_13695:
[----:B------:R-:W-:-:S07]  /*ec50*/  VIADD R17, R17, 0x80 ;  /* 0x0000008011117836 */ /* 0x000fce0000000000 */
.L_x_13655:
[----:B------:R-:W-:Y:S05]  /*ec60*/  BSYNC B6 ;  /* 0x0000000000067941 */ /* 0x000fea0003800000 */
.L_x_13654:
[----:B------:R-:W-:-:S13]  /*ec70*/  ISETP.GE.AND P0, PT, R17, R22, PT ;  /* 0x000000161100720c */ /* 0x000fda0003f06270 */
[----:B------:R-:W-:Y:S05]  /*ec80*/  @P0 EXIT ;  /* 0x000000000000094d */ /* 0x000fea0003800000 */
        /* <DEDUP_REMOVED lines=19> */
.L_x_13727:
[----:B-----5:R-:W-:Y:S01]  /*edc0*/  STG.E.U8 desc[UR36][R2.64], R18 ;  /* 0x0000001202007986 */ /* 0x020fe2000c101124 */
[----:B------:R-:W-:Y:S05]  /*edd0*/  EXIT ;  /* 0x000000000000794d */ /* 0x000fea0003800000 */
.L_x_13726:
        /* <DEDUP_REMOVED lines=8> */
[----:B------:R-:W-:Y:S01]  /*ee60*/  STG.E.64 desc[UR36][R2.64], R18 ;  /* 0x0000001202007986 */ /* 0x000fe2000c101b24 */
[----:B------:R-:W-:Y:S05]  /*ee70*/  EXIT ;  /* 0x000000000000794d */ /* 0x000fea0003800000 */
.L_x_13730:
[----:B-----5:R-:W-:-:S05]  /*ee80*/  LOP3.LUT R5, R18, 0xff, RZ, 0xc0, !PT ;  /* 0x000000ff12057812 */ /* 0x020fca00078ec0ff */
[----:B------:R-:W-:Y:S01]  /*ee90*/  STG.E desc[UR36][R2.64], R5 ;  /* 0x0000000502007986 */ /* 0x000fe2000c101924 */
[----:B------:R-:W-:Y:S05]  /*eea0*/  EXIT ;  /* 0x000000000000794d */ /* 0x000fea0003800000 */
.L_x_13729:
[----:B-----5:R-:W-:-:S05]  /*eeb0*/  LOP3.LUT R5, R18, 0xff, RZ, 0xc0, !PT ;  /* 0x000000ff12057812 */ /* 0x020fca00078ec0ff */
[----:B------:R-:W-:Y:S01]  /*eec0*/  STG.E.U16 desc[UR36][R2.64], R5 ;  /* 0x0000000502007986 */ /* 0x000fe2000c101524 */
[----:B------:R-:W-:Y:S05]  /*eed0*/  EXIT ;  /* 0x000000000000794d */ /* 0x000fea0003800000 */
.L_x_13725:
        /* <DEDUP_REMOVED lines=8> */
[----:B0-----:R-:W-:Y:S01]  /*ef60*/  STG.E desc[UR36][R2.64], R5 ;  /* 0x0000000502007986 */ /* 0x001fe2000c101924 */
[----:B------:R-:W-:Y:S05]  /*ef70*/  EXIT ;  /* 0x000000000000794d */ /* 0x000fea0003800000 */
.L_x_13732:
[----:B-----5:R-:W-:-:S04]  /*ef80*/  LOP3.LUT R18, R18, 0xff, RZ, 0xc0, !PT ;  /* 0x000000ff12127812 */ /* 0x020fc800078ec0ff */
[----:B------:R-:W0:Y:S02]  /*ef90*/  I2F.U16 R0, R18 ;  /* 0x0000001200007306 */ /* 0x000e240000101000 */
[----:B0-----:R-:W-:-:S05]  /*efa0*/  F2FP.F16.F32.PACK_AB R0, RZ, R0 ;  /* 0x00000000ff00723e */ /* 0x001fca00000000ff */
[----:B------:R-:W-:Y:S01]  /*efb0*/  STG.E.U16 desc[UR36][R2.64], R0 ;  /* 0x0000000002007986 */ /* 0x000fe2000c101524 */
[----:B------:R-:W-:Y:S05]  /*efc0*/  EXIT ;  /* 0x000000000000794d */ /* 0x000fea0003800000 */
.L_x_13731:
        /* <DEDUP_REMOVED lines=8> */
[----:B------:R-:W0:Y:S02]  /*f050*/  I2F.U16 R18, R18 ;  /* 0x0000001200127306 */ /* 0x000e240000101000 */
[----:B0-----:R-:W-:Y:S01]  /*f060*/  STG.E.64 desc[UR36][R2.64], R18 ;  /* 0x0000001202007986 */ /* 0x001fe2000c101b24 */
[----:B------:R-:W-:Y:S05]  /*f070*/  EXIT ;  /* 0x000000000000794d */ /* 0x000fea0003800000 */
.L_x_13734:
[----:B-----5:R-:W-:-:S06]  /*f080*/  LOP3.LUT R18, R18, 0xff, RZ, 0xc0, !PT ;  /* 0x000000ff12127812 */ /* 0x020fcc00078ec0ff */
[----:B------:R-:W0:Y:S02]  /*f090*/  I2F.U16 R18, R18 ;  /* 0x0000001200127306 */ /* 0x000e240000101000 */
[----:B0-----:R-:W-:-:S04]  /*f0a0*/  F2FP.F16.F32.PACK_AB R5, RZ, R18 ;  /* 0x00000012ff05723e */ /* 0x001fc800000000ff */
[----:B------:R-:W-:-:S05]  /*f0b0*/  PRMT R5, R5, 0x5410, RZ ;  /* 0x0000541005057816 */ /* 0x000fca00000000ff */
[----:B------:R-:W-:Y:S01]  /*f0c0*/  STG.E desc[UR36][R2.64], R5 ;  /* 0x0000000502007986 */ /* 0x000fe2000c101924 */
[----:B------:R-:W-:Y:S05]  /*f0d0*/  EXIT ;  /* 0x000000000000794d */ /* 0x000fea0003800000 */
.L_x_13733:
[----:B-----5:R-:W-:-:S06]  /*f0e0*/  LOP3.LUT R4, R18, 0xff, RZ, 0xc0, !PT ;  /* 0x000000ff12047812 */ /* 0x020fcc00078ec0ff */
[----:B------:R-:W0:Y:S02]  /*f0f0*/  I2F.F64.U16 R4, R4 ;  /* 0x0000000400047312 */ /* 0x000e240000101800 */
[----:B0-----:R-:W-:Y:S01]  /*f100*/  STG.E.64 desc[UR36][R2.64], R4 ;  /* 0x0000000402007986 */ /* 0x001fe2000c101b24 */
[----:B------:R-:W-:Y:S05]  /*f110*/  EXIT ;  /* 0x000000000000794d */ /* 0x000fea0003800000 */
.L_x_13724:
        /* <DEDUP_REMOVED lines=12> */
.L_x_13737:
[----:B-----5:R-:W-:Y:S02]  /*f1e0*/  LOP3.LUT R4, R18, 0xff, RZ, 0xc0, !PT ;  /* 0x000000ff12047812 */ /* 0x020fe400078ec0ff */
[----:B------:R-:W-:-:S04]  /*f1f0*/  CS2R R6, SRZ ;  /* 0x0000000000067805 */ /* 0x000fc8000001ff00 */
[----:B------:R-:W0:Y:S02]  /*f200*/  I2F.F64.U16 R4, R4 ;  /* 0x0000000400047312 */ /* 0x000e240000101800 */
[----:B0-----:R-:W-:Y:S01]  /*f210*/  STG.E.128 desc[UR36][R2.64], R4 ;  /* 0x0000000402007986 */ /* 0x001fe2000c101d24 */
[----:B------:R-:W-:Y:S05]  /*f220*/  EXIT ;  /* 0x000000000000794d */ /* 0x000fea0003800000 */
.L_x_13736:
[----:B------:R-:W-:-:S13]  /*f230*/  ISETP.NE.AND P0, PT, R0, 0xf, PT ;  /* 0x0000000f0000780c */ /* 0x000fda0003f05270 */
[----:B------:R-:W-:Y:S05]  /*f240*/  @!P0 BRA `(.L_x_13738) ;  /* 0x0000000000bc8947 */ /* 0x000fea0003800000 */
[----:B------:R-:W-:-:S13]  /*f250*/  ISETP.NE.AND P0, PT, R0, 0x17, PT ;  /* 0x000000170000780c */ /* 0x000fda0003f05270 */
[----:B------:R-:W-:Y:S05]  /*f260*/  @!P0 BRA `(.L_x_13739) ;  /* 0x0000000000588947 */ /* 0x000fea0003800000 */
[----:B------:R-:W-:-:S13]  /*f270*/  ISETP.NE.AND P0, PT, R0, 0x18, PT ;  /* 0x000000180000780c */ /* 0x000fda0003f05270 */
[----:B------:R-:W-:Y:S05]  /*f280*/  @P0 BRA `(.L_x_13728) ;  /* 0x0000000800100947 */ /* 0x000fea0003800000 */
[----:B-----5:R-:W-:Y:S01]  /*f290*/  LOP3.LUT R18, R18, 0xff, RZ, 0xc0, !PT ;  /* 0x000000ff12127812 */ /* 0x020fe200078ec0ff */
[----:B------:R-:W-:Y:S03]  /*f2a0*/  BSSY B0, `(.L_x_13740) ;  /* 0x000000f000007945 */ /* 0x000fe60003800000 */
[----:B------:R-:W0:Y:S02]  /*f2b0*/  I2F.U16 R7, R18 ;  /* 0x0000001200077306 */ /* 0x000e240000101000 */
[C---:B0-----:R-:W-:Y:S02]  /*f2c0*/  LOP3.LUT R4, R7.reuse, 0x7fffffff, RZ, 0xc0, !PT ;  /* 0x7fffffff07047812 */ /* 0x041fe400078ec0ff */
[----:B------:R-:W-:Y:S02]  /*f2d0*/  LOP3.LUT R0, R7, 0x80000000, RZ, 0xc0, !PT ;  /* 0x8000000007007812 */ /* 0x000fe400078ec0ff */
[----:B------:R-:W-:-:S02]  /*f2e0*/  ISETP.GT.U32.AND P0, PT, R4, 0x43efffff, PT ;  /* 0x43efffff0400780c */ /* 0x000fc40003f04070 */
        /* <DEDUP_REMOVED lines=10> */
.L_x_13741:
[----:B------:R-:W-:Y:S05]  /*f390*/  BSYNC B0 ;  /* 0x0000000000007941 */ /* 0x000fea0003800000 */
.L_x_13740:
[----:B------:R-:W-:-:S05]  /*f3a0*/  LOP3.LUT R5, R0, R5, RZ, 0xfc, !PT ;  /* 0x0000000500057212 */ /* 0x000fca00078efcff */
[----:B------:R-:W-:Y:S01]  /*f3b0*/  STG.E.U8 desc[UR36][R2.64], R5 ;  /* 0x0000000502007986 */ /* 0x000fe2000c101124 */
[----:B------:R-:W-:Y:S05]  /*f3c0*/  EXIT ;  /* 0x000000000000794d */ /* 0x000fea0003800000 */
.L_x_13739:
[----:B-----5:R-:W-:Y:S01]  /*f3d0*/  LOP3.LUT R18, R18, 0xff, RZ, 0xc0, !PT ;  /* 0x000000ff12127812 */ /* 0x020fe200078ec0ff */
[----:B------:R-:W-:Y:S03]  /*f3e0*/  BSSY B0, `(.L_x_13742) ;  /* 0x0000010000007945 */ /* 0x000fe60003800000 */
        /* <DEDUP_REMOVED lines=12> */
.L_x_13743:
[----:B------:R-:W-:Y:S01]  /*f4b0*/  IMAD.MOV.U32 R0, RZ, RZ, 0x7f ;  /* 0x0000007fff007424 */ /* 0x000fe200078e00ff */
[----:B------:R-:W-:-:S04]  /*f4c0*/  ISETP.GT.U32.AND P0, PT, R4, 0x7f800000, PT ;  /* 0x7f8000000400780c */ /* 0x000fc80003f04070 */
[----:B------:R-:W-:-:S09]  /*f4d0*/  SEL R0, R0, 0x7c, P0 ;  /* 0x0000007c00007807 */ /* 0x000fd20000000000 */
.L_x_13744:
[----:B------:R-:W-:Y:S05]  /*f4e0*/  BSYNC B0 ;  /* 0x0000000000007941 */ /* 0x000fea0003800000 */
.L_x_13742:
[----:B------:R-:W-:-:S04]  /*f4f0*/  LOP3.LUT R4, R5, 0x80000000, RZ, 0xc0, !PT ;  /* 0x8000000005047812 */ /* 0x000fc800078ec0ff */
[----:B------:R-:W-:-:S04]  /*f500*/  SHF.R.U32.HI R5, RZ, 0x18, R4 ;  /* 0x00000018ff057819 */ /* 0x000fc80000011604 */
[----:B------:R-:W-:-:S05]  /*f510*/  LOP3.LUT R5, R0, R5, RZ, 0xfc, !PT ;  /* 0x0000000500057212 */ /* 0x000fca00078efcff */
[----:B------:R-:W-:Y:S01]  /*f520*/  STG.E.U8 desc[UR36][R2.64], R5 ;  /* 0x0000000502007986 */ /* 0x000fe2000c101124 */
[----:B------:R-:W-:Y:S05]  /*f530*/  EXIT ;  /* 0x000000000000794d */ /* 0x000fea0003800000 */
.L_x_13738:
[----:B-----5:R-:W-:-:S04]  /*f540*/  LOP3.LUT R18, R18, 0xff, RZ, 0xc0, !PT ;  /* 0x000000ff12127812 */ /* 0x020fc800078ec0ff */
[----:B------:R-:W0:Y:S02]  /*f550*/  I2F.U16 R0, R18 ;  /* 0x0000001200007306 */ /* 0x000e240000101000 */
[----:B0-----:R-:W-:-:S05]  /*f560*/  F2FP.BF16.F32.PACK_AB R0, RZ, R0 ;  /* 0x00000000ff00723e */ /* 0x001fca00000010ff */
[----:B------:R-:W-:Y:S01]  /*f570*/  STG.E.U16 desc[UR36][R2.64], R0 ;  /* 0x0000000002007986 */ /* 0x000fe2000c101524 */
[----:B------:R-:W-:Y:S05]  /*f580*/  EXIT ;  /* 0x000000000000794d */ /* 0x000fea0003800000 */
.L_x_13735:
        /* <DEDUP_REMOVED lines=11> */
.L_x_13747:
[----:B-----5:R-:W-:Y:S01]  /*f640*/  LOP3.LUT R18, R18, 0xff, RZ, 0xc0, !PT ;  /* 0x000000ff12127812 */ /* 0x020fe200078ec0ff */
[----:B------:R-:W-:Y:S01]  /*f650*/  BSSY B0, `(.L_x_13748) ;  /* 0x0000015000007945 */ /* 0x000fe20003800000 */
[----:B------:R-:W-:Y:S02]  /*f660*/  IMAD.MOV.U32 R0, RZ, RZ, 0x80 ;  /* 0x00000080ff007424 */ /* 0x000fe400078e00ff */
        /* <DEDUP_REMOVED lines=15> */
.L_x_13750:
[----:B------:R-:W-:-:S04]  /*f760*/  LOP3.LUT R0, R7, 0x80000000, RZ, 0xc0, !PT ;  /* 0x8000000007007812 */ /* 0x000fc800078ec0ff */
[----:B------:R-:W-:-:S04]  /*f770*/  SHF.R.U32.HI R5, RZ, 0x18, R0 ;  /* 0x00000018ff057819 */ /* 0x000fc80000011600 */
[----:B------:R-:W-:-:S04]  /*f780*/  LOP3.LUT R4, R4, R5, RZ, 0xfc, !PT ;  /* 0x0000000504047212 */ /* 0x000fc800078efcff */
[----:B------:R-:W-:-:S07]  /*f790*/  PRMT R0, R4, 0x7610, R0 ;  /* 0x0000761004007816 */ /* 0x000fce0000000000 */
.L_x_13749:
[----:B------:R-:W-:Y:S05]  /*f7a0*/  BSYNC B0 ;  /* 0x0000000000007941 */ /* 0x000fea0003800000 */
.L_x_13748:
[----:B------:R-:W-:Y:S01]  /*f7b0*/  STG.E.U8 desc[UR36][R2.64], R0 ;  /* 0x0000000002007986 */ /* 0x000fe2000c101124 */
[----:B------:R-:W-:Y:S05]  /*f7c0*/  EXIT ;  /* 0x000000000000794d */ /* 0x000fea0003800000 */
.L_x_13746:
        /* <DEDUP_REMOVED lines=18> */
.L_x_13753:
[----:B------:R-:W-:-:S04]  /*f8f0*/  LOP3.LUT R0, R7, 0x80000000, RZ, 0xc0, !PT ;  /* 0x8000000007007812 */ /* 0x000fc800078ec0ff */
[----:B------:R-:W-:-:S04]  /*f900*/  SHF.R.U32.HI R5, RZ, 0x18, R0 ;  /* 0x00000018ff057819 */ /* 0x000fc80000011600 */
[----:B------:R-:W-:-:S04]  /*f910*/  LOP3.LUT R4, R4, R5, RZ, 0xfc, !PT ;  /* 0x0000000504047212 */ /* 0x000fc800078efcff */
[----:B------:R-:W-:-:S07]  /*f920*/  PRMT R0, R4, 0x7610, R0 ;  /* 0x0000761004007816 */ /* 0x000fce0000000000 */
.L_x_13752:
[----:B------:R-:W-:Y:S05]  /*f930*/  BSYNC B0 ;  /* 0x0000000000007941 */ /* 0x000fea0003800000 */
.L_x_13751:
[----:B------:R-:W-:Y:S01]  /*f940*/  STG.E.U8 desc[UR36][R2.64], R0 ;  /* 0x0000000002007986 */ /* 0x000fe2000c101124 */
[----:B------:R-:W-:Y:S05]  /*f950*/  EXIT ;  /* 0x000000000000794d */ /* 0x000fea0003800000 */
.L_x_13745:
[----:B------:R-:W-:-:S13]  /*f960*/  ISETP.NE.AND P0, PT, R0, 0x1c, PT ;  /* 0x0000001c0000780c */ /* 0x000fda0003f05270 */
[----:B------:R-:W-:Y:S05]  /*f970*/  @!P0 BRA `(.L_x_13754) ;  /* 0x0000000000a88947 */ /* 0x000fea0003800000 */
[----:B------:R-:W-:-:S13]  /*f980*/  ISETP.NE.AND P0, PT, R0, 0x1d, PT ;  /* 0x0000001d0000780c */ /* 0x000fda0003f05270 */
[----:B------:R-:W-:Y:S05]  /*f990*/  @!P0 BRA `(.L_x_13755) ;  /* 0x0000000000908947 */ /* 0x000fea0003800000 */
[----:B------:R-:W-:-:S13]  /*f9a0*/  ISETP.NE.AND P0, PT, R0, 0x2c, PT ;  /* 0x0000002c0000780c */ /* 0x000fda0003f05270 */
[----:B------:R-:W-:Y:S05]  /*f9b0*/  @P0 BRA `(.L_x_13728) ;  /* 0x0000000000440947 */ /* 0x000fea0003800000 */
[----:B-----5:R-:W-:-:S06]  /*f9c0*/  LOP3.LUT R18, R18, 0xff, RZ, 0xc0, !PT ;  /* 0x000000ff12127812 */ /* 0x020fcc00078ec0ff */
        /* <DEDUP_REMOVED lines=16> */
.L_x_13728:
        /* <DEDUP_REMOVED lines=15> */
[----:B0----5:R-:W-:Y:S05]  /*fbc0*/  CALL.ABS.NOINC R2 ;  /* 0x0000000002007343 */ /* 0x021fea0003c00000 */
.L_x_13756:
[----:B------:R-:W-:Y:S05]  /*fbd0*/  EXIT ;  /* 0x000000000000794d */ /* 0x000fea0003800000 */
.L_x_13755:
[----:B-----5:R-:W-:Y:S01]  /*fbe0*/  LOP3.LUT R18, R18, 0xff, RZ, 0xc0, !PT ;  /* 0x000000ff12127812 */ /* 0x020fe200078ec0ff */
[----:B------:R-:W-:-:S05]  /*fbf0*/  IMAD.MOV.U32 R19, RZ, RZ, RZ ;  /* 0x000000ffff137224 */ /* 0x000fca00078e00ff */
[----:B------:R-:W-:Y:S01]  /*fc00*/  STG.E.64 desc[UR36][R2.64], R18 ;  /* 0x0000001202007986 */ /* 0x000fe2000c101b24 */
[----:B------:R-:W-:Y:S05]  /*fc10*/  EXIT ;  /* 0x000000000000794d */ /* 0x000fea0003800000 */
.L_x_13754:
[----:B-----5:R-:W-:-:S05]  /*fc20*/  LOP3.LUT R5, R18, 0xff, RZ, 0xc0, !PT ;  /* 0x000000ff12057812 */ /* 0x020fca00078ec0ff */
[----:B------:R-:W-:Y:S01]  /*fc30*/  STG.E desc[UR36][R2.64], R5 ;  /* 0x0000000502007986 */ /* 0x000fe2000c101924 */
[----:B------:R-:W-:Y:S05]  /*fc40*/  EXIT ;  /* 0x000000000000794d */ /* 0x000fea0003800000 */
.L_x_13757:
        /* <DEDUP_REMOVED lines=11> */
.L_x_28072:


//--------------------- .text._ZN2at6native18elementwise_kernelILi128ELi4EZNS0_22gpu_kernel_impl_nocastIZZZNS0_28launch_masked_scatter_kernelERKNS_10TensorBaseES5_S5_S5_ENKUlvE_clEvENKUlvE_clEvEUlhblE_EEvRNS_18TensorIteratorBaseERKT_EUliE_EEviT1_ --------------------------
	.section	.text._ZN2at6native18elementwise_kernelILi128ELi4EZNS0_22gpu_kernel_impl_nocastIZZZNS0_28launch_masked_scatter_kernelERKNS_10TensorBaseES5_S5_S5_ENKUlvE_clEvENKUlvE_clEvEUlhblE_EEvRNS_18TensorIteratorBaseERKT_EUliE_EEviT1_,"ax",@progbits
	.align	128
        .global         _ZN2at6native18elementwise_kernelILi128ELi4EZNS0_22gpu_kernel_impl_nocastIZZZNS0_28launch_masked_scatter_kernelERKNS_10TensorBaseES5_S5_S5_ENKUlvE_clEvENKUlvE_clEvEUlhblE_EEvRNS_18TensorIteratorBaseERKT_EUliE_EEviT1_
        .type           _ZN2at6native18elementwise_kernelILi128ELi4EZNS0_22gpu_kernel_impl_nocastIZZZNS0_28launch_masked_scatter_kernelERKNS_10TensorBaseES5_S5_S5_ENKUlvE_clEvENKUlvE_clEvEUlhblE_EEvRNS_18TensorIteratorBaseERKT_EUliE_EEviT1_,@function
        .size           _ZN2at6native18elementwise_kernelILi128ELi4EZNS0_22gpu_kernel_impl_nocastIZZZNS0_28launch_masked_scatter_kernelERKNS_10TensorBaseES5_S5_S5_ENKUlvE_clEvENKUlvE_clEvEUlhblE_EEvRNS_18TensorIteratorBaseERKT_EUliE_EEviT1_,(.L_x_28073 - _ZN2at6native18elementwise_kernelILi128ELi4EZNS0_22gpu_kernel_impl_nocastIZZZNS0_28launch_masked_scatter_kernelERKNS_10TensorBaseES5_S5_S5_ENKUlvE_clEvENKUlvE_clEvEUlhblE_EEvRNS_18TensorIteratorBaseERKT_EUliE_EEviT1_)
        .other          _ZN2at6native18elementwise_kernelILi128ELi4EZNS0_22gpu_kernel_impl_nocastIZZZNS0_28launch_masked_scatter_kernelERKNS_10TensorBaseES5_S5_S5_ENKUlvE_clEvENKUlvE_clEvEUlhblE_EEvRNS_18TensorIteratorBaseERKT_EUliE_EEviT1_,@"STO_CUDA_ENTRY STV_DEFAULT"
_ZN2at6native18elementwise_kernelILi128ELi4EZNS0_22gpu_kernel_impl_nocastIZZZNS0_28launch_masked_scatter_kernelERKNS_10TensorBaseES5_S5_S5_ENKUlvE_clEvENKUlvE_clEvEUlhblE_EEvRNS_18TensorIteratorBaseERKT_EUliE_EEviT1_:
.text._ZN2at6native18elementwise_kernelILi128ELi4EZNS0_22gpu_kernel_impl_nocastIZZZNS0_28launch_masked_scatter_kernelERKNS_10TensorBaseES5_S5_S5_ENKUlvE_clEvENKUlvE_clEvEUlhblE_EEvRNS_18TensorIteratorBaseERKT_EUliE_EEviT1_:
        /* <DEDUP_REMOVED lines=389> */
.L_x_13760:
        /* <DEDUP_REMOVED lines=23> */
.L_x_13759:
[----:B------:R-:W-:Y:S05]  /*19c0*/  BSYNC B0 ;  /* 0x0000000000007941 */ /* 0x000fea0003800000 */
.L_x_13758:
        /* <DEDUP_REMOVED lines=382> */
.L_x_13763:
        /* <DEDUP_REMOVED lines=404> */
.L_x_13764:
        /* <DEDUP_REMOVED lines=23> */
.L_x_13762:
[----:B------:R-:W-:Y:S05]  /*4c60*/  BSYNC B0 ;  /* 0x0000000000007941 */ /* 0x000fea0003800000 */
.L_x_13761:
        /* <DEDUP_REMOVED lines=381> */
.L_x_13765:
        /* <DEDUP_REMOVED lines=23> */
.L_x_13766:
        /* <DEDUP_REMOVED lines=13> */
.L_x_28073:


//--------------------- .text._ZN2at6native27unrolled_elementwise_kernelIZZZNS0_28launch_masked_scatter_kernelERKNS_10TensorBaseES4_S4_S4_ENKUlvE_clEvENKUlvE_clEvEUlhblE_St5arrayIPcLm4EELi4E23TrivialOffsetCalculatorILi3EjESB_ILi1EjENS0_6memory15LoadWithoutCastENSE_16StoreWithoutCastEEEviT_T0_T2_T3_T4_T5_ --------------------------
	.section	.text._ZN2at6native27unrolled_elementwise_kernelIZZZNS0_28launch_masked_scatter_kernelERKNS_10TensorBaseES4_S4_S4_ENKUlvE_clEvENKUlvE_clEvEUlhblE_St5arrayIPcLm4EELi4E23TrivialOffsetCalculatorILi3EjESB_ILi1EjENS0_6memory15LoadWithoutCastENSE_16StoreWithoutCastEEEviT_T0_T2_T3_T4_T5_,"ax",@progbits
	.align	128
        .global         _ZN2at6native27unrolled_elementwise_kernelIZZZNS0_28launch_masked_scatter_kernelERKNS_10TensorBaseES4_S4_S4_ENKUlvE_clEvENKUlvE_clEvEUlhblE_St5arrayIPcLm4EELi4E23TrivialOffsetCalculatorILi3EjESB_ILi1EjENS0_6memory15LoadWithoutCastENSE_16StoreWithoutCastEEEviT_T0_T2_T3_T4_T5_
        .type           _ZN2at6native27unrolled_elementwise_kernelIZZZNS0_28launch_masked_scatter_kernelERKNS_10TensorBaseES4_S4_S4_ENKUlvE_clEvENKUlvE_clEvEUlhblE_St5arrayIPcLm4EELi4E23TrivialOffsetCalculatorILi3EjESB_ILi1EjENS0_6memory15LoadWithoutCastENSE_16StoreWithoutCastEEEviT_T0_T2_T3_T4_T5_,@function
        .size           _ZN2at6native27unrolled_elementwise_kernelIZZZNS0_28launch_masked_scatter_kernelERKNS_10TensorBaseES4_S4_S4_ENKUlvE_clEvENKUlvE_clEvEUlhblE_St5arrayIPcLm4EELi4E23TrivialOffsetCalculatorILi3EjESB_ILi1EjENS0_6memory15LoadWithoutCastENSE_16StoreWithoutCastEEEviT_T0_T2_T3_T4_T5_,(.L_x_28074 - _ZN2at6native27unrolled_elementwise_kernelIZZZNS0_28launch_masked_scatter_kernelERKNS_10TensorBaseES4_S4_S4_ENKUlvE_clEvENKUlvE_clEvEUlhblE_St5arrayIPcLm4EELi4E23TrivialOffsetCalculatorILi3EjESB_ILi1EjENS0_6memory15LoadWithoutCastENSE_16StoreWithoutCastEEEviT_T0_T2_T3_T4_T5_)
        .other          _ZN2at6native27unrolled_elementwise_kernelIZZZNS0_28launch_masked_scatter_kernelERKNS_10TensorBaseES4_S4_S4_ENKUlvE_clEvENKUlvE_clEvEUlhblE_St5arrayIPcLm4EELi4E23TrivialOffsetCalculatorILi3EjESB_ILi1EjENS0_6memory15LoadWithoutCastENSE_16StoreWithoutCastEEEviT_T0_T2_T3_T4_T5_,@"STO_CUDA_ENTRY STV_DEFAULT"
_ZN2at6native27unrolled_elementwise_kernelIZZZNS0_28launch_masked_scatter_kernelERKNS_10TensorBaseES4_S4_S4_ENKUlvE_clEvENKUlvE_clEvEUlhblE_St5arrayIPcLm4EELi4E23TrivialOffsetCalculatorILi3EjESB_ILi1EjENS0_6memory15LoadWithoutCastENSE_16StoreWithoutCastEEEviT_T0_T2_T3_T4_T5_:
.text._ZN2at6native27unrolled_elementwise_kernelIZZZNS0_28launch_masked_scatter_kernelERKNS_10TensorBaseES4_S4_S4_ENKUlvE_clEvENKUlvE_clEvEUlhblE_St5arrayIPcLm4EELi4E23TrivialOffsetCalculatorILi3EjESB_ILi1EjENS0_6memory15LoadWithoutCastENSE_16StoreWithoutCastEEEviT_T0_T2_T3_T4_T5_:
        /* <DEDUP_REMOVED lines=133> */
.L_x_13768:
[----:B------:R-:W-:Y:S05]  /*0850*/  BSYNC B0 ;  /* 0x0000000000007941 */ /* 0x000fea0003800000 */
.L_x_13767:
        /* <DEDUP_REMOVED lines=8> */
.L_x_13769:
        /* <DEDUP_REMOVED lines=10> */
.L_x_28074:


//--------------------- .text._ZN2at6native29vectorized_elementwise_kernelILi2EZZZNS0_28launch_masked_scatter_kernelERKNS_10TensorBaseES4_S4_S4_ENKUlvE_clEvENKUlvE_clEvEUlhblE_St5arrayIPcLm4EEEEviT0_T1_ --------------------------
	.section	.text._ZN2at6native29vectorized_elementwise_kernelILi2EZZZNS0_28launch_masked_scatter_kernelERKNS_10TensorBaseES4_S4_S4_ENKUlvE_clEvENKUlvE_clEvEUlhblE_St5arrayIPcLm4EEEEviT0_T1_,"ax",@progbits
	.align	128
        .global         _ZN2at6native29vectorized_elementwise_kernelILi2EZZZNS0_28launch_masked_scatter_kernelERKNS_10TensorBaseES4_S4_S4_ENKUlvE_clEvENKUlvE_clEvEUlhblE_St5arrayIPcLm4EEEEviT0_T1_
        .type           _ZN2at6native29vectorized_elementwise_kernelILi2EZZZNS0_28launch_masked_scatter_kernelERKNS_10TensorBaseES4_S4_S4_ENKUlvE_clEvENKUlvE_clEvEUlhblE_St5arrayIPcLm4EEEEviT0_T1_,@function
        .size           _ZN2at6native29vectorized_elementwise_kernelILi2EZZZNS0_28launch_masked_scatter_kernelERKNS_10TensorBaseES4_S4_S4_ENKUlvE_clEvENKUlvE_clEvEUlhblE_St5arrayIPcLm4EEEEviT0_T1_,(.L_x_28075 - _ZN2at6native29vectorized_elementwise_kernelILi2EZZZNS0_28launch_masked_scatter_kernelERKNS_10TensorBaseES4_S4_S4_ENKUlvE_clEvENKUlvE_clEvEUlhblE_St5arrayIPcLm4EEEEviT0_T1_)
        .other          _ZN2at6native29vectorized_elementwise_kernelILi2EZZZNS0_28launch_masked_scatter_kernelERKNS_10TensorBaseES4_S4_S4_ENKUlvE_clEvENKUlvE_clEvEUlhblE_St5arrayIPcLm4EEEEviT0_T1_,@"STO_CUDA_ENTRY STV_DEFAULT"
_ZN2at6native29vectorized_elementwise_kernelILi2EZZZNS0_28launch_masked_scatter_kernelERKNS_10TensorBaseES4_S4_S4_ENKUlvE_clEvENKUlvE_clEvEUlhblE_St5arrayIPcLm4EEEEviT0_T1_:
.text._ZN2at6native29vectorized_elementwise_kernelILi2EZZZNS0_28launch_masked_scatter_kernelERKNS_10TensorBaseES4_S4_S4_ENKUlvE_clEvENKUlvE_clEvEUlhblE_St5arrayIPcLm4EEEEviT0_T1_:
        /* <DEDUP_REMOVED lines=102> */
.L_x_13770:
        /* <DEDUP_REMOVED lines=241> */
.L_x_13773:
        /* <DEDUP_REMOVED lines=8> */
.L_x_13774:
        /* <DEDUP_REMOVED lines=8> */
.L_x_13775:
        /* <DEDUP_REMOVED lines=9> */
.L_x_13776:
[----:B------:R-:W-:Y:S05]  /*1700*/  BSYNC B1 ;  /* 0x0000000000017941 */ /* 0x000fea0003800000 */
.L_x_13772:
[----:B------:R-:W-:-:S13]  /*1710*/  ISETP.GE.AND P0, PT, R21, R8, PT ;  /* 0x000000081500720c */ /* 0x000fda0003f06270 */
[----:B01----:R-:W0:Y:S01]  /*1720*/  @!P0 LDC.64 R10, c[0x0][0x228] ;  /* 0x00008a00ff0a8b82 */ /* 0x003e220000000a00 */
[----:B--2---:R-:W-:Y:S02]  /*1730*/  @!P0 IMAD.IADD R5, R2, 0x1, R21 ;  /* 0x0000000102058824 */ /* 0x004fe400078e0215 */
[----:B------:R-:W-:-:S03]  /*1740*/  @!P0 VIADD R21, R21, 0x80 ;  /* 0x0000008015158836 */ /* 0x000fc60000000000 */
[----:B0-----:R-:W-:-:S05]  /*1750*/  @!P0 IADD3 R4, P1, R5, R10, RZ ;  /* 0x0000000a05048210 */ /* 0x001fca0007f3e0ff */
[----:B------:R-:W-:-:S05]  /*1760*/  @!P0 IMAD.X R5, RZ, RZ, R11, P1 ;  /* 0x000000ffff058224 */ /* 0x000fca00008e060b */
[----:B------:R2:W-:Y:S03]  /*1770*/  @!P0 STG.E.U8 desc[UR4][R4.64], R16 ;  /* 0x0000001004008986 */ /* 0x0005e6000c101104 */
.L_x_13777:
[----:B------:R-:W-:Y:S05]  /*1780*/  BSYNC B0 ;  /* 0x0000000000007941 */ /* 0x000fea0003800000 */
.L_x_13771:
        /* <DEDUP_REMOVED lines=9> */
.L_x_13778:
        /* <DEDUP_REMOVED lines=14> */
.L_x_28075:


//--------------------- .text._ZN2at6native29vectorized_elementwise_kernelILi4EZZZNS0_28launch_masked_scatter_kernelERKNS_10TensorBaseES4_S4_S4_ENKUlvE_clEvENKUlvE_clEvEUlhblE_St5arrayIPcLm4EEEEviT0_T1_ --------------------------
	.section	.text._ZN2at6native29vectorized_elementwise_kernelILi4EZZZNS0_28launch_masked_scatter_kernelERKNS_10TensorBaseES4_S4_S4_ENKUlvE_clEvENKUlvE_clEvEUlhblE_St5arrayIPcLm4EEEEviT0_T1_,"ax",@progbits
	.align	128
        .global         _ZN2at6native29vectorized_elementwise_kernelILi4EZZZNS0_28launch_masked_scatter_kernelERKNS_10TensorBaseES4_S4_S4_ENKUlvE_clEvENKUlvE_clEvEUlhblE_St5arrayIPcLm4EEEEviT0_T1_
        .type           _ZN2at6native29vectorized_elementwise_kernelILi4EZZZNS0_28launch_masked_scatter_kernelERKNS_10TensorBaseES4_S4_S4_ENKUlvE_clEvENKUlvE_clEvEUlhblE_St5arrayIPcLm4EEEEviT0_T1_,@function
        .size           _ZN2at6native29vectorized_elementwise_kernelILi4EZZZNS0_28launch_masked_scatter_kernelERKNS_10TensorBaseES4_S4_S4_ENKUlvE_clEvENKUlvE_clEvEUlhblE_St5arrayIPcLm4EEEEviT0_T1_,(.L_x_28076 - _ZN2at6native29vectorized_elementwise_kernelILi4EZZZNS0_28launch_masked_scatter_kernelERKNS_10TensorBaseES4_S4_S4_ENKUlvE_clEvENKUlvE_clEvEUlhblE_St5arrayIPcLm4EEEEviT0_T1_)
        .other          _ZN2at6native29vectorized_elementwise_kernelILi4EZZZNS0_28launch_masked_scatter_kernelERKNS_10TensorBaseES4_S4_S4_ENKUlvE_clEvENKUlvE_clEvEUlhblE_St5arrayIPcLm4EEEEviT0_T1_,@"STO_CUDA_ENTRY STV_DEFAULT"
_ZN2at6native29vectorized_elementwise_kernelILi4EZZZNS0_28launch_masked_scatter_kernelERKNS_10TensorBaseES4_S4_S4_ENKUlvE_clEvENKUlvE_clEvEUlhblE_St5arrayIPcLm4EEEEviT0_T1_:
.text._ZN2at6native29vectorized_elementwise_kernelILi4EZZZNS0_28launch_masked_scatter_kernelERKNS_10TensorBaseES4_S4_S4_ENKUlvE_clEvENKUlvE_clEvEUlhblE_St5arrayIPcLm4EEEEviT0_T1_:
        /* <DEDUP_REMOVED lines=98> */
.L_x_13779:
        /* <DEDUP_REMOVED lines=240> */
.L_x_13782:
        /* <DEDUP_REMOVED lines=8> */
.L_x_13783:
        /* <DEDUP_REMOVED lines=8> */
.L_x_13784:
        /* <DEDUP_REMOVED lines=9> */
.L_x_13785:
[----:B------:R-:W-:Y:S05]  /*16b0*/  BSYNC B1 ;  /* 0x0000000000017941 */ /* 0x000fea0003800000 */
.L_x_13781:
[----:B------:R-:W-:-:S13]  /*16c0*/  ISETP.GE.AND P0, PT, R20, R7, PT ;  /* 0x000000071400720c */ /* 0x000fda0003f06270 */
[----:B01----:R-:W0:Y:S01]  /*16d0*/  @!P0 LDC.64 R4, c[0x0][0x228] ;  /* 0x00008a00ff048b82 */ /* 0x003e220000000a00 */
[----:B--2---:R-:W-:Y:S02]  /*16e0*/  @!P0 IMAD.IADD R3, R9, 0x1, R20 ;  /* 0x0000000109038824 */ /* 0x004fe400078e0214 */
[----:B------:R-:W-:-:S03]  /*16f0*/  @!P0 VIADD R20, R20, 0x80 ;  /* 0x0000008014148836 */ /* 0x000fc60000000000 */
[----:B0-----:R-:W-:-:S05]  /*1700*/  @!P0 IADD3 R2, P1, R3, R4, RZ ;  /* 0x0000000403028210 */ /* 0x001fca0007f3e0ff */
[----:B------:R-:W-:-:S05]  /*1710*/  @!P0 IMAD.X R3, RZ, RZ, R5, P1 ;  /* 0x000000ffff038224 */ /* 0x000fca00008e0605 */
[----:B------:R2:W-:Y:S03]  /*1720*/  @!P0 STG.E.U8 desc[UR4][R2.64], R16 ;  /* 0x0000001002008986 */ /* 0x0005e6000c101104 */
.L_x_13786:
[----:B------:R-:W-:Y:S05]  /*1730*/  BSYNC B0 ;  /* 0x0000000000007941 */ /* 0x000fea0003800000 */
.L_x_13780:
        /* <DEDUP_REMOVED lines=9> */
.L_x_13787:
        /* <DEDUP_REMOVED lines=11> */
.L_x_28076:


//--------------------- .text._ZN2at6native29vectorized_elementwise_kernelILi8EZZZNS0_28launch_masked_scatter_kernelERKNS_10TensorBaseES4_S4_S4_ENKUlvE_clEvENKUlvE_clEvEUlhblE_St5arrayIPcLm4EEEEviT0_T1_ --------------------------
	.section	.text._ZN2at6native29vectorized_elementwise_kernelILi8EZZZNS0_28launch_masked_scatter_kernelERKNS_10TensorBaseES4_S4_S4_ENKUlvE_clEvENKUlvE_clEvEUlhblE_St5arrayIPcLm4EEEEviT0_T1_,"ax",@progbits
	.align	128
        .global         _ZN2at6native29vectorized_elementwise_kernelILi8EZZZNS0_28launch_masked_scatter_kernelERKNS_10TensorBaseES4_S4_S4_ENKUlvE_clEvENKUlvE_clEvEUlhblE_St5arrayIPcLm4EEEEviT0_T1_
        .type           _ZN2at6native29vectorized_elementwise_kernelILi8EZZZNS0_28launch_masked_scatter_kernelERKNS_10TensorBaseES4_S4_S4_ENKUlvE_clEvENKUlvE_clEvEUlhblE_St5arrayIPcLm4EEEEviT0_T1_,@function
        .size           _ZN2at6native29vectorized_elementwise_kernelILi8EZZZNS0_28launch_masked_scatter_kernelERKNS_10TensorBaseES4_S4_S4_ENKUlvE_clEvENKUlvE_clEvEUlhblE_St5arrayIPcLm4EEEEviT0_T1_,(.L_x_28077 - _ZN2at6native29vectorized_elementwise_kernelILi8EZZZNS0_28launch_masked_scatter_kernelERKNS_10TensorBaseES4_S4_S4_ENKUlvE_clEvENKUlvE_clEvEUlhblE_St5arrayIPcLm4EEEEviT0_T1_)
        .other          _ZN2at6native29vectorized_elementwise_kernelILi8EZZZNS0_28launch_masked_scatter_kernelERKNS_10TensorBaseES4_S4_S4_ENKUlvE_clEvENKUlvE_clEvEUlhblE_St5arrayIPcLm4EEEEviT0_T1_,@"STO_CUDA_ENTRY STV_DEFAULT"
_ZN2at6native29vectorized_elementwise_kernelILi8EZZZNS0_28launch_masked_scatter_kernelERKNS_10TensorBaseES4_S4_S4_ENKUlvE_clEvENKUlvE_clEvEUlhblE_St5arrayIPcLm4EEEEviT0_T1_:
.text._ZN2at6native29vectorized_elementwise_kernelILi8EZZZNS0_28launch_masked_scatter_kernelERKNS_10TensorBaseES4_S4_S4_ENKUlvE_clEvENKUlvE_clEvEUlhblE_St5arrayIPcLm4EEEEviT0_T1_:
        /* <DEDUP_REMOVED lines=113> */
.L_x_13788:
        /* <DEDUP_REMOVED lines=240> */
.L_x_13791:
        /* <DEDUP_REMOVED lines=8> */
.L_x_13792:
        /* <DEDUP_REMOVED lines=8> */
.L_x_13793:
        /* <DEDUP_REMOVED lines=9> */
.L_x_13794:
[----:B------:R-:W-:Y:S05]  /*17a0*/  BSYNC B1 ;  /* 0x0000000000017941 */ /* 0x000fea0003800000 */
.L_x_13790:
[----:B------:R-:W-:-:S13]  /*17b0*/  ISETP.GE.AND P0, PT, R20, R7, PT ;  /* 0x000000071400720c */ /* 0x000fda0003f06270 */
[----:B01----:R-:W0:Y:S01]  /*17c0*/  @!P0 LDC.64 R4, c[0x0][0x228] ;  /* 0x00008a00ff048b82 */ /* 0x003e220000000a00 */
[----:B--2---:R-:W-:Y:S02]  /*17d0*/  @!P0 IMAD.IADD R3, R9, 0x1, R20 ;  /* 0x0000000109038824 */ /* 0x004fe400078e0214 */
[----:B------:R-:W-:-:S03]  /*17e0*/  @!P0 VIADD R20, R20, 0x80 ;  /* 0x0000008014148836 */ /* 0x000fc60000000000 */
[----:B0-----:R-:W-:-:S05]  /*17f0*/  @!P0 IADD3 R2, P1, R3, R4, RZ ;  /* 0x0000000403028210 */ /* 0x001fca0007f3e0ff */
[----:B------:R-:W-:-:S05]  /*1800*/  @!P0 IMAD.X R3, RZ, RZ, R5, P1 ;  /* 0x000000ffff038224 */ /* 0x000fca00008e0605 */
[----:B------:R2:W-:Y:S03]  /*1810*/  @!P0 STG.E.U8 desc[UR4][R2.64], R16 ;  /* 0x0000001002008986 */ /* 0x0005e6000c101104 */
.L_x_13795:
[----:B------:R-:W-:Y:S05]  /*1820*/  BSYNC B0 ;  /* 0x0000000000007941 */ /* 0x000fea0003800000 */
.L_x_13789:
        /* <DEDUP_REMOVED lines=9> */
.L_x_13796:
        /* <DEDUP_REMOVED lines=12> */
.L_x_28077:


//--------------------- .text._ZN2at6native24index_elementwise_kernelILi128ELi4EZNS0_20cuda_take_put_kernelIN3c108BFloat16ElZZZZZNS0_11take_kernelERNS_14TensorIteratorERKNS_10TensorBaseEENKUlvE_clEvENKUlvE10_clEvENKUlvE_clEvENKUlvE0_clEvEUlRS4_lE_EEvS6_S9_RKT1_EUliE_EEvlSG_ --------------------------
	.section	.text._ZN2at6native24index_elementwise_kernelILi128ELi4EZNS0_20cuda_take_put_kernelIN3c108BFloat16ElZZZZZNS0_11take_kernelERNS_14TensorIteratorERKNS_10TensorBaseEENKUlvE_clEvENKUlvE10_clEvENKUlvE_clEvENKUlvE0_clEvEUlRS4_lE_EEvS6_S9_RKT1_EUliE_EEvlSG_,"ax",@progbits
	.align	128
        .global         _ZN2at6native24index_elementwise_kernelILi128ELi4EZNS0_20cuda_take_put_kernelIN3c108BFloat16ElZZZZZNS0_11take_kernelERNS_14TensorIteratorERKNS_10TensorBaseEENKUlvE_clEvENKUlvE10_clEvENKUlvE_clEvENKUlvE0_clEvEUlRS4_lE_EEvS6_S9_RKT1_EUliE_EEvlSG_
        .type           _ZN2at6native24index_elementwise_kernelILi128ELi4EZNS0_20cuda_take_put_kernelIN3c108BFloat16ElZZZZZNS0_11take_kernelERNS_14TensorIteratorERKNS_10TensorBaseEENKUlvE_clEvENKUlvE10_clEvENKUlvE_clEvENKUlvE0_clEvEUlRS4_lE_EEvS6_S9_RKT1_EUliE_EEvlSG_,@function
        .size           _ZN2at6native24index_elementwise_kernelILi128ELi4EZNS0_20cuda_take_put_kernelIN3c108BFloat16ElZZZZZNS0_11take_kernelERNS_14TensorIteratorERKNS_10TensorBaseEENKUlvE_clEvENKUlvE10_clEvENKUlvE_clEvENKUlvE0_clEvEUlRS4_lE_EEvS6_S9_RKT1_EUliE_EEvlSG_,(.L_x_27918 - _ZN2at6native24index_elementwise_kernelILi128ELi4EZNS0_20cuda_take_put_kernelIN3c108BFloat16ElZZZZZNS0_11take_kernelERNS_14TensorIteratorERKNS_10TensorBaseEENKUlvE_clEvENKUlvE10_clEvENKUlvE_clEvENKUlvE0_clEvEUlRS4_lE_EEvS6_S9_RKT1_EUliE_EEvlSG_)
        .other          _ZN2at6native24index_elementwise_kernelILi128ELi4EZNS0_20cuda_take_put_kernelIN3c108BFloat16ElZZZZZNS0_11take_kernelERNS_14TensorIteratorERKNS_10TensorBaseEENKUlvE_clEvENKUlvE10_clEvENKUlvE_clEvENKUlvE0_clEvEUlRS4_lE_EEvS6_S9_RKT1_EUliE_EEvlSG_,@"STO_CUDA_ENTRY STV_DEFAULT"
_ZN2at6native24index_elementwise_kernelILi128ELi4EZNS0_20cuda_take_put_kernelIN3c108BFloat16ElZZZZZNS0_11take_kernelERNS_14TensorIteratorERKNS_10TensorBaseEENKUlvE_clEvENKUlvE10_clEvENKUlvE_clEvENKUlvE0_clEvEUlRS4_lE_EEvS6_S9_RKT1_EUliE_EEvlSG_:
.text._ZN2at6native24index_elementwise_kernelILi128ELi4EZNS0_20cuda_take_put_kernelIN3c108BFloat16ElZZZZZNS0_11take_kernelERNS_14TensorIteratorERKNS_10TensorBaseEENKUlvE_clEvENKUlvE10_clEvENKUlvE_clEvENKUlvE0_clEvEUlRS4_lE_EEvS6_S9_RKT1_EUliE_EEvlSG_:
[----:B------:R-:W0:Y:S01]  /*0000*/  LDC R1, c[0x0][0x28] ;  /* 0x00000a00ff017b82 */ /* 0x000e220000000800 */
[----:B------:R-:W1:Y:S01]  /*0010*/  S2R R23, SR_CTAID.X ;  /* 0x0000000000177919 */ /* 0x000e620000002500 */
[----:B------:R-:W-:Y:S01]  /*0020*/  ULDC.64 UR4, c[0x0][0x210] ;  /* 0x0000840000047ab9 */ /* 0x000fe20000000a00 */
[----:B------:R-:W-:Y:S01]  /*0030*/  ULDC.64 UR36, c[0x0][0x208] ;  /* 0x0000820000247ab9 */ /* 0x000fe20000000a00 */
[----:B------:R-:W-:Y:S01]  /*0040*/  ULDC.U8 UR40, c[0x0][0x428] ;  /* 0x00010a0000287ab9 */ /* 0x000fe20000000000 */
[----:B------:R-:W1:Y:S01]  /*0050*/  S2R R22, SR_TID.X ;  /* 0x0000000000167919 */ /* 0x000e620000002100 */
[----:B------:R-:W-:Y:S01]  /*0060*/  ULDC.64 UR38, c[0x0][0x4f8] ;  /* 0x00013e0000267ab9 */ /* 0x000fe20000000a00 */
[----:B------:R-:W-:Y:S01]  /*0070*/  BSSY B6, `(.L_x_13797) ;  /* 0x00006ff000067945 */ /* 0x000fe20003800000 */
[----:B------:R-:W-:Y:S01]  /*0080*/  HFMA2.MMA R5, -RZ, RZ, 0, 0 ;  /* 0x00000000ff057435 */ /* 0x000fe200000001ff */
[----:B-1----:R-:W-:-:S04]  /*0090*/  LEA R2, R23, R22, 0x9 ;  /* 0x0000001617027211 */ /* 0x002fc800078e48ff */
[----:B------:R-:W-:Y:S01]  /*00a0*/  ISETP.GE.U32.AND P0, PT, R2, UR4, PT ;  /* 0x0000000402007c0c */ /* 0x000fe2000bf06070 */
[----:B------:R-:W-:-:S03]  /*00b0*/  IMAD.MOV.U32 R4, RZ, RZ, R2 ;  /* 0x000000ffff047224 */ /* 0x000fc600078e0002 */
[----:B------:R-:W-:-:S13]  /*00c0*/  ISETP.GE.AND.EX P0, PT, RZ, UR5, PT, P0 ;  /* 0x00000005ff007c0c */ /* 0x000fda000bf06300 */
[----:B0-----:R-:W-:Y:S05]  /*00d0*/  @P0 BRA `(.L_x_13798) ;  /* 0x0000006c00e00947 */ /* 0x001fea0003800000 */
[----:B------:R-:W0:Y:S01]  /*00e0*/  LDC R6, c[0x0][0x218] ;  /* 0x00008600ff067b82 */ /* 0x000e220000000800 */
[----:B------:R-:W-:Y:S01]  /*00f0*/  IMAD.MOV.U32 R0, RZ, RZ, RZ ;  /* 0x000000ffff007224 */ /* 0x000fe200078e00ff */
[----:B------:R-:W-:Y:S02]  /*0100*/  MOV R17, RZ ;  /* 0x000000ff00117202 */ /* 0x000fe40000000f00 */
[----:B0-----:R-:W-:-:S13]  /*0110*/  ISETP.NE.AND P0, PT, R6, RZ, PT ;  /* 0x000000ff0600720c */ /* 0x001fda0003f05270 */
[----:B------:R-:W-:Y:S05]  /*0120*/  @!P0 BRA `(.L_x_13799) ;  /* 0x0000001000a88947 */ /* 0x000fea0003800000 */
[----:B------:R-:W-:Y:S01]  /*0130*/  MOV R5, R2 ;  /* 0x0000000200057202 */ /* 0x000fe20000000f00 */
[----:B------:R-:W-:Y:S01]  /*0140*/  IMAD.MOV.U32 R4, RZ, RZ, RZ ;  /* 0x000000ffff047224 */ /* 0x000fe200078e00ff */
[----:B------:R-:W-:Y:S01]  /*0150*/  ULDC.64 UR4, c[0x0][0x220] ;  /* 0x0000880000047ab9 */ /* 0x000fe20000000a00 */
[----:B------:R-:W-:Y:S02]  /*0160*/  ISETP.NE.AND P0, PT, R6, 0x1, PT ;  /* 0x000000010600780c */ /* 0x000fe40003f05270 */
[----:B------:R-:W-:Y:S01]  /*0170*/  IMAD.HI.U32 R3, R2, UR4, R4 ;  /* 0x0000000402037c27 */ /* 0x000fe2000f8e0004 */
[----:B------:R-:W-:-:S04]  /*0180*/  ULDC UR4, c[0x0][0x21c] ;  /* 0x0000870000047ab9 */ /* 0x000fc80000000800 */
[----:B------:R-:W-:-:S05]  /*0190*/  SHF.R.U32.HI R3, RZ, UR5, R3 ;  /* 0x00000005ff037c19 */ /* 0x000fca0008011603 */
[----:B------:R-:W-:-:S04]  /*01a0*/  IMAD.MOV R5, RZ, RZ, -R3 ;  /* 0x000000ffff057224 */ /* 0x000fc800078e0a03 */
        /* <DEDUP_REMOVED lines=276> */
[----:B------:R-:W-:Y:S01]  /*12f0*/  @P0 IMAD.MOV.U32 R4, RZ, RZ, RZ ;  /* 0x000000ffff040224 */ /* 0x000fe200078e00ff */
[----:B------:R-:W-:Y:S01]  /*1300*/  ULDC.64 UR4, c[0x0][0x400] ;  /* 0x0001000000047ab9 */ /* 0x000fe20000000a00 */
[----:B------:R-:W-:-:S05]  /*1310*/  IADD3 R7, -R5, RZ, RZ ;  /* 0x000000ff05077210 */ /* 0x000fca0007ffe1ff */
[----:B------:R-:W1:Y:S08]  /*1320*/  @P0 LDC R11, c[0x0][0x33c] ;  /* 0x0000cf00ff0b0b82 */ /* 0x000e700000000800 */
[----:B------:R-:W2:Y:S01]  /*1330*/  @P0 LDC.64 R12, c[0x0][0x408] ;  /* 0x00010200ff0c0b82 */ /* 0x000ea20000000a00 */
[----:B0-----:R-:W-:-:S05]  /*1340*/  @P0 IMAD.HI.U32 R2, R5, R8, R4 ;  /* 0x0000000805020227 */ /* 0x001fca00078e0004 */
[----:B------:R-:W-:Y:S01]  /*1350*/  @P0 SHF.R.U32.HI R4, RZ, R9, R2 ;  /* 0x00000009ff040219 */ /* 0x000fe20000011602 */
[----:B------:R-:W-:-:S04]  /*1360*/  IMAD R2, R7, UR6, R3 ;  /* 0x0000000607027c24 */ /* 0x000fc8000f8e0203 */
[----:B------:R-:W-:Y:S02]  /*1370*/  @P0 IMAD.MOV R4, RZ, RZ, -R4 ;  /* 0x000000ffff040224 */ /* 0x000fe400078e0a04 */
[----:B------:R-:W-:Y:S02]  /*1380*/  IMAD R17, R2, UR4, R17 ;  /* 0x0000000402117c24 */ /* 0x000fe4000f8e0211 */
[----:B-1----:R-:W-:Y:S02]  /*1390*/  @P0 IMAD R4, R4, R11, R5 ;  /* 0x0000000b04040224 */ /* 0x002fe400078e0205 */
[----:B------:R-:W-:Y:S02]  /*13a0*/  IMAD R0, R2, UR5, R0 ;  /* 0x0000000502007c24 */ /* 0x000fe4000f8e0200 */
[C---:B--2---:R-:W-:Y:S02]  /*13b0*/  @P0 IMAD R17, R4.reuse, R12, R17 ;  /* 0x0000000c04110224 */ /* 0x044fe400078e0211 */
[----:B------:R-:W-:-:S07]  /*13c0*/  @P0 IMAD R0, R4, R13, R0 ;  /* 0x0000000d04000224 */ /* 0x000fce00078e0200 */
.L_x_13799:
[----:B------:R-:W-:Y:S01]  /*13d0*/  ULDC.64 UR4, c[0x0][0x418] ;  /* 0x0001060000047ab9 */ /* 0x000fe20000000a00 */
[----:B------:R-:W-:Y:S01]  /*13e0*/  ULDC.64 UR8, c[0x0][0x420] ;  /* 0x0001080000087ab9 */ /* 0x000fe20000000a00 */
[----:B------:R-:W-:Y:S01]  /*13f0*/  IADD3 R2, P0, R0, UR4, RZ ;  /* 0x0000000400027c10 */ /* 0x000fe2000ff1e0ff */
[----:B------:R-:W-:-:S03]  /*1400*/  ULDC.64 UR6, c[0x0][0x410] ;  /* 0x0001040000067ab9 */ /* 0x000fc60000000a00 */
[----:B------:R-:W-:-:S05]  /*1410*/  IADD3.X R3, RZ, UR5, RZ, P0, !PT ;  /* 0x00000005ff037c10 */ /* 0x000fca00087fe4ff */
[----:B------:R-:W2:Y:S01]  /*1420*/  LDG.E.64 R18, desc[UR36][R2.64] ;  /* 0x0000002402127981 */ /* 0x000ea2000c1e1b00 */
[----:B------:R-:W-:Y:S01]  /*1430*/  UIADD3 UR4, UP0, URZ, -UR8, URZ ;  /* 0x800000083f047290 */ /* 0x000fe2000ff1e03f */
[----:B------:R-:W-:Y:S01]  /*1440*/  IADD3 R16, P2, R17, UR6, RZ ;  /* 0x0000000611107c10 */ /* 0x000fe2000ff5e0ff */
[----:B------:R-:W-:Y:S02]  /*1450*/  BSSY B7, `(.L_x_13800) ;  /* 0x0000018000077945 */ /* 0x000fe40003800000 */
[----:B------:R-:W-:Y:S02]  /*1460*/  UIADD3.X UR5, URZ, ~UR9, URZ, UP0, !UPT ;  /* 0x800000093f057290 */ /* 0x000fe400087fe43f */
[----:B------:R-:W-:Y:S01]  /*1470*/  IMAD.X R17, RZ, RZ, UR7, P2 ;  /* 0x00000007ff117e24 */ /* 0x000fe200090e06ff */
[C---:B--2---:R-:W-:Y:S02]  /*1480*/  ISETP.GE.U32.AND P1, PT, R18.reuse, UR8, PT ;  /* 0x0000000812007c0c */ /* 0x044fe4000bf26070 */
[----:B------:R-:W-:-:S02]  /*1490*/  ISETP.GE.U32.AND P0, PT, R18, UR4, PT ;  /* 0x0000000412007c0c */ /* 0x000fc4000bf06070 */
[C---:B------:R-:W-:Y:S02]  /*14a0*/  ISETP.GE.AND.EX P1, PT, R19.reuse, UR9, PT, P1 ;  /* 0x0000000913007c0c */ /* 0x040fe4000bf26310 */
[----:B------:R-:W-:-:S13]  /*14b0*/  ISETP.GE.AND.EX P0, PT, R19, UR5, PT, P0 ;  /* 0x0000000513007c0c */ /* 0x000fda000bf06300 */
[----:B------:R-:W-:Y:S05]  /*14c0*/  @!P1 BRA P0, `(.L_x_13801) ;  /* 0x0000000000409947 */ /* 0x000fea0000000000 */
[----:B------:R-:W-:Y:S01]  /*14d0*/  MOV R0, 0x0 ;  /* 0x0000000000007802 */ /* 0x000fe20000000f00 */
[----:B------:R-:W-:Y:S01]  /*14e0*/  ULDC.64 UR4, c[0x4][0x4e0] ;  /* 0x0101380000047ab9 */ /* 0x000fe20000000a00 */
[----:B------:R-:W-:Y:S01]  /*14f0*/  ULDC.64 UR6, c[0x4][0x310] ;  /* 0x0100c40000067ab9 */ /* 0x000fe20000000a00 */
[----:B------:R-:W-:Y:S01]  /*1500*/  MOV R4, UR4 ;  /* 0x0000000400047c02 */ /* 0x000fe20008000f00 */
[----:B------:R0:W1:Y:S01]  /*1510*/  LDC.64 R2, c[0x4][R0] ;  /* 0x0100000000027b82 */ /* 0x0000620000000a00 */
[----:B------:R-:W-:Y:S01]  /*1520*/  IMAD.U32 R5, RZ, RZ, UR5 ;  /* 0x00000005ff057e24 */ /* 0x000fe2000f8e00ff */
[----:B------:R-:W-:Y:S01]  /*1530*/  ULDC.64 UR4, c[0x4][0x4c0] ;  /* 0x0101300000047ab9 */ /* 0x000fe20000000a00 */
[----:B------:R-:W-:Y:S01]  /*1540*/  HFMA2.MMA R8, -RZ, RZ, 0, 2.0205974578857421875e-05 ;  /* 0x00000153ff087435 */ /* 0x000fe200000001ff */
[----:B------:R-:W-:Y:S01]  /*1550*/  MOV R6, UR4 ;  /* 0x0000000400067c02 */ /* 0x000fe20008000f00 */
[----:B------:R-:W-:Y:S01]  /*1560*/  IMAD.U32 R7, RZ, RZ, UR5 ;  /* 0x00000005ff077e24 */ /* 0x000fe2000f8e00ff */
[----:B------:R-:W-:Y:S01]  /*1570*/  MOV R10, UR6 ;  /* 0x00000006000a7c02 */ /* 0x000fe20008000f00 */
[----:B------:R-:W-:Y:S01]  /*1580*/  IMAD.U32 R11, RZ, RZ, UR7 ;  /* 0x00000007ff0b7e24 */ /* 0x000fe2000f8e00ff */
[----:B------:R-:W-:Y:S01]  /*1590*/  MOV R13, RZ ;  /* 0x000000ff000d7202 */ /* 0x000fe20000000f00 */
[----:B0-----:R-:W-:-:S07]  /*15a0*/  IMAD.MOV.U32 R12, RZ, RZ, 0x1 ;  /* 0x00000001ff0c7424 */ /* 0x001fce00078e00ff */
[----:B------:R-:W-:-:S07]  /*15b0*/  LEPC R20, `(.L_x_13801) ;  /* 0x000000001014794e */ /* 0x000fce0000000000 */
[----:B-1----:R-:W-:Y:S05]  /*15c0*/  CALL.ABS.NOINC R2 ;  /* 0x0000000002007343 */ /* 0x002fea0003c00000 */
.L_x_13801:
[----:B------:R-:W-:Y:S05]  /*15d0*/  BSYNC B7 ;  /* 0x0000000000077941 */ /* 0x000fea0003800000 */
.L_x_13800:
[----:B------:R-:W0:Y:S01]  /*15e0*/  LDC R0, c[0x0][0x430] ;  /* 0x00010c00ff007b82 */ /* 0x000e220000000800 */
[----:B------:R-:W-:Y:S01]  /*15f0*/  ISETP.NE.AND P0, PT, RZ, UR40, PT ;  /* 0x00000028ff007c0c */ /* 0x000fe2000bf05270 */
[----:B------:R-:W-:Y:S01]  /*1600*/  ULDC.64 UR4, c[0x0][0x420] ;  /* 0x0001080000047ab9 */ /* 0x000fe20000000a00 */
[--C-:B------:R-:W-:Y:S02]  /*1610*/  SHF.R.S32.HI R13, RZ, 0x1f, R19.reuse ;  /* 0x0000001fff0d7819 */ /* 0x100fe40000011413 */
[----:B------:R-:W-:Y:S02]  /*1620*/  SHF.R.S32.HI R3, RZ, 0x1f, R19 ;  /* 0x0000001fff037819 */ /* 0x000fe40000011413 */
[----:B------:R-:W-:Y:S02]  /*1630*/  LOP3.LUT R13, R13, UR4, RZ, 0xc0, !PT ;  /* 0x000000040d0d7c12 */ /* 0x000fe4000f8ec0ff */
[----:B------:R-:W-:Y:S02]  /*1640*/  LOP3.LUT R3, R3, UR5, RZ, 0xc0, !PT ;  /* 0x0000000503037c12 */ /* 0x000fe4000f8ec0ff */
[----:B------:R-:W-:-:S02]  /*1650*/  IADD3 R12, P1, R18, R13, RZ ;  /* 0x0000000d120c7210 */ /* 0x000fc40007f3e0ff */
[----:B------:R-:W-:-:S03]  /*1660*/  ISETP.NE.AND P2, PT, RZ, UR40, PT ;  /* 0x00000028ff007c0c */ /* 0x000fc6000bf45270 */
[----:B------:R-:W-:Y:S01]  /*1670*/  IMAD.X R13, R19, 0x1, R3, P1 ;  /* 0x00000001130d7824 */ /* 0x000fe200008e0603 */
[----:B------:R-:W-:-:S04]  /*1680*/  SEL R2, R12, RZ, P2 ;  /* 0x000000ff0c027207 */ /* 0x000fc80001000000 */
[----:B------:R-:W-:Y:S02]  /*1690*/  SEL R15, R13, RZ, P2 ;  /* 0x000000ff0d0f7207 */ /* 0x000fe40001000000 */
[----:B0-----:R-:W-:-:S13]  /*16a0*/  ISETP.EQ.OR P0, PT, R0, RZ, P0 ;  /* 0x000000ff0000720c */ /* 0x001fda0000702670 */
[----:B------:R-:W-:Y:S05]  /*16b0*/  @P0 BRA `(.L_x_13802) ;  /* 0x0000005800440947 */ /* 0x000fea0003800000 */
[----:B------:R-:W-:Y:S01]  /*16c0*/  ULDC UR4, c[0x0][0x43c] ;  /* 0x00010f0000047ab9 */ /* 0x000fe20000000800 */
[----:B------:R-:W-:Y:S01]  /*16d0*/  BSSY B0, `(.L_x_13803) ;  /* 0x000002d000007945 */ /* 0x000fe20003800000 */
[----:B------:R-:W-:-:S04]  /*16e0*/  LOP3.LUT R0, R13, UR4, RZ, 0xfc, !PT ;  /* 0x000000040d007c12 */ /* 0x000fc8000f8efcff */
[----:B------:R-:W-:-:S13]  /*16f0*/  ISETP.NE.U32.AND P0, PT, R0, RZ, PT ;  /* 0x000000ff0000720c */ /* 0x000fda0003f05070 */
[----:B------:R-:W-:Y:S05]  /*1700*/  @!P0 BRA `(.L_x_13804) ;  /* 0x0000000000488947 */ /* 0x000fea0003800000 */
[----:B------:R-:W-:Y:S01]  /*1710*/  ULDC.64 UR4, c[0x0][0x438] ;  /* 0x00010e0000047ab9 */ /* 0x000fe20000000a00 */
[----:B------:R-:W-:Y:S01]  /*1720*/  MOV R10, R12 ;  /* 0x0000000c000a7202 */ /* 0x000fe20000000f00 */
[----:B------:R-:W-:Y:S01]  /*1730*/  IMAD.U32 R4, RZ, RZ, UR4 ;  /* 0x00000004ff047e24 */ /* 0x000fe2000f8e00ff */
[----:B------:R-:W-:Y:S01]  /*1740*/  MOV R3, UR5 ;  /* 0x0000000500037c02 */ /* 0x000fe20008000f00 */
[----:B------:R-:W-:Y:S01]  /*1750*/  IMAD.MOV.U32 R9, RZ, RZ, R13 ;  /* 0x000000ffff097224 */ /* 0x000fe200078e000d */
[----:B------:R-:W-:-:S07]  /*1760*/  MOV R0, 0x1780 ;  /* 0x0000178000007802 */ /* 0x000fce0000000f00 */
[----:B------:R-:W-:Y:S05]  /*1770*/  CALL.REL.NOINC `($__internal_0_$__cuda_sm20_div_u64) ;  /* 0x000001a400407944 */ /* 0x000fea0003c00000 */
[----:B------:R-:W-:Y:S01]  /*1780*/  IADD3 R3, P0, RZ, -R6, RZ ;  /* 0x80000006ff037210 */ /* 0x000fe20007f1e0ff */
[----:B------:R-:W-:-:S03]  /*1790*/  ULDC.64 UR4, c[0x0][0x438] ;  /* 0x00010e0000047ab9 */ /* 0x000fc60000000a00 */
[----:B------:R-:W-:Y:S01]  /*17a0*/  IADD3.X R0, RZ, ~R7, RZ, P0, !PT ;  /* 0x80000007ff007210 */ /* 0x000fe200007fe4ff */
[----:B------:R-:W-:-:S04]  /*17b0*/  IMAD.WIDE.U32 R12, R3, UR4, R12 ;  /* 0x00000004030c7c25 */ /* 0x000fc8000f8e000c */
[----:B------:R-:W-:-:S04]  /*17c0*/  IMAD R0, R0, UR4, RZ ;  /* 0x0000000400007c24 */ /* 0x000fc8000f8e02ff */
[----:B------:R-:W-:Y:S02]  /*17d0*/  IMAD R3, R3, UR5, R0 ;  /* 0x0000000503037c24 */ /* 0x000fe4000f8e0200 */
[----:B------:R-:W-:Y:S02]  /*17e0*/  IMAD.MOV.U32 R0, RZ, RZ, R12 ;  /* 0x000000ffff007224 */ /* 0x000fe400078e000c */
[----:B------:R-:W-:Y:S01]  /*17f0*/  IMAD.MOV.U32 R12, RZ, RZ, R6 ;  /* 0x000000ffff0c7224 */ /* 0x000fe200078e0006 */
[----:B------:R-:W-:Y:S02]  /*1800*/  IADD3 R2, R13, R3, RZ ;  /* 0x000000030d027210 */ /* 0x000fe40007ffe0ff */
[----:B------:R-:W-:Y:S01]  /*1810*/  MOV R13, R7 ;  /* 0x00000007000d7202 */ /* 0x000fe20000000f00 */
[----:B------:R-:W-:Y:S06]  /*1820*/  BRA `(.L_x_13805) ;  /* 0x00000000005c7947 */ /* 0x000fec0003800000 */
.L_x_13804:
[----:B------:R-:W-:Y:S01]  /*1830*/  ULDC UR4, c[0x0][0x438] ;  /* 0x00010e0000047ab9 */ /* 0x000fe20000000800 */
[----:B------:R-:W-:Y:S01]  /*1840*/  HFMA2.MMA R13, -RZ, RZ, 0, 0 ;  /* 0x00000000ff0d7435 */ /* 0x000fe200000001ff */
[----:B------:R-:W0:Y:S01]  /*1850*/  I2F.U32.RP R0, UR4 ;  /* 0x0000000400007d06 */ /* 0x000e220008209000 */
[----:B------:R-:W-:-:S07]  /*1860*/  ISETP.NE.U32.AND P2, PT, RZ, UR4, PT ;  /* 0x00000004ff007c0c */ /* 0x000fce000bf45070 */
[----:B0-----:R-:W0:Y:S02]  /*1870*/  MUFU.RCP R0, R0 ;  /* 0x0000000000007308 */ /* 0x001e240000001000 */
[----:B0-----:R-:W-:-:S06]  /*1880*/  VIADD R2, R0, 0xffffffe ;  /* 0x0ffffffe00027836 */ /* 0x001fcc0000000000 */
[----:B------:R0:W1:Y:S02]  /*1890*/  F2I.FTZ.U32.TRUNC.NTZ R3, R2 ;  /* 0x0000000200037305 */ /* 0x000064000021f000 */
[----:B0-----:R-:W-:Y:S01]  /*18a0*/  IMAD.MOV.U32 R2, RZ, RZ, RZ ;  /* 0x000000ffff027224 */ /* 0x001fe200078e00ff */
[----:B-1----:R-:W-:-:S05]  /*18b0*/  IADD3 R5, RZ, -R3, RZ ;  /* 0x80000003ff057210 */ /* 0x002fca0007ffe0ff */
[----:B------:R-:W-:-:S04]  /*18c0*/  IMAD R5, R5, UR4, RZ ;  /* 0x0000000405057c24 */ /* 0x000fc8000f8e02ff */
[----:B------:R-:W-:-:S06]  /*18d0*/  IMAD.HI.U32 R3, R3, R5, R2 ;  /* 0x0000000503037227 */ /* 0x000fcc00078e0002 */
[----:B------:R-:W-:-:S05]  /*18e0*/  IMAD.HI.U32 R3, R3, R12, RZ ;  /* 0x0000000c03037227 */ /* 0x000fca00078e00ff */
[----:B------:R-:W-:-:S05]  /*18f0*/  IADD3 R5, -R3, RZ, RZ ;  /* 0x000000ff03057210 */ /* 0x000fca0007ffe1ff */
[----:B------:R-:W-:-:S05]  /*1900*/  IMAD R4, R5, UR4, R12 ;  /* 0x0000000405047c24 */ /* 0x000fca000f8e020c */
[----:B------:R-:W-:-:S13]  /*1910*/  ISETP.GE.U32.AND P0, PT, R4, UR4, PT ;  /* 0x0000000404007c0c */ /* 0x000fda000bf06070 */
[----:B------:R-:W-:Y:S01]  /*1920*/  @P0 VIADD R4, R4, -UR4 ;  /* 0x8000000404040c36 */ /* 0x000fe20008000000 */
[----:B------:R-:W-:-:S04]  /*1930*/  @P0 IADD3 R3, R3, 0x1, RZ ;  /* 0x0000000103030810 */ /* 0x000fc80007ffe0ff */
[----:B------:R-:W-:-:S13]  /*1940*/  ISETP.GE.U32.AND P1, PT, R4, UR4, PT ;  /* 0x0000000404007c0c */ /* 0x000fda000bf26070 */
[----:B------:R-:W-:Y:S01]  /*1950*/  @P1 VIADD R3, R3, 0x1 ;  /* 0x0000000103031836 */ /* 0x000fe20000000000 */
[----:B------:R-:W-:-:S04]  /*1960*/  @!P2 LOP3.LUT R3, RZ, UR4, RZ, 0x33, !PT ;  /* 0x00000004ff03ac12 */ /* 0x000fc8000f8e33ff */
[----:B------:R-:W-:-:S05]  /*1970*/  IADD3 R5, -R3, RZ, RZ ;  /* 0x000000ff03057210 */ /* 0x000fca0007ffe1ff */
[----:B------:R-:W-:Y:S02]  /*1980*/  IMAD R0, R5, UR4, R12 ;  /* 0x0000000405007c24 */ /* 0x000fe4000f8e020c */
[----:B------:R-:W-:-:S07]  /*1990*/  IMAD.MOV.U32 R12, RZ, RZ, R3 ;  /* 0x000000ffff0c7224 */ /* 0x000fce00078e0003 */
.L_x_13805:
[----:B------:R-:W-:Y:S05]  /*19a0*/  BSYNC B0 ;  /* 0x0000000000007941 */ /* 0x000fea0003800000 */
.L_x_13803:
[----:B------:R-:W0:Y:S01]  /*19b0*/  LDC R3, c[0x0][0x430] ;  /* 0x00010c00ff037b82 */ /* 0x000e220000000800 */
[----:B------:R-:W-:Y:S02]  /*19c0*/  ULDC.64 UR4, c[0x0][0x500] ;  /* 0x0001400000047ab9 */ /* 0x000fe40000000a00 */
[----:B------:R-:W-:-:S04]  /*19d0*/  IMAD R5, R2, UR4, RZ ;  /* 0x0000000402057c24 */ /* 0x000fc8000f8e02ff */
[C---:B------:R-:W-:Y:S01]  /*19e0*/  IMAD R5, R0.reuse, UR5, R5 ;  /* 0x0000000500057c24 */ /* 0x040fe2000f8e0205 */
[----:B0-----:R-:W-:Y:S01]  /*19f0*/  ISETP.NE.AND P0, PT, R3, 0x1, PT ;  /* 0x000000010300780c */ /* 0x001fe20003f05270 */
[----:B------:R-:W-:-:S04]  /*1a00*/  IMAD.WIDE.U32 R2, R0, UR4, RZ ;  /* 0x0000000400027c25 */ /* 0x000fc8000f8e00ff */
[----:B------:R-:W-:-:S08]  /*1a10*/  IMAD.IADD R15, R3, 0x1, R5 ;  /* 0x00000001030f7824 */ /* 0x000fd000078e0205 */
[----:B------:R-:W-:Y:S05]  /*1a20*/  @!P0 BRA `(.L_x_13802) ;  /* 0x0000005400688947 */ /* 0x000fea0003800000 */
        /* <DEDUP_REMOVED lines=12> */
[-C--:B------:R-:W-:Y:S01]  /*1af0*/  IADD3 R3, P0, RZ, -R6.reuse, RZ ;  /* 0x80000006ff037210 */ /* 0x080fe20007f1e0ff */
[----:B------:R-:W-:Y:S01]  /*1b00*/  ULDC.64 UR4, c[0x0][0x440] ;  /* 0x0001100000047ab9 */ /* 0x000fe20000000a00 */
[----:B------:R-:W-:Y:S01]  /*1b10*/  MOV R5, R13 ;  /* 0x0000000d00057202 */ /* 0x000fe20000000f00 */
[----:B------:R-:W-:Y:S01]  /*1b20*/  IMAD.MOV.U32 R4, RZ, RZ, R12 ;  /* 0x000000ffff047224 */ /* 0x000fe200078e000c */
[----:B------:R-:W-:Y:S01]  /*1b30*/  IADD3.X R0, RZ, ~R7, RZ, P0, !PT ;  /* 0x80000007ff007210 */ /* 0x000fe200007fe4ff */
[----:B------:R-:W-:Y:S01]  /*1b40*/  IMAD.MOV.U32 R13, RZ, RZ, R7 ;  /* 0x000000ffff0d7224 */ /* 0x000fe200078e0007 */
[----:B------:R-:W-:Y:S01]  /*1b50*/  MOV R12, R6 ;  /* 0x00000006000c7202 */ /* 0x000fe20000000f00 */
[----:B------:R-:W-:-:S04]  /*1b60*/  IMAD.WIDE.U32 R4, R3, UR4, R4 ;  /* 0x0000000403047c25 */ /* 0x000fc8000f8e0004 */
[----:B------:R-:W-:-:S04]  /*1b70*/  IMAD R0, R0, UR4, RZ ;  /* 0x0000000400007c24 */ /* 0x000fc8000f8e02ff */
[----:B------:R-:W-:-:S04]  /*1b80*/  IMAD R3, R3, UR5, R0 ;  /* 0x0000000503037c24 */ /* 0x000fc8000f8e0200 */
[----:B------:R-:W-:Y:S01]  /*1b90*/  IMAD.IADD R0, R5, 0x1, R3 ;  /* 0x0000000105007824 */ /* 0x000fe200078e0203 */
[----:B------:R-:W-:Y:S06]  /*1ba0*/  BRA `(.L_x_13808) ;  /* 0x0000000000607947 */ /* 0x000fec0003800000 */
.L_x_13807:
[----:B------:R-:W-:Y:S01]  /*1bb0*/  ULDC UR4, c[0x0][0x440] ;  /* 0x0001100000047ab9 */ /* 0x000fe20000000800 */
[----:B------:R-:W-:Y:S01]  /*1bc0*/  HFMA2.MMA R13, -RZ, RZ, 0, 0 ;  /* 0x00000000ff0d7435 */ /* 0x000fe200000001ff */
[----:B------:R-:W0:Y:S01]  /*1bd0*/  I2F.U32.RP R0, UR4 ;  /* 0x0000000400007d06 */ /* 0x000e220008209000 */
[----:B------:R-:W-:-:S07]  /*1be0*/  ISETP.NE.U32.AND P2, PT, RZ, UR4, PT ;  /* 0x00000004ff007c0c */ /* 0x000fce000bf45070 */
[----:B0-----:R-:W0:Y:S02]  /*1bf0*/  MUFU.RCP R0, R0 ;  /* 0x0000000000007308 */ /* 0x001e240000001000 */
[----:B0-----:R-:W-:Y:S02]  /*1c00*/  IADD3 R4, R0, 0xffffffe, RZ ;  /* 0x0ffffffe00047810 */ /* 0x001fe40007ffe0ff */
[----:B------:R-:W-:-:S04]  /*1c10*/  MOV R0, RZ ;  /* 0x000000ff00007202 */ /* 0x000fc80000000f00 */
[----:B------:R0:W1:Y:S02]  /*1c20*/  F2I.FTZ.U32.TRUNC.NTZ R5, R4 ;  /* 0x0000000400057305 */ /* 0x000064000021f000 */
[----:B0-----:R-:W-:Y:S01]  /*1c30*/  HFMA2.MMA R4, -RZ, RZ, 0, 0 ;  /* 0x00000000ff047435 */ /* 0x001fe200000001ff */
[----:B-1----:R-:W-:-:S04]  /*1c40*/  IMAD.MOV R3, RZ, RZ, -R5 ;  /* 0x000000ffff037224 */ /* 0x002fc800078e0a05 */
[----:B------:R-:W-:-:S05]  /*1c50*/  IMAD R3, R3, UR4, RZ ;  /* 0x0000000403037c24 */ /* 0x000fca000f8e02ff */
[----:B------:R-:W-:-:S06]  /*1c60*/  IMAD.HI.U32 R5, R5, R3, R4 ;  /* 0x0000000305057227 */ /* 0x000fcc00078e0004 */
[----:B------:R-:W-:-:S04]  /*1c70*/  IMAD.HI.U32 R5, R5, R12, RZ ;  /* 0x0000000c05057227 */ /* 0x000fc800078e00ff */
[----:B------:R-:W-:-:S04]  /*1c80*/  IMAD.MOV R3, RZ, RZ, -R5 ;  /* 0x000000ffff037224 */ /* 0x000fc800078e0a05 */
[----:B------:R-:W-:-:S05]  /*1c90*/  IMAD R3, R3, UR4, R12 ;  /* 0x0000000403037c24 */ /* 0x000fca000f8e020c */
[----:B------:R-:W-:-:S13]  /*1ca0*/  ISETP.GE.U32.AND P0, PT, R3, UR4, PT ;  /* 0x0000000403007c0c */ /* 0x000fda000bf06070 */
[----:B------:R-:W-:Y:S01]  /*1cb0*/  @P0 IADD3 R3, R3, -UR4, RZ ;  /* 0x8000000403030c10 */ /* 0x000fe2000fffe0ff */
[----:B------:R-:W-:-:S03]  /*1cc0*/  @P0 VIADD R5, R5, 0x1 ;  /* 0x0000000105050836 */ /* 0x000fc60000000000 */
[----:B------:R-:W-:-:S13]  /*1cd0*/  ISETP.GE.U32.AND P1, PT, R3, UR4, PT ;  /* 0x0000000403007c0c */ /* 0x000fda000bf26070 */
[----:B------:R-:W-:Y:S02]  /*1ce0*/  @P1 IADD3 R5, R5, 0x1, RZ ;  /* 0x0000000105051810 */ /* 0x000fe40007ffe0ff */
[----:B------:R-:W-:-:S05]  /*1cf0*/  @!P2 LOP3.LUT R5, RZ, UR4, RZ, 0x33, !PT ;  /* 0x00000004ff05ac12 */ /* 0x000fca000f8e33ff */
[----:B------:R-:W-:-:S04]  /*1d00*/  IMAD.MOV R3, RZ, RZ, -R5 ;  /* 0x000000ffff037224 */ /* 0x000fc800078e0a05 */
[----:B------:R-:W-:Y:S02]  /*1d10*/  IMAD R4, R3, UR4, R12 ;  /* 0x0000000403047c24 */ /* 0x000fe4000f8e020c */
[----:B------:R-:W-:-:S07]  /*1d20*/  IMAD.MOV.U32 R12, RZ, RZ, R5 ;  /* 0x000000ffff0c7224 */ /* 0x000fce00078e0005 */
.L_x_13808:
[----:B------:R-:W-:Y:S05]  /*1d30*/  BSYNC B0 ;  /* 0x0000000000007941 */ /* 0x000fea0003800000 */
.L_x_13806:
[----:B------:R-:W0:Y:S01]  /*1d40*/  LDC R6, c[0x0][0x430] ;  /* 0x00010c00ff067b82 */ /* 0x000e220000000800 */
[----:B------:R-:W-:Y:S01]  /*1d50*/  ULDC.64 UR4, c[0x0][0x508] ;  /* 0x0001420000047ab9 */ /* 0x000fe20000000a00 */
[----:B------:R-:W-:Y:S02]  /*1d60*/  IMAD.MOV.U32 R3, RZ, RZ, R15 ;  /* 0x000000ffff037224 */ /* 0x000fe400078e000f */
[----:B------:R-:W-:Y:S02]  /*1d70*/  IMAD R5, R0, UR4, RZ ;  /* 0x0000000400057c24 */ /* 0x000fe4000f8e02ff */
[----:B------:R-:W-:-:S04]  /*1d80*/  IMAD.WIDE.U32 R2, R4, UR4, R2 ;  /* 0x0000000404027c25 */ /* 0x000fc8000f8e0002 */
[----:B------:R-:W-:-:S05]  /*1d90*/  IMAD R5, R4, UR5, R5 ;  /* 0x0000000504057c24 */ /* 0x000fca000f8e0205 */
[----:B------:R-:W-:Y:S02]  /*1da0*/  IADD3 R15, R3, R5, RZ ;  /* 0x00000005030f7210 */ /* 0x000fe40007ffe0ff */
[----:B0-----:R-:W-:-:S13]  /*1db0*/  ISETP.NE.AND P0, PT, R6, 0x2, PT ;  /* 0x000000020600780c */ /* 0x001fda0003f05270 */
[----:B------:R-:W-:Y:S05]  /*1dc0*/  @!P0 BRA `(.L_x_13802) ;  /* 0x0000005000808947 */ /* 0x000fea0003800000 */
[----:B------:R-:W-:Y:S01]  /*1dd0*/  ULDC UR4, c[0x0][0x44c] ;  /* 0x0001130000047ab9 */ /* 0x000fe20000000800 */
[----:B------:R-:W-:Y:S01]  /*1de0*/  BSSY B0, `(.L_x_13809) ;  /* 0x000002f000007945 */ /* 0x000fe20003800000 */
[----:B------:R-:W-:-:S04]  /*1df0*/  LOP3.LUT R0, R13, UR4, RZ, 0xfc, !PT ;  /* 0x000000040d007c12 */ /* 0x000fc8000f8efcff */
[----:B------:R-:W-:-:S13]  /*1e00*/  ISETP.NE.U32.AND P0, PT, R0, RZ, PT ;  /* 0x000000ff0000720c */ /* 0x000fda0003f05070 */
[----:B------:R-:W-:Y:S05]  /*1e10*/  @!P0 BRA `(.L_x_13810) ;  /* 0x00000000004c8947 */ /* 0x000fea0003800000 */
[----:B------:R-:W-:Y:S01]  /*1e20*/  ULDC.64 UR4, c[0x0][0x448] ;  /* 0x0001120000047ab9 */ /* 0x000fe20000000a00 */
[----:B------:R-:W-:Y:S01]  /*1e30*/  IMAD.MOV.U32 R10, RZ, RZ, R12 ;  /* 0x000000ffff0a7224 */ /* 0x000fe200078e000c */
[----:B------:R-:W-:Y:S01]  /*1e40*/  MOV R4, UR4 ;  /* 0x0000000400047c02 */ /* 0x000fe20008000f00 */
[----:B------:R-:W-:Y:S01]  /*1e50*/  IMAD.U32 R3, RZ, RZ, UR5 ;  /* 0x00000005ff037e24 */ /* 0x000fe2000f8e00ff */
[----:B------:R-:W-:Y:S02]  /*1e60*/  MOV R9, R13 ;  /* 0x0000000d00097202 */ /* 0x000fe40000000f00 */
[----:B------:R-:W-:-:S07]  /*1e70*/  MOV R0, 0x1e90 ;  /* 0x00001e9000007802 */ /* 0x000fce0000000f00 */
[----:B------:R-:W-:Y:S05]  /*1e80*/  CALL.REL.NOINC `($__internal_0_$__cuda_sm20_div_u64) ;  /* 0x0000019c007c7944 */ /* 0x000fea0003c00000 */
[----:B------:R-:W-:Y:S01]  /*1e90*/  IADD3 R3, P0, RZ, -R6, RZ ;  /* 0x80000006ff037210 */ /* 0x000fe20007f1e0ff */
[----:B------:R-:W-:Y:S01]  /*1ea0*/  ULDC.64 UR4, c[0x0][0x448] ;  /* 0x0001120000047ab9 */ /* 0x000fe20000000a00 */
[----:B------:R-:W-:Y:S01]  /*1eb0*/  MOV R4, R12 ;  /* 0x0000000c00047202 */ /* 0x000fe20000000f00 */
[----:B------:R-:W-:Y:S01]  /*1ec0*/  IMAD.MOV.U32 R5, RZ, RZ, R13 ;  /* 0x000000ffff057224 */ /* 0x000fe200078e000d */
[----:B------:R-:W-:Y:S01]  /*1ed0*/  MOV R13, R7 ;  /* 0x00000007000d7202 */ /* 0x000fe20000000f00 */
[----:B------:R-:W-:Y:S02]  /*1ee0*/  IMAD.X R0, RZ, RZ, ~R7, P0 ;  /* 0x000000ffff007224 */ /* 0x000fe400000e0e07 */
[----:B------:R-:W-:-:S04]  /*1ef0*/  IMAD.WIDE.U32 R4, R3, UR4, R4 ;  /* 0x0000000403047c25 */ /* 0x000fc8000f8e0004 */
[----:B------:R-:W-:Y:S02]  /*1f00*/  IMAD R0, R0, UR4, RZ ;  /* 0x0000000400007c24 */ /* 0x000fe4000f8e02ff */
[----:B------:R-:W-:Y:S02]  /*1f10*/  IMAD.MOV.U32 R12, RZ, RZ, R6 ;  /* 0x000000ffff0c7224 */ /* 0x000fe400078e0006 */
[----:B------:R-:W-:-:S05]  /*1f20*/  IMAD R3, R3, UR5, R0 ;  /* 0x0000000503037c24 */ /* 0x000fca000f8e0200 */
[----:B------:R-:W-:Y:S01]  /*1f30*/  IADD3 R0, R5, R3, RZ ;  /* 0x0000000305007210 */ /* 0x000fe20007ffe0ff */
[----:B------:R-:W-:Y:S06]  /*1f40*/  BRA `(.L_x_13811) ;  /* 0x0000000000607947 */ /* 0x000fec0003800000 */
.L_x_13810:
[----:B------:R-:W-:Y:S01]  /*1f50*/  ULDC UR4, c[0x0][0x448] ;  /* 0x0001120000047ab9 */ /* 0x000fe20000000800 */
[----:B------:R-:W-:Y:S01]  /*1f60*/  IMAD.MOV.U32 R13, RZ, RZ, RZ ;  /* 0x000000ffff0d7224 */ /* 0x000fe200078e00ff */
[----:B------:R-:W0:Y:S01]  /*1f70*/  I2F.U32.RP R0, UR4 ;  /* 0x0000000400007d06 */ /* 0x000e220008209000 */
[----:B------:R-:W-:-:S07]  /*1f80*/  ISETP.NE.U32.AND P2, PT, RZ, UR4, PT ;  /* 0x00000004ff007c0c */ /* 0x000fce000bf45070 */
[----:B0-----:R-:W0:Y:S02]  /*1f90*/  MUFU.RCP R0, R0 ;  /* 0x0000000000007308 */ /* 0x001e240000001000 */
[----:B0-----:R-:W-:Y:S02]  /*1fa0*/  VIADD R4, R0, 0xffffffe ;  /* 0x0ffffffe00047836 */ /* 0x001fe40000000000 */
[----:B------:R-:W-:-:S04]  /*1fb0*/  IMAD.MOV.U32 R0, RZ, RZ, RZ ;  /* 0x000000ffff007224 */ /* 0x000fc800078e00ff */
        /* <DEDUP_REMOVED lines=15> */
[----:B------:R-:W-:Y:S01]  /*20b0*/  IMAD R4, R3, UR4, R12 ;  /* 0x0000000403047c24 */ /* 0x000fe2000f8e020c */
[----:B------:R-:W-:-:S07]  /*20c0*/  MOV R12, R5 ;  /* 0x00000005000c7202 */ /* 0x000fce0000000f00 */
.L_x_13811:
[----:B------:R-:W-:Y:S05]  /*20d0*/  BSYNC B0 ;  /* 0x0000000000007941 */ /* 0x000fea0003800000 */
.L_x_13809:
[----:B------:R-:W0:Y:S01]  /*20e0*/  LDC R6, c[0x0][0x430] ;  /* 0x00010c00ff067b82 */ /* 0x000e220000000800 */
[----:B------:R-:W-:Y:S01]  /*20f0*/  ULDC.64 UR4, c[0x0][0x510] ;  /* 0x0001440000047ab9 */ /* 0x000fe20000000a00 */
[----:B------:R-:W-:Y:S01]  /*2100*/  MOV R3, R15 ;  /* 0x0000000f00037202 */ /* 0x000fe20000000f00 */
[----:B------:R-:W-:Y:S02]  /*2110*/  IMAD R5, R0, UR4, RZ ;  /* 0x0000000400057c24 */ /* 0x000fe4000f8e02ff */
[----:B------:R-:W-:-:S04]  /*2120*/  IMAD.WIDE.U32 R2, R4, UR4, R2 ;  /* 0x0000000404027c25 */ /* 0x000fc8000f8e0002 */
[----:B------:R-:W-:-:S04]  /*2130*/  IMAD R5, R4, UR5, R5 ;  /* 0x0000000504057c24 */ /* 0x000fc8000f8e0205 */
[----:B------:R-:W-:Y:S01]  /*2140*/  IMAD.IADD R15, R3, 0x1, R5 ;  /* 0x00000001030f7824 */ /* 0x000fe200078e0205 */
        /* <DEDUP_REMOVED lines=26> */
.L_x_13813:
        /* <DEDUP_REMOVED lines=24> */
.L_x_13814:
[----:B------:R-:W-:Y:S05]  /*2470*/  BSYNC B0 ;  /* 0x0000000000007941 */ /* 0x000fea0003800000 */
.L_x_13812:
        /* <DEDUP_REMOVED lines=33> */
.L_x_13816:
        /* <DEDUP_REMOVED lines=24> */
.L_x_13817:
[----:B------:R-:W-:Y:S05]  /*2810*/  BSYNC B0 ;  /* 0x0000000000007941 */ /* 0x000fea0003800000 */
.L_x_13815:
        /* <DEDUP_REMOVED lines=33> */
.L_x_13819:
        /* <DEDUP_REMOVED lines=24> */
.L_x_13820:
[----:B------:R-:W-:Y:S05]  /*2bb0*/  BSYNC B0 ;  /* 0x0000000000007941 */ /* 0x000fea0003800000 */
.L_x_13818:
        /* <DEDUP_REMOVED lines=33> */
.L_x_13822:
        /* <DEDUP_REMOVED lines=24> */
.L_x_13823:
[----:B------:R-:W-:Y:S05]  /*2f50*/  BSYNC B0 ;  /* 0x0000000000007941 */ /* 0x000fea0003800000 */
.L_x_13821:
        /* <DEDUP_REMOVED lines=33> */
.L_x_13825:
        /* <DEDUP_REMOVED lines=24> */
.L_x_13826:
[----:B------:R-:W-:Y:S05]  /*32f0*/  BSYNC B0 ;  /* 0x0000000000007941 */ /* 0x000fea0003800000 */
.L_x_13824:
        /* <DEDUP_REMOVED lines=33> */
.L_x_13828:
        /* <DEDUP_REMOVED lines=24> */
.L_x_13829:
[----:B------:R-:W-:Y:S05]  /*3690*/  BSYNC B0 ;  /* 0x0000000000007941 */ /* 0x000fea0003800000 */
.L_x_13827:
        /* <DEDUP_REMOVED lines=33> */
.L_x_13831:
        /* <DEDUP_REMOVED lines=24> */
.L_x_13832:
[----:B------:R-:W-:Y:S05]  /*3a30*/  BSYNC B0 ;  /* 0x0000000000007941 */ /* 0x000fea0003800000 */
.L_x_13830:
        /* <DEDUP_REMOVED lines=33> */
.L_x_13834:
        /* <DEDUP_REMOVED lines=24> */
.L_x_13835:
[----:B------:R-:W-:Y:S05]  /*3dd0*/  BSYNC B0 ;  /* 0x0000000000007941 */ /* 0x000fea0003800000 */
.L_x_13833:
        /* <DEDUP_REMOVED lines=33> */
.L_x_13837:
        /* <DEDUP_REMOVED lines=24> */
.L_x_13838:
[----:B------:R-:W-:Y:S05]  /*4170*/  BSYNC B0 ;  /* 0x0000000000007941 */ /* 0x000fea0003800000 */
.L_x_13836:
        /* <DEDUP_REMOVED lines=33> */
.L_x_13840:
        /* <DEDUP_REMOVED lines=24> */
.L_x_13841:
[----:B------:R-:W-:Y:S05]  /*4510*/  BSYNC B0 ;  /* 0x0000000000007941 */ /* 0x000fea0003800000 */
.L_x_13839:
        /* <DEDUP_REMOVED lines=33> */
.L_x_13843:
        /* <DEDUP_REMOVED lines=24> */
.L_x_13844:
[----:B------:R-:W-:Y:S05]  /*48b0*/  BSYNC B0 ;  /* 0x0000000000007941 */ /* 0x000fea0003800000 */
.L_x_13842:
        /* <DEDUP_REMOVED lines=33> */
.L_x_13846:
        /* <DEDUP_REMOVED lines=24> */
.L_x_13847:
[----:B------:R-:W-:Y:S05]  /*4c50*/  BSYNC B0 ;  /* 0x0000000000007941 */ /* 0x000fea0003800000 */
.L_x_13845:
        /* <DEDUP_REMOVED lines=33> */
.L_x_13849:
        /* <DEDUP_REMOVED lines=24> */
.L_x_13850:
[----:B------:R-:W-:Y:S05]  /*4ff0*/  BSYNC B0 ;  /* 0x0000000000007941 */ /* 0x000fea0003800000 */
.L_x_13848:
        /* <DEDUP_REMOVED lines=33> */
.L_x_13852:
        /* <DEDUP_REMOVED lines=24> */
.L_x_13853:
[----:B------:R-:W-:Y:S05]  /*5390*/  BSYNC B0 ;  /* 0x0000000000007941 */ /* 0x000fea0003800000 */
.L_x_13851:
        /* <DEDUP_REMOVED lines=33> */
.L_x_13855:
        /* <DEDUP_REMOVED lines=24> */
.L_x_13856:
[----:B------:R-:W-:Y:S05]  /*5730*/  BSYNC B0 ;  /* 0x0000000000007941 */ /* 0x000fea0003800000 */
.L_x_13854:
        /* <DEDUP_REMOVED lines=33> */
.L_x_13858:
        /* <DEDUP_REMOVED lines=24> */
.L_x_13859:
[----:B------:R-:W-:Y:S05]  /*5ad0*/  BSYNC B0 ;  /* 0x0000000000007941 */ /* 0x000fea0003800000 */
.L_x_13857:
        /* <DEDUP_REMOVED lines=33> */
.L_x_13861:
        /* <DEDUP_REMOVED lines=24> */
.L_x_13862:
[----:B------:R-:W-:Y:S05]  /*5e70*/  BSYNC B0 ;  /* 0x0000000000007941 */ /* 0x000fea0003800000 */
.L_x_13860:
        /* <DEDUP_REMOVED lines=33> */
.L_x_13864:
        /* <DEDUP_REMOVED lines=24> */
.L_x_13865:
[----:B------:R-:W-:Y:S05]  /*6210*/  BSYNC B0 ;  /* 0x0000000000007941 */ /* 0x000fea0003800000 */
.L_x_13863:
        /* <DEDUP_REMOVED lines=33> */
.L_x_13867:
        /* <DEDUP_REMOVED lines=24> */
.L_x_13868:
[----:B------:R-:W-:Y:S05]  /*65b0*/  BSYNC B0 ;  /* 0x0000000000007941 */ /* 0x000fea0003800000 */
.L_x_13866:
        /* <DEDUP_REMOVED lines=33> */
.L_x_13870:
        /* <DEDUP_REMOVED lines=24> */
.L_x_13871:
[----:B------:R-:W-:Y:S05]  /*6950*/  BSYNC B0 ;  /* 0x0000000000007941 */ /* 0x000fea0003800000 */
.L_x_13869:
        /* <DEDUP_REMOVED lines=22> */
[----:B------:R-:W-:Y:S01]  /*6ac0*/  ULDC.64 UR4, c[0x0][0x4f0] ;  /* 0x00013c0000047ab9 */ /* 0x000fe20000000a00 */
[----:B------:R-:W-:Y:S01]  /*6ad0*/  MOV R5, R13 ;  /* 0x0000000d00057202 */ /* 0x000fe20000000f00 */
[----:B------:R-:W-:Y:S01]  /*6ae0*/  IMAD.MOV.U32 R4, RZ, RZ, R12 ;  /* 0x000000ffff047224 */ /* 0x000fe200078e000c */
[----:B------:R-:W-:-:S03]  /*6af0*/  IADD3.X R0, RZ, ~R7, RZ, P0, !PT ;  /* 0x80000007ff007210 */ /* 0x000fc600007fe4ff */
[----:B------:R-:W-:-:S04]  /*6b00*/  IMAD.WIDE.U32 R4, R3, UR4, R4 ;  /* 0x0000000403047c25 */ /* 0x000fc8000f8e0004 */
[----:B------:R-:W-:-:S04]  /*6b10*/  IMAD R0, R0, UR4, RZ ;  /* 0x0000000400007c24 */ /* 0x000fc8000f8e02ff */
[----:B------:R-:W-:-:S04]  /*6b20*/  IMAD R3, R3, UR5, R0 ;  /* 0x0000000503037c24 */ /* 0x000fc8000f8e0200 */
[----:B------:R-:W-:Y:S01]  /*6b30*/  IMAD.IADD R0, R5, 0x1, R3 ;  /* 0x0000000105007824 */ /* 0x000fe200078e0203 */
[----:B------:R-:W-:Y:S06]  /*6b40*/  BRA `(.L_x_13874) ;  /* 0x00000000005c7947 */ /* 0x000fec0003800000 */
.L_x_13873:
[----:B------:R-:W-:Y:S01]  /*6b50*/  ULDC UR4, c[0x0][0x4f0] ;  /* 0x00013c0000047ab9 */ /* 0x000fe20000000800 */
[----:B------:R-:W-:Y:S01]  /*6b60*/  IMAD.MOV.U32 R7, RZ, RZ, RZ ;  /* 0x000000ffff077224 */ /* 0x000fe200078e00ff */
        /* <DEDUP_REMOVED lines=20> */
[----:B------:R-:W-:-:S07]  /*6cb0*/  IMAD R4, R3, UR4, R12 ;  /* 0x0000000403047c24 */ /* 0x000fce000f8e020c */
.L_x_13874:
[----:B------:R-:W-:Y:S05]  /*6cc0*/  BSYNC B0 ;  /* 0x0000000000007941 */ /* 0x000fea0003800000 */
.L_x_13872:
        /* <DEDUP_REMOVED lines=14> */
[----:B------:R-:W-:Y:S01]  /*6db0*/  MOV R8, R6 ;  /* 0x0000000600087202 */ /* 0x000fe20000000f00 */
[----:B------:R-:W-:Y:S01]  /*6dc0*/  IMAD.MOV.U32 R10, RZ, RZ, R7 ;  /* 0x000000ffff0a7224 */ /* 0x000fe200078e0007 */
[----:B------:R-:W-:-:S07]  /*6dd0*/  MOV R9, 0x6df0 ;  /* 0x00006df000097802 */ /* 0x000fce0000000f00 */
[----:B------:R-:W-:Y:S05]  /*6de0*/  CALL.REL.NOINC `($__internal_1_$__cuda_sm20_rem_u64) ;  /* 0x0000015000b87944 */ /* 0x000fea0003c00000 */
[----:B------:R-:W-:Y:S01]  /*6df0*/  MOV R4, R0 ;  /* 0x0000000000047202 */ /* 0x000fe20000000f00 */
[----:B------:R-:W-:Y:S01]  /*6e00*/  IMAD.MOV.U32 R5, RZ, RZ, R3 ;  /* 0x000000ffff057224 */ /* 0x000fe200078e0003 */
[----:B------:R-:W-:Y:S06]  /*6e10*/  BRA `(.L_x_13877) ;  /* 0x0000000000507947 */ /* 0x000fec0003800000 */
.L_x_13876:
[----:B------:R-:W-:Y:S02]  /*6e20*/  ULDC UR4, c[0x0][0x4f8] ;  /* 0x00013e0000047ab9 */ /* 0x000fe40000000800 */
[----:B------:R-:W0:Y:S01]  /*6e30*/  I2F.U32.RP R0, UR4 ;  /* 0x0000000400007d06 */ /* 0x000e220008209000 */
[----:B------:R-:W-:-:S07]  /*6e40*/  ISETP.NE.U32.AND P1, PT, RZ, UR4, PT ;  /* 0x00000004ff007c0c */ /* 0x000fce000bf25070 */
[----:B0-----:R-:W0:Y:S02]  /*6e50*/  MUFU.RCP R0, R0 ;  /* 0x0000000000007308 */ /* 0x001e240000001000 */
[----:B0-----:R-:W-:-:S06]  /*6e60*/  IADD3 R4, R0, 0xffffffe, RZ ;  /* 0x0ffffffe00047810 */ /* 0x001fcc0007ffe0ff */
[----:B------:R0:W1:Y:S02]  /*6e70*/  F2I.FTZ.U32.TRUNC.NTZ R5, R4 ;  /* 0x0000000400057305 */ /* 0x000064000021f000 */
[----:B0-----:R-:W-:Y:S01]  /*6e80*/  HFMA2.MMA R4, -RZ, RZ, 0, 0 ;  /* 0x00000000ff047435 */ /* 0x001fe200000001ff */
[----:B-1----:R-:W-:-:S04]  /*6e90*/  IMAD.MOV R3, RZ, RZ, -R5 ;  /* 0x000000ffff037224 */ /* 0x002fc800078e0a05 */
[----:B------:R-:W-:-:S05]  /*6ea0*/  IMAD R3, R3, UR4, RZ ;  /* 0x0000000403037c24 */ /* 0x000fca000f8e02ff */
[----:B------:R-:W-:-:S06]  /*6eb0*/  IMAD.HI.U32 R5, R5, R3, R4 ;  /* 0x0000000305057227 */ /* 0x000fcc00078e0004 */
[----:B------:R-:W-:-:S04]  /*6ec0*/  IMAD.HI.U32 R5, R5, R6, RZ ;  /* 0x0000000605057227 */ /* 0x000fc800078e00ff */
[----:B------:R-:W-:-:S04]  /*6ed0*/  IMAD.MOV R5, RZ, RZ, -R5 ;  /* 0x000000ffff057224 */ /* 0x000fc800078e0a05 */
[----:B------:R-:W-:Y:S02]  /*6ee0*/  IMAD R6, R5, UR4, R6 ;  /* 0x0000000405067c24 */ /* 0x000fe4000f8e0206 */
[----:B------:R-:W-:-:S03]  /*6ef0*/  IMAD.MOV.U32 R5, RZ, RZ, RZ ;  /* 0x000000ffff057224 */ /* 0x000fc600078e00ff */
[----:B------:R-:W-:-:S13]  /*6f00*/  ISETP.GE.U32.AND P0, PT, R6, UR4, PT ;  /* 0x0000000406007c0c */ /* 0x000fda000bf06070 */
[----:B------:R-:W-:-:S04]  /*6f10*/  @P0 IADD3 R6, R6, -UR4, RZ ;  /* 0x8000000406060c10 */ /* 0x000fc8000fffe0ff */
[----:B------:R-:W-:-:S13]  /*6f20*/  ISETP.GE.U32.AND P0, PT, R6, UR4, PT ;  /* 0x0000000406007c0c */ /* 0x000fda000bf06070 */
[----:B------:R-:W-:Y:S01]  /*6f30*/  @P0 VIADD R6, R6, -UR4 ;  /* 0x8000000406060c36 */ /* 0x000fe20008000000 */
[----:B------:R-:W-:-:S04]  /*6f40*/  @!P1 LOP3.LUT R6, RZ, UR4, RZ, 0x33, !PT ;  /* 0x00000004ff069c12 */ /* 0x000fc8000f8e33ff */
[----:B------:R-:W-:-:S07]  /*6f50*/  MOV R4, R6 ;  /* 0x0000000600047202 */ /* 0x000fce0000000f00 */
.L_x_13877:
[----:B------:R-:W-:Y:S05]  /*6f60*/  BSYNC B0 ;  /* 0x0000000000007941 */ /* 0x000fea0003800000 */
.L_x_13875:
[----:B------:R-:W-:Y:S01]  /*6f70*/  ULDC.64 UR4, c[0x0][0x5c0] ;  /* 0x0001700000047ab9 */ /* 0x000fe20000000a00 */
[----:B------:R-:W-:Y:S01]  /*6f80*/  MOV R3, R15 ;  /* 0x0000000f00037202 */ /* 0x000fe20000000f00 */
[----:B------:R-:W-:Y:S02]  /*6f90*/  IMAD R5, R5, UR4, RZ ;  /* 0x0000000405057c24 */ /* 0x000fe4000f8e02ff */
[----:B------:R-:W-:-:S04]  /*6fa0*/  IMAD.WIDE.U32 R2, R4, UR4, R2 ;  /* 0x0000000404027c25 */ /* 0x000fc8000f8e0002 */
[----:B------:R-:W-:-:S04]  /*6fb0*/  IMAD R5, R4, UR5, R5 ;  /* 0x0000000504057c24 */ /* 0x000fc8000f8e0205 */
[----:B------:R-:W-:-:S07]  /*6fc0*/  IMAD.IADD R15, R3, 0x1, R5 ;  /* 0x00000001030f7824 */ /* 0x000fce00078e0205 */
.L_x_13802:
[----:B------:R-:W-:Y:S02]  /*6fd0*/  ULDC.64 UR4, c[0x0][0x5c8] ;  /* 0x0001720000047ab9 */ /* 0x000fe40000000a00 */
[----:B------:R-:W-:-:S04]  /*6fe0*/  LEA R4, P0, R2, UR4, 0x1 ;  /* 0x0000000402047c11 */ /* 0x000fc8000f8008ff */
[----:B------:R-:W-:-:S06]  /*6ff0*/  LEA.HI.X R5, R2, UR5, R15, 0x1, P0 ;  /* 0x0000000502057c11 */ /* 0x000fcc00080f0c0f */
[----:B------:R0:W2:Y:S01]  /*7000*/  LDG.E.U16 R5, desc[UR36][R4.64] ;  /* 0x0000002404057981 */ /* 0x0000a2000c1e1500 */
[----:B------:R-:W-:-:S05]  /*7010*/  LEA R2, R23, R22, 0x9 ;  /* 0x0000001617027211 */ /* 0x000fca00078e48ff */
[----:B------:R-:W-:-:S05]  /*7020*/  VIADD R2, R2, 0x80 ;  /* 0x0000008002027836 */ /* 0x000fca0000000000 */
[----:B0-----:R-:W-:Y:S01]  /*7030*/  MOV R4, R2 ;  /* 0x0000000200047202 */ /* 0x001fe20000000f00 */
[----:B--2---:R0:W-:Y:S02]  /*7040*/  STG.E.U16 desc[UR36][R16.64], R5 ;  /* 0x0000000510007986 */ /* 0x0041e4000c101524 */
[----:B0-----:R-:W-:-:S07]  /*7050*/  IMAD.MOV.U32 R5, RZ, RZ, RZ ;  /* 0x000000ffff057224 */ /* 0x001fce00078e00ff */
.L_x_13798:
[----:B------:R-:W-:Y:S05]  /*7060*/  BSYNC B6 ;  /* 0x0000000000067941 */ /* 0x000fea0003800000 */
.L_x_13797:
[----:B------:R-:W-:Y:S01]  /*7070*/  ULDC.64 UR4, c[0x0][0x210] ;  /* 0x0000840000047ab9 */ /* 0x000fe20000000a00 */
[----:B------:R-:W-:Y:S01]  /*7080*/  BSSY B6, `(.L_x_13878) ;  /* 0x00006e2000067945 */ /* 0x000fe20003800000 */
[----:B------:R-:W-:-:S04]  /*7090*/  ISETP.GE.U32.AND P0, PT, R4, UR4, PT ;  /* 0x0000000404007c0c */ /* 0x000fc8000bf06070 */
        /* <DEDUP_REMOVED lines=8> */
[----:B------:R-:W-:Y:S01]  /*7120*/  IMAD.MOV.U32 R5, RZ, RZ, R2 ;  /* 0x000000ffff057224 */ /* 0x000fe200078e0002 */
        /* <DEDUP_REMOVED lines=276> */
[----:B------:R-:W-:Y:S01]  /*8270*/  IMAD.MOV.U32 R4, RZ, RZ, RZ ;  /* 0x000000ffff047224 */ /* 0x000fe200078e00ff */
[----:B------:R-:W-:Y:S01]  /*8280*/  ULDC.64 UR6, c[0x0][0x330] ;  /* 0x0000cc0000067ab9 */ /* 0x000fe20000000a00 */
[----:B------:R-:W-:Y:S02]  /*8290*/  ULDC UR4, c[0x0][0x338] ;  /* 0x0000ce0000047ab9 */ /* 0x000fe40000000800 */
[----:B------:R-:W-:-:S05]  /*82a0*/  IMAD.HI.U32 R6, R5, UR7, R4 ;  /* 0x0000000705067c27 */ /* 0x000fca000f8e0004 */
[----:B------:R-:W-:Y:S01]  /*82b0*/  SHF.R.U32.HI R7, RZ, UR4, R6 ;  /* 0x00000004ff077c19 */ /* 0x000fe20008011606 */
[----:B------:R-:W-:Y:S02]  /*82c0*/  ULDC.64 UR4, c[0x0][0x400] ;  /* 0x0001000000047ab9 */ /* 0x000fe40000000a00 */
[----:B------:R-:W0:Y:S01]  /*82d0*/  @P0 LDC.64 R10, c[0x0][0x340] ;  /* 0x0000d000ff0a0b82 */ /* 0x000e220000000a00 */
[----:B------:R-:W-:Y:S01]  /*82e0*/  @P0 MOV R6, RZ ;  /* 0x000000ff00060202 */ /* 0x000fe20000000f00 */
[----:B------:R-:W-:-:S06]  /*82f0*/  IMAD.MOV R9, RZ, RZ, -R7 ;  /* 0x000000ffff097224 */ /* 0x000fcc00078e0a07 */
        /* <DEDUP_REMOVED lines=11> */
.L_x_13880:
[----:B------:R-:W-:Y:S01]  /*83b0*/  ULDC.64 UR4, c[0x0][0x418] ;  /* 0x0001060000047ab9 */ /* 0x000fe20000000a00 */
[----:B------:R-:W-:Y:S01]  /*83c0*/  ULDC.64 UR6, c[0x0][0x420] ;  /* 0x0001080000067ab9 */ /* 0x000fe20000000a00 */
[----:B------:R-:W-:-:S05]  /*83d0*/  IADD3 R4, P0, R0, UR4, RZ ;  /* 0x0000000400047c10 */ /* 0x000fca000ff1e0ff */
[----:B------:R-:W-:-:S05]  /*83e0*/  IMAD.X R5, RZ, RZ, UR5, P0 ;  /* 0x00000005ff057e24 */ /* 0x000fca00080e06ff */
[----:B------:R-:W2:Y:S01]  /*83f0*/  LDG.E.64 R18, desc[UR36][R4.64] ;  /* 0x0000002404127981 */ /* 0x000ea2000c1e1b00 */
[----:B------:R-:W-:Y:S01]  /*8400*/  UIADD3 UR4, UP0, URZ, -UR6, URZ ;  /* 0x800000063f047290 */ /* 0x000fe2000ff1e03f */
[----:B------:R-:W-:Y:S03]  /*8410*/  BSSY B7, `(.L_x_13881) ;  /* 0x000001a000077945 */ /* 0x000fe60003800000 */
[----:B------:R-:W-:Y:S01]  /*8420*/  UIADD3.X UR8, URZ, ~UR7, URZ, UP0, !UPT ;  /* 0x800000073f087290 */ /* 0x000fe200087fe43f */
[C---:B--2---:R-:W-:Y:S02]  /*8430*/  ISETP.GE.U32.AND P1, PT, R18.reuse, UR6, PT ;  /* 0x0000000612007c0c */ /* 0x044fe4000bf26070 */
[----:B------:R-:W-:Y:S01]  /*8440*/  ISETP.GE.U32.AND P0, PT, R18, UR4, PT ;  /* 0x0000000412007c0c */ /* 0x000fe2000bf06070 */
[----:B------:R-:W-:Y:S01]  /*8450*/  ULDC.64 UR4, c[0x0][0x410] ;  /* 0x0001040000047ab9 */ /* 0x000fe20000000a00 */
[----:B------:R-:W-:-:S02]  /*8460*/  ISETP.GE.AND.EX P1, PT, R19, UR7, PT, P1 ;  /* 0x0000000713007c0c */ /* 0x000fc4000bf26310 */
[----:B------:R-:W-:Y:S02]  /*8470*/  ISETP.GE.AND.EX P0, PT, R19, UR8, PT, P0 ;  /* 0x0000000813007c0c */ /* 0x000fe4000bf06300 */
[----:B------:R-:W-:-:S04]  /*8480*/  IADD3 R16, P2, R17, UR4, RZ ;  /* 0x0000000411107c10 */ /* 0x000fc8000ff5e0ff */
[----:B------:R-:W-:-:S07]  /*8490*/  IADD3.X R17, RZ, UR5, RZ, P2, !PT ;  /* 0x00000005ff117c10 */ /* 0x000fce00097fe4ff */
[----:B------:R-:W-:Y:S05]  /*84a0*/  @!P1 BRA P0, `(.L_x_13882) ;  /* 0x0000000000409947 */ /* 0x000fea0000000000 */
[----:B------:R-:W-:Y:S01]  /*84b0*/  MOV R0, 0x0 ;  /* 0x0000000000007802 */ /* 0x000fe20000000f00 */
[----:B------:R-:W-:Y:S01]  /*84c0*/  ULDC.64 UR4, c[0x4][0x4e0] ;  /* 0x0101380000047ab9 */ /* 0x000fe20000000a00 */
[----:B------:R-:W-:Y:S01]  /*84d0*/  ULDC.64 UR6, c[0x4][0x310] ;  /* 0x0100c40000067ab9 */ /* 0x000fe20000000a00 */
[----:B------:R-:W-:Y:S01]  /*84e0*/  IMAD.U32 R4, RZ, RZ, UR4 ;  /* 0x00000004ff047e24 */ /* 0x000fe2000f8e00ff */
[----:B------:R0:W1:Y:S01]  /*84f0*/  LDC.64 R14, c[0x4][R0] ;  /* 0x01000000000e7b82 */ /* 0x0000620000000a00 */
[----:B------:R-:W-:Y:S01]  /*8500*/  MOV R5, UR5 ;  /* 0x0000000500057c02 */ /* 0x000fe20008000f00 */
[----:B------:R-:W-:Y:S01]  /*8510*/  ULDC.64 UR4, c[0x4][0x4c0] ;  /* 0x0101300000047ab9 */ /* 0x000fe20000000a00 */
[----:B------:R-:W-:Y:S01]  /*8520*/  HFMA2.MMA R12, -RZ, RZ, 0, 5.9604644775390625e-08 ;  /* 0x00000001ff0c7435 */ /* 0x000fe200000001ff */
[----:B------:R-:W-:Y:S01]  /*8530*/  IMAD.U32 R6, RZ, RZ, UR4 ;  /* 0x00000004ff067e24 */ /* 0x000fe2000f8e00ff */
[----:B------:R-:W-:Y:S01]  /*8540*/  MOV R7, UR5 ;  /* 0x0000000500077c02 */ /* 0x000fe20008000f00 */
[----:B------:R-:W-:Y:S01]  /*8550*/  IMAD.U32 R10, RZ, RZ, UR6 ;  /* 0x00000006ff0a7e24 */ /* 0x000fe2000f8e00ff */
[----:B------:R-:W-:Y:S01]  /*8560*/  MOV R11, UR7 ;  /* 0x00000007000b7c02 */ /* 0x000fe20008000f00 */
[----:B------:R-:W-:-:S02]  /*8570*/  IMAD.MOV.U32 R8, RZ, RZ, 0x153 ;  /* 0x00000153ff087424 */ /* 0x000fc400078e00ff */
[----:B0-----:R-:W-:-:S07]  /*8580*/  IMAD.MOV.U32 R13, RZ, RZ, RZ ;  /* 0x000000ffff0d7224 */ /* 0x001fce00078e00ff */
[----:B------:R-:W-:-:S07]  /*8590*/  LEPC R20, `(.L_x_13882) ;  /* 0x000000001014794e */ /* 0x000fce0000000000 */
[----:B-1----:R-:W-:Y:S05]  /*85a0*/  CALL.ABS.NOINC R14 ;  /* 0x000000000e007343 */ /* 0x002fea0003c00000 */
.L_x_13882:
[----:B------:R-:W-:Y:S05]  /*85b0*/  BSYNC B7 ;  /* 0x0000000000077941 */ /* 0x000fea0003800000 */
.L_x_13881:
        /* <DEDUP_REMOVED lines=8> */
[----:B------:R-:W-:Y:S02]  /*8640*/  ISETP.NE.AND P2, PT, RZ, UR40, PT ;  /* 0x00000028ff007c0c */ /* 0x000fe4000bf45270 */
[----:B------:R-:W-:Y:S02]  /*8650*/  IADD3.X R15, R19, R3, RZ, P1, !PT ;  /* 0x00000003130f7210 */ /* 0x000fe40000ffe4ff */
[----:B------:R-:W-:Y:S02]  /*8660*/  SEL R12, R14, RZ, P2 ;  /* 0x000000ff0e0c7207 */ /* 0x000fe40001000000 */
        /* <DEDUP_REMOVED lines=16> */
[----:B------:R-:W-:-:S04]  /*8770*/  ULDC.64 UR4, c[0x0][0x438] ;  /* 0x00010e0000047ab9 */ /* 0x000fc80000000a00 */
[----:B------:R-:W-:Y:S02]  /*8780*/  IMAD.X R0, RZ, RZ, ~R7, P0 ;  /* 0x000000ffff007224 */ /* 0x000fe400000e0e07 */
[----:B------:R-:W-:-:S04]  /*8790*/  IMAD.WIDE.U32 R14, R3, UR4, R14 ;  /* 0x00000004030e7c25 */ /* 0x000fc8000f8e000e */
[----:B------:R-:W-:-:S04]  /*87a0*/  IMAD R0, R0, UR4, RZ ;  /* 0x0000000400007c24 */ /* 0x000fc8000f8e02ff */
[----:B------:R-:W-:Y:S01]  /*87b0*/  IMAD R5, R3, UR5, R0 ;  /* 0x0000000503057c24 */ /* 0x000fe2000f8e0200 */
[----:B------:R-:W-:Y:S02]  /*87c0*/  MOV R3, R14 ;  /* 0x0000000e00037202 */ /* 0x000fe40000000f00 */
[----:B------:R-:W-:Y:S01]  /*87d0*/  MOV R14, R6 ;  /* 0x00000006000e7202 */ /* 0x000fe20000000f00 */
[----:B------:R-:W-:Y:S02]  /*87e0*/  IMAD.IADD R4, R5, 0x1, R15 ;  /* 0x0000000105047824 */ /* 0x000fe400078e020f */
[----:B------:R-:W-:Y:S01]  /*87f0*/  IMAD.MOV.U32 R15, RZ, RZ, R7 ;  /* 0x000000ffff0f7224 */ /* 0x000fe200078e0007 */
[----:B------:R-:W-:Y:S06]  /*8800*/  BRA `(.L_x_13886) ;  /* 0x00000000005c7947 */ /* 0x000fec0003800000 */
.L_x_13885:
[----:B------:R-:W-:Y:S01]  /*8810*/  ULDC UR4, c[0x0][0x438] ;  /* 0x00010e0000047ab9 */ /* 0x000fe20000000800 */
[----:B------:R-:W-:Y:S01]  /*8820*/  IMAD.MOV.U32 R15, RZ, RZ, RZ ;  /* 0x000000ffff0f7224 */ /* 0x000fe200078e00ff */
        /* <DEDUP_REMOVED lines=19> */
[----:B------:R-:W-:Y:S01]  /*8960*/  IMAD R3, R3, UR4, R14 ;  /* 0x0000000403037c24 */ /* 0x000fe2000f8e020e */
[----:B------:R-:W-:-:S07]  /*8970*/  MOV R14, R0 ;  /* 0x00000000000e7202 */ /* 0x000fce0000000f00 */
.L_x_13886:
[----:B------:R-:W-:Y:S05]  /*8980*/  BSYNC B0 ;  /* 0x0000000000007941 */ /* 0x000fea0003800000 */
.L_x_13884:
[----:B------:R-:W0:Y:S01]  /*8990*/  LDC R0, c[0x0][0x430] ;  /* 0x00010c00ff007b82 */ /* 0x000e220000000800 */
[----:B------:R-:W-:Y:S02]  /*89a0*/  ULDC.64 UR4, c[0x0][0x500] ;  /* 0x0001400000047ab9 */ /* 0x000fe40000000a00 */
[----:B------:R-:W-:Y:S02]  /*89b0*/  IMAD R4, R4, UR4, RZ ;  /* 0x0000000404047c24 */ /* 0x000fe4000f8e02ff */
[----:B------:R-:W-:-:S04]  /*89c0*/  IMAD.WIDE.U32 R12, R3, UR4, RZ ;  /* 0x00000004030c7c25 */ /* 0x000fc8000f8e00ff */
        /* <DEDUP_REMOVED lines=28> */
.L_x_13888:
[----:B------:R-:W-:Y:S01]  /*8b90*/  ULDC UR4, c[0x0][0x440] ;  /* 0x0001100000047ab9 */ /* 0x000fe20000000800 */
[----:B------:R-:W-:Y:S01]  /*8ba0*/  IMAD.MOV.U32 R15, RZ, RZ, RZ ;  /* 0x000000ffff0f7224 */ /* 0x000fe200078e00ff */
        /* <DEDUP_REMOVED lines=15> */
[----:B------:R-:W-:Y:S01]  /*8ca0*/  ISETP.GE.U32.AND P1, PT, R3, UR4, PT ;  /* 0x0000000403007c0c */ /* 0x000fe2000bf26070 */
[----:B------:R-:W-:-:S12]  /*8cb0*/  IMAD.MOV.U32 R3, RZ, RZ, RZ ;  /* 0x000000ffff037224 */ /* 0x000fd800078e00ff */
[----:B------:R-:W-:Y:S01]  /*8cc0*/  @P1 VIADD R0, R0, 0x1 ;  /* 0x0000000100001836 */ /* 0x000fe20000000000 */
[----:B------:R-:W-:-:S04]  /*8cd0*/  @!P2 LOP3.LUT R0, RZ, UR4, RZ, 0x33, !PT ;  /* 0x00000004ff00ac12 */ /* 0x000fc8000f8e33ff */
[----:B------:R-:W-:-:S05]  /*8ce0*/  IADD3 R5, -R0, RZ, RZ ;  /* 0x000000ff00057210 */ /* 0x000fca0007ffe1ff */
[----:B------:R-:W-:Y:S01]  /*8cf0*/  IMAD R4, R5, UR4, R14 ;  /* 0x0000000405047c24 */ /* 0x000fe2000f8e020e */
[----:B------:R-:W-:-:S07]  /*8d00*/  MOV R14, R0 ;  /* 0x00000000000e7202 */ /* 0x000fce0000000f00 */
.L_x_13889:
[----:B------:R-:W-:Y:S05]  /*8d10*/  BSYNC B0 ;  /* 0x0000000000007941 */ /* 0x000fea0003800000 */
.L_x_13887:
[----:B------:R-:W0:Y:S01]  /*8d20*/  LDC R0, c[0x0][0x430] ;  /* 0x00010c00ff007b82 */ /* 0x000e220000000800 */
[----:B------:R-:W-:Y:S02]  /*8d30*/  ULDC.64 UR4, c[0x0][0x508] ;  /* 0x0001420000047ab9 */ /* 0x000fe40000000a00 */
        /* <DEDUP_REMOVED lines=30> */
.L_x_13891:
        /* <DEDUP_REMOVED lines=24> */
.L_x_13892:
[----:B------:R-:W-:Y:S05]  /*90a0*/  BSYNC B0 ;  /* 0x0000000000007941 */ /* 0x000fea0003800000 */
.L_x_13890:
        /* <DEDUP_REMOVED lines=32> */
.L_x_13894:
        /* <DEDUP_REMOVED lines=24> */
.L_x_13895:
[----:B------:R-:W-:Y:S05]  /*9430*/  BSYNC B0 ;  /* 0x0000000000007941 */ /* 0x000fea0003800000 */
.L_x_13893:
        /* <DEDUP_REMOVED lines=32> */
.L_x_13897:
        /* <DEDUP_REMOVED lines=24> */
.L_x_13898:
[----:B------:R-:W-:Y:S05]  /*97c0*/  BSYNC B0 ;  /* 0x0000000000007941 */ /* 0x000fea0003800000 */
.L_x_13896:
        /* <DEDUP_REMOVED lines=32> */
.L_x_13900:
        /* <DEDUP_REMOVED lines=24> */
.L_x_13901:
[----:B------:R-:W-:Y:S05]  /*9b50*/  BSYNC B0 ;  /* 0x0000000000007941 */ /* 0x000fea0003800000 */
.L_x_13899:
        /* <DEDUP_REMOVED lines=32> */
.L_x_13903:
        /* <DEDUP_REMOVED lines=24> */
.L_x_13904:
[----:B------:R-:W-:Y:S05]  /*9ee0*/  BSYNC B0 ;  /* 0x0000000000007941 */ /* 0x000fea0003800000 */
.L_x_13902:
        /* <DEDUP_REMOVED lines=32> */
.L_x_13906:
        /* <DEDUP_REMOVED lines=24> */
.L_x_13907:
[----:B------:R-:W-:Y:S05]  /*a270*/  BSYNC B0 ;  /* 0x0000000000007941 */ /* 0x000fea0003800000 */
.L_x_13905:
        /* <DEDUP_REMOVED lines=32> */
.L_x_13909:
        /* <DEDUP_REMOVED lines=24> */
.L_x_13910:
[----:B------:R-:W-:Y:S05]  /*a600*/  BSYNC B0 ;  /* 0x0000000000007941 */ /* 0x000fea0003800000 */
.L_x_13908:
        /* <DEDUP_REMOVED lines=32> */
.L_x_13912:
        /* <DEDUP_REMOVED lines=24> */
.L_x_13913:
[----:B------:R-:W-:Y:S05]  /*a990*/  BSYNC B0 ;  /* 0x0000000000007941 */ /* 0x000fea0003800000 */
.L_x_13911:
        /* <DEDUP_REMOVED lines=32> */
.L_x_13915:
        /* <DEDUP_REMOVED lines=24> */
.L_x_13916:
[----:B------:R-:W-:Y:S05]  /*ad20*/  BSYNC B0 ;  /* 0x0000000000007941 */ /* 0x000fea0003800000 */
.L_x_13914:
        /* <DEDUP_REMOVED lines=32> */
.L_x_13918:
        /* <DEDUP_REMOVED lines=24> */
.L_x_13919:
[----:B------:R-:W-:Y:S05]  /*b0b0*/  BSYNC B0 ;  /* 0x0000000000007941 */ /* 0x000fea0003800000 */
.L_x_13917:
        /* <DEDUP_REMOVED lines=32> */
.L_x_13921:
        /* <DEDUP_REMOVED lines=24> */
.L_x_13922:
[----:B------:R-:W-:Y:S05]  /*b440*/  BSYNC B0 ;  /* 0x0000000000007941 */ /* 0x000fea0003800000 */
.L_x_13920:
        /* <DEDUP_REMOVED lines=32> */
.L_x_13924:
        /* <DEDUP_REMOVED lines=24> */
.L_x_13925:
[----:B------:R-:W-:Y:S05]  /*b7d0*/  BSYNC B0 ;  /* 0x0000000000007941 */ /* 0x000fea0003800000 */
.L_x_13923:
        /* <DEDUP_REMOVED lines=32> */
.L_x_13927:
        /* <DEDUP_REMOVED lines=24> */
.L_x_13928:
[----:B------:R-:W-:Y:S05]  /*bb60*/  BSYNC B0 ;  /* 0x0000000000007941 */ /* 0x000fea0003800000 */
.L_x_13926:
        /* <DEDUP_REMOVED lines=32> */
.L_x_13930:
        /* <DEDUP_REMOVED lines=24> */
.L_x_13931:
[----:B------:R-:W-:Y:S05]  /*bef0*/  BSYNC B0 ;  /* 0x0000000000007941 */ /* 0x000fea0003800000 */
.L_x_13929:
        /* <DEDUP_REMOVED lines=32> */
.L_x_13933:
        /* <DEDUP_REMOVED lines=24> */
.L_x_13934:
[----:B------:R-:W-:Y:S05]  /*c280*/  BSYNC B0 ;  /* 0x0000000000007941 */ /* 0x000fea0003800000 */
.L_x_13932:
        /* <DEDUP_REMOVED lines=32> */
.L_x_13936:
        /* <DEDUP_REMOVED lines=24> */
.L_x_13937:
[----:B------:R-:W-:Y:S05]  /*c610*/  BSYNC B0 ;  /* 0x0000000000007941 */ /* 0x000fea0003800000 */
.L_x_13935:
        /* <DEDUP_REMOVED lines=32> */
.L_x_13939:
        /* <DEDUP_REMOVED lines=24> */
.L_x_13940:
[----:B------:R-:W-:Y:S05]  /*c9a0*/  BSYNC B0 ;  /* 0x0000000000007941 */ /* 0x000fea0003800000 */
.L_x_13938:
        /* <DEDUP_REMOVED lines=32> */
.L_x_13942:
        /* <DEDUP_REMOVED lines=24> */
.L_x_13943:
[----:B------:R-:W-:Y:S05]  /*cd30*/  BSYNC B0 ;  /* 0x0000000000007941 */ /* 0x000fea0003800000 */
.L_x_13941:
        /* <DEDUP_REMOVED lines=32> */
.L_x_13945:
        /* <DEDUP_REMOVED lines=24> */
.L_x_13946:
[----:B------:R-:W-:Y:S05]  /*d0c0*/  BSYNC B0 ;  /* 0x0000000000007941 */ /* 0x000fea0003800000 */
.L_x_13944:
        /* <DEDUP_REMOVED lines=32> */
.L_x_13948:
        /* <DEDUP_REMOVED lines=24> */
.L_x_13949:
[----:B------:R-:W-:Y:S05]  /*d450*/  BSYNC B0 ;  /* 0x0000000000007941 */ /* 0x000fea0003800000 */
.L_x_13947:
        /* <DEDUP_REMOVED lines=32> */
.L_x_13951:
        /* <DEDUP_REMOVED lines=24> */
.L_x_13952:
[----:B------:R-:W-:Y:S05]  /*d7e0*/  BSYNC B0 ;  /* 0x0000000000007941 */ /* 0x000fea0003800000 */
.L_x_13950:
        /* <DEDUP_REMOVED lines=23> */
[----:B------:R-:W-:Y:S02]  /*d960*/  IMAD.MOV.U32 R5, RZ, RZ, R15 ;  /* 0x000000ffff057224 */ /* 0x000fe400078e000f */
[----:B------:R-:W-:Y:S02]  /*d970*/  IMAD.X R0, RZ, RZ, ~R7, P0 ;  /* 0x000000ffff007224 */ /* 0x000fe400000e0e07 */
[----:B------:R-:W-:-:S04]  /*d980*/  IMAD.WIDE.U32 R4, R3, UR4, R4 ;  /* 0x0000000403047c25 */ /* 0x000fc8000f8e0004 */
[----:B------:R-:W-:-:S04]  /*d990*/  IMAD R0, R0, UR4, RZ ;  /* 0x0000000400007c24 */ /* 0x000fc8000f8e02ff */
[----:B------:R-:W-:-:S05]  /*d9a0*/  IMAD R3, R3, UR5, R0 ;  /* 0x0000000503037c24 */ /* 0x000fca000f8e0200 */
[----:B------:R-:W-:Y:S01]  /*d9b0*/  IADD3 R0, R3, R5, RZ ;  /* 0x0000000503007210 */ /* 0x000fe20007ffe0ff */
[----:B------:R-:W-:Y:S06]  /*d9c0*/  BRA `(.L_x_13955) ;  /* 0x00000000005c7947 */ /* 0x000fec0003800000 */
.L_x_13954:
[----:B------:R-:W-:Y:S02]  /*d9d0*/  ULDC UR4, c[0x0][0x4f0] ;  /* 0x00013c0000047ab9 */ /* 0x000fe40000000800 */
[----:B------:R-:W0:Y:S01]  /*d9e0*/  I2F.U32.RP R7, UR4 ;  /* 0x0000000400077d06 */ /* 0x000e220008209000 */
[----:B------:R-:W-:-:S07]  /*d9f0*/  ISETP.NE.U32.AND P2, PT, RZ, UR4, PT ;  /* 0x00000004ff007c0c */ /* 0x000fce000bf45070 */
[----:B0-----:R-:W0:Y:S02]  /*da00*/  MUFU.RCP R7, R7 ;  /* 0x0000000700077308 */ /* 0x001e240000001000 */
[----:B0-----:R-:W-:Y:S01]  /*da10*/  VIADD R4, R7, 0xffffffe ;  /* 0x0ffffffe07047836 */ /* 0x001fe20000000000 */
[----:B------:R-:W-:-:S05]  /*da20*/  HFMA2.MMA R7, -RZ, RZ, 0, 0 ;  /* 0x00000000ff077435 */ /* 0x000fca00000001ff */
        /* <DEDUP_REMOVED lines=16> */
[----:B------:R-:W-:-:S07]  /*db30*/  IMAD R4, R3, UR4, R14 ;  /* 0x0000000403047c24 */ /* 0x000fce000f8e020e */
.L_x_13955:
[----:B------:R-:W-:Y:S05]  /*db40*/  BSYNC B0 ;  /* 0x0000000000007941 */ /* 0x000fea0003800000 */
.L_x_13953:
[----:B------:R-:W0:Y:S01]  /*db50*/  LDC R5, c[0x0][0x430] ;  /* 0x00010c00ff057b82 */ /* 0x000e220000000800 */
[----:B------:R-:W-:Y:S02]  /*db60*/  ULDC.64 UR4, c[0x0][0x5b8] ;  /* 0x00016e0000047ab9 */ /* 0x000fe40000000a00 */
        /* <DEDUP_REMOVED lines=18> */
.L_x_13957:
[----:B------:R-:W-:Y:S01]  /*dc90*/  ULDC UR4, c[0x0][0x4f8] ;  /* 0x00013e0000047ab9 */ /* 0x000fe20000000800 */
[----:B------:R-:W-:Y:S01]  /*dca0*/  HFMA2.MMA R4, -RZ, RZ, 0, 0 ;  /* 0x00000000ff047435 */ /* 0x000fe200000001ff */
[----:B------:R-:W0:Y:S01]  /*dcb0*/  I2F.U32.RP R7, UR4 ;  /* 0x0000000400077d06 */ /* 0x000e220008209000 */
[----:B------:R-:W-:-:S07]  /*dcc0*/  ISETP.NE.U32.AND P1, PT, RZ, UR4, PT ;  /* 0x00000004ff007c0c */ /* 0x000fce000bf25070 */
[----:B0-----:R-:W0:Y:S02]  /*dcd0*/  MUFU.RCP R7, R7 ;  /* 0x0000000700077308 */ /* 0x001e240000001000 */
[----:B0-----:R-:W-:-:S06]  /*dce0*/  IADD3 R5, R7, 0xffffffe, RZ ;  /* 0x0ffffffe07057810 */ /* 0x001fcc0007ffe0ff */
[----:B------:R-:W0:Y:S02]  /*dcf0*/  F2I.FTZ.U32.TRUNC.NTZ R5, R5 ;  /* 0x0000000500057305 */ /* 0x000e24000021f000 */
[----:B0-----:R-:W-:-:S04]  /*dd00*/  IMAD.MOV R3, RZ, RZ, -R5 ;  /* 0x000000ffff037224 */ /* 0x001fc800078e0a05 */
[----:B------:R-:W-:-:S04]  /*dd10*/  IMAD R3, R3, UR4, RZ ;  /* 0x0000000403037c24 */ /* 0x000fc8000f8e02ff */
[----:B------:R-:W-:Y:S01]  /*dd20*/  IMAD.HI.U32 R3, R5, R3, R4 ;  /* 0x0000000305037227 */ /* 0x000fe200078e0004 */
[----:B------:R-:W-:-:S05]  /*dd30*/  MOV R5, RZ ;  /* 0x000000ff00057202 */ /* 0x000fca0000000f00 */
[----:B------:R-:W-:-:S04]  /*dd40*/  IMAD.HI.U32 R0, R3, R6, RZ ;  /* 0x0000000603007227 */ /* 0x000fc800078e00ff */
[----:B------:R-:W-:-:S04]  /*dd50*/  IMAD.MOV R3, RZ, RZ, -R0 ;  /* 0x000000ffff037224 */ /* 0x000fc800078e0a00 */
[----:B------:R-:W-:-:S05]  /*dd60*/  IMAD R4, R3, UR4, R6 ;  /* 0x0000000403047c24 */ /* 0x000fca000f8e0206 */
[----:B------:R-:W-:-:S13]  /*dd70*/  ISETP.GE.U32.AND P0, PT, R4, UR4, PT ;  /* 0x0000000404007c0c */ /* 0x000fda000bf06070 */
[----:B------:R-:W-:-:S04]  /*dd80*/  @P0 IADD3 R4, R4, -UR4, RZ ;  /* 0x8000000404040c10 */ /* 0x000fc8000fffe0ff */
[----:B------:R-:W-:-:S13]  /*dd90*/  ISETP.GE.U32.AND P0, PT, R4, UR4, PT ;  /* 0x0000000404007c0c */ /* 0x000fda000bf06070 */
[----:B------:R-:W-:Y:S01]  /*dda0*/  @P0 VIADD R4, R4, -UR4 ;  /* 0x8000000404040c36 */ /* 0x000fe20008000000 */
[----:B------:R-:W-:-:S07]  /*ddb0*/  @!P1 LOP3.LUT R4, RZ, UR4, RZ, 0x33, !PT ;  /* 0x00000004ff049c12 */ /* 0x000fce000f8e33ff */
.L_x_13958:
[----:B------:R-:W-:Y:S05]  /*ddc0*/  BSYNC B0 ;  /* 0x0000000000007941 */ /* 0x000fea0003800000 */
.L_x_13956:
[----:B------:R-:W-:Y:S02]  /*ddd0*/  ULDC.64 UR4, c[0x0][0x5c0] ;  /* 0x0001700000047ab9 */ /* 0x000fe40000000a00 */
[----:B------:R-:W-:Y:S02]  /*dde0*/  IMAD R3, R5, UR4, RZ ;  /* 0x0000000405037c24 */ /* 0x000fe4000f8e02ff */
[----:B------:R-:W-:-:S04]  /*ddf0*/  IMAD.WIDE.U32 R12, R4, UR4, R12 ;  /* 0x00000004040c7c25 */ /* 0x000fc8000f8e000c */
[----:B------:R-:W-:-:S04]  /*de00*/  IMAD R3, R4, UR5, R3 ;  /* 0x0000000504037c24 */ /* 0x000fc8000f8e0203 */
[----:B------:R-:W-:-:S07]  /*de10*/  IMAD.IADD R13, R13, 0x1, R3 ;  /* 0x000000010d0d7824 */ /* 0x000fce00078e0203 */
.L_x_13883:
[----:B------:R-:W-:Y:S02]  /*de20*/  ULDC.64 UR4, c[0x0][0x5c8] ;  /* 0x0001720000047ab9 */ /* 0x000fe40000000a00 */
[----:B------:R-:W-:-:S04]  /*de30*/  LEA R4, P0, R12, UR4, 0x1 ;  /* 0x000000040c047c11 */ /* 0x000fc8000f8008ff */
[----:B------:R-:W-:-:S06]  /*de40*/  LEA.HI.X R5, R12, UR5, R13, 0x1, P0 ;  /* 0x000000050c057c11 */ /* 0x000fcc00080f0c0d */
[----:B------:R0:W2:Y:S01]  /*de50*/  LDG.E.U16 R5, desc[UR36][R4.64] ;  /* 0x0000002404057981 */ /* 0x0000a2000c1e1500 */
[----:B------:R-:W-:-:S05]  /*de60*/  IADD3 R2, R2, 0x80, RZ ;  /* 0x0000008002027810 */ /* 0x000fca0007ffe0ff */
[----:B0-----:R-:W-:Y:S01]  /*de70*/  IMAD.MOV.U32 R4, RZ, RZ, R2 ;  /* 0x000000ffff047224 */ /* 0x001fe200078e0002 */
[----:B--2---:R0:W-:Y:S02]  /*de80*/  STG.E.U16 desc[UR36][R16.64], R5 ;  /* 0x0000000510007986 */ /* 0x0041e4000c101524 */
[----:B0-----:R-:W-:-:S11]  /*de90*/  HFMA2.MMA R5, -RZ, RZ, 0, 0 ;  /* 0x00000000ff057435 */ /* 0x001fd600000001ff */
.L_x_13879:
[----:B------:R-:W-:Y:S05]  /*dea0*/  BSYNC B6 ;  /* 0x0000000000067941 */ /* 0x000fea0003800000 */
.L_x_13878:
[----:B------:R-:W-:Y:S01]  /*deb0*/  ULDC.64 UR4, c[0x0][0x210] ;  /* 0x0000840000047ab9 */ /* 0x000fe20000000a00 */
[----:B------:R-:W-:Y:S01]  /*dec0*/  BSSY B6, `(.L_x_13959) ;  /* 0x00006e2000067945 */ /* 0x000fe20003800000 */
[----:B------:R-:W-:-:S04]  /*ded0*/  ISETP.GE.U32.AND P0, PT, R4, UR4, PT ;  /* 0x0000000404007c0c */ /* 0x000fc8000bf06070 */
[----:B------:R-:W-:-:S13]  /*dee0*/  ISETP.GE.AND.EX P0, PT, R5, UR5, PT, P0 ;  /* 0x0000000505007c0c */ /* 0x000fda000bf06300 */
[----:B------:R-:W-:Y:S05]  /*def0*/  @P0 BRA `(.L_x_13960) ;  /* 0x0000006c00780947 */ /* 0x000fea0003800000 */
        /* <DEDUP_REMOVED lines=303> */
.L_x_13961:
[----:B------:R-:W-:Y:S01]  /*f1f0*/  ULDC.64 UR4, c[0x0][0x418] ;  /* 0x0001060000047ab9 */ /* 0x000fe20000000a00 */
[----:B------:R-:W-:Y:S01]  /*f200*/  ULDC.64 UR6, c[0x0][0x420] ;  /* 0x0001080000067ab9 */ /* 0x000fe20000000a00 */
[----:B------:R-:W-:-:S04]  /*f210*/  IADD3 R4, P0, R0, UR4, RZ ;  /* 0x0000000400047c10 */ /* 0x000fc8000ff1e0ff */
[----:B------:R-:W-:-:S05]  /*f220*/  IADD3.X R5, RZ, UR5, RZ, P0, !PT ;  /* 0x00000005ff057c10 */ /* 0x000fca00087fe4ff */
        /* <DEDUP_REMOVED lines=9> */
[----:B------:R-:W-:-:S05]  /*f2c0*/  IADD3 R16, P2, R17, UR4, RZ ;  /* 0x0000000411107c10 */ /* 0x000fca000ff5e0ff */
[----:B------:R-:W-:-:S06]  /*f2d0*/  IMAD.X R17, RZ, RZ, UR5, P2 ;  /* 0x00000005ff117e24 */ /* 0x000fcc00090e06ff */
        /* <DEDUP_REMOVED lines=17> */
.L_x_13963:
[----:B------:R-:W-:Y:S05]  /*f3f0*/  BSYNC B7 ;  /* 0x0000000000077941 */ /* 0x000fea0003800000 */
.L_x_13962:
        /* <DEDUP_REMOVED lines=37> */
.L_x_13966:
        /* <DEDUP_REMOVED lines=23> */
.L_x_13967:
[----:B------:R-:W-:Y:S05]  /*f7c0*/  BSYNC B0 ;  /* 0x0000000000007941 */ /* 0x000fea0003800000 */
.L_x_13965:
[----:B------:R-:W0:Y:S01]  /*f7d0*/  LDC R0, c[0x0][0x430] ;  /* 0x00010c00ff007b82 */ /* 0x000e220000000800 */
[----:B------:R-:W-:Y:S02]  /*f7e0*/  ULDC.64 UR4, c[0x0][0x500] ;  /* 0x0001400000047ab9 */ /* 0x000fe40000000a00 */
[----:B------:R-:W-:Y:S02]  /*f7f0*/  IMAD R4, R4, UR4, RZ ;  /* 0x0000000404047c24 */ /* 0x000fe4000f8e02ff */
[----:B------:R-:W-:-:S04]  /*f800*/  IMAD.WIDE.U32 R12, R3, UR4, RZ ;  /* 0x00000004030c7c25 */ /* 0x000fc8000f8e00ff */
        /* <DEDUP_REMOVED lines=28> */
.L_x_13969:
[----:B------:R-:W-:Y:S01]  /*f9d0*/  ULDC UR4, c[0x0][0x440] ;  /* 0x0001100000047ab9 */ /* 0x000fe20000000800 */
[----:B------:R-:W-:Y:S01]  /*f9e0*/  HFMA2.MMA R15, -RZ, RZ, 0, 0 ;  /* 0x00000000ff0f7435 */ /* 0x000fe200000001ff */
        /* <DEDUP_REMOVED lines=15> */
[----:B------:R-:W-:Y:S02]  /*fae0*/  ISETP.GE.U32.AND P1, PT, R3, UR4, PT ;  /* 0x0000000403007c0c */ /* 0x000fe4000bf26070 */
[----:B------:R-:W-:-:S11]  /*faf0*/  MOV R3, RZ ;  /* 0x000000ff00037202 */ /* 0x000fd60000000f00 */
[----:B------:R-:W-:Y:S02]  /*fb00*/  @P1 IADD3 R0, R0, 0x1, RZ ;  /* 0x0000000100001810 */ /* 0x000fe40007ffe0ff */
[----:B------:R-:W-:-:S05]  /*fb10*/  @!P2 LOP3.LUT R0, RZ, UR4, RZ, 0x33, !PT ;  /* 0x00000004ff00ac12 */ /* 0x000fca000f8e33ff */
[----:B------:R-:W-:-:S04]  /*fb20*/  IMAD.MOV R5, RZ, RZ, -R0 ;  /* 0x000000ffff057224 */ /* 0x000fc800078e0a00 */
[----:B------:R-:W-:Y:S02]  /*fb30*/  IMAD R4, R5, UR4, R14 ;  /* 0x0000000405047c24 */ /* 0x000fe4000f8e020e */
[----:B------:R-:W-:-:S07]  /*fb40*/  IMAD.MOV.U32 R14, RZ, RZ, R0 ;  /* 0x000000ffff0e7224 */ /* 0x000fce00078e0000 */
.L_x_13970:
[----:B------:R-:W-:Y:S05]  /*fb50*/  BSYNC B0 ;  /* 0x0000000000007941 */ /* 0x000fea0003800000 */
.L_x_13968:
        /* <DEDUP_REMOVED lines=32> */
.L_x_13972:
        /* <DEDUP_REMOVED lines=24> */
.L_x_13973:
[----:B------:R-:W-:Y:S05]  /*fee0*/  BSYNC B0 ;  /* 0x0000000000007941 */ /* 0x000fea0003800000 */
.L_x_13971:
        /* <DEDUP_REMOVED lines=32> */
.L_x_13975:
        /* <DEDUP_REMOVED lines=24> */
.L_x_13976:
[----:B------:R-:W-:Y:S05]  /*10270*/  BSYNC B0 ;  /* 0x0000000000007941 */ /* 0x000fea0003800000 */
.L_x_13974:
        /* <DEDUP_REMOVED lines=32> */
.L_x_13978:
        /* <DEDUP_REMOVED lines=24> */
.L_x_13979:
[----:B------:R-:W-:Y:S05]  /*10600*/  BSYNC B0 ;  /* 0x0000000000007941 */ /* 0x000fea0003800000 */
.L_x_13977:
        /* <DEDUP_REMOVED lines=32> */
.L_x_13981:
        /* <DEDUP_REMOVED lines=24> */
.L_x_13982:
[----:B------:R-:W-:Y:S05]  /*10990*/  BSYNC B0 ;  /* 0x0000000000007941 */ /* 0x000fea0003800000 */
.L_x_13980:
        /* <DEDUP_REMOVED lines=32> */
.L_x_13984:
        /* <DEDUP_REMOVED lines=24> */
.L_x_13985:
[----:B------:R-:W-:Y:S05]  /*10d20*/  BSYNC B0 ;  /* 0x0000000000007941 */ /* 0x000fea0003800000 */
.L_x_13983:
        /* <DEDUP_REMOVED lines=32> */
.L_x_13987:
        /* <DEDUP_REMOVED lines=24> */
.L_x_13988:
[----:B------:R-:W-:Y:S05]  /*110b0*/  BSYNC B0 ;  /* 0x0000000000007941 */ /* 0x000fea0003800000 */
.L_x_13986:
        /* <DEDUP_REMOVED lines=32> */
.L_x_13990:
        /* <DEDUP_REMOVED lines=24> */
.L_x_13991:
[----:B------:R-:W-:Y:S05]  /*11440*/  BSYNC B0 ;  /* 0x0000000000007941 */ /* 0x000fea0003800000 */
.L_x_13989:
        /* <DEDUP_REMOVED lines=32> */
.L_x_13993:
        /* <DEDUP_REMOVED lines=24> */
.L_x_13994:
[----:B------:R-:W-:Y:S05]  /*117d0*/  BSYNC B0 ;  /* 0x0000000000007941 */ /* 0x000fea0003800000 */
.L_x_13992:
        /* <DEDUP_REMOVED lines=32> */
.L_x_13996:
        /* <DEDUP_REMOVED lines=24> */
.L_x_13997:
[----:B------:R-:W-:Y:S05]  /*11b60*/  BSYNC B0 ;  /* 0x0000000000007941 */ /* 0x000fea0003800000 */
.L_x_13995:
        /* <DEDUP_REMOVED lines=32> */
.L_x_13999:
        /* <DEDUP_REMOVED lines=24> */
.L_x_14000:
[----:B------:R-:W-:Y:S05]  /*11ef0*/  BSYNC B0 ;  /* 0x0000000000007941 */ /* 0x000fea0003800000 */
.L_x_13998:
        /* <DEDUP_REMOVED lines=32> */
.L_x_14002:
        /* <DEDUP_REMOVED lines=24> */
.L_x_14003:
[----:B------:R-:W-:Y:S05]  /*12280*/  BSYNC B0 ;  /* 0x0000000000007941 */ /* 0x000fea0003800000 */
.L_x_14001:
        /* <DEDUP_REMOVED lines=16> */
[----:B------:R-:W-:Y:S02]  /*12390*/  MOV R3, UR5 ;  /* 0x0000000500037c02 */ /* 0x000fe40008000f00 */
[----:B------:R-:W-:Y:S02]  /*123a0*/  MOV R9, R15 ;  /* 0x0000000f00097202 */ /* 0x000fe40000000f00 */
[----:B------:R-:W-:-:S07]  /*123b0*/  MOV R0, 0x123d0 ;  /* 0x000123d000007802 */ /* 0x000fce0000000f00 */
[----:B------:R-:W-:Y:S05]  /*123c0*/  CALL.REL.NOINC `($__internal_0_$__cuda_sm20_div_u64) ;  /* 0x00000098002c7944 */ /* 0x000fea0003c00000 */
[----:B------:R-:W-:Y:S01]  /*123d0*/  IADD3 R3, P0, RZ, -R6, RZ ;  /* 0x80000006ff037210 */ /* 0x000fe20007f1e0ff */
[----:B------:R-:W-:Y:S01]  /*123e0*/  ULDC.64 UR4, c[0x0][0x4a0] ;  /* 0x0001280000047ab9 */ /* 0x000fe20000000a00 */
[----:B------:R-:W-:Y:S02]  /*123f0*/  MOV R4, R14 ;  /* 0x0000000e00047202 */ /* 0x000fe40000000f00 */
[----:B------:R-:W-:Y:S01]  /*12400*/  MOV R5, R15 ;  /* 0x0000000f00057202 */ /* 0x000fe20000000f00 */
[----:B------:R-:W-:Y:S01]  /*12410*/  IMAD.X R0, RZ, RZ, ~R7, P0 ;  /* 0x000000ffff007224 */ /* 0x000fe200000e0e07 */
[----:B------:R-:W-:Y:S02]  /*12420*/  MOV R14, R6 ;  /* 0x00000006000e7202 */ /* 0x000fe40000000f00 */
[----:B------:R-:W-:Y:S01]  /*12430*/  MOV R15, R7 ;  /* 0x00000007000f7202 */ /* 0x000fe20000000f00 */
[----:B------:R-:W-:Y:S02]  /*12440*/  IMAD R0, R0, UR4, RZ ;  /* 0x0000000400007c24 */ /* 0x000fe4000f8e02ff */
[----:B------:R-:W-:-:S04]  /*12450*/  IMAD.WIDE.U32 R4, R3, UR4, R4 ;  /* 0x0000000403047c25 */ /* 0x000fc8000f8e0004 */
[----:B------:R-:W-:-:S04]  /*12460*/  IMAD R3, R3, UR5, R0 ;  /* 0x0000000503037c24 */ /* 0x000fc8000f8e0200 */
[----:B------:R-:W-:Y:S01]  /*12470*/  IMAD.IADD R3, R3, 0x1, R5 ;  /* 0x0000000103037824 */ /* 0x000fe200078e0205 */
[----:B------:R-:W-:Y:S06]  /*12480*/  BRA `(.L_x_14006) ;  /* 0x0000000000607947 */ /* 0x000fec0003800000 */
.L_x_14005:
[----:B------:R-:W-:Y:S01]  /*12490*/  ULDC UR4, c[0x0][0x4a0] ;  /* 0x0001280000047ab9 */ /* 0x000fe20000000800 */
[----:B------:R-:W-:Y:S01]  /*124a0*/  HFMA2.MMA R15, -RZ, RZ, 0, 0 ;  /* 0x00000000ff0f7435 */ /* 0x000fe200000001ff */
[----:B------:R-:W0:Y:S01]  /*124b0*/  I2F.U32.RP R6, UR4 ;  /* 0x0000000400067d06 */ /* 0x000e220008209000 */
[----:B------:R-:W-:-:S07]  /*124c0*/  ISETP.NE.U32.AND P2, PT, RZ, UR4, PT ;  /* 0x00000004ff007c0c */ /* 0x000fce000bf45070 */
[----:B0-----:R-:W0:Y:S02]  /*124d0*/  MUFU.RCP R6, R6 ;  /* 0x0000000600067308 */ /* 0x001e240000001000 */
[----:B0-----:R-:W-:-:S06]  /*124e0*/  VIADD R4, R6, 0xffffffe ;  /* 0x0ffffffe06047836 */ /* 0x001fcc0000000000 */
[----:B------:R0:W1:Y:S02]  /*124f0*/  F2I.FTZ.U32.TRUNC.NTZ R5, R4 ;  /* 0x0000000400057305 */ /* 0x000064000021f000 */
[----:B0-----:R-:W-:Y:S01]  /*12500*/  HFMA2.MMA R4, -RZ, RZ, 0, 0 ;  /* 0x00000000ff047435 */ /* 0x001fe200000001ff */
[----:B-1----:R-:W-:-:S05]  /*12510*/  IADD3 R3, RZ, -R5, RZ ;  /* 0x80000005ff037210 */ /* 0x002fca0007ffe0ff */
[----:B------:R-:W-:-:S04]  /*12520*/  IMAD R3, R3, UR4, RZ ;  /* 0x0000000403037c24 */ /* 0x000fc8000f8e02ff */
[----:B------:R-:W-:-:S06]  /*12530*/  IMAD.HI.U32 R3, R5, R3, R4 ;  /* 0x0000000305037227 */ /* 0x000fcc00078e0004 */
[----:B------:R-:W-:-:S04]  /*12540*/  IMAD.HI.U32 R0, R3, R14, RZ ;  /* 0x0000000e03007227 */ /* 0x000fc800078e00ff */
[----:B------:R-:W-:-:S04]  /*12550*/  IMAD.MOV R3, RZ, RZ, -R0 ;  /* 0x000000ffff037224 */ /* 0x000fc800078e0a00 */
[----:B------:R-:W-:-:S05]  /*12560*/  IMAD R3, R3, UR4, R14 ;  /* 0x0000000403037c24 */ /* 0x000fca000f8e020e */
[----:B------:R-:W-:-:S13]  /*12570*/  ISETP.GE.U32.AND P0, PT, R3, UR4, PT ;  /* 0x0000000403007c0c */ /* 0x000fda000bf06070 */
[----:B------:R-:W-:Y:S02]  /*12580*/  @P0 IADD3 R3, R3, -UR4, RZ ;  /* 0x8000000403030c10 */ /* 0x000fe4000fffe0ff */
[----:B------:R-:W-:Y:S02]  /*12590*/  @P0 IADD3 R0, R0, 0x1, RZ ;  /* 0x0000000100000810 */ /* 0x000fe40007ffe0ff */
[----:B------:R-:W-:Y:S02]  /*125a0*/  ISETP.GE.U32.AND P1, PT, R3, UR4, PT ;  /* 0x0000000403007c0c */ /* 0x000fe4000bf26070 */
[----:B------:R-:W-:-:S11]  /*125b0*/  MOV R3, RZ ;  /* 0x000000ff00037202 */ /* 0x000fd60000000f00 */
[----:B------:R-:W-:Y:S01]  /*125c0*/  @P1 VIADD R0, R0, 0x1 ;  /* 0x0000000100001836 */ /* 0x000fe20000000000 */
[----:B------:R-:W-:-:S04]  /*125d0*/  @!P2 LOP3.LUT R0, RZ, UR4, RZ, 0x33, !PT ;  /* 0x00000004ff00ac12 */ /* 0x000fc8000f8e33ff */
[----:B------:R-:W-:-:S05]  /*125e0*/  IADD3 R5, -R0, RZ, RZ ;  /* 0x000000ff00057210 */ /* 0x000fca0007ffe1ff */
[----:B------:R-:W-:Y:S02]  /*125f0*/  IMAD R4, R5, UR4, R14 ;  /* 0x0000000405047c24 */ /* 0x000fe4000f8e020e */
[----:B------:R-:W-:-:S07]  /*12600*/  IMAD.MOV.U32 R14, RZ, RZ, R0 ;  /* 0x000000ffff0e7224 */ /* 0x000fce00078e0000 */
.L_x_14006:
[----:B------:R-:W-:Y:S05]  /*12610*/  BSYNC B0 ;  /* 0x0000000000007941 */ /* 0x000fea0003800000 */
.L_x_14004:
        /* <DEDUP_REMOVED lines=16> */
[----:B------:R-:W-:Y:S01]  /*12720*/  IMAD.MOV.U32 R9, RZ, RZ, R15 ;  /* 0x000000ffff097224 */ /* 0x000fe200078e000f */
[----:B------:R-:W-:Y:S02]  /*12730*/  MOV R3, UR5 ;  /* 0x0000000500037c02 */ /* 0x000fe40008000f00 */
[----:B------:R-:W-:-:S07]  /*12740*/  MOV R0, 0x12760 ;  /* 0x0001276000007802 */ /* 0x000fce0000000f00 */
[----:B------:R-:W-:Y:S05]  /*12750*/  CALL.REL.NOINC `($__internal_0_$__cuda_sm20_div_u64) ;  /* 0x0000009400487944 */ /* 0x000fea0003c00000 */
[----:B------:R-:W-:Y:S01]  /*12760*/  IADD3 R3, P0, RZ, -R6, RZ ;  /* 0x80000006ff037210 */ /* 0x000fe20007f1e0ff */
        /* <DEDUP_REMOVED lines=8> */
[----:B------:R-:W-:-:S05]  /*127f0*/  IMAD R3, R3, UR5, R0 ;  /* 0x0000000503037c24 */ /* 0x000fca000f8e0200 */
[----:B------:R-:W-:Y:S01]  /*12800*/  IADD3 R3, R3, R5, RZ ;  /* 0x0000000503037210 */ /* 0x000fe20007ffe0ff */
[----:B------:R-:W-:Y:S06]  /*12810*/  BRA `(.L_x_14009) ;  /* 0x0000000000607947 */ /* 0x000fec0003800000 */
.L_x_14008:
[----:B------:R-:W-:Y:S01]  /*12820*/  ULDC UR4, c[0x0][0x4a8] ;  /* 0x00012a0000047ab9 */ /* 0x000fe20000000800 */
[----:B------:R-:W-:Y:S01]  /*12830*/  HFMA2.MMA R15, -RZ, RZ, 0, 0 ;  /* 0x00000000ff0f7435 */ /* 0x000fe200000001ff */
[----:B------:R-:W0:Y:S01]  /*12840*/  I2F.U32.RP R6, UR4 ;  /* 0x0000000400067d06 */ /* 0x000e220008209000 */
[----:B------:R-:W-:-:S07]  /*12850*/  ISETP.NE.U32.AND P2, PT, RZ, UR4, PT ;  /* 0x00000004ff007c0c */ /* 0x000fce000bf45070 */
[----:B0-----:R-:W0:Y:S02]  /*12860*/  MUFU.RCP R6, R6 ;  /* 0x0000000600067308 */ /* 0x001e240000001000 */
[----:B0-----:R-:W-:-:S06]  /*12870*/  IADD3 R4, R6, 0xffffffe, RZ ;  /* 0x0ffffffe06047810 */ /* 0x001fcc0007ffe0ff */
        /* <DEDUP_REMOVED lines=9> */
[----:B------:R-:W-:Y:S01]  /*12910*/  @P0 IADD3 R3, R3, -UR4, RZ ;  /* 0x8000000403030c10 */ /* 0x000fe2000fffe0ff */
[----:B------:R-:W-:-:S03]  /*12920*/  @P0 VIADD R0, R0, 0x1 ;  /* 0x0000000100000836 */ /* 0x000fc60000000000 */
[----:B------:R-:W-:Y:S01]  /*12930*/  ISETP.GE.U32.AND P1, PT, R3, UR4, PT ;  /* 0x0000000403007c0c */ /* 0x000fe2000bf26070 */
[----:B------:R-:W-:-:S12]  /*12940*/  IMAD.MOV.U32 R3, RZ, RZ, RZ ;  /* 0x000000ffff037224 */ /* 0x000fd800078e00ff */
[----:B------:R-:W-:Y:S02]  /*12950*/  @P1 IADD3 R0, R0, 0x1, RZ ;  /* 0x0000000100001810 */ /* 0x000fe40007ffe0ff */
[----:B------:R-:W-:-:S04]  /*12960*/  @!P2 LOP3.LUT R0, RZ, UR4, RZ, 0x33, !PT ;  /* 0x00000004ff00ac12 */ /* 0x000fc8000f8e33ff */
[----:B------:R-:W-:-:S05]  /*12970*/  IADD3 R5, -R0, RZ, RZ ;  /* 0x000000ff00057210 */ /* 0x000fca0007ffe1ff */
[----:B------:R-:W-:Y:S01]  /*12980*/  IMAD R4, R5, UR4, R14 ;  /* 0x0000000405047c24 */ /* 0x000fe2000f8e020e */
[----:B------:R-:W-:-:S07]  /*12990*/  MOV R14, R0 ;  /* 0x00000000000e7202 */ /* 0x000fce0000000f00 */
.L_x_14009:
[----:B------:R-:W-:Y:S05]  /*129a0*/  BSYNC B0 ;  /* 0x0000000000007941 */ /* 0x000fea0003800000 */
.L_x_14007:
        /* <DEDUP_REMOVED lines=22> */
[----:B------:R-:W-:Y:S01]  /*12b10*/  MOV R5, R15 ;  /* 0x0000000f00057202 */ /* 0x000fe20000000f00 */
[----:B------:R-:W-:Y:S01]  /*12b20*/  IMAD.MOV.U32 R4, RZ, RZ, R14 ;  /* 0x000000ffff047224 */ /* 0x000fe200078e000e */
[-C--:B------:R-:W-:Y:S01]  /*12b30*/  IADD3.X R0, RZ, ~R7.reuse, RZ, P0, !PT ;  /* 0x80000007ff007210 */ /* 0x080fe200007fe4ff */
[----:B------:R-:W-:Y:S01]  /*12b40*/  IMAD.MOV.U32 R14, RZ, RZ, R6 ;  /* 0x000000ffff0e7224 */ /* 0x000fe200078e0006 */
[----:B------:R-:W-:Y:S01]  /*12b50*/  MOV R15, R7 ;  /* 0x00000007000f7202 */ /* 0x000fe20000000f00 */
[----:B------:R-:W-:-:S04]  /*12b60*/  IMAD.WIDE.U32 R4, R3, UR4, R4 ;  /* 0x0000000403047c25 */ /* 0x000fc8000f8e0004 */
[----:B------:R-:W-:-:S04]  /*12b70*/  IMAD R0, R0, UR4, RZ ;  /* 0x0000000400007c24 */ /* 0x000fc8000f8e02ff */
[----:B------:R-:W-:-:S05]  /*12b80*/  IMAD R3, R3, UR5, R0 ;  /* 0x0000000503037c24 */ /* 0x000fca000f8e0200 */
[----:B------:R-:W-:Y:S01]  /*12b90*/  IADD3 R3, R3, R5, RZ ;  /* 0x0000000503037210 */ /* 0x000fe20007ffe0ff */
[----:B------:R-:W-:Y:S06]  /*12ba0*/  BRA `(.L_x_14012) ;  /* 0x0000000000607947 */ /* 0x000fec0003800000 */
.L_x_14011:
        /* <DEDUP_REMOVED lines=11> */
[----:B------:R-:W-:-:S05]  /*12c60*/  IMAD.HI.U32 R0, R3, R14, RZ ;  /* 0x0000000e03007227 */ /* 0x000fca00078e00ff */
[----:B------:R-:W-:-:S05]  /*12c70*/  IADD3 R3, -R0, RZ, RZ ;  /* 0x000000ff00037210 */ /* 0x000fca0007ffe1ff */
[----:B------:R-:W-:-:S05]  /*12c80*/  IMAD R3, R3, UR4, R14 ;  /* 0x0000000403037c24 */ /* 0x000fca000f8e020e */
[----:B------:R-:W-:-:S13]  /*12c90*/  ISETP.GE.U32.AND P0, PT, R3, UR4, PT ;  /* 0x0000000403007c0c */ /* 0x000fda000bf06070 */
[----:B------:R-:W-:Y:S01]  /*12ca0*/  @P0 VIADD R3, R3, -UR4 ;  /* 0x8000000403030c36 */ /* 0x000fe20008000000 */
[----:B------:R-:W-:-:S04]  /*12cb0*/  @P0 IADD3 R0, R0, 0x1, RZ ;  /* 0x0000000100000810 */ /* 0x000fc80007ffe0ff */
[----:B------:R-:W-:Y:S02]  /*12cc0*/  ISETP.GE.U32.AND P1, PT, R3, UR4, PT ;  /* 0x0000000403007c0c */ /* 0x000fe4000bf26070 */
[----:B------:R-:W-:-:S11]  /*12cd0*/  MOV R3, RZ ;  /* 0x000000ff00037202 */ /* 0x000fd60000000f00 */
[----:B------:R-:W-:Y:S02]  /*12ce0*/  @P1 IADD3 R0, R0, 0x1, RZ ;  /* 0x0000000100001810 */ /* 0x000fe40007ffe0ff */
[----:B------:R-:W-:-:S05]  /*12cf0*/  @!P2 LOP3.LUT R0, RZ, UR4, RZ, 0x33, !PT ;  /* 0x00000004ff00ac12 */ /* 0x000fca000f8e33ff */
[----:B------:R-:W-:-:S04]  /*12d00*/  IMAD.MOV R5, RZ, RZ, -R0 ;  /* 0x000000ffff057224 */ /* 0x000fc800078e0a00 */
[----:B------:R-:W-:Y:S01]  /*12d10*/  IMAD R4, R5, UR4, R14 ;  /* 0x0000000405047c24 */ /* 0x000fe2000f8e020e */
[----:B------:R-:W-:-:S07]  /*12d20*/  MOV R14, R0 ;  /* 0x00000000000e7202 */ /* 0x000fce0000000f00 */
.L_x_14012:
[----:B------:R-:W-:Y:S05]  /*12d30*/  BSYNC B0 ;  /* 0x0000000000007941 */ /* 0x000fea0003800000 */
.L_x_14010:
        /* <DEDUP_REMOVED lines=32> */
.L_x_14014:
        /* <DEDUP_REMOVED lines=24> */
.L_x_14015:
[----:B------:R-:W-:Y:S05]  /*130c0*/  BSYNC B0 ;  /* 0x0000000000007941 */ /* 0x000fea0003800000 */
.L_x_14013:
        /* <DEDUP_REMOVED lines=32> */
.L_x_14017:
        /* <DEDUP_REMOVED lines=24> */
.L_x_14018:
[----:B------:R-:W-:Y:S05]  /*13450*/  BSYNC B0 ;  /* 0x0000000000007941 */ /* 0x000fea0003800000 */
.L_x_14016:
        /* <DEDUP_REMOVED lines=32> */
.L_x_14020:
        /* <DEDUP_REMOVED lines=24> */
.L_x_14021:
[----:B------:R-:W-:Y:S05]  /*137e0*/  BSYNC B0 ;  /* 0x0000000000007941 */ /* 0x000fea0003800000 */
.L_x_14019:
        /* <DEDUP_REMOVED lines=32> */
.L_x_14023:
        /* <DEDUP_REMOVED lines=24> */
.L_x_14024:
[----:B------:R-:W-:Y:S05]  /*13b70*/  BSYNC B0 ;  /* 0x0000000000007941 */ /* 0x000fea0003800000 */
.L_x_14022:
        /* <DEDUP_REMOVED lines=32> */
.L_x_14026:
        /* <DEDUP_REMOVED lines=24> */
.L_x_14027:
[----:B------:R-:W-:Y:S05]  /*13f00*/  BSYNC B0 ;  /* 0x0000000000007941 */ /* 0x000fea0003800000 */
.L_x_14025:
        /* <DEDUP_REMOVED lines=32> */
.L_x_14029:
        /* <DEDUP_REMOVED lines=24> */
.L_x_14030:
[----:B------:R-:W-:Y:S05]  /*14290*/  BSYNC B0 ;  /* 0x0000000000007941 */ /* 0x000fea0003800000 */
.L_x_14028:
        /* <DEDUP_REMOVED lines=32> */
.L_x_14032:
        /* <DEDUP_REMOVED lines=24> */
.L_x_14033:
[----:B------:R-:W-:Y:S05]  /*14620*/  BSYNC B0 ;  /* 0x0000000000007941 */ /* 0x000fea0003800000 */
.L_x_14031:
        /* <DEDUP_REMOVED lines=27> */
[----:B------:R-:W-:-:S05]  /*147e0*/  IMAD R3, R3, UR5, R0 ;  /* 0x0000000503037c24 */ /* 0x000fca000f8e0200 */
[----:B------:R-:W-:Y:S01]  /*147f0*/  IADD3 R0, R3, R5, RZ ;  /* 0x0000000503007210 */ /* 0x000fe20007ffe0ff */
[----:B------:R-:W-:Y:S06]  /*14800*/  BRA `(.L_x_14036) ;  /* 0x00000000005c7947 */ /* 0x000fec0003800000 */
.L_x_14035:
[----:B------:R-:W-:Y:S02]  /*14810*/  ULDC UR4, c[0x0][0x4f0] ;  /* 0x00013c0000047ab9 */ /* 0x000fe40000000800 */
[----:B------:R-:W0:Y:S01]  /*14820*/  I2F.U32.RP R7, UR4 ;  /* 0x0000000400077d06 */ /* 0x000e220008209000 */
[----:B------:R-:W-:-:S07]  /*14830*/  ISETP.NE.U32.AND P2, PT, RZ, UR4, PT ;  /* 0x00000004ff007c0c */ /* 0x000fce000bf45070 */
[----:B0-----:R-:W0:Y:S02]  /*14840*/  MUFU.RCP R7, R7 ;  /* 0x0000000700077308 */ /* 0x001e240000001000 */
[----:B0-----:R-:W-:Y:S01]  /*14850*/  IADD3 R4, R7, 0xffffffe, RZ ;  /* 0x0ffffffe07047810 */ /* 0x001fe20007ffe0ff */
[----:B------:R-:W-:-:S05]  /*14860*/  HFMA2.MMA R7, -RZ, RZ, 0, 0 ;  /* 0x00000000ff077435 */ /* 0x000fca00000001ff */
        /* <DEDUP_REMOVED lines=16> */
[----:B------:R-:W-:-:S07]  /*14970*/  IMAD R4, R3, UR4, R14 ;  /* 0x0000000403047c24 */ /* 0x000fce000f8e020e */
.L_x_14036:
[----:B------:R-:W-:Y:S05]  /*14980*/  BSYNC B0 ;  /* 0x0000000000007941 */ /* 0x000fea0003800000 */
.L_x_14034:
        /* <DEDUP_REMOVED lines=13> */
[----:B------:R-:W-:Y:S02]  /*14a60*/  MOV R8, R6 ;  /* 0x0000000600087202 */ /* 0x000fe40000000f00 */
[----:B------:R-:W-:Y:S02]  /*14a70*/  MOV R10, R7 ;  /* 0x00000007000a7202 */ /* 0x000fe40000000f00 */
[----:B------:R-:W-:-:S07]  /*14a80*/  MOV R9, 0x14aa0 ;  /* 0x00014aa000097802 */ /* 0x000fce0000000f00 */
[----:B------:R-:W-:Y:S05]  /*14a90*/  CALL.REL.NOINC `($__internal_1_$__cuda_sm20_rem_u64) ;  /* 0x00000074008c7944 */ /* 0x000fea0003c00000 */
[----:B------:R-:W-:Y:S01]  /*14aa0*/  IMAD.MOV.U32 R4, RZ, RZ, R0 ;  /* 0x000000ffff047224 */ /* 0x000fe200078e0000 */
[----:B------:R-:W-:Y:S01]  /*14ab0*/  MOV R5, R3 ;  /* 0x0000000300057202 */ /* 0x000fe20000000f00 */
[----:B------:R-:W-:Y:S06]  /*14ac0*/  BRA `(.L_x_14039) ;  /* 0x00000000004c7947 */ /* 0x000fec0003800000 */
.L_x_14038:
        /* <DEDUP_REMOVED lines=11> */
[----:B------:R-:W-:-:S05]  /*14b80*/  IMAD.HI.U32 R0, R3, R6, RZ ;  /* 0x0000000603007227 */ /* 0x000fca00078e00ff */
[----:B------:R-:W-:-:S05]  /*14b90*/  IADD3 R3, -R0, RZ, RZ ;  /* 0x000000ff00037210 */ /* 0x000fca0007ffe1ff */
[----:B------:R-:W-:-:S05]  /*14ba0*/  IMAD R4, R3, UR4, R6 ;  /* 0x0000000403047c24 */ /* 0x000fca000f8e0206 */
[----:B------:R-:W-:-:S13]  /*14bb0*/  ISETP.GE.U32.AND P0, PT, R4, UR4, PT ;  /* 0x0000000404007c0c */ /* 0x000fda000bf06070 */
[----:B------:R-:W-:-:S05]  /*14bc0*/  @P0 VIADD R4, R4, -UR4 ;  /* 0x8000000404040c36 */ /* 0x000fca0008000000 */
[----:B------:R-:W-:-:S13]  /*14bd0*/  ISETP.GE.U32.AND P0, PT, R4, UR4, PT ;  /* 0x0000000404007c0c */ /* 0x000fda000bf06070 */
[----:B------:R-:W-:Y:S02]  /*14be0*/  @P0 IADD3 R4, R4, -UR4, RZ ;  /* 0x8000000404040c10 */ /* 0x000fe4000fffe0ff */
[----:B------:R-:W-:-:S07]  /*14bf0*/  @!P1 LOP3.LUT R4, RZ, UR4, RZ, 0x33, !PT ;  /* 0x00000004ff049c12 */ /* 0x000fce000f8e33ff */
.L_x_14039:
[----:B------:R-:W-:Y:S05]  /*14c00*/  BSYNC B0 ;  /* 0x0000000000007941 */ /* 0x000fea0003800000 */
.L_x_14037:
[----:B------:R-:W-:Y:S02]  /*14c10*/  ULDC.64 UR4, c[0x0][0x5c0] ;  /* 0x0001700000047ab9 */ /* 0x000fe40000000a00 */
[----:B------:R-:W-:Y:S02]  /*14c20*/  IMAD R3, R5, UR4, RZ ;  /* 0x0000000405037c24 */ /* 0x000fe4000f8e02ff */
[----:B------:R-:W-:-:S04]  /*14c30*/  IMAD.WIDE.U32 R12, R4, UR4, R12 ;  /* 0x00000004040c7c25 */ /* 0x000fc8000f8e000c */
[----:B------:R-:W-:-:S04]  /*14c40*/  IMAD R3, R4, UR5, R3 ;  /* 0x0000000504037c24 */ /* 0x000fc8000f8e0203 */
[----:B------:R-:W-:-:S07]  /*14c50*/  IMAD.IADD R13, R13, 0x1, R3 ;  /* 0x000000010d0d7824 */ /* 0x000fce00078e0203 */
.L_x_13964:
[----:B------:R-:W-:Y:S02]  /*14c60*/  ULDC.64 UR4, c[0x0][0x5c8] ;  /* 0x0001720000047ab9 */ /* 0x000fe40000000a00 */
[----:B------:R-:W-:-:S04]  /*14c70*/  LEA R4, P0, R12, UR4, 0x1 ;  /* 0x000000040c047c11 */ /* 0x000fc8000f8008ff */
[----:B------:R-:W-:-:S06]  /*14c80*/  LEA.HI.X R5, R12, UR5, R13, 0x1, P0 ;  /* 0x000000050c057c11 */ /* 0x000fcc00080f0c0d */
[----:B------:R0:W2:Y:S01]  /*14c90*/  LDG.E.U16 R5, desc[UR36][R4.64] ;  /* 0x0000002404057981 */ /* 0x0000a2000c1e1500 */
[----:B------:R-:W-:-:S04]  /*14ca0*/  IADD3 R2, R2, 0x80, RZ ;  /* 0x0000008002027810 */ /* 0x000fc80007ffe0ff */
[----:B0-----:R-:W-:Y:S01]  /*14cb0*/  MOV R4, R2 ;  /* 0x0000000200047202 */ /* 0x001fe20000000f00 */
[----:B--2---:R0:W-:Y:S02]  /*14cc0*/  STG.E.U16 desc[UR36][R16.64], R5 ;  /* 0x0000000510007986 */ /* 0x0041e4000c101524 */
[----:B0-----:R-:W-:-:S07]  /*14cd0*/  IMAD.MOV.U32 R5, RZ, RZ, RZ ;  /* 0x000000ffff057224 */ /* 0x001fce00078e00ff */
.L_x_13960:
[----:B------:R-:W-:Y:S05]  /*14ce0*/  BSYNC B6 ;  /* 0x0000000000067941 */ /* 0x000fea0003800000 */
.L_x_13959:
[----:B------:R-:W-:Y:S02]  /*14cf0*/  ULDC.64 UR4, c[0x0][0x210] ;  /* 0x0000840000047ab9 */ /* 0x000fe40000000a00 */
        /* <DEDUP_REMOVED lines=306> */
.L_x_14040:
        /* <DEDUP_REMOVED lines=27> */
[----:B------:R-:W-:Y:S01]  /*161d0*/  IMAD.MOV.U32 R12, RZ, RZ, 0x1 ;  /* 0x00000001ff0c7424 */ /* 0x000fe200078e00ff */
[----:B------:R-:W-:-:S02]  /*161e0*/  MOV R11, UR7 ;  /* 0x00000007000b7c02 */ /* 0x000fc40008000f00 */
[----:B0-----:R-:W-:-:S07]  /*161f0*/  MOV R13, RZ ;  /* 0x000000ff000d7202 */ /* 0x001fce0000000f00 */
[----:B------:R-:W-:-:S07]  /*16200*/  LEPC R20, `(.L_x_14042) ;  /* 0x000000001014794e */ /* 0x000fce0000000000 */
[----:B-1----:R-:W-:Y:S05]  /*16210*/  CALL.ABS.NOINC R2 ;  /* 0x0000000002007343 */ /* 0x002fea0003c00000 */
.L_x_14042:
[----:B------:R-:W-:Y:S05]  /*16220*/  BSYNC B6 ;  /* 0x0000000000067941 */ /* 0x000fea0003800000 */
.L_x_14041:
        /* <DEDUP_REMOVED lines=27> */
[----:B------:R-:W-:-:S03]  /*163e0*/  ULDC.64 UR4, c[0x0][0x438] ;  /* 0x00010e0000047ab9 */ /* 0x000fc60000000a00 */
[----:B------:R-:W-:Y:S01]  /*163f0*/  IADD3.X R0, RZ, ~R7, RZ, P0, !PT ;  /* 0x80000007ff007210 */ /* 0x000fe200007fe4ff */
[----:B------:R-:W-:-:S04]  /*16400*/  IMAD.WIDE.U32 R12, R3, UR4, R12 ;  /* 0x00000004030c7c25 */ /* 0x000fc8000f8e000c */
[----:B------:R-:W-:Y:S01]  /*16410*/  IMAD R0, R0, UR4, RZ ;  /* 0x0000000400007c24 */ /* 0x000fe2000f8e02ff */
[----:B------:R-:W-:Y:S02]  /*16420*/  MOV R4, R12 ;  /* 0x0000000c00047202 */ /* 0x000fe40000000f00 */
[----:B------:R-:W-:Y:S01]  /*16430*/  MOV R12, R6 ;  /* 0x00000006000c7202 */ /* 0x000fe20000000f00 */
[----:B------:R-:W-:-:S04]  /*16440*/  IMAD R3, R3, UR5, R0 ;  /* 0x0000000503037c24 */ /* 0x000fc8000f8e0200 */
[----:B------:R-:W-:Y:S01]  /*16450*/  IMAD.IADD R2, R3, 0x1, R13 ;  /* 0x0000000103027824 */ /* 0x000fe200078e020d */
[----:B------:R-:W-:Y:S01]  /*16460*/  MOV R13, R7 ;  /* 0x00000007000d7202 */ /* 0x000fe20000000f00 */
[----:B------:R-:W-:Y:S06]  /*16470*/  BRA `(.L_x_14046) ;  /* 0x0000000000607947 */ /* 0x000fec0003800000 */
.L_x_14045:
[----:B------:R-:W-:Y:S01]  /*16480*/  ULDC UR4, c[0x0][0x438] ;  /* 0x00010e0000047ab9 */ /* 0x000fe20000000800 */
[----:B------:R-:W-:Y:S01]  /*16490*/  HFMA2.MMA R2, -RZ, RZ, 0, 0 ;  /* 0x00000000ff027435 */ /* 0x000fe200000001ff */
[----:B------:R-:W0:Y:S01]  /*164a0*/  I2F.U32.RP R4, UR4 ;  /* 0x0000000400047d06 */ /* 0x000e220008209000 */
[----:B------:R-:W-:Y:S01]  /*164b0*/  ISETP.NE.U32.AND P2, PT, RZ, UR4, PT ;  /* 0x00000004ff007c0c */ /* 0x000fe2000bf45070 */
[----:B------:R-:W-:-:S06]  /*164c0*/  HFMA2.MMA R13, -RZ, RZ, 0, 0 ;  /* 0x00000000ff0d7435 */ /* 0x000fcc00000001ff */
[----:B0-----:R-:W0:Y:S02]  /*164d0*/  MUFU.RCP R4, R4 ;  /* 0x0000000400047308 */ /* 0x001e240000001000 */
[----:B0-----:R-:W-:-:S06]  /*164e0*/  VIADD R5, R4, 0xffffffe ;  /* 0x0ffffffe04057836 */ /* 0x001fcc0000000000 */
[----:B------:R-:W0:Y:S02]  /*164f0*/  F2I.FTZ.U32.TRUNC.NTZ R3, R5 ;  /* 0x0000000500037305 */ /* 0x000e24000021f000 */
[----:B0-----:R-:W-:-:S05]  /*16500*/  IADD3 R7, RZ, -R3, RZ ;  /* 0x80000003ff077210 */ /* 0x001fca0007ffe0ff */
        /* <DEDUP_REMOVED lines=15> */
.L_x_14046:
[----:B------:R-:W-:Y:S05]  /*16600*/  BSYNC B0 ;  /* 0x0000000000007941 */ /* 0x000fea0003800000 */
.L_x_14044:
        /* <DEDUP_REMOVED lines=32> */
.L_x_14048:
        /* <DEDUP_REMOVED lines=24> */
.L_x_14049:
[----:B------:R-:W-:Y:S05]  /*16990*/  BSYNC B0 ;  /* 0x0000000000007941 */ /* 0x000fea0003800000 */
.L_x_14047:
[----:B------:R-:W0:Y:S01]  /*169a0*/  LDC R0, c[0x0][0x430] ;  /* 0x00010c00ff007b82 */ /* 0x000e220000000800 */
[----:B------:R-:W-:Y:S02]  /*169b0*/  ULDC.64 UR4, c[0x0][0x508] ;  /* 0x0001420000047ab9 */ /* 0x000fe40000000a00 */
[----:B------:R-:W-:Y:S02]  /*169c0*/  IMAD R5, R3, UR4, RZ ;  /* 0x0000000403057c24 */ /* 0x000fe4000f8e02ff */
[----:B------:R-:W-:Y:S02]  /*169d0*/  IMAD.MOV.U32 R3, RZ, RZ, R15 ;  /* 0x000000ffff037224 */ /* 0x000fe400078e000f */
[C---:B------:R-:W-:Y:S02]  /*169e0*/  IMAD R5, R4.reuse, UR5, R5 ;  /* 0x0000000504057c24 */ /* 0x040fe4000f8e0205 */
[----:B------:R-:W-:-:S05]  /*169f0*/  IMAD.WIDE.U32 R2, R4, UR4, R2 ;  /* 0x0000000404027c25 */ /* 0x000fca000f8e0002 */
        /* <DEDUP_REMOVED lines=27> */
.L_x_14051:
        /* <DEDUP_REMOVED lines=24> */
.L_x_14052:
[----:B------:R-:W-:Y:S05]  /*16d30*/  BSYNC B0 ;  /* 0x0000000000007941 */ /* 0x000fea0003800000 */
.L_x_14050:
[----:B------:R-:W0:Y:S01]  /*16d40*/  LDC R0, c[0x0][0x430] ;  /* 0x00010c00ff007b82 */ /* 0x000e220000000800 */
[----:B------:R-:W-:Y:S02]  /*16d50*/  ULDC.64 UR4, c[0x0][0x510] ;  /* 0x0001440000047ab9 */ /* 0x000fe40000000a00 */
[----:B------:R-:W-:Y:S01]  /*16d60*/  IMAD R5, R3, UR4, RZ ;  /* 0x0000000403057c24 */ /* 0x000fe2000f8e02ff */
[----:B------:R-:W-:-:S03]  /*16d70*/  MOV R3, R15 ;  /* 0x0000000f00037202 */ /* 0x000fc60000000f00 */
[C---:B------:R-:W-:Y:S02]  /*16d80*/  IMAD R5, R4.reuse, UR5, R5 ;  /* 0x0000000504057c24 */ /* 0x040fe4000f8e0205 */
[----:B------:R-:W-:-:S04]  /*16d90*/  IMAD.WIDE.U32 R2, R4, UR4, R2 ;  /* 0x0000000404027c25 */ /* 0x000fc8000f8e0002 */
        /* <DEDUP_REMOVED lines=27> */
.L_x_14054:
        /* <DEDUP_REMOVED lines=24> */
.L_x_14055:
[----:B------:R-:W-:Y:S05]  /*170d0*/  BSYNC B0 ;  /* 0x0000000000007941 */ /* 0x000fea0003800000 */
.L_x_14053:
[----:B------:R-:W0:Y:S01]  /*170e0*/  LDC R0, c[0x0][0x430] ;  /* 0x00010c00ff007b82 */ /* 0x000e220000000800 */
[----:B------:R-:W-:Y:S02]  /*170f0*/  ULDC.64 UR4, c[0x0][0x518] ;  /* 0x0001460000047ab9 */ /* 0x000fe40000000a00 */
[----:B------:R-:W-:Y:S01]  /*17100*/  IMAD R5, R3, UR4, RZ ;  /* 0x0000000403057c24 */ /* 0x000fe2000f8e02ff */
[----:B------:R-:W-:-:S03]  /*17110*/  MOV R3, R15 ;  /* 0x0000000f00037202 */ /* 0x000fc60000000f00 */
        /* <DEDUP_REMOVED lines=29> */
.L_x_14057:
        /* <DEDUP_REMOVED lines=24> */
.L_x_14058:
[----:B------:R-:W-:Y:S05]  /*17470*/  BSYNC B0 ;  /* 0x0000000000007941 */ /* 0x000fea0003800000 */
.L_x_14056:
        /* <DEDUP_REMOVED lines=33> */
.L_x_14060:
        /* <DEDUP_REMOVED lines=24> */
.L_x_14061:
[----:B------:R-:W-:Y:S05]  /*17810*/  BSYNC B0 ;  /* 0x0000000000007941 */ /* 0x000fea0003800000 */
.L_x_14059:
        /* <DEDUP_REMOVED lines=33> */
.L_x_14063:
        /* <DEDUP_REMOVED lines=24> */
.L_x_14064:
[----:B------:R-:W-:Y:S05]  /*17bb0*/  BSYNC B0 ;  /* 0x0000000000007941 */ /* 0x000fea0003800000 */
.L_x_14062:
        /* <DEDUP_REMOVED lines=33> */
.L_x_14066:
        /* <DEDUP_REMOVED lines=24> */
.L_x_14067:
[----:B------:R-:W-:Y:S05]  /*17f50*/  BSYNC B0 ;  /* 0x0000000000007941 */ /* 0x000fea0003800000 */
.L_x_14065:
        /* <DEDUP_REMOVED lines=33> */
.L_x_14069:
        /* <DEDUP_REMOVED lines=24> */
.L_x_14070:
[----:B------:R-:W-:Y:S05]  /*182f0*/  BSYNC B0 ;  /* 0x0000000000007941 */ /* 0x000fea0003800000 */
.L_x_14068:
        /* <DEDUP_REMOVED lines=33> */
.L_x_14072:
        /* <DEDUP_REMOVED lines=24> */
.L_x_14073:
[----:B------:R-:W-:Y:S05]  /*18690*/  BSYNC B0 ;  /* 0x0000000000007941 */ /* 0x000fea0003800000 */
.L_x_14071:
        /* <DEDUP_REMOVED lines=33> */
.L_x_14075:
        /* <DEDUP_REMOVED lines=24> */
.L_x_14076:
[----:B------:R-:W-:Y:S05]  /*18a30*/  BSYNC B0 ;  /* 0x0000000000007941 */ /* 0x000fea0003800000 */
.L_x_14074:
        /* <DEDUP_REMOVED lines=33> */
.L_x_14078:
        /* <DEDUP_REMOVED lines=24> */
.L_x_14079:
[----:B------:R-:W-:Y:S05]  /*18dd0*/  BSYNC B0 ;  /* 0x0000000000007941 */ /* 0x000fea0003800000 */
.L_x_14077:
        /* <DEDUP_REMOVED lines=33> */
.L_x_14081:
        /* <DEDUP_REMOVED lines=24> */
.L_x_14082:
[----:B------:R-:W-:Y:S05]  /*19170*/  BSYNC B0 ;  /* 0x0000000000007941 */ /* 0x000fea0003800000 */
.L_x_14080:
        /* <DEDUP_REMOVED lines=33> */
.L_x_14084:
        /* <DEDUP_REMOVED lines=24> */
.L_x_14085:
[----:B------:R-:W-:Y:S05]  /*19510*/  BSYNC B0 ;  /* 0x0000000000007941 */ /* 0x000fea0003800000 */
.L_x_14083:
        /* <DEDUP_REMOVED lines=33> */
.L_x_14087:
        /* <DEDUP_REMOVED lines=24> */
.L_x_14088:
[----:B------:R-:W-:Y:S05]  /*198b0*/  BSYNC B0 ;  /* 0x0000000000007941 */ /* 0x000fea0003800000 */
.L_x_14086:
        /* <DEDUP_REMOVED lines=33> */
.L_x_14090:
        /* <DEDUP_REMOVED lines=24> */
.L_x_14091:
[----:B------:R-:W-:Y:S05]  /*19c50*/  BSYNC B0 ;  /* 0x0000000000007941 */ /* 0x000fea0003800000 */
.L_x_14089:
        /* <DEDUP_REMOVED lines=33> */
.L_x_14093:
        /* <DEDUP_REMOVED lines=24> */
.L_x_14094:
[----:B------:R-:W-:Y:S05]  /*19ff0*/  BSYNC B0 ;  /* 0x0000000000007941 */ /* 0x000fea0003800000 */
.L_x_14092:
        /* <DEDUP_REMOVED lines=33> */
.L_x_14096:
        /* <DEDUP_REMOVED lines=24> */
.L_x_14097:
[----:B------:R-:W-:Y:S05]  /*1a390*/  BSYNC B0 ;  /* 0x0000000000007941 */ /* 0x000fea0003800000 */
.L_x_14095:
        /* <DEDUP_REMOVED lines=33> */
.L_x_14099:
        /* <DEDUP_REMOVED lines=24> */
.L_x_14100:
[----:B------:R-:W-:Y:S05]  /*1a730*/  BSYNC B0 ;  /* 0x0000000000007941 */ /* 0x000fea0003800000 */
.L_x_14098:
        /* <DEDUP_REMOVED lines=33> */
.L_x_14102:
        /* <DEDUP_REMOVED lines=24> */
.L_x_14103:
[----:B------:R-:W-:Y:S05]  /*1aad0*/  BSYNC B0 ;  /* 0x0000000000007941 */ /* 0x000fea0003800000 */
.L_x_14101:
        /* <DEDUP_REMOVED lines=33> */
.L_x_14105:
        /* <DEDUP_REMOVED lines=24> */
.L_x_14106:
[----:B------:R-:W-:Y:S05]  /*1ae70*/  BSYNC B0 ;  /* 0x0000000000007941 */ /* 0x000fea0003800000 */
.L_x_14104:
        /* <DEDUP_REMOVED lines=33> */
.L_x_14108:
        /* <DEDUP_REMOVED lines=24> */
.L_x_14109:
[----:B------:R-:W-:Y:S05]  /*1b210*/  BSYNC B0 ;  /* 0x0000000000007941 */ /* 0x000fea0003800000 */
.L_x_14107:
        /* <DEDUP_REMOVED lines=33> */
.L_x_14111:
        /* <DEDUP_REMOVED lines=24> */
.L_x_14112:
[----:B------:R-:W-:Y:S05]  /*1b5b0*/  BSYNC B0 ;  /* 0x0000000000007941 */ /* 0x000fea0003800000 */
.L_x_14110:
        /* <DEDUP_REMOVED lines=25> */
[----:B------:R-:W-:-:S04]  /*1b750*/  IMAD.X R0, RZ, RZ, ~R7, P0 ;  /* 0x000000ffff007224 */ /* 0x000fc800000e0e07 */
[----:B------:R-:W-:Y:S02]  /*1b760*/  IMAD R0, R0, UR4, RZ ;  /* 0x0000000400007c24 */ /* 0x000fe4000f8e02ff */
[----:B------:R-:W-:-:S04]  /*1b770*/  IMAD.WIDE.U32 R4, R3, UR4, R4 ;  /* 0x0000000403047c25 */ /* 0x000fc8000f8e0004 */
[----:B------:R-:W-:-:S04]  /*1b780*/  IMAD R3, R3, UR5, R0 ;  /* 0x0000000503037c24 */ /* 0x000fc8000f8e0200 */
[----:B------:R-:W-:Y:S01]  /*1b790*/  IMAD.IADD R0, R3, 0x1, R5 ;  /* 0x0000000103007824 */ /* 0x000fe200078e0205 */
[----:B------:R-:W-:Y:S06]  /*1b7a0*/  BRA `(.L_x_14115) ;  /* 0x00000000005c7947 */ /* 0x000fec0003800000 */
.L_x_14114:
[----:B------:R-:W-:Y:S02]  /*1b7b0*/  ULDC UR4, c[0x0][0x4f0] ;  /* 0x00013c0000047ab9 */ /* 0x000fe40000000800 */
[----:B------:R-:W0:Y:S01]  /*1b7c0*/  I2F.U32.RP R7, UR4 ;  /* 0x0000000400077d06 */ /* 0x000e220008209000 */
[----:B------:R-:W-:-:S07]  /*1b7d0*/  ISETP.NE.U32.AND P2, PT, RZ, UR4, PT ;  /* 0x00000004ff007c0c */ /* 0x000fce000bf45070 */
[----:B0-----:R-:W0:Y:S02]  /*1b7e0*/  MUFU.RCP R7, R7 ;  /* 0x0000000700077308 */ /* 0x001e240000001000 */
[----:B0-----:R-:W-:Y:S01]  /*1b7f0*/  IADD3 R4, R7, 0xffffffe, RZ ;  /* 0x0ffffffe07047810 */ /* 0x001fe20007ffe0ff */
        /* <DEDUP_REMOVED lines=17> */
[----:B------:R-:W-:-:S07]  /*1b910*/  IMAD R4, R3, UR4, R12 ;  /* 0x0000000403047c24 */ /* 0x000fce000f8e020c */
.L_x_14115:
[----:B------:R-:W-:Y:S05]  /*1b920*/  BSYNC B0 ;  /* 0x0000000000007941 */ /* 0x000fea0003800000 */
.L_x_14113:
        /* <DEDUP_REMOVED lines=21> */
.L_x_14117:
        /* <DEDUP_REMOVED lines=19> */
.L_x_14118:
[----:B------:R-:W-:Y:S05]  /*1bbb0*/  BSYNC B0 ;  /* 0x0000000000007941 */ /* 0x000fea0003800000 */
.L_x_14116:
[----:B------:R-:W-:Y:S01]  /*1bbc0*/  ULDC.64 UR4, c[0x0][0x5c0] ;  /* 0x0001700000047ab9 */ /* 0x000fe20000000a00 */
[----:B------:R-:W-:Y:S02]  /*1bbd0*/  IMAD.MOV.U32 R3, RZ, RZ, R15 ;  /* 0x000000ffff037224 */ /* 0x000fe400078e000f */
[----:B------:R-:W-:Y:S02]  /*1bbe0*/  IMAD R5, R5, UR4, RZ ;  /* 0x0000000405057c24 */ /* 0x000fe4000f8e02ff */
[----:B------:R-:W-:-:S04]  /*1bbf0*/  IMAD.WIDE.U32 R2, R4, UR4, R2 ;  /* 0x0000000404027c25 */ /* 0x000fc8000f8e0002 */
[----:B------:R-:W-:-:S05]  /*1bc00*/  IMAD R5, R4, UR5, R5 ;  /* 0x0000000504057c24 */ /* 0x000fca000f8e0205 */
[----:B------:R-:W-:-:S07]  /*1bc10*/  IADD3 R15, R3, R5, RZ ;  /* 0x00000005030f7210 */ /* 0x000fce0007ffe0ff */
.L_x_14043:
[----:B------:R-:W-:Y:S02]  /*1bc20*/  ULDC.64 UR4, c[0x0][0x5c8] ;  /* 0x0001720000047ab9 */ /* 0x000fe40000000a00 */
[----:B------:R-:W-:-:S04]  /*1bc30*/  LEA R4, P0, R2, UR4, 0x1 ;  /* 0x0000000402047c11 */ /* 0x000fc8000f8008ff */
[----:B------:R-:W-:-:S06]  /*1bc40*/  LEA.HI.X R5, R2, UR5, R15, 0x1, P0 ;  /* 0x0000000502057c11 */ /* 0x000fcc00080f0c0f */
[----:B------:R-:W2:Y:S04]  /*1bc50*/  LDG.E.U16 R5, desc[UR36][R4.64] ;  /* 0x0000002404057981 */ /* 0x000ea8000c1e1500 */
[----:B--2---:R-:W-:Y:S01]  /*1bc60*/  STG.E.U16 desc[UR36][R16.64], R5 ;  /* 0x0000000510007986 */ /* 0x004fe2000c101524 */
[----:B------:R-:W-:Y:S05]  /*1bc70*/  EXIT ;  /* 0x000000000000794d */ /* 0x000fea0003800000 */
        .weak           $__internal_0_$__cuda_sm20_div_u64
        .type           $__internal_0_$__cuda_sm20_div_u64,@function
        .size           $__internal_0_$__cuda_sm20_div_u64,($__internal_1_$__cuda_sm20_rem_u64 - $__internal_0_$__cuda_sm20_div_u64)
$__internal_0_$__cuda_sm20_div_u64:
[----:B------:R-:W-:-:S06]  /*1bc80*/  MOV R5, R3 ;  /* 0x0000000300057202 */ /* 0x000fcc0000000f00 */
[----:B------:R-:W0:Y:S08]  /*1bc90*/  I2F.U64.RP R5, R4 ;  /* 0x0000000400057312 */ /* 0x000e300000309000 */
[----:B0-----:R-:W0:Y:S02]  /*1bca0*/  MUFU.RCP R5, R5 ;  /* 0x0000000500057308 */ /* 0x001e240000001000 */
[----:B0-----:R-:W-:-:S06]  /*1bcb0*/  VIADD R5, R5, 0x1ffffffe ;  /* 0x1ffffffe05057836 */ /* 0x001fcc0000000000 */
[----:B------:R-:W0:Y:S02]  /*1bcc0*/  F2I.U64.TRUNC R18, R5 ;  /* 0x0000000500127311 */ /* 0x000e24000020d800 */
[----:B0-----:R-:W-:-:S04]  /*1bcd0*/  IMAD.WIDE.U32 R20, R18, R4, RZ ;  /* 0x0000000412147225 */ /* 0x001fc800078e00ff */
[C---:B------:R-:W-:Y:S01]  /*1bce0*/  IMAD R6, R18.reuse, R3, R21 ;  /* 0x0000000312067224 */ /* 0x040fe200078e0215 */
[----:B------:R-:W-:Y:S02]  /*1bcf0*/  IADD3 R5, P0, RZ, -R20, RZ ;  /* 0x80000014ff057210 */ /* 0x000fe40007f1e0ff */
[----:B------:R-:W-:Y:S01]  /*1bd00*/  MOV R21, R18 ;  /* 0x0000001200157202 */ /* 0x000fe20000000f00 */
[----:B------:R-:W-:Y:S02]  /*1bd10*/  IMAD R6, R19, R4, R6 ;  /* 0x0000000413067224 */ /* 0x000fe400078e0206 */
[----:B------:R-:W-:-:S03]  /*1bd20*/  IMAD.HI.U32 R20, R18, R5, RZ ;  /* 0x0000000512147227 */ /* 0x000fc600078e00ff */
[----:B------:R-:W-:-:S05]  /*1bd30*/  IADD3.X R6, RZ, ~R6, RZ, P0, !PT ;  /* 0x80000006ff067210 */ /* 0x000fca00007fe4ff */
[----:B------:R-:W-:-:S04]  /*1bd40*/  IMAD.WIDE.U32 R20, P0, R18, R6, R20 ;  /* 0x0000000612147225 */ /* 0x000fc80007800014 */
[C---:B------:R-:W-:Y:S02]  /*1bd50*/  IMAD R7, R19.reuse, R6, RZ ;  /* 0x0000000613077224 */ /* 0x040fe400078e02ff */
[----:B------:R-:W-:-:S04]  /*1bd60*/  IMAD.HI.U32 R5, P1, R19, R5, R20 ;  /* 0x0000000513057227 */ /* 0x000fc80007820014 */
[----:B------:R-:W-:Y:S01]  /*1bd70*/  IMAD.HI.U32 R6, R19, R6, RZ ;  /* 0x0000000613067227 */ /* 0x000fe200078e00ff */
[----:B------:R-:W-:-:S03]  /*1bd80*/  IADD3 R21, P2, R7, R5, RZ ;  /* 0x0000000507157210 */ /* 0x000fc60007f5e0ff */
[----:B------:R-:W-:Y:S02]  /*1bd90*/  IMAD.X R6, R6, 0x1, R19, P0 ;  /* 0x0000000106067824 */ /* 0x000fe400000e0613 */
[----:B------:R-:W-:-:S03]  /*1bda0*/  IMAD.WIDE.U32 R18, R21, R4, RZ ;  /* 0x0000000415127225 */ /* 0x000fc600078e00ff */
[----:B------:R-:W-:Y:S01]  /*1bdb0*/  IADD3.X R6, RZ, RZ, R6, P2, P1 ;  /* 0x000000ffff067210 */ /* 0x000fe200017e2406 */
[C---:B------:R-:W-:Y:S01]  /*1bdc0*/  IMAD R7, R21.reuse, R3, R19 ;  /* 0x0000000315077224 */ /* 0x040fe200078e0213 */
[----:B------:R-:W-:Y:S01]  /*1bdd0*/  IADD3 R5, P0, RZ, -R18, RZ ;  /* 0x80000012ff057210 */ /* 0x000fe20007f1e0ff */
[----:B------:R-:W-:Y:S02]  /*1bde0*/  IMAD.MOV.U32 R19, RZ, RZ, RZ ;  /* 0x000000ffff137224 */ /* 0x000fe400078e00ff */
[----:B------:R-:W-:Y:S02]  /*1bdf0*/  IMAD R7, R6, R4, R7 ;  /* 0x0000000406077224 */ /* 0x000fe400078e0207 */
[----:B------:R-:W-:-:S03]  /*1be00*/  IMAD.HI.U32 R20, R21, R5, RZ ;  /* 0x0000000515147227 */ /* 0x000fc600078e00ff */
[----:B------:R-:W-:-:S05]  /*1be10*/  IADD3.X R7, RZ, ~R7, RZ, P0, !PT ;  /* 0x80000007ff077210 */ /* 0x000fca00007fe4ff */
[----:B------:R-:W-:-:S04]  /*1be20*/  IMAD.WIDE.U32 R20, P0, R21, R7, R20 ;  /* 0x0000000715147225 */ /* 0x000fc80007800014 */
[C---:B------:R-:W-:Y:S02]  /*1be30*/  IMAD R8, R6.reuse, R7, RZ ;  /* 0x0000000706087224 */ /* 0x040fe400078e02ff */
[----:B------:R-:W-:-:S04]  /*1be40*/  IMAD.HI.U32 R5, P1, R6, R5, R20 ;  /* 0x0000000506057227 */ /* 0x000fc80007820014 */
[----:B------:R-:W-:Y:S01]  /*1be50*/  IMAD.HI.U32 R7, R6, R7, RZ ;  /* 0x0000000706077227 */ /* 0x000fe200078e00ff */
[----:B------:R-:W-:-:S04]  /*1be60*/  IADD3 R5, P2, R8, R5, RZ ;  /* 0x0000000508057210 */ /* 0x000fc80007f5e0ff */
[----:B------:R-:W-:Y:S01]  /*1be70*/  IADD3.X R6, R7, R6, RZ, P0, !PT ;  /* 0x0000000607067210 */ /* 0x000fe200007fe4ff */
[----:B------:R-:W-:-:S03]  /*1be80*/  IMAD.HI.U32 R18, R5, R10, RZ ;  /* 0x0000000a05127227 */ /* 0x000fc600078e00ff */
[----:B------:R-:W-:Y:S01]  /*1be90*/  IADD3.X R6, RZ, RZ, R6, P2, P1 ;  /* 0x000000ffff067210 */ /* 0x000fe200017e2406 */
[----:B------:R-:W-:-:S04]  /*1bea0*/  IMAD.WIDE.U32 R18, R5, R9, R18 ;  /* 0x0000000905127225 */ /* 0x000fc800078e0012 */
[C---:B------:R-:W-:Y:S02]  /*1beb0*/  IMAD R5, R6.reuse, R9, RZ ;  /* 0x0000000906057224 */ /* 0x040fe400078e02ff */
[----:B------:R-:W-:-:S04]  /*1bec0*/  IMAD.HI.U32 R7, P0, R6, R10, R18 ;  /* 0x0000000a06077227 */ /* 0x000fc80007800012 */
[----:B------:R-:W-:Y:S01]  /*1bed0*/  IMAD.HI.U32 R6, R6, R9, RZ ;  /* 0x0000000906067227 */ /* 0x000fe200078e00ff */
[----:B------:R-:W-:-:S04]  /*1bee0*/  IADD3 R5, P1, R5, R7, RZ ;  /* 0x0000000705057210 */ /* 0x000fc80007f3e0ff */
[----:B------:R-:W-:Y:S01]  /*1bef0*/  IADD3.X R6, R6, RZ, RZ, P0, !PT ;  /* 0x000000ff06067210 */ /* 0x000fe200007fe4ff */
[----:B------:R-:W-:-:S03]  /*1bf00*/  IMAD.WIDE.U32 R18, R5, R4, RZ ;  /* 0x0000000405127225 */ /* 0x000fc600078e00ff */
[----:B------:R-:W-:Y:S01]  /*1bf10*/  IADD3.X R6, RZ, R6, RZ, P1, !PT ;  /* 0x00000006ff067210 */ /* 0x000fe20000ffe4ff */
[----:B------:R-:W-:Y:S01]  /*1bf20*/  IMAD R8, R5, R3, R19 ;  /* 0x0000000305087224 */ /* 0x000fe200078e0213 */
[----:B------:R-:W-:-:S03]  /*1bf30*/  IADD3 R7, P1, -R18, R10, RZ ;  /* 0x0000000a12077210 */ /* 0x000fc60007f3e1ff */
[-C--:B------:R-:W-:Y:S01]  /*1bf40*/  IMAD R8, R6, R4.reuse, R8 ;  /* 0x0000000406087224 */ /* 0x080fe200078e0208 */
[----:B------:R-:W-:Y:S02]  /*1bf50*/  ISETP.GE.U32.AND P0, PT, R7, R4, PT ;  /* 0x000000040700720c */ /* 0x000fe40003f06070 */
[----:B------:R-:W-:Y:S01]  /*1bf60*/  IADD3 R11, P2, -R4, R7, RZ ;  /* 0x00000007040b7210 */ /* 0x000fe20007f5e1ff */
[----:B------:R-:W-:Y:S01]  /*1bf70*/  IMAD.X R8, R9, 0x1, ~R8, P1 ;  /* 0x0000000109087824 */ /* 0x000fe200008e0e08 */
[----:B------:R-:W-:-:S04]  /*1bf80*/  IADD3 R9, P1, R5, 0x1, RZ ;  /* 0x0000000105097810 */ /* 0x000fc80007f3e0ff */
[----:B------:R-:W-:Y:S02]  /*1bf90*/  ISETP.GE.U32.AND.EX P0, PT, R8, R3, PT, P0 ;  /* 0x000000030800720c */ /* 0x000fe40003f06100 */
[----:B------:R-:W-:Y:S02]  /*1bfa0*/  IADD3.X R10, ~R3, R8, RZ, P2, !PT ;  /* 0x00000008030a7210 */ /* 0x000fe400017fe5ff */
[----:B------:R-:W-:Y:S02]  /*1bfb0*/  IADD3.X R18, RZ, R6, RZ, P1, !PT ;  /* 0x00000006ff127210 */ /* 0x000fe40000ffe4ff */
[----:B------:R-:W-:Y:S02]  /*1bfc0*/  SEL R11, R11, R7, P0 ;  /* 0x000000070b0b7207 */ /* 0x000fe40000000000 */
[----:B------:R-:W-:Y:S02]  /*1bfd0*/  SEL R9, R9, R5, P0 ;  /* 0x0000000509097207 */ /* 0x000fe40000000000 */
[----:B------:R-:W-:-:S02]  /*1bfe0*/  SEL R10, R10, R8, P0 ;  /* 0x000000080a0a7207 */ /* 0x000fc40000000000 */
[----:B------:R-:W-:Y:S02]  /*1bff0*/  SEL R6, R18, R6, P0 ;  /* 0x0000000612067207 */ /* 0x000fe40000000000 */
[----:B------:R-:W-:Y:S02]  /*1c000*/  ISETP.GE.U32.AND P0, PT, R11, R4, PT ;  /* 0x000000040b00720c */ /* 0x000fe40003f06070 */
[----:B------:R-:W-:Y:S02]  /*1c010*/  IADD3 R5, P2, R9, 0x1, RZ ;  /* 0x0000000109057810 */ /* 0x000fe40007f5e0ff */
[----:B------:R-:W-:Y:S02]  /*1c020*/  ISETP.NE.U32.AND P1, PT, R4, RZ, PT ;  /* 0x000000ff0400720c */ /* 0x000fe40003f25070 */
[----:B------:R-:W-:Y:S01]  /*1c030*/  ISETP.GE.U32.AND.EX P0, PT, R10, R3, PT, P0 ;  /* 0x000000030a00720c */ /* 0x000fe20003f06100 */
[----:B------:R-:W-:Y:S01]  /*1c040*/  IMAD.X R4, RZ, RZ, R6, P2 ;  /* 0x000000ffff047224 */ /* 0x000fe200010e0606 */
[----:B------:R-:W-:-:S02]  /*1c050*/  ISETP.NE.AND.EX P1, PT, R3, RZ, PT, P1 ;  /* 0x000000ff0300720c */ /* 0x000fc40003f25310 */
[----:B------:R-:W-:Y:S02]  /*1c060*/  SEL R5, R5, R9, P0 ;  /* 0x0000000905057207 */ /* 0x000fe40000000000 */
[----:B------:R-:W-:Y:S02]  /*1c070*/  SEL R4, R4, R6, P0 ;  /* 0x0000000604047207 */ /* 0x000fe40000000000 */
[----:B------:R-:W-:Y:S01]  /*1c080*/  SEL R6, R5, 0xffffffff, P1 ;  /* 0xffffffff05067807 */ /* 0x000fe20000800000 */
[----:B------:R-:W-:Y:S01]  /*1c090*/  HFMA2.MMA R5, -RZ, RZ, 0, 0 ;  /* 0x00000000ff057435 */ /* 0x000fe200000001ff */
[----:B------:R-:W-:Y:S02]  /*1c0a0*/  SEL R7, R4, 0xffffffff, P1 ;  /* 0xffffffff04077807 */ /* 0x000fe40000800000 */
[----:B------:R-:W-:-:S04]  /*1c0b0*/  MOV R4, R0 ;  /* 0x0000000000047202 */ /* 0x000fc80000000f00 */
[----:B------:R-:W-:Y:S05]  /*1c0c0*/  RET.REL.NODEC R4 `(_ZN2at6native24index_elementwise_kernelILi128ELi4EZNS0_20cuda_take_put_kernelIN3c108BFloat16ElZZZZZNS0_11take_kernelERNS_14TensorIteratorERKNS_10TensorBaseEENKUlvE_clEvENKUlvE10_clEvENKUlvE_clEvENKUlvE0_clEvEUlRS4_lE_EEvS6_S9_RKT1_EUliE_EEvlSG_) ;  /* 0xfffffe3c04cc7950 */ /* 0x000fea0003c3ffff */
        .weak           $__internal_1_$__cuda_sm20_rem_u64
        .type           $__internal_1_$__cuda_sm20_rem_u64,@function
        .size           $__internal_1_$__cuda_sm20_rem_u64,(.L_x_27918 - $__internal_1_$__cuda_sm20_rem_u64)
$__internal_1_$__cuda_sm20_rem_u64:
[----:B------:R-:W0:Y:S08]  /*1c0d0*/  I2F.U64.RP R0, UR38 ;  /* 0x0000002600007d12 */ /* 0x000e300008309000 */
[----:B0-----:R-:W0:Y:S02]  /*1c0e0*/  MUFU.RCP R0, R0 ;  /* 0x0000000000007308 */ /* 0x001e240000001000 */
[----:B0-----:R-:W-:-:S06]  /*1c0f0*/  VIADD R4, R0, 0x1ffffffe ;  /* 0x1ffffffe00047836 */ /* 0x001fcc0000000000 */
[----:B------:R-:W0:Y:S02]  /*1c100*/  F2I.U64.TRUNC R4, R4 ;  /* 0x0000000400047311 */ /* 0x000e24000020d800 */
[----:B0-----:R-:W-:-:S04]  /*1c110*/  IMAD.WIDE.U32 R6, R4, UR38, RZ ;  /* 0x0000002604067c25 */ /* 0x001fc8000f8e00ff */
[C---:B------:R-:W-:Y:S01]  /*1c120*/  IMAD R3, R4.reuse, UR39, R7 ;  /* 0x0000002704037c24 */ /* 0x040fe2000f8e0207 */
[----:B------:R-:W-:Y:S02]  /*1c130*/  IADD3 R11, P0, RZ, -R6, RZ ;  /* 0x80000006ff0b7210 */ /* 0x000fe40007f1e0ff */
[----:B------:R-:W-:Y:S01]  /*1c140*/  MOV R7, R4 ;  /* 0x0000000400077202 */ /* 0x000fe20000000f00 */
[----:B------:R-:W-:Y:S02]  /*1c150*/  IMAD R3, R5, UR38, R3 ;  /* 0x0000002605037c24 */ /* 0x000fe4000f8e0203 */
        /* <DEDUP_REMOVED lines=8> */
[----:B------:R-:W-:-:S03]  /*1c1e0*/  IMAD.WIDE.U32 R4, R7, UR38, RZ ;  /* 0x0000002607047c25 */ /* 0x000fc6000f8e00ff */
[----:B------:R-:W-:Y:S01]  /*1c1f0*/  IADD3.X R3, RZ, RZ, R0, P2, P1 ;  /* 0x000000ffff037210 */ /* 0x000fe200017e2400 */
[----:B------:R-:W-:Y:S01]  /*1c200*/  IMAD R0, R7, UR39, R5 ;  /* 0x0000002707007c24 */ /* 0x000fe2000f8e0205 */
[----:B------:R-:W-:-:S03]  /*1c210*/  IADD3 R5, P0, RZ, -R4, RZ ;  /* 0x80000004ff057210 */ /* 0x000fc60007f1e0ff */
        /* <DEDUP_REMOVED lines=8> */
[----:B------:R-:W-:Y:S01]  /*1c2a0*/  IMAD.MOV.U32 R5, RZ, RZ, RZ ;  /* 0x000000ffff057224 */ /* 0x000fe200078e00ff */
        /* <DEDUP_REMOVED lines=9> */
[----:B------:R-:W-:-:S03]  /*1c340*/  IMAD.WIDE.U32 R4, R3, UR38, RZ ;  /* 0x0000002603047c25 */ /* 0x000fc6000f8e00ff */
[----:B------:R-:W-:Y:S01]  /*1c350*/  IADD3.X R0, RZ, R0, RZ, P1, !PT ;  /* 0x00000000ff007210 */ /* 0x000fe20000ffe4ff */
[----:B------:R-:W-:Y:S01]  /*1c360*/  IMAD R3, R3, UR39, R5 ;  /* 0x0000002703037c24 */ /* 0x000fe2000f8e0205 */
[----:B------:R-:W-:-:S03]  /*1c370*/  IADD3 R8, P1, -R4, R8, RZ ;  /* 0x0000000804087210 */ /* 0x000fc60007f3e1ff */
[----:B------:R-:W-:Y:S01]  /*1c380*/  IMAD R0, R0, UR38, R3 ;  /* 0x0000002600007c24 */ /* 0x000fe2000f8e0203 */
[----:B------:R-:W-:-:S03]  /*1c390*/  ISETP.GE.U32.AND P0, PT, R8, UR38, PT ;  /* 0x0000002608007c0c */ /* 0x000fc6000bf06070 */
[----:B------:R-:W-:Y:S01]  /*1c3a0*/  IMAD.X R3, R10, 0x1, ~R0, P1 ;  /* 0x000000010a037824 */ /* 0x000fe200008e0e00 */
[----:B------:R-:W-:-:S04]  /*1c3b0*/  IADD3 R5, P1, R8, -UR38, RZ ;  /* 0x8000002608057c10 */ /* 0x000fc8000ff3e0ff */
[C---:B------:R-:W-:Y:S02]  /*1c3c0*/  ISETP.GE.U32.AND.EX P0, PT, R3.reuse, UR39, PT, P0 ;  /* 0x0000002703007c0c */ /* 0x040fe4000bf06100 */
[----:B------:R-:W-:Y:S02]  /*1c3d0*/  IADD3.X R4, R3, ~UR39, RZ, P1, !PT ;  /* 0x8000002703047c10 */ /* 0x000fe40008ffe4ff */
[----:B------:R-:W-:Y:S02]  /*1c3e0*/  SEL R5, R5, R8, P0 ;  /* 0x0000000805057207 */ /* 0x000fe40000000000 */
[----:B------:R-:W-:Y:S02]  /*1c3f0*/  SEL R4, R4, R3, P0 ;  /* 0x0000000304047207 */ /* 0x000fe40000000000 */
[C---:B------:R-:W-:Y:S02]  /*1c400*/  ISETP.GE.U32.AND P0, PT, R5.reuse, UR38, PT ;  /* 0x0000002605007c0c */ /* 0x040fe4000bf06070 */
[----:B------:R-:W-:-:S02]  /*1c410*/  IADD3 R0, P2, R5, -UR38, RZ ;  /* 0x8000002605007c10 */ /* 0x000fc4000ff5e0ff */
[C---:B------:R-:W-:Y:S02]  /*1c420*/  ISETP.GE.U32.AND.EX P0, PT, R4.reuse, UR39, PT, P0 ;  /* 0x0000002704007c0c */ /* 0x040fe4000bf06100 */
[----:B------:R-:W-:Y:S02]  /*1c430*/  IADD3.X R3, R4, ~UR39, RZ, P2, !PT ;  /* 0x8000002704037c10 */ /* 0x000fe400097fe4ff */
[----:B------:R-:W-:Y:S01]  /*1c440*/  SEL R0, R0, R5, P0 ;  /* 0x0000000500007207 */ /* 0x000fe20000000000 */
[----:B------:R-:W-:Y:S01]  /*1c450*/  HFMA2.MMA R5, -RZ, RZ, 0, 0 ;  /* 0x00000000ff057435 */ /* 0x000fe200000001ff */
[----:B------:R-:W-:Y:S02]  /*1c460*/  ISETP.NE.U32.AND P1, PT, RZ, UR38, PT ;  /* 0x00000026ff007c0c */ /* 0x000fe4000bf25070 */
[----:B------:R-:W-:Y:S02]  /*1c470*/  SEL R3, R3, R4, P0 ;  /* 0x0000000403037207 */ /* 0x000fe40000000000 */
[----:B------:R-:W-:-:S02]  /*1c480*/  MOV R4, R9 ;  /* 0x0000000900047202 */ /* 0x000fc40000000f00 */
[----:B------:R-:W-:-:S04]  /*1c490*/  ISETP.NE.AND.EX P1, PT, RZ, UR39, PT, P1 ;  /* 0x00000027ff007c0c */ /* 0x000fc8000bf25310 */
[----:B------:R-:W-:Y:S02]  /*1c4a0*/  SEL R0, R0, 0xffffffff, P1 ;  /* 0xffffffff00007807 */ /* 0x000fe40000800000 */
[----:B------:R-:W-:Y:S01]  /*1c4b0*/  SEL R3, R3, 0xffffffff, P1 ;  /* 0xffffffff03037807 */ /* 0x000fe20000800000 */
[----:B------:R-:W-:Y:S06]  /*1c4c0*/  RET.REL.NODEC R4 `(_ZN2at6native24index_elementwise_kernelILi128ELi4EZNS0_20cuda_take_put_kernelIN3c108BFloat16ElZZZZZNS0_11take_kernelERNS_14TensorIteratorERKNS_10TensorBaseEENKUlvE_clEvENKUlvE10_clEvENKUlvE_clEvENKUlvE0_clEvEUlRS4_lE_EEvS6_S9_RKT1_EUliE_EEvlSG_) ;  /* 0xfffffe3804cc7950 */ /* 0x000fec0003c3ffff */
.L_x_14119:
        /* <DEDUP_REMOVED lines=11> */
.L_x_27918:


//--------------------- .text._ZN2at6native24index_elementwise_kernelILi128ELi4EZNS0_20cuda_take_put_kernelIN3c108BFloat16EiZZZZZNS0_11take_kernelERNS_14TensorIteratorERKNS_10TensorBaseEENKUlvE_clEvENKUlvE10_clEvENKUlvE_clEvENKUlvE_clEvEUlRS4_iE_EEvS6_S9_RKT1_EUliE_EEvlSG_ --------------------------
	.section	.text._ZN2at6native24index_elementwise_kernelILi128ELi4EZNS0_20cuda_take_put_kernelIN3c108BFloat16EiZZZZZNS0_11take_kernelERNS_14TensorIteratorERKNS_10TensorBaseEENKUlvE_clEvENKUlvE10_clEvENKUlvE_clEvENKUlvE_clEvEUlRS4_iE_EEvS6_S9_RKT1_EUliE_EEvlSG_,"ax",@progbits
	.align	128
        .global         _ZN2at6native24index_elementwise_kernelILi128ELi4EZNS0_20cuda_take_put_kernelIN3c108BFloat16EiZZZZZNS0_11take_kernelERNS_14TensorIteratorERKNS_10TensorBaseEENKUlvE_clEvENKUlvE10_clEvENKUlvE_clEvENKUlvE_clEvEUlRS4_iE_EEvS6_S9_RKT1_EUliE_EEvlSG_
        .type           _ZN2at6native24index_elementwise_kernelILi128ELi4EZNS0_20cuda_take_put_kernelIN3c108BFloat16EiZZZZZNS0_11take_kernelERNS_14TensorIteratorERKNS_10TensorBaseEENKUlvE_clEvENKUlvE10_clEvENKUlvE_clEvENKUlvE_clEvEUlRS4_iE_EEvS6_S9_RKT1_EUliE_EEvlSG_,@function
        .size           _ZN2at6native24index_elementwise_kernelILi128ELi4EZNS0_20cuda_take_put_kernelIN3c108BFloat16EiZZZZZNS0_11take_kernelERNS_14TensorIteratorERKNS_10TensorBaseEENKUlvE_clEvENKUlvE10_clEvENKUlvE_clEvENKUlvE_clEvEUlRS4_iE_EEvS6_S9_RKT1_EUliE_EEvlSG_,(.L_x_28079 - _ZN2at6native24index_elementwise_kernelILi128ELi4EZNS0_20cuda_take_put_kernelIN3c108BFloat16EiZZZZZNS0_11take_kernelERNS_14TensorIteratorERKNS_10TensorBaseEENKUlvE_clEvENKUlvE10_clEvENKUlvE_clEvENKUlvE_clEvEUlRS4_iE_EEvS6_S9_RKT1_EUliE_EEvlSG_)
        .other          _ZN2at6native24index_elementwise_kernelILi128ELi4EZNS0_20cuda_take_put_kernelIN3c108BFloat16EiZZZZZNS0_11take_kernelERNS_14TensorIteratorERKNS_10TensorBaseEENKUlvE_clEvENKUlvE10_clEvENKUlvE_clEvENKUlvE_clEvEUlRS4_iE_EEvS6_S9_RKT1_EUliE_EEvlSG_,@"STO_CUDA_ENTRY STV_DEFAULT"
_ZN2at6native24index_elementwise_kernelILi128ELi4EZNS0_20cuda_take_put_kernelIN3c108BFloat16EiZZZZZNS0_11take_kernelERNS_14TensorIteratorERKNS_10TensorBaseEENKUlvE_clEvENKUlvE10_clEvENKUlvE_clEvENKUlvE_clEvEUlRS4_iE_EEvS6_S9_RKT1_EUliE_EEvlSG_:
.text._ZN2at6native24index_elementwise_kernelILi128ELi4EZNS0_20cuda_take_put_kernelIN3c108BFloat16EiZZZZZNS0_11take_kernelERNS_14TensorIteratorERKNS_10TensorBaseEENKUlvE_clEvENKUlvE10_clEvENKUlvE_clEvENKUlvE_clEvEUlRS4_iE_EEvS6_S9_RKT1_EUliE_EEvlSG_:
[----:B------:R-:W0:Y:S01]  /*0000*/  LDC R1, c[0x0][0x28] ;  /* 0x00000a00ff017b82 */ /* 0x000e220000000800 */
[----:B------:R-:W1:Y:S01]  /*0010*/  S2R R25, SR_CTAID.X ;  /* 0x0000000000197919 */ /* 0x000e620000002500 */
[----:B------:R-:W-:Y:S01]  /*0020*/  ULDC.64 UR4, c[0x0][0x210] ;  /* 0x0000840000047ab9 */ /* 0x000fe20000000a00 */
[----:B------:R-:W-:Y:S01]  /*0030*/  ULDC.64 UR36, c[0x0][0x208] ;  /* 0x0000820000247ab9 */ /* 0x000fe20000000a00 */
[----:B------:R-:W-:Y:S01]  /*0040*/  BSSY B7, `(.L_x_14120) ;  /* 0x000027c000077945 */ /* 0x000fe20003800000 */
[----:B------:R-:W1:Y:S01]  /*0050*/  S2R R22, SR_TID.X ;  /* 0x0000000000167919 */ /* 0x000e620000002100 */
[----:B------:R-:W-:Y:S01]  /*0060*/  HFMA2.MMA R3, -RZ, RZ, 0, 0 ;  /* 0x00000000ff037435 */ /* 0x000fe200000001ff */
[----:B-1----:R-:W-:-:S04]  /*0070*/  LEA R2, R25, R22, 0x9 ;  /* 0x0000001619027211 */ /* 0x002fc800078e48ff */
[----:B------:R-:W-:Y:S02]  /*0080*/  ISETP.GE.U32.AND P0, PT, R2, UR4, PT ;  /* 0x0000000402007c0c */ /* 0x000fe4000bf06070 */
[----:B------:R-:W-:Y:S02]  /*0090*/  MOV R23, R2 ;  /* 0x0000000200177202 */ /* 0x000fe40000000f00 */
[----:B------:R-:W-:-:S13]  /*00a0*/  ISETP.GE.AND.EX P0, PT, RZ, UR5, PT, P0 ;  /* 0x00000005ff007c0c */ /* 0x000fda000bf06300 */
[----:B0-----:R-:W-:Y:S05]  /*00b0*/  @P0 BRA `(.L_x_14121) ;  /* 0x0000002400d00947 */ /* 0x001fea0003800000 */
[----:B------:R-:W0:Y:S01]  /*00c0*/  LDC R6, c[0x0][0x218] ;  /* 0x00008600ff067b82 */ /* 0x000e220000000800 */
[----:B------:R-:W-:Y:S01]  /*00d0*/  IMAD.MOV.U32 R0, RZ, RZ, RZ ;  /* 0x000000ffff007224 */ /* 0x000fe200078e00ff */
        /* <DEDUP_REMOVED lines=301> */
.L_x_14122:
[----:B------:R-:W-:Y:S01]  /*13b0*/  ULDC.64 UR4, c[0x0][0x418] ;  /* 0x0001060000047ab9 */ /* 0x000fe20000000a00 */
[----:B------:R-:W-:Y:S01]  /*13c0*/  ULDC.64 UR8, c[0x0][0x420] ;  /* 0x0001080000087ab9 */ /* 0x000fe20000000a00 */
[----:B------:R-:W-:Y:S01]  /*13d0*/  IADD3 R16, P0, R0, UR4, RZ ;  /* 0x0000000400107c10 */ /* 0x000fe2000ff1e0ff */
[----:B------:R-:W-:-:S03]  /*13e0*/  ULDC.64 UR6, c[0x0][0x410] ;  /* 0x0001040000067ab9 */ /* 0x000fc60000000a00 */
[----:B------:R-:W-:-:S06]  /*13f0*/  IADD3.X R17, RZ, UR5, RZ, P0, !PT ;  /* 0x00000005ff117c10 */ /* 0x000fcc00087fe4ff */
[----:B------:R-:W2:Y:S01]  /*1400*/  LDG.E.64 R16, desc[UR36][R16.64] ;  /* 0x0000002410107981 */ /* 0x000ea2000c1e1b00 */
[----:B------:R-:W-:Y:S01]  /*1410*/  UIADD3 UR4, UP0, URZ, -UR8, URZ ;  /* 0x800000083f047290 */ /* 0x000fe2000ff1e03f */
[----:B------:R-:W-:Y:S01]  /*1420*/  IADD3 R18, P2, R19, UR6, RZ ;  /* 0x0000000613127c10 */ /* 0x000fe2000ff5e0ff */
[----:B------:R-:W-:Y:S02]  /*1430*/  BSSY B6, `(.L_x_14123) ;  /* 0x0000018000067945 */ /* 0x000fe40003800000 */
[----:B------:R-:W-:Y:S01]  /*1440*/  UIADD3.X UR5, URZ, ~UR9, URZ, UP0, !UPT ;  /* 0x800000093f057290 */ /* 0x000fe200087fe43f */
[----:B------:R-:W-:Y:S02]  /*1450*/  IADD3.X R19, RZ, UR7, RZ, P2, !PT ;  /* 0x00000007ff137c10 */ /* 0x000fe400097fe4ff */
        /* <DEDUP_REMOVED lines=9> */
[----:B------:R-:W-:Y:S01]  /*14f0*/  IMAD.U32 R5, RZ, RZ, UR5 ;  /* 0x00000005ff057e24 */ /* 0x000fe2000f8e00ff */
[----:B------:R-:W-:Y:S01]  /*1500*/  ULDC.64 UR4, c[0x4][0x4c0] ;  /* 0x0101300000047ab9 */ /* 0x000fe20000000a00 */
[----:B------:R-:W0:Y:S01]  /*1510*/  LDC.64 R2, c[0x4][R2] ;  /* 0x0100000002027b82 */ /* 0x000e220000000a00 */
[----:B------:R-:W-:Y:S01]  /*1520*/  HFMA2.MMA R8, -RZ, RZ, 0, 2.0205974578857421875e-05 ;  /* 0x00000153ff087435 */ /* 0x000fe200000001ff */
[----:B------:R-:W-:Y:S01]  /*1530*/  MOV R6, UR4 ;  /* 0x0000000400067c02 */ /* 0x000fe20008000f00 */
[----:B------:R-:W-:Y:S01]  /*1540*/  HFMA2.MMA R13, -RZ, RZ, 0, 0 ;  /* 0x00000000ff0d7435 */ /* 0x000fe200000001ff */
[----:B------:R-:W-:Y:S01]  /*1550*/  MOV R7, UR5 ;  /* 0x0000000500077c02 */ /* 0x000fe20008000f00 */
[----:B------:R-:W-:Y:S01]  /*1560*/  IMAD.U32 R11, RZ, RZ, UR7 ;  /* 0x00000007ff0b7e24 */ /* 0x000fe2000f8e00ff */
[----:B------:R-:W-:-:S02]  /*1570*/  MOV R10, UR6 ;  /* 0x00000006000a7c02 */ /* 0x000fc40008000f00 */
[----:B------:R-:W-:-:S07]  /*1580*/  MOV R12, 0x1 ;  /* 0x00000001000c7802 */ /* 0x000fce0000000f00 */
[----:B------:R-:W-:-:S07]  /*1590*/  LEPC R20, `(.L_x_14124) ;  /* 0x000000001014794e */ /* 0x000fce0000000000 */
[----:B0-----:R-:W-:Y:S05]  /*15a0*/  CALL.ABS.NOINC R2 ;  /* 0x0000000002007343 */ /* 0x001fea0003c00000 */
.L_x_14124:
[----:B------:R-:W-:Y:S05]  /*15b0*/  BSYNC B6 ;  /* 0x0000000000067941 */ /* 0x000fea0003800000 */
.L_x_14123:
[----:B------:R-:W-:Y:S01]  /*15c0*/  ULDC.U8 UR4, c[0x0][0x428] ;  /* 0x00010a0000047ab9 */ /* 0x000fe20000000000 */
[----:B------:R-:W-:Y:S01]  /*15d0*/  ULDC UR5, c[0x0][0x420] ;  /* 0x0001080000057ab9 */ /* 0x000fe20000000800 */
[----:B------:R-:W-:Y:S01]  /*15e0*/  ISETP.NE.AND P1, PT, RZ, UR4, PT ;  /* 0x00000004ff007c0c */ /* 0x000fe2000bf25270 */
[C---:B------:R-:W-:Y:S01]  /*15f0*/  VIADD R17, R16.reuse, UR5 ;  /* 0x0000000510117c36 */ /* 0x040fe20008000000 */
[----:B------:R-:W-:-:S04]  /*1600*/  ISETP.GE.AND P0, PT, R16, RZ, PT ;  /* 0x000000ff1000720c */ /* 0x000fc80003f06270 */
[----:B------:R-:W-:-:S04]  /*1610*/  SEL R17, R17, R16, !P0 ;  /* 0x0000001011117207 */ /* 0x000fc80004000000 */
[----:B------:R-:W-:-:S03]  /*1620*/  MOV R3, R17 ;  /* 0x0000001100037202 */ /* 0x000fc60000000f00 */
[----:B------:R-:W-:Y:S05]  /*1630*/  @P1 BRA `(.L_x_14125) ;  /* 0x0000001000501947 */ /* 0x000fea0003800000 */
[----:B------:R-:W0:Y:S01]  /*1640*/  LDC R0, c[0x0][0x42c] ;  /* 0x00010b00ff007b82 */ /* 0x000e220000000800 */
[----:B------:R-:W-:Y:S01]  /*1650*/  HFMA2.MMA R3, -RZ, RZ, 0, 0 ;  /* 0x00000000ff037435 */ /* 0x000fe200000001ff */
[----:B0-----:R-:W-:-:S13]  /*1660*/  ISETP.NE.AND P0, PT, R0, RZ, PT ;  /* 0x000000ff0000720c */ /* 0x001fda0003f05270 */
[----:B------:R-:W-:Y:S05]  /*1670*/  @!P0 BRA `(.L_x_14125) ;  /* 0x0000001000408947 */ /* 0x000fea0003800000 */
[----:B------:R-:W-:Y:S01]  /*1680*/  MOV R16, RZ ;  /* 0x000000ff00107202 */ /* 0x000fe20000000f00 */
[----:B------:R-:W-:Y:S01]  /*1690*/  ULDC.64 UR6, c[0x0][0x430] ;  /* 0x00010c0000067ab9 */ /* 0x000fe20000000a00 */
[----:B------:R-:W-:Y:S01]  /*16a0*/  ULDC UR4, c[0x0][0x438] ;  /* 0x00010e0000047ab9 */ /* 0x000fe20000000800 */
[----:B------:R-:W-:Y:S02]  /*16b0*/  ISETP.NE.AND P0, PT, R0, 0x1, PT ;  /* 0x000000010000780c */ /* 0x000fe40003f05270 */
[----:B------:R-:W-:-:S05]  /*16c0*/  IMAD.HI.U32 R4, R17, UR7, R16 ;  /* 0x0000000711047c27 */ /* 0x000fca000f8e0010 */
[----:B------:R-:W-:Y:S01]  /*16d0*/  SHF.R.U32.HI R5, RZ, UR4, R4 ;  /* 0x00000004ff057c19 */ /* 0x000fe20008011604 */
[----:B------:R-:W-:-:S04]  /*16e0*/  ULDC UR4, c[0x0][0x55c] ;  /* 0x0001570000047ab9 */ /* 0x000fc80000000800 */
[----:B------:R-:W-:-:S04]  /*16f0*/  IMAD.MOV R3, RZ, RZ, -R5 ;  /* 0x000000ffff037224 */ /* 0x000fc800078e0a05 */
[----:B------:R-:W-:-:S04]  /*1700*/  IMAD R3, R3, UR6, R17 ;  /* 0x0000000603037c24 */ /* 0x000fc8000f8e0211 */
[----:B------:R-:W-:Y:S01]  /*1710*/  IMAD R3, R3, UR4, RZ ;  /* 0x0000000403037c24 */ /* 0x000fe2000f8e02ff */
        /* <DEDUP_REMOVED lines=9> */
[----:B------:R-:W-:-:S03]  /*17b0*/  ULDC UR4, c[0x0][0x560] ;  /* 0x0001580000047ab9 */ /* 0x000fc60000000800 */
        /* <DEDUP_REMOVED lines=8> */
[----:B------:R-:W-:-:S04]  /*1840*/  ULDC UR4, c[0x0][0x564] ;  /* 0x0001590000047ab9 */ /* 0x000fc80000000800 */
[----:B------:R-:W-:-:S04]  /*1850*/  IMAD.MOV R6, RZ, RZ, -R5 ;  /* 0x000000ffff067224 */ /* 0x000fc800078e0a05 */
[----:B------:R-:W-:-:S04]  /*1860*/  IMAD R6, R6, UR6, R7 ;  /* 0x0000000606067c24 */ /* 0x000fc8000f8e0207 */
        /* <DEDUP_REMOVED lines=222> */
[----:B------:R-:W-:Y:S01]  /*2650*/  ISETP.NE.AND P0, PT, R0, 0x18, PT ;  /* 0x000000180000780c */ /* 0x000fe20003f05270 */
[----:B------:R-:W-:Y:S01]  /*2660*/  HFMA2.MMA R4, -RZ, RZ, 0, 0 ;  /* 0x00000000ff047435 */ /* 0x000fe200000001ff */
[----:B------:R-:W-:-:S09]  /*2670*/  ULDC.64 UR4, c[0x0][0x548] ;  /* 0x0001520000047ab9 */ /* 0x000fd20000000a00 */
[----:B------:R-:W-:Y:S01]  /*2680*/  IMAD.HI.U32 R8, R5, UR4, R4 ;  /* 0x0000000405087c27 */ /* 0x000fe2000f8e0004 */
[----:B------:R-:W-:Y:S01]  /*2690*/  ULDC UR4, c[0x0][0x544] ;  /* 0x0001510000047ab9 */ /* 0x000fe20000000800 */
[----:B------:R-:W0:Y:S03]  /*26a0*/  @P0 LDC.64 R6, c[0x0][0x550] ;  /* 0x00015400ff060b82 */ /* 0x000e260000000a00 */
[----:B------:R-:W-:Y:S02]  /*26b0*/  SHF.R.U32.HI R9, RZ, UR5, R8 ;  /* 0x00000005ff097c19 */ /* 0x000fe40008011608 */
[----:B------:R-:W-:Y:S02]  /*26c0*/  @P0 MOV R8, RZ ;  /* 0x000000ff00080202 */ /* 0x000fe40000000f00 */
[----:B------:R-:W-:Y:S01]  /*26d0*/  IADD3 R4, -R9, RZ, RZ ;  /* 0x000000ff09047210 */ /* 0x000fe20007ffe1ff */
[----:B------:R-:W1:Y:S04]  /*26e0*/  @P0 LDC R0, c[0x0][0x558] ;  /* 0x00015600ff000b82 */ /* 0x000e680000000800 */
[----:B------:R-:W-:Y:S01]  /*26f0*/  IMAD R4, R4, UR4, R5 ;  /* 0x0000000404047c24 */ /* 0x000fe2000f8e0205 */
[----:B------:R-:W-:-:S03]  /*2700*/  ULDC UR4, c[0x0][0x5b8] ;  /* 0x00016e0000047ab9 */ /* 0x000fc60000000800 */
[----:B------:R-:W2:Y:S01]  /*2710*/  @P0 LDC R2, c[0x0][0x5bc] ;  /* 0x00016f00ff020b82 */ /* 0x000ea20000000800 */
[----:B------:R-:W-:Y:S02]  /*2720*/  IMAD R3, R4, UR4, R3 ;  /* 0x0000000404037c24 */ /* 0x000fe4000f8e0203 */
[----:B0-----:R-:W-:-:S05]  /*2730*/  @P0 IMAD.HI.U32 R7, R9, R7, R8 ;  /* 0x0000000709070227 */ /* 0x001fca00078e0008 */
[----:B-1----:R-:W-:-:S05]  /*2740*/  @P0 SHF.R.U32.HI R7, RZ, R0, R7 ;  /* 0x00000000ff070219 */ /* 0x002fca0000011607 */
[----:B------:R-:W-:-:S04]  /*2750*/  @P0 IMAD.MOV R7, RZ, RZ, -R7 ;  /* 0x000000ffff070224 */ /* 0x000fc800078e0a07 */
[----:B------:R-:W-:-:S04]  /*2760*/  @P0 IMAD R6, R7, R6, R9 ;  /* 0x0000000607060224 */ /* 0x000fc800078e0209 */
[----:B--2---:R-:W-:-:S07]  /*2770*/  @P0 IMAD R3, R6, R2, R3 ;  /* 0x0000000206030224 */ /* 0x004fce00078e0203 */
.L_x_14125:
[----:B------:R-:W0:Y:S02]  /*2780*/  LDC.64 R4, c[0x0][0x5c0] ;  /* 0x00017000ff047b82 */ /* 0x000e240000000a00 */
[----:B0-----:R-:W-:-:S06]  /*2790*/  IMAD.WIDE R2, R3, 0x2, R4 ;  /* 0x0000000203027825 */ /* 0x001fcc00078e0204 */
[----:B------:R0:W2:Y:S01]  /*27a0*/  LDG.E.U16 R3, desc[UR36][R2.64] ;  /* 0x0000002402037981 */ /* 0x0000a2000c1e1500 */
[----:B------:R-:W-:-:S04]  /*27b0*/  LEA R22, R25, R22, 0x9 ;  /* 0x0000001619167211 */ /* 0x000fc800078e48ff */
[----:B------:R-:W-:-:S04]  /*27c0*/  IADD3 R23, R22, 0x80, RZ ;  /* 0x0000008016177810 */ /* 0x000fc80007ffe0ff */
[----:B0-----:R-:W-:Y:S01]  /*27d0*/  MOV R2, R23 ;  /* 0x0000001700027202 */ /* 0x001fe20000000f00 */
[----:B--2---:R0:W-:Y:S02]  /*27e0*/  STG.E.U16 desc[UR36][R18.64], R3 ;  /* 0x0000000312007986 */ /* 0x0041e4000c101524 */
[----:B0-----:R-:W-:-:S07]  /*27f0*/  IMAD.MOV.U32 R3, RZ, RZ, RZ ;  /* 0x000000ffff037224 */ /* 0x001fce00078e00ff */
.L_x_14121:
[----:B------:R-:W-:Y:S05]  /*2800*/  BSYNC B7 ;  /* 0x0000000000077941 */ /* 0x000fea0003800000 */
.L_x_14120:
[----:B------:R-:W-:Y:S01]  /*2810*/  ULDC.64 UR4, c[0x0][0x210] ;  /* 0x0000840000047ab9 */ /* 0x000fe20000000a00 */
[----:B------:R-:W-:Y:S01]  /*2820*/  BSSY B7, `(.L_x_14126) ;  /* 0x0000276000077945 */ /* 0x000fe20003800000 */
[----:B------:R-:W-:-:S04]  /*2830*/  ISETP.GE.U32.AND P0, PT, R2, UR4, PT ;  /* 0x0000000402007c0c */ /* 0x000fc8000bf06070 */
        /* <DEDUP_REMOVED lines=299> */
[C---:B------:R-:W-:Y:S02]  /*3af0*/  IMAD R19, R2.reuse, UR4, R19 ;  /* 0x0000000402137c24 */ /* 0x040fe4000f8e0213 */
[----:B-1----:R-:W-:Y:S02]  /*3b00*/  @P0 IMAD R6, R13, R6, R7 ;  /* 0x000000060d060224 */ /* 0x002fe400078e0207 */
[----:B------:R-:W-:Y:S02]  /*3b10*/  IMAD R0, R2, UR5, R0 ;  /* 0x0000000502007c24 */ /* 0x000fe4000f8e0200 */
[C---:B--2---:R-:W-:Y:S02]  /*3b20*/  @P0 IMAD R19, R6.reuse, R4, R19 ;  /* 0x0000000406130224 */ /* 0x044fe400078e0213 */
[----:B------:R-:W-:-:S07]  /*3b30*/  @P0 IMAD R0, R6, R5, R0 ;  /* 0x0000000506000224 */ /* 0x000fce00078e0200 */
.L_x_14128:
[----:B------:R-:W-:Y:S01]  /*3b40*/  ULDC.64 UR4, c[0x0][0x418] ;  /* 0x0001060000047ab9 */ /* 0x000fe20000000a00 */
[----:B------:R-:W-:Y:S01]  /*3b50*/  ULDC.64 UR6, c[0x0][0x420] ;  /* 0x0001080000067ab9 */ /* 0x000fe20000000a00 */
[----:B------:R-:W-:-:S04]  /*3b60*/  IADD3 R16, P0, R0, UR4, RZ ;  /* 0x0000000400107c10 */ /* 0x000fc8000ff1e0ff */
[----:B------:R-:W-:-:S06]  /*3b70*/  IADD3.X R17, RZ, UR5, RZ, P0, !PT ;  /* 0x00000005ff117c10 */ /* 0x000fcc00087fe4ff */
        /* <DEDUP_REMOVED lines=28> */
.L_x_14130:
[----:B------:R-:W-:Y:S05]  /*3d40*/  BSYNC B6 ;  /* 0x0000000000067941 */ /* 0x000fea0003800000 */
.L_x_14129:
        /* <DEDUP_REMOVED lines=284> */
.L_x_14131:
[----:B------:R-:W0:Y:S02]  /*4f10*/  LDC.64 R4, c[0x0][0x5c0] ;  /* 0x00017000ff047b82 */ /* 0x000e240000000a00 */
[----:B0-----:R-:W-:-:S06]  /*4f20*/  IMAD.WIDE R2, R3, 0x2, R4 ;  /* 0x0000000203027825 */ /* 0x001fcc00078e0204 */
[----:B------:R0:W2:Y:S01]  /*4f30*/  LDG.E.U16 R3, desc[UR36][R2.64] ;  /* 0x0000002402037981 */ /* 0x0000a2000c1e1500 */
[----:B------:R-:W-:-:S04]  /*4f40*/  IADD3 R23, R23, 0x80, RZ ;  /* 0x0000008017177810 */ /* 0x000fc80007ffe0ff */
[----:B0-----:R-:W-:Y:S01]  /*4f50*/  MOV R2, R23 ;  /* 0x0000001700027202 */ /* 0x001fe20000000f00 */
[----:B--2---:R0:W-:Y:S02]  /*4f60*/  STG.E.U16 desc[UR36][R18.64], R3 ;  /* 0x0000000312007986 */ /* 0x0041e4000c101524 */
[----:B0-----:R-:W-:-:S07]  /*4f70*/  MOV R3, RZ ;  /* 0x000000ff00037202 */ /* 0x001fce0000000f00 */
.L_x_14127:
[----:B------:R-:W-:Y:S05]  /*4f80*/  BSYNC B7 ;  /* 0x0000000000077941 */ /* 0x000fea0003800000 */
.L_x_14126:
        /* <DEDUP_REMOVED lines=294> */
[----:B------:R-:W-:Y:S02]  /*61f0*/  @P0 MOV R6, RZ ;  /* 0x000000ff00060202 */ /* 0x000fe40000000f00 */
        /* <DEDUP_REMOVED lines=12> */
.L_x_14134:
[----:B------:R-:W-:Y:S01]  /*62c0*/  ULDC.64 UR4, c[0x0][0x418] ;  /* 0x0001060000047ab9 */ /* 0x000fe20000000a00 */
[----:B------:R-:W-:Y:S01]  /*62d0*/  ULDC.64 UR6, c[0x0][0x420] ;  /* 0x0001080000067ab9 */ /* 0x000fe20000000a00 */
[----:B------:R-:W-:-:S05]  /*62e0*/  IADD3 R16, P0, R0, UR4, RZ ;  /* 0x0000000400107c10 */ /* 0x000fca000ff1e0ff */
[----:B------:R-:W-:-:S06]  /*62f0*/  IMAD.X R17, RZ, RZ, UR5, P0 ;  /* 0x00000005ff117e24 */ /* 0x000fcc00080e06ff */
        /* <DEDUP_REMOVED lines=16> */
[----:B------:R-:W-:Y:S01]  /*6400*/  HFMA2.MMA R12, -RZ, RZ, 0, 5.9604644775390625e-08 ;  /* 0x00000001ff0c7435 */ /* 0x000fe200000001ff */
[----:B------:R-:W-:Y:S01]  /*6410*/  MOV R5, UR5 ;  /* 0x0000000500057c02 */ /* 0x000fe20008000f00 */
[----:B------:R-:W0:Y:S01]  /*6420*/  LDC.64 R2, c[0x4][R2] ;  /* 0x0100000002027b82 */ /* 0x000e220000000a00 */
[----:B------:R-:W-:Y:S01]  /*6430*/  ULDC.64 UR4, c[0x4][0x4c0] ;  /* 0x0101300000047ab9 */ /* 0x000fe20000000a00 */
[----:B------:R-:W-:Y:S01]  /*6440*/  MOV R10, UR6 ;  /* 0x00000006000a7c02 */ /* 0x000fe20008000f00 */
[----:B------:R-:W-:Y:S01]  /*6450*/  IMAD.U32 R6, RZ, RZ, UR4 ;  /* 0x00000004ff067e24 */ /* 0x000fe2000f8e00ff */
[----:B------:R-:W-:Y:S01]  /*6460*/  MOV R7, UR5 ;  /* 0x0000000500077c02 */ /* 0x000fe20008000f00 */
[----:B------:R-:W-:Y:S01]  /*6470*/  IMAD.MOV.U32 R8, RZ, RZ, 0x153 ;  /* 0x00000153ff087424 */ /* 0x000fe200078e00ff */
[----:B------:R-:W-:-:S02]  /*6480*/  MOV R11, UR7 ;  /* 0x00000007000b7c02 */ /* 0x000fc40008000f00 */
[----:B------:R-:W-:-:S07]  /*6490*/  MOV R13, RZ ;  /* 0x000000ff000d7202 */ /* 0x000fce0000000f00 */
[----:B------:R-:W-:-:S07]  /*64a0*/  LEPC R20, `(.L_x_14136) ;  /* 0x000000001014794e */ /* 0x000fce0000000000 */
[----:B0-----:R-:W-:Y:S05]  /*64b0*/  CALL.ABS.NOINC R2 ;  /* 0x0000000002007343 */ /* 0x001fea0003c00000 */
.L_x_14136:
[----:B------:R-:W-:Y:S05]  /*64c0*/  BSYNC B6 ;  /* 0x0000000000067941 */ /* 0x000fea0003800000 */
.L_x_14135:
[----:B------:R-:W-:Y:S01]  /*64d0*/  ULDC.U8 UR5, c[0x0][0x428] ;  /* 0x00010a0000057ab9 */ /* 0x000fe20000000000 */
[----:B------:R-:W-:Y:S01]  /*64e0*/  ULDC UR4, c[0x0][0x420] ;  /* 0x0001080000047ab9 */ /* 0x000fe20000000800 */
[----:B------:R-:W-:Y:S02]  /*64f0*/  ISETP.NE.AND P1, PT, RZ, UR5, PT ;  /* 0x00000005ff007c0c */ /* 0x000fe4000bf25270 */
[C---:B------:R-:W-:Y:S02]  /*6500*/  ISETP.GE.AND P0, PT, R16.reuse, RZ, PT ;  /* 0x000000ff1000720c */ /* 0x040fe40003f06270 */
[----:B------:R-:W-:-:S04]  /*6510*/  IADD3 R17, R16, UR4, RZ ;  /* 0x0000000410117c10 */ /* 0x000fc8000fffe0ff */
[----:B------:R-:W-:-:S05]  /*6520*/  SEL R17, R17, R16, !P0 ;  /* 0x0000001011117207 */ /* 0x000fca0004000000 */
[----:B------:R-:W-:Y:S01]  /*6530*/  IMAD.MOV.U32 R3, RZ, RZ, R17 ;  /* 0x000000ffff037224 */ /* 0x000fe200078e0011 */
[----:B------:R-:W-:Y:S06]  /*6540*/  @P1 BRA `(.L_x_14137) ;  /* 0x0000001000501947 */ /* 0x000fec0003800000 */
        /* <DEDUP_REMOVED lines=10> */
[----:B------:R-:W-:-:S03]  /*65f0*/  ULDC UR4, c[0x0][0x55c] ;  /* 0x0001570000047ab9 */ /* 0x000fc60000000800 */
[----:B------:R-:W-:-:S05]  /*6600*/  IADD3 R3, -R5, RZ, RZ ;  /* 0x000000ff05037210 */ /* 0x000fca0007ffe1ff */
[----:B------:R-:W-:-:S04]  /*6610*/  IMAD R3, R3, UR6, R17 ;  /* 0x0000000603037c24 */ /* 0x000fc8000f8e0211 */
[----:B------:R-:W-:Y:S01]  /*6620*/  IMAD R3, R3, UR4, RZ ;  /* 0x0000000403037c24 */ /* 0x000fe2000f8e02ff */
        /* <DEDUP_REMOVED lines=243> */
[----:B------:R-:W-:Y:S01]  /*7560*/  ISETP.NE.AND P0, PT, R0, 0x18, PT ;  /* 0x000000180000780c */ /* 0x000fe20003f05270 */
[----:B------:R-:W-:Y:S01]  /*7570*/  IMAD.MOV.U32 R4, RZ, RZ, RZ ;  /* 0x000000ffff047224 */ /* 0x000fe200078e00ff */
[----:B------:R-:W-:-:S03]  /*7580*/  ULDC.64 UR4, c[0x0][0x548] ;  /* 0x0001520000047ab9 */ /* 0x000fc60000000a00 */
[----:B------:R-:W-:Y:S01]  /*7590*/  IMAD.HI.U32 R6, R5, UR4, R4 ;  /* 0x0000000405067c27 */ /* 0x000fe2000f8e0004 */
[----:B------:R-:W-:-:S04]  /*75a0*/  ULDC UR4, c[0x0][0x544] ;  /* 0x0001510000047ab9 */ /* 0x000fc80000000800 */
[----:B------:R-:W-:-:S03]  /*75b0*/  SHF.R.U32.HI R7, RZ, UR5, R6 ;  /* 0x00000005ff077c19 */ /* 0x000fc60008011606 */
[----:B------:R-:W0:Y:S01]  /*75c0*/  @P0 LDC.64 R10, c[0x0][0x550] ;  /* 0x00015400ff0a0b82 */ /* 0x000e220000000a00 */
[----:B------:R-:W-:Y:S02]  /*75d0*/  @P0 MOV R6, RZ ;  /* 0x000000ff00060202 */ /* 0x000fe40000000f00 */
[----:B------:R-:W-:-:S05]  /*75e0*/  IADD3 R4, -R7, RZ, RZ ;  /* 0x000000ff07047210 */ /* 0x000fca0007ffe1ff */
[----:B------:R-:W1:Y:S01]  /*75f0*/  @P0 LDC R9, c[0x0][0x558] ;  /* 0x00015600ff090b82 */ /* 0x000e620000000800 */
[----:B------:R-:W-:Y:S01]  /*7600*/  IMAD R4, R4, UR4, R5 ;  /* 0x0000000404047c24 */ /* 0x000fe2000f8e0205 */
[----:B------:R-:W-:-:S03]  /*7610*/  ULDC UR4, c[0x0][0x5b8] ;  /* 0x00016e0000047ab9 */ /* 0x000fc60000000800 */
[----:B------:R-:W-:-:S03]  /*7620*/  IMAD R3, R4, UR4, R3 ;  /* 0x0000000404037c24 */ /* 0x000fc6000f8e0203 */
[----:B------:R-:W2:Y:S01]  /*7630*/  @P0 LDC R2, c[0x0][0x5bc] ;  /* 0x00016f00ff020b82 */ /* 0x000ea20000000800 */
[----:B0-----:R-:W-:-:S05]  /*7640*/  @P0 IMAD.HI.U32 R0, R7, R11, R6 ;  /* 0x0000000b07000227 */ /* 0x001fca00078e0006 */
[----:B-1----:R-:W-:-:S04]  /*7650*/  @P0 SHF.R.U32.HI R0, RZ, R9, R0 ;  /* 0x00000009ff000219 */ /* 0x002fc80000011600 */
[----:B------:R-:W-:-:S05]  /*7660*/  @P0 IADD3 R5, -R0, RZ, RZ ;  /* 0x000000ff00050210 */ /* 0x000fca0007ffe1ff */
[----:B------:R-:W-:-:S04]  /*7670*/  @P0 IMAD R6, R10, R5, R7 ;  /* 0x000000050a060224 */ /* 0x000fc800078e0207 */
[----:B--2---:R-:W-:-:S07]  /*7680*/  @P0 IMAD R3, R6, R2, R3 ;  /* 0x0000000206030224 */ /* 0x004fce00078e0203 */
.L_x_14137:
[----:B------:R-:W0:Y:S02]  /*7690*/  LDC.64 R4, c[0x0][0x5c0] ;  /* 0x00017000ff047b82 */ /* 0x000e240000000a00 */
[----:B0-----:R-:W-:-:S06]  /*76a0*/  IMAD.WIDE R2, R3, 0x2, R4 ;  /* 0x0000000203027825 */ /* 0x001fcc00078e0204 */
[----:B------:R0:W2:Y:S01]  /*76b0*/  LDG.E.U16 R3, desc[UR36][R2.64] ;  /* 0x0000002402037981 */ /* 0x0000a2000c1e1500 */
[----:B------:R-:W-:-:S05]  /*76c0*/  VIADD R23, R23, 0x80 ;  /* 0x0000008017177836 */ /* 0x000fca0000000000 */
[----:B0-----:R-:W-:Y:S01]  /*76d0*/  MOV R2, R23 ;  /* 0x0000001700027202 */ /* 0x001fe20000000f00 */
[----:B--2---:R0:W-:Y:S02]  /*76e0*/  STG.E.U16 desc[UR36][R18.64], R3 ;  /* 0x0000000312007986 */ /* 0x0041e4000c101524 */
[----:B0-----:R-:W-:-:S07]  /*76f0*/  MOV R3, RZ ;  /* 0x000000ff00037202 */ /* 0x001fce0000000f00 */
.L_x_14133:
[----:B------:R-:W-:Y:S05]  /*7700*/  BSYNC B7 ;  /* 0x0000000000077941 */ /* 0x000fea0003800000 */
.L_x_14132:
[----:B------:R-:W-:Y:S02]  /*7710*/  ULDC.64 UR4, c[0x0][0x210] ;  /* 0x0000840000047ab9 */ /* 0x000fe40000000a00 */
[----:B------:R-:W-:-:S04]  /*7720*/  ISETP.GE.U32.AND P0, PT, R2, UR4, PT ;  /* 0x0000000402007c0c */ /* 0x000fc8000bf06070 */
[----:B------:R-:W-:-:S13]  /*7730*/  ISETP.GE.AND.EX P0, PT, R3, UR5, PT, P0 ;  /* 0x0000000503007c0c */ /* 0x000fda000bf06300 */
[----:B------:R-:W-:Y:S05]  /*7740*/  @P0 EXIT ;  /* 0x000000000000094d */ /* 0x000fea0003800000 */
        /* <DEDUP_REMOVED lines=290> */
[C---:B------:R-:W-:Y:S01]  /*8970*/  IADD3 R7, -R5.reuse, RZ, RZ ;  /* 0x000000ff05077210 */ /* 0x040fe20007ffe1ff */
        /* <DEDUP_REMOVED lines=11> */
.L_x_14138:
        /* <DEDUP_REMOVED lines=20> */
[----:B------:R-:W-:Y:S01]  /*8b70*/  HFMA2.MMA R8, -RZ, RZ, 0, 2.0205974578857421875e-05 ;  /* 0x00000153ff087435 */ /* 0x000fe200000001ff */
        /* <DEDUP_REMOVED lines=11> */
.L_x_14140:
[----:B------:R-:W-:Y:S05]  /*8c30*/  BSYNC B6 ;  /* 0x0000000000067941 */ /* 0x000fea0003800000 */
.L_x_14139:
[----:B------:R-:W-:Y:S01]  /*8c40*/  ULDC.U8 UR5, c[0x0][0x428] ;  /* 0x00010a0000057ab9 */ /* 0x000fe20000000000 */
[----:B------:R-:W-:Y:S01]  /*8c50*/  ULDC UR4, c[0x0][0x420] ;  /* 0x0001080000047ab9 */ /* 0x000fe20000000800 */
[----:B------:R-:W-:Y:S02]  /*8c60*/  ISETP.NE.AND P1, PT, RZ, UR5, PT ;  /* 0x00000005ff007c0c */ /* 0x000fe4000bf25270 */
[C---:B------:R-:W-:Y:S02]  /*8c70*/  ISETP.GE.AND P0, PT, R16.reuse, RZ, PT ;  /* 0x000000ff1000720c */ /* 0x040fe40003f06270 */
[----:B------:R-:W-:-:S04]  /*8c80*/  IADD3 R17, R16, UR4, RZ ;  /* 0x0000000410117c10 */ /* 0x000fc8000fffe0ff */
[----:B------:R-:W-:-:S04]  /*8c90*/  SEL R17, R17, R16, !P0 ;  /* 0x0000001011117207 */ /* 0x000fc80004000000 */
[----:B------:R-:W-:Y:S01]  /*8ca0*/  MOV R3, R17 ;  /* 0x0000001100037202 */ /* 0x000fe20000000f00 */
[----:B------:R-:W-:Y:S06]  /*8cb0*/  @P1 BRA `(.L_x_14141) ;  /* 0x0000001000501947 */ /* 0x000fec0003800000 */
[----:B------:R-:W0:Y:S01]  /*8cc0*/  LDC R0, c[0x0][0x42c] ;  /* 0x00010b00ff007b82 */ /* 0x000e220000000800 */
[----:B------:R-:W-:Y:S01]  /*8cd0*/  HFMA2.MMA R3, -RZ, RZ, 0, 0 ;  /* 0x00000000ff037435 */ /* 0x000fe200000001ff */
[----:B0-----:R-:W-:-:S13]  /*8ce0*/  ISETP.NE.AND P0, PT, R0, RZ, PT ;  /* 0x000000ff0000720c */ /* 0x001fda0003f05270 */
[----:B------:R-:W-:Y:S05]  /*8cf0*/  @!P0 BRA `(.L_x_14141) ;  /* 0x0000001000408947 */ /* 0x000fea0003800000 */
[----:B------:R-:W-:Y:S01]  /*8d00*/  IMAD.MOV.U32 R16, RZ, RZ, RZ ;  /* 0x000000ffff107224 */ /* 0x000fe200078e00ff */
[----:B------:R-:W-:Y:S01]  /*8d10*/  ULDC.64 UR6, c[0x0][0x430] ;  /* 0x00010c0000067ab9 */ /* 0x000fe20000000a00 */
[----:B------:R-:W-:Y:S01]  /*8d20*/  ULDC UR4, c[0x0][0x438] ;  /* 0x00010e0000047ab9 */ /* 0x000fe20000000800 */
[----:B------:R-:W-:Y:S01]  /*8d30*/  ISETP.NE.AND P0, PT, R0, 0x1, PT ;  /* 0x000000010000780c */ /* 0x000fe20003f05270 */
[----:B------:R-:W-:-:S05]  /*8d40*/  IMAD.HI.U32 R4, R17, UR7, R16 ;  /* 0x0000000711047c27 */ /* 0x000fca000f8e0010 */
[----:B------:R-:W-:Y:S01]  /*8d50*/  SHF.R.U32.HI R5, RZ, UR4, R4 ;  /* 0x00000004ff057c19 */ /* 0x000fe20008011604 */
[----:B------:R-:W-:-:S03]  /*8d60*/  ULDC UR4, c[0x0][0x55c] ;  /* 0x0001570000047ab9 */ /* 0x000fc60000000800 */
[----:B------:R-:W-:-:S05]  /*8d70*/  IADD3 R3, -R5, RZ, RZ ;  /* 0x000000ff05037210 */ /* 0x000fca0007ffe1ff */
        /* <DEDUP_REMOVED lines=246> */
[----:B------:R-:W-:Y:S01]  /*9ce0*/  ULDC.64 UR4, c[0x0][0x548] ;  /* 0x0001520000047ab9 */ /* 0x000fe20000000a00 */
[----:B------:R-:W-:-:S05]  /*9cf0*/  MOV R4, RZ ;  /* 0x000000ff00047202 */ /* 0x000fca0000000f00 */
[----:B------:R-:W-:Y:S01]  /*9d00*/  IMAD.HI.U32 R6, R5, UR4, R4 ;  /* 0x0000000405067c27 */ /* 0x000fe2000f8e0004 */
[----:B------:R-:W-:-:S04]  /*9d10*/  ULDC UR4, c[0x0][0x544] ;  /* 0x0001510000047ab9 */ /* 0x000fc80000000800 */
[----:B------:R-:W-:Y:S01]  /*9d20*/  SHF.R.U32.HI R7, RZ, UR5, R6 ;  /* 0x00000005ff077c19 */ /* 0x000fe20008011606 */
        /* <DEDUP_REMOVED lines=13> */
.L_x_14141:
[----:B------:R-:W0:Y:S02]  /*9e00*/  LDC.64 R4, c[0x0][0x5c0] ;  /* 0x00017000ff047b82 */ /* 0x000e240000000a00 */
[----:B0-----:R-:W-:-:S06]  /*9e10*/  IMAD.WIDE R2, R3, 0x2, R4 ;  /* 0x0000000203027825 */ /* 0x001fcc00078e0204 */
[----:B------:R-:W2:Y:S04]  /*9e20*/  LDG.E.U16 R3, desc[UR36][R2.64] ;  /* 0x0000002402037981 */ /* 0x000ea8000c1e1500 */
[----:B--2---:R-:W-:Y:S01]  /*9e30*/  STG.E.U16 desc[UR36][R18.64], R3 ;  /* 0x0000000312007986 */ /* 0x004fe2000c101524 */
[----:B------:R-:W-:Y:S05]  /*9e40*/  EXIT ;  /* 0x000000000000794d */ /* 0x000fea0003800000 */
.L_x_14142:
        /* <DEDUP_REMOVED lines=11> */
.L_x_28079:


//--------------------- .text._ZN2at6native24index_elementwise_kernelILi128ELi4EZNS0_20cuda_take_put_kernelIblZZZZZNS0_11take_kernelERNS_14TensorIteratorERKNS_10TensorBaseEENKUlvE_clEvENKUlvE9_clEvENKUlvE_clEvENKUlvE0_clEvEUlRblE_EEvS4_S7_RKT1_EUliE_EEvlSE_ --------------------------
	.section	.text._ZN2at6native24index_elementwise_kernelILi128ELi4EZNS0_20cuda_take_put_kernelIblZZZZZNS0_11take_kernelERNS_14TensorIteratorERKNS_10TensorBaseEENKUlvE_clEvENKUlvE9_clEvENKUlvE_clEvENKUlvE0_clEvEUlRblE_EEvS4_S7_RKT1_EUliE_EEvlSE_,"ax",@progbits
	.align	128
        .global         _ZN2at6native24index_elementwise_kernelILi128ELi4EZNS0_20cuda_take_put_kernelIblZZZZZNS0_11take_kernelERNS_14TensorIteratorERKNS_10TensorBaseEENKUlvE_clEvENKUlvE9_clEvENKUlvE_clEvENKUlvE0_clEvEUlRblE_EEvS4_S7_RKT1_EUliE_EEvlSE_
        .type           _ZN2at6native24index_elementwise_kernelILi128ELi4EZNS0_20cuda_take_put_kernelIblZZZZZNS0_11take_kernelERNS_14TensorIteratorERKNS_10TensorBaseEENKUlvE_clEvENKUlvE9_clEvENKUlvE_clEvENKUlvE0_clEvEUlRblE_EEvS4_S7_RKT1_EUliE_EEvlSE_,@function
        .size           _ZN2at6native24index_elementwise_kernelILi128ELi4EZNS0_20cuda_take_put_kernelIblZZZZZNS0_11take_kernelERNS_14TensorIteratorERKNS_10TensorBaseEENKUlvE_clEvENKUlvE9_clEvENKUlvE_clEvENKUlvE0_clEvEUlRblE_EEvS4_S7_RKT1_EUliE_EEvlSE_,(.L_x_27920 - _ZN2at6native24index_elementwise_kernelILi128ELi4EZNS0_20cuda_take_put_kernelIblZZZZZNS0_11take_kernelERNS_14TensorIteratorERKNS_10TensorBaseEENKUlvE_clEvENKUlvE9_clEvENKUlvE_clEvENKUlvE0_clEvEUlRblE_EEvS4_S7_RKT1_EUliE_EEvlSE_)
        .other          _ZN2at6native24index_elementwise_kernelILi128ELi4EZNS0_20cuda_take_put_kernelIblZZZZZNS0_11take_kernelERNS_14TensorIteratorERKNS_10TensorBaseEENKUlvE_clEvENKUlvE9_clEvENKUlvE_clEvENKUlvE0_clEvEUlRblE_EEvS4_S7_RKT1_EUliE_EEvlSE_,@"STO_CUDA_ENTRY STV_DEFAULT"
_ZN2at6native24index_elementwise_kernelILi128ELi4EZNS0_20cuda_take_put_kernelIblZZZZZNS0_11take_kernelERNS_14TensorIteratorERKNS_10TensorBaseEENKUlvE_clEvENKUlvE9_clEvENKUlvE_clEvENKUlvE0_clEvEUlRblE_EEvS4_S7_RKT1_EUliE_EEvlSE_:
.text._ZN2at6native24index_elementwise_kernelILi128ELi4EZNS0_20cuda_take_put_kernelIblZZZZZNS0_11take_kernelERNS_14TensorIteratorERKNS_10TensorBaseEENKUlvE_clEvENKUlvE9_clEvENKUlvE_clEvENKUlvE0_clEvEUlRblE_EEvS4_S7_RKT1_EUliE_EEvlSE_:
        /* <DEDUP_REMOVED lines=317> */
.L_x_14145:
        /* <DEDUP_REMOVED lines=32> */
.L_x_14147:
[----:B------:R-:W-:Y:S05]  /*15d0*/  BSYNC B7 ;  /* 0x0000000000077941 */ /* 0x000fea0003800000 */
.L_x_14146:
        /* <DEDUP_REMOVED lines=25> */
[----:B------:R-:W-:Y:S05]  /*1770*/  CALL.REL.NOINC `($__internal_2_$__cuda_sm20_div_u64) ;  /* 0x000001a400407944 */ /* 0x000fea0003c00000 */
        /* <DEDUP_REMOVED lines=11> */
.L_x_14150:
        /* <DEDUP_REMOVED lines=23> */
.L_x_14151:
[----:B------:R-:W-:Y:S05]  /*19a0*/  BSYNC B0 ;  /* 0x0000000000007941 */ /* 0x000fea0003800000 */
.L_x_14149:
        /* <DEDUP_REMOVED lines=32> */
.L_x_14153:
        /* <DEDUP_REMOVED lines=24> */
.L_x_14154:
[----:B------:R-:W-:Y:S05]  /*1d30*/  BSYNC B0 ;  /* 0x0000000000007941 */ /* 0x000fea0003800000 */
.L_x_14152:
        /* <DEDUP_REMOVED lines=20> */
[----:B------:R-:W-:Y:S05]  /*1e80*/  CALL.REL.NOINC `($__internal_2_$__cuda_sm20_div_u64) ;  /* 0x0000019c007c7944 */ /* 0x000fea0003c00000 */
        /* <DEDUP_REMOVED lines=12> */
.L_x_14156:
        /* <DEDUP_REMOVED lines=24> */
.L_x_14157:
[----:B------:R-:W-:Y:S05]  /*20d0*/  BSYNC B0 ;  /* 0x0000000000007941 */ /* 0x000fea0003800000 */
.L_x_14155:
        /* <DEDUP_REMOVED lines=33> */
.L_x_14159:
        /* <DEDUP_REMOVED lines=24> */
.L_x_14160:
[----:B------:R-:W-:Y:S05]  /*2470*/  BSYNC B0 ;  /* 0x0000000000007941 */ /* 0x000fea0003800000 */
.L_x_14158:
        /* <DEDUP_REMOVED lines=33> */
.L_x_14162:
        /* <DEDUP_REMOVED lines=24> */
.L_x_14163:
[----:B------:R-:W-:Y:S05]  /*2810*/  BSYNC B0 ;  /* 0x0000000000007941 */ /* 0x000fea0003800000 */
.L_x_14161:
        /* <DEDUP_REMOVED lines=33> */
.L_x_14165:
        /* <DEDUP_REMOVED lines=24> */
.L_x_14166:
[----:B------:R-:W-:Y:S05]  /*2bb0*/  BSYNC B0 ;  /* 0x0000000000007941 */ /* 0x000fea0003800000 */
.L_x_14164:
        /* <DEDUP_REMOVED lines=33> */
.L_x_14168:
        /* <DEDUP_REMOVED lines=24> */
.L_x_14169:
[----:B------:R-:W-:Y:S05]  /*2f50*/  BSYNC B0 ;  /* 0x0000000000007941 */ /* 0x000fea0003800000 */
.L_x_14167:
        /* <DEDUP_REMOVED lines=33> */
.L_x_14171:
        /* <DEDUP_REMOVED lines=24> */
.L_x_14172:
[----:B------:R-:W-:Y:S05]  /*32f0*/  BSYNC B0 ;  /* 0x0000000000007941 */ /* 0x000fea0003800000 */
.L_x_14170:
        /* <DEDUP_REMOVED lines=33> */
.L_x_14174:
        /* <DEDUP_REMOVED lines=24> */
.L_x_14175:
[----:B------:R-:W-:Y:S05]  /*3690*/  BSYNC B0 ;  /* 0x0000000000007941 */ /* 0x000fea0003800000 */
.L_x_14173:
        /* <DEDUP_REMOVED lines=33> */
.L_x_14177:
        /* <DEDUP_REMOVED lines=24> */
.L_x_14178:
[----:B------:R-:W-:Y:S05]  /*3a30*/  BSYNC B0 ;  /* 0x0000000000007941 */ /* 0x000fea0003800000 */
.L_x_14176:
        /* <DEDUP_REMOVED lines=33> */
.L_x_14180:
        /* <DEDUP_REMOVED lines=24> */
.L_x_14181:
[----:B------:R-:W-:Y:S05]  /*3dd0*/  BSYNC B0 ;  /* 0x0000000000007941 */ /* 0x000fea0003800000 */
.L_x_14179:
        /* <DEDUP_REMOVED lines=33> */
.L_x_14183:
        /* <DEDUP_REMOVED lines=24> */
.L_x_14184:
[----:B------:R-:W-:Y:S05]  /*4170*/  BSYNC B0 ;  /* 0x0000000000007941 */ /* 0x000fea0003800000 */
.L_x_14182:
        /* <DEDUP_REMOVED lines=33> */
.L_x_14186:
        /* <DEDUP_REMOVED lines=24> */
.L_x_14187:
[----:B------:R-:W-:Y:S05]  /*4510*/  BSYNC B0 ;  /* 0x0000000000007941 */ /* 0x000fea0003800000 */
.L_x_14185:
        /* <DEDUP_REMOVED lines=33> */
.L_x_14189:
        /* <DEDUP_REMOVED lines=24> */
.L_x_14190:
[----:B------:R-:W-:Y:S05]  /*48b0*/  BSYNC B0 ;  /* 0x0000000000007941 */ /* 0x000fea0003800000 */
.L_x_14188:
        /* <DEDUP_REMOVED lines=33> */
.L_x_14192:
        /* <DEDUP_REMOVED lines=24> */
.L_x_14193:
[----:B------:R-:W-:Y:S05]  /*4c50*/  BSYNC B0 ;  /* 0x0000000000007941 */ /* 0x000fea0003800000 */
.L_x_14191:
        /* <DEDUP_REMOVED lines=33> */
.L_x_14195:
        /* <DEDUP_REMOVED lines=24> */
.L_x_14196:
[----:B------:R-:W-:Y:S05]  /*4ff0*/  BSYNC B0 ;  /* 0x0000000000007941 */ /* 0x000fea0003800000 */
.L_x_14194:
        /* <DEDUP_REMOVED lines=33> */
.L_x_14198:
        /* <DEDUP_REMOVED lines=24> */
.L_x_14199:
[----:B------:R-:W-:Y:S05]  /*5390*/  BSYNC B0 ;  /* 0x0000000000007941 */ /* 0x000fea0003800000 */
.L_x_14197:
        /* <DEDUP_REMOVED lines=33> */
.L_x_14201:
        /* <DEDUP_REMOVED lines=24> */
.L_x_14202:
[----:B------:R-:W-:Y:S05]  /*5730*/  BSYNC B0 ;  /* 0x0000000000007941 */ /* 0x000fea0003800000 */
.L_x_14200:
        /* <DEDUP_REMOVED lines=33> */
.L_x_14204:
        /* <DEDUP_REMOVED lines=24> */
.L_x_14205:
[----:B------:R-:W-:Y:S05]  /*5ad0*/  BSYNC B0 ;  /* 0x0000000000007941 */ /* 0x000fea0003800000 */
.L_x_14203:
        /* <DEDUP_REMOVED lines=33> */
.L_x_14207:
        /* <DEDUP_REMOVED lines=24> */
.L_x_14208:
[----:B------:R-:W-:Y:S05]  /*5e70*/  BSYNC B0 ;  /* 0x0000000000007941 */ /* 0x000fea0003800000 */
.L_x_14206:
        /* <DEDUP_REMOVED lines=33> */
.L_x_14210:
        /* <DEDUP_REMOVED lines=24> */
.L_x_14211:
[----:B------:R-:W-:Y:S05]  /*6210*/  BSYNC B0 ;  /* 0x0000000000007941 */ /* 0x000fea0003800000 */
.L_x_14209:
        /* <DEDUP_REMOVED lines=33> */
.L_x_14213:
        /* <DEDUP_REMOVED lines=24> */
.L_x_14214:
[----:B------:R-:W-:Y:S05]  /*65b0*/  BSYNC B0 ;  /* 0x0000000000007941 */ /* 0x000fea0003800000 */
.L_x_14212:
        /* <DEDUP_REMOVED lines=33> */
.L_x_14216:
        /* <DEDUP_REMOVED lines=24> */
.L_x_14217:
[----:B------:R-:W-:Y:S05]  /*6950*/  BSYNC B0 ;  /* 0x0000000000007941 */ /* 0x000fea0003800000 */
.L_x_14215:
        /* <DEDUP_REMOVED lines=31> */
.L_x_14219:
        /* <DEDUP_REMOVED lines=23> */
.L_x_14220:
[----:B------:R-:W-:Y:S05]  /*6cc0*/  BSYNC B0 ;  /* 0x0000000000007941 */ /* 0x000fea0003800000 */
.L_x_14218:
        /* <DEDUP_REMOVED lines=17> */
[----:B------:R-:W-:Y:S05]  /*6de0*/  CALL.REL.NOINC `($__internal_3_$__cuda_sm20_rem_u64) ;  /* 0x0000015000b87944 */ /* 0x000fea0003c00000 */
[----:B------:R-:W-:Y:S01]  /*6df0*/  MOV R4, R0 ;  /* 0x0000000000047202 */ /* 0x000fe20000000f00 */
[----:B------:R-:W-:Y:S01]  /*6e00*/  IMAD.MOV.U32 R5, RZ, RZ, R3 ;  /* 0x000000ffff057224 */ /* 0x000fe200078e0003 */
[----:B------:R-:W-:Y:S06]  /*6e10*/  BRA `(.L_x_14223) ;  /* 0x0000000000507947 */ /* 0x000fec0003800000 */
.L_x_14222:
        /* <DEDUP_REMOVED lines=20> */
.L_x_14223:
[----:B------:R-:W-:Y:S05]  /*6f60*/  BSYNC B0 ;  /* 0x0000000000007941 */ /* 0x000fea0003800000 */
.L_x_14221:
[----:B------:R-:W-:Y:S01]  /*6f70*/  ULDC.64 UR4, c[0x0][0x5c0] ;  /* 0x0001700000047ab9 */ /* 0x000fe20000000a00 */
[----:B------:R-:W-:Y:S01]  /*6f80*/  MOV R3, R15 ;  /* 0x0000000f00037202 */ /* 0x000fe20000000f00 */
[----:B------:R-:W-:Y:S02]  /*6f90*/  IMAD R5, R5, UR4, RZ ;  /* 0x0000000405057c24 */ /* 0x000fe4000f8e02ff */
[----:B------:R-:W-:-:S04]  /*6fa0*/  IMAD.WIDE.U32 R2, R4, UR4, R2 ;  /* 0x0000000404027c25 */ /* 0x000fc8000f8e0002 */
[----:B------:R-:W-:-:S04]  /*6fb0*/  IMAD R5, R4, UR5, R5 ;  /* 0x0000000504057c24 */ /* 0x000fc8000f8e0205 */
[----:B------:R-:W-:-:S07]  /*6fc0*/  IMAD.IADD R15, R3, 0x1, R5 ;  /* 0x00000001030f7824 */ /* 0x000fce00078e0205 */
.L_x_14148:
[----:B------:R-:W-:Y:S02]  /*6fd0*/  ULDC.64 UR4, c[0x0][0x5c8] ;  /* 0x0001720000047ab9 */ /* 0x000fe40000000a00 */
[----:B------:R-:W-:-:S04]  /*6fe0*/  IADD3 R4, P0, R2, UR4, RZ ;  /* 0x0000000402047c10 */ /* 0x000fc8000ff1e0ff */
[----:B------:R-:W-:-:S06]  /*6ff0*/  IADD3.X R5, R15, UR5, RZ, P0, !PT ;  /* 0x000000050f057c10 */ /* 0x000fcc00087fe4ff */
[----:B------:R0:W2:Y:S01]  /*7000*/  LDG.E.U8 R5, desc[UR36][R4.64] ;  /* 0x0000002404057981 */ /* 0x0000a2000c1e1100 */
[----:B------:R-:W-:-:S05]  /*7010*/  LEA R2, R23, R22, 0x9 ;  /* 0x0000001617027211 */ /* 0x000fca00078e48ff */
[----:B------:R-:W-:-:S05]  /*7020*/  VIADD R2, R2, 0x80 ;  /* 0x0000008002027836 */ /* 0x000fca0000000000 */
[----:B0-----:R-:W-:Y:S01]  /*7030*/  MOV R4, R2 ;  /* 0x0000000200047202 */ /* 0x001fe20000000f00 */
[----:B--2---:R0:W-:Y:S02]  /*7040*/  STG.E.U8 desc[UR36][R16.64], R5 ;  /* 0x0000000510007986 */ /* 0x0041e4000c101124 */
[----:B0-----:R-:W-:-:S07]  /*7050*/  IMAD.MOV.U32 R5, RZ, RZ, RZ ;  /* 0x000000ffff057224 */ /* 0x001fce00078e00ff */
.L_x_14144:
[----:B------:R-:W-:Y:S05]  /*7060*/  BSYNC B6 ;  /* 0x0000000000067941 */ /* 0x000fea0003800000 */
.L_x_14143:
        /* <DEDUP_REMOVED lines=308> */
.L_x_14226:
        /* <DEDUP_REMOVED lines=32> */
.L_x_14228:
[----:B------:R-:W-:Y:S05]  /*85b0*/  BSYNC B7 ;  /* 0x0000000000077941 */ /* 0x000fea0003800000 */
.L_x_14227:
        /* <DEDUP_REMOVED lines=37> */
.L_x_14231:
        /* <DEDUP_REMOVED lines=23> */
.L_x_14232:
[----:B------:R-:W-:Y:S05]  /*8980*/  BSYNC B0 ;  /* 0x0000000000007941 */ /* 0x000fea0003800000 */
.L_x_14230:
        /* <DEDUP_REMOVED lines=32> */
.L_x_14234:
        /* <DEDUP_REMOVED lines=24> */
.L_x_14235:
[----:B------:R-:W-:Y:S05]  /*8d10*/  BSYNC B0 ;  /* 0x0000000000007941 */ /* 0x000fea0003800000 */
.L_x_14233:
        /* <DEDUP_REMOVED lines=32> */
.L_x_14237:
        /* <DEDUP_REMOVED lines=24> */
.L_x_14238:
[----:B------:R-:W-:Y:S05]  /*90a0*/  BSYNC B0 ;  /* 0x0000000000007941 */ /* 0x000fea0003800000 */
.L_x_14236:
        /* <DEDUP_REMOVED lines=32> */
.L_x_14240:
        /* <DEDUP_REMOVED lines=24> */
.L_x_14241:
[----:B------:R-:W-:Y:S05]  /*9430*/  BSYNC B0 ;  /* 0x0000000000007941 */ /* 0x000fea0003800000 */
.L_x_14239:
        /* <DEDUP_REMOVED lines=32> */
.L_x_14243:
        /* <DEDUP_REMOVED lines=24> */
.L_x_14244:
[----:B------:R-:W-:Y:S05]  /*97c0*/  BSYNC B0 ;  /* 0x0000000000007941 */ /* 0x000fea0003800000 */
.L_x_14242:
        /* <DEDUP_REMOVED lines=32> */
.L_x_14246:
        /* <DEDUP_REMOVED lines=24> */
.L_x_14247:
[----:B------:R-:W-:Y:S05]  /*9b50*/  BSYNC B0 ;  /* 0x0000000000007941 */ /* 0x000fea0003800000 */
.L_x_14245:
        /* <DEDUP_REMOVED lines=32> */
.L_x_14249:
        /* <DEDUP_REMOVED lines=24> */
.L_x_14250:
[----:B------:R-:W-:Y:S05]  /*9ee0*/  BSYNC B0 ;  /* 0x0000000000007941 */ /* 0x000fea0003800000 */
.L_x_14248:
        /* <DEDUP_REMOVED lines=32> */
.L_x_14252:
        /* <DEDUP_REMOVED lines=24> */
.L_x_14253:
[----:B------:R-:W-:Y:S05]  /*a270*/  BSYNC B0 ;  /* 0x0000000000007941 */ /* 0x000fea0003800000 */
.L_x_14251:
        /* <DEDUP_REMOVED lines=32> */
.L_x_14255:
        /* <DEDUP_REMOVED lines=24> */
.L_x_14256:
[----:B------:R-:W-:Y:S05]  /*a600*/  BSYNC B0 ;  /* 0x0000000000007941 */ /* 0x000fea0003800000 */
.L_x_14254:
        /* <DEDUP_REMOVED lines=32> */
.L_x_14258:
        /* <DEDUP_REMOVED lines=24> */
.L_x_14259:
[----:B------:R-:W-:Y:S05]  /*a990*/  BSYNC B0 ;  /* 0x0000000000007941 */ /* 0x000fea0003800000 */
.L_x_14257:
        /* <DEDUP_REMOVED lines=32> */
.L_x_14261:
        /* <DEDUP_REMOVED lines=24> */
.L_x_14262:
[----:B------:R-:W-:Y:S05]  /*ad20*/  BSYNC B0 ;  /* 0x0000000000007941 */ /* 0x000fea0003800000 */
.L_x_14260:
        /* <DEDUP_REMOVED lines=32> */
.L_x_14264:
        /* <DEDUP_REMOVED lines=24> */
.L_x_14265:
[----:B------:R-:W-:Y:S05]  /*b0b0*/  BSYNC B0 ;  /* 0x0000000000007941 */ /* 0x000fea0003800000 */
.L_x_14263:
        /* <DEDUP_REMOVED lines=32> */
.L_x_14267:
        /* <DEDUP_REMOVED lines=24> */
.L_x_14268:
[----:B------:R-:W-:Y:S05]  /*b440*/  BSYNC B0 ;  /* 0x0000000000007941 */ /* 0x000fea0003800000 */
.L_x_14266:
        /* <DEDUP_REMOVED lines=32> */
.L_x_14270:
        /* <DEDUP_REMOVED lines=24> */
.L_x_14271:
[----:B------:R-:W-:Y:S05]  /*b7d0*/  BSYNC B0 ;  /* 0x0000000000007941 */ /* 0x000fea0003800000 */
.L_x_14269:
        /* <DEDUP_REMOVED lines=32> */
.L_x_14273:
        /* <DEDUP_REMOVED lines=24> */
.L_x_14274:
[----:B------:R-:W-:Y:S05]  /*bb60*/  BSYNC B0 ;  /* 0x0000000000007941 */ /* 0x000fea0003800000 */
.L_x_14272:
        /* <DEDUP_REMOVED lines=32> */
.L_x_14276:
        /* <DEDUP_REMOVED lines=24> */
.L_x_14277:
[----:B------:R-:W-:Y:S05]  /*bef0*/  BSYNC B0 ;  /* 0x0000000000007941 */ /* 0x000fea0003800000 */
.L_x_14275:
        /* <DEDUP_REMOVED lines=32> */
.L_x_14279:
        /* <DEDUP_REMOVED lines=24> */
.L_x_14280:
[----:B------:R-:W-:Y:S05]  /*c280*/  BSYNC B0 ;  /* 0x0000000000007941 */ /* 0x000fea0003800000 */
.L_x_14278:
        /* <DEDUP_REMOVED lines=32> */
.L_x_14282:
        /* <DEDUP_REMOVED lines=24> */
.L_x_14283:
[----:B------:R-:W-:Y:S05]  /*c610*/  BSYNC B0 ;  /* 0x0000000000007941 */ /* 0x000fea0003800000 */
.L_x_14281:
        /* <DEDUP_REMOVED lines=32> */
.L_x_14285:
        /* <DEDUP_REMOVED lines=24> */
.L_x_14286:
[----:B------:R-:W-:Y:S05]  /*c9a0*/  BSYNC B0 ;  /* 0x0000000000007941 */ /* 0x000fea0003800000 */
.L_x_14284:
        /* <DEDUP_REMOVED lines=32> */
.L_x_14288:
        /* <DEDUP_REMOVED lines=24> */
.L_x_14289:
[----:B------:R-:W-:Y:S05]  /*cd30*/  BSYNC B0 ;  /* 0x0000000000007941 */ /* 0x000fea0003800000 */
.L_x_14287:
        /* <DEDUP_REMOVED lines=32> */
.L_x_14291:
        /* <DEDUP_REMOVED lines=24> */
.L_x_14292:
[----:B------:R-:W-:Y:S05]  /*d0c0*/  BSYNC B0 ;  /* 0x0000000000007941 */ /* 0x000fea0003800000 */
.L_x_14290:
        /* <DEDUP_REMOVED lines=32> */
.L_x_14294:
        /* <DEDUP_REMOVED lines=24> */
.L_x_14295:
[----:B------:R-:W-:Y:S05]  /*d450*/  BSYNC B0 ;  /* 0x0000000000007941 */ /* 0x000fea0003800000 */
.L_x_14293:
        /* <DEDUP_REMOVED lines=32> */
.L_x_14297:
        /* <DEDUP_REMOVED lines=24> */
.L_x_14298:
[----:B------:R-:W-:Y:S05]  /*d7e0*/  BSYNC B0 ;  /* 0x0000000000007941 */ /* 0x000fea0003800000 */
.L_x_14296:
        /* <DEDUP_REMOVED lines=30> */
.L_x_14300:
        /* <DEDUP_REMOVED lines=23> */
.L_x_14301:
[----:B------:R-:W-:Y:S05]  /*db40*/  BSYNC B0 ;  /* 0x0000000000007941 */ /* 0x000fea0003800000 */
.L_x_14299:
        /* <DEDUP_REMOVED lines=20> */
.L_x_14303:
        /* <DEDUP_REMOVED lines=19> */
.L_x_14304:
[----:B------:R-:W-:Y:S05]  /*ddc0*/  BSYNC B0 ;  /* 0x0000000000007941 */ /* 0x000fea0003800000 */
.L_x_14302:
[----:B------:R-:W-:Y:S02]  /*ddd0*/  ULDC.64 UR4, c[0x0][0x5c0] ;  /* 0x0001700000047ab9 */ /* 0x000fe40000000a00 */
[----:B------:R-:W-:Y:S02]  /*dde0*/  IMAD R3, R5, UR4, RZ ;  /* 0x0000000405037c24 */ /* 0x000fe4000f8e02ff */
[----:B------:R-:W-:-:S04]  /*ddf0*/  IMAD.WIDE.U32 R12, R4, UR4, R12 ;  /* 0x00000004040c7c25 */ /* 0x000fc8000f8e000c */
[----:B------:R-:W-:-:S04]  /*de00*/  IMAD R3, R4, UR5, R3 ;  /* 0x0000000504037c24 */ /* 0x000fc8000f8e0203 */
[----:B------:R-:W-:-:S07]  /*de10*/  IMAD.IADD R13, R13, 0x1, R3 ;  /* 0x000000010d0d7824 */ /* 0x000fce00078e0203 */
.L_x_14229:
[----:B------:R-:W-:Y:S02]  /*de20*/  ULDC.64 UR4, c[0x0][0x5c8] ;  /* 0x0001720000047ab9 */ /* 0x000fe40000000a00 */
[----:B------:R-:W-:-:S04]  /*de30*/  IADD3 R12, P0, R12, UR4, RZ ;  /* 0x000000040c0c7c10 */ /* 0x000fc8000ff1e0ff */
[----:B------:R-:W-:-:S06]  /*de40*/  IADD3.X R13, R13, UR5, RZ, P0, !PT ;  /* 0x000000050d0d7c10 */ /* 0x000fcc00087fe4ff */
[----:B------:R-:W2:Y:S01]  /*de50*/  LDG.E.U8 R13, desc[UR36][R12.64] ;  /* 0x000000240c0d7981 */ /* 0x000ea2000c1e1100 */
[----:B------:R-:W-:Y:S01]  /*de60*/  IADD3 R2, R2, 0x80, RZ ;  /* 0x0000008002027810 */ /* 0x000fe20007ffe0ff */
[----:B------:R-:W-:-:S04]  /*de70*/  HFMA2.MMA R5, -RZ, RZ, 0, 0 ;  /* 0x00000000ff057435 */ /* 0x000fc800000001ff */
[----:B------:R-:W-:Y:S01]  /*de80*/  IMAD.MOV.U32 R4, RZ, RZ, R2 ;  /* 0x000000ffff047224 */ /* 0x000fe200078e0002 */
[----:B--2---:R0:W-:Y:S06]  /*de90*/  STG.E.U8 desc[UR36][R16.64], R13 ;  /* 0x0000000d10007986 */ /* 0x0041ec000c101124 */
.L_x_14225:
[----:B------:R-:W-:Y:S05]  /*dea0*/  BSYNC B6 ;  /* 0x0000000000067941 */ /* 0x000fea0003800000 */
.L_x_14224:
[----:B------:R-:W-:Y:S01]  /*deb0*/  ULDC.64 UR4, c[0x0][0x210] ;  /* 0x0000840000047ab9 */ /* 0x000fe20000000a00 */
[----:B------:R-:W-:Y:S01]  /*dec0*/  BSSY B6, `(.L_x_14305) ;  /* 0x00006e2000067945 */ /* 0x000fe20003800000 */
[----:B------:R-:W-:-:S04]  /*ded0*/  ISETP.GE.U32.AND P0, PT, R4, UR4, PT ;  /* 0x0000000404007c0c */ /* 0x000fc8000bf06070 */
[----:B------:R-:W-:-:S13]  /*dee0*/  ISETP.GE.AND.EX P0, PT, R5, UR5, PT, P0 ;  /* 0x0000000505007c0c */ /* 0x000fda000bf06300 */
[----:B------:R-:W-:Y:S05]  /*def0*/  @P0 BRA `(.L_x_14306) ;  /* 0x0000006c00780947 */ /* 0x000fea0003800000 */
[----:B------:R-:W1:Y:S01]  /*df00*/  LDC R8, c[0x0][0x218] ;  /* 0x00008600ff087b82 */ /* 0x000e620000000800 */
[----:B------:R-:W-:Y:S01]  /*df10*/  IMAD.MOV.U32 R0, RZ, RZ, RZ ;  /* 0x000000ffff007224 */ /* 0x000fe200078e00ff */
[----:B0-----:R-:W-:Y:S02]  /*df20*/  MOV R17, RZ ;  /* 0x000000ff00117202 */ /* 0x001fe40000000f00 */
[----:B-1----:R-:W-:-:S13]  /*df30*/  ISETP.NE.AND P0, PT, R8, RZ, PT ;  /* 0x000000ff0800720c */ /* 0x002fda0003f05270 */
        /* <DEDUP_REMOVED lines=299> */
.L_x_14307:
        /* <DEDUP_REMOVED lines=32> */
.L_x_14309:
[----:B------:R-:W-:Y:S05]  /*f3f0*/  BSYNC B7 ;  /* 0x0000000000077941 */ /* 0x000fea0003800000 */
.L_x_14308:
        /* <DEDUP_REMOVED lines=37> */
.L_x_14312:
        /* <DEDUP_REMOVED lines=23> */
.L_x_14313:
[----:B------:R-:W-:Y:S05]  /*f7c0*/  BSYNC B0 ;  /* 0x0000000000007941 */ /* 0x000fea0003800000 */
.L_x_14311:
        /* <DEDUP_REMOVED lines=32> */
.L_x_14315:
        /* <DEDUP_REMOVED lines=24> */
.L_x_14316:
[----:B------:R-:W-:Y:S05]  /*fb50*/  BSYNC B0 ;  /* 0x0000000000007941 */ /* 0x000fea0003800000 */
.L_x_14314:
        /* <DEDUP_REMOVED lines=32> */
.L_x_14318:
        /* <DEDUP_REMOVED lines=24> */
.L_x_14319:
[----:B------:R-:W-:Y:S05]  /*fee0*/  BSYNC B0 ;  /* 0x0000000000007941 */ /* 0x000fea0003800000 */
.L_x_14317:
        /* <DEDUP_REMOVED lines=32> */
.L_x_14321:
        /* <DEDUP_REMOVED lines=24> */
.L_x_14322:
[----:B------:R-:W-:Y:S05]  /*10270*/  BSYNC B0 ;  /* 0x0000000000007941 */ /* 0x000fea0003800000 */
.L_x_14320:
        /* <DEDUP_REMOVED lines=32> */
.L_x_14324:
        /* <DEDUP_REMOVED lines=24> */
.L_x_14325:
[----:B------:R-:W-:Y:S05]  /*10600*/  BSYNC B0 ;  /* 0x0000000000007941 */ /* 0x000fea0003800000 */
.L_x_14323:
        /* <DEDUP_REMOVED lines=32> */
.L_x_14327:
        /* <DEDUP_REMOVED lines=24> */
.L_x_14328:
[----:B------:R-:W-:Y:S05]  /*10990*/  BSYNC B0 ;  /* 0x0000000000007941 */ /* 0x000fea0003800000 */
.L_x_14326:
        /* <DEDUP_REMOVED lines=32> */
.L_x_14330:
        /* <DEDUP_REMOVED lines=24> */
.L_x_14331:
[----:B------:R-:W-:Y:S05]  /*10d20*/  BSYNC B0 ;  /* 0x0000000000007941 */ /* 0x000fea0003800000 */
.L_x_14329:
        /* <DEDUP_REMOVED lines=32> */
.L_x_14333:
        /* <DEDUP_REMOVED lines=24> */
.L_x_14334:
[----:B------:R-:W-:Y:S05]  /*110b0*/  BSYNC B0 ;  /* 0x0000000000007941 */ /* 0x000fea0003800000 */
.L_x_14332:
        /* <DEDUP_REMOVED lines=32> */
.L_x_14336:
        /* <DEDUP_REMOVED lines=24> */
.L_x_14337:
[----:B------:R-:W-:Y:S05]  /*11440*/  BSYNC B0 ;  /* 0x0000000000007941 */ /* 0x000fea0003800000 */
.L_x_14335:
        /* <DEDUP_REMOVED lines=32> */
.L_x_14339:
        /* <DEDUP_REMOVED lines=24> */
.L_x_14340:
[----:B------:R-:W-:Y:S05]  /*117d0*/  BSYNC B0 ;  /* 0x0000000000007941 */ /* 0x000fea0003800000 */
.L_x_14338:
        /* <DEDUP_REMOVED lines=32> */
.L_x_14342:
        /* <DEDUP_REMOVED lines=24> */
.L_x_14343:
[----:B------:R-:W-:Y:S05]  /*11b60*/  BSYNC B0 ;  /* 0x0000000000007941 */ /* 0x000fea0003800000 */
.L_x_14341:
        /* <DEDUP_REMOVED lines=32> */
.L_x_14345:
        /* <DEDUP_REMOVED lines=24> */
.L_x_14346:
[----:B------:R-:W-:Y:S05]  /*11ef0*/  BSYNC B0 ;  /* 0x0000000000007941 */ /* 0x000fea0003800000 */
.L_x_14344:
        /* <DEDUP_REMOVED lines=32> */
.L_x_14348:
        /* <DEDUP_REMOVED lines=24> */
.L_x_14349:
[----:B------:R-:W-:Y:S05]  /*12280*/  BSYNC B0 ;  /* 0x0000000000007941 */ /* 0x000fea0003800000 */
.L_x_14347:
        /* <DEDUP_REMOVED lines=19> */
[----:B------:R-:W-:Y:S05]  /*123c0*/  CALL.REL.NOINC `($__internal_2_$__cuda_sm20_div_u64) ;  /* 0x00000098002c7944 */ /* 0x000fea0003c00000 */
        /* <DEDUP_REMOVED lines=12> */
.L_x_14351:
        /* <DEDUP_REMOVED lines=24> */
.L_x_14352:
[----:B------:R-:W-:Y:S05]  /*12610*/  BSYNC B0 ;  /* 0x0000000000007941 */ /* 0x000fea0003800000 */
.L_x_14350:
        /* <DEDUP_REMOVED lines=19> */
[----:B------:R-:W-:Y:S05]  /*12750*/  CALL.REL.NOINC `($__internal_2_$__cuda_sm20_div_u64) ;  /* 0x0000009400487944 */ /* 0x000fea0003c00000 */
        /* <DEDUP_REMOVED lines=12> */
.L_x_14354:
        /* <DEDUP_REMOVED lines=24> */
.L_x_14355:
[----:B------:R-:W-:Y:S05]  /*129a0*/  BSYNC B0 ;  /* 0x0000000000007941 */ /* 0x000fea0003800000 */
.L_x_14353:
        /* <DEDUP_REMOVED lines=32> */
.L_x_14357:
        /* <DEDUP_REMOVED lines=24> */
.L_x_14358:
[----:B------:R-:W-:Y:S05]  /*12d30*/  BSYNC B0 ;  /* 0x0000000000007941 */ /* 0x000fea0003800000 */
.L_x_14356:
        /* <DEDUP_REMOVED lines=32> */
.L_x_14360:
        /* <DEDUP_REMOVED lines=24> */
.L_x_14361:
[----:B------:R-:W-:Y:S05]  /*130c0*/  BSYNC B0 ;  /* 0x0000000000007941 */ /* 0x000fea0003800000 */
.L_x_14359:
        /* <DEDUP_REMOVED lines=32> */
.L_x_14363:
        /* <DEDUP_REMOVED lines=24> */
.L_x_14364:
[----:B------:R-:W-:Y:S05]  /*13450*/  BSYNC B0 ;  /* 0x0000000000007941 */ /* 0x000fea0003800000 */
.L_x_14362:
        /* <DEDUP_REMOVED lines=32> */
.L_x_14366:
        /* <DEDUP_REMOVED lines=24> */
.L_x_14367:
[----:B------:R-:W-:Y:S05]  /*137e0*/  BSYNC B0 ;  /* 0x0000000000007941 */ /* 0x000fea0003800000 */
.L_x_14365:
        /* <DEDUP_REMOVED lines=32> */
.L_x_14369:
        /* <DEDUP_REMOVED lines=24> */
.L_x_14370:
[----:B------:R-:W-:Y:S05]  /*13b70*/  BSYNC B0 ;  /* 0x0000000000007941 */ /* 0x000fea0003800000 */
.L_x_14368:
        /* <DEDUP_REMOVED lines=32> */
.L_x_14372:
        /* <DEDUP_REMOVED lines=24> */
.L_x_14373:
[----:B------:R-:W-:Y:S05]  /*13f00*/  BSYNC B0 ;  /* 0x0000000000007941 */ /* 0x000fea0003800000 */
.L_x_14371:
        /* <DEDUP_REMOVED lines=32> */
.L_x_14375:
        /* <DEDUP_REMOVED lines=24> */
.L_x_14376:
[----:B------:R-:W-:Y:S05]  /*14290*/  BSYNC B0 ;  /* 0x0000000000007941 */ /* 0x000fea0003800000 */
.L_x_14374:
        /* <DEDUP_REMOVED lines=32> */
.L_x_14378:
        /* <DEDUP_REMOVED lines=24> */
.L_x_14379:
[----:B------:R-:W-:Y:S05]  /*14620*/  BSYNC B0 ;  /* 0x0000000000007941 */ /* 0x000fea0003800000 */
.L_x_14377:
        /* <DEDUP_REMOVED lines=30> */
.L_x_14381:
        /* <DEDUP_REMOVED lines=23> */
.L_x_14382:
[----:B------:R-:W-:Y:S05]  /*14980*/  BSYNC B0 ;  /* 0x0000000000007941 */ /* 0x000fea0003800000 */
.L_x_14380:
        /* <DEDUP_REMOVED lines=16> */
[----:B------:R-:W-:Y:S05]  /*14a90*/  CALL.REL.NOINC `($__internal_3_$__cuda_sm20_rem_u64) ;  /* 0x00000074008c7944 */ /* 0x000fea0003c00000 */
[----:B------:R-:W-:Y:S01]  /*14aa0*/  IMAD.MOV.U32 R4, RZ, RZ, R0 ;  /* 0x000000ffff047224 */ /* 0x000fe200078e0000 */
[----:B------:R-:W-:Y:S01]  /*14ab0*/  MOV R5, R3 ;  /* 0x0000000300057202 */ /* 0x000fe20000000f00 */
[----:B------:R-:W-:Y:S06]  /*14ac0*/  BRA `(.L_x_14385) ;  /* 0x00000000004c7947 */ /* 0x000fec0003800000 */
.L_x_14384:
        /* <DEDUP_REMOVED lines=19> */
.L_x_14385:
[----:B------:R-:W-:Y:S05]  /*14c00*/  BSYNC B0 ;  /* 0x0000000000007941 */ /* 0x000fea0003800000 */
.L_x_14383:
[----:B------:R-:W-:Y:S02]  /*14c10*/  ULDC.64 UR4, c[0x0][0x5c0] ;  /* 0x0001700000047ab9 */ /* 0x000fe40000000a00 */
[----:B------:R-:W-:Y:S02]  /*14c20*/  IMAD R3, R5, UR4, RZ ;  /* 0x0000000405037c24 */ /* 0x000fe4000f8e02ff */
[----:B------:R-:W-:-:S04]  /*14c30*/  IMAD.WIDE.U32 R12, R4, UR4, R12 ;  /* 0x00000004040c7c25 */ /* 0x000fc8000f8e000c */
[----:B------:R-:W-:-:S04]  /*14c40*/  IMAD R3, R4, UR5, R3 ;  /* 0x0000000504037c24 */ /* 0x000fc8000f8e0203 */
[----:B------:R-:W-:-:S07]  /*14c50*/  IMAD.IADD R13, R13, 0x1, R3 ;  /* 0x000000010d0d7824 */ /* 0x000fce00078e0203 */
.L_x_14310:
[----:B------:R-:W-:Y:S02]  /*14c60*/  ULDC.64 UR4, c[0x0][0x5c8] ;  /* 0x0001720000047ab9 */ /* 0x000fe40000000a00 */
[----:B------:R-:W-:-:S04]  /*14c70*/  IADD3 R12, P0, R12, UR4, RZ ;  /* 0x000000040c0c7c10 */ /* 0x000fc8000ff1e0ff */
[----:B------:R-:W-:-:S06]  /*14c80*/  IADD3.X R13, R13, UR5, RZ, P0, !PT ;  /* 0x000000050d0d7c10 */ /* 0x000fcc00087fe4ff */
[----:B------:R-:W2:Y:S01]  /*14c90*/  LDG.E.U8 R13, desc[UR36][R12.64] ;  /* 0x000000240c0d7981 */ /* 0x000ea2000c1e1100 */
[----:B------:R-:W-:Y:S01]  /*14ca0*/  IADD3 R2, R2, 0x80, RZ ;  /* 0x0000008002027810 */ /* 0x000fe20007ffe0ff */
[----:B------:R-:W-:-:S03]  /*14cb0*/  IMAD.MOV.U32 R5, RZ, RZ, RZ ;  /* 0x000000ffff057224 */ /* 0x000fc600078e00ff */
[----:B------:R-:W-:Y:S01]  /*14cc0*/  MOV R4, R2 ;  /* 0x0000000200047202 */ /* 0x000fe20000000f00 */
[----:B--2---:R1:W-:Y:S06]  /*14cd0*/  STG.E.U8 desc[UR36][R16.64], R13 ;  /* 0x0000000d10007986 */ /* 0x0043ec000c101124 */
.L_x_14306:
[----:B------:R-:W-:Y:S05]  /*14ce0*/  BSYNC B6 ;  /* 0x0000000000067941 */ /* 0x000fea0003800000 */
.L_x_14305:
[----:B------:R-:W-:Y:S02]  /*14cf0*/  ULDC.64 UR4, c[0x0][0x210] ;  /* 0x0000840000047ab9 */ /* 0x000fe40000000a00 */
[----:B------:R-:W-:-:S04]  /*14d00*/  ISETP.GE.U32.AND P0, PT, R4, UR4, PT ;  /* 0x0000000404007c0c */ /* 0x000fc8000bf06070 */
[----:B------:R-:W-:-:S13]  /*14d10*/  ISETP.GE.AND.EX P0, PT, R5, UR5, PT, P0 ;  /* 0x0000000505007c0c */ /* 0x000fda000bf06300 */
[----:B------:R-:W-:Y:S05]  /*14d20*/  @P0 EXIT ;  /* 0x000000000000094d */ /* 0x000fea0003800000 */
[----:B------:R-:W2:Y:S01]  /*14d30*/  LDC R6, c[0x0][0x218] ;  /* 0x00008600ff067b82 */ /* 0x000ea20000000800 */
[----:B------:R-:W-:Y:S01]  /*14d40*/  HFMA2.MMA R0, -RZ, RZ, 0, 0 ;  /* 0x00000000ff007435 */ /* 0x000fe200000001ff */
[----:B01----:R-:W-:Y:S02]  /*14d50*/  MOV R17, RZ ;  /* 0x000000ff00117202 */ /* 0x003fe40000000f00 */
[----:B--2---:R-:W-:-:S13]  /*14d60*/  ISETP.NE.AND P0, PT, R6, RZ, PT ;  /* 0x000000ff0600720c */ /* 0x004fda0003f05270 */
        /* <DEDUP_REMOVED lines=299> */
.L_x_14386:
        /* <DEDUP_REMOVED lines=32> */
.L_x_14388:
[----:B------:R-:W-:Y:S05]  /*16220*/  BSYNC B6 ;  /* 0x0000000000067941 */ /* 0x000fea0003800000 */
.L_x_14387:
        /* <DEDUP_REMOVED lines=37> */
.L_x_14391:
        /* <DEDUP_REMOVED lines=24> */
.L_x_14392:
[----:B------:R-:W-:Y:S05]  /*16600*/  BSYNC B0 ;  /* 0x0000000000007941 */ /* 0x000fea0003800000 */
.L_x_14390:
        /* <DEDUP_REMOVED lines=32> */
.L_x_14394:
        /* <DEDUP_REMOVED lines=24> */
.L_x_14395:
[----:B------:R-:W-:Y:S05]  /*16990*/  BSYNC B0 ;  /* 0x0000000000007941 */ /* 0x000fea0003800000 */
.L_x_14393:
        /* <DEDUP_REMOVED lines=33> */
.L_x_14397:
        /* <DEDUP_REMOVED lines=24> */
.L_x_14398:
[----:B------:R-:W-:Y:S05]  /*16d30*/  BSYNC B0 ;  /* 0x0000000000007941 */ /* 0x000fea0003800000 */
.L_x_14396:
        /* <DEDUP_REMOVED lines=33> */
.L_x_14400:
        /* <DEDUP_REMOVED lines=24> */
.L_x_14401:
[----:B------:R-:W-:Y:S05]  /*170d0*/  BSYNC B0 ;  /* 0x0000000000007941 */ /* 0x000fea0003800000 */
.L_x_14399:
        /* <DEDUP_REMOVED lines=33> */
.L_x_14403:
        /* <DEDUP_REMOVED lines=24> */
.L_x_14404:
[----:B------:R-:W-:Y:S05]  /*17470*/  BSYNC B0 ;  /* 0x0000000000007941 */ /* 0x000fea0003800000 */
.L_x_14402:
        /* <DEDUP_REMOVED lines=33> */
.L_x_14406:
        /* <DEDUP_REMOVED lines=24> */
.L_x_14407:
[----:B------:R-:W-:Y:S05]  /*17810*/  BSYNC B0 ;  /* 0x0000000000007941 */ /* 0x000fea0003800000 */
.L_x_14405:
        /* <DEDUP_REMOVED lines=33> */
.L_x_14409:
        /* <DEDUP_REMOVED lines=24> */
.L_x_14410:
[----:B------:R-:W-:Y:S05]  /*17bb0*/  BSYNC B0 ;  /* 0x0000000000007941 */ /* 0x000fea0003800000 */
.L_x_14408:
        /* <DEDUP_REMOVED lines=33> */
.L_x_14412:
        /* <DEDUP_REMOVED lines=24> */
.L_x_14413:
[----:B------:R-:W-:Y:S05]  /*17f50*/  BSYNC B0 ;  /* 0x0000000000007941 */ /* 0x000fea0003800000 */
.L_x_14411:
        /* <DEDUP_REMOVED lines=33> */
.L_x_14415:
        /* <DEDUP_REMOVED lines=24> */
.L_x_14416:
[----:B------:R-:W-:Y:S05]  /*182f0*/  BSYNC B0 ;  /* 0x0000000000007941 */ /* 0x000fea0003800000 */
.L_x_14414:
        /* <DEDUP_REMOVED lines=33> */
.L_x_14418:
        /* <DEDUP_REMOVED lines=24> */
.L_x_14419:
[----:B------:R-:W-:Y:S05]  /*18690*/  BSYNC B0 ;  /* 0x0000000000007941 */ /* 0x000fea0003800000 */
.L_x_14417:
        /* <DEDUP_REMOVED lines=33> */
.L_x_14421:
        /* <DEDUP_REMOVED lines=24> */
.L_x_14422:
[----:B------:R-:W-:Y:S05]  /*18a30*/  BSYNC B0 ;  /* 0x0000000000007941 */ /* 0x000fea0003800000 */
.L_x_14420:
        /* <DEDUP_REMOVED lines=33> */
.L_x_14424:
        /* <DEDUP_REMOVED lines=24> */
.L_x_14425:
[----:B------:R-:W-:Y:S05]  /*18dd0*/  BSYNC B0 ;  /* 0x0000000000007941 */ /* 0x000fea0003800000 */
.L_x_14423:
        /* <DEDUP_REMOVED lines=33> */
.L_x_14427:
        /* <DEDUP_REMOVED lines=24> */
.L_x_14428:
[----:B------:R-:W-:Y:S05]  /*19170*/  BSYNC B0 ;  /* 0x0000000000007941 */ /* 0x000fea0003800000 */
.L_x_14426:
        /* <DEDUP_REMOVED lines=33> */
.L_x_14430:
        /* <DEDUP_REMOVED lines=24> */
.L_x_14431:
[----:B------:R-:W-:Y:S05]  /*19510*/  BSYNC B0 ;  /* 0x0000000000007941 */ /* 0x000fea0003800000 */
.L_x_14429:
        /* <DEDUP_REMOVED lines=33> */
.L_x_14433:
        /* <DEDUP_REMOVED lines=24> */
.L_x_14434:
[----:B------:R-:W-:Y:S05]  /*198b0*/  BSYNC B0 ;  /* 0x0000000000007941 */ /* 0x000fea0003800000 */
.L_x_14432:
        /* <DEDUP_REMOVED lines=33> */
.L_x_14436:
        /* <DEDUP_REMOVED lines=24> */
.L_x_14437:
[----:B------:R-:W-:Y:S05]  /*19c50*/  BSYNC B0 ;  /* 0x0000000000007941 */ /* 0x000fea0003800000 */
.L_x_14435:
        /* <DEDUP_REMOVED lines=33> */
.L_x_14439:
        /* <DEDUP_REMOVED lines=24> */
.L_x_14440:
[----:B------:R-:W-:Y:S05]  /*19ff0*/  BSYNC B0 ;  /* 0x0000000000007941 */ /* 0x000fea0003800000 */
.L_x_14438:
        /* <DEDUP_REMOVED lines=33> */
.L_x_14442:
        /* <DEDUP_REMOVED lines=24> */
.L_x_14443:
[----:B------:R-:W-:Y:S05]  /*1a390*/  BSYNC B0 ;  /* 0x0000000000007941 */ /* 0x000fea0003800000 */
.L_x_14441:
        /* <DEDUP_REMOVED lines=33> */
.L_x_14445:
        /* <DEDUP_REMOVED lines=24> */
.L_x_14446:
[----:B------:R-:W-:Y:S05]  /*1a730*/  BSYNC B0 ;  /* 0x0000000000007941 */ /* 0x000fea0003800000 */
.L_x_14444:
        /* <DEDUP_REMOVED lines=33> */
.L_x_14448:
        /* <DEDUP_REMOVED lines=24> */
.L_x_14449:
[----:B------:R-:W-:Y:S05]  /*1aad0*/  BSYNC B0 ;  /* 0x0000000000007941 */ /* 0x000fea0003800000 */
.L_x_14447:
        /* <DEDUP_REMOVED lines=33> */
.L_x_14451:
        /* <DEDUP_REMOVED lines=24> */
.L_x_14452:
[----:B------:R-:W-:Y:S05]  /*1ae70*/  BSYNC B0 ;  /* 0x0000000000007941 */ /* 0x000fea0003800000 */
.L_x_14450:
        /* <DEDUP_REMOVED lines=33> */
.L_x_14454:
        /* <DEDUP_REMOVED lines=24> */
.L_x_14455:
[----:B------:R-:W-:Y:S05]  /*1b210*/  BSYNC B0 ;  /* 0x0000000000007941 */ /* 0x000fea0003800000 */
.L_x_14453:
        /* <DEDUP_REMOVED lines=33> */
.L_x_14457:
        /* <DEDUP_REMOVED lines=24> */
.L_x_14458:
[----:B------:R-:W-:Y:S05]  /*1b5b0*/  BSYNC B0 ;  /* 0x0000000000007941 */ /* 0x000fea0003800000 */
.L_x_14456:
        /* <DEDUP_REMOVED lines=31> */
.L_x_14460:
        /* <DEDUP_REMOVED lines=23> */
.L_x_14461:
[----:B------:R-:W-:Y:S05]  /*1b920*/  BSYNC B0 ;  /* 0x0000000000007941 */ /* 0x000fea0003800000 */
.L_x_14459:
        /* <DEDUP_REMOVED lines=21> */
.L_x_14463:
        /* <DEDUP_REMOVED lines=19> */
.L_x_14464:
[----:B------:R-:W-:Y:S05]  /*1bbb0*/  BSYNC B0 ;  /* 0x0000000000007941 */ /* 0x000fea0003800000 */
.L_x_14462:
[----:B------:R-:W-:Y:S01]  /*1bbc0*/  ULDC.64 UR4, c[0x0][0x5c0] ;  /* 0x0001700000047ab9 */ /* 0x000fe20000000a00 */
[----:B------:R-:W-:Y:S02]  /*1bbd0*/  IMAD.MOV.U32 R3, RZ, RZ, R15 ;  /* 0x000000ffff037224 */ /* 0x000fe400078e000f */
[----:B------:R-:W-:Y:S02]  /*1bbe0*/  IMAD R5, R5, UR4, RZ ;  /* 0x0000000405057c24 */ /* 0x000fe4000f8e02ff */
[----:B------:R-:W-:-:S04]  /*1bbf0*/  IMAD.WIDE.U32 R2, R4, UR4, R2 ;  /* 0x0000000404027c25 */ /* 0x000fc8000f8e0002 */
[----:B------:R-:W-:-:S05]  /*1bc00*/  IMAD R5, R4, UR5, R5 ;  /* 0x0000000504057c24 */ /* 0x000fca000f8e0205 */
[----:B------:R-:W-:-:S07]  /*1bc10*/  IADD3 R15, R3, R5, RZ ;  /* 0x00000005030f7210 */ /* 0x000fce0007ffe0ff */
.L_x_14389:
[----:B------:R-:W-:Y:S02]  /*1bc20*/  ULDC.64 UR4, c[0x0][0x5c8] ;  /* 0x0001720000047ab9 */ /* 0x000fe40000000a00 */
[----:B------:R-:W-:-:S04]  /*1bc30*/  IADD3 R2, P0, R2, UR4, RZ ;  /* 0x0000000402027c10 */ /* 0x000fc8000ff1e0ff */
[----:B------:R-:W-:-:S06]  /*1bc40*/  IADD3.X R3, R15, UR5, RZ, P0, !PT ;  /* 0x000000050f037c10 */ /* 0x000fcc00087fe4ff */
[----:B------:R-:W2:Y:S04]  /*1bc50*/  LDG.E.U8 R3, desc[UR36][R2.64] ;  /* 0x0000002402037981 */ /* 0x000ea8000c1e1100 */
[----:B--2---:R-:W-:Y:S01]  /*1bc60*/  STG.E.U8 desc[UR36][R16.64], R3 ;  /* 0x0000000310007986 */ /* 0x004fe2000c101124 */
[----:B------:R-:W-:Y:S05]  /*1bc70*/  EXIT ;  /* 0x000000000000794d */ /* 0x000fea0003800000 */
        .weak           $__internal_2_$__cuda_sm20_div_u64
        .type           $__internal_2_$__cuda_sm20_div_u64,@function
        .size           $__internal_2_$__cuda_sm20_div_u64,($__internal_3_$__cuda_sm20_rem_u64 - $__internal_2_$__cuda_sm20_div_u64)
$__internal_2_$__cuda_sm20_div_u64:
        /* <DEDUP_REMOVED lines=68> */
[----:B------:R-:W-:Y:S05]  /*1c0c0*/  RET.REL.NODEC R4 `(_ZN2at6native24index_elementwise_kernelILi128ELi4EZNS0_20cuda_take_put_kernelIblZZZZZNS0_11take_kernelERNS_14TensorIteratorERKNS_10TensorBaseEENKUlvE_clEvENKUlvE9_clEvENKUlvE_clEvENKUlvE0_clEvEUlRblE_EEvS4_S7_RKT1_EUliE_EEvlSE_) ;  /* 0xfffffe3c04cc7950 */ /* 0x000fea0003c3ffff */
        .weak           $__internal_3_$__cuda_sm20_rem_u64
        .type           $__internal_3_$__cuda_sm20_rem_u64,@function
        .size           $__internal_3_$__cuda_sm20_rem_u64,(.L_x_27920 - $__internal_3_$__cuda_sm20_rem_u64)
$__internal_3_$__cuda_sm20_rem_u64:
        /* <DEDUP_REMOVED lines=63> */
[----:B------:R-:W-:Y:S06]  /*1c4c0*/  RET.REL.NODEC R4 `(_ZN2at6native24index_elementwise_kernelILi128ELi4EZNS0_20cuda_take_put_kernelIblZZZZZNS0_11take_kernelERNS_14TensorIteratorERKNS_10TensorBaseEENKUlvE_clEvENKUlvE9_clEvENKUlvE_clEvENKUlvE0_clEvEUlRblE_EEvS4_S7_RKT1_EUliE_EEvlSE_) ;  /* 0xfffffe3804cc7950 */ /* 0x000fec0003c3ffff */
.L_x_14465:
        /* <DEDUP_REMOVED lines=11> */
.L_x_27920:


//--------------------- .text._ZN2at6native24index_elementwise_kernelILi128ELi4EZNS0_20cuda_take_put_kernelIbiZZZZZNS0_11take_kernelERNS_14TensorIteratorERKNS_10TensorBaseEENKUlvE_clEvENKUlvE9_clEvENKUlvE_clEvENKUlvE_clEvEUlRbiE_EEvS4_S7_RKT1_EUliE_EEvlSE_ --------------------------
	.section	.text._ZN2at6native24index_elementwise_kernelILi128ELi4EZNS0_20cuda_take_put_kernelIbiZZZZZNS0_11take_kernelERNS_14TensorIteratorERKNS_10TensorBaseEENKUlvE_clEvENKUlvE9_clEvENKUlvE_clEvENKUlvE_clEvEUlRbiE_EEvS4_S7_RKT1_EUliE_EEvlSE_,"ax",@progbits
	.align	128
        .global         _ZN2at6native24index_elementwise_kernelILi128ELi4EZNS0_20cuda_take_put_kernelIbiZZZZZNS0_11take_kernelERNS_14TensorIteratorERKNS_10TensorBaseEENKUlvE_clEvENKUlvE9_clEvENKUlvE_clEvENKUlvE_clEvEUlRbiE_EEvS4_S7_RKT1_EUliE_EEvlSE_
        .type           _ZN2at6native24index_elementwise_kernelILi128ELi4EZNS0_20cuda_take_put_kernelIbiZZZZZNS0_11take_kernelERNS_14TensorIteratorERKNS_10TensorBaseEENKUlvE_clEvENKUlvE9_clEvENKUlvE_clEvENKUlvE_clEvEUlRbiE_EEvS4_S7_RKT1_EUliE_EEvlSE_,@function
        .size           _ZN2at6native24index_elementwise_kernelILi128ELi4EZNS0_20cuda_take_put_kernelIbiZZZZZNS0_11take_kernelERNS_14TensorIteratorERKNS_10TensorBaseEENKUlvE_clEvENKUlvE9_clEvENKUlvE_clEvENKUlvE_clEvEUlRbiE_EEvS4_S7_RKT1_EUliE_EEvlSE_,(.L_x_28081 - _ZN2at6native24index_elementwise_kernelILi128ELi4EZNS0_20cuda_take_put_kernelIbiZZZZZNS0_11take_kernelERNS_14TensorIteratorERKNS_10TensorBaseEENKUlvE_clEvENKUlvE9_clEvENKUlvE_clEvENKUlvE_clEvEUlRbiE_EEvS4_S7_RKT1_EUliE_EEvlSE_)
        .other          _ZN2at6native24index_elementwise_kernelILi128ELi4EZNS0_20cuda_take_put_kernelIbiZZZZZNS0_11take_kernelERNS_14TensorIteratorERKNS_10TensorBaseEENKUlvE_clEvENKUlvE9_clEvENKUlvE_clEvENKUlvE_clEvEUlRbiE_EEvS4_S7_RKT1_EUliE_EEvlSE_,@"STO_CUDA_ENTRY STV_DEFAULT"
_ZN2at6native24index_elementwise_kernelILi128ELi4EZNS0_20cuda_take_put_kernelIbiZZZZZNS0_11take_kernelERNS_14TensorIteratorERKNS_10TensorBaseEENKUlvE_clEvENKUlvE9_clEvENKUlvE_clEvENKUlvE_clEvEUlRbiE_EEvS4_S7_RKT1_EUliE_EEvlSE_:
.text._ZN2at6native24index_elementwise_kernelILi128ELi4EZNS0_20cuda_take_put_kernelIbiZZZZZNS0_11take_kernelERNS_14TensorIteratorERKNS_10TensorBaseEENKUlvE_clEvENKUlvE9_clEvENKUlvE_clEvENKUlvE_clEvEUlRbiE_EEvS4_S7_RKT1_EUliE_EEvlSE_:
        /* <DEDUP_REMOVED lines=302> */
[----:B------:R-:W-:Y:S02]  /*12e0*/  ULDC.64 UR4, c[0x0][0x400] ;  /* 0x0001000000047ab9 */ /* 0x000fe40000000a00 */
[----:B------:R-:W-:-:S04]  /*12f0*/  IMAD.MOV R9, RZ, RZ, -R7 ;  /* 0x000000ffff097224 */ /* 0x000fc800078e0a07 */
        /* <DEDUP_REMOVED lines=11> */
.L_x_14468:
        /* <DEDUP_REMOVED lines=19> */
[----:B------:R-:W-:Y:S01]  /*14e0*/  IMAD.U32 R4, RZ, RZ, UR4 ;  /* 0x00000004ff047e24 */ /* 0x000fe2000f8e00ff */
[----:B------:R-:W-:Y:S01]  /*14f0*/  MOV R5, UR5 ;  /* 0x0000000500057c02 */ /* 0x000fe20008000f00 */
[----:B------:R-:W-:Y:S01]  /*1500*/  ULDC.64 UR4, c[0x4][0x4c0] ;  /* 0x0101300000047ab9 */ /* 0x000fe20000000a00 */
[----:B------:R-:W0:Y:S01]  /*1510*/  LDC.64 R2, c[0x4][R2] ;  /* 0x0100000002027b82 */ /* 0x000e220000000a00 */
[----:B------:R-:W-:Y:S01]  /*1520*/  HFMA2.MMA R8, -RZ, RZ, 0, 2.0205974578857421875e-05 ;  /* 0x00000153ff087435 */ /* 0x000fe200000001ff */
[----:B------:R-:W-:Y:S01]  /*1530*/  MOV R6, UR4 ;  /* 0x0000000400067c02 */ /* 0x000fe20008000f00 */
[----:B------:R-:W-:Y:S01]  /*1540*/  IMAD.U32 R10, RZ, RZ, UR6 ;  /* 0x00000006ff0a7e24 */ /* 0x000fe2000f8e00ff */
[----:B------:R-:W-:Y:S01]  /*1550*/  MOV R7, UR5 ;  /* 0x0000000500077c02 */ /* 0x000fe20008000f00 */
[----:B------:R-:W-:Y:S01]  /*1560*/  IMAD.MOV.U32 R13, RZ, RZ, RZ ;  /* 0x000000ffff0d7224 */ /* 0x000fe200078e00ff */
[----:B------:R-:W-:-:S02]  /*1570*/  MOV R11, UR7 ;  /* 0x00000007000b7c02 */ /* 0x000fc40008000f00 */
[----:B------:R-:W-:-:S07]  /*1580*/  MOV R12, 0x1 ;  /* 0x00000001000c7802 */ /* 0x000fce0000000f00 */
[----:B------:R-:W-:-:S07]  /*1590*/  LEPC R20, `(.L_x_14470) ;  /* 0x000000001014794e */ /* 0x000fce0000000000 */
[----:B0-----:R-:W-:Y:S05]  /*15a0*/  CALL.ABS.NOINC R2 ;  /* 0x0000000002007343 */ /* 0x001fea0003c00000 */
.L_x_14470:
[----:B------:R-:W-:Y:S05]  /*15b0*/  BSYNC B6 ;  /* 0x0000000000067941 */ /* 0x000fea0003800000 */
.L_x_14469:
        /* <DEDUP_REMOVED lines=272> */
[----:B------:R-:W-:-:S03]  /*26c0*/  @P0 MOV R8, RZ ;  /* 0x000000ff00080202 */ /* 0x000fc60000000f00 */
[----:B------:R-:W1:Y:S01]  /*26d0*/  @P0 LDC R0, c[0x0][0x558] ;  /* 0x00015600ff000b82 */ /* 0x000e620000000800 */
[----:B------:R-:W-:-:S04]  /*26e0*/  IMAD.MOV R4, RZ, RZ, -R9 ;  /* 0x000000ffff047224 */ /* 0x000fc800078e0a09 */
[----:B------:R-:W-:Y:S01]  /*26f0*/  IMAD R4, R4, UR4, R5 ;  /* 0x0000000404047c24 */ /* 0x000fe2000f8e0205 */
[----:B------:R-:W-:Y:S02]  /*2700*/  ULDC UR4, c[0x0][0x5b8] ;  /* 0x00016e0000047ab9 */ /* 0x000fe40000000800 */
[----:B------:R-:W2:Y:S01]  /*2710*/  @P0 LDC R2, c[0x0][0x5bc] ;  /* 0x00016f00ff020b82 */ /* 0x000ea20000000800 */
[----:B------:R-:W-:Y:S02]  /*2720*/  IMAD R3, R4, UR4, R3 ;  /* 0x0000000404037c24 */ /* 0x000fe4000f8e0203 */
[----:B0-----:R-:W-:-:S05]  /*2730*/  @P0 IMAD.HI.U32 R7, R9, R7, R8 ;  /* 0x0000000709070227 */ /* 0x001fca00078e0008 */
[----:B-1----:R-:W-:-:S04]  /*2740*/  @P0 SHF.R.U32.HI R7, RZ, R0, R7 ;  /* 0x00000000ff070219 */ /* 0x002fc80000011607 */
[----:B------:R-:W-:-:S05]  /*2750*/  @P0 IADD3 R7, -R7, RZ, RZ ;  /* 0x000000ff07070210 */ /* 0x000fca0007ffe1ff */
[----:B------:R-:W-:-:S04]  /*2760*/  @P0 IMAD R6, R7, R6, R9 ;  /* 0x0000000607060224 */ /* 0x000fc800078e0209 */
[----:B--2---:R-:W-:-:S07]  /*2770*/  @P0 IMAD R3, R6, R2, R3 ;  /* 0x0000000206030224 */ /* 0x004fce00078e0203 */
.L_x_14471:
[----:B------:R-:W-:Y:S02]  /*2780*/  ULDC.64 UR4, c[0x0][0x5c0] ;  /* 0x0001700000047ab9 */ /* 0x000fe40000000a00 */
[----:B------:R-:W-:-:S04]  /*2790*/  IADD3 R2, P0, R3, UR4, RZ ;  /* 0x0000000403027c10 */ /* 0x000fc8000ff1e0ff */
[----:B------:R-:W-:-:S06]  /*27a0*/  LEA.HI.X.SX32 R3, R3, UR5, 0x1, P0 ;  /* 0x0000000503037c11 */ /* 0x000fcc00080f0eff */
[----:B------:R0:W2:Y:S01]  /*27b0*/  LDG.E.U8 R3, desc[UR36][R2.64] ;  /* 0x0000002402037981 */ /* 0x0000a2000c1e1100 */
[----:B------:R-:W-:-:S04]  /*27c0*/  LEA R22, R25, R22, 0x9 ;  /* 0x0000001619167211 */ /* 0x000fc800078e48ff */
[----:B------:R-:W-:-:S05]  /*27d0*/  IADD3 R23, R22, 0x80, RZ ;  /* 0x0000008016177810 */ /* 0x000fca0007ffe0ff */
[----:B0-----:R-:W-:Y:S01]  /*27e0*/  IMAD.MOV.U32 R2, RZ, RZ, R23 ;  /* 0x000000ffff027224 */ /* 0x001fe200078e0017 */
[----:B--2---:R0:W-:Y:S02]  /*27f0*/  STG.E.U8 desc[UR36][R18.64], R3 ;  /* 0x0000000312007986 */ /* 0x0041e4000c101124 */
[----:B0-----:R-:W-:-:S07]  /*2800*/  MOV R3, RZ ;  /* 0x000000ff00037202 */ /* 0x001fce0000000f00 */
.L_x_14467:
[----:B------:R-:W-:Y:S05]  /*2810*/  BSYNC B7 ;  /* 0x0000000000077941 */ /* 0x000fea0003800000 */
.L_x_14466:
        /* <DEDUP_REMOVED lines=307> */
.L_x_14474:
        /* <DEDUP_REMOVED lines=32> */
.L_x_14476:
[----:B------:R-:W-:Y:S05]  /*3d50*/  BSYNC B6 ;  /* 0x0000000000067941 */ /* 0x000fea0003800000 */
.L_x_14475:
        /* <DEDUP_REMOVED lines=284> */
.L_x_14477:
[----:B------:R-:W-:Y:S02]  /*4f20*/  ULDC.64 UR4, c[0x0][0x5c0] ;  /* 0x0001700000047ab9 */ /* 0x000fe40000000a00 */
[----:B------:R-:W-:-:S04]  /*4f30*/  IADD3 R2, P0, R3, UR4, RZ ;  /* 0x0000000403027c10 */ /* 0x000fc8000ff1e0ff */
[----:B------:R-:W-:-:S06]  /*4f40*/  LEA.HI.X.SX32 R3, R3, UR5, 0x1, P0 ;  /* 0x0000000503037c11 */ /* 0x000fcc00080f0eff */
[----:B------:R0:W2:Y:S01]  /*4f50*/  LDG.E.U8 R3, desc[UR36][R2.64] ;  /* 0x0000002402037981 */ /* 0x0000a2000c1e1100 */
[----:B------:R-:W-:-:S04]  /*4f60*/  IADD3 R23, R23, 0x80, RZ ;  /* 0x0000008017177810 */ /* 0x000fc80007ffe0ff */
[----:B0-----:R-:W-:Y:S01]  /*4f70*/  MOV R2, R23 ;  /* 0x0000001700027202 */ /* 0x001fe20000000f00 */
[----:B--2---:R0:W-:Y:S02]  /*4f80*/  STG.E.U8 desc[UR36][R18.64], R3 ;  /* 0x0000000312007986 */ /* 0x0041e4000c101124 */
[----:B0-----:R-:W-:-:S07]  /*4f90*/  IMAD.MOV.U32 R3, RZ, RZ, RZ ;  /* 0x000000ffff037224 */ /* 0x001fce00078e00ff */
.L_x_14473:
[----:B------:R-:W-:Y:S05]  /*4fa0*/  BSYNC B7 ;  /* 0x0000000000077941 */ /* 0x000fea0003800000 */
.L_x_14472:
        /* <DEDUP_REMOVED lines=307> */
.L_x_14480:
        /* <DEDUP_REMOVED lines=32> */
.L_x_14482:
[----:B------:R-:W-:Y:S05]  /*64e0*/  BSYNC B6 ;  /* 0x0000000000067941 */ /* 0x000fea0003800000 */
.L_x_14481:
        /* <DEDUP_REMOVED lines=284> */
.L_x_14483:
[----:B------:R-:W-:Y:S02]  /*76b0*/  ULDC.64 UR4, c[0x0][0x5c0] ;  /* 0x0001700000047ab9 */ /* 0x000fe40000000a00 */
[----:B------:R-:W-:-:S04]  /*76c0*/  IADD3 R2, P0, R3, UR4, RZ ;  /* 0x0000000403027c10 */ /* 0x000fc8000ff1e0ff */
[----:B------:R-:W-:-:S06]  /*76d0*/  LEA.HI.X.SX32 R3, R3, UR5, 0x1, P0 ;  /* 0x0000000503037c11 */ /* 0x000fcc00080f0eff */
[----:B------:R0:W2:Y:S01]  /*76e0*/  LDG.E.U8 R3, desc[UR36][R2.64] ;  /* 0x0000002402037981 */ /* 0x0000a2000c1e1100 */
[----:B------:R-:W-:-:S04]  /*76f0*/  IADD3 R23, R23, 0x80, RZ ;  /* 0x0000008017177810 */ /* 0x000fc80007ffe0ff */
[----:B0-----:R-:W-:Y:S01]  /*7700*/  MOV R2, R23 ;  /* 0x0000001700027202 */ /* 0x001fe20000000f00 */
[----:B--2---:R0:W-:Y:S02]  /*7710*/  STG.E.U8 desc[UR36][R18.64], R3 ;  /* 0x0000000312007986 */ /* 0x0041e4000c101124 */
[----:B0-----:R-:W-:-:S07]  /*7720*/  MOV R3, RZ ;  /* 0x000000ff00037202 */ /* 0x001fce0000000f00 */
.L_x_14479:
[----:B------:R-:W-:Y:S05]  /*7730*/  BSYNC B7 ;  /* 0x0000000000077941 */ /* 0x000fea0003800000 */
.L_x_14478:
        /* <DEDUP_REMOVED lines=306> */
.L_x_14484:
        /* <DEDUP_REMOVED lines=32> */
.L_x_14486:
[----:B------:R-:W-:Y:S05]  /*8c60*/  BSYNC B6 ;  /* 0x0000000000067941 */ /* 0x000fea0003800000 */
.L_x_14485:
        /* <DEDUP_REMOVED lines=284> */
.L_x_14487:
[----:B------:R-:W-:Y:S02]  /*9e30*/  ULDC.64 UR4, c[0x0][0x5c0] ;  /* 0x0001700000047ab9 */ /* 0x000fe40000000a00 */
[----:B------:R-:W-:-:S04]  /*9e40*/  IADD3 R2, P0, R3, UR4, RZ ;  /* 0x0000000403027c10 */ /* 0x000fc8000ff1e0ff */
[----:B------:R-:W-:-:S06]  /*9e50*/  LEA.HI.X.SX32 R3, R3, UR5, 0x1, P0 ;  /* 0x0000000503037c11 */ /* 0x000fcc00080f0eff */
[----:B------:R-:W2:Y:S04]  /*9e60*/  LDG.E.U8 R3, desc[UR36][R2.64] ;  /* 0x0000002402037981 */ /* 0x000ea8000c1e1100 */
[----:B--2---:R-:W-:Y:S01]  /*9e70*/  STG.E.U8 desc[UR36][R18.64], R3 ;  /* 0x0000000312007986 */ /* 0x004fe2000c101124 */
[----:B------:R-:W-:Y:S05]  /*9e80*/  EXIT ;  /* 0x000000000000794d */ /* 0x000fea0003800000 */
.L_x_14488:
        /* <DEDUP_REMOVED lines=15> */
.L_x_28081:


//--------------------- .text._ZN2at6native24index_elementwise_kernelILi128ELi4EZNS0_20cuda_take_put_kernelIN3c104HalfElZZZZZNS0_11take_kernelERNS_14TensorIteratorERKNS_10TensorBaseEENKUlvE_clEvENKUlvE8_clEvENKUlvE_clEvENKUlvE0_clEvEUlRS4_lE_EEvS6_S9_RKT1_EUliE_EEvlSG_ --------------------------
	.section	.text._ZN2at6native24index_elementwise_kernelILi128ELi4EZNS0_20cuda_take_put_kernelIN3c104HalfElZZZZZNS0_11take_kernelERNS_14TensorIteratorERKNS_10TensorBaseEENKUlvE_clEvENKUlvE8_clEvENKUlvE_clEvENKUlvE0_clEvEUlRS4_lE_EEvS6_S9_RKT1_EUliE_EEvlSG_,"ax",@progbits
	.align	128
        .global         _ZN2at6native24index_elementwise_kernelILi128ELi4EZNS0_20cuda_take_put_kernelIN3c104HalfElZZZZZNS0_11take_kernelERNS_14TensorIteratorERKNS_10TensorBaseEENKUlvE_clEvENKUlvE8_clEvENKUlvE_clEvENKUlvE0_clEvEUlRS4_lE_EEvS6_S9_RKT1_EUliE_EEvlSG_
        .type           _ZN2at6native24index_elementwise_kernelILi128ELi4EZNS0_20cuda_take_put_kernelIN3c104HalfElZZZZZNS0_11take_kernelERNS_14TensorIteratorERKNS_10TensorBaseEENKUlvE_clEvENKUlvE8_clEvENKUlvE_clEvENKUlvE0_clEvEUlRS4_lE_EEvS6_S9_RKT1_EUliE_EEvlSG_,@function
        .size           _ZN2at6native24index_elementwise_kernelILi128ELi4EZNS0_20cuda_take_put_kernelIN3c104HalfElZZZZZNS0_11take_kernelERNS_14TensorIteratorERKNS_10TensorBaseEENKUlvE_clEvENKUlvE8_clEvENKUlvE_clEvENKUlvE0_clEvEUlRS4_lE_EEvS6_S9_RKT1_EUliE_EEvlSG_,(.L_x_27922 - _ZN2at6native24index_elementwise_kernelILi128ELi4EZNS0_20cuda_take_put_kernelIN3c104HalfElZZZZZNS0_11take_kernelERNS_14TensorIteratorERKNS_10TensorBaseEENKUlvE_clEvENKUlvE8_clEvENKUlvE_clEvENKUlvE0_clEvEUlRS4_lE_EEvS6_S9_RKT1_EUliE_EEvlSG_)
        .other          _ZN2at6native24index_elementwise_kernelILi128ELi4EZNS0_20cuda_take_put_kernelIN3c104HalfElZZZZZNS0_11take_kernelERNS_14TensorIteratorERKNS_10TensorBaseEENKUlvE_clEvENKUlvE8_clEvENKUlvE_clEvENKUlvE0_clEvEUlRS4_lE_EEvS6_S9_RKT1_EUliE_EEvlSG_,@"STO_CUDA_ENTRY STV_DEFAULT"
_ZN2at6native24index_elementwise_kernelILi128ELi4EZNS0_20cuda_take_put_kernelIN3c104HalfElZZZZZNS0_11take_kernelERNS_14TensorIteratorERKNS_10TensorBaseEENKUlvE_clEvENKUlvE8_clEvENKUlvE_clEvENKUlvE0_clEvEUlRS4_lE_EEvS6_S9_RKT1_EUliE_EEvlSG_:
.text._ZN2at6native24index_elementwise_kernelILi128ELi4EZNS0_20cuda_take_put_kernelIN3c104HalfElZZZZZNS0_11take_kernelERNS_14TensorIteratorERKNS_10TensorBaseEENKUlvE_clEvENKUlvE8_clEvENKUlvE_clEvENKUlvE0_clEvEUlRS4_lE_EEvS6_S9_RKT1_EUliE_EEvlSG_:
        /* <DEDUP_REMOVED lines=317> */
.L_x_14491:
        /* <DEDUP_REMOVED lines=32> */
.L_x_14493:
[----:B------:R-:W-:Y:S05]  /*15d0*/  BSYNC B7 ;  /* 0x0000000000077941 */ /* 0x000fea0003800000 */
.L_x_14492:
        /* <DEDUP_REMOVED lines=25> */
[----:B------:R-:W-:Y:S05]  /*1770*/  CALL.REL.NOINC `($__internal_4_$__cuda_sm20_div_u64) ;  /* 0x000001a400407944 */ /* 0x000fea0003c00000 */
        /* <DEDUP_REMOVED lines=11> */
.L_x_14496:
        /* <DEDUP_REMOVED lines=23> */
.L_x_14497:
[----:B------:R-:W-:Y:S05]  /*19a0*/  BSYNC B0 ;  /* 0x0000000000007941 */ /* 0x000fea0003800000 */
.L_x_14495:
        /* <DEDUP_REMOVED lines=32> */
.L_x_14499:
        /* <DEDUP_REMOVED lines=24> */
.L_x_14500:
[----:B------:R-:W-:Y:S05]  /*1d30*/  BSYNC B0 ;  /* 0x0000000000007941 */ /* 0x000fea0003800000 */
.L_x_14498:
        /* <DEDUP_REMOVED lines=20> */
[----:B------:R-:W-:Y:S05]  /*1e80*/  CALL.REL.NOINC `($__internal_4_$__cuda_sm20_div_u64) ;  /* 0x0000019c007c7944 */ /* 0x000fea0003c00000 */
        /* <DEDUP_REMOVED lines=12> */
.L_x_14502:
        /* <DEDUP_REMOVED lines=24> */
.L_x_14503:
[----:B------:R-:W-:Y:S05]  /*20d0*/  BSYNC B0 ;  /* 0x0000000000007941 */ /* 0x000fea0003800000 */
.L_x_14501:
        /* <DEDUP_REMOVED lines=33> */
.L_x_14505:
        /* <DEDUP_REMOVED lines=24> */
.L_x_14506:
[----:B------:R-:W-:Y:S05]  /*2470*/  BSYNC B0 ;  /* 0x0000000000007941 */ /* 0x000fea0003800000 */
.L_x_14504:
        /* <DEDUP_REMOVED lines=33> */
.L_x_14508:
        /* <DEDUP_REMOVED lines=24> */
.L_x_14509:
[----:B------:R-:W-:Y:S05]  /*2810*/  BSYNC B0 ;  /* 0x0000000000007941 */ /* 0x000fea0003800000 */
.L_x_14507:
        /* <DEDUP_REMOVED lines=33> */
.L_x_14511:
        /* <DEDUP_REMOVED lines=24> */
.L_x_14512:
[----:B------:R-:W-:Y:S05]  /*2bb0*/  BSYNC B0 ;  /* 0x0000000000007941 */ /* 0x000fea0003800000 */
.L_x_14510:
        /* <DEDUP_REMOVED lines=33> */
.L_x_14514:
        /* <DEDUP_REMOVED lines=24> */
.L_x_14515:
[----:B------:R-:W-:Y:S05]  /*2f50*/  BSYNC B0 ;  /* 0x0000000000007941 */ /* 0x000fea0003800000 */
.L_x_14513:
        /* <DEDUP_REMOVED lines=33> */
.L_x_14517:
        /* <DEDUP_REMOVED lines=24> */
.L_x_14518:
[----:B------:R-:W-:Y:S05]  /*32f0*/  BSYNC B0 ;  /* 0x0000000000007941 */ /* 0x000fea0003800000 */
.L_x_14516:
        /* <DEDUP_REMOVED lines=33> */
.L_x_14520:
        /* <DEDUP_REMOVED lines=24> */
.L_x_14521:
[----:B------:R-:W-:Y:S05]  /*3690*/  BSYNC B0 ;  /* 0x0000000000007941 */ /* 0x000fea0003800000 */
.L_x_14519:
        /* <DEDUP_REMOVED lines=33> */
.L_x_14523:
        /* <DEDUP_REMOVED lines=24> */
.L_x_14524:
[----:B------:R-:W-:Y:S05]  /*3a30*/  BSYNC B0 ;  /* 0x0000000000007941 */ /* 0x000fea0003800000 */
.L_x_14522:
        /* <DEDUP_REMOVED lines=33> */
.L_x_14526:
        /* <DEDUP_REMOVED lines=24> */
.L_x_14527:
[----:B------:R-:W-:Y:S05]  /*3dd0*/  BSYNC B0 ;  /* 0x0000000000007941 */ /* 0x000fea0003800000 */
.L_x_14525:
        /* <DEDUP_REMOVED lines=33> */
.L_x_14529:
        /* <DEDUP_REMOVED lines=24> */
.L_x_14530:
[----:B------:R-:W-:Y:S05]  /*4170*/  BSYNC B0 ;  /* 0x0000000000007941 */ /* 0x000fea0003800000 */
.L_x_14528:
        /* <DEDUP_REMOVED lines=33> */
.L_x_14532:
        /* <DEDUP_REMOVED lines=24> */
.L_x_14533:
[----:B------:R-:W-:Y:S05]  /*4510*/  BSYNC B0 ;  /* 0x0000000000007941 */ /* 0x000fea0003800000 */
.L_x_14531:
        /* <DEDUP_REMOVED lines=33> */
.L_x_14535:
        /* <DEDUP_REMOVED lines=24> */
.L_x_14536:
[----:B------:R-:W-:Y:S05]  /*48b0*/  BSYNC B0 ;  /* 0x0000000000007941 */ /* 0x000fea0003800000 */
.L_x_14534:
        /* <DEDUP_REMOVED lines=33> */
.L_x_14538:
        /* <DEDUP_REMOVED lines=24> */
.L_x_14539:
[----:B------:R-:W-:Y:S05]  /*4c50*/  BSYNC B0 ;  /* 0x0000000000007941 */ /* 0x000fea0003800000 */
.L_x_14537:
        /* <DEDUP_REMOVED lines=33> */
.L_x_14541:
        /* <DEDUP_REMOVED lines=24> */
.L_x_14542:
[----:B------:R-:W-:Y:S05]  /*4ff0*/  BSYNC B0 ;  /* 0x0000000000007941 */ /* 0x000fea0003800000 */
.L_x_14540:
        /* <DEDUP_REMOVED lines=33> */
.L_x_14544:
        /* <DEDUP_REMOVED lines=24> */
.L_x_14545:
[----:B------:R-:W-:Y:S05]  /*5390*/  BSYNC B0 ;  /* 0x0000000000007941 */ /* 0x000fea0003800000 */
.L_x_14543:
        /* <DEDUP_REMOVED lines=33> */
.L_x_14547:
        /* <DEDUP_REMOVED lines=24> */
.L_x_14548:
[----:B------:R-:W-:Y:S05]  /*5730*/  BSYNC B0 ;  /* 0x0000000000007941 */ /* 0x000fea0003800000 */
.L_x_14546:
        /* <DEDUP_REMOVED lines=33> */
.L_x_14550:
        /* <DEDUP_REMOVED lines=24> */
.L_x_14551:
[----:B------:R-:W-:Y:S05]  /*5ad0*/  BSYNC B0 ;  /* 0x0000000000007941 */ /* 0x000fea0003800000 */
.L_x_14549:
        /* <DEDUP_REMOVED lines=33> */
.L_x_14553:
        /* <DEDUP_REMOVED lines=24> */
.L_x_14554:
[----:B------:R-:W-:Y:S05]  /*5e70*/  BSYNC B0 ;  /* 0x0000000000007941 */ /* 0x000fea0003800000 */
.L_x_14552:
        /* <DEDUP_REMOVED lines=33> */
.L_x_14556:
        /* <DEDUP_REMOVED lines=24> */
.L_x_14557:
[----:B------:R-:W-:Y:S05]  /*6210*/  BSYNC B0 ;  /* 0x0000000000007941 */ /* 0x000fea0003800000 */
.L_x_14555:
        /* <DEDUP_REMOVED lines=33> */
.L_x_14559:
        /* <DEDUP_REMOVED lines=24> */
.L_x_14560:
[----:B------:R-:W-:Y:S05]  /*65b0*/  BSYNC B0 ;  /* 0x0000000000007941 */ /* 0x000fea0003800000 */
.L_x_14558:
        /* <DEDUP_REMOVED lines=33> */
.L_x_14562:
        /* <DEDUP_REMOVED lines=24> */
.L_x_14563:
[----:B------:R-:W-:Y:S05]  /*6950*/  BSYNC B0 ;  /* 0x0000000000007941 */ /* 0x000fea0003800000 */
.L_x_14561:
        /* <DEDUP_REMOVED lines=31> */
.L_x_14565:
        /* <DEDUP_REMOVED lines=23> */
.L_x_14566:
[----:B------:R-:W-:Y:S05]  /*6cc0*/  BSYNC B0 ;  /* 0x0000000000007941 */ /* 0x000fea0003800000 */
.L_x_14564:
        /* <DEDUP_REMOVED lines=17> */
[----:B------:R-:W-:Y:S05]  /*6de0*/  CALL.REL.NOINC `($__internal_5_$__cuda_sm20_rem_u64) ;  /* 0x0000015000b87944 */ /* 0x000fea0003c00000 */
[----:B------:R-:W-:Y:S01]  /*6df0*/  MOV R4, R0 ;  /* 0x0000000000047202 */ /* 0x000fe20000000f00 */
[----:B------:R-:W-:Y:S01]  /*6e00*/  IMAD.MOV.U32 R5, RZ, RZ, R3 ;  /* 0x000000ffff057224 */ /* 0x000fe200078e0003 */
[----:B------:R-:W-:Y:S06]  /*6e10*/  BRA `(.L_x_14569) ;  /* 0x0000000000507947 */ /* 0x000fec0003800000 */
.L_x_14568:
        /* <DEDUP_REMOVED lines=20> */
.L_x_14569:
[----:B------:R-:W-:Y:S05]  /*6f60*/  BSYNC B0 ;  /* 0x0000000000007941 */ /* 0x000fea0003800000 */
.L_x_14567:
[----:B------:R-:W-:Y:S01]  /*6f70*/  ULDC.64 UR4, c[0x0][0x5c0] ;  /* 0x0001700000047ab9 */ /* 0x000fe20000000a00 */
[----:B------:R-:W-:Y:S01]  /*6f80*/  MOV R3, R15 ;  /* 0x0000000f00037202 */ /* 0x000fe20000000f00 */
[----:B------:R-:W-:Y:S02]  /*6f90*/  IMAD R5, R5, UR4, RZ ;  /* 0x0000000405057c24 */ /* 0x000fe4000f8e02ff */
[----:B------:R-:W-:-:S04]  /*6fa0*/  IMAD.WIDE.U32 R2, R4, UR4, R2 ;  /* 0x0000000404027c25 */ /* 0x000fc8000f8e0002 */
[----:B------:R-:W-:-:S04]  /*6fb0*/  IMAD R5, R4, UR5, R5 ;  /* 0x0000000504057c24 */ /* 0x000fc8000f8e0205 */
[----:B------:R-:W-:-:S07]  /*6fc0*/  IMAD.IADD R15, R3, 0x1, R5 ;  /* 0x00000001030f7824 */ /* 0x000fce00078e0205 */
.L_x_14494:
        /* <DEDUP_REMOVED lines=9> */
.L_x_14490:
[----:B------:R-:W-:Y:S05]  /*7060*/  BSYNC B6 ;  /* 0x0000000000067941 */ /* 0x000fea0003800000 */
.L_x_14489:
        /* <DEDUP_REMOVED lines=308> */
.L_x_14572:
        /* <DEDUP_REMOVED lines=32> */
.L_x_14574:
[----:B------:R-:W-:Y:S05]  /*85b0*/  BSYNC B7 ;  /* 0x0000000000077941 */ /* 0x000fea0003800000 */
.L_x_14573:
        /* <DEDUP_REMOVED lines=37> */
.L_x_14577:
        /* <DEDUP_REMOVED lines=23> */
.L_x_14578:
[----:B------:R-:W-:Y:S05]  /*8980*/  BSYNC B0 ;  /* 0x0000000000007941 */ /* 0x000fea0003800000 */
.L_x_14576:
        /* <DEDUP_REMOVED lines=32> */
.L_x_14580:
        /* <DEDUP_REMOVED lines=24> */
.L_x_14581:
[----:B------:R-:W-:Y:S05]  /*8d10*/  BSYNC B0 ;  /* 0x0000000000007941 */ /* 0x000fea0003800000 */
.L_x_14579:
        /* <DEDUP_REMOVED lines=32> */
.L_x_14583:
        /* <DEDUP_REMOVED lines=24> */
.L_x_14584:
[----:B------:R-:W-:Y:S05]  /*90a0*/  BSYNC B0 ;  /* 0x0000000000007941 */ /* 0x000fea0003800000 */
.L_x_14582:
        /* <DEDUP_REMOVED lines=32> */
.L_x_14586:
        /* <DEDUP_REMOVED lines=24> */
.L_x_14587:
[----:B------:R-:W-:Y:S05]  /*9430*/  BSYNC B0 ;  /* 0x0000000000007941 */ /* 0x000fea0003800000 */
.L_x_14585:
        /* <DEDUP_REMOVED lines=32> */
.L_x_14589:
        /* <DEDUP_REMOVED lines=24> */
.L_x_14590:
[----:B------:R-:W-:Y:S05]  /*97c0*/  BSYNC B0 ;  /* 0x0000000000007941 */ /* 0x000fea0003800000 */
.L_x_14588:
        /* <DEDUP_REMOVED lines=32> */
.L_x_14592:
        /* <DEDUP_REMOVED lines=24> */
.L_x_14593:
[----:B------:R-:W-:Y:S05]  /*9b50*/  BSYNC B0 ;  /* 0x0000000000007941 */ /* 0x000fea0003800000 */
.L_x_14591:
        /* <DEDUP_REMOVED lines=32> */
.L_x_14595:
        /* <DEDUP_REMOVED lines=24> */
.L_x_14596:
[----:B------:R-:W-:Y:S05]  /*9ee0*/  BSYNC B0 ;  /* 0x0000000000007941 */ /* 0x000fea0003800000 */
.L_x_14594:
        /* <DEDUP_REMOVED lines=32> */
.L_x_14598:
        /* <DEDUP_REMOVED lines=24> */
.L_x_14599:
[----:B------:R-:W-:Y:S05]  /*a270*/  BSYNC B0 ;  /* 0x0000000000007941 */ /* 0x000fea0003800000 */
.L_x_14597:
        /* <DEDUP_REMOVED lines=32> */
.L_x_14601:
        /* <DEDUP_REMOVED lines=24> */
.L_x_14602:
[----:B------:R-:W-:Y:S05]  /*a600*/  BSYNC B0 ;  /* 0x0000000000007941 */ /* 0x000fea0003800000 */
.L_x_14600:
        /* <DEDUP_REMOVED lines=32> */
.L_x_14604:
        /* <DEDUP_REMOVED lines=24> */
.L_x_14605:
[----:B------:R-:W-:Y:S05]  /*a990*/  BSYNC B0 ;  /* 0x0000000000007941 */ /* 0x000fea0003800000 */
.L_x_14603:
        /* <DEDUP_REMOVED lines=32> */
.L_x_14607:
        /* <DEDUP_REMOVED lines=24> */
.L_x_14608:
[----:B------:R-:W-:Y:S05]  /*ad20*/  BSYNC B0 ;  /* 0x0000000000007941 */ /* 0x000fea0003800000 */
.L_x_14606:
        /* <DEDUP_REMOVED lines=32> */
.L_x_14610:
        /* <DEDUP_REMOVED lines=24> */
.L_x_14611:
[----:B------:R-:W-:Y:S05]  /*b0b0*/  BSYNC B0 ;  /* 0x0000000000007941 */ /* 0x000fea0003800000 */
.L_x_14609:
        /* <DEDUP_REMOVED lines=32> */
.L_x_14613:
        /* <DEDUP_REMOVED lines=24> */
.L_x_14614:
[----:B------:R-:W-:Y:S05]  /*b440*/  BSYNC B0 ;  /* 0x0000000000007941 */ /* 0x000fea0003800000 */
.L_x_14612:
        /* <DEDUP_REMOVED lines=32> */
.L_x_14616:
        /* <DEDUP_REMOVED lines=24> */
.L_x_14617:
[----:B------:R-:W-:Y:S05]  /*b7d0*/  BSYNC B0 ;  /* 0x0000000000007941 */ /* 0x000fea0003800000 */
.L_x_14615:
        /* <DEDUP_REMOVED lines=32> */
.L_x_14619:
        /* <DEDUP_REMOVED lines=24> */
.L_x_14620:
[----:B------:R-:W-:Y:S05]  /*bb60*/  BSYNC B0 ;  /* 0x0000000000007941 */ /* 0x000fea0003800000 */
.L_x_14618:
        /* <DEDUP_REMOVED lines=32> */
.L_x_14622:
        /* <DEDUP_REMOVED lines=24> */
.L_x_14623:
[----:B------:R-:W-:Y:S05]  /*bef0*/  BSYNC B0 ;  /* 0x0000000000007941 */ /* 0x000fea0003800000 */
.L_x_14621:
        /* <DEDUP_REMOVED lines=32> */
.L_x_14625:
        /* <DEDUP_REMOVED lines=24> */
.L_x_14626:
[----:B------:R-:W-:Y:S05]  /*c280*/  BSYNC B0 ;  /* 0x0000000000007941 */ /* 0x000fea0003800000 */
.L_x_14624:
        /* <DEDUP_REMOVED lines=32> */
.L_x_14628:
        /* <DEDUP_REMOVED lines=24> */
.L_x_14629:
[----:B------:R-:W-:Y:S05]  /*c610*/  BSYNC B0 ;  /* 0x0000000000007941 */ /* 0x000fea0003800000 */
.L_x_14627:
        /* <DEDUP_REMOVED lines=32> */
.L_x_14631:
        /* <DEDUP_REMOVED lines=24> */
.L_x_14632:
[----:B------:R-:W-:Y:S05]  /*c9a0*/  BSYNC B0 ;  /* 0x0000000000007941 */ /* 0x000fea0003800000 */
.L_x_14630:
        /* <DEDUP_REMOVED lines=32> */
.L_x_14634:
        /* <DEDUP_REMOVED lines=24> */
.L_x_14635:
[----:B------:R-:W-:Y:S05]  /*cd30*/  BSYNC B0 ;  /* 0x0000000000007941 */ /* 0x000fea0003800000 */
.L_x_14633:
        /* <DEDUP_REMOVED lines=32> */
.L_x_14637:
        /* <DEDUP_REMOVED lines=24> */
.L_x_14638:
[----:B------:R-:W-:Y:S05]  /*d0c0*/  BSYNC B0 ;  /* 0x0000000000007941 */ /* 0x000fea0003800000 */
.L_x_14636:
        /* <DEDUP_REMOVED lines=32> */
.L_x_14640:
        /* <DEDUP_REMOVED lines=24> */
.L_x_14641:
[----:B------:R-:W-:Y:S05]  /*d450*/  BSYNC B0 ;  /* 0x0000000000007941 */ /* 0x000fea0003800000 */
.L_x_14639:
        /* <DEDUP_REMOVED lines=32> */
.L_x_14643:
        /* <DEDUP_REMOVED lines=24> */
.L_x_14644:
[----:B------:R-:W-:Y:S05]  /*d7e0*/  BSYNC B0 ;  /* 0x0000000000007941 */ /* 0x000fea0003800000 */
.L_x_14642:
        /* <DEDUP_REMOVED lines=30> */
.L_x_14646:
        /* <DEDUP_REMOVED lines=23> */
.L_x_14647:
[----:B------:R-:W-:Y:S05]  /*db40*/  BSYNC B0 ;  /* 0x0000000000007941 */ /* 0x000fea0003800000 */
.L_x_14645:
        /* <DEDUP_REMOVED lines=20> */
.L_x_14649:
        /* <DEDUP_REMOVED lines=19> */
.L_x_14650:
[----:B------:R-:W-:Y:S05]  /*ddc0*/  BSYNC B0 ;  /* 0x0000000000007941 */ /* 0x000fea0003800000 */
.L_x_14648:
[----:B------:R-:W-:Y:S02]  /*ddd0*/  ULDC.64 UR4, c[0x0][0x5c0] ;  /* 0x0001700000047ab9 */ /* 0x000fe40000000a00 */
[----:B------:R-:W-:Y:S02]  /*dde0*/  IMAD R3, R5, UR4, RZ ;  /* 0x0000000405037c24 */ /* 0x000fe4000f8e02ff */
[----:B------:R-:W-:-:S04]  /*ddf0*/  IMAD.WIDE.U32 R12, R4, UR4, R12 ;  /* 0x00000004040c7c25 */ /* 0x000fc8000f8e000c */
[----:B------:R-:W-:-:S04]  /*de00*/  IMAD R3, R4, UR5, R3 ;  /* 0x0000000504037c24 */ /* 0x000fc8000f8e0203 */
[----:B------:R-:W-:-:S07]  /*de10*/  IMAD.IADD R13, R13, 0x1, R3 ;  /* 0x000000010d0d7824 */ /* 0x000fce00078e0203 */
.L_x_14575:
        /* <DEDUP_REMOVED lines=8> */
.L_x_14571:
[----:B------:R-:W-:Y:S05]  /*dea0*/  BSYNC B6 ;  /* 0x0000000000067941 */ /* 0x000fea0003800000 */
.L_x_14570:
        /* <DEDUP_REMOVED lines=308> */
.L_x_14653:
        /* <DEDUP_REMOVED lines=32> */
.L_x_14655:
[----:B------:R-:W-:Y:S05]  /*f3f0*/  BSYNC B7 ;  /* 0x0000000000077941 */ /* 0x000fea0003800000 */
.L_x_14654:
        /* <DEDUP_REMOVED lines=37> */
.L_x_14658:
        /* <DEDUP_REMOVED lines=23> */
.L_x_14659:
[----:B------:R-:W-:Y:S05]  /*f7c0*/  BSYNC B0 ;  /* 0x0000000000007941 */ /* 0x000fea0003800000 */
.L_x_14657:
        /* <DEDUP_REMOVED lines=32> */
.L_x_14661:
        /* <DEDUP_REMOVED lines=24> */
.L_x_14662:
[----:B------:R-:W-:Y:S05]  /*fb50*/  BSYNC B0 ;  /* 0x0000000000007941 */ /* 0x000fea0003800000 */
.L_x_14660:
        /* <DEDUP_REMOVED lines=32> */
.L_x_14664:
        /* <DEDUP_REMOVED lines=24> */
.L_x_14665:
[----:B------:R-:W-:Y:S05]  /*fee0*/  BSYNC B0 ;  /* 0x0000000000007941 */ /* 0x000fea0003800000 */
.L_x_14663:
        /* <DEDUP_REMOVED lines=32> */
.L_x_14667:
        /* <DEDUP_REMOVED lines=24> */
.L_x_14668:
[----:B------:R-:W-:Y:S05]  /*10270*/  BSYNC B0 ;  /* 0x0000000000007941 */ /* 0x000fea0003800000 */
.L_x_14666:
        /* <DEDUP_REMOVED lines=32> */
.L_x_14670:
        /* <DEDUP_REMOVED lines=24> */
.L_x_14671:
[----:B------:R-:W-:Y:S05]  /*10600*/  BSYNC B0 ;  /* 0x0000000000007941 */ /* 0x000fea0003800000 */
.L_x_14669:
        /* <DEDUP_REMOVED lines=32> */
.L_x_14673:
        /* <DEDUP_REMOVED lines=24> */
.L_x_14674:
[----:B------:R-:W-:Y:S05]  /*10990*/  BSYNC B0 ;  /* 0x0000000000007941 */ /* 0x000fea0003800000 */
.L_x_14672:
        /* <DEDUP_REMOVED lines=32> */
.L_x_14676:
        /* <DEDUP_REMOVED lines=24> */
.L_x_14677:
[----:B------:R-:W-:Y:S05]  /*10d20*/  BSYNC B0 ;  /* 0x0000000000007941 */ /* 0x000fea0003800000 */
.L_x_14675:
        /* <DEDUP_REMOVED lines=32> */
.L_x_14679:
        /* <DEDUP_REMOVED lines=24> */
.L_x_14680:
[----:B------:R-:W-:Y:S05]  /*110b0*/  BSYNC B0 ;  /* 0x0000000000007941 */ /* 0x000fea0003800000 */
.L_x_14678:
        /* <DEDUP_REMOVED lines=32> */
.L_x_14682:
        /* <DEDUP_REMOVED lines=24> */
.L_x_14683:
[----:B------:R-:W-:Y:S05]  /*11440*/  BSYNC B0 ;  /* 0x0000000000007941 */ /* 0x000fea0003800000 */
.L_x_14681:
        /* <DEDUP_REMOVED lines=32> */
.L_x_14685:
        /* <DEDUP_REMOVED lines=24> */
.L_x_14686:
[----:B------:R-:W-:Y:S05]  /*117d0*/  BSYNC B0 ;  /* 0x0000000000007941 */ /* 0x000fea0003800000 */
.L_x_14684:
        /* <DEDUP_REMOVED lines=32> */
.L_x_14688:
        /* <DEDUP_REMOVED lines=24> */
.L_x_14689:
[----:B------:R-:W-:Y:S05]  /*11b60*/  BSYNC B0 ;  /* 0x0000000000007941 */ /* 0x000fea0003800000 */
.L_x_14687:
        /* <DEDUP_REMOVED lines=32> */
.L_x_14691:
        /* <DEDUP_REMOVED lines=24> */
.L_x_14692:
[----:B------:R-:W-:Y:S05]  /*11ef0*/  BSYNC B0 ;  /* 0x0000000000007941 */ /* 0x000fea0003800000 */
.L_x_14690:
        /* <DEDUP_REMOVED lines=32> */
.L_x_14694:
        /* <DEDUP_REMOVED lines=24> */
.L_x_14695:
[----:B------:R-:W-:Y:S05]  /*12280*/  BSYNC B0 ;  /* 0x0000000000007941 */ /* 0x000fea0003800000 */
.L_x_14693:
        /* <DEDUP_REMOVED lines=19> */
[----:B------:R-:W-:Y:S05]  /*123c0*/  CALL.REL.NOINC `($__internal_4_$__cuda_sm20_div_u64) ;  /* 0x00000098002c7944 */ /* 0x000fea0003c00000 */
        /* <DEDUP_REMOVED lines=12> */
.L_x_14697:
        /* <DEDUP_REMOVED lines=24> */
.L_x_14698:
[----:B------:R-:W-:Y:S05]  /*12610*/  BSYNC B0 ;  /* 0x0000000000007941 */ /* 0x000fea0003800000 */
.L_x_14696:
        /* <DEDUP_REMOVED lines=19> */
[----:B------:R-:W-:Y:S05]  /*12750*/  CALL.REL.NOINC `($__internal_4_$__cuda_sm20_div_u64) ;  /* 0x0000009400487944 */ /* 0x000fea0003c00000 */
        /* <DEDUP_REMOVED lines=12> */
.L_x_14700:
        /* <DEDUP_REMOVED lines=24> */
.L_x_14701:
[----:B------:R-:W-:Y:S05]  /*129a0*/  BSYNC B0 ;  /* 0x0000000000007941 */ /* 0x000fea0003800000 */
.L_x_14699:
        /* <DEDUP_REMOVED lines=32> */
.L_x_14703:
        /* <DEDUP_REMOVED lines=24> */
.L_x_14704:
[----:B------:R-:W-:Y:S05]  /*12d30*/  BSYNC B0 ;  /* 0x0000000000007941 */ /* 0x000fea0003800000 */
.L_x_14702:
        /* <DEDUP_REMOVED lines=32> */
.L_x_14706:
        /* <DEDUP_REMOVED lines=24> */
.L_x_14707:
[----:B------:R-:W-:Y:S05]  /*130c0*/  BSYNC B0 ;  /* 0x0000000000007941 */ /* 0x000fea0003800000 */
.L_x_14705:
        /* <DEDUP_REMOVED lines=32> */
.L_x_14709:
        /* <DEDUP_REMOVED lines=24> */
.L_x_14710:
[----:B------:R-:W-:Y:S05]  /*13450*/  BSYNC B0 ;  /* 0x0000000000007941 */ /* 0x000fea0003800000 */
.L_x_14708:
        /* <DEDUP_REMOVED lines=32> */
.L_x_14712:
        /* <DEDUP_REMOVED lines=24> */
.L_x_14713:
[----:B------:R-:W-:Y:S05]  /*137e0*/  BSYNC B0 ;  /* 0x0000000000007941 */ /* 0x000fea0003800000 */
.L_x_14711:
        /* <DEDUP_REMOVED lines=32> */
.L_x_14715:
        /* <DEDUP_REMOVED lines=24> */
.L_x_14716:
[----:B------:R-:W-:Y:S05]  /*13b70*/  BSYNC B0 ;  /* 0x0000000000007941 */ /* 0x000fea0003800000 */
.L_x_14714:
        /* <DEDUP_REMOVED lines=32> */
.L_x_14718:
        /* <DEDUP_REMOVED lines=24> */
.L_x_14719:
[----:B------:R-:W-:Y:S05]  /*13f00*/  BSYNC B0 ;  /* 0x0000000000007941 */ /* 0x000fea0003800000 */
.L_x_14717:
        /* <DEDUP_REMOVED lines=32> */
.L_x_14721:
        /* <DEDUP_REMOVED lines=24> */
.L_x_14722:
[----:B------:R-:W-:Y:S05]  /*14290*/  BSYNC B0 ;  /* 0x0000000000007941 */ /* 0x000fea0003800000 */
.L_x_14720:
        /* <DEDUP_REMOVED lines=32> */
.L_x_14724:
        /* <DEDUP_REMOVED lines=24> */
.L_x_14725:
[----:B------:R-:W-:Y:S05]  /*14620*/  BSYNC B0 ;  /* 0x0000000000007941 */ /* 0x000fea0003800000 */
.L_x_14723:
        /* <DEDUP_REMOVED lines=30> */
.L_x_14727:
        /* <DEDUP_REMOVED lines=23> */
.L_x_14728:
[----:B------:R-:W-:Y:S05]  /*14980*/  BSYNC B0 ;  /* 0x0000000000007941 */ /* 0x000fea0003800000 */
.L_x_14726:
        /* <DEDUP_REMOVED lines=16> */
[----:B------:R-:W-:Y:S05]  /*14a90*/  CALL.REL.NOINC `($__internal_5_$__cuda_sm20_rem_u64) ;  /* 0x00000074008c7944 */ /* 0x000fea0003c00000 */
[----:B------:R-:W-:Y:S01]  /*14aa0*/  IMAD.MOV.U32 R4, RZ, RZ, R0 ;  /* 0x000000ffff047224 */ /* 0x000fe200078e0000 */
[----:B------:R-:W-:Y:S01]  /*14ab0*/  MOV R5, R3 ;  /* 0x0000000300057202 */ /* 0x000fe20000000f00 */
[----:B------:R-:W-:Y:S06]  /*14ac0*/  BRA `(.L_x_14731) ;  /* 0x00000000004c7947 */ /* 0x000fec0003800000 */
.L_x_14730:
        /* <DEDUP_REMOVED lines=19> */
.L_x_14731:
[----:B------:R-:W-:Y:S05]  /*14c00*/  BSYNC B0 ;  /* 0x0000000000007941 */ /* 0x000fea0003800000 */
.L_x_14729:
[----:B------:R-:W-:Y:S02]  /*14c10*/  ULDC.64 UR4, c[0x0][0x5c0] ;  /* 0x0001700000047ab9 */ /* 0x000fe40000000a00 */
[----:B------:R-:W-:Y:S02]  /*14c20*/  IMAD R3, R5, UR4, RZ ;  /* 0x0000000405037c24 */ /* 0x000fe4000f8e02ff */
[----:B------:R-:W-:-:S04]  /*14c30*/  IMAD.WIDE.U32 R12, R4, UR4, R12 ;  /* 0x00000004040c7c25 */ /* 0x000fc8000f8e000c */
[----:B------:R-:W-:-:S04]  /*14c40*/  IMAD R3, R4, UR5, R3 ;  /* 0x0000000504037c24 */ /* 0x000fc8000f8e0203 */
[----:B------:R-:W-:-:S07]  /*14c50*/  IMAD.IADD R13, R13, 0x1, R3 ;  /* 0x000000010d0d7824 */ /* 0x000fce00078e0203 */
.L_x_14656:
        /* <DEDUP_REMOVED lines=8> */
.L_x_14652:
[----:B------:R-:W-:Y:S05]  /*14ce0*/  BSYNC B6 ;  /* 0x0000000000067941 */ /* 0x000fea0003800000 */
.L_x_14651:
        /* <DEDUP_REMOVED lines=307> */
.L_x_14732:
        /* <DEDUP_REMOVED lines=32> */
.L_x_14734:
[----:B------:R-:W-:Y:S05]  /*16220*/  BSYNC B6 ;  /* 0x0000000000067941 */ /* 0x000fea0003800000 */
.L_x_14733:
        /* <DEDUP_REMOVED lines=37> */
.L_x_14737:
        /* <DEDUP_REMOVED lines=24> */
.L_x_14738:
[----:B------:R-:W-:Y:S05]  /*16600*/  BSYNC B0 ;  /* 0x0000000000007941 */ /* 0x000fea0003800000 */
.L_x_14736:
        /* <DEDUP_REMOVED lines=32> */
.L_x_14740:
        /* <DEDUP_REMOVED lines=24> */
.L_x_14741:
[----:B------:R-:W-:Y:S05]  /*16990*/  BSYNC B0 ;  /* 0x0000000000007941 */ /* 0x000fea0003800000 */
.L_x_14739:
        /* <DEDUP_REMOVED lines=33> */
.L_x_14743:
        /* <DEDUP_REMOVED lines=24> */
.L_x_14744:
[----:B------:R-:W-:Y:S05]  /*16d30*/  BSYNC B0 ;  /* 0x0000000000007941 */ /* 0x000fea0003800000 */
.L_x_14742:
        /* <DEDUP_REMOVED lines=33> */
.L_x_14746:
        /* <DEDUP_REMOVED lines=24> */
.L_x_14747:
[----:B------:R-:W-:Y:S05]  /*170d0*/  BSYNC B0 ;  /* 0x0000000000007941 */ /* 0x000fea0003800000 */
.L_x_14745:
        /* <DEDUP_REMOVED lines=33> */
.L_x_14749:
        /* <DEDUP_REMOVED lines=24> */
.L_x_14750:
[----:B------:R-:W-:Y:S05]  /*17470*/  BSYNC B0 ;  /* 0x0000000000007941 */ /* 0x000fea0003800000 */
.L_x_14748:
        /* <DEDUP_REMOVED lines=33> */
.L_x_14752:
        /* <DEDUP_REMOVED lines=24> */
.L_x_14753:
[----:B------:R-:W-:Y:S05]  /*17810*/  BSYNC B0 ;  /* 0x0000000000007941 */ /* 0x000fea0003800000 */
.L_x_14751:
        /* <DEDUP_REMOVED lines=33> */
.L_x_14755:
        /* <DEDUP_REMOVED lines=24> */
.L_x_14756:
[----:B------:R-:W-:Y:S05]  /*17bb0*/  BSYNC B0 ;  /* 0x0000000000007941 */ /* 0x000fea0003800000 */
.L_x_14754:
        /* <DEDUP_REMOVED lines=33> */
.L_x_14758:
        /* <DEDUP_REMOVED lines=24> */
.L_x_14759:
[----:B------:R-:W-:Y:S05]  /*17f50*/  BSYNC B0 ;  /* 0x0000000000007941 */ /* 0x000fea0003800000 */
.L_x_14757:
        /* <DEDUP_REMOVED lines=33> */
.L_x_14761:
        /* <DEDUP_REMOVED lines=24> */
.L_x_14762:
[----:B------:R-:W-:Y:S05]  /*182f0*/  BSYNC B0 ;  /* 0x0000000000007941 */ /* 0x000fea0003800000 */
.L_x_14760:
        /* <DEDUP_REMOVED lines=33> */
.L_x_14764:
        /* <DEDUP_REMOVED lines=24> */
.L_x_14765:
[----:B------:R-:W-:Y:S05]  /*18690*/  BSYNC B0 ;  /* 0x0000000000007941 */ /* 0x000fea0003800000 */
.L_x_14763:
        /* <DEDUP_REMOVED lines=33> */
.L_x_14767:
        /* <DEDUP_REMOVED lines=24> */
.L_x_14768:
[----:B------:R-:W-:Y:S05]  /*18a30*/  BSYNC B0 ;  /* 0x0000000000007941 */ /* 0x000fea0003800000 */
.L_x_14766:
        /* <DEDUP_REMOVED lines=33> */
.L_x_14770:
        /* <DEDUP_REMOVED lines=24> */
.L_x_14771:
[----:B------:R-:W-:Y:S05]  /*18dd0*/  BSYNC B0 ;  /* 0x0000000000007941 */ /* 0x000fea0003800000 */
.L_x_14769:
        /* <DEDUP_REMOVED lines=33> */
.L_x_14773:
        /* <DEDUP_REMOVED lines=24> */
.L_x_14774:
[----:B------:R-:W-:Y:S05]  /*19170*/  BSYNC B0 ;  /* 0x0000000000007941 */ /* 0x000fea0003800000 */
.L_x_14772:
        /* <DEDUP_REMOVED lines=33> */
.L_x_14776:
        /* <DEDUP_REMOVED lines=24> */
.L_x_14777:
[----:B------:R-:W-:Y:S05]  /*19510*/  BSYNC B0 ;  /* 0x0000000000007941 */ /* 0x000fea0003800000 */
.L_x_14775:
        /* <DEDUP_REMOVED lines=33> */
.L_x_14779:
        /* <DEDUP_REMOVED lines=24> */
.L_x_14780:
[----:B------:R-:W-:Y:S05]  /*198b0*/  BSYNC B0 ;  /* 0x0000000000007941 */ /* 0x000fea0003800000 */
.L_x_14778:
        /* <DEDUP_REMOVED lines=33> */
.L_x_14782:
        /* <DEDUP_REMOVED lines=24> */
.L_x_14783:
[----:B------:R-:W-:Y:S05]  /*19c50*/  BSYNC B0 ;  /* 0x0000000000007941 */ /* 0x000fea0003800000 */
.L_x_14781:
        /* <DEDUP_REMOVED lines=33> */
.L_x_14785:
        /* <DEDUP_REMOVED lines=24> */
.L_x_14786:
[----:B------:R-:W-:Y:S05]  /*19ff0*/  BSYNC B0 ;  /* 0x0000000000007941 */ /* 0x000fea0003800000 */
.L_x_14784:
        /* <DEDUP_REMOVED lines=33> */
.L_x_14788:
        /* <DEDUP_REMOVED lines=24> */
.L_x_14789:
[----:B------:R-:W-:Y:S05]  /*1a390*/  BSYNC B0 ;  /* 0x0000000000007941 */ /* 0x000fea0003800000 */
.L_x_14787:
        /* <DEDUP_REMOVED lines=33> */
.L_x_14791:
        /* <DEDUP_REMOVED lines=24> */
.L_x_14792:
[----:B------:R-:W-:Y:S05]  /*1a730*/  BSYNC B0 ;  /* 0x0000000000007941 */ /* 0x000fea0003800000 */
.L_x_14790:
        /* <DEDUP_REMOVED lines=33> */
.L_x_14794:
        /* <DEDUP_REMOVED lines=24> */
.L_x_14795:
[----:B------:R-:W-:Y:S05]  /*1aad0*/  BSYNC B0 ;  /* 0x0000000000007941 */ /* 0x000fea0003800000 */
.L_x_14793:
        /* <DEDUP_REMOVED lines=33> */
.L_x_14797:
        /* <DEDUP_REMOVED lines=24> */
.L_x_14798:
[----:B------:R-:W-:Y:S05]  /*1ae70*/  BSYNC B0 ;  /* 0x0000000000007941 */ /* 0x000fea0003800000 */
.L_x_14796:
        /* <DEDUP_REMOVED lines=33> */
.L_x_14800:
        /* <DEDUP_REMOVED lines=24> */
.L_x_14801:
[----:B------:R-:W-:Y:S05]  /*1b210*/  BSYNC B0 ;  /* 0x0000000000007941 */ /* 0x000fea0003800000 */
.L_x_14799:
        /* <DEDUP_REMOVED lines=33> */
.L_x_14803:
        /* <DEDUP_REMOVED lines=24> */
.L_x_14804:
[----:B------:R-:W-:Y:S05]  /*1b5b0*/  BSYNC B0 ;  /* 0x0000000000007941 */ /* 0x000fea0003800000 */
.L_x_14802:
        /* <DEDUP_REMOVED lines=31> */
.L_x_14806:
        /* <DEDUP_REMOVED lines=23> */
.L_x_14807:
[----:B------:R-:W-:Y:S05]  /*1b920*/  BSYNC B0 ;  /* 0x0000000000007941 */ /* 0x000fea0003800000 */
.L_x_14805:
        /* <DEDUP_REMOVED lines=21> */
.L_x_14809:
        /* <DEDUP_REMOVED lines=19> */
.L_x_14810:
[----:B------:R-:W-:Y:S05]  /*1bbb0*/  BSYNC B0 ;  /* 0x0000000000007941 */ /* 0x000fea0003800000 */
.L_x_14808:
[----:B------:R-:W-:Y:S01]  /*1bbc0*/  ULDC.64 UR4, c[0x0][0x5c0] ;  /* 0x0001700000047ab9 */ /* 0x000fe20000000a00 */
[----:B------:R-:W-:Y:S02]  /*1bbd0*/  IMAD.MOV.U32 R3, RZ, RZ, R15 ;  /* 0x000000ffff037224 */ /* 0x000fe400078e000f */
[----:B------:R-:W-:Y:S02]  /*1bbe0*/  IMAD R5, R5, UR4, RZ ;  /* 0x0000000405057c24 */ /* 0x000fe4000f8e02ff */
[----:B------:R-:W-:-:S04]  /*1bbf0*/  IMAD.WIDE.U32 R2, R4, UR4, R2 ;  /* 0x0000000404027c25 */ /* 0x000fc8000f8e0002 */
[----:B------:R-:W-:-:S05]  /*1bc00*/  IMAD R5, R4, UR5, R5 ;  /* 0x0000000504057c24 */ /* 0x000fca000f8e0205 */
[----:B------:R-:W-:-:S07]  /*1bc10*/  IADD3 R15, R3, R5, RZ ;  /* 0x00000005030f7210 */ /* 0x000fce0007ffe0ff */
.L_x_14735:
[----:B------:R-:W-:Y:S02]  /*1bc20*/  ULDC.64 UR4, c[0x0][0x5c8] ;  /* 0x0001720000047ab9 */ /* 0x000fe40000000a00 */
[----:B------:R-:W-:-:S04]  /*1bc30*/  LEA R4, P0, R2, UR4, 0x1 ;  /* 0x0000000402047c11 */ /* 0x000fc8000f8008ff */
[----:B------:R-:W-:-:S06]  /*1bc40*/  LEA.HI.X R5, R2, UR5, R15, 0x1, P0 ;  /* 0x0000000502057c11 */ /* 0x000fcc00080f0c0f */
[----:B------:R-:W2:Y:S04]  /*1bc50*/  LDG.E.U16 R5, desc[UR36][R4.64] ;  /* 0x0000002404057981 */ /* 0x000ea8000c1e1500 */
[----:B--2---:R-:W-:Y:S01]  /*1bc60*/  STG.E.U16 desc[UR36][R16.64], R5 ;  /* 0x0000000510007986 */ /* 0x004fe2000c101524 */
[----:B------:R-:W-:Y:S05]  /*1bc70*/  EXIT ;  /* 0x000000000000794d */ /* 0x000fea0003800000 */
        .weak           $__internal_4_$__cuda_sm20_div_u64
        .type           $__internal_4_$__cuda_sm20_div_u64,@function
        .size           $__internal_4_$__cuda_sm20_div_u64,($__internal_5_$__cuda_sm20_rem_u64 - $__internal_4_$__cuda_sm20_div_u64)
$__internal_4_$__cuda_sm20_div_u64:
        /* <DEDUP_REMOVED lines=68> */
[----:B------:R-:W-:Y:S05]  /*1c0c0*/  RET.REL.NODEC R4 `(_ZN2at6native24index_elementwise_kernelILi128ELi4EZNS0_20cuda_take_put_kernelIN3c104HalfElZZZZZNS0_11take_kernelERNS_14TensorIteratorERKNS_10TensorBaseEENKUlvE_clEvENKUlvE8_clEvENKUlvE_clEvENKUlvE0_clEvEUlRS4_lE_EEvS6_S9_RKT1_EUliE_EEvlSG_) ;  /* 0xfffffe3c04cc7950 */ /* 0x000fea0003c3ffff */
        .weak           $__internal_5_$__cuda_sm20_rem_u64
        .type           $__internal_5_$__cuda_sm20_rem_u64,@function
        .size           $__internal_5_$__cuda_sm20_rem_u64,(.L_x_27922 - $__internal_5_$__cuda_sm20_rem_u64)
$__internal_5_$__cuda_sm20_rem_u64:
        /* <DEDUP_REMOVED lines=63> */
[----:B------:R-:W-:Y:S06]  /*1c4c0*/  RET.REL.NODEC R4 `(_ZN2at6native24index_elementwise_kernelILi128ELi4EZNS0_20cuda_take_put_kernelIN3c104HalfElZZZZZNS0_11take_kernelERNS_14TensorIteratorERKNS_10TensorBaseEENKUlvE_clEvENKUlvE8_clEvENKUlvE_clEvENKUlvE0_clEvEUlRS4_lE_EEvS6_S9_RKT1_EUliE_EEvlSG_) ;  /* 0xfffffe3804cc7950 */ /* 0x000fec0003c3ffff */
.L_x_14811:
        /* <DEDUP_REMOVED lines=11> */
.L_x_27922:


//--------------------- .text._ZN2at6native24index_elementwise_kernelILi128ELi4EZNS0_20cuda_take_put_kernelIN3c104HalfEiZZZZZNS0_11take_kernelERNS_14TensorIteratorERKNS_10TensorBaseEENKUlvE_clEvENKUlvE8_clEvENKUlvE_clEvENKUlvE_clEvEUlRS4_iE_EEvS6_S9_RKT1_EUliE_EEvlSG_ --------------------------
	.section	.text._ZN2at6native24index_elementwise_kernelILi128ELi4EZNS0_20cuda_take_put_kernelIN3c104HalfEiZZZZZNS0_11take_kernelERNS_14TensorIteratorERKNS_10TensorBaseEENKUlvE_clEvENKUlvE8_clEvENKUlvE_clEvENKUlvE_clEvEUlRS4_iE_EEvS6_S9_RKT1_EUliE_EEvlSG_,"ax",@progbits
	.align	128
        .global         _ZN2at6native24index_elementwise_kernelILi128ELi4EZNS0_20cuda_take_put_kernelIN3c104HalfEiZZZZZNS0_11take_kernelERNS_14TensorIteratorERKNS_10TensorBaseEENKUlvE_clEvENKUlvE8_clEvENKUlvE_clEvENKUlvE_clEvEUlRS4_iE_EEvS6_S9_RKT1_EUliE_EEvlSG_
        .type           _ZN2at6native24index_elementwise_kernelILi128ELi4EZNS0_20cuda_take_put_kernelIN3c104HalfEiZZZZZNS0_11take_kernelERNS_14TensorIteratorERKNS_10TensorBaseEENKUlvE_clEvENKUlvE8_clEvENKUlvE_clEvENKUlvE_clEvEUlRS4_iE_EEvS6_S9_RKT1_EUliE_EEvlSG_,@function
        .size           _ZN2at6native24index_elementwise_kernelILi128ELi4EZNS0_20cuda_take_put_kernelIN3c104HalfEiZZZZZNS0_11take_kernelERNS_14TensorIteratorERKNS_10TensorBaseEENKUlvE_clEvENKUlvE8_clEvENKUlvE_clEvENKUlvE_clEvEUlRS4_iE_EEvS6_S9_RKT1_EUliE_EEvlSG_,(.L_x_28083 - _ZN2at6native24index_elementwise_kernelILi128ELi4EZNS0_20cuda_take_put_kernelIN3c104HalfEiZZZZZNS0_11take_kernelERNS_14TensorIteratorERKNS_10TensorBaseEENKUlvE_clEvENKUlvE8_clEvENKUlvE_clEvENKUlvE_clEvEUlRS4_iE_EEvS6_S9_RKT1_EUliE_EEvlSG_)
        .other          _ZN2at6native24index_elementwise_kernelILi128ELi4EZNS0_20cuda_take_put_kernelIN3c104HalfEiZZZZZNS0_11take_kernelERNS_14TensorIteratorERKNS_10TensorBaseEENKUlvE_clEvENKUlvE8_clEvENKUlvE_clEvENKUlvE_clEvEUlRS4_iE_EEvS6_S9_RKT1_EUliE_EEvlSG_,@"STO_CUDA_ENTRY STV_DEFAULT"
_ZN2at6native24index_elementwise_kernelILi128ELi4EZNS0_20cuda_take_put_kernelIN3c104HalfEiZZZZZNS0_11take_kernelERNS_14TensorIteratorERKNS_10TensorBaseEENKUlvE_clEvENKUlvE8_clEvENKUlvE_clEvENKUlvE_clEvEUlRS4_iE_EEvS6_S9_RKT1_EUliE_EEvlSG_:
.text._ZN2at6native24index_elementwise_kernelILi128ELi4EZNS0_20cuda_take_put_kernelIN3c104HalfEiZZZZZNS0_11take_kernelERNS_14TensorIteratorERKNS_10TensorBaseEENKUlvE_clEvENKUlvE8_clEvENKUlvE_clEvENKUlvE_clEvEUlRS4_iE_EEvS6_S9_RKT1_EUliE_EEvlSG_:
        /* <DEDUP_REMOVED lines=315> */
.L_x_14814:
        /* <DEDUP_REMOVED lines=32> */
.L_x_14816:
[----:B------:R-:W-:Y:S05]  /*15b0*/  BSYNC B6 ;  /* 0x0000000000067941 */ /* 0x000fea0003800000 */
.L_x_14815:
        /* <DEDUP_REMOVED lines=284> */
.L_x_14817:
        /* <DEDUP_REMOVED lines=8> */
.L_x_14813:
[----:B------:R-:W-:Y:S05]  /*2800*/  BSYNC B7 ;  /* 0x0000000000077941 */ /* 0x000fea0003800000 */
.L_x_14812:
        /* <DEDUP_REMOVED lines=307> */
.L_x_14820:
        /* <DEDUP_REMOVED lines=32> */
.L_x_14822:
[----:B------:R-:W-:Y:S05]  /*3d40*/  BSYNC B6 ;  /* 0x0000000000067941 */ /* 0x000fea0003800000 */
.L_x_14821:
        /* <DEDUP_REMOVED lines=284> */
.L_x_14823:
[----:B------:R-:W0:Y:S02]  /*4f10*/  LDC.64 R4, c[0x0][0x5c0] ;  /* 0x00017000ff047b82 */ /* 0x000e240000000a00 */
[----:B0-----:R-:W-:-:S06]  /*4f20*/  IMAD.WIDE R2, R3, 0x2, R4 ;  /* 0x0000000203027825 */ /* 0x001fcc00078e0204 */
[----:B------:R0:W2:Y:S01]  /*4f30*/  LDG.E.U16 R3, desc[UR36][R2.64] ;  /* 0x0000002402037981 */ /* 0x0000a2000c1e1500 */
[----:B------:R-:W-:-:S04]  /*4f40*/  IADD3 R23, R23, 0x80, RZ ;  /* 0x0000008017177810 */ /* 0x000fc80007ffe0ff */
[----:B0-----:R-:W-:Y:S01]  /*4f50*/  MOV R2, R23 ;  /* 0x0000001700027202 */ /* 0x001fe20000000f00 */
[----:B--2---:R0:W-:Y:S02]  /*4f60*/  STG.E.U16 desc[UR36][R18.64], R3 ;  /* 0x0000000312007986 */ /* 0x0041e4000c101524 */
[----:B0-----:R-:W-:-:S07]  /*4f70*/  MOV R3, RZ ;  /* 0x000000ff00037202 */ /* 0x001fce0000000f00 */
.L_x_14819:
[----:B------:R-:W-:Y:S05]  /*4f80*/  BSYNC B7 ;  /* 0x0000000000077941 */ /* 0x000fea0003800000 */
.L_x_14818:
        /* <DEDUP_REMOVED lines=307> */
.L_x_14826:
        /* <DEDUP_REMOVED lines=32> */
.L_x_14828:
[----:B------:R-:W-:Y:S05]  /*64c0*/  BSYNC B6 ;  /* 0x0000000000067941 */ /* 0x000fea0003800000 */
.L_x_14827:
        /* <DEDUP_REMOVED lines=284> */
.L_x_14829:
[----:B------:R-:W0:Y:S02]  /*7690*/  LDC.64 R4, c[0x0][0x5c0] ;  /* 0x00017000ff047b82 */ /* 0x000e240000000a00 */
[----:B0-----:R-:W-:-:S06]  /*76a0*/  IMAD.WIDE R2, R3, 0x2, R4 ;  /* 0x0000000203027825 */ /* 0x001fcc00078e0204 */
[----:B------:R0:W2:Y:S01]  /*76b0*/  LDG.E.U16 R3, desc[UR36][R2.64] ;  /* 0x0000002402037981 */ /* 0x0000a2000c1e1500 */
[----:B------:R-:W-:-:S05]  /*76c0*/  VIADD R23, R23, 0x80 ;  /* 0x0000008017177836 */ /* 0x000fca0000000000 */
[----:B0-----:R-:W-:Y:S01]  /*76d0*/  MOV R2, R23 ;  /* 0x0000001700027202 */ /* 0x001fe20000000f00 */
[----:B--2---:R0:W-:Y:S02]  /*76e0*/  STG.E.U16 desc[UR36][R18.64], R3 ;  /* 0x0000000312007986 */ /* 0x0041e4000c101524 */
[----:B0-----:R-:W-:-:S07]  /*76f0*/  MOV R3, RZ ;  /* 0x000000ff00037202 */ /* 0x001fce0000000f00 */
.L_x_14825:
[----:B------:R-:W-:Y:S05]  /*7700*/  BSYNC B7 ;  /* 0x0000000000077941 */ /* 0x000fea0003800000 */
.L_x_14824:
        /* <DEDUP_REMOVED lines=306> */
.L_x_14830:
        /* <DEDUP_REMOVED lines=32> */
.L_x_14832:
[----:B------:R-:W-:Y:S05]  /*8c30*/  BSYNC B6 ;  /* 0x0000000000067941 */ /* 0x000fea0003800000 */
.L_x_14831:
        /* <DEDUP_REMOVED lines=284> */
.L_x_14833:
[----:B------:R-:W0:Y:S02]  /*9e00*/  LDC.64 R4, c[0x0][0x5c0] ;  /* 0x00017000ff047b82 */ /* 0x000e240000000a00 */
[----:B0-----:R-:W-:-:S06]  /*9e10*/  IMAD.WIDE R2, R3, 0x2, R4 ;  /* 0x0000000203027825 */ /* 0x001fcc00078e0204 */
[----:B------:R-:W2:Y:S04]  /*9e20*/  LDG.E.U16 R3, desc[UR36][R2.64] ;  /* 0x0000002402037981 */ /* 0x000ea8000c1e1500 */
[----:B--2---:R-:W-:Y:S01]  /*9e30*/  STG.E.U16 desc[UR36][R18.64], R3 ;  /* 0x0000000312007986 */ /* 0x004fe2000c101524 */
[----:B------:R-:W-:Y:S05]  /*9e40*/  EXIT ;  /* 0x000000000000794d */ /* 0x000fea0003800000 */
.L_x_14834:
        /* <DEDUP_REMOVED lines=11> */
.L_x_28083:


//--------------------- .text._ZN2at6native24index_elementwise_kernelILi128ELi4EZNS0_20cuda_take_put_kernelIN3c107complexIfEElZZZZZNS0_11take_kernelERNS_14TensorIteratorERKNS_10TensorBaseEENKUlvE_clEvENKUlvE7_clEvENKUlvE_clEvENKUlvE0_clEvEUlRS5_lE_EEvS7_SA_RKT1_EUliE_EEvlSH_ --------------------------
	.section	.text._ZN2at6native24index_elementwise_kernelILi128ELi4EZNS0_20cuda_take_put_kernelIN3c107complexIfEElZZZZZNS0_11take_kernelERNS_14TensorIteratorERKNS_10TensorBaseEENKUlvE_clEvENKUlvE7_clEvENKUlvE_clEvENKUlvE0_clEvEUlRS5_lE_EEvS7_SA_RKT1_EUliE_EEvlSH_,"ax",@progbits
	.align	128
        .global         _ZN2at6native24index_elementwise_kernelILi128ELi4EZNS0_20cuda_take_put_kernelIN3c107complexIfEElZZZZZNS0_11take_kernelERNS_14TensorIteratorERKNS_10TensorBaseEENKUlvE_clEvENKUlvE7_clEvENKUlvE_clEvENKUlvE0_clEvEUlRS5_lE_EEvS7_SA_RKT1_EUliE_EEvlSH_
        .type           _ZN2at6native24index_elementwise_kernelILi128ELi4EZNS0_20cuda_take_put_kernelIN3c107complexIfEElZZZZZNS0_11take_kernelERNS_14TensorIteratorERKNS_10TensorBaseEENKUlvE_clEvENKUlvE7_clEvENKUlvE_clEvENKUlvE0_clEvEUlRS5_lE_EEvS7_SA_RKT1_EUliE_EEvlSH_,@function
        .size           _ZN2at6native24index_elementwise_kernelILi128ELi4EZNS0_20cuda_take_put_kernelIN3c107complexIfEElZZZZZNS0_11take_kernelERNS_14TensorIteratorERKNS_10TensorBaseEENKUlvE_clEvENKUlvE7_clEvENKUlvE_clEvENKUlvE0_clEvEUlRS5_lE_EEvS7_SA_RKT1_EUliE_EEvlSH_,(.L_x_27924 - _ZN2at6native24index_elementwise_kernelILi128ELi4EZNS0_20cuda_take_put_kernelIN3c107complexIfEElZZZZZNS0_11take_kernelERNS_14TensorIteratorERKNS_10TensorBaseEENKUlvE_clEvENKUlvE7_clEvENKUlvE_clEvENKUlvE0_clEvEUlRS5_lE_EEvS7_SA_RKT1_EUliE_EEvlSH_)
        .other          _ZN2at6native24index_elementwise_kernelILi128ELi4EZNS0_20cuda_take_put_kernelIN3c107complexIfEElZZZZZNS0_11take_kernelERNS_14TensorIteratorERKNS_10TensorBaseEENKUlvE_clEvENKUlvE7_clEvENKUlvE_clEvENKUlvE0_clEvEUlRS5_lE_EEvS7_SA_RKT1_EUliE_EEvlSH_,@"STO_CUDA_ENTRY STV_DEFAULT"
_ZN2at6native24index_elementwise_kernelILi128ELi4EZNS0_20cuda_take_put_kernelIN3c107complexIfEElZZZZZNS0_11take_kernelERNS_14TensorIteratorERKNS_10TensorBaseEENKUlvE_clEvENKUlvE7_clEvENKUlvE_clEvENKUlvE0_clEvEUlRS5_lE_EEvS7_SA_RKT1_EUliE_EEvlSH_:
.text._ZN2at6native24index_elementwise_kernelILi128ELi4EZNS0_20cuda_take_put_kernelIN3c107complexIfEElZZZZZNS0_11take_kernelERNS_14TensorIteratorERKNS_10TensorBaseEENKUlvE_clEvENKUlvE7_clEvENKUlvE_clEvENKUlvE0_clEvEUlRS5_lE_EEvS7_SA_RKT1_EUliE_EEvlSH_:
        /* <DEDUP_REMOVED lines=317> */
.L_x_14837:
        /* <DEDUP_REMOVED lines=32> */
.L_x_14839:
[----:B------:R-:W-:Y:S05]  /*15d0*/  BSYNC B7 ;  /* 0x0000000000077941 */ /* 0x000fea0003800000 */
.L_x_14838:
        /* <DEDUP_REMOVED lines=25> */
[----:B------:R-:W-:Y:S05]  /*1770*/  CALL.REL.NOINC `($__internal_6_$__cuda_sm20_div_u64) ;  /* 0x000001a400407944 */ /* 0x000fea0003c00000 */
        /* <DEDUP_REMOVED lines=11> */
.L_x_14842:
        /* <DEDUP_REMOVED lines=23> */
.L_x_14843:
[----:B------:R-:W-:Y:S05]  /*19a0*/  BSYNC B0 ;  /* 0x0000000000007941 */ /* 0x000fea0003800000 */
.L_x_14841:
        /* <DEDUP_REMOVED lines=32> */
.L_x_14845:
        /* <DEDUP_REMOVED lines=24> */
.L_x_14846:
[----:B------:R-:W-:Y:S05]  /*1d30*/  BSYNC B0 ;  /* 0x0000000000007941 */ /* 0x000fea0003800000 */
.L_x_14844:
        /* <DEDUP_REMOVED lines=20> */
[----:B------:R-:W-:Y:S05]  /*1e80*/  CALL.REL.NOINC `($__internal_6_$__cuda_sm20_div_u64) ;  /* 0x0000019c007c7944 */ /* 0x000fea0003c00000 */
        /* <DEDUP_REMOVED lines=12> */
.L_x_14848:
        /* <DEDUP_REMOVED lines=24> */
.L_x_14849:
[----:B------:R-:W-:Y:S05]  /*20d0*/  BSYNC B0 ;  /* 0x0000000000007941 */ /* 0x000fea0003800000 */
.L_x_14847:
        /* <DEDUP_REMOVED lines=33> */
.L_x_14851:
        /* <DEDUP_REMOVED lines=24> */
.L_x_14852:
[----:B------:R-:W-:Y:S05]  /*2470*/  BSYNC B0 ;  /* 0x0000000000007941 */ /* 0x000fea0003800000 */
.L_x_14850:
        /* <DEDUP_REMOVED lines=33> */
.L_x_14854:
        /* <DEDUP_REMOVED lines=24> */
.L_x_14855:
[----:B------:R-:W-:Y:S05]  /*2810*/  BSYNC B0 ;  /* 0x0000000000007941 */ /* 0x000fea0003800000 */
.L_x_14853:
        /* <DEDUP_REMOVED lines=33> */
.L_x_14857:
        /* <DEDUP_REMOVED lines=24> */
.L_x_14858:
[----:B------:R-:W-:Y:S05]  /*2bb0*/  BSYNC B0 ;  /* 0x0000000000007941 */ /* 0x000fea0003800000 */
.L_x_14856:
        /* <DEDUP_REMOVED lines=33> */
.L_x_14860:
        /* <DEDUP_REMOVED lines=24> */
.L_x_14861:
[----:B------:R-:W-:Y:S05]  /*2f50*/  BSYNC B0 ;  /* 0x0000000000007941 */ /* 0x000fea0003800000 */
.L_x_14859:
        /* <DEDUP_REMOVED lines=33> */
.L_x_14863:
        /* <DEDUP_REMOVED lines=24> */
.L_x_14864:
[----:B------:R-:W-:Y:S05]  /*32f0*/  BSYNC B0 ;  /* 0x0000000000007941 */ /* 0x000fea0003800000 */
.L_x_14862:
        /* <DEDUP_REMOVED lines=33> */
.L_x_14866:
        /* <DEDUP_REMOVED lines=24> */
.L_x_14867:
[----:B------:R-:W-:Y:S05]  /*3690*/  BSYNC B0 ;  /* 0x0000000000007941 */ /* 0x000fea0003800000 */
.L_x_14865:
        /* <DEDUP_REMOVED lines=33> */
.L_x_14869:
        /* <DEDUP_REMOVED lines=24> */
.L_x_14870:
[----:B------:R-:W-:Y:S05]  /*3a30*/  BSYNC B0 ;  /* 0x0000000000007941 */ /* 0x000fea0003800000 */
.L_x_14868:
        /* <DEDUP_REMOVED lines=33> */
.L_x_14872:
        /* <DEDUP_REMOVED lines=24> */
.L_x_14873:
[----:B------:R-:W-:Y:S05]  /*3dd0*/  BSYNC B0 ;  /* 0x0000000000007941 */ /* 0x000fea0003800000 */
.L_x_14871:
        /* <DEDUP_REMOVED lines=33> */
.L_x_14875:
        /* <DEDUP_REMOVED lines=24> */
.L_x_14876:
[----:B------:R-:W-:Y:S05]  /*4170*/  BSYNC B0 ;  /* 0x0000000000007941 */ /* 0x000fea0003800000 */
.L_x_14874:
        /* <DEDUP_REMOVED lines=33> */
.L_x_14878:
        /* <DEDUP_REMOVED lines=24> */
.L_x_14879:
[----:B------:R-:W-:Y:S05]  /*4510*/  BSYNC B0 ;  /* 0x0000000000007941 */ /* 0x000fea0003800000 */
.L_x_14877:
        /* <DEDUP_REMOVED lines=33> */
.L_x_14881:
        /* <DEDUP_REMOVED lines=24> */
.L_x_14882:
[----:B------:R-:W-:Y:S05]  /*48b0*/  BSYNC B0 ;  /* 0x0000000000007941 */ /* 0x000fea0003800000 */
.L_x_14880:
        /* <DEDUP_REMOVED lines=33> */
.L_x_14884:
        /* <DEDUP_REMOVED lines=24> */
.L_x_14885:
[----:B------:R-:W-:Y:S05]  /*4c50*/  BSYNC B0 ;  /* 0x0000000000007941 */ /* 0x000fea0003800000 */
.L_x_14883:
        /* <DEDUP_REMOVED lines=33> */
.L_x_14887:
        /* <DEDUP_REMOVED lines=24> */
.L_x_14888:
[----:B------:R-:W-:Y:S05]  /*4ff0*/  BSYNC B0 ;  /* 0x0000000000007941 */ /* 0x000fea0003800000 */
.L_x_14886:
        /* <DEDUP_REMOVED lines=33> */
.L_x_14890:
        /* <DEDUP_REMOVED lines=24> */
.L_x_14891:
[----:B------:R-:W-:Y:S05]  /*5390*/  BSYNC B0 ;  /* 0x0000000000007941 */ /* 0x000fea0003800000 */
.L_x_14889:
        /* <DEDUP_REMOVED lines=33> */
.L_x_14893:
        /* <DEDUP_REMOVED lines=24> */
.L_x_14894:
[----:B------:R-:W-:Y:S05]  /*5730*/  BSYNC B0 ;  /* 0x0000000000007941 */ /* 0x000fea0003800000 */
.L_x_14892:
        /* <DEDUP_REMOVED lines=33> */
.L_x_14896:
        /* <DEDUP_REMOVED lines=24> */
.L_x_14897:
[----:B------:R-:W-:Y:S05]  /*5ad0*/  BSYNC B0 ;  /* 0x0000000000007941 */ /* 0x000fea0003800000 */
.L_x_14895:
        /* <DEDUP_REMOVED lines=33> */
.L_x_14899:
        /* <DEDUP_REMOVED lines=24> */
.L_x_14900:
[----:B------:R-:W-:Y:S05]  /*5e70*/  BSYNC B0 ;  /* 0x0000000000007941 */ /* 0x000fea0003800000 */
.L_x_14898:
        /* <DEDUP_REMOVED lines=33> */
.L_x_14902:
        /* <DEDUP_REMOVED lines=24> */
.L_x_14903:
[----:B------:R-:W-:Y:S05]  /*6210*/  BSYNC B0 ;  /* 0x0000000000007941 */ /* 0x000fea0003800000 */
.L_x_14901:
        /* <DEDUP_REMOVED lines=33> */
.L_x_14905:
        /* <DEDUP_REMOVED lines=24> */
.L_x_14906:
[----:B------:R-:W-:Y:S05]  /*65b0*/  BSYNC B0 ;  /* 0x0000000000007941 */ /* 0x000fea0003800000 */
.L_x_14904:
        /* <DEDUP_REMOVED lines=33> */
.L_x_14908:
        /* <DEDUP_REMOVED lines=24> */
.L_x_14909:
[----:B------:R-:W-:Y:S05]  /*6950*/  BSYNC B0 ;  /* 0x0000000000007941 */ /* 0x000fea0003800000 */
.L_x_14907:
        /* <DEDUP_REMOVED lines=31> */
.L_x_14911:
        /* <DEDUP_REMOVED lines=23> */
.L_x_14912:
[----:B------:R-:W-:Y:S05]  /*6cc0*/  BSYNC B0 ;  /* 0x0000000000007941 */ /* 0x000fea0003800000 */
.L_x_14910:
        /* <DEDUP_REMOVED lines=17> */
[----:B------:R-:W-:Y:S05]  /*6de0*/  CALL.REL.NOINC `($__internal_7_$__cuda_sm20_rem_u64) ;  /* 0x0000015000b87944 */ /* 0x000fea0003c00000 */
[----:B------:R-:W-:Y:S01]  /*6df0*/  MOV R4, R0 ;  /* 0x0000000000047202 */ /* 0x000fe20000000f00 */
[----:B------:R-:W-:Y:S01]  /*6e00*/  IMAD.MOV.U32 R5, RZ, RZ, R3 ;  /* 0x000000ffff057224 */ /* 0x000fe200078e0003 */
[----:B------:R-:W-:Y:S06]  /*6e10*/  BRA `(.L_x_14915) ;  /* 0x0000000000507947 */ /* 0x000fec0003800000 */
.L_x_14914:
        /* <DEDUP_REMOVED lines=20> */
.L_x_14915:
[----:B------:R-:W-:Y:S05]  /*6f60*/  BSYNC B0 ;  /* 0x0000000000007941 */ /* 0x000fea0003800000 */
.L_x_14913:
[----:B------:R-:W-:Y:S01]  /*6f70*/  ULDC.64 UR4, c[0x0][0x5c0] ;  /* 0x0001700000047ab9 */ /* 0x000fe20000000a00 */
[----:B------:R-:W-:Y:S01]  /*6f80*/  MOV R3, R15 ;  /* 0x0000000f00037202 */ /* 0x000fe20000000f00 */
[----:B------:R-:W-:Y:S02]  /*6f90*/  IMAD R5, R5, UR4, RZ ;  /* 0x0000000405057c24 */ /* 0x000fe4000f8e02ff */
[----:B------:R-:W-:-:S04]  /*6fa0*/  IMAD.WIDE.U32 R2, R4, UR4, R2 ;  /* 0x0000000404027c25 */ /* 0x000fc8000f8e0002 */
[----:B------:R-:W-:-:S04]  /*6fb0*/  IMAD R5, R4, UR5, R5 ;  /* 0x0000000504057c24 */ /* 0x000fc8000f8e0205 */
[----:B------:R-:W-:-:S07]  /*6fc0*/  IMAD.IADD R15, R3, 0x1, R5 ;  /* 0x00000001030f7824 */ /* 0x000fce00078e0205 */
.L_x_14840:
[----:B------:R-:W-:Y:S02]  /*6fd0*/  ULDC.64 UR4, c[0x0][0x5c8] ;  /* 0x0001720000047ab9 */ /* 0x000fe40000000a00 */
[----:B------:R-:W-:-:S04]  /*6fe0*/  LEA R4, P0, R2, UR4, 0x3 ;  /* 0x0000000402047c11 */ /* 0x000fc8000f8018ff */
[----:B------:R-:W-:-:S06]  /*6ff0*/  LEA.HI.X R5, R2, UR5, R15, 0x3, P0 ;  /* 0x0000000502057c11 */ /* 0x000fcc00080f1c0f */
[----:B------:R-:W2:Y:S01]  /*7000*/  LDG.E.64 R4, desc[UR36][R4.64] ;  /* 0x0000002404047981 */ /* 0x000ea2000c1e1b00 */
[----:B------:R-:W-:-:S05]  /*7010*/  LEA R2, R23, R22, 0x9 ;  /* 0x0000001617027211 */ /* 0x000fca00078e48ff */
[----:B------:R-:W-:Y:S01]  /*7020*/  VIADD R2, R2, 0x80 ;  /* 0x0000008002027836 */ /* 0x000fe20000000000 */
[----:B--2---:R0:W-:Y:S04]  /*7030*/  STG.E.64 desc[UR36][R16.64], R4 ;  /* 0x0000000410007986 */ /* 0x0041e8000c101b24 */
[----:B0-----:R-:W-:Y:S01]  /*7040*/  MOV R4, R2 ;  /* 0x0000000200047202 */ /* 0x001fe20000000f00 */
[----:B------:R-:W-:-:S07]  /*7050*/  IMAD.MOV.U32 R5, RZ, RZ, RZ ;  /* 0x000000ffff057224 */ /* 0x000fce00078e00ff */
.L_x_14836:
[----:B------:R-:W-:Y:S05]  /*7060*/  BSYNC B6 ;  /* 0x0000000000067941 */ /* 0x000fea0003800000 */
.L_x_14835:
        /* <DEDUP_REMOVED lines=308> */
.L_x_14918:
        /* <DEDUP_REMOVED lines=32> */
.L_x_14920:
[----:B------:R-:W-:Y:S05]  /*85b0*/  BSYNC B7 ;  /* 0x0000000000077941 */ /* 0x000fea0003800000 */
.L_x_14919:
        /* <DEDUP_REMOVED lines=37> */
.L_x_14923:
        /* <DEDUP_REMOVED lines=23> */
.L_x_14924:
[----:B------:R-:W-:Y:S05]  /*8980*/  BSYNC B0 ;  /* 0x0000000000007941 */ /* 0x000fea0003800000 */
.L_x_14922:
        /* <DEDUP_REMOVED lines=32> */
.L_x_14926:
        /* <DEDUP_REMOVED lines=24> */
.L_x_14927:
[----:B------:R-:W-:Y:S05]  /*8d10*/  BSYNC B0 ;  /* 0x0000000000007941 */ /* 0x000fea0003800000 */
.L_x_14925:
        /* <DEDUP_REMOVED lines=32> */
.L_x_14929:
        /* <DEDUP_REMOVED lines=24> */
.L_x_14930:
[----:B------:R-:W-:Y:S05]  /*90a0*/  BSYNC B0 ;  /* 0x0000000000007941 */ /* 0x000fea0003800000 */
.L_x_14928:
        /* <DEDUP_REMOVED lines=32> */
.L_x_14932:
        /* <DEDUP_REMOVED lines=24> */
.L_x_14933:
[----:B------:R-:W-:Y:S05]  /*9430*/  BSYNC B0 ;  /* 0x0000000000007941 */ /* 0x000fea0003800000 */
.L_x_14931:
        /* <DEDUP_REMOVED lines=32> */
.L_x_14935:
        /* <DEDUP_REMOVED lines=24> */
.L_x_14936:
[----:B------:R-:W-:Y:S05]  /*97c0*/  BSYNC B0 ;  /* 0x0000000000007941 */ /* 0x000fea0003800000 */
.L_x_14934:
        /* <DEDUP_REMOVED lines=32> */
.L_x_14938:
        /* <DEDUP_REMOVED lines=24> */
.L_x_14939:
[----:B------:R-:W-:Y:S05]  /*9b50*/  BSYNC B0 ;  /* 0x0000000000007941 */ /* 0x000fea0003800000 */
.L_x_14937:
        /* <DEDUP_REMOVED lines=32> */
.L_x_14941:
        /* <DEDUP_REMOVED lines=24> */
.L_x_14942:
[----:B------:R-:W-:Y:S05]  /*9ee0*/  BSYNC B0 ;  /* 0x0000000000007941 */ /* 0x000fea0003800000 */
.L_x_14940:
        /* <DEDUP_REMOVED lines=32> */
.L_x_14944:
        /* <DEDUP_REMOVED lines=24> */
.L_x_14945:
[----:B------:R-:W-:Y:S05]  /*a270*/  BSYNC B0 ;  /* 0x0000000000007941 */ /* 0x000fea0003800000 */
.L_x_14943:
        /* <DEDUP_REMOVED lines=32> */
.L_x_14947:
        /* <DEDUP_REMOVED lines=24> */
.L_x_14948:
[----:B------:R-:W-:Y:S05]  /*a600*/  BSYNC B0 ;  /* 0x0000000000007941 */ /* 0x000fea0003800000 */
.L_x_14946:
        /* <DEDUP_REMOVED lines=32> */
.L_x_14950:
        /* <DEDUP_REMOVED lines=24> */
.L_x_14951:
[----:B------:R-:W-:Y:S05]  /*a990*/  BSYNC B0 ;  /* 0x0000000000007941 */ /* 0x000fea0003800000 */
.L_x_14949:
        /* <DEDUP_REMOVED lines=32> */
.L_x_14953:
        /* <DEDUP_REMOVED lines=24> */
.L_x_14954:
[----:B------:R-:W-:Y:S05]  /*ad20*/  BSYNC B0 ;  /* 0x0000000000007941 */ /* 0x000fea0003800000 */
.L_x_14952:
        /* <DEDUP_REMOVED lines=32> */
.L_x_14956:
        /* <DEDUP_REMOVED lines=24> */
.L_x_14957:
[----:B------:R-:W-:Y:S05]  /*b0b0*/  BSYNC B0 ;  /* 0x0000000000007941 */ /* 0x000fea0003800000 */
.L_x_14955:
        /* <DEDUP_REMOVED lines=32> */
.L_x_14959:
        /* <DEDUP_REMOVED lines=24> */
.L_x_14960:
[----:B------:R-:W-:Y:S05]  /*b440*/  BSYNC B0 ;  /* 0x0000000000007941 */ /* 0x000fea0003800000 */
.L_x_14958:
        /* <DEDUP_REMOVED lines=32> */
.L_x_14962:
        /* <DEDUP_REMOVED lines=24> */
.L_x_14963:
[----:B------:R-:W-:Y:S05]  /*b7d0*/  BSYNC B0 ;  /* 0x0000000000007941 */ /* 0x000fea0003800000 */
.L_x_14961:
        /* <DEDUP_REMOVED lines=32> */
.L_x_14965:
        /* <DEDUP_REMOVED lines=24> */
.L_x_14966:
[----:B------:R-:W-:Y:S05]  /*bb60*/  BSYNC B0 ;  /* 0x0000000000007941 */ /* 0x000fea0003800000 */
.L_x_14964:
        /* <DEDUP_REMOVED lines=32> */
.L_x_14968:
        /* <DEDUP_REMOVED lines=24> */
.L_x_14969:
[----:B------:R-:W-:Y:S05]  /*bef0*/  BSYNC B0 ;  /* 0x0000000000007941 */ /* 0x000fea0003800000 */
.L_x_14967:
        /* <DEDUP_REMOVED lines=32> */
.L_x_14971:
        /* <DEDUP_REMOVED lines=24> */
.L_x_14972:
[----:B------:R-:W-:Y:S05]  /*c280*/  BSYNC B0 ;  /* 0x0000000000007941 */ /* 0x000fea0003800000 */
.L_x_14970:
        /* <DEDUP_REMOVED lines=32> */
.L_x_14974:
        /* <DEDUP_REMOVED lines=24> */
.L_x_14975:
[----:B------:R-:W-:Y:S05]  /*c610*/  BSYNC B0 ;  /* 0x0000000000007941 */ /* 0x000fea0003800000 */
.L_x_14973:
        /* <DEDUP_REMOVED lines=32> */
.L_x_14977:
        /* <DEDUP_REMOVED lines=24> */
.L_x_14978:
[----:B------:R-:W-:Y:S05]  /*c9a0*/  BSYNC B0 ;  /* 0x0000000000007941 */ /* 0x000fea0003800000 */
.L_x_14976:
        /* <DEDUP_REMOVED lines=32> */
.L_x_14980:
        /* <DEDUP_REMOVED lines=24> */
.L_x_14981:
[----:B------:R-:W-:Y:S05]  /*cd30*/  BSYNC B0 ;  /* 0x0000000000007941 */ /* 0x000fea0003800000 */
.L_x_14979:
        /* <DEDUP_REMOVED lines=32> */
.L_x_14983:
        /* <DEDUP_REMOVED lines=24> */
.L_x_14984:
[----:B------:R-:W-:Y:S05]  /*d0c0*/  BSYNC B0 ;  /* 0x0000000000007941 */ /* 0x000fea0003800000 */
.L_x_14982:
        /* <DEDUP_REMOVED lines=32> */
.L_x_14986:
        /* <DEDUP_REMOVED lines=24> */
.L_x_14987:
[----:B------:R-:W-:Y:S05]  /*d450*/  BSYNC B0 ;  /* 0x0000000000007941 */ /* 0x000fea0003800000 */
.L_x_14985:
        /* <DEDUP_REMOVED lines=32> */
.L_x_14989:
        /* <DEDUP_REMOVED lines=24> */
.L_x_14990:
[----:B------:R-:W-:Y:S05]  /*d7e0*/  BSYNC B0 ;  /* 0x0000000000007941 */ /* 0x000fea0003800000 */
.L_x_14988:
        /* <DEDUP_REMOVED lines=30> */
.L_x_14992:
        /* <DEDUP_REMOVED lines=23> */
.L_x_14993:
[----:B------:R-:W-:Y:S05]  /*db40*/  BSYNC B0 ;  /* 0x0000000000007941 */ /* 0x000fea0003800000 */
.L_x_14991:
        /* <DEDUP_REMOVED lines=20> */
.L_x_14995:
        /* <DEDUP_REMOVED lines=19> */
.L_x_14996:
[----:B------:R-:W-:Y:S05]  /*ddc0*/  BSYNC B0 ;  /* 0x0000000000007941 */ /* 0x000fea0003800000 */
.L_x_14994:
[----:B------:R-:W-:Y:S02]  /*ddd0*/  ULDC.64 UR4, c[0x0][0x5c0] ;  /* 0x0001700000047ab9 */ /* 0x000fe40000000a00 */
[----:B------:R-:W-:Y:S02]  /*dde0*/  IMAD R3, R5, UR4, RZ ;  /* 0x0000000405037c24 */ /* 0x000fe4000f8e02ff */
[----:B------:R-:W-:-:S04]  /*ddf0*/  IMAD.WIDE.U32 R12, R4, UR4, R12 ;  /* 0x00000004040c7c25 */ /* 0x000fc8000f8e000c */
[----:B------:R-:W-:-:S04]  /*de00*/  IMAD R3, R4, UR5, R3 ;  /* 0x0000000504037c24 */ /* 0x000fc8000f8e0203 */
[----:B------:R-:W-:-:S07]  /*de10*/  IMAD.IADD R13, R13, 0x1, R3 ;  /* 0x000000010d0d7824 */ /* 0x000fce00078e0203 */
.L_x_14921:
[----:B------:R-:W-:Y:S02]  /*de20*/  ULDC.64 UR4, c[0x0][0x5c8] ;  /* 0x0001720000047ab9 */ /* 0x000fe40000000a00 */
[----:B------:R-:W-:-:S04]  /*de30*/  LEA R4, P0, R12, UR4, 0x3 ;  /* 0x000000040c047c11 */ /* 0x000fc8000f8018ff */
[----:B------:R-:W-:-:S06]  /*de40*/  LEA.HI.X R5, R12, UR5, R13, 0x3, P0 ;  /* 0x000000050c057c11 */ /* 0x000fcc00080f1c0d */
[----:B------:R-:W2:Y:S01]  /*de50*/  LDG.E.64 R4, desc[UR36][R4.64] ;  /* 0x0000002404047981 */ /* 0x000ea2000c1e1b00 */
[----:B------:R-:W-:-:S03]  /*de60*/  IADD3 R2, R2, 0x80, RZ ;  /* 0x0000008002027810 */ /* 0x000fc60007ffe0ff */
[----:B--2---:R0:W-:Y:S02]  /*de70*/  STG.E.64 desc[UR36][R16.64], R4 ;  /* 0x0000000410007986 */ /* 0x0041e4000c101b24 */
[----:B0-----:R-:W-:Y:S01]  /*de80*/  HFMA2.MMA R5, -RZ, RZ, 0, 0 ;  /* 0x00000000ff057435 */ /* 0x001fe200000001ff */
[----:B------:R-:W-:-:S10]  /*de90*/  IMAD.MOV.U32 R4, RZ, RZ, R2 ;  /* 0x000000ffff047224 */ /* 0x000fd400078e0002 */
.L_x_14917:
[----:B------:R-:W-:Y:S05]  /*dea0*/  BSYNC B6 ;  /* 0x0000000000067941 */ /* 0x000fea0003800000 */
.L_x_14916:
        /* <DEDUP_REMOVED lines=308> */
.L_x_14999:
        /* <DEDUP_REMOVED lines=32> */
.L_x_15001:
[----:B------:R-:W-:Y:S05]  /*f3f0*/  BSYNC B7 ;  /* 0x0000000000077941 */ /* 0x000fea0003800000 */
.L_x_15000:
        /* <DEDUP_REMOVED lines=37> */
.L_x_15004:
        /* <DEDUP_REMOVED lines=23> */
.L_x_15005:
[----:B------:R-:W-:Y:S05]  /*f7c0*/  BSYNC B0 ;  /* 0x0000000000007941 */ /* 0x000fea0003800000 */
.L_x_15003:
        /* <DEDUP_REMOVED lines=32> */
.L_x_15007:
        /* <DEDUP_REMOVED lines=24> */
.L_x_15008:
[----:B------:R-:W-:Y:S05]  /*fb50*/  BSYNC B0 ;  /* 0x0000000000007941 */ /* 0x000fea0003800000 */
.L_x_15006:
        /* <DEDUP_REMOVED lines=32> */
.L_x_15010:
        /* <DEDUP_REMOVED lines=24> */
.L_x_15011:
[----:B------:R-:W-:Y:S05]  /*fee0*/  BSYNC B0 ;  /* 0x0000000000007941 */ /* 0x000fea0003800000 */
.L_x_15009:
        /* <DEDUP_REMOVED lines=32> */
.L_x_15013:
        /* <DEDUP_REMOVED lines=24> */
.L_x_15014:
[----:B------:R-:W-:Y:S05]  /*10270*/  BSYNC B0 ;  /* 0x0000000000007941 */ /* 0x000fea0003800000 */
.L_x_15012:
        /* <DEDUP_REMOVED lines=32> */
.L_x_15016:
        /* <DEDUP_REMOVED lines=24> */
.L_x_15017:
[----:B------:R-:W-:Y:S05]  /*10600*/  BSYNC B0 ;  /* 0x0000000000007941 */ /* 0x000fea0003800000 */
.L_x_15015:
        /* <DEDUP_REMOVED lines=32> */
.L_x_15019:
        /* <DEDUP_REMOVED lines=24> */
.L_x_15020:
[----:B------:R-:W-:Y:S05]  /*10990*/  BSYNC B0 ;  /* 0x0000000000007941 */ /* 0x000fea0003800000 */
.L_x_15018:
        /* <DEDUP_REMOVED lines=32> */
.L_x_15022:
        /* <DEDUP_REMOVED lines=24> */
.L_x_15023:
[----:B------:R-:W-:Y:S05]  /*10d20*/  BSYNC B0 ;  /* 0x0000000000007941 */ /* 0x000fea0003800000 */
.L_x_15021:
        /* <DEDUP_REMOVED lines=32> */
.L_x_15025:
        /* <DEDUP_REMOVED lines=24> */
.L_x_15026:
[----:B------:R-:W-:Y:S05]  /*110b0*/  BSYNC B0 ;  /* 0x0000000000007941 */ /* 0x000fea0003800000 */
.L_x_15024:
        /* <DEDUP_REMOVED lines=32> */
.L_x_15028:
        /* <DEDUP_REMOVED lines=24> */
.L_x_15029:
[----:B------:R-:W-:Y:S05]  /*11440*/  BSYNC B0 ;  /* 0x0000000000007941 */ /* 0x000fea0003800000 */
.L_x_15027:
        /* <DEDUP_REMOVED lines=32> */
.L_x_15031:
        /* <DEDUP_REMOVED lines=24> */
.L_x_15032:
[----:B------:R-:W-:Y:S05]  /*117d0*/  BSYNC B0 ;  /* 0x0000000000007941 */ /* 0x000fea0003800000 */
.L_x_15030:
        /* <DEDUP_REMOVED lines=32> */
.L_x_15034:
        /* <DEDUP_REMOVED lines=24> */
.L_x_15035:
[----:B------:R-:W-:Y:S05]  /*11b60*/  BSYNC B0 ;  /* 0x0000000000007941 */ /* 0x000fea0003800000 */
.L_x_15033:
        /* <DEDUP_REMOVED lines=32> */
.L_x_15037:
        /* <DEDUP_REMOVED lines=24> */
.L_x_15038:
[----:B------:R-:W-:Y:S05]  /*11ef0*/  BSYNC B0 ;  /* 0x0000000000007941 */ /* 0x000fea0003800000 */
.L_x_15036:
        /* <DEDUP_REMOVED lines=32> */
.L_x_15040:
        /* <DEDUP_REMOVED lines=24> */
.L_x_15041:
[----:B------:R-:W-:Y:S05]  /*12280*/  BSYNC B0 ;  /* 0x0000000000007941 */ /* 0x000fea0003800000 */
.L_x_15039:
        /* <DEDUP_REMOVED lines=19> */
[----:B------:R-:W-:Y:S05]  /*123c0*/  CALL.REL.NOINC `($__internal_6_$__cuda_sm20_div_u64) ;  /* 0x00000098002c7944 */ /* 0x000fea0003c00000 */
        /* <DEDUP_REMOVED lines=12> */
.L_x_15043:
        /* <DEDUP_REMOVED lines=24> */
.L_x_15044:
[----:B------:R-:W-:Y:S05]  /*12610*/  BSYNC B0 ;  /* 0x0000000000007941 */ /* 0x000fea0003800000 */
.L_x_15042:
        /* <DEDUP_REMOVED lines=19> */
[----:B------:R-:W-:Y:S05]  /*12750*/  CALL.REL.NOINC `($__internal_6_$__cuda_sm20_div_u64) ;  /* 0x0000009400487944 */ /* 0x000fea0003c00000 */
        /* <DEDUP_REMOVED lines=12> */
.L_x_15046:
        /* <DEDUP_REMOVED lines=24> */
.L_x_15047:
[----:B------:R-:W-:Y:S05]  /*129a0*/  BSYNC B0 ;  /* 0x0000000000007941 */ /* 0x000fea0003800000 */
.L_x_15045:
        /* <DEDUP_REMOVED lines=32> */
.L_x_15049:
        /* <DEDUP_REMOVED lines=24> */
.L_x_15050:
[----:B------:R-:W-:Y:S05]  /*12d30*/  BSYNC B0 ;  /* 0x0000000000007941 */ /* 0x000fea0003800000 */
.L_x_15048:
        /* <DEDUP_REMOVED lines=32> */
.L_x_15052:
        /* <DEDUP_REMOVED lines=24> */
.L_x_15053:
[----:B------:R-:W-:Y:S05]  /*130c0*/  BSYNC B0 ;  /* 0x0000000000007941 */ /* 0x000fea0003800000 */
.L_x_15051:
        /* <DEDUP_REMOVED lines=32> */
.L_x_15055:
        /* <DEDUP_REMOVED lines=24> */
.L_x_15056:
[----:B------:R-:W-:Y:S05]  /*13450*/  BSYNC B0 ;  /* 0x0000000000007941 */ /* 0x000fea0003800000 */
.L_x_15054:
        /* <DEDUP_REMOVED lines=32> */
.L_x_15058:
        /* <DEDUP_REMOVED lines=24> */
.L_x_15059:
[----:B------:R-:W-:Y:S05]  /*137e0*/  BSYNC B0 ;  /* 0x0000000000007941 */ /* 0x000fea0003800000 */
.L_x_15057:
        /* <DEDUP_REMOVED lines=32> */
.L_x_15061:
        /* <DEDUP_REMOVED lines=24> */
.L_x_15062:
[----:B------:R-:W-:Y:S05]  /*13b70*/  BSYNC B0 ;  /* 0x0000000000007941 */ /* 0x000fea0003800000 */
.L_x_15060:
        /* <DEDUP_REMOVED lines=32> */
.L_x_15064:
        /* <DEDUP_REMOVED lines=24> */
.L_x_15065:
[----:B------:R-:W-:Y:S05]  /*13f00*/  BSYNC B0 ;  /* 0x0000000000007941 */ /* 0x000fea0003800000 */
.L_x_15063:
        /* <DEDUP_REMOVED lines=32> */
.L_x_15067:
        /* <DEDUP_REMOVED lines=24> */
.L_x_15068:
[----:B------:R-:W-:Y:S05]  /*14290*/  BSYNC B0 ;  /* 0x0000000000007941 */ /* 0x000fea0003800000 */
.L_x_15066:
        /* <DEDUP_REMOVED lines=32> */
.L_x_15070:
        /* <DEDUP_REMOVED lines=24> */
.L_x_15071:
[----:B------:R-:W-:Y:S05]  /*14620*/  BSYNC B0 ;  /* 0x0000000000007941 */ /* 0x000fea0003800000 */
.L_x_15069:
        /* <DEDUP_REMOVED lines=30> */
.L_x_15073:
        /* <DEDUP_REMOVED lines=23> */
.L_x_15074:
[----:B------:R-:W-:Y:S05]  /*14980*/  BSYNC B0 ;  /* 0x0000000000007941 */ /* 0x000fea0003800000 */
.L_x_15072:
        /* <DEDUP_REMOVED lines=16> */
[----:B------:R-:W-:Y:S05]  /*14a90*/  CALL.REL.NOINC `($__internal_7_$__cuda_sm20_rem_u64) ;  /* 0x00000074008c7944 */ /* 0x000fea0003c00000 */
[----:B------:R-:W-:Y:S01]  /*14aa0*/  IMAD.MOV.U32 R4, RZ, RZ, R0 ;  /* 0x000000ffff047224 */ /* 0x000fe200078e0000 */
[----:B------:R-:W-:Y:S01]  /*14ab0*/  MOV R5, R3 ;  /* 0x0000000300057202 */ /* 0x000fe20000000f00 */
[----:B------:R-:W-:Y:S06]  /*14ac0*/  BRA `(.L_x_15077) ;  /* 0x00000000004c7947 */ /* 0x000fec0003800000 */
.L_x_15076:
        /* <DEDUP_REMOVED lines=19> */
.L_x_15077:
[----:B------:R-:W-:Y:S05]  /*14c00*/  BSYNC B0 ;  /* 0x0000000000007941 */ /* 0x000fea0003800000 */
.L_x_15075:
[----:B------:R-:W-:Y:S02]  /*14c10*/  ULDC.64 UR4, c[0x0][0x5c0] ;  /* 0x0001700000047ab9 */ /* 0x000fe40000000a00 */
[----:B------:R-:W-:Y:S02]  /*14c20*/  IMAD R3, R5, UR4, RZ ;  /* 0x0000000405037c24 */ /* 0x000fe4000f8e02ff */
[----:B------:R-:W-:-:S04]  /*14c30*/  IMAD.WIDE.U32 R12, R4, UR4, R12 ;  /* 0x00000004040c7c25 */ /* 0x000fc8000f8e000c */
[----:B------:R-:W-:-:S04]  /*14c40*/  IMAD R3, R4, UR5, R3 ;  /* 0x0000000504037c24 */ /* 0x000fc8000f8e0203 */
[----:B------:R-:W-:-:S07]  /*14c50*/  IMAD.IADD R13, R13, 0x1, R3 ;  /* 0x000000010d0d7824 */ /* 0x000fce00078e0203 */
.L_x_15002:
[----:B------:R-:W-:Y:S02]  /*14c60*/  ULDC.64 UR4, c[0x0][0x5c8] ;  /* 0x0001720000047ab9 */ /* 0x000fe40000000a00 */
[----:B------:R-:W-:-:S04]  /*14c70*/  LEA R4, P0, R12, UR4, 0x3 ;  /* 0x000000040c047c11 */ /* 0x000fc8000f8018ff */
[----:B------:R-:W-:-:S06]  /*14c80*/  LEA.HI.X R5, R12, UR5, R13, 0x3, P0 ;  /* 0x000000050c057c11 */ /* 0x000fcc00080f1c0d */
[----:B------:R-:W2:Y:S01]  /*14c90*/  LDG.E.64 R4, desc[UR36][R4.64] ;  /* 0x0000002404047981 */ /* 0x000ea2000c1e1b00 */
[----:B------:R-:W-:-:S03]  /*14ca0*/  IADD3 R2, R2, 0x80, RZ ;  /* 0x0000008002027810 */ /* 0x000fc60007ffe0ff */
[----:B--2---:R0:W-:Y:S02]  /*14cb0*/  STG.E.64 desc[UR36][R16.64], R4 ;  /* 0x0000000410007986 */ /* 0x0041e4000c101b24 */
[----:B0-----:R-:W-:Y:S01]  /*14cc0*/  MOV R4, R2 ;  /* 0x0000000200047202 */ /* 0x001fe20000000f00 */
[----:B------:R-:W-:-:S07]  /*14cd0*/  IMAD.MOV.U32 R5, RZ, RZ, RZ ;  /* 0x000000ffff057224 */ /* 0x000fce00078e00ff */
.L_x_14998:
[----:B------:R-:W-:Y:S05]  /*14ce0*/  BSYNC B6 ;  /* 0x0000000000067941 */ /* 0x000fea0003800000 */
.L_x_14997:
        /* <DEDUP_REMOVED lines=307> */
.L_x_15078:
        /* <DEDUP_REMOVED lines=32> */
.L_x_15080:
[----:B------:R-:W-:Y:S05]  /*16220*/  BSYNC B6 ;  /* 0x0000000000067941 */ /* 0x000fea0003800000 */
.L_x_15079:
        /* <DEDUP_REMOVED lines=37> */
.L_x_15083:
        /* <DEDUP_REMOVED lines=24> */
.L_x_15084:
[----:B------:R-:W-:Y:S05]  /*16600*/  BSYNC B0 ;  /* 0x0000000000007941 */ /* 0x000fea0003800000 */
.L_x_15082:
        /* <DEDUP_REMOVED lines=32> */
.L_x_15086:
        /* <DEDUP_REMOVED lines=24> */
.L_x_15087:
[----:B------:R-:W-:Y:S05]  /*16990*/  BSYNC B0 ;  /* 0x0000000000007941 */ /* 0x000fea0003800000 */
.L_x_15085:
        /* <DEDUP_REMOVED lines=33> */
.L_x_15089:
        /* <DEDUP_REMOVED lines=24> */
.L_x_15090:
[----:B------:R-:W-:Y:S05]  /*16d30*/  BSYNC B0 ;  /* 0x0000000000007941 */ /* 0x000fea0003800000 */
.L_x_15088:
        /* <DEDUP_REMOVED lines=33> */
.L_x_15092:
        /* <DEDUP_REMOVED lines=24> */
.L_x_15093:
[----:B------:R-:W-:Y:S05]  /*170d0*/  BSYNC B0 ;  /* 0x0000000000007941 */ /* 0x000fea0003800000 */
.L_x_15091:
        /* <DEDUP_REMOVED lines=33> */
.L_x_15095:
        /* <DEDUP_REMOVED lines=24> */
.L_x_15096:
[----:B------:R-:W-:Y:S05]  /*17470*/  BSYNC B0 ;  /* 0x0000000000007941 */ /* 0x000fea0003800000 */
.L_x_15094:
        /* <DEDUP_REMOVED lines=33> */
.L_x_15098:
        /* <DEDUP_REMOVED lines=24> */
.L_x_15099:
[----:B------:R-:W-:Y:S05]  /*17810*/  BSYNC B0 ;  /* 0x0000000000007941 */ /* 0x000fea0003800000 */
.L_x_15097:
        /* <DEDUP_REMOVED lines=33> */
.L_x_15101:
        /* <DEDUP_REMOVED lines=24> */
.L_x_15102:
[----:B------:R-:W-:Y:S05]  /*17bb0*/  BSYNC B0 ;  /* 0x0000000000007941 */ /* 0x000fea0003800000 */
.L_x_15100:
        /* <DEDUP_REMOVED lines=33> */
.L_x_15104:
        /* <DEDUP_REMOVED lines=24> */
.L_x_15105:
[----:B------:R-:W-:Y:S05]  /*17f50*/  BSYNC B0 ;  /* 0x0000000000007941 */ /* 0x000fea0003800000 */
.L_x_15103:
        /* <DEDUP_REMOVED lines=33> */
.L_x_15107:
        /* <DEDUP_REMOVED lines=24> */
.L_x_15108:
[----:B------:R-:W-:Y:S05]  /*182f0*/  BSYNC B0 ;  /* 0x0000000000007941 */ /* 0x000fea0003800000 */
.L_x_15106:
        /* <DEDUP_REMOVED lines=33> */
.L_x_15110:
        /* <DEDUP_REMOVED lines=24> */
.L_x_15111:
[----:B------:R-:W-:Y:S05]  /*18690*/  BSYNC B0 ;  /* 0x0000000000007941 */ /* 0x000fea0003800000 */
.L_x_15109:
        /* <DEDUP_REMOVED lines=33> */
.L_x_15113:
        /* <DEDUP_REMOVED lines=24> */
.L_x_15114:
[----:B------:R-:W-:Y:S05]  /*18a30*/  BSYNC B0 ;  /* 0x0000000000007941 */ /* 0x000fea0003800000 */
.L_x_15112:
        /* <DEDUP_REMOVED lines=33> */
.L_x_15116:
        /* <DEDUP_REMOVED lines=24> */
.L_x_15117:
[----:B------:R-:W-:Y:S05]  /*18dd0*/  BSYNC B0 ;  /* 0x0000000000007941 */ /* 0x000fea0003800000 */
.L_x_15115:
        /* <DEDUP_REMOVED lines=33> */
.L_x_15119:
        /* <DEDUP_REMOVED lines=24> */
.L_x_15120:
[----:B------:R-:W-:Y:S05]  /*19170*/  BSYNC B0 ;  /* 0x0000000000007941 */ /* 0x000fea0003800000 */
.L_x_15118:
        /* <DEDUP_REMOVED lines=33> */
.L_x_15122:
        /* <DEDUP_REMOVED lines=24> */
.L_x_15123:
[----:B------:R-:W-:Y:S05]  /*19510*/  BSYNC B0 ;  /* 0x0000000000007941 */ /* 0x000fea0003800000 */
.L_x_15121:
        /* <DEDUP_REMOVED lines=33> */
.L_x_15125:
        /* <DEDUP_REMOVED lines=24> */
.L_x_15126:
[----:B------:R-:W-:Y:S05]  /*198b0*/  BSYNC B0 ;  /* 0x0000000000007941 */ /* 0x000fea0003800000 */
.L_x_15124:
        /* <DEDUP_REMOVED lines=33> */
.L_x_15128:
        /* <DEDUP_REMOVED lines=24> */
.L_x_15129:
[----:B------:R-:W-:Y:S05]  /*19c50*/  BSYNC B0 ;  /* 0x0000000000007941 */ /* 0x000fea0003800000 */
.L_x_15127:
        /* <DEDUP_REMOVED lines=33> */
.L_x_15131:
        /* <DEDUP_REMOVED lines=24> */
.L_x_15132:
[----:B------:R-:W-:Y:S05]  /*19ff0*/  BSYNC B0 ;  /* 0x0000000000007941 */ /* 0x000fea0003800000 */
.L_x_15130:
        /* <DEDUP_REMOVED lines=33> */
.L_x_15134:
        /* <DEDUP_REMOVED lines=24> */
.L_x_15135:
[----:B------:R-:W-:Y:S05]  /*1a390*/  BSYNC B0 ;  /* 0x0000000000007941 */ /* 0x000fea0003800000 */
.L_x_15133:
        /* <DEDUP_REMOVED lines=33> */
.L_x_15137:
        /* <DEDUP_REMOVED lines=24> */
.L_x_15138:
[----:B------:R-:W-:Y:S05]  /*1a730*/  BSYNC B0 ;  /* 0x0000000000007941 */ /* 0x000fea0003800000 */
.L_x_15136:
        /* <DEDUP_REMOVED lines=33> */
.L_x_15140:
        /* <DEDUP_REMOVED lines=24> */
.L_x_15141:
[----:B------:R-:W-:Y:S05]  /*1aad0*/  BSYNC B0 ;  /* 0x0000000000007941 */ /* 0x000fea0003800000 */
.L_x_15139:
        /* <DEDUP_REMOVED lines=33> */
.L_x_15143:
        /* <DEDUP_REMOVED lines=24> */
.L_x_15144:
[----:B------:R-:W-:Y:S05]  /*1ae70*/  BSYNC B0 ;  /* 0x0000000000007941 */ /* 0x000fea0003800000 */
.L_x_15142:
        /* <DEDUP_REMOVED lines=33> */
.L_x_15146:
        /* <DEDUP_REMOVED lines=24> */
.L_x_15147:
[----:B------:R-:W-:Y:S05]  /*1b210*/  BSYNC B0 ;  /* 0x0000000000007941 */ /* 0x000fea0003800000 */
.L_x_15145:
        /* <DEDUP_REMOVED lines=33> */
.L_x_15149:
        /* <DEDUP_REMOVED lines=24> */
.L_x_15150:
[----:B------:R-:W-:Y:S05]  /*1b5b0*/  BSYNC B0 ;  /* 0x0000000000007941 */ /* 0x000fea0003800000 */
.L_x_15148:
        /* <DEDUP_REMOVED lines=31> */
.L_x_15152:
        /* <DEDUP_REMOVED lines=23> */
.L_x_15153:
[----:B------:R-:W-:Y:S05]  /*1b920*/  BSYNC B0 ;  /* 0x0000000000007941 */ /* 0x000fea0003800000 */
.L_x_15151:
        /* <DEDUP_REMOVED lines=21> */
.L_x_15155:
        /* <DEDUP_REMOVED lines=19> */
.L_x_15156:
[----:B------:R-:W-:Y:S05]  /*1bbb0*/  BSYNC B0 ;  /* 0x0000000000007941 */ /* 0x000fea0003800000 */
.L_x_15154:
[----:B------:R-:W-:Y:S01]  /*1bbc0*/  ULDC.64 UR4, c[0x0][0x5c0] ;  /* 0x0001700000047ab9 */ /* 0x000fe20000000a00 */
[----:B------:R-:W-:Y:S02]  /*1bbd0*/  IMAD.MOV.U32 R3, RZ, RZ, R15 ;  /* 0x000000ffff037224 */ /* 0x000fe400078e000f */
[----:B------:R-:W-:Y:S02]  /*1bbe0*/  IMAD R5, R5, UR4, RZ ;  /* 0x0000000405057c24 */ /* 0x000fe4000f8e02ff */
[----:B------:R-:W-:-:S04]  /*1bbf0*/  IMAD.WIDE.U32 R2, R4, UR4, R2 ;  /* 0x0000000404027c25 */ /* 0x000fc8000f8e0002 */
[----:B------:R-:W-:-:S05]  /*1bc00*/  IMAD R5, R4, UR5, R5 ;  /* 0x0000000504057c24 */ /* 0x000fca000f8e0205 */
[----:B------:R-:W-:-:S07]  /*1bc10*/  IADD3 R15, R3, R5, RZ ;  /* 0x00000005030f7210 */ /* 0x000fce0007ffe0ff */
.L_x_15081:
[----:B------:R-:W-:Y:S02]  /*1bc20*/  ULDC.64 UR4, c[0x0][0x5c8] ;  /* 0x0001720000047ab9 */ /* 0x000fe40000000a00 */
[----:B------:R-:W-:-:S04]  /*1bc30*/  LEA R4, P0, R2, UR4, 0x3 ;  /* 0x0000000402047c11 */ /* 0x000fc8000f8018ff */
[----:B------:R-:W-:-:S06]  /*1bc40*/  LEA.HI.X R5, R2, UR5, R15, 0x3, P0 ;  /* 0x0000000502057c11 */ /* 0x000fcc00080f1c0f */
[----:B------:R-:W2:Y:S04]  /*1bc50*/  LDG.E.64 R4, desc[UR36][R4.64] ;  /* 0x0000002404047981 */ /* 0x000ea8000c1e1b00 */
[----:B--2---:R-:W-:Y:S01]  /*1bc60*/  STG.E.64 desc[UR36][R16.64], R4 ;  /* 0x0000000410007986 */ /* 0x004fe2000c101b24 */
[----:B------:R-:W-:Y:S05]  /*1bc70*/  EXIT ;  /* 0x000000000000794d */ /* 0x000fea0003800000 */
        .weak           $__internal_6_$__cuda_sm20_div_u64
        .type           $__internal_6_$__cuda_sm20_div_u64,@function
        .size           $__internal_6_$__cuda_sm20_div_u64,($__internal_7_$__cuda_sm20_rem_u64 - $__internal_6_$__cuda_sm20_div_u64)
$__internal_6_$__cuda_sm20_div_u64:
        /* <DEDUP_REMOVED lines=68> */
[----:B------:R-:W-:Y:S05]  /*1c0c0*/  RET.REL.NODEC R4 `(_ZN2at6native24index_elementwise_kernelILi128ELi4EZNS0_20cuda_take_put_kernelIN3c107complexIfEElZZZZZNS0_11take_kernelERNS_14TensorIteratorERKNS_10TensorBaseEENKUlvE_clEvENKUlvE7_clEvENKUlvE_clEvENKUlvE0_clEvEUlRS5_lE_EEvS7_SA_RKT1_EUliE_EEvlSH_) ;  /* 0xfffffe3c04cc7950 */ /* 0x000fea0003c3ffff */
        .weak           $__internal_7_$__cuda_sm20_rem_u64
        .type           $__internal_7_$__cuda_sm20_rem_u64,@function
        .size           $__internal_7_$__cuda_sm20_rem_u64,(.L_x_27924 - $__internal_7_$__cuda_sm20_rem_u64)
$__internal_7_$__cuda_sm20_rem_u64:
        /* <DEDUP_REMOVED lines=63> */
[----:B------:R-:W-:Y:S06]  /*1c4c0*/  RET.REL.NODEC R4 `(_ZN2at6native24index_elementwise_kernelILi128ELi4EZNS0_20cuda_take_put_kernelIN3c107complexIfEElZZZZZNS0_11take_kernelERNS_14TensorIteratorERKNS_10TensorBaseEENKUlvE_clEvENKUlvE7_clEvENKUlvE_clEvENKUlvE0_clEvEUlRS5_lE_EEvS7_SA_RKT1_EUliE_EEvlSH_) ;  /* 0xfffffe3804cc7950 */ /* 0x000fec0003c3ffff */
.L_x_15157:
        /* <DEDUP_REMOVED lines=11> */
.L_x_27924:


//--------------------- .text._ZN2at6native24index_elementwise_kernelILi128ELi4EZNS0_20cuda_take_put_kernelIN3c107complexIfEEiZZZZZNS0_11take_kernelERNS_14TensorIteratorERKNS_10TensorBaseEENKUlvE_clEvENKUlvE7_clEvENKUlvE_clEvENKUlvE_clEvEUlRS5_iE_EEvS7_SA_RKT1_EUliE_EEvlSH_ --------------------------
	.section	.text._ZN2at6native24index_elementwise_kernelILi128ELi4EZNS0_20cuda_take_put_kernelIN3c107complexIfEEiZZZZZNS0_11take_kernelERNS_14TensorIteratorERKNS_10TensorBaseEENKUlvE_clEvENKUlvE7_clEvENKUlvE_clEvENKUlvE_clEvEUlRS5_iE_EEvS7_SA_RKT1_EUliE_EEvlSH_,"ax",@progbits
	.align	128
        .global         _ZN2at6native24index_elementwise_kernelILi128ELi4EZNS0_20cuda_take_put_kernelIN3c107complexIfEEiZZZZZNS0_11take_kernelERNS_14TensorIteratorERKNS_10TensorBaseEENKUlvE_clEvENKUlvE7_clEvENKUlvE_clEvENKUlvE_clEvEUlRS5_iE_EEvS7_SA_RKT1_EUliE_EEvlSH_
        .type           _ZN2at6native24index_elementwise_kernelILi128ELi4EZNS0_20cuda_take_put_kernelIN3c107complexIfEEiZZZZZNS0_11take_kernelERNS_14TensorIteratorERKNS_10TensorBaseEENKUlvE_clEvENKUlvE7_clEvENKUlvE_clEvENKUlvE_clEvEUlRS5_iE_EEvS7_SA_RKT1_EUliE_EEvlSH_,@function
        .size           _ZN2at6native24index_elementwise_kernelILi128ELi4EZNS0_20cuda_take_put_kernelIN3c107complexIfEEiZZZZZNS0_11take_kernelERNS_14TensorIteratorERKNS_10TensorBaseEENKUlvE_clEvENKUlvE7_clEvENKUlvE_clEvENKUlvE_clEvEUlRS5_iE_EEvS7_SA_RKT1_EUliE_EEvlSH_,(.L_x_28085 - _ZN2at6native24index_elementwise_kernelILi128ELi4EZNS0_20cuda_take_put_kernelIN3c107complexIfEEiZZZZZNS0_11take_kernelERNS_14TensorIteratorERKNS_10TensorBaseEENKUlvE_clEvENKUlvE7_clEvENKUlvE_clEvENKUlvE_clEvEUlRS5_iE_EEvS7_SA_RKT1_EUliE_EEvlSH_)
        .other          _ZN2at6native24index_elementwise_kernelILi128ELi4EZNS0_20cuda_take_put_kernelIN3c107complexIfEEiZZZZZNS0_11take_kernelERNS_14TensorIteratorERKNS_10TensorBaseEENKUlvE_clEvENKUlvE7_clEvENKUlvE_clEvENKUlvE_clEvEUlRS5_iE_EEvS7_SA_RKT1_EUliE_EEvlSH_,@"STO_CUDA_ENTRY STV_DEFAULT"
_ZN2at6native24index_elementwise_kernelILi128ELi4EZNS0_20cuda_take_put_kernelIN3c107complexIfEEiZZZZZNS0_11take_kernelERNS_14TensorIteratorERKNS_10TensorBaseEENKUlvE_clEvENKUlvE7_clEvENKUlvE_clEvENKUlvE_clEvEUlRS5_iE_EEvS7_SA_RKT1_EUliE_EEvlSH_:
.text._ZN2at6native24index_elementwise_kernelILi128ELi4EZNS0_20cuda_take_put_kernelIN3c107complexIfEEiZZZZZNS0_11take_kernelERNS_14TensorIteratorERKNS_10TensorBaseEENKUlvE_clEvENKUlvE7_clEvENKUlvE_clEvENKUlvE_clEvEUlRS5_iE_EEvS7_SA_RKT1_EUliE_EEvlSH_:
        /* <DEDUP_REMOVED lines=315> */
.L_x_15160:
        /* <DEDUP_REMOVED lines=32> */
.L_x_15162:
[----:B------:R-:W-:Y:S05]  /*15b0*/  BSYNC B6 ;  /* 0x0000000000067941 */ /* 0x000fea0003800000 */
.L_x_15161:
        /* <DEDUP_REMOVED lines=284> */
.L_x_15163:
[----:B------:R-:W0:Y:S02]  /*2780*/  LDC.64 R4, c[0x0][0x5c0] ;  /* 0x00017000ff047b82 */ /* 0x000e240000000a00 */
[----:B0-----:R-:W-:-:S06]  /*2790*/  IMAD.WIDE R2, R3, 0x8, R4 ;  /* 0x0000000803027825 */ /* 0x001fcc00078e0204 */
[----:B------:R-:W2:Y:S01]  /*27a0*/  LDG.E.64 R2, desc[UR36][R2.64] ;  /* 0x0000002402027981 */ /* 0x000ea2000c1e1b00 */
[----:B------:R-:W-:-:S04]  /*27b0*/  LEA R22, R25, R22, 0x9 ;  /* 0x0000001619167211 */ /* 0x000fc800078e48ff */
[----:B------:R-:W-:Y:S01]  /*27c0*/  IADD3 R23, R22, 0x80, RZ ;  /* 0x0000008016177810 */ /* 0x000fe20007ffe0ff */
[----:B--2---:R0:W-:Y:S03]  /*27d0*/  STG.E.64 desc[UR36][R18.64], R2 ;  /* 0x0000000212007986 */ /* 0x0041e6000c101b24 */
[----:B0-----:R-:W-:Y:S01]  /*27e0*/  MOV R2, R23 ;  /* 0x0000001700027202 */ /* 0x001fe20000000f00 */
[----:B------:R-:W-:-:S07]  /*27f0*/  IMAD.MOV.U32 R3, RZ, RZ, RZ ;  /* 0x000000ffff037224 */ /* 0x000fce00078e00ff */
.L_x_15159:
[----:B------:R-:W-:Y:S05]  /*2800*/  BSYNC B7 ;  /* 0x0000000000077941 */ /* 0x000fea0003800000 */
.L_x_15158:
        /* <DEDUP_REMOVED lines=307> */
.L_x_15166:
        /* <DEDUP_REMOVED lines=32> */
.L_x_15168:
[----:B------:R-:W-:Y:S05]  /*3d40*/  BSYNC B6 ;  /* 0x0000000000067941 */ /* 0x000fea0003800000 */
.L_x_15167:
        /* <DEDUP_REMOVED lines=284> */
.L_x_15169:
[----:B------:R-:W0:Y:S02]  /*4f10*/  LDC.64 R4, c[0x0][0x5c0] ;  /* 0x00017000ff047b82 */ /* 0x000e240000000a00 */
[----:B0-----:R-:W-:-:S06]  /*4f20*/  IMAD.WIDE R2, R3, 0x8, R4 ;  /* 0x0000000803027825 */ /* 0x001fcc00078e0204 */
[----:B------:R-:W2:Y:S01]  /*4f30*/  LDG.E.64 R2, desc[UR36][R2.64] ;  /* 0x0000002402027981 */ /* 0x000ea2000c1e1b00 */
[----:B------:R-:W-:-:S03]  /*4f40*/  IADD3 R23, R23, 0x80, RZ ;  /* 0x0000008017177810 */ /* 0x000fc60007ffe0ff */
[----:B--2---:R0:W-:Y:S02]  /*4f50*/  STG.E.64 desc[UR36][R18.64], R2 ;  /* 0x0000000212007986 */ /* 0x0041e4000c101b24 */
[----:B0-----:R-:W-:Y:S02]  /*4f60*/  MOV R2, R23 ;  /* 0x0000001700027202 */ /* 0x001fe40000000f00 */
[----:B------:R-:W-:-:S07]  /*4f70*/  MOV R3, RZ ;  /* 0x000000ff00037202 */ /* 0x000fce0000000f00 */
.L_x_15165:
[----:B------:R-:W-:Y:S05]  /*4f80*/  BSYNC B7 ;  /* 0x0000000000077941 */ /* 0x000fea0003800000 */
.L_x_15164:
        /* <DEDUP_REMOVED lines=307> */
.L_x_15172:
        /* <DEDUP_REMOVED lines=32> */
.L_x_15174:
[----:B------:R-:W-:Y:S05]  /*64c0*/  BSYNC B6 ;  /* 0x0000000000067941 */ /* 0x000fea0003800000 */
.L_x_15173:
        /* <DEDUP_REMOVED lines=284> */
.L_x_15175:
[----:B------:R-:W0:Y:S02]  /*7690*/  LDC.64 R4, c[0x0][0x5c0] ;  /* 0x00017000ff047b82 */ /* 0x000e240000000a00 */
[----:B0-----:R-:W-:-:S06]  /*76a0*/  IMAD.WIDE R2, R3, 0x8, R4 ;  /* 0x0000000803027825 */ /* 0x001fcc00078e0204 */
[----:B------:R-:W2:Y:S01]  /*76b0*/  LDG.E.64 R2, desc[UR36][R2.64] ;  /* 0x0000002402027981 */ /* 0x000ea2000c1e1b00 */
[----:B------:R-:W-:-:S03]  /*76c0*/  VIADD R23, R23, 0x80 ;  /* 0x0000008017177836 */ /* 0x000fc60000000000 */
[----:B--2---:R0:W-:Y:S02]  /*76d0*/  STG.E.64 desc[UR36][R18.64], R2 ;  /* 0x0000000212007986 */ /* 0x0041e4000c101b24 */
[----:B0-----:R-:W-:Y:S02]  /*76e0*/  MOV R2, R23 ;  /* 0x0000001700027202 */ /* 0x001fe40000000f00 */
[----:B------:R-:W-:-:S07]  /*76f0*/  MOV R3, RZ ;  /* 0x000000ff00037202 */ /* 0x000fce0000000f00 */
.L_x_15171:
[----:B------:R-:W-:Y:S05]  /*7700*/  BSYNC B7 ;  /* 0x0000000000077941 */ /* 0x000fea0003800000 */
.L_x_15170:
        /* <DEDUP_REMOVED lines=306> */
.L_x_15176:
        /* <DEDUP_REMOVED lines=32> */
.L_x_15178:
[----:B------:R-:W-:Y:S05]  /*8c30*/  BSYNC B6 ;  /* 0x0000000000067941 */ /* 0x000fea0003800000 */
.L_x_15177:
        /* <DEDUP_REMOVED lines=284> */
.L_x_15179:
[----:B------:R-:W0:Y:S02]  /*9e00*/  LDC.64 R4, c[0x0][0x5c0] ;  /* 0x00017000ff047b82 */ /* 0x000e240000000a00 */
[----:B0-----:R-:W-:-:S06]  /*9e10*/  IMAD.WIDE R2, R3, 0x8, R4 ;  /* 0x0000000803027825 */ /* 0x001fcc00078e0204 */
[----:B------:R-:W2:Y:S04]  /*9e20*/  LDG.E.64 R2, desc[UR36][R2.64] ;  /* 0x0000002402027981 */ /* 0x000ea8000c1e1b00 */
[----:B--2---:R-:W-:Y:S01]  /*9e30*/  STG.E.64 desc[UR36][R18.64], R2 ;  /* 0x0000000212007986 */ /* 0x004fe2000c101b24 */
[----:B------:R-:W-:Y:S05]  /*9e40*/  EXIT ;  /* 0x000000000000794d */ /* 0x000fea0003800000 */
.L_x_15180:
        /* <DEDUP_REMOVED lines=11> */
.L_x_28085:


//--------------------- .text._ZN2at6native24index_elementwise_kernelILi128ELi4EZNS0_20cuda_take_put_kernelIN3c107complexIdEElZZZZZNS0_11take_kernelERNS_14TensorIteratorERKNS_10TensorBaseEENKUlvE_clEvENKUlvE6_clEvENKUlvE_clEvENKUlvE0_clEvEUlRS5_lE_EEvS7_SA_RKT1_EUliE_EEvlSH_ --------------------------
	.section	.text._ZN2at6native24index_elementwise_kernelILi128ELi4EZNS0_20cuda_take_put_kernelIN3c107complexIdEElZZZZZNS0_11take_kernelERNS_14TensorIteratorERKNS_10TensorBaseEENKUlvE_clEvENKUlvE6_clEvENKUlvE_clEvENKUlvE0_clEvEUlRS5_lE_EEvS7_SA_RKT1_EUliE_EEvlSH_,"ax",@progbits
	.align	128
        .global         _ZN2at6native24index_elementwise_kernelILi128ELi4EZNS0_20cuda_take_put_kernelIN3c107complexIdEElZZZZZNS0_11take_kernelERNS_14TensorIteratorERKNS_10TensorBaseEENKUlvE_clEvENKUlvE6_clEvENKUlvE_clEvENKUlvE0_clEvEUlRS5_lE_EEvS7_SA_RKT1_EUliE_EEvlSH_
        .type           _ZN2at6native24index_elementwise_kernelILi128ELi4EZNS0_20cuda_take_put_kernelIN3c107complexIdEElZZZZZNS0_11take_kernelERNS_14TensorIteratorERKNS_10TensorBaseEENKUlvE_clEvENKUlvE6_clEvENKUlvE_clEvENKUlvE0_clEvEUlRS5_lE_EEvS7_SA_RKT1_EUliE_EEvlSH_,@function
        .size           _ZN2at6native24index_elementwise_kernelILi128ELi4EZNS0_20cuda_take_put_kernelIN3c107complexIdEElZZZZZNS0_11take_kernelERNS_14TensorIteratorERKNS_10TensorBaseEENKUlvE_clEvENKUlvE6_clEvENKUlvE_clEvENKUlvE0_clEvEUlRS5_lE_EEvS7_SA_RKT1_EUliE_EEvlSH_,(.L_x_27926 - _ZN2at6native24index_elementwise_kernelILi128ELi4EZNS0_20cuda_take_put_kernelIN3c107complexIdEElZZZZZNS0_11take_kernelERNS_14TensorIteratorERKNS_10TensorBaseEENKUlvE_clEvENKUlvE6_clEvENKUlvE_clEvENKUlvE0_clEvEUlRS5_lE_EEvS7_SA_RKT1_EUliE_EEvlSH_)
        .other          _ZN2at6native24index_elementwise_kernelILi128ELi4EZNS0_20cuda_take_put_kernelIN3c107complexIdEElZZZZZNS0_11take_kernelERNS_14TensorIteratorERKNS_10TensorBaseEENKUlvE_clEvENKUlvE6_clEvENKUlvE_clEvENKUlvE0_clEvEUlRS5_lE_EEvS7_SA_RKT1_EUliE_EEvlSH_,@"STO_CUDA_ENTRY STV_DEFAULT"
_ZN2at6native24index_elementwise_kernelILi128ELi4EZNS0_20cuda_take_put_kernelIN3c107complexIdEElZZZZZNS0_11take_kernelERNS_14TensorIteratorERKNS_10TensorBaseEENKUlvE_clEvENKUlvE6_clEvENKUlvE_clEvENKUlvE0_clEvEUlRS5_lE_EEvS7_SA_RKT1_EUliE_EEvlSH_:
.text._ZN2at6native24index_elementwise_kernelILi128ELi4EZNS0_20cuda_take_put_kernelIN3c107complexIdEElZZZZZNS0_11take_kernelERNS_14TensorIteratorERKNS_10TensorBaseEENKUlvE_clEvENKUlvE6_clEvENKUlvE_clEvENKUlvE0_clEvEUlRS5_lE_EEvS7_SA_RKT1_EUliE_EEvlSH_:
        /* <DEDUP_REMOVED lines=317> */
.L_x_15183:
        /* <DEDUP_REMOVED lines=32> */
.L_x_15185:
[----:B------:R-:W-:Y:S05]  /*15d0*/  BSYNC B7 ;  /* 0x0000000000077941 */ /* 0x000fea0003800000 */
.L_x_15184:
        /* <DEDUP_REMOVED lines=25> */
[----:B------:R-:W-:Y:S05]  /*1770*/  CALL.REL.NOINC `($__internal_8_$__cuda_sm20_div_u64) ;  /* 0x000001a400407944 */ /* 0x000fea0003c00000 */
        /* <DEDUP_REMOVED lines=11> */
.L_x_15188:
        /* <DEDUP_REMOVED lines=23> */
.L_x_15189:
[----:B------:R-:W-:Y:S05]  /*19a0*/  BSYNC B0 ;  /* 0x0000000000007941 */ /* 0x000fea0003800000 */
.L_x_15187:
        /* <DEDUP_REMOVED lines=32> */
.L_x_15191:
        /* <DEDUP_REMOVED lines=24> */
.L_x_15192:
[----:B------:R-:W-:Y:S05]  /*1d30*/  BSYNC B0 ;  /* 0x0000000000007941 */ /* 0x000fea0003800000 */
.L_x_15190:
        /* <DEDUP_REMOVED lines=20> */
[----:B------:R-:W-:Y:S05]  /*1e80*/  CALL.REL.NOINC `($__internal_8_$__cuda_sm20_div_u64) ;  /* 0x0000019c007c7944 */ /* 0x000fea0003c00000 */
        /* <DEDUP_REMOVED lines=12> */
.L_x_15194:
        /* <DEDUP_REMOVED lines=24> */
.L_x_15195:
[----:B------:R-:W-:Y:S05]  /*20d0*/  BSYNC B0 ;  /* 0x0000000000007941 */ /* 0x000fea0003800000 */
.L_x_15193:
        /* <DEDUP_REMOVED lines=33> */
.L_x_15197:
        /* <DEDUP_REMOVED lines=24> */
.L_x_15198:
[----:B------:R-:W-:Y:S05]  /*2470*/  BSYNC B0 ;  /* 0x0000000000007941 */ /* 0x000fea0003800000 */
.L_x_15196:
        /* <DEDUP_REMOVED lines=33> */
.L_x_15200:
        /* <DEDUP_REMOVED lines=24> */
.L_x_15201:
[----:B------:R-:W-:Y:S05]  /*2810*/  BSYNC B0 ;  /* 0x0000000000007941 */ /* 0x000fea0003800000 */
.L_x_15199:
        /* <DEDUP_REMOVED lines=33> */
.L_x_15203:
        /* <DEDUP_REMOVED lines=24> */
.L_x_15204:
[----:B------:R-:W-:Y:S05]  /*2bb0*/  BSYNC B0 ;  /* 0x0000000000007941 */ /* 0x000fea0003800000 */
.L_x_15202:
        /* <DEDUP_REMOVED lines=33> */
.L_x_15206:
        /* <DEDUP_REMOVED lines=24> */
.L_x_15207:
[----:B------:R-:W-:Y:S05]  /*2f50*/  BSYNC B0 ;  /* 0x0000000000007941 */ /* 0x000fea0003800000 */
.L_x_15205:
        /* <DEDUP_REMOVED lines=33> */
.L_x_15209:
        /* <DEDUP_REMOVED lines=24> */
.L_x_15210:
[----:B------:R-:W-:Y:S05]  /*32f0*/  BSYNC B0 ;  /* 0x0000000000007941 */ /* 0x000fea0003800000 */
.L_x_15208:
        /* <DEDUP_REMOVED lines=33> */
.L_x_15212:
        /* <DEDUP_REMOVED lines=24> */
.L_x_15213:
[----:B------:R-:W-:Y:S05]  /*3690*/  BSYNC B0 ;  /* 0x0000000000007941 */ /* 0x000fea0003800000 */
.L_x_15211:
        /* <DEDUP_REMOVED lines=33> */
.L_x_15215:
        /* <DEDUP_REMOVED lines=24> */
.L_x_15216:
[----:B------:R-:W-:Y:S05]  /*3a30*/  BSYNC B0 ;  /* 0x0000000000007941 */ /* 0x000fea0003800000 */
.L_x_15214:
        /* <DEDUP_REMOVED lines=33> */
.L_x_15218:
        /* <DEDUP_REMOVED lines=24> */
.L_x_15219:
[----:B------:R-:W-:Y:S05]  /*3dd0*/  BSYNC B0 ;  /* 0x0000000000007941 */ /* 0x000fea0003800000 */
.L_x_15217:
        /* <DEDUP_REMOVED lines=33> */
.L_x_15221:
        /* <DEDUP_REMOVED lines=24> */
.L_x_15222:
[----:B------:R-:W-:Y:S05]  /*4170*/  BSYNC B0 ;  /* 0x0000000000007941 */ /* 0x000fea0003800000 */
.L_x_15220:
        /* <DEDUP_REMOVED lines=33> */
.L_x_15224:
        /* <DEDUP_REMOVED lines=24> */
.L_x_15225:
[----:B------:R-:W-:Y:S05]  /*4510*/  BSYNC B0 ;  /* 0x0000000000007941 */ /* 0x000fea0003800000 */
.L_x_15223:
        /* <DEDUP_REMOVED lines=33> */
.L_x_15227:
        /* <DEDUP_REMOVED lines=24> */
.L_x_15228:
[----:B------:R-:W-:Y:S05]  /*48b0*/  BSYNC B0 ;  /* 0x0000000000007941 */ /* 0x000fea0003800000 */
.L_x_15226:
        /* <DEDUP_REMOVED lines=33> */
.L_x_15230:
        /* <DEDUP_REMOVED lines=24> */
.L_x_15231:
[----:B------:R-:W-:Y:S05]  /*4c50*/  BSYNC B0 ;  /* 0x0000000000007941 */ /* 0x000fea0003800000 */
.L_x_15229:
        /* <DEDUP_REMOVED lines=33> */
.L_x_15233:
        /* <DEDUP_REMOVED lines=24> */
.L_x_15234:
[----:B------:R-:W-:Y:S05]  /*4ff0*/  BSYNC B0 ;  /* 0x0000000000007941 */ /* 0x000fea0003800000 */
.L_x_15232:
        /* <DEDUP_REMOVED lines=33> */
.L_x_15236:
        /* <DEDUP_REMOVED lines=24> */
.L_x_15237:
[----:B------:R-:W-:Y:S05]  /*5390*/  BSYNC B0 ;  /* 0x0000000000007941 */ /* 0x000fea0003800000 */
.L_x_15235:
        /* <DEDUP_REMOVED lines=33> */
.L_x_15239:
        /* <DEDUP_REMOVED lines=24> */
.L_x_15240:
[----:B------:R-:W-:Y:S05]  /*5730*/  BSYNC B0 ;  /* 0x0000000000007941 */ /* 0x000fea0003800000 */
.L_x_15238:
        /* <DEDUP_REMOVED lines=33> */
.L_x_15242:
        /* <DEDUP_REMOVED lines=24> */
.L_x_15243:
[----:B------:R-:W-:Y:S05]  /*5ad0*/  BSYNC B0 ;  /* 0x0000000000007941 */ /* 0x000fea0003800000 */
.L_x_15241:
        /* <DEDUP_REMOVED lines=33> */
.L_x_15245:
        /* <DEDUP_REMOVED lines=24> */
.L_x_15246:
[----:B------:R-:W-:Y:S05]  /*5e70*/  BSYNC B0 ;  /* 0x0000000000007941 */ /* 0x000fea0003800000 */
.L_x_15244:
        /* <DEDUP_REMOVED lines=33> */
.L_x_15248:
        /* <DEDUP_REMOVED lines=24> */
.L_x_15249:
[----:B------:R-:W-:Y:S05]  /*6210*/  BSYNC B0 ;  /* 0x0000000000007941 */ /* 0x000fea0003800000 */
.L_x_15247:
        /* <DEDUP_REMOVED lines=33> */
.L_x_15251:
        /* <DEDUP_REMOVED lines=24> */
.L_x_15252:
[----:B------:R-:W-:Y:S05]  /*65b0*/  BSYNC B0 ;  /* 0x0000000000007941 */ /* 0x000fea0003800000 */
.L_x_15250:
        /* <DEDUP_REMOVED lines=33> */
.L_x_15254:
        /* <DEDUP_REMOVED lines=24> */
.L_x_15255:
[----:B------:R-:W-:Y:S05]  /*6950*/  BSYNC B0 ;  /* 0x0000000000007941 */ /* 0x000fea0003800000 */
.L_x_15253:
        /* <DEDUP_REMOVED lines=31> */
.L_x_15257:
        /* <DEDUP_REMOVED lines=23> */
.L_x_15258:
[----:B------:R-:W-:Y:S05]  /*6cc0*/  BSYNC B0 ;  /* 0x0000000000007941 */ /* 0x000fea0003800000 */
.L_x_15256:
        /* <DEDUP_REMOVED lines=17> */
[----:B------:R-:W-:Y:S05]  /*6de0*/  CALL.REL.NOINC `($__internal_9_$__cuda_sm20_rem_u64) ;  /* 0x0000015000b87944 */ /* 0x000fea0003c00000 */
[----:B------:R-:W-:Y:S01]  /*6df0*/  MOV R4, R0 ;  /* 0x0000000000047202 */ /* 0x000fe20000000f00 */
[----:B------:R-:W-:Y:S01]  /*6e00*/  IMAD.MOV.U32 R5, RZ, RZ, R3 ;  /* 0x000000ffff057224 */ /* 0x000fe200078e0003 */
[----:B------:R-:W-:Y:S06]  /*6e10*/  BRA `(.L_x_15261) ;  /* 0x0000000000507947 */ /* 0x000fec0003800000 */
.L_x_15260:
        /* <DEDUP_REMOVED lines=20> */
.L_x_15261:
[----:B------:R-:W-:Y:S05]  /*6f60*/  BSYNC B0 ;  /* 0x0000000000007941 */ /* 0x000fea0003800000 */
.L_x_15259:
[----:B------:R-:W-:Y:S01]  /*6f70*/  ULDC.64 UR4, c[0x0][0x5c0] ;  /* 0x0001700000047ab9 */ /* 0x000fe20000000a00 */
[----:B------:R-:W-:Y:S01]  /*6f80*/  MOV R3, R15 ;  /* 0x0000000f00037202 */ /* 0x000fe20000000f00 */
[----:B------:R-:W-:Y:S02]  /*6f90*/  IMAD R5, R5, UR4, RZ ;  /* 0x0000000405057c24 */ /* 0x000fe4000f8e02ff */
[----:B------:R-:W-:-:S04]  /*6fa0*/  IMAD.WIDE.U32 R2, R4, UR4, R2 ;  /* 0x0000000404027c25 */ /* 0x000fc8000f8e0002 */
[----:B------:R-:W-:-:S04]  /*6fb0*/  IMAD R5, R4, UR5, R5 ;  /* 0x0000000504057c24 */ /* 0x000fc8000f8e0205 */
[----:B------:R-:W-:-:S07]  /*6fc0*/  IMAD.IADD R15, R3, 0x1, R5 ;  /* 0x00000001030f7824 */ /* 0x000fce00078e0205 */
.L_x_15186:
[----:B------:R-:W-:Y:S02]  /*6fd0*/  ULDC.64 UR4, c[0x0][0x5c8] ;  /* 0x0001720000047ab9 */ /* 0x000fe40000000a00 */
[----:B------:R-:W-:-:S04]  /*6fe0*/  LEA R4, P0, R2, UR4, 0x4 ;  /* 0x0000000402047c11 */ /* 0x000fc8000f8020ff */
[----:B------:R-:W-:-:S06]  /*6ff0*/  LEA.HI.X R5, R2, UR5, R15, 0x4, P0 ;  /* 0x0000000502057c11 */ /* 0x000fcc00080f240f */
[----:B------:R-:W2:Y:S01]  /*7000*/  LDG.E.128 R4, desc[UR36][R4.64] ;  /* 0x0000002404047981 */ /* 0x000ea2000c1e1d00 */
[----:B------:R-:W-:-:S05]  /*7010*/  LEA R2, R23, R22, 0x9 ;  /* 0x0000001617027211 */ /* 0x000fca00078e48ff */
[----:B------:R-:W-:Y:S01]  /*7020*/  VIADD R2, R2, 0x80 ;  /* 0x0000008002027836 */ /* 0x000fe20000000000 */
[----:B--2---:R0:W-:Y:S04]  /*7030*/  STG.E.128 desc[UR36][R16.64], R4 ;  /* 0x0000000410007986 */ /* 0x0041e8000c101d24 */
[----:B0-----:R-:W-:Y:S01]  /*7040*/  MOV R4, R2 ;  /* 0x0000000200047202 */ /* 0x001fe20000000f00 */
[----:B------:R-:W-:-:S07]  /*7050*/  IMAD.MOV.U32 R5, RZ, RZ, RZ ;  /* 0x000000ffff057224 */ /* 0x000fce00078e00ff */
.L_x_15182:
[----:B------:R-:W-:Y:S05]  /*7060*/  BSYNC B6 ;  /* 0x0000000000067941 */ /* 0x000fea0003800000 */
.L_x_15181:
        /* <DEDUP_REMOVED lines=308> */
.L_x_15264:
        /* <DEDUP_REMOVED lines=32> */
.L_x_15266:
[----:B------:R-:W-:Y:S05]  /*85b0*/  BSYNC B7 ;  /* 0x0000000000077941 */ /* 0x000fea0003800000 */
.L_x_15265:
        /* <DEDUP_REMOVED lines=37> */
.L_x_15269:
        /* <DEDUP_REMOVED lines=23> */
.L_x_15270:
[----:B------:R-:W-:Y:S05]  /*8980*/  BSYNC B0 ;  /* 0x0000000000007941 */ /* 0x000fea0003800000 */
.L_x_15268:
        /* <DEDUP_REMOVED lines=32> */
.L_x_15272:
        /* <DEDUP_REMOVED lines=24> */
.L_x_15273:
[----:B------:R-:W-:Y:S05]  /*8d10*/  BSYNC B0 ;  /* 0x0000000000007941 */ /* 0x000fea0003800000 */
.L_x_15271:
        /* <DEDUP_REMOVED lines=32> */
.L_x_15275:
        /* <DEDUP_REMOVED lines=24> */
.L_x_15276:
[----:B------:R-:W-:Y:S05]  /*90a0*/  BSYNC B0 ;  /* 0x0000000000007941 */ /* 0x000fea0003800000 */
.L_x_15274:
        /* <DEDUP_REMOVED lines=32> */
.L_x_15278:
        /* <DEDUP_REMOVED lines=24> */
.L_x_15279:
[----:B------:R-:W-:Y:S05]  /*9430*/  BSYNC B0 ;  /* 0x0000000000007941 */ /* 0x000fea0003800000 */
.L_x_15277:
        /* <DEDUP_REMOVED lines=32> */
.L_x_15281:
        /* <DEDUP_REMOVED lines=24> */
.L_x_15282:
[----:B------:R-:W-:Y:S05]  /*97c0*/  BSYNC B0 ;  /* 0x0000000000007941 */ /* 0x000fea0003800000 */
.L_x_15280:
        /* <DEDUP_REMOVED lines=32> */
.L_x_15284:
        /* <DEDUP_REMOVED lines=24> */
.L_x_15285:
[----:B------:R-:W-:Y:S05]  /*9b50*/  BSYNC B0 ;  /* 0x0000000000007941 */ /* 0x000fea0003800000 */
.L_x_15283:
        /* <DEDUP_REMOVED lines=32> */
.L_x_15287:
        /* <DEDUP_REMOVED lines=24> */
.L_x_15288:
[----:B------:R-:W-:Y:S05]  /*9ee0*/  BSYNC B0 ;  /* 0x0000000000007941 */ /* 0x000fea0003800000 */
.L_x_15286:
        /* <DEDUP_REMOVED lines=32> */
.L_x_15290:
        /* <DEDUP_REMOVED lines=24> */
.L_x_15291:
[----:B------:R-:W-:Y:S05]  /*a270*/  BSYNC B0 ;  /* 0x0000000000007941 */ /* 0x000fea0003800000 */
.L_x_15289:
        /* <DEDUP_REMOVED lines=32> */
.L_x_15293:
        /* <DEDUP_REMOVED lines=24> */
.L_x_15294:
[----:B------:R-:W-:Y:S05]  /*a600*/  BSYNC B0 ;  /* 0x0000000000007941 */ /* 0x000fea0003800000 */
.L_x_15292:
        /* <DEDUP_REMOVED lines=32> */
.L_x_15296:
        /* <DEDUP_REMOVED lines=24> */
.L_x_15297:
[----:B------:R-:W-:Y:S05]  /*a990*/  BSYNC B0 ;  /* 0x0000000000007941 */ /* 0x000fea0003800000 */
.L_x_15295:
        /* <DEDUP_REMOVED lines=32> */
.L_x_15299:
        /* <DEDUP_REMOVED lines=24> */
.L_x_15300:
[----:B------:R-:W-:Y:S05]  /*ad20*/  BSYNC B0 ;  /* 0x0000000000007941 */ /* 0x000fea0003800000 */
.L_x_15298:
        /* <DEDUP_REMOVED lines=32> */
.L_x_15302:
        /* <DEDUP_REMOVED lines=24> */
.L_x_15303:
[----:B------:R-:W-:Y:S05]  /*b0b0*/  BSYNC B0 ;  /* 0x0000000000007941 */ /* 0x000fea0003800000 */
.L_x_15301:
        /* <DEDUP_REMOVED lines=32> */
.L_x_15305:
        /* <DEDUP_REMOVED lines=24> */
.L_x_15306:
[----:B------:R-:W-:Y:S05]  /*b440*/  BSYNC B0 ;  /* 0x0000000000007941 */ /* 0x000fea0003800000 */
.L_x_15304:
        /* <DEDUP_REMOVED lines=32> */
.L_x_15308:
        /* <DEDUP_REMOVED lines=24> */
.L_x_15309:
[----:B------:R-:W-:Y:S05]  /*b7d0*/  BSYNC B0 ;  /* 0x0000000000007941 */ /* 0x000fea0003800000 */
.L_x_15307:
        /* <DEDUP_REMOVED lines=32> */
.L_x_15311:
        /* <DEDUP_REMOVED lines=24> */
.L_x_15312:
[----:B------:R-:W-:Y:S05]  /*bb60*/  BSYNC B0 ;  /* 0x0000000000007941 */ /* 0x000fea0003800000 */
.L_x_15310:
        /* <DEDUP_REMOVED lines=32> */
.L_x_15314:
        /* <DEDUP_REMOVED lines=24> */
.L_x_15315:
[----:B------:R-:W-:Y:S05]  /*bef0*/  BSYNC B0 ;  /* 0x0000000000007941 */ /* 0x000fea0003800000 */
.L_x_15313:
        /* <DEDUP_REMOVED lines=32> */
.L_x_15317:
        /* <DEDUP_REMOVED lines=24> */
.L_x_15318:
[----:B------:R-:W-:Y:S05]  /*c280*/  BSYNC B0 ;  /* 0x0000000000007941 */ /* 0x000fea0003800000 */
.L_x_15316:
        /* <DEDUP_REMOVED lines=32> */
.L_x_15320:
        /* <DEDUP_REMOVED lines=24> */
.L_x_15321:
[----:B------:R-:W-:Y:S05]  /*c610*/  BSYNC B0 ;  /* 0x0000000000007941 */ /* 0x000fea0003800000 */
.L_x_15319:
        /* <DEDUP_REMOVED lines=32> */
.L_x_15323:
        /* <DEDUP_REMOVED lines=24> */
.L_x_15324:
[----:B------:R-:W-:Y:S05]  /*c9a0*/  BSYNC B0 ;  /* 0x0000000000007941 */ /* 0x000fea0003800000 */
.L_x_15322:
        /* <DEDUP_REMOVED lines=32> */
.L_x_15326:
        /* <DEDUP_REMOVED lines=24> */
.L_x_15327:
[----:B------:R-:W-:Y:S05]  /*cd30*/  BSYNC B0 ;  /* 0x0000000000007941 */ /* 0x000fea0003800000 */
.L_x_15325:
        /* <DEDUP_REMOVED lines=32> */
.L_x_15329:
        /* <DEDUP_REMOVED lines=24> */
.L_x_15330:
[----:B------:R-:W-:Y:S05]  /*d0c0*/  BSYNC B0 ;  /* 0x0000000000007941 */ /* 0x000fea0003800000 */
.L_x_15328:
        /* <DEDUP_REMOVED lines=32> */
.L_x_15332:
        /* <DEDUP_REMOVED lines=24> */
.L_x_15333:
[----:B------:R-:W-:Y:S05]  /*d450*/  BSYNC B0 ;  /* 0x0000000000007941 */ /* 0x000fea0003800000 */
.L_x_15331:
        /* <DEDUP_REMOVED lines=32> */
.L_x_15335:
        /* <DEDUP_REMOVED lines=24> */
.L_x_15336:
[----:B------:R-:W-:Y:S05]  /*d7e0*/  BSYNC B0 ;  /* 0x0000000000007941 */ /* 0x000fea0003800000 */
.L_x_15334:
        /* <DEDUP_REMOVED lines=30> */
.L_x_15338:
        /* <DEDUP_REMOVED lines=23> */
.L_x_15339:
[----:B------:R-:W-:Y:S05]  /*db40*/  BSYNC B0 ;  /* 0x0000000000007941 */ /* 0x000fea0003800000 */
.L_x_15337:
        /* <DEDUP_REMOVED lines=20> */
.L_x_15341:
        /* <DEDUP_REMOVED lines=19> */
.L_x_15342:
[----:B------:R-:W-:Y:S05]  /*ddc0*/  BSYNC B0 ;  /* 0x0000000000007941 */ /* 0x000fea0003800000 */
.L_x_15340:
[----:B------:R-:W-:Y:S02]  /*ddd0*/  ULDC.64 UR4, c[0x0][0x5c0] ;  /* 0x0001700000047ab9 */ /* 0x000fe40000000a00 */
[----:B------:R-:W-:Y:S02]  /*dde0*/  IMAD R3, R5, UR4, RZ ;  /* 0x0000000405037c24 */ /* 0x000fe4000f8e02ff */
[----:B------:R-:W-:-:S04]  /*ddf0*/  IMAD.WIDE.U32 R12, R4, UR4, R12 ;  /* 0x00000004040c7c25 */ /* 0x000fc8000f8e000c */
[----:B------:R-:W-:-:S04]  /*de00*/  IMAD R3, R4, UR5, R3 ;  /* 0x0000000504037c24 */ /* 0x000fc8000f8e0203 */
[----:B------:R-:W-:-:S07]  /*de10*/  IMAD.IADD R13, R13, 0x1, R3 ;  /* 0x000000010d0d7824 */ /* 0x000fce00078e0203 */
.L_x_15267:
[----:B------:R-:W-:Y:S02]  /*de20*/  ULDC.64 UR4, c[0x0][0x5c8] ;  /* 0x0001720000047ab9 */ /* 0x000fe40000000a00 */
[----:B------:R-:W-:-:S04]  /*de30*/  LEA R4, P0, R12, UR4, 0x4 ;  /* 0x000000040c047c11 */ /* 0x000fc8000f8020ff */
[----:B------:R-:W-:-:S06]  /*de40*/  LEA.HI.X R5, R12, UR5, R13, 0x4, P0 ;  /* 0x000000050c057c11 */ /* 0x000fcc00080f240d */
[----:B------:R-:W2:Y:S01]  /*de50*/  LDG.E.128 R4, desc[UR36][R4.64] ;  /* 0x0000002404047981 */ /* 0x000ea2000c1e1d00 */
[----:B------:R-:W-:-:S03]  /*de60*/  IADD3 R2, R2, 0x80, RZ ;  /* 0x0000008002027810 */ /* 0x000fc60007ffe0ff */
[----:B--2---:R0:W-:Y:S02]  /*de70*/  STG.E.128 desc[UR36][R16.64], R4 ;  /* 0x0000000410007986 */ /* 0x0041e4000c101d24 */
[----:B0-----:R-:W-:Y:S01]  /*de80*/  HFMA2.MMA R5, -RZ, RZ, 0, 0 ;  /* 0x00000000ff057435 */ /* 0x001fe200000001ff */
[----:B------:R-:W-:-:S10]  /*de90*/  IMAD.MOV.U32 R4, RZ, RZ, R2 ;  /* 0x000000ffff047224 */ /* 0x000fd400078e0002 */
.L_x_15263:
[----:B------:R-:W-:Y:S05]  /*dea0*/  BSYNC B6 ;  /* 0x0000000000067941 */ /* 0x000fea0003800000 */
.L_x_15262:
        /* <DEDUP_REMOVED lines=308> */
.L_x_15345:
        /* <DEDUP_REMOVED lines=32> */
.L_x_15347:
[----:B------:R-:W-:Y:S05]  /*f3f0*/  BSYNC B7 ;  /* 0x0000000000077941 */ /* 0x000fea0003800000 */
.L_x_15346:
        /* <DEDUP_REMOVED lines=37> */
.L_x_15350:
        /* <DEDUP_REMOVED lines=23> */
.L_x_15351:
[----:B------:R-:W-:Y:S05]  /*f7c0*/  BSYNC B0 ;  /* 0x0000000000007941 */ /* 0x000fea0003800000 */
.L_x_15349:
        /* <DEDUP_REMOVED lines=32> */
.L_x_15353:
        /* <DEDUP_REMOVED lines=24> */
.L_x_15354:
[----:B------:R-:W-:Y:S05]  /*fb50*/  BSYNC B0 ;  /* 0x0000000000007941 */ /* 0x000fea0003800000 */
.L_x_15352:
        /* <DEDUP_REMOVED lines=32> */
.L_x_15356:
        /* <DEDUP_REMOVED lines=24> */
.L_x_15357:
[----:B------:R-:W-:Y:S05]  /*fee0*/  BSYNC B0 ;  /* 0x0000000000007941 */ /* 0x000fea0003800000 */
.L_x_15355:
        /* <DEDUP_REMOVED lines=32> */
.L_x_15359:
        /* <DEDUP_REMOVED lines=24> */
.L_x_15360:
[----:B------:R-:W-:Y:S05]  /*10270*/  BSYNC B0 ;  /* 0x0000000000007941 */ /* 0x000fea0003800000 */
.L_x_15358:
        /* <DEDUP_REMOVED lines=32> */
.L_x_15362:
        /* <DEDUP_REMOVED lines=24> */
.L_x_15363:
[----:B------:R-:W-:Y:S05]  /*10600*/  BSYNC B0 ;  /* 0x0000000000007941 */ /* 0x000fea0003800000 */
.L_x_15361:
        /* <DEDUP_REMOVED lines=32> */
.L_x_15365:
        /* <DEDUP_REMOVED lines=24> */
.L_x_15366:
[----:B------:R-:W-:Y:S05]  /*10990*/  BSYNC B0 ;  /* 0x0000000000007941 */ /* 0x000fea0003800000 */
.L_x_15364:
        /* <DEDUP_REMOVED lines=32> */
.L_x_15368:
        /* <DEDUP_REMOVED lines=24> */
.L_x_15369:
[----:B------:R-:W-:Y:S05]  /*10d20*/  BSYNC B0 ;  /* 0x0000000000007941 */ /* 0x000fea0003800000 */
.L_x_15367:
        /* <DEDUP_REMOVED lines=32> */
.L_x_15371:
        /* <DEDUP_REMOVED lines=24> */
.L_x_15372:
[----:B------:R-:W-:Y:S05]  /*110b0*/  BSYNC B0 ;  /* 0x0000000000007941 */ /* 0x000fea0003800000 */
.L_x_15370:
        /* <DEDUP_REMOVED lines=32> */
.L_x_15374:
        /* <DEDUP_REMOVED lines=24> */
.L_x_15375:
[----:B------:R-:W-:Y:S05]  /*11440*/  BSYNC B0 ;  /* 0x0000000000007941 */ /* 0x000fea0003800000 */
.L_x_15373:
        /* <DEDUP_REMOVED lines=32> */
.L_x_15377:
        /* <DEDUP_REMOVED lines=24> */
.L_x_15378:
[----:B------:R-:W-:Y:S05]  /*117d0*/  BSYNC B0 ;  /* 0x0000000000007941 */ /* 0x000fea0003800000 */
.L_x_15376:
        /* <DEDUP_REMOVED lines=32> */
.L_x_15380:
        /* <DEDUP_REMOVED lines=24> */
.L_x_15381:
[----:B------:R-:W-:Y:S05]  /*11b60*/  BSYNC B0 ;  /* 0x0000000000007941 */ /* 0x000fea0003800000 */
.L_x_15379:
        /* <DEDUP_REMOVED lines=32> */
.L_x_15383:
        /* <DEDUP_REMOVED lines=24> */
.L_x_15384:
[----:B------:R-:W-:Y:S05]  /*11ef0*/  BSYNC B0 ;  /* 0x0000000000007941 */ /* 0x000fea0003800000 */
.L_x_15382:
        /* <DEDUP_REMOVED lines=32> */
.L_x_15386:
        /* <DEDUP_REMOVED lines=24> */
.L_x_15387:
[----:B------:R-:W-:Y:S05]  /*12280*/  BSYNC B0 ;  /* 0x0000000000007941 */ /* 0x000fea0003800000 */
.L_x_15385:
        /* <DEDUP_REMOVED lines=19> */
[----:B------:R-:W-:Y:S05]  /*123c0*/  CALL.REL.NOINC `($__internal_8_$__cuda_sm20_div_u64) ;  /* 0x00000098002c7944 */ /* 0x000fea0003c00000 */
        /* <DEDUP_REMOVED lines=12> */
.L_x_15389:
        /* <DEDUP_REMOVED lines=24> */
.L_x_15390:
[----:B------:R-:W-:Y:S05]  /*12610*/  BSYNC B0 ;  /* 0x0000000000007941 */ /* 0x000fea0003800000 */
.L_x_15388:
        /* <DEDUP_REMOVED lines=19> */
[----:B------:R-:W-:Y:S05]  /*12750*/  CALL.REL.NOINC `($__internal_8_$__cuda_sm20_div_u64) ;  /* 0x0000009400487944 */ /* 0x000fea0003c00000 */
        /* <DEDUP_REMOVED lines=12> */
.L_x_15392:
        /* <DEDUP_REMOVED lines=24> */
.L_x_15393:
[----:B------:R-:W-:Y:S05]  /*129a0*/  BSYNC B0 ;  /* 0x0000000000007941 */ /* 0x000fea0003800000 */
.L_x_15391:
        /* <DEDUP_REMOVED lines=32> */
.L_x_15395:
        /* <DEDUP_REMOVED lines=24> */
.L_x_15396:
[----:B------:R-:W-:Y:S05]  /*12d30*/  BSYNC B0 ;  /* 0x0000000000007941 */ /* 0x000fea0003800000 */
.L_x_15394:
        /* <DEDUP_REMOVED lines=32> */
.L_x_15398:
        /* <DEDUP_REMOVED lines=24> */
.L_x_15399:
[----:B------:R-:W-:Y:S05]  /*130c0*/  BSYNC B0 ;  /* 0x0000000000007941 */ /* 0x000fea0003800000 */
.L_x_15397:
        /* <DEDUP_REMOVED lines=32> */
.L_x_15401:
        /* <DEDUP_REMOVED lines=24> */
.L_x_15402:
[----:B------:R-:W-:Y:S05]  /*13450*/  BSYNC B0 ;  /* 0x0000000000007941 */ /* 0x000fea0003800000 */
.L_x_15400:
        /* <DEDUP_REMOVED lines=32> */
.L_x_15404:
        /* <DEDUP_REMOVED lines=24> */
.L_x_15405:
[----:B------:R-:W-:Y:S05]  /*137e0*/  BSYNC B0 ;  /* 0x0000000000007941 */ /* 0x000fea0003800000 */
.L_x_15403:
        /* <DEDUP_REMOVED lines=32> */
.L_x_15407:
        /* <DEDUP_REMOVED lines=24> */
.L_x_15408:
[----:B------:R-:W-:Y:S05]  /*13b70*/  BSYNC B0 ;  /* 0x0000000000007941 */ /* 0x000fea0003800000 */
.L_x_15406:
        /* <DEDUP_REMOVED lines=32> */
.L_x_15410:
        /* <DEDUP_REMOVED lines=24> */
.L_x_15411:
[----:B------:R-:W-:Y:S05]  /*13f00*/  BSYNC B0 ;  /* 0x0000000000007941 */ /* 0x000fea0003800000 */
.L_x_15409:
        /* <DEDUP_REMOVED lines=32> */
.L_x_15413:
        /* <DEDUP_REMOVED lines=24> */
.L_x_15414:
[----:B------:R-:W-:Y:S05]  /*14290*/  BSYNC B0 ;  /* 0x0000000000007941 */ /* 0x000fea0003800000 */
.L_x_15412:
        /* <DEDUP_REMOVED lines=32> */
.L_x_15416:
        /* <DEDUP_REMOVED lines=24> */
.L_x_15417:
[----:B------:R-:W-:Y:S05]  /*14620*/  BSYNC B0 ;  /* 0x0000000000007941 */ /* 0x000fea0003800000 */
.L_x_15415:
        /* <DEDUP_REMOVED lines=30> */
.L_x_15419:
        /* <DEDUP_REMOVED lines=23> */
.L_x_15420:
[----:B------:R-:W-:Y:S05]  /*14980*/  BSYNC B0 ;  /* 0x0000000000007941 */ /* 0x000fea0003800000 */
.L_x_15418:
        /* <DEDUP_REMOVED lines=16> */
[----:B------:R-:W-:Y:S05]  /*14a90*/  CALL.REL.NOINC `($__internal_9_$__cuda_sm20_rem_u64) ;  /* 0x00000074008c7944 */ /* 0x000fea0003c00000 */
[----:B------:R-:W-:Y:S01]  /*14aa0*/  IMAD.MOV.U32 R4, RZ, RZ, R0 ;  /* 0x000000ffff047224 */ /* 0x000fe200078e0000 */
[----:B------:R-:W-:Y:S01]  /*14ab0*/  MOV R5, R3 ;  /* 0x0000000300057202 */ /* 0x000fe20000000f00 */
[----:B------:R-:W-:Y:S06]  /*14ac0*/  BRA `(.L_x_15423) ;  /* 0x00000000004c7947 */ /* 0x000fec0003800000 */
.L_x_15422:
        /* <DEDUP_REMOVED lines=19> */
.L_x_15423:
[----:B------:R-:W-:Y:S05]  /*14c00*/  BSYNC B0 ;  /* 0x0000000000007941 */ /* 0x000fea0003800000 */
.L_x_15421:
[----:B------:R-:W-:Y:S02]  /*14c10*/  ULDC.64 UR4, c[0x0][0x5c0] ;  /* 0x0001700000047ab9 */ /* 0x000fe40000000a00 */
[----:B------:R-:W-:Y:S02]  /*14c20*/  IMAD R3, R5, UR4, RZ ;  /* 0x0000000405037c24 */ /* 0x000fe4000f8e02ff */
[----:B------:R-:W-:-:S04]  /*14c30*/  IMAD.WIDE.U32 R12, R4, UR4, R12 ;  /* 0x00000004040c7c25 */ /* 0x000fc8000f8e000c */
[----:B------:R-:W-:-:S04]  /*14c40*/  IMAD R3, R4, UR5, R3 ;  /* 0x0000000504037c24 */ /* 0x000fc8000f8e0203 */
[----:B------:R-:W-:-:S07]  /*14c50*/  IMAD.IADD R13, R13, 0x1, R3 ;  /* 0x000000010d0d7824 */ /* 0x000fce00078e0203 */
.L_x_15348:
[----:B------:R-:W-:Y:S02]  /*14c60*/  ULDC.64 UR4, c[0x0][0x5c8] ;  /* 0x0001720000047ab9 */ /* 0x000fe40000000a00 */
[----:B------:R-:W-:-:S04]  /*14c70*/  LEA R4, P0, R12, UR4, 0x4 ;  /* 0x000000040c047c11 */ /* 0x000fc8000f8020ff */
[----:B------:R-:W-:-:S06]  /*14c80*/  LEA.HI.X R5, R12, UR5, R13, 0x4, P0 ;  /* 0x000000050c057c11 */ /* 0x000fcc00080f240d */
[----:B------:R-:W2:Y:S01]  /*14c90*/  LDG.E.128 R4, desc[UR36][R4.64] ;  /* 0x0000002404047981 */ /* 0x000ea2000c1e1d00 */
[----:B------:R-:W-:-:S03]  /*14ca0*/  IADD3 R2, R2, 0x80, RZ ;  /* 0x0000008002027810 */ /* 0x000fc60007ffe0ff */
[----:B--2---:R0:W-:Y:S02]  /*14cb0*/  STG.E.128 desc[UR36][R16.64], R4 ;  /* 0x0000000410007986 */ /* 0x0041e4000c101d24 */
[----:B0-----:R-:W-:Y:S01]  /*14cc0*/  MOV R4, R2 ;  /* 0x0000000200047202 */ /* 0x001fe20000000f00 */
[----:B------:R-:W-:-:S07]  /*14cd0*/  IMAD.MOV.U32 R5, RZ, RZ, RZ ;  /* 0x000000ffff057224 */ /* 0x000fce00078e00ff */
.L_x_15344:
[----:B------:R-:W-:Y:S05]  /*14ce0*/  BSYNC B6 ;  /* 0x0000000000067941 */ /* 0x000fea0003800000 */
.L_x_15343:
        /* <DEDUP_REMOVED lines=307> */
.L_x_15424:
        /* <DEDUP_REMOVED lines=32> */
.L_x_15426:
[----:B------:R-:W-:Y:S05]  /*16220*/  BSYNC B6 ;  /* 0x0000000000067941 */ /* 0x000fea0003800000 */
.L_x_15425:
        /* <DEDUP_REMOVED lines=37> */
.L_x_15429:
        /* <DEDUP_REMOVED lines=24> */
.L_x_15430:
[----:B------:R-:W-:Y:S05]  /*16600*/  BSYNC B0 ;  /* 0x0000000000007941 */ /* 0x000fea0003800000 */
.L_x_15428:
        /* <DEDUP_REMOVED lines=32> */
.L_x_15432:
        /* <DEDUP_REMOVED lines=24> */
.L_x_15433:
[----:B------:R-:W-:Y:S05]  /*16990*/  BSYNC B0 ;  /* 0x0000000000007941 */ /* 0x000fea0003800000 */
.L_x_15431:
        /* <DEDUP_REMOVED lines=33> */
.L_x_15435:
        /* <DEDUP_REMOVED lines=24> */
.L_x_15436:
[----:B------:R-:W-:Y:S05]  /*16d30*/  BSYNC B0 ;  /* 0x0000000000007941 */ /* 0x000fea0003800000 */
.L_x_15434:
        /* <DEDUP_REMOVED lines=33> */
.L_x_15438:
        /* <DEDUP_REMOVED lines=24> */
.L_x_15439:
[----:B------:R-:W-:Y:S05]  /*170d0*/  BSYNC B0 ;  /* 0x0000000000007941 */ /* 0x000fea0003800000 */
.L_x_15437:
        /* <DEDUP_REMOVED lines=33> */
.L_x_15441:
        /* <DEDUP_REMOVED lines=24> */
.L_x_15442:
[----:B------:R-:W-:Y:S05]  /*17470*/  BSYNC B0 ;  /* 0x0000000000007941 */ /* 0x000fea0003800000 */
.L_x_15440:
        /* <DEDUP_REMOVED lines=33> */
.L_x_15444:
        /* <DEDUP_REMOVED lines=24> */
.L_x_15445:
[----:B------:R-:W-:Y:S05]  /*17810*/  BSYNC B0 ;  /* 0x0000000000007941 */ /* 0x000fea0003800000 */
.L_x_15443:
        /* <DEDUP_REMOVED lines=33> */
.L_x_15447:
        /* <DEDUP_REMOVED lines=24> */
.L_x_15448:
[----:B------:R-:W-:Y:S05]  /*17bb0*/  BSYNC B0 ;  /* 0x0000000000007941 */ /* 0x000fea0003800000 */
.L_x_15446:
        /* <DEDUP_REMOVED lines=33> */
.L_x_15450:
        /* <DEDUP_REMOVED lines=24> */
.L_x_15451:
[----:B------:R-:W-:Y:S05]  /*17f50*/  BSYNC B0 ;  /* 0x0000000000007941 */ /* 0x000fea0003800000 */
.L_x_15449:
        /* <DEDUP_REMOVED lines=33> */
.L_x_15453:
        /* <DEDUP_REMOVED lines=24> */
.L_x_15454:
[----:B------:R-:W-:Y:S05]  /*182f0*/  BSYNC B0 ;  /* 0x0000000000007941 */ /* 0x000fea0003800000 */
.L_x_15452:
        /* <DEDUP_REMOVED lines=33> */
.L_x_15456:
        /* <DEDUP_REMOVED lines=24> */
.L_x_15457:
[----:B------:R-:W-:Y:S05]  /*18690*/  BSYNC B0 ;  /* 0x0000000000007941 */ /* 0x000fea0003800000 */
.L_x_15455:
        /* <DEDUP_REMOVED lines=33> */
.L_x_15459:
        /* <DEDUP_REMOVED lines=24> */
.L_x_15460:
[----:B------:R-:W-:Y:S05]  /*18a30*/  BSYNC B0 ;  /* 0x0000000000007941 */ /* 0x000fea0003800000 */
.L_x_15458:
        /* <DEDUP_REMOVED lines=33> */
.L_x_15462:
        /* <DEDUP_REMOVED lines=24> */
.L_x_15463:
[----:B------:R-:W-:Y:S05]  /*18dd0*/  BSYNC B0 ;  /* 0x0000000000007941 */ /* 0x000fea0003800000 */
.L_x_15461:
        /* <DEDUP_REMOVED lines=33> */
.L_x_15465:
        /* <DEDUP_REMOVED lines=24> */
.L_x_15466:
[----:B------:R-:W-:Y:S05]  /*19170*/  BSYNC B0 ;  /* 0x0000000000007941 */ /* 0x000fea0003800000 */
.L_x_15464:
        /* <DEDUP_REMOVED lines=33> */
.L_x_15468:
        /* <DEDUP_REMOVED lines=24> */
.L_x_15469:
[----:B------:R-:W-:Y:S05]  /*19510*/  BSYNC B0 ;  /* 0x0000000000007941 */ /* 0x000fea0003800000 */
.L_x_15467:
        /* <DEDUP_REMOVED lines=33> */
.L_x_15471:
        /* <DEDUP_REMOVED lines=24> */
.L_x_15472:
[----:B------:R-:W-:Y:S05]  /*198b0*/  BSYNC B0 ;  /* 0x0000000000007941 */ /* 0x000fea0003800000 */
.L_x_15470:
        /* <DEDUP_REMOVED lines=33> */
.L_x_15474:
        /* <DEDUP_REMOVED lines=24> */
.L_x_15475:
[----:B------:R-:W-:Y:S05]  /*19c50*/  BSYNC B0 ;  /* 0x0000000000007941 */ /* 0x000fea0003800000 */
.L_x_15473:
        /* <DEDUP_REMOVED lines=33> */
.L_x_15477:
        /* <DEDUP_REMOVED lines=24> */
.L_x_15478:
[----:B------:R-:W-:Y:S05]  /*19ff0*/  BSYNC B0 ;  /* 0x0000000000007941 */ /* 0x000fea0003800000 */
.L_x_15476:
        /* <DEDUP_REMOVED lines=33> */
.L_x_15480:
        /* <DEDUP_REMOVED lines=24> */
.L_x_15481:
[----:B------:R-:W-:Y:S05]  /*1a390*/  BSYNC B0 ;  /* 0x0000000000007941 */ /* 0x000fea0003800000 */
.L_x_15479:
        /* <DEDUP_REMOVED lines=33> */
.L_x_15483:
        /* <DEDUP_REMOVED lines=24> */
.L_x_15484:
[----:B------:R-:W-:Y:S05]  /*1a730*/  BSYNC B0 ;  /* 0x0000000000007941 */ /* 0x000fea0003800000 */
.L_x_15482:
        /* <DEDUP_REMOVED lines=33> */
.L_x_15486:
        /* <DEDUP_REMOVED lines=24> */
.L_x_15487:
[----:B------:R-:W-:Y:S05]  /*1aad0*/  BSYNC B0 ;  /* 0x0000000000007941 */ /* 0x000fea0003800000 */
.L_x_15485:
        /* <DEDUP_REMOVED lines=33> */
.L_x_15489:
        /* <DEDUP_REMOVED lines=24> */
.L_x_15490:
[----:B------:R-:W-:Y:S05]  /*1ae70*/  BSYNC B0 ;  /* 0x0000000000007941 */ /* 0x000fea0003800000 */
.L_x_15488:
        /* <DEDUP_REMOVED lines=33> */
.L_x_15492:
        /* <DEDUP_REMOVED lines=24> */
.L_x_15493:
[----:B------:R-:W-:Y:S05]  /*1b210*/  BSYNC B0 ;  /* 0x0000000000007941 */ /* 0x000fea0003800000 */
.L_x_15491:
        /* <DEDUP_REMOVED lines=33> */
.L_x_15495:
        /* <DEDUP_REMOVED lines=24> */
.L_x_15496:
[----:B------:R-:W-:Y:S05]  /*1b5b0*/  BSYNC B0 ;  /* 0x0000000000007941 */ /* 0x000fea0003800000 */
.L_x_15494:
        /* <DEDUP_REMOVED lines=31> */
.L_x_15498:
        /* <DEDUP_REMOVED lines=23> */
.L_x_15499:
[----:B------:R-:W-:Y:S05]  /*1b920*/  BSYNC B0 ;  /* 0x0000000000007941 */ /* 0x000fea0003800000 */
.L_x_15497:
        /* <DEDUP_REMOVED lines=21> */
.L_x_15501:
        /* <DEDUP_REMOVED lines=19> */
.L_x_15502:
[----:B------:R-:W-:Y:S05]  /*1bbb0*/  BSYNC B0 ;  /* 0x0000000000007941 */ /* 0x000fea0003800000 */
.L_x_15500:
[----:B------:R-:W-:Y:S01]  /*1bbc0*/  ULDC.64 UR4, c[0x0][0x5c0] ;  /* 0x0001700000047ab9 */ /* 0x000fe20000000a00 */
[----:B------:R-:W-:Y:S02]  /*1bbd0*/  IMAD.MOV.U32 R3, RZ, RZ, R15 ;  /* 0x000000ffff037224 */ /* 0x000fe400078e000f */
[----:B------:R-:W-:Y:S02]  /*1bbe0*/  IMAD R5, R5, UR4, RZ ;  /* 0x0000000405057c24 */ /* 0x000fe4000f8e02ff */
[----:B------:R-:W-:-:S04]  /*1bbf0*/  IMAD.WIDE.U32 R2, R4, UR4, R2 ;  /* 0x0000000404027c25 */ /* 0x000fc8000f8e0002 */
[----:B------:R-:W-:-:S05]  /*1bc00*/  IMAD R5, R4, UR5, R5 ;  /* 0x0000000504057c24 */ /* 0x000fca000f8e0205 */
[----:B------:R-:W-:-:S07]  /*1bc10*/  IADD3 R15, R3, R5, RZ ;  /* 0x00000005030f7210 */ /* 0x000fce0007ffe0ff */
.L_x_15427:
[----:B------:R-:W-:Y:S02]  /*1bc20*/  ULDC.64 UR4, c[0x0][0x5c8] ;  /* 0x0001720000047ab9 */ /* 0x000fe40000000a00 */
[----:B------:R-:W-:-:S04]  /*1bc30*/  LEA R4, P0, R2, UR4, 0x4 ;  /* 0x0000000402047c11 */ /* 0x000fc8000f8020ff */
[----:B------:R-:W-:-:S06]  /*1bc40*/  LEA.HI.X R5, R2, UR5, R15, 0x4, P0 ;  /* 0x0000000502057c11 */ /* 0x000fcc00080f240f */
[----:B------:R-:W2:Y:S04]  /*1bc50*/  LDG.E.128 R4, desc[UR36][R4.64] ;  /* 0x0000002404047981 */ /* 0x000ea8000c1e1d00 */
[----:B--2---:R-:W-:Y:S01]  /*1bc60*/  STG.E.128 desc[UR36][R16.64], R4 ;  /* 0x0000000410007986 */ /* 0x004fe2000c101d24 */
[----:B------:R-:W-:Y:S05]  /*1bc70*/  EXIT ;  /* 0x000000000000794d */ /* 0x000fea0003800000 */
        .weak           $__internal_8_$__cuda_sm20_div_u64
        .type           $__internal_8_$__cuda_sm20_div_u64,@function
        .size           $__internal_8_$__cuda_sm20_div_u64,($__internal_9_$__cuda_sm20_rem_u64 - $__internal_8_$__cuda_sm20_div_u64)
$__internal_8_$__cuda_sm20_div_u64:
        /* <DEDUP_REMOVED lines=68> */
[----:B------:R-:W-:Y:S05]  /*1c0c0*/  RET.REL.NODEC R4 `(_ZN2at6native24index_elementwise_kernelILi128ELi4EZNS0_20cuda_take_put_kernelIN3c107complexIdEElZZZZZNS0_11take_kernelERNS_14TensorIteratorERKNS_10TensorBaseEENKUlvE_clEvENKUlvE6_clEvENKUlvE_clEvENKUlvE0_clEvEUlRS5_lE_EEvS7_SA_RKT1_EUliE_EEvlSH_) ;  /* 0xfffffe3c04cc7950 */ /* 0x000fea0003c3ffff */
        .weak           $__internal_9_$__cuda_sm20_rem_u64
        .type           $__internal_9_$__cuda_sm20_rem_u64,@function
        .size           $__internal_9_$__cuda_sm20_rem_u64,(.L_x_27926 - $__internal_9_$__cuda_sm20_rem_u64)
$__internal_9_$__cuda_sm20_rem_u64:
        /* <DEDUP_REMOVED lines=63> */
[----:B------:R-:W-:Y:S06]  /*1c4c0*/  RET.REL.NODEC R4 `(_ZN2at6native24index_elementwise_kernelILi128ELi4EZNS0_20cuda_take_put_kernelIN3c107complexIdEElZZZZZNS0_11take_kernelERNS_14TensorIteratorERKNS_10TensorBaseEENKUlvE_clEvENKUlvE6_clEvENKUlvE_clEvENKUlvE0_clEvEUlRS5_lE_EEvS7_SA_RKT1_EUliE_EEvlSH_) ;  /* 0xfffffe3804cc7950 */ /* 0x000fec0003c3ffff */
.L_x_15503:
        /* <DEDUP_REMOVED lines=11> */
.L_x_27926:


//--------------------- .text._ZN2at6native24index_elementwise_kernelILi128ELi4EZNS0_20cuda_take_put_kernelIN3c107complexIdEEiZZZZZNS0_11take_kernelERNS_14TensorIteratorERKNS_10TensorBaseEENKUlvE_clEvENKUlvE6_clEvENKUlvE_clEvENKUlvE_clEvEUlRS5_iE_EEvS7_SA_RKT1_EUliE_EEvlSH_ --------------------------
	.section	.text._ZN2at6native24index_elementwise_kernelILi128ELi4EZNS0_20cuda_take_put_kernelIN3c107complexIdEEiZZZZZNS0_11take_kernelERNS_14TensorIteratorERKNS_10TensorBaseEENKUlvE_clEvENKUlvE6_clEvENKUlvE_clEvENKUlvE_clEvEUlRS5_iE_EEvS7_SA_RKT1_EUliE_EEvlSH_,"ax",@progbits
	.align	128
        .global         _ZN2at6native24index_elementwise_kernelILi128ELi4EZNS0_20cuda_take_put_kernelIN3c107complexIdEEiZZZZZNS0_11take_kernelERNS_14TensorIteratorERKNS_10TensorBaseEENKUlvE_clEvENKUlvE6_clEvENKUlvE_clEvENKUlvE_clEvEUlRS5_iE_EEvS7_SA_RKT1_EUliE_EEvlSH_
        .type           _ZN2at6native24index_elementwise_kernelILi128ELi4EZNS0_20cuda_take_put_kernelIN3c107complexIdEEiZZZZZNS0_11take_kernelERNS_14TensorIteratorERKNS_10TensorBaseEENKUlvE_clEvENKUlvE6_clEvENKUlvE_clEvENKUlvE_clEvEUlRS5_iE_EEvS7_SA_RKT1_EUliE_EEvlSH_,@function
        .size           _ZN2at6native24index_elementwise_kernelILi128ELi4EZNS0_20cuda_take_put_kernelIN3c107complexIdEEiZZZZZNS0_11take_kernelERNS_14TensorIteratorERKNS_10TensorBaseEENKUlvE_clEvENKUlvE6_clEvENKUlvE_clEvENKUlvE_clEvEUlRS5_iE_EEvS7_SA_RKT1_EUliE_EEvlSH_,(.L_x_28087 - _ZN2at6native24index_elementwise_kernelILi128ELi4EZNS0_20cuda_take_put_kernelIN3c107complexIdEEiZZZZZNS0_11take_kernelERNS_14TensorIteratorERKNS_10TensorBaseEENKUlvE_clEvENKUlvE6_clEvENKUlvE_clEvENKUlvE_clEvEUlRS5_iE_EEvS7_SA_RKT1_EUliE_EEvlSH_)
        .other          _ZN2at6native24index_elementwise_kernelILi128ELi4EZNS0_20cuda_take_put_kernelIN3c107complexIdEEiZZZZZNS0_11take_kernelERNS_14TensorIteratorERKNS_10TensorBaseEENKUlvE_clEvENKUlvE6_clEvENKUlvE_clEvENKUlvE_clEvEUlRS5_iE_EEvS7_SA_RKT1_EUliE_EEvlSH_,@"STO_CUDA_ENTRY STV_DEFAULT"
_ZN2at6native24index_elementwise_kernelILi128ELi4EZNS0_20cuda_take_put_kernelIN3c107complexIdEEiZZZZZNS0_11take_kernelERNS_14TensorIteratorERKNS_10TensorBaseEENKUlvE_clEvENKUlvE6_clEvENKUlvE_clEvENKUlvE_clEvEUlRS5_iE_EEvS7_SA_RKT1_EUliE_EEvlSH_:
.text._ZN2at6native24index_elementwise_kernelILi128ELi4EZNS0_20cuda_take_put_kernelIN3c107complexIdEEiZZZZZNS0_11take_kernelERNS_14TensorIteratorERKNS_10TensorBaseEENKUlvE_clEvENKUlvE6_clEvENKUlvE_clEvENKUlvE_clEvEUlRS5_iE_EEvS7_SA_RKT1_EUliE_EEvlSH_:
        /* <DEDUP_REMOVED lines=315> */
.L_x_15506:
        /* <DEDUP_REMOVED lines=32> */
.L_x_15508:
[----:B------:R-:W-:Y:S05]  /*15b0*/  BSYNC B6 ;  /* 0x0000000000067941 */ /* 0x000fea0003800000 */
.L_x_15507:
        /* <DEDUP_REMOVED lines=284> */
.L_x_15509:
[----:B------:R-:W0:Y:S02]  /*2780*/  LDC.64 R4, c[0x0][0x5c0] ;  /* 0x00017000ff047b82 */ /* 0x000e240000000a00 */
[----:B0-----:R-:W-:-:S05]  /*2790*/  IMAD.WIDE R2, R3, 0x10, R4 ;  /* 0x0000001003027825 */ /* 0x001fca00078e0204 */
[----:B------:R0:W2:Y:S01]  /*27a0*/  LDG.E.128 R4, desc[UR36][R2.64] ;  /* 0x0000002402047981 */ /* 0x0000a2000c1e1d00 */
[----:B------:R-:W-:-:S04]  /*27b0*/  LEA R22, R25, R22, 0x9 ;  /* 0x0000001619167211 */ /* 0x000fc800078e48ff */
[----:B------:R-:W-:-:S04]  /*27c0*/  IADD3 R23, R22, 0x80, RZ ;  /* 0x0000008016177810 */ /* 0x000fc80007ffe0ff */
[----:B0-----:R-:W-:Y:S01]  /*27d0*/  MOV R2, R23 ;  /* 0x0000001700027202 */ /* 0x001fe20000000f00 */
[----:B------:R-:W-:Y:S01]  /*27e0*/  IMAD.MOV.U32 R3, RZ, RZ, RZ ;  /* 0x000000ffff037224 */ /* 0x000fe200078e00ff */
[----:B--2---:R0:W-:Y:S06]  /*27f0*/  STG.E.128 desc[UR36][R18.64], R4 ;  /* 0x0000000412007986 */ /* 0x0041ec000c101d24 */
.L_x_15505:
[----:B------:R-:W-:Y:S05]  /*2800*/  BSYNC B7 ;  /* 0x0000000000077941 */ /* 0x000fea0003800000 */
.L_x_15504:
[----:B------:R-:W-:Y:S01]  /*2810*/  ULDC.64 UR4, c[0x0][0x210] ;  /* 0x0000840000047ab9 */ /* 0x000fe20000000a00 */
[----:B------:R-:W-:Y:S01]  /*2820*/  BSSY B7, `(.L_x_15510) ;  /* 0x0000276000077945 */ /* 0x000fe20003800000 */
[----:B------:R-:W-:-:S04]  /*2830*/  ISETP.GE.U32.AND P0, PT, R2, UR4, PT ;  /* 0x0000000402007c0c */ /* 0x000fc8000bf06070 */
[----:B------:R-:W-:-:S13]  /*2840*/  ISETP.GE.AND.EX P0, PT, R3, UR5, PT, P0 ;  /* 0x0000000503007c0c */ /* 0x000fda000bf06300 */
[----:B------:R-:W-:Y:S05]  /*2850*/  @P0 BRA `(.L_x_15511) ;  /* 0x0000002400c80947 */ /* 0x000fea0003800000 */
[----:B0-----:R-:W0:Y:S01]  /*2860*/  LDC R6, c[0x0][0x218] ;  /* 0x00008600ff067b82 */ /* 0x001e220000000800 */
        /* <DEDUP_REMOVED lines=301> */
.L_x_15512:
        /* <DEDUP_REMOVED lines=32> */
.L_x_15514:
[----:B------:R-:W-:Y:S05]  /*3d40*/  BSYNC B6 ;  /* 0x0000000000067941 */ /* 0x000fea0003800000 */
.L_x_15513:
        /* <DEDUP_REMOVED lines=284> */
.L_x_15515:
[----:B------:R-:W0:Y:S02]  /*4f10*/  LDC.64 R4, c[0x0][0x5c0] ;  /* 0x00017000ff047b82 */ /* 0x000e240000000a00 */
[----:B0-----:R-:W-:-:S05]  /*4f20*/  IMAD.WIDE R2, R3, 0x10, R4 ;  /* 0x0000001003027825 */ /* 0x001fca00078e0204 */
[----:B------:R0:W2:Y:S01]  /*4f30*/  LDG.E.128 R4, desc[UR36][R2.64] ;  /* 0x0000002402047981 */ /* 0x0000a2000c1e1d00 */
[----:B------:R-:W-:-:S04]  /*4f40*/  IADD3 R23, R23, 0x80, RZ ;  /* 0x0000008017177810 */ /* 0x000fc80007ffe0ff */
[----:B0-----:R-:W-:Y:S02]  /*4f50*/  MOV R2, R23 ;  /* 0x0000001700027202 */ /* 0x001fe40000000f00 */
[----:B------:R-:W-:Y:S01]  /*4f60*/  MOV R3, RZ ;  /* 0x000000ff00037202 */ /* 0x000fe20000000f00 */
[----:B--2---:R1:W-:Y:S06]  /*4f70*/  STG.E.128 desc[UR36][R18.64], R4 ;  /* 0x0000000412007986 */ /* 0x0043ec000c101d24 */
.L_x_15511:
[----:B------:R-:W-:Y:S05]  /*4f80*/  BSYNC B7 ;  /* 0x0000000000077941 */ /* 0x000fea0003800000 */
.L_x_15510:
[----:B------:R-:W-:Y:S01]  /*4f90*/  ULDC.64 UR4, c[0x0][0x210] ;  /* 0x0000840000047ab9 */ /* 0x000fe20000000a00 */
[----:B------:R-:W-:Y:S01]  /*4fa0*/  BSSY B7, `(.L_x_15516) ;  /* 0x0000276000077945 */ /* 0x000fe20003800000 */
[----:B------:R-:W-:-:S04]  /*4fb0*/  ISETP.GE.U32.AND P0, PT, R2, UR4, PT ;  /* 0x0000000402007c0c */ /* 0x000fc8000bf06070 */
[----:B------:R-:W-:-:S13]  /*4fc0*/  ISETP.GE.AND.EX P0, PT, R3, UR5, PT, P0 ;  /* 0x0000000503007c0c */ /* 0x000fda000bf06300 */
[----:B------:R-:W-:Y:S05]  /*4fd0*/  @P0 BRA `(.L_x_15517) ;  /* 0x0000002400c80947 */ /* 0x000fea0003800000 */
[----:B01----:R-:W0:Y:S01]  /*4fe0*/  LDC R6, c[0x0][0x218] ;  /* 0x00008600ff067b82 */ /* 0x003e220000000800 */
        /* <DEDUP_REMOVED lines=301> */
.L_x_15518:
        /* <DEDUP_REMOVED lines=32> */
.L_x_15520:
[----:B------:R-:W-:Y:S05]  /*64c0*/  BSYNC B6 ;  /* 0x0000000000067941 */ /* 0x000fea0003800000 */
.L_x_15519:
        /* <DEDUP_REMOVED lines=284> */
.L_x_15521:
[----:B------:R-:W0:Y:S02]  /*7690*/  LDC.64 R4, c[0x0][0x5c0] ;  /* 0x00017000ff047b82 */ /* 0x000e240000000a00 */
[----:B0-----:R-:W-:-:S05]  /*76a0*/  IMAD.WIDE R2, R3, 0x10, R4 ;  /* 0x0000001003027825 */ /* 0x001fca00078e0204 */
[----:B------:R0:W2:Y:S01]  /*76b0*/  LDG.E.128 R4, desc[UR36][R2.64] ;  /* 0x0000002402047981 */ /* 0x0000a2000c1e1d00 */
[----:B------:R-:W-:-:S05]  /*76c0*/  VIADD R23, R23, 0x80 ;  /* 0x0000008017177836 */ /* 0x000fca0000000000 */
[----:B0-----:R-:W-:Y:S02]  /*76d0*/  MOV R2, R23 ;  /* 0x0000001700027202 */ /* 0x001fe40000000f00 */
[----:B------:R-:W-:Y:S01]  /*76e0*/  MOV R3, RZ ;  /* 0x000000ff00037202 */ /* 0x000fe20000000f00 */
[----:B--2---:R2:W-:Y:S06]  /*76f0*/  STG.E.128 desc[UR36][R18.64], R4 ;  /* 0x0000000412007986 */ /* 0x0045ec000c101d24 */
.L_x_15517:
[----:B------:R-:W-:Y:S05]  /*7700*/  BSYNC B7 ;  /* 0x0000000000077941 */ /* 0x000fea0003800000 */
.L_x_15516:
[----:B------:R-:W-:Y:S02]  /*7710*/  ULDC.64 UR4, c[0x0][0x210] ;  /* 0x0000840000047ab9 */ /* 0x000fe40000000a00 */
[----:B------:R-:W-:-:S04]  /*7720*/  ISETP.GE.U32.AND P0, PT, R2, UR4, PT ;  /* 0x0000000402007c0c */ /* 0x000fc8000bf06070 */
[----:B------:R-:W-:-:S13]  /*7730*/  ISETP.GE.AND.EX P0, PT, R3, UR5, PT, P0 ;  /* 0x0000000503007c0c */ /* 0x000fda000bf06300 */
[----:B------:R-:W-:Y:S05]  /*7740*/  @P0 EXIT ;  /* 0x000000000000094d */ /* 0x000fea0003800000 */
[----:B012---:R-:W0:Y:S01]  /*7750*/  LDC R6, c[0x0][0x218] ;  /* 0x00008600ff067b82 */ /* 0x007e220000000800 */
        /* <DEDUP_REMOVED lines=301> */
.L_x_15522:
        /* <DEDUP_REMOVED lines=32> */
.L_x_15524:
[----:B------:R-:W-:Y:S05]  /*8c30*/  BSYNC B6 ;  /* 0x0000000000067941 */ /* 0x000fea0003800000 */
.L_x_15523:
        /* <DEDUP_REMOVED lines=284> */
.L_x_15525:
[----:B------:R-:W0:Y:S02]  /*9e00*/  LDC.64 R4, c[0x0][0x5c0] ;  /* 0x00017000ff047b82 */ /* 0x000e240000000a00 */
[----:B0-----:R-:W-:-:S05]  /*9e10*/  IMAD.WIDE R2, R3, 0x10, R4 ;  /* 0x0000001003027825 */ /* 0x001fca00078e0204 */
[----:B------:R-:W2:Y:S04]  /*9e20*/  LDG.E.128 R4, desc[UR36][R2.64] ;  /* 0x0000002402047981 */ /* 0x000ea8000c1e1d00 */
[----:B--2---:R-:W-:Y:S01]  /*9e30*/  STG.E.128 desc[UR36][R18.64], R4 ;  /* 0x0000000412007986 */ /* 0x004fe2000c101d24 */
[----:B------:R-:W-:Y:S05]  /*9e40*/  EXIT ;  /* 0x000000000000794d */ /* 0x000fea0003800000 */
.L_x_15526:
        /* <DEDUP_REMOVED lines=11> */
.L_x_28087:


//--------------------- .text._ZN2at6native24index_elementwise_kernelILi128ELi4EZNS0_20cuda_take_put_kernelIflZZZZZNS0_11take_kernelERNS_14TensorIteratorERKNS_10TensorBaseEENKUlvE_clEvENKUlvE5_clEvENKUlvE_clEvENKUlvE0_clEvEUlRflE_EEvS4_S7_RKT1_EUliE_EEvlSE_ --------------------------
	.section	.text._ZN2at6native24index_elementwise_kernelILi128ELi4EZNS0_20cuda_take_put_kernelIflZZZZZNS0_11take_kernelERNS_14TensorIteratorERKNS_10TensorBaseEENKUlvE_clEvENKUlvE5_clEvENKUlvE_clEvENKUlvE0_clEvEUlRflE_EEvS4_S7_RKT1_EUliE_EEvlSE_,"ax",@progbits
	.align	128
        .global         _ZN2at6native24index_elementwise_kernelILi128ELi4EZNS0_20cuda_take_put_kernelIflZZZZZNS0_11take_kernelERNS_14TensorIteratorERKNS_10TensorBaseEENKUlvE_clEvENKUlvE5_clEvENKUlvE_clEvENKUlvE0_clEvEUlRflE_EEvS4_S7_RKT1_EUliE_EEvlSE_
        .type           _ZN2at6native24index_elementwise_kernelILi128ELi4EZNS0_20cuda_take_put_kernelIflZZZZZNS0_11take_kernelERNS_14TensorIteratorERKNS_10TensorBaseEENKUlvE_clEvENKUlvE5_clEvENKUlvE_clEvENKUlvE0_clEvEUlRflE_EEvS4_S7_RKT1_EUliE_EEvlSE_,@function
        .size           _ZN2at6native24index_elementwise_kernelILi128ELi4EZNS0_20cuda_take_put_kernelIflZZZZZNS0_11take_kernelERNS_14TensorIteratorERKNS_10TensorBaseEENKUlvE_clEvENKUlvE5_clEvENKUlvE_clEvENKUlvE0_clEvEUlRflE_EEvS4_S7_RKT1_EUliE_EEvlSE_,(.L_x_27928 - _ZN2at6native24index_elementwise_kernelILi128ELi4EZNS0_20cuda_take_put_kernelIflZZZZZNS0_11take_kernelERNS_14TensorIteratorERKNS_10TensorBaseEENKUlvE_clEvENKUlvE5_clEvENKUlvE_clEvENKUlvE0_clEvEUlRflE_EEvS4_S7_RKT1_EUliE_EEvlSE_)
        .other          _ZN2at6native24index_elementwise_kernelILi128ELi4EZNS0_20cuda_take_put_kernelIflZZZZZNS0_11take_kernelERNS_14TensorIteratorERKNS_10TensorBaseEENKUlvE_clEvENKUlvE5_clEvENKUlvE_clEvENKUlvE0_clEvEUlRflE_EEvS4_S7_RKT1_EUliE_EEvlSE_,@"STO_CUDA_ENTRY STV_DEFAULT"
_ZN2at6native24index_elementwise_kernelILi128ELi4EZNS0_20cuda_take_put_kernelIflZZZZZNS0_11take_kernelERNS_14TensorIteratorERKNS_10TensorBaseEENKUlvE_clEvENKUlvE5_clEvENKUlvE_clEvENKUlvE0_clEvEUlRflE_EEvS4_S7_RKT1_EUliE_EEvlSE_:
.text._ZN2at6native24index_elementwise_kernelILi128ELi4EZNS0_20cuda_take_put_kernelIflZZZZZNS0_11take_kernelERNS_14TensorIteratorERKNS_10TensorBaseEENKUlvE_clEvENKUlvE5_clEvENKUlvE_clEvENKUlvE0_clEvEUlRflE_EEvS4_S7_RKT1_EUliE_EEvlSE_:
        /* <DEDUP_REMOVED lines=317> */
.L_x_15529:
        /* <DEDUP_REMOVED lines=32> */
.L_x_15531:
[----:B------:R-:W-:Y:S05]  /*15d0*/  BSYNC B7 ;  /* 0x0000000000077941 */ /* 0x000fea0003800000 */
.L_x_15530:
        /* <DEDUP_REMOVED lines=25> */
[----:B------:R-:W-:Y:S05]  /*1770*/  CALL.REL.NOINC `($__internal_10_$__cuda_sm20_div_u64) ;  /* 0x000001a400407944 */ /* 0x000fea0003c00000 */
        /* <DEDUP_REMOVED lines=11> */
.L_x_15534:
        /* <DEDUP_REMOVED lines=23> */
.L_x_15535:
[----:B------:R-:W-:Y:S05]  /*19a0*/  BSYNC B0 ;  /* 0x0000000000007941 */ /* 0x000fea0003800000 */
.L_x_15533:
        /* <DEDUP_REMOVED lines=32> */
.L_x_15537:
        /* <DEDUP_REMOVED lines=24> */
.L_x_15538:
[----:B------:R-:W-:Y:S05]  /*1d30*/  BSYNC B0 ;  /* 0x0000000000007941 */ /* 0x000fea0003800000 */
.L_x_15536:
        /* <DEDUP_REMOVED lines=20> */
[----:B------:R-:W-:Y:S05]  /*1e80*/  CALL.REL.NOINC `($__internal_10_$__cuda_sm20_div_u64) ;  /* 0x0000019c007c7944 */ /* 0x000fea0003c00000 */
        /* <DEDUP_REMOVED lines=12> */
.L_x_15540:
        /* <DEDUP_REMOVED lines=24> */
.L_x_15541:
[----:B------:R-:W-:Y:S05]  /*20d0*/  BSYNC B0 ;  /* 0x0000000000007941 */ /* 0x000fea0003800000 */
.L_x_15539:
        /* <DEDUP_REMOVED lines=33> */
.L_x_15543:
        /* <DEDUP_REMOVED lines=24> */
.L_x_15544:
[----:B------:R-:W-:Y:S05]  /*2470*/  BSYNC B0 ;  /* 0x0000000000007941 */ /* 0x000fea0003800000 */
.L_x_15542:
        /* <DEDUP_REMOVED lines=33> */
.L_x_15546:
        /* <DEDUP_REMOVED lines=24> */
.L_x_15547:
[----:B------:R-:W-:Y:S05]  /*2810*/  BSYNC B0 ;  /* 0x0000000000007941 */ /* 0x000fea0003800000 */
.L_x_15545:
        /* <DEDUP_REMOVED lines=33> */
.L_x_15549:
        /* <DEDUP_REMOVED lines=24> */
.L_x_15550:
[----:B------:R-:W-:Y:S05]  /*2bb0*/  BSYNC B0 ;  /* 0x0000000000007941 */ /* 0x000fea0003800000 */
.L_x_15548:
        /* <DEDUP_REMOVED lines=33> */
.L_x_15552:
        /* <DEDUP_REMOVED lines=24> */
.L_x_15553:
[----:B------:R-:W-:Y:S05]  /*2f50*/  BSYNC B0 ;  /* 0x0000000000007941 */ /* 0x000fea0003800000 */
.L_x_15551:
        /* <DEDUP_REMOVED lines=33> */
.L_x_15555:
        /* <DEDUP_REMOVED lines=24> */
.L_x_15556:
[----:B------:R-:W-:Y:S05]  /*32f0*/  BSYNC B0 ;  /* 0x0000000000007941 */ /* 0x000fea0003800000 */
.L_x_15554:
        /* <DEDUP_REMOVED lines=33> */
.L_x_15558:
        /* <DEDUP_REMOVED lines=24> */
.L_x_15559:
[----:B------:R-:W-:Y:S05]  /*3690*/  BSYNC B0 ;  /* 0x0000000000007941 */ /* 0x000fea0003800000 */
.L_x_15557:
        /* <DEDUP_REMOVED lines=33> */
.L_x_15561:
        /* <DEDUP_REMOVED lines=24> */
.L_x_15562:
[----:B------:R-:W-:Y:S05]  /*3a30*/  BSYNC B0 ;  /* 0x0000000000007941 */ /* 0x000fea0003800000 */
.L_x_15560:
        /* <DEDUP_REMOVED lines=33> */
.L_x_15564:
        /* <DEDUP_REMOVED lines=24> */
.L_x_15565:
[----:B------:R-:W-:Y:S05]  /*3dd0*/  BSYNC B0 ;  /* 0x0000000000007941 */ /* 0x000fea0003800000 */
.L_x_15563:
        /* <DEDUP_REMOVED lines=33> */
.L_x_15567:
        /* <DEDUP_REMOVED lines=24> */
.L_x_15568:
[----:B------:R-:W-:Y:S05]  /*4170*/  BSYNC B0 ;  /* 0x0000000000007941 */ /* 0x000fea0003800000 */
.L_x_15566:
        /* <DEDUP_REMOVED lines=33> */
.L_x_15570:
        /* <DEDUP_REMOVED lines=24> */
.L_x_15571:
[----:B------:R-:W-:Y:S05]  /*4510*/  BSYNC B0 ;  /* 0x0000000000007941 */ /* 0x000fea0003800000 */
.L_x_15569:
        /* <DEDUP_REMOVED lines=33> */
.L_x_15573:
        /* <DEDUP_REMOVED lines=24> */
.L_x_15574:
[----:B------:R-:W-:Y:S05]  /*48b0*/  BSYNC B0 ;  /* 0x0000000000007941 */ /* 0x000fea0003800000 */
.L_x_15572:
        /* <DEDUP_REMOVED lines=33> */
.L_x_15576:
        /* <DEDUP_REMOVED lines=24> */
.L_x_15577:
[----:B------:R-:W-:Y:S05]  /*4c50*/  BSYNC B0 ;  /* 0x0000000000007941 */ /* 0x000fea0003800000 */
.L_x_15575:
        /* <DEDUP_REMOVED lines=33> */
.L_x_15579:
        /* <DEDUP_REMOVED lines=24> */
.L_x_15580:
[----:B------:R-:W-:Y:S05]  /*4ff0*/  BSYNC B0 ;  /* 0x0000000000007941 */ /* 0x000fea0003800000 */
.L_x_15578:
        /* <DEDUP_REMOVED lines=33> */
.L_x_15582:
        /* <DEDUP_REMOVED lines=24> */
.L_x_15583:
[----:B------:R-:W-:Y:S05]  /*5390*/  BSYNC B0 ;  /* 0x0000000000007941 */ /* 0x000fea0003800000 */
.L_x_15581:
        /* <DEDUP_REMOVED lines=33> */
.L_x_15585:
        /* <DEDUP_REMOVED lines=24> */
.L_x_15586:
[----:B------:R-:W-:Y:S05]  /*5730*/  BSYNC B0 ;  /* 0x0000000000007941 */ /* 0x000fea0003800000 */
.L_x_15584:
        /* <DEDUP_REMOVED lines=33> */
.L_x_15588:
        /* <DEDUP_REMOVED lines=24> */
.L_x_15589:
[----:B------:R-:W-:Y:S05]  /*5ad0*/  BSYNC B0 ;  /* 0x0000000000007941 */ /* 0x000fea0003800000 */
.L_x_15587:
        /* <DEDUP_REMOVED lines=33> */
.L_x_15591:
        /* <DEDUP_REMOVED lines=24> */
.L_x_15592:
[----:B------:R-:W-:Y:S05]  /*5e70*/  BSYNC B0 ;  /* 0x0000000000007941 */ /* 0x000fea0003800000 */
.L_x_15590:
        /* <DEDUP_REMOVED lines=33> */
.L_x_15594:
        /* <DEDUP_REMOVED lines=24> */
.L_x_15595:
[----:B------:R-:W-:Y:S05]  /*6210*/  BSYNC B0 ;  /* 0x0000000000007941 */ /* 0x000fea0003800000 */
.L_x_15593:
        /* <DEDUP_REMOVED lines=33> */
.L_x_15597:
        /* <DEDUP_REMOVED lines=24> */
.L_x_15598:
[----:B------:R-:W-:Y:S05]  /*65b0*/  BSYNC B0 ;  /* 0x0000000000007941 */ /* 0x000fea0003800000 */
.L_x_15596:
        /* <DEDUP_REMOVED lines=33> */
.L_x_15600:
        /* <DEDUP_REMOVED lines=24> */
.L_x_15601:
[----:B------:R-:W-:Y:S05]  /*6950*/  BSYNC B0 ;  /* 0x0000000000007941 */ /* 0x000fea0003800000 */
.L_x_15599:
        /* <DEDUP_REMOVED lines=31> */
.L_x_15603:
        /* <DEDUP_REMOVED lines=23> */
.L_x_15604:
[----:B------:R-:W-:Y:S05]  /*6cc0*/  BSYNC B0 ;  /* 0x0000000000007941 */ /* 0x000fea0003800000 */
.L_x_15602:
        /* <DEDUP_REMOVED lines=17> */
[----:B------:R-:W-:Y:S05]  /*6de0*/  CALL.REL.NOINC `($__internal_11_$__cuda_sm20_rem_u64) ;  /* 0x0000015000b87944 */ /* 0x000fea0003c00000 */
[----:B------:R-:W-:Y:S01]  /*6df0*/  MOV R4, R0 ;  /* 0x0000000000047202 */ /* 0x000fe20000000f00 */
[----:B------:R-:W-:Y:S01]  /*6e00*/  IMAD.MOV.U32 R5, RZ, RZ, R3 ;  /* 0x000000ffff057224 */ /* 0x000fe200078e0003 */
[----:B------:R-:W-:Y:S06]  /*6e10*/  BRA `(.L_x_15607) ;  /* 0x0000000000507947 */ /* 0x000fec0003800000 */
.L_x_15606:
        /* <DEDUP_REMOVED lines=20> */
.L_x_15607:
[----:B------:R-:W-:Y:S05]  /*6f60*/  BSYNC B0 ;  /* 0x0000000000007941 */ /* 0x000fea0003800000 */
.L_x_15605:
[----:B------:R-:W-:Y:S01]  /*6f70*/  ULDC.64 UR4, c[0x0][0x5c0] ;  /* 0x0001700000047ab9 */ /* 0x000fe20000000a00 */
[----:B------:R-:W-:Y:S01]  /*6f80*/  MOV R3, R15 ;  /* 0x0000000f00037202 */ /* 0x000fe20000000f00 */
[----:B------:R-:W-:Y:S02]  /*6f90*/  IMAD R5, R5, UR4, RZ ;  /* 0x0000000405057c24 */ /* 0x000fe4000f8e02ff */
[----:B------:R-:W-:-:S04]  /*6fa0*/  IMAD.WIDE.U32 R2, R4, UR4, R2 ;  /* 0x0000000404027c25 */ /* 0x000fc8000f8e0002 */
[----:B------:R-:W-:-:S04]  /*6fb0*/  IMAD R5, R4, UR5, R5 ;  /* 0x0000000504057c24 */ /* 0x000fc8000f8e0205 */
[----:B------:R-:W-:-:S07]  /*6fc0*/  IMAD.IADD R15, R3, 0x1, R5 ;  /* 0x00000001030f7824 */ /* 0x000fce00078e0205 */
.L_x_15532:
[----:B------:R-:W-:Y:S02]  /*6fd0*/  ULDC.64 UR4, c[0x0][0x5c8] ;  /* 0x0001720000047ab9 */ /* 0x000fe40000000a00 */
[----:B------:R-:W-:-:S04]  /*6fe0*/  LEA R4, P0, R2, UR4, 0x2 ;  /* 0x0000000402047c11 */ /* 0x000fc8000f8010ff */
[----:B------:R-:W-:-:S06]  /*6ff0*/  LEA.HI.X R5, R2, UR5, R15, 0x2, P0 ;  /* 0x0000000502057c11 */ /* 0x000fcc00080f140f */
[----:B------:R0:W2:Y:S01]  /*7000*/  LDG.E R5, desc[UR36][R4.64] ;  /* 0x0000002404057981 */ /* 0x0000a2000c1e1900 */
[----:B------:R-:W-:-:S05]  /*7010*/  LEA R2, R23, R22, 0x9 ;  /* 0x0000001617027211 */ /* 0x000fca00078e48ff */
[----:B------:R-:W-:-:S05]  /*7020*/  VIADD R2, R2, 0x80 ;  /* 0x0000008002027836 */ /* 0x000fca0000000000 */
[----:B0-----:R-:W-:Y:S01]  /*7030*/  MOV R4, R2 ;  /* 0x0000000200047202 */ /* 0x001fe20000000f00 */
[----:B--2---:R0:W-:Y:S02]  /*7040*/  STG.E desc[UR36][R16.64], R5 ;  /* 0x0000000510007986 */ /* 0x0041e4000c101924 */
[----:B0-----:R-:W-:-:S07]  /*7050*/  IMAD.MOV.U32 R5, RZ, RZ, RZ ;  /* 0x000000ffff057224 */ /* 0x001fce00078e00ff */
.L_x_15528:
[----:B------:R-:W-:Y:S05]  /*7060*/  BSYNC B6 ;  /* 0x0000000000067941 */ /* 0x000fea0003800000 */
.L_x_15527:
        /* <DEDUP_REMOVED lines=308> */
.L_x_15610:
        /* <DEDUP_REMOVED lines=32> */
.L_x_15612:
[----:B------:R-:W-:Y:S05]  /*85b0*/  BSYNC B7 ;  /* 0x0000000000077941 */ /* 0x000fea0003800000 */
.L_x_15611:
        /* <DEDUP_REMOVED lines=37> */
.L_x_15615:
        /* <DEDUP_REMOVED lines=23> */
.L_x_15616:
[----:B------:R-:W-:Y:S05]  /*8980*/  BSYNC B0 ;  /* 0x0000000000007941 */ /* 0x000fea0003800000 */
.L_x_15614:
        /* <DEDUP_REMOVED lines=32> */
.L_x_15618:
        /* <DEDUP_REMOVED lines=24> */
.L_x_15619:
[----:B------:R-:W-:Y:S05]  /*8d10*/  BSYNC B0 ;  /* 0x0000000000007941 */ /* 0x000fea0003800000 */
.L_x_15617:
        /* <DEDUP_REMOVED lines=32> */
.L_x_15621:
        /* <DEDUP_REMOVED lines=24> */
.L_x_15622:
[----:B------:R-:W-:Y:S05]  /*90a0*/  BSYNC B0 ;  /* 0x0000000000007941 */ /* 0x000fea0003800000 */
.L_x_15620:
        /* <DEDUP_REMOVED lines=32> */
.L_x_15624:
        /* <DEDUP_REMOVED lines=24> */
.L_x_15625:
[----:B------:R-:W-:Y:S05]  /*9430*/  BSYNC B0 ;  /* 0x0000000000007941 */ /* 0x000fea0003800000 */
.L_x_15623:
        /* <DEDUP_REMOVED lines=32> */
.L_x_15627:
        /* <DEDUP_REMOVED lines=24> */
.L_x_15628:
[----:B------:R-:W-:Y:S05]  /*97c0*/  BSYNC B0 ;  /* 0x0000000000007941 */ /* 0x000fea0003800000 */
.L_x_15626:
        /* <DEDUP_REMOVED lines=32> */
.L_x_15630:
        /* <DEDUP_REMOVED lines=24> */
.L_x_15631:
[----:B------:R-:W-:Y:S05]  /*9b50*/  BSYNC B0 ;  /* 0x0000000000007941 */ /* 0x000fea0003800000 */
.L_x_15629:
        /* <DEDUP_REMOVED lines=32> */
.L_x_15633:
        /* <DEDUP_REMOVED lines=24> */
.L_x_15634:
[----:B------:R-:W-:Y:S05]  /*9ee0*/  BSYNC B0 ;  /* 0x0000000000007941 */ /* 0x000fea0003800000 */
.L_x_15632:
        /* <DEDUP_REMOVED lines=32> */
.L_x_15636:
        /* <DEDUP_REMOVED lines=24> */
.L_x_15637:
[----:B------:R-:W-:Y:S05]  /*a270*/  BSYNC B0 ;  /* 0x0000000000007941 */ /* 0x000fea0003800000 */
.L_x_15635:
        /* <DEDUP_REMOVED lines=32> */
.L_x_15639:
        /* <DEDUP_REMOVED lines=24> */
.L_x_15640:
[----:B------:R-:W-:Y:S05]  /*a600*/  BSYNC B0 ;  /* 0x0000000000007941 */ /* 0x000fea0003800000 */
.L_x_15638:
        /* <DEDUP_REMOVED lines=32> */
.L_x_15642:
        /* <DEDUP_REMOVED lines=24> */
.L_x_15643:
[----:B------:R-:W-:Y:S05]  /*a990*/  BSYNC B0 ;  /* 0x0000000000007941 */ /* 0x000fea0003800000 */
.L_x_15641:
        /* <DEDUP_REMOVED lines=32> */
.L_x_15645:
        /* <DEDUP_REMOVED lines=24> */
.L_x_15646:
[----:B------:R-:W-:Y:S05]  /*ad20*/  BSYNC B0 ;  /* 0x0000000000007941 */ /* 0x000fea0003800000 */
.L_x_15644:
        /* <DEDUP_REMOVED lines=32> */
.L_x_15648:
        /* <DEDUP_REMOVED lines=24> */
.L_x_15649:
[----:B------:R-:W-:Y:S05]  /*b0b0*/  BSYNC B0 ;  /* 0x0000000000007941 */ /* 0x000fea0003800000 */
.L_x_15647:
        /* <DEDUP_REMOVED lines=32> */
.L_x_15651:
        /* <DEDUP_REMOVED lines=24> */
.L_x_15652:
[----:B------:R-:W-:Y:S05]  /*b440*/  BSYNC B0 ;  /* 0x0000000000007941 */ /* 0x000fea0003800000 */
.L_x_15650:
        /* <DEDUP_REMOVED lines=32> */
.L_x_15654:
        /* <DEDUP_REMOVED lines=24> */
.L_x_15655:
[----:B------:R-:W-:Y:S05]  /*b7d0*/  BSYNC B0 ;  /* 0x0000000000007941 */ /* 0x000fea0003800000 */
.L_x_15653:
        /* <DEDUP_REMOVED lines=32> */
.L_x_15657:
        /* <DEDUP_REMOVED lines=24> */
.L_x_15658:
[----:B------:R-:W-:Y:S05]  /*bb60*/  BSYNC B0 ;  /* 0x0000000000007941 */ /* 0x000fea0003800000 */
.L_x_15656:
        /* <DEDUP_REMOVED lines=32> */
.L_x_15660:
        /* <DEDUP_REMOVED lines=24> */
.L_x_15661:
[----:B------:R-:W-:Y:S05]  /*bef0*/  BSYNC B0 ;  /* 0x0000000000007941 */ /* 0x000fea0003800000 */
.L_x_15659:
        /* <DEDUP_REMOVED lines=32> */
.L_x_15663:
        /* <DEDUP_REMOVED lines=24> */
.L_x_15664:
[----:B------:R-:W-:Y:S05]  /*c280*/  BSYNC B0 ;  /* 0x0000000000007941 */ /* 0x000fea0003800000 */
.L_x_15662:
        /* <DEDUP_REMOVED lines=32> */
.L_x_15666:
        /* <DEDUP_REMOVED lines=24> */
.L_x_15667:
[----:B------:R-:W-:Y:S05]  /*c610*/  BSYNC B0 ;  /* 0x0000000000007941 */ /* 0x000fea0003800000 */
.L_x_15665:
        /* <DEDUP_REMOVED lines=32> */
.L_x_15669:
        /* <DEDUP_REMOVED lines=24> */
.L_x_15670:
[----:B------:R-:W-:Y:S05]  /*c9a0*/  BSYNC B0 ;  /* 0x0000000000007941 */ /* 0x000fea0003800000 */
.L_x_15668:
        /* <DEDUP_REMOVED lines=32> */
.L_x_15672:
        /* <DEDUP_REMOVED lines=24> */
.L_x_15673:
[----:B------:R-:W-:Y:S05]  /*cd30*/  BSYNC B0 ;  /* 0x0000000000007941 */ /* 0x000fea0003800000 */
.L_x_15671:
        /* <DEDUP_REMOVED lines=32> */
.L_x_15675:
        /* <DEDUP_REMOVED lines=24> */
.L_x_15676:
[----:B------:R-:W-:Y:S05]  /*d0c0*/  BSYNC B0 ;  /* 0x0000000000007941 */ /* 0x000fea0003800000 */
.L_x_15674:
        /* <DEDUP_REMOVED lines=32> */
.L_x_15678:
        /* <DEDUP_REMOVED lines=24> */
.L_x_15679:
[----:B------:R-:W-:Y:S05]  /*d450*/  BSYNC B0 ;  /* 0x0000000000007941 */ /* 0x000fea0003800000 */
.L_x_15677:
        /* <DEDUP_REMOVED lines=32> */
.L_x_15681:
        /* <DEDUP_REMOVED lines=24> */
.L_x_15682:
[----:B------:R-:W-:Y:S05]  /*d7e0*/  BSYNC B0 ;  /* 0x0000000000007941 */ /* 0x000fea0003800000 */
.L_x_15680:
        /* <DEDUP_REMOVED lines=30> */
.L_x_15684:
        /* <DEDUP_REMOVED lines=23> */
.L_x_15685:
[----:B------:R-:W-:Y:S05]  /*db40*/  BSYNC B0 ;  /* 0x0000000000007941 */ /* 0x000fea0003800000 */
.L_x_15683:
        /* <DEDUP_REMOVED lines=20> */
.L_x_15687:
        /* <DEDUP_REMOVED lines=19> */
.L_x_15688:
[----:B------:R-:W-:Y:S05]  /*ddc0*/  BSYNC B0 ;  /* 0x0000000000007941 */ /* 0x000fea0003800000 */
.L_x_15686:
[----:B------:R-:W-:Y:S02]  /*ddd0*/  ULDC.64 UR4, c[0x0][0x5c0] ;  /* 0x0001700000047ab9 */ /* 0x000fe40000000a00 */
[----:B------:R-:W-:Y:S02]  /*dde0*/  IMAD R3, R5, UR4, RZ ;  /* 0x0000000405037c24 */ /* 0x000fe4000f8e02ff */
[----:B------:R-:W-:-:S04]  /*ddf0*/  IMAD.WIDE.U32 R12, R4, UR4, R12 ;  /* 0x00000004040c7c25 */ /* 0x000fc8000f8e000c */
[----:B------:R-:W-:-:S04]  /*de00*/  IMAD R3, R4, UR5, R3 ;  /* 0x0000000504037c24 */ /* 0x000fc8000f8e0203 */
[----:B------:R-:W-:-:S07]  /*de10*/  IMAD.IADD R13, R13, 0x1, R3 ;  /* 0x000000010d0d7824 */ /* 0x000fce00078e0203 */
.L_x_15613:
[----:B------:R-:W-:Y:S02]  /*de20*/  ULDC.64 UR4, c[0x0][0x5c8] ;  /* 0x0001720000047ab9 */ /* 0x000fe40000000a00 */
[----:B------:R-:W-:-:S04]  /*de30*/  LEA R4, P0, R12, UR4, 0x2 ;  /* 0x000000040c047c11 */ /* 0x000fc8000f8010ff */
[----:B------:R-:W-:-:S06]  /*de40*/  LEA.HI.X R5, R12, UR5, R13, 0x2, P0 ;  /* 0x000000050c057c11 */ /* 0x000fcc00080f140d */
[----:B------:R0:W2:Y:S01]  /*de50*/  LDG.E R5, desc[UR36][R4.64] ;  /* 0x0000002404057981 */ /* 0x0000a2000c1e1900 */
[----:B------:R-:W-:-:S05]  /*de60*/  IADD3 R2, R2, 0x80, RZ ;  /* 0x0000008002027810 */ /* 0x000fca0007ffe0ff */
[----:B0-----:R-:W-:Y:S01]  /*de70*/  IMAD.MOV.U32 R4, RZ, RZ, R2 ;  /* 0x000000ffff047224 */ /* 0x001fe200078e0002 */
[----:B--2---:R0:W-:Y:S02]  /*de80*/  STG.E desc[UR36][R16.64], R5 ;  /* 0x0000000510007986 */ /* 0x0041e4000c101924 */
[----:B0-----:R-:W-:-:S11]  /*de90*/  HFMA2.MMA R5, -RZ, RZ, 0, 0 ;  /* 0x00000000ff057435 */ /* 0x001fd600000001ff */
.L_x_15609:
[----:B------:R-:W-:Y:S05]  /*dea0*/  BSYNC B6 ;  /* 0x0000000000067941 */ /* 0x000fea0003800000 */
.L_x_15608:
        /* <DEDUP_REMOVED lines=308> */
.L_x_15691:
        /* <DEDUP_REMOVED lines=32> */
.L_x_15693:
[----:B------:R-:W-:Y:S05]  /*f3f0*/  BSYNC B7 ;  /* 0x0000000000077941 */ /* 0x000fea0003800000 */
.L_x_15692:
        /* <DEDUP_REMOVED lines=37> */
.L_x_15696:
        /* <DEDUP_REMOVED lines=23> */
.L_x_15697:
[----:B------:R-:W-:Y:S05]  /*f7c0*/  BSYNC B0 ;  /* 0x0000000000007941 */ /* 0x000fea0003800000 */
.L_x_15695:
        /* <DEDUP_REMOVED lines=32> */
.L_x_15699:
        /* <DEDUP_REMOVED lines=24> */
.L_x_15700:
[----:B------:R-:W-:Y:S05]  /*fb50*/  BSYNC B0 ;  /* 0x0000000000007941 */ /* 0x000fea0003800000 */
.L_x_15698:
        /* <DEDUP_REMOVED lines=32> */
.L_x_15702:
        /* <DEDUP_REMOVED lines=24> */
.L_x_15703:
[----:B------:R-:W-:Y:S05]  /*fee0*/  BSYNC B0 ;  /* 0x0000000000007941 */ /* 0x000fea0003800000 */
.L_x_15701:
        /* <DEDUP_REMOVED lines=32> */
.L_x_15705:
        /* <DEDUP_REMOVED lines=24> */
.L_x_15706:
[----:B------:R-:W-:Y:S05]  /*10270*/  BSYNC B0 ;  /* 0x0000000000007941 */ /* 0x000fea0003800000 */
.L_x_15704:
        /* <DEDUP_REMOVED lines=32> */
.L_x_15708:
        /* <DEDUP_REMOVED lines=24> */
.L_x_15709:
[----:B------:R-:W-:Y:S05]  /*10600*/  BSYNC B0 ;  /* 0x0000000000007941 */ /* 0x000fea0003800000 */
.L_x_15707:
        /* <DEDUP_REMOVED lines=32> */
.L_x_15711:
        /* <DEDUP_REMOVED lines=24> */
.L_x_15712:
[----:B------:R-:W-:Y:S05]  /*10990*/  BSYNC B0 ;  /* 0x0000000000007941 */ /* 0x000fea0003800000 */
.L_x_15710:
        /* <DEDUP_REMOVED lines=32> */
.L_x_15714:
        /* <DEDUP_REMOVED lines=24> */
.L_x_15715:
[----:B------:R-:W-:Y:S05]  /*10d20*/  BSYNC B0 ;  /* 0x0000000000007941 */ /* 0x000fea0003800000 */
.L_x_15713:
        /* <DEDUP_REMOVED lines=32> */
.L_x_15717:
        /* <DEDUP_REMOVED lines=24> */
.L_x_15718:
[----:B------:R-:W-:Y:S05]  /*110b0*/  BSYNC B0 ;  /* 0x0000000000007941 */ /* 0x000fea0003800000 */
.L_x_15716:
        /* <DEDUP_REMOVED lines=32> */
.L_x_15720:
        /* <DEDUP_REMOVED lines=24> */
.L_x_15721:
[----:B------:R-:W-:Y:S05]  /*11440*/  BSYNC B0 ;  /* 0x0000000000007941 */ /* 0x000fea0003800000 */
.L_x_15719:
        /* <DEDUP_REMOVED lines=32> */
.L_x_15723:
        /* <DEDUP_REMOVED lines=24> */
.L_x_15724:
[----:B------:R-:W-:Y:S05]  /*117d0*/  BSYNC B0 ;  /* 0x0000000000007941 */ /* 0x000fea0003800000 */
.L_x_15722:
        /* <DEDUP_REMOVED lines=32> */
.L_x_15726:
        /* <DEDUP_REMOVED lines=24> */
.L_x_15727:
[----:B------:R-:W-:Y:S05]  /*11b60*/  BSYNC B0 ;  /* 0x0000000000007941 */ /* 0x000fea0003800000 */
.L_x_15725:
        /* <DEDUP_REMOVED lines=32> */
.L_x_15729:
        /* <DEDUP_REMOVED lines=24> */
.L_x_15730:
[----:B------:R-:W-:Y:S05]  /*11ef0*/  BSYNC B0 ;  /* 0x0000000000007941 */ /* 0x000fea0003800000 */
.L_x_15728:
        /* <DEDUP_REMOVED lines=32> */
.L_x_15732:
        /* <DEDUP_REMOVED lines=24> */
.L_x_15733:
[----:B------:R-:W-:Y:S05]  /*12280*/  BSYNC B0 ;  /* 0x0000000000007941 */ /* 0x000fea0003800000 */
.L_x_15731:
        /* <DEDUP_REMOVED lines=19> */
[----:B------:R-:W-:Y:S05]  /*123c0*/  CALL.REL.NOINC `($__internal_10_$__cuda_sm20_div_u64) ;  /* 0x00000098002c7944 */ /* 0x000fea0003c00000 */
        /* <DEDUP_REMOVED lines=12> */
.L_x_15735:
        /* <DEDUP_REMOVED lines=24> */
.L_x_15736:
[----:B------:R-:W-:Y:S05]  /*12610*/  BSYNC B0 ;  /* 0x0000000000007941 */ /* 0x000fea0003800000 */
.L_x_15734:
        /* <DEDUP_REMOVED lines=19> */
[----:B------:R-:W-:Y:S05]  /*12750*/  CALL.REL.NOINC `($__internal_10_$__cuda_sm20_div_u64) ;  /* 0x0000009400487944 */ /* 0x000fea0003c00000 */
        /* <DEDUP_REMOVED lines=12> */
.L_x_15738:
        /* <DEDUP_REMOVED lines=24> */
.L_x_15739:
[----:B------:R-:W-:Y:S05]  /*129a0*/  BSYNC B0 ;  /* 0x0000000000007941 */ /* 0x000fea0003800000 */
.L_x_15737:
        /* <DEDUP_REMOVED lines=32> */
.L_x_15741:
        /* <DEDUP_REMOVED lines=24> */
.L_x_15742:
[----:B------:R-:W-:Y:S05]  /*12d30*/  BSYNC B0 ;  /* 0x0000000000007941 */ /* 0x000fea0003800000 */
.L_x_15740:
        /* <DEDUP_REMOVED lines=32> */
.L_x_15744:
        /* <DEDUP_REMOVED lines=24> */
.L_x_15745:
[----:B------:R-:W-:Y:S05]  /*130c0*/  BSYNC B0 ;  /* 0x0000000000007941 */ /* 0x000fea0003800000 */
.L_x_15743:
        /* <DEDUP_REMOVED lines=32> */
.L_x_15747:
        /* <DEDUP_REMOVED lines=24> */
.L_x_15748:
[----:B------:R-:W-:Y:S05]  /*13450*/  BSYNC B0 ;  /* 0x0000000000007941 */ /* 0x000fea0003800000 */
.L_x_15746:
        /* <DEDUP_REMOVED lines=32> */
.L_x_15750:
        /* <DEDUP_REMOVED lines=24> */
.L_x_15751:
[----:B------:R-:W-:Y:S05]  /*137e0*/  BSYNC B0 ;  /* 0x0000000000007941 */ /* 0x000fea0003800000 */
.L_x_15749:
        /* <DEDUP_REMOVED lines=32> */
.L_x_15753:
        /* <DEDUP_REMOVED lines=24> */
.L_x_15754:
[----:B------:R-:W-:Y:S05]  /*13b70*/  BSYNC B0 ;  /* 0x0000000000007941 */ /* 0x000fea0003800000 */
.L_x_15752:
        /* <DEDUP_REMOVED lines=32> */
.L_x_15756:
        /* <DEDUP_REMOVED lines=24> */
.L_x_15757:
[----:B------:R-:W-:Y:S05]  /*13f00*/  BSYNC B0 ;  /* 0x0000000000007941 */ /* 0x000fea0003800000 */
.L_x_15755:
        /* <DEDUP_REMOVED lines=32> */
.L_x_15759:
        /* <DEDUP_REMOVED lines=24> */
.L_x_15760:
[----:B------:R-:W-:Y:S05]  /*14290*/  BSYNC B0 ;  /* 0x0000000000007941 */ /* 0x000fea0003800000 */
.L_x_15758:
        /* <DEDUP_REMOVED lines=32> */
.L_x_15762:
        /* <DEDUP_REMOVED lines=24> */
.L_x_15763:
[----:B------:R-:W-:Y:S05]  /*14620*/  BSYNC B0 ;  /* 0x0000000000007941 */ /* 0x000fea0003800000 */
.L_x_15761:
        /* <DEDUP_REMOVED lines=30> */
.L_x_15765:
        /* <DEDUP_REMOVED lines=23> */
.L_x_15766:
[----:B------:R-:W-:Y:S05]  /*14980*/  BSYNC B0 ;  /* 0x0000000000007941 */ /* 0x000fea0003800000 */
.L_x_15764:
        /* <DEDUP_REMOVED lines=16> */
[----:B------:R-:W-:Y:S05]  /*14a90*/  CALL.REL.NOINC `($__internal_11_$__cuda_sm20_rem_u64) ;  /* 0x00000074008c7944 */ /* 0x000fea0003c00000 */
[----:B------:R-:W-:Y:S01]  /*14aa0*/  IMAD.MOV.U32 R4, RZ, RZ, R0 ;  /* 0x000000ffff047224 */ /* 0x000fe200078e0000 */
[----:B------:R-:W-:Y:S01]  /*14ab0*/  MOV R5, R3 ;  /* 0x0000000300057202 */ /* 0x000fe20000000f00 */
[----:B------:R-:W-:Y:S06]  /*14ac0*/  BRA `(.L_x_15769) ;  /* 0x00000000004c7947 */ /* 0x000fec0003800000 */
.L_x_15768:
        /* <DEDUP_REMOVED lines=19> */
.L_x_15769:
[----:B------:R-:W-:Y:S05]  /*14c00*/  BSYNC B0 ;  /* 0x0000000000007941 */ /* 0x000fea0003800000 */
.L_x_15767:
[----:B------:R-:W-:Y:S02]  /*14c10*/  ULDC.64 UR4, c[0x0][0x5c0] ;  /* 0x0001700000047ab9 */ /* 0x000fe40000000a00 */
[----:B------:R-:W-:Y:S02]  /*14c20*/  IMAD R3, R5, UR4, RZ ;  /* 0x0000000405037c24 */ /* 0x000fe4000f8e02ff */
[----:B------:R-:W-:-:S04]  /*14c30*/  IMAD.WIDE.U32 R12, R4, UR4, R12 ;  /* 0x00000004040c7c25 */ /* 0x000fc8000f8e000c */
[----:B------:R-:W-:-:S04]  /*14c40*/  IMAD R3, R4, UR5, R3 ;  /* 0x0000000504037c24 */ /* 0x000fc8000f8e0203 */
[----:B------:R-:W-:-:S07]  /*14c50*/  IMAD.IADD R13, R13, 0x1, R3 ;  /* 0x000000010d0d7824 */ /* 0x000fce00078e0203 */
.L_x_15694:
[----:B------:R-:W-:Y:S02]  /*14c60*/  ULDC.64 UR4, c[0x0][0x5c8] ;  /* 0x0001720000047ab9 */ /* 0x000fe40000000a00 */
[----:B------:R-:W-:-:S04]  /*14c70*/  LEA R4, P0, R12, UR4, 0x2 ;  /* 0x000000040c047c11 */ /* 0x000fc8000f8010ff */
[----:B------:R-:W-:-:S06]  /*14c80*/  LEA.HI.X R5, R12, UR5, R13, 0x2, P0 ;  /* 0x000000050c057c11 */ /* 0x000fcc00080f140d */
[----:B------:R0:W2:Y:S01]  /*14c90*/  LDG.E R5, desc[UR36][R4.64] ;  /* 0x0000002404057981 */ /* 0x0000a2000c1e1900 */
[----:B------:R-:W-:-:S04]  /*14ca0*/  IADD3 R2, R2, 0x80, RZ ;  /* 0x0000008002027810 */ /* 0x000fc80007ffe0ff */
[----:B0-----:R-:W-:Y:S01]  /*14cb0*/  MOV R4, R2 ;  /* 0x0000000200047202 */ /* 0x001fe20000000f00 */
[----:B--2---:R0:W-:Y:S02]  /*14cc0*/  STG.E desc[UR36][R16.64], R5 ;  /* 0x0000000510007986 */ /* 0x0041e4000c101924 */
[----:B0-----:R-:W-:-:S07]  /*14cd0*/  IMAD.MOV.U32 R5, RZ, RZ, RZ ;  /* 0x000000ffff057224 */ /* 0x001fce00078e00ff */
.L_x_15690:
[----:B------:R-:W-:Y:S05]  /*14ce0*/  BSYNC B6 ;  /* 0x0000000000067941 */ /* 0x000fea0003800000 */
.L_x_15689:
        /* <DEDUP_REMOVED lines=307> */
.L_x_15770:
        /* <DEDUP_REMOVED lines=32> */
.L_x_15772:
[----:B------:R-:W-:Y:S05]  /*16220*/  BSYNC B6 ;  /* 0x0000000000067941 */ /* 0x000fea0003800000 */
.L_x_15771:
        /* <DEDUP_REMOVED lines=37> */
.L_x_15775:
        /* <DEDUP_REMOVED lines=24> */
.L_x_15776:
[----:B------:R-:W-:Y:S05]  /*16600*/  BSYNC B0 ;  /* 0x0000000000007941 */ /* 0x000fea0003800000 */
.L_x_15774:
        /* <DEDUP_REMOVED lines=32> */
.L_x_15778:
        /* <DEDUP_REMOVED lines=24> */
.L_x_15779:
[----:B------:R-:W-:Y:S05]  /*16990*/  BSYNC B0 ;  /* 0x0000000000007941 */ /* 0x000fea0003800000 */
.L_x_15777:
        /* <DEDUP_REMOVED lines=33> */
.L_x_15781:
        /* <DEDUP_REMOVED lines=24> */
.L_x_15782:
[----:B------:R-:W-:Y:S05]  /*16d30*/  BSYNC B0 ;  /* 0x0000000000007941 */ /* 0x000fea0003800000 */
.L_x_15780:
        /* <DEDUP_REMOVED lines=33> */
.L_x_15784:
        /* <DEDUP_REMOVED lines=24> */
.L_x_15785:
[----:B------:R-:W-:Y:S05]  /*170d0*/  BSYNC B0 ;  /* 0x0000000000007941 */ /* 0x000fea0003800000 */
.L_x_15783:
        /* <DEDUP_REMOVED lines=33> */
.L_x_15787:
        /* <DEDUP_REMOVED lines=24> */
.L_x_15788:
[----:B------:R-:W-:Y:S05]  /*17470*/  BSYNC B0 ;  /* 0x0000000000007941 */ /* 0x000fea0003800000 */
.L_x_15786:
        /* <DEDUP_REMOVED lines=33> */
.L_x_15790:
        /* <DEDUP_REMOVED lines=24> */
.L_x_15791:
[----:B------:R-:W-:Y:S05]  /*17810*/  BSYNC B0 ;  /* 0x0000000000007941 */ /* 0x000fea0003800000 */
.L_x_15789:
        /* <DEDUP_REMOVED lines=33> */
.L_x_15793:
        /* <DEDUP_REMOVED lines=24> */
.L_x_15794:
[----:B------:R-:W-:Y:S05]  /*17bb0*/  BSYNC B0 ;  /* 0x0000000000007941 */ /* 0x000fea0003800000 */
.L_x_15792:
        /* <DEDUP_REMOVED lines=33> */
.L_x_15796:
        /* <DEDUP_REMOVED lines=24> */
.L_x_15797:
[----:B------:R-:W-:Y:S05]  /*17f50*/  BSYNC B0 ;  /* 0x0000000000007941 */ /* 0x000fea0003800000 */
.L_x_15795:
        /* <DEDUP_REMOVED lines=33> */
.L_x_15799:
        /* <DEDUP_REMOVED lines=24> */
.L_x_15800:
[----:B------:R-:W-:Y:S05]  /*182f0*/  BSYNC B0 ;  /* 0x0000000000007941 */ /* 0x000fea0003800000 */
.L_x_15798:
        /* <DEDUP_REMOVED lines=33> */
.L_x_15802:
        /* <DEDUP_REMOVED lines=24> */
.L_x_15803:
[----:B------:R-:W-:Y:S05]  /*18690*/  BSYNC B0 ;  /* 0x0000000000007941 */ /* 0x000fea0003800000 */
.L_x_15801:
        /* <DEDUP_REMOVED lines=33> */
.L_x_15805:
        /* <DEDUP_REMOVED lines=24> */
.L_x_15806:
[----:B------:R-:W-:Y:S05]  /*18a30*/  BSYNC B0 ;  /* 0x0000000000007941 */ /* 0x000fea0003800000 */
.L_x_15804:
        /* <DEDUP_REMOVED lines=33> */
.L_x_15808:
        /* <DEDUP_REMOVED lines=24> */
.L_x_15809:
[----:B------:R-:W-:Y:S05]  /*18dd0*/  BSYNC B0 ;  /* 0x0000000000007941 */ /* 0x000fea0003800000 */
.L_x_15807:
        /* <DEDUP_REMOVED lines=33> */
.L_x_15811:
        /* <DEDUP_REMOVED lines=24> */
.L_x_15812:
[----:B------:R-:W-:Y:S05]  /*19170*/  BSYNC B0 ;  /* 0x0000000000007941 */ /* 0x000fea0003800000 */
.L_x_15810:
        /* <DEDUP_REMOVED lines=33> */
.L_x_15814:
        /* <DEDUP_REMOVED lines=24> */
.L_x_15815:
[----:B------:R-:W-:Y:S05]  /*19510*/  BSYNC B0 ;  /* 0x0000000000007941 */ /* 0x000fea0003800000 */
.L_x_15813:
        /* <DEDUP_REMOVED lines=33> */
.L_x_15817:
        /* <DEDUP_REMOVED lines=24> */
.L_x_15818:
[----:B------:R-:W-:Y:S05]  /*198b0*/  BSYNC B0 ;  /* 0x0000000000007941 */ /* 0x000fea0003800000 */
.L_x_15816:
        /* <DEDUP_REMOVED lines=33> */
.L_x_15820:
        /* <DEDUP_REMOVED lines=24> */
.L_x_15821:
[----:B------:R-:W-:Y:S05]  /*19c50*/  BSYNC B0 ;  /* 0x0000000000007941 */ /* 0x000fea0003800000 */
.L_x_15819:
        /* <DEDUP_REMOVED lines=33> */
.L_x_15823:
        /* <DEDUP_REMOVED lines=24> */
.L_x_15824:
[----:B------:R-:W-:Y:S05]  /*19ff0*/  BSYNC B0 ;  /* 0x0000000000007941 */ /* 0x000fea0003800000 */
.L_x_15822:
        /* <DEDUP_REMOVED lines=33> */
.L_x_15826:
        /* <DEDUP_REMOVED lines=24> */
.L_x_15827:
[----:B------:R-:W-:Y:S05]  /*1a390*/  BSYNC B0 ;  /* 0x0000000000007941 */ /* 0x000fea0003800000 */
.L_x_15825:
        /* <DEDUP_REMOVED lines=33> */
.L_x_15829:
        /* <DEDUP_REMOVED lines=24> */
.L_x_15830:
[----:B------:R-:W-:Y:S05]  /*1a730*/  BSYNC B0 ;  /* 0x0000000000007941 */ /* 0x000fea0003800000 */
.L_x_15828:
        /* <DEDUP_REMOVED lines=33> */
.L_x_15832:
        /* <DEDUP_REMOVED lines=24> */
.L_x_15833:
[----:B------:R-:W-:Y:S05]  /*1aad0*/  BSYNC B0 ;  /* 0x0000000000007941 */ /* 0x000fea0003800000 */
.L_x_15831:
        /* <DEDUP_REMOVED lines=33> */
.L_x_15835:
        /* <DEDUP_REMOVED lines=24> */
.L_x_15836:
[----:B------:R-:W-:Y:S05]  /*1ae70*/  BSYNC B0 ;  /* 0x0000000000007941 */ /* 0x000fea0003800000 */
.L_x_15834:
        /* <DEDUP_REMOVED lines=33> */
.L_x_15838:
        /* <DEDUP_REMOVED lines=24> */
.L_x_15839:
[----:B------:R-:W-:Y:S05]  /*1b210*/  BSYNC B0 ;  /* 0x0000000000007941 */ /* 0x000fea0003800000 */
.L_x_15837:
        /* <DEDUP_REMOVED lines=33> */
.L_x_15841:
        /* <DEDUP_REMOVED lines=24> */
.L_x_15842:
[----:B------:R-:W-:Y:S05]  /*1b5b0*/  BSYNC B0 ;  /* 0x0000000000007941 */ /* 0x000fea0003800000 */
.L_x_15840:
        /* <DEDUP_REMOVED lines=31> */
.L_x_15844:
        /* <DEDUP_REMOVED lines=23> */
.L_x_15845:
[----:B------:R-:W-:Y:S05]  /*1b920*/  BSYNC B0 ;  /* 0x0000000000007941 */ /* 0x000fea0003800000 */
.L_x_15843:
        /* <DEDUP_REMOVED lines=21> */
.L_x_15847:
        /* <DEDUP_REMOVED lines=19> */
.L_x_15848:
[----:B------:R-:W-:Y:S05]  /*1bbb0*/  BSYNC B0 ;  /* 0x0000000000007941 */ /* 0x000fea0003800000 */
.L_x_15846:
[----:B------:R-:W-:Y:S01]  /*1bbc0*/  ULDC.64 UR4, c[0x0][0x5c0] ;  /* 0x0001700000047ab9 */ /* 0x000fe20000000a00 */
[----:B------:R-:W-:Y:S02]  /*1bbd0*/  IMAD.MOV.U32 R3, RZ, RZ, R15 ;  /* 0x000000ffff037224 */ /* 0x000fe400078e000f */
[----:B------:R-:W-:Y:S02]  /*1bbe0*/  IMAD R5, R5, UR4, RZ ;  /* 0x0000000405057c24 */ /* 0x000fe4000f8e02ff */
[----:B------:R-:W-:-:S04]  /*1bbf0*/  IMAD.WIDE.U32 R2, R4, UR4, R2 ;  /* 0x0000000404027c25 */ /* 0x000fc8000f8e0002 */
[----:B------:R-:W-:-:S05]  /*1bc00*/  IMAD R5, R4, UR5, R5 ;  /* 0x0000000504057c24 */ /* 0x000fca000f8e0205 */
[----:B------:R-:W-:-:S07]  /*1bc10*/  IADD3 R15, R3, R5, RZ ;  /* 0x00000005030f7210 */ /* 0x000fce0007ffe0ff */
.L_x_15773:
[----:B------:R-:W-:Y:S02]  /*1bc20*/  ULDC.64 UR4, c[0x0][0x5c8] ;  /* 0x0001720000047ab9 */ /* 0x000fe40000000a00 */
[----:B------:R-:W-:-:S04]  /*1bc30*/  LEA R4, P0, R2, UR4, 0x2 ;  /* 0x0000000402047c11 */ /* 0x000fc8000f8010ff */
[----:B------:R-:W-:-:S06]  /*1bc40*/  LEA.HI.X R5, R2, UR5, R15, 0x2, P0 ;  /* 0x0000000502057c11 */ /* 0x000fcc00080f140f */
[----:B------:R-:W2:Y:S04]  /*1bc50*/  LDG.E R5, desc[UR36][R4.64] ;  /* 0x0000002404057981 */ /* 0x000ea8000c1e1900 */
[----:B--2---:R-:W-:Y:S01]  /*1bc60*/  STG.E desc[UR36][R16.64], R5 ;  /* 0x0000000510007986 */ /* 0x004fe2000c101924 */
[----:B------:R-:W-:Y:S05]  /*1bc70*/  EXIT ;  /* 0x000000000000794d */ /* 0x000fea0003800000 */
        .weak           $__internal_10_$__cuda_sm20_div_u64
        .type           $__internal_10_$__cuda_sm20_div_u64,@function
        .size           $__internal_10_$__cuda_sm20_div_u64,($__internal_11_$__cuda_sm20_rem_u64 - $__internal_10_$__cuda_sm20_div_u64)
$__internal_10_$__cuda_sm20_div_u64:
        /* <DEDUP_REMOVED lines=68> */
[----:B------:R-:W-:Y:S05]  /*1c0c0*/  RET.REL.NODEC R4 `(_ZN2at6native24index_elementwise_kernelILi128ELi4EZNS0_20cuda_take_put_kernelIflZZZZZNS0_11take_kernelERNS_14TensorIteratorERKNS_10TensorBaseEENKUlvE_clEvENKUlvE5_clEvENKUlvE_clEvENKUlvE0_clEvEUlRflE_EEvS4_S7_RKT1_EUliE_EEvlSE_) ;  /* 0xfffffe3c04cc7950 */ /* 0x000fea0003c3ffff */
        .weak           $__internal_11_$__cuda_sm20_rem_u64
        .type           $__internal_11_$__cuda_sm20_rem_u64,@function
        .size           $__internal_11_$__cuda_sm20_rem_u64,(.L_x_27928 - $__internal_11_$__cuda_sm20_rem_u64)
$__internal_11_$__cuda_sm20_rem_u64:
        /* <DEDUP_REMOVED lines=63> */
[----:B------:R-:W-:Y:S06]  /*1c4c0*/  RET.REL.NODEC R4 `(_ZN2at6native24index_elementwise_kernelILi128ELi4EZNS0_20cuda_take_put_kernelIflZZZZZNS0_11take_kernelERNS_14TensorIteratorERKNS_10TensorBaseEENKUlvE_clEvENKUlvE5_clEvENKUlvE_clEvENKUlvE0_clEvEUlRflE_EEvS4_S7_RKT1_EUliE_EEvlSE_) ;  /* 0xfffffe3804cc7950 */ /* 0x000fec0003c3ffff */
.L_x_15849:
        /* <DEDUP_REMOVED lines=11> */
.L_x_27928:


//--------------------- .text._ZN2at6native24index_elementwise_kernelILi128ELi4EZNS0_20cuda_take_put_kernelIfiZZZZZNS0_11take_kernelERNS_14TensorIteratorERKNS_10TensorBaseEENKUlvE_clEvENKUlvE5_clEvENKUlvE_clEvENKUlvE_clEvEUlRfiE_EEvS4_S7_RKT1_EUliE_EEvlSE_ --------------------------
	.section	.text._ZN2at6native24index_elementwise_kernelILi128ELi4EZNS0_20cuda_take_put_kernelIfiZZZZZNS0_11take_kernelERNS_14TensorIteratorERKNS_10TensorBaseEENKUlvE_clEvENKUlvE5_clEvENKUlvE_clEvENKUlvE_clEvEUlRfiE_EEvS4_S7_RKT1_EUliE_EEvlSE_,"ax",@progbits
	.align	128
        .global         _ZN2at6native24index_elementwise_kernelILi128ELi4EZNS0_20cuda_take_put_kernelIfiZZZZZNS0_11take_kernelERNS_14TensorIteratorERKNS_10TensorBaseEENKUlvE_clEvENKUlvE5_clEvENKUlvE_clEvENKUlvE_clEvEUlRfiE_EEvS4_S7_RKT1_EUliE_EEvlSE_
        .type           _ZN2at6native24index_elementwise_kernelILi128ELi4EZNS0_20cuda_take_put_kernelIfiZZZZZNS0_11take_kernelERNS_14TensorIteratorERKNS_10TensorBaseEENKUlvE_clEvENKUlvE5_clEvENKUlvE_clEvENKUlvE_clEvEUlRfiE_EEvS4_S7_RKT1_EUliE_EEvlSE_,@function
        .size           _ZN2at6native24index_elementwise_kernelILi128ELi4EZNS0_20cuda_take_put_kernelIfiZZZZZNS0_11take_kernelERNS_14TensorIteratorERKNS_10TensorBaseEENKUlvE_clEvENKUlvE5_clEvENKUlvE_clEvENKUlvE_clEvEUlRfiE_EEvS4_S7_RKT1_EUliE_EEvlSE_,(.L_x_28089 - _ZN2at6native24index_elementwise_kernelILi128ELi4EZNS0_20cuda_take_put_kernelIfiZZZZZNS0_11take_kernelERNS_14TensorIteratorERKNS_10TensorBaseEENKUlvE_clEvENKUlvE5_clEvENKUlvE_clEvENKUlvE_clEvEUlRfiE_EEvS4_S7_RKT1_EUliE_EEvlSE_)
        .other          _ZN2at6native24index_elementwise_kernelILi128ELi4EZNS0_20cuda_take_put_kernelIfiZZZZZNS0_11take_kernelERNS_14TensorIteratorERKNS_10TensorBaseEENKUlvE_clEvENKUlvE5_clEvENKUlvE_clEvENKUlvE_clEvEUlRfiE_EEvS4_S7_RKT1_EUliE_EEvlSE_,@"STO_CUDA_ENTRY STV_DEFAULT"
_ZN2at6native24index_elementwise_kernelILi128ELi4EZNS0_20cuda_take_put_kernelIfiZZZZZNS0_11take_kernelERNS_14TensorIteratorERKNS_10TensorBaseEENKUlvE_clEvENKUlvE5_clEvENKUlvE_clEvENKUlvE_clEvEUlRfiE_EEvS4_S7_RKT1_EUliE_EEvlSE_:
.text._ZN2at6native24index_elementwise_kernelILi128ELi4EZNS0_20cuda_take_put_kernelIfiZZZZZNS0_11take_kernelERNS_14TensorIteratorERKNS_10TensorBaseEENKUlvE_clEvENKUlvE5_clEvENKUlvE_clEvENKUlvE_clEvEUlRfiE_EEvS4_S7_RKT1_EUliE_EEvlSE_:
        /* <DEDUP_REMOVED lines=315> */
.L_x_15852:
        /* <DEDUP_REMOVED lines=32> */
.L_x_15854:
[----:B------:R-:W-:Y:S05]  /*15b0*/  BSYNC B6 ;  /* 0x0000000000067941 */ /* 0x000fea0003800000 */
.L_x_15853:
        /* <DEDUP_REMOVED lines=284> */
.L_x_15855:
[----:B------:R-:W0:Y:S02]  /*2780*/  LDC.64 R4, c[0x0][0x5c0] ;  /* 0x00017000ff047b82 */ /* 0x000e240000000a00 */
[----:B0-----:R-:W-:-:S06]  /*2790*/  IMAD.WIDE R2, R3, 0x4, R4 ;  /* 0x0000000403027825 */ /* 0x001fcc00078e0204 */
[----:B------:R0:W2:Y:S01]  /*27a0*/  LDG.E R3, desc[UR36][R2.64] ;  /* 0x0000002402037981 */ /* 0x0000a2000c1e1900 */
[----:B------:R-:W-:-:S04]  /*27b0*/  LEA R22, R25, R22, 0x9 ;  /* 0x0000001619167211 */ /* 0x000fc800078e48ff */
[----:B------:R-:W-:-:S04]  /*27c0*/  IADD3 R23, R22, 0x80, RZ ;  /* 0x0000008016177810 */ /* 0x000fc80007ffe0ff */
[----:B0-----:R-:W-:Y:S01]  /*27d0*/  MOV R2, R23 ;  /* 0x0000001700027202 */ /* 0x001fe20000000f00 */
[----:B--2---:R0:W-:Y:S02]  /*27e0*/  STG.E desc[UR36][R18.64], R3 ;  /* 0x0000000312007986 */ /* 0x0041e4000c101924 */
[----:B0-----:R-:W-:-:S07]  /*27f0*/  IMAD.MOV.U32 R3, RZ, RZ, RZ ;  /* 0x000000ffff037224 */ /* 0x001fce00078e00ff */
.L_x_15851:
[----:B------:R-:W-:Y:S05]  /*2800*/  BSYNC B7 ;  /* 0x0000000000077941 */ /* 0x000fea0003800000 */
.L_x_15850:
        /* <DEDUP_REMOVED lines=307> */
.L_x_15858:
        /* <DEDUP_REMOVED lines=32> */
.L_x_15860:
[----:B------:R-:W-:Y:S05]  /*3d40*/  BSYNC B6 ;  /* 0x0000000000067941 */ /* 0x000fea0003800000 */
.L_x_15859:
        /* <DEDUP_REMOVED lines=284> */
.L_x_15861:
[----:B------:R-:W0:Y:S02]  /*4f10*/  LDC.64 R4, c[0x0][0x5c0] ;  /* 0x00017000ff047b82 */ /* 0x000e240000000a00 */
[----:B0-----:R-:W-:-:S06]  /*4f20*/  IMAD.WIDE R2, R3, 0x4, R4 ;  /* 0x0000000403027825 */ /* 0x001fcc00078e0204 */
[----:B------:R0:W2:Y:S01]  /*4f30*/  LDG.E R3, desc[UR36][R2.64] ;  /* 0x0000002402037981 */ /* 0x0000a2000c1e1900 */
[----:B------:R-:W-:-:S04]  /*4f40*/  IADD3 R23, R23, 0x80, RZ ;  /* 0x0000008017177810 */ /* 0x000fc80007ffe0ff */
[----:B0-----:R-:W-:Y:S01]  /*4f50*/  MOV R2, R23 ;  /* 0x0000001700027202 */ /* 0x001fe20000000f00 */
[----:B--2---:R0:W-:Y:S02]  /*4f60*/  STG.E desc[UR36][R18.64], R3 ;  /* 0x0000000312007986 */ /* 0x0041e4000c101924 */
[----:B0-----:R-:W-:-:S07]  /*4f70*/  MOV R3, RZ ;  /* 0x000000ff00037202 */ /* 0x001fce0000000f00 */
.L_x_15857:
[----:B------:R-:W-:Y:S05]  /*4f80*/  BSYNC B7 ;  /* 0x0000000000077941 */ /* 0x000fea0003800000 */
.L_x_15856:
        /* <DEDUP_REMOVED lines=307> */
.L_x_15864:
        /* <DEDUP_REMOVED lines=32> */
.L_x_15866:
[----:B------:R-:W-:Y:S05]  /*64c0*/  BSYNC B6 ;  /* 0x0000000000067941 */ /* 0x000fea0003800000 */
.L_x_15865:
        /* <DEDUP_REMOVED lines=284> */
.L_x_15867:
[----:B------:R-:W0:Y:S02]  /*7690*/  LDC.64 R4, c[0x0][0x5c0] ;  /* 0x00017000ff047b82 */ /* 0x000e240000000a00 */
[----:B0-----:R-:W-:-:S06]  /*76a0*/  IMAD.WIDE R2, R3, 0x4, R4 ;  /* 0x0000000403027825 */ /* 0x001fcc00078e0204 */
[----:B------:R0:W2:Y:S01]  /*76b0*/  LDG.E R3, desc[UR36][R2.64] ;  /* 0x0000002402037981 */ /* 0x0000a2000c1e1900 */
[----:B------:R-:W-:-:S05]  /*76c0*/  VIADD R23, R23, 0x80 ;  /* 0x0000008017177836 */ /* 0x000fca0000000000 */
[----:B0-----:R-:W-:Y:S01]  /*76d0*/  MOV R2, R23 ;  /* 0x0000001700027202 */ /* 0x001fe20000000f00 */
[----:B--2---:R0:W-:Y:S02]  /*76e0*/  STG.E desc[UR36][R18.64], R3 ;  /* 0x0000000312007986 */ /* 0x0041e4000c101924 */
[----:B0-----:R-:W-:-:S07]  /*76f0*/  MOV R3, RZ ;  /* 0x000000ff00037202 */ /* 0x001fce0000000f00 */
.L_x_15863:
[----:B------:R-:W-:Y:S05]  /*7700*/  BSYNC B7 ;  /* 0x0000000000077941 */ /* 0x000fea0003800000 */
.L_x_15862:
        /* <DEDUP_REMOVED lines=306> */
.L_x_15868:
        /* <DEDUP_REMOVED lines=32> */
.L_x_15870:
[----:B------:R-:W-:Y:S05]  /*8c30*/  BSYNC B6 ;  /* 0x0000000000067941 */ /* 0x000fea0003800000 */
.L_x_15869:
        /* <DEDUP_REMOVED lines=284> */
.L_x_15871:
[----:B------:R-:W0:Y:S02]  /*9e00*/  LDC.64 R4, c[0x0][0x5c0] ;  /* 0x00017000ff047b82 */ /* 0x000e240000000a00 */
[----:B0-----:R-:W-:-:S06]  /*9e10*/  IMAD.WIDE R2, R3, 0x4, R4 ;  /* 0x0000000403027825 */ /* 0x001fcc00078e0204 */
[----:B------:R-:W2:Y:S04]  /*9e20*/  LDG.E R3, desc[UR36][R2.64] ;  /* 0x0000002402037981 */ /* 0x000ea8000c1e1900 */
[----:B--2---:R-:W-:Y:S01]  /*9e30*/  STG.E desc[UR36][R18.64], R3 ;  /* 0x0000000312007986 */ /* 0x004fe2000c101924 */
[----:B------:R-:W-:Y:S05]  /*9e40*/  EXIT ;  /* 0x000000000000794d */ /* 0x000fea0003800000 */
.L_x_15872:
        /* <DEDUP_REMOVED lines=11> */
.L_x_28089:


//--------------------- .text._ZN2at6native24index_elementwise_kernelILi128ELi4EZNS0_20cuda_take_put_kernelIdlZZZZZNS0_11take_kernelERNS_14TensorIteratorERKNS_10TensorBaseEENKUlvE_clEvENKUlvE4_clEvENKUlvE_clEvENKUlvE0_clEvEUlRdlE_EEvS4_S7_RKT1_EUliE_EEvlSE_ --------------------------
	.section	.text._ZN2at6native24index_elementwise_kernelILi128ELi4EZNS0_20cuda_take_put_kernelIdlZZZZZNS0_11take_kernelERNS_14TensorIteratorERKNS_10TensorBaseEENKUlvE_clEvENKUlvE4_clEvENKUlvE_clEvENKUlvE0_clEvEUlRdlE_EEvS4_S7_RKT1_EUliE_EEvlSE_,"ax",@progbits
	.align	128
        .global         _ZN2at6native24index_elementwise_kernelILi128ELi4EZNS0_20cuda_take_put_kernelIdlZZZZZNS0_11take_kernelERNS_14TensorIteratorERKNS_10TensorBaseEENKUlvE_clEvENKUlvE4_clEvENKUlvE_clEvENKUlvE0_clEvEUlRdlE_EEvS4_S7_RKT1_EUliE_EEvlSE_
        .type           _ZN2at6native24index_elementwise_kernelILi128ELi4EZNS0_20cuda_take_put_kernelIdlZZZZZNS0_11take_kernelERNS_14TensorIteratorERKNS_10TensorBaseEENKUlvE_clEvENKUlvE4_clEvENKUlvE_clEvENKUlvE0_clEvEUlRdlE_EEvS4_S7_RKT1_EUliE_EEvlSE_,@function
        .size           _ZN2at6native24index_elementwise_kernelILi128ELi4EZNS0_20cuda_take_put_kernelIdlZZZZZNS0_11take_kernelERNS_14TensorIteratorERKNS_10TensorBaseEENKUlvE_clEvENKUlvE4_clEvENKUlvE_clEvENKUlvE0_clEvEUlRdlE_EEvS4_S7_RKT1_EUliE_EEvlSE_,(.L_x_27930 - _ZN2at6native24index_elementwise_kernelILi128ELi4EZNS0_20cuda_take_put_kernelIdlZZZZZNS0_11take_kernelERNS_14TensorIteratorERKNS_10TensorBaseEENKUlvE_clEvENKUlvE4_clEvENKUlvE_clEvENKUlvE0_clEvEUlRdlE_EEvS4_S7_RKT1_EUliE_EEvlSE_)
        .other          _ZN2at6native24index_elementwise_kernelILi128ELi4EZNS0_20cuda_take_put_kernelIdlZZZZZNS0_11take_kernelERNS_14TensorIteratorERKNS_10TensorBaseEENKUlvE_clEvENKUlvE4_clEvENKUlvE_clEvENKUlvE0_clEvEUlRdlE_EEvS4_S7_RKT1_EUliE_EEvlSE_,@"STO_CUDA_ENTRY STV_DEFAULT"
_ZN2at6native24index_elementwise_kernelILi128ELi4EZNS0_20cuda_take_put_kernelIdlZZZZZNS0_11take_kernelERNS_14TensorIteratorERKNS_10TensorBaseEENKUlvE_clEvENKUlvE4_clEvENKUlvE_clEvENKUlvE0_clEvEUlRdlE_EEvS4_S7_RKT1_EUliE_EEvlSE_:
.text._ZN2at6native24index_elementwise_kernelILi128ELi4EZNS0_20cuda_take_put_kernelIdlZZZZZNS0_11take_kernelERNS_14TensorIteratorERKNS_10TensorBaseEENKUlvE_clEvENKUlvE4_clEvENKUlvE_clEvENKUlvE0_clEvEUlRdlE_EEvS4_S7_RKT1_EUliE_EEvlSE_:
        /* <DEDUP_REMOVED lines=317> */
.L_x_15875:
        /* <DEDUP_REMOVED lines=32> */
.L_x_15877:
[----:B------:R-:W-:Y:S05]  /*15d0*/  BSYNC B7 ;  /* 0x0000000000077941 */ /* 0x000fea0003800000 */
.L_x_15876:
        /* <DEDUP_REMOVED lines=25> */
[----:B------:R-:W-:Y:S05]  /*1770*/  CALL.REL.NOINC `($__internal_12_$__cuda_sm20_div_u64) ;  /* 0x000001a400407944 */ /* 0x000fea0003c00000 */
        /* <DEDUP_REMOVED lines=11> */
.L_x_15880:
        /* <DEDUP_REMOVED lines=23> */
.L_x_15881:
[----:B------:R-:W-:Y:S05]  /*19a0*/  BSYNC B0 ;  /* 0x0000000000007941 */ /* 0x000fea0003800000 */
.L_x_15879:
        /* <DEDUP_REMOVED lines=32> */
.L_x_15883:
        /* <DEDUP_REMOVED lines=24> */
.L_x_15884:
[----:B------:R-:W-:Y:S05]  /*1d30*/  BSYNC B0 ;  /* 0x0000000000007941 */ /* 0x000fea0003800000 */
.L_x_15882:
        /* <DEDUP_REMOVED lines=20> */
[----:B------:R-:W-:Y:S05]  /*1e80*/  CALL.REL.NOINC `($__internal_12_$__cuda_sm20_div_u64) ;  /* 0x0000019c007c7944 */ /* 0x000fea0003c00000 */
        /* <DEDUP_REMOVED lines=12> */
.L_x_15886:
        /* <DEDUP_REMOVED lines=24> */
.L_x_15887:
[----:B------:R-:W-:Y:S05]  /*20d0*/  BSYNC B0 ;  /* 0x0000000000007941 */ /* 0x000fea0003800000 */
.L_x_15885:
        /* <DEDUP_REMOVED lines=33> */
.L_x_15889:
        /* <DEDUP_REMOVED lines=24> */
.L_x_15890:
[----:B------:R-:W-:Y:S05]  /*2470*/  BSYNC B0 ;  /* 0x0000000000007941 */ /* 0x000fea0003800000 */
.L_x_15888:
        /* <DEDUP_REMOVED lines=33> */
.L_x_15892:
        /* <DEDUP_REMOVED lines=24> */
.L_x_15893:
[----:B------:R-:W-:Y:S05]  /*2810*/  BSYNC B0 ;  /* 0x0000000000007941 */ /* 0x000fea0003800000 */
.L_x_15891:
        /* <DEDUP_REMOVED lines=33> */
.L_x_15895:
        /* <DEDUP_REMOVED lines=24> */
.L_x_15896:
[----:B------:R-:W-:Y:S05]  /*2bb0*/  BSYNC B0 ;  /* 0x0000000000007941 */ /* 0x000fea0003800000 */
.L_x_15894:
        /* <DEDUP_REMOVED lines=33> */
.L_x_15898:
        /* <DEDUP_REMOVED lines=24> */
.L_x_15899:
[----:B------:R-:W-:Y:S05]  /*2f50*/  BSYNC B0 ;  /* 0x0000000000007941 */ /* 0x000fea0003800000 */
.L_x_15897:
        /* <DEDUP_REMOVED lines=33> */
.L_x_15901:
        /* <DEDUP_REMOVED lines=24> */
.L_x_15902:
[----:B------:R-:W-:Y:S05]  /*32f0*/  BSYNC B0 ;  /* 0x0000000000007941 */ /* 0x000fea0003800000 */
.L_x_15900:
        /* <DEDUP_REMOVED lines=33> */
.L_x_15904:
        /* <DEDUP_REMOVED lines=24> */
.L_x_15905:
[----:B------:R-:W-:Y:S05]  /*3690*/  BSYNC B0 ;  /* 0x0000000000007941 */ /* 0x000fea0003800000 */
.L_x_15903:
        /* <DEDUP_REMOVED lines=33> */
.L_x_15907:
        /* <DEDUP_REMOVED lines=24> */
.L_x_15908:
[----:B------:R-:W-:Y:S05]  /*3a30*/  BSYNC B0 ;  /* 0x0000000000007941 */ /* 0x000fea0003800000 */
.L_x_15906:
        /* <DEDUP_REMOVED lines=33> */
.L_x_15910:
        /* <DEDUP_REMOVED lines=24> */
.L_x_15911:
[----:B------:R-:W-:Y:S05]  /*3dd0*/  BSYNC B0 ;  /* 0x0000000000007941 */ /* 0x000fea0003800000 */
.L_x_15909:
        /* <DEDUP_REMOVED lines=33> */
.L_x_15913:
        /* <DEDUP_REMOVED lines=24> */
.L_x_15914:
[----:B------:R-:W-:Y:S05]  /*4170*/  BSYNC B0 ;  /* 0x0000000000007941 */ /* 0x000fea0003800000 */
.L_x_15912:
        /* <DEDUP_REMOVED lines=33> */
.L_x_15916:
        /* <DEDUP_REMOVED lines=24> */
.L_x_15917:
[----:B------:R-:W-:Y:S05]  /*4510*/  BSYNC B0 ;  /* 0x0000000000007941 */ /* 0x000fea0003800000 */
.L_x_15915:
        /* <DEDUP_REMOVED lines=33> */
.L_x_15919:
        /* <DEDUP_REMOVED lines=24> */
.L_x_15920:
[----:B------:R-:W-:Y:S05]  /*48b0*/  BSYNC B0 ;  /* 0x0000000000007941 */ /* 0x000fea0003800000 */
.L_x_15918:
        /* <DEDUP_REMOVED lines=33> */
.L_x_15922:
        /* <DEDUP_REMOVED lines=24> */
.L_x_15923:
[----:B------:R-:W-:Y:S05]  /*4c50*/  BSYNC B0 ;  /* 0x0000000000007941 */ /* 0x000fea0003800000 */
.L_x_15921:
        /* <DEDUP_REMOVED lines=33> */
.L_x_15925:
        /* <DEDUP_REMOVED lines=24> */
.L_x_15926:
[----:B------:R-:W-:Y:S05]  /*4ff0*/  BSYNC B0 ;  /* 0x0000000000007941 */ /* 0x000fea0003800000 */
.L_x_15924:
        /* <DEDUP_REMOVED lines=33> */
.L_x_15928:
        /* <DEDUP_REMOVED lines=24> */
.L_x_15929:
[----:B------:R-:W-:Y:S05]  /*5390*/  BSYNC B0 ;  /* 0x0000000000007941 */ /* 0x000fea0003800000 */
.L_x_15927:
        /* <DEDUP_REMOVED lines=33> */
.L_x_15931:
        /* <DEDUP_REMOVED lines=24> */
.L_x_15932:
[----:B------:R-:W-:Y:S05]  /*5730*/  BSYNC B0 ;  /* 0x0000000000007941 */ /* 0x000fea0003800000 */
.L_x_15930:
        /* <DEDUP_REMOVED lines=33> */
.L_x_15934:
        /* <DEDUP_REMOVED lines=24> */
.L_x_15935:
[----:B------:R-:W-:Y:S05]  /*5ad0*/  BSYNC B0 ;  /* 0x0000000000007941 */ /* 0x000fea0003800000 */
.L_x_15933:
        /* <DEDUP_REMOVED lines=33> */
.L_x_15937:
        /* <DEDUP_REMOVED lines=24> */
.L_x_15938:
[----:B------:R-:W-:Y:S05]  /*5e70*/  BSYNC B0 ;  /* 0x0000000000007941 */ /* 0x000fea0003800000 */
.L_x_15936:
        /* <DEDUP_REMOVED lines=33> */
.L_x_15940:
        /* <DEDUP_REMOVED lines=24> */
.L_x_15941:
[----:B------:R-:W-:Y:S05]  /*6210*/  BSYNC B0 ;  /* 0x0000000000007941 */ /* 0x000fea0003800000 */
.L_x_15939:
        /* <DEDUP_REMOVED lines=33> */
.L_x_15943:
        /* <DEDUP_REMOVED lines=24> */
.L_x_15944:
[----:B------:R-:W-:Y:S05]  /*65b0*/  BSYNC B0 ;  /* 0x0000000000007941 */ /* 0x000fea0003800000 */
.L_x_15942:
        /* <DEDUP_REMOVED lines=33> */
.L_x_15946:
        /* <DEDUP_REMOVED lines=24> */
.L_x_15947:
[----:B------:R-:W-:Y:S05]  /*6950*/  BSYNC B0 ;  /* 0x0000000000007941 */ /* 0x000fea0003800000 */
.L_x_15945:
        /* <DEDUP_REMOVED lines=31> */
.L_x_15949:
        /* <DEDUP_REMOVED lines=23> */
.L_x_15950:
[----:B------:R-:W-:Y:S05]  /*6cc0*/  BSYNC B0 ;  /* 0x0000000000007941 */ /* 0x000fea0003800000 */
.L_x_15948:
        /* <DEDUP_REMOVED lines=17> */
[----:B------:R-:W-:Y:S05]  /*6de0*/  CALL.REL.NOINC `($__internal_13_$__cuda_sm20_rem_u64) ;  /* 0x0000015000b87944 */ /* 0x000fea0003c00000 */
[----:B------:R-:W-:Y:S01]  /*6df0*/  MOV R4, R0 ;  /* 0x0000000000047202 */ /* 0x000fe20000000f00 */
[----:B------:R-:W-:Y:S01]  /*6e00*/  IMAD.MOV.U32 R5, RZ, RZ, R3 ;  /* 0x000000ffff057224 */ /* 0x000fe200078e0003 */
[----:B------:R-:W-:Y:S06]  /*6e10*/  BRA `(.L_x_15953) ;  /* 0x0000000000507947 */ /* 0x000fec0003800000 */
.L_x_15952:
        /* <DEDUP_REMOVED lines=20> */
.L_x_15953:
[----:B------:R-:W-:Y:S05]  /*6f60*/  BSYNC B0 ;  /* 0x0000000000007941 */ /* 0x000fea0003800000 */
.L_x_15951:
[----:B------:R-:W-:Y:S01]  /*6f70*/  ULDC.64 UR4, c[0x0][0x5c0] ;  /* 0x0001700000047ab9 */ /* 0x000fe20000000a00 */
[----:B------:R-:W-:Y:S01]  /*6f80*/  MOV R3, R15 ;  /* 0x0000000f00037202 */ /* 0x000fe20000000f00 */
[----:B------:R-:W-:Y:S02]  /*6f90*/  IMAD R5, R5, UR4, RZ ;  /* 0x0000000405057c24 */ /* 0x000fe4000f8e02ff */
[----:B------:R-:W-:-:S04]  /*6fa0*/  IMAD.WIDE.U32 R2, R4, UR4, R2 ;  /* 0x0000000404027c25 */ /* 0x000fc8000f8e0002 */
[----:B------:R-:W-:-:S04]  /*6fb0*/  IMAD R5, R4, UR5, R5 ;  /* 0x0000000504057c24 */ /* 0x000fc8000f8e0205 */
[----:B------:R-:W-:-:S07]  /*6fc0*/  IMAD.IADD R15, R3, 0x1, R5 ;  /* 0x00000001030f7824 */ /* 0x000fce00078e0205 */
.L_x_15878:
        /* <DEDUP_REMOVED lines=9> */
.L_x_15874:
[----:B------:R-:W-:Y:S05]  /*7060*/  BSYNC B6 ;  /* 0x0000000000067941 */ /* 0x000fea0003800000 */
.L_x_15873:
        /* <DEDUP_REMOVED lines=308> */
.L_x_15956:
        /* <DEDUP_REMOVED lines=32> */
.L_x_15958:
[----:B------:R-:W-:Y:S05]  /*85b0*/  BSYNC B7 ;  /* 0x0000000000077941 */ /* 0x000fea0003800000 */
.L_x_15957:
        /* <DEDUP_REMOVED lines=37> */
.L_x_15961:
        /* <DEDUP_REMOVED lines=23> */
.L_x_15962:
[----:B------:R-:W-:Y:S05]  /*8980*/  BSYNC B0 ;  /* 0x0000000000007941 */ /* 0x000fea0003800000 */
.L_x_15960:
        /* <DEDUP_REMOVED lines=32> */
.L_x_15964:
        /* <DEDUP_REMOVED lines=24> */
.L_x_15965:
[----:B------:R-:W-:Y:S05]  /*8d10*/  BSYNC B0 ;  /* 0x0000000000007941 */ /* 0x000fea0003800000 */
.L_x_15963:
        /* <DEDUP_REMOVED lines=32> */
.L_x_15967:
        /* <DEDUP_REMOVED lines=24> */
.L_x_15968:
[----:B------:R-:W-:Y:S05]  /*90a0*/  BSYNC B0 ;  /* 0x0000000000007941 */ /* 0x000fea0003800000 */
.L_x_15966:
        /* <DEDUP_REMOVED lines=32> */
.L_x_15970:
        /* <DEDUP_REMOVED lines=24> */
.L_x_15971:
[----:B------:R-:W-:Y:S05]  /*9430*/  BSYNC B0 ;  /* 0x0000000000007941 */ /* 0x000fea0003800000 */
.L_x_15969:
        /* <DEDUP_REMOVED lines=32> */
.L_x_15973:
        /* <DEDUP_REMOVED lines=24> */
.L_x_15974:
[----:B------:R-:W-:Y:S05]  /*97c0*/  BSYNC B0 ;  /* 0x0000000000007941 */ /* 0x000fea0003800000 */
.L_x_15972:
        /* <DEDUP_REMOVED lines=32> */
.L_x_15976:
        /* <DEDUP_REMOVED lines=24> */
.L_x_15977:
[----:B------:R-:W-:Y:S05]  /*9b50*/  BSYNC B0 ;  /* 0x0000000000007941 */ /* 0x000fea0003800000 */
.L_x_15975:
        /* <DEDUP_REMOVED lines=32> */
.L_x_15979:
        /* <DEDUP_REMOVED lines=24> */
.L_x_15980:
[----:B------:R-:W-:Y:S05]  /*9ee0*/  BSYNC B0 ;  /* 0x0000000000007941 */ /* 0x000fea0003800000 */
.L_x_15978:
        /* <DEDUP_REMOVED lines=32> */
.L_x_15982:
        /* <DEDUP_REMOVED lines=24> */
.L_x_15983:
[----:B------:R-:W-:Y:S05]  /*a270*/  BSYNC B0 ;  /* 0x0000000000007941 */ /* 0x000fea0003800000 */
.L_x_15981:
        /* <DEDUP_REMOVED lines=32> */
.L_x_15985:
        /* <DEDUP_REMOVED lines=24> */
.L_x_15986:
[----:B------:R-:W-:Y:S05]  /*a600*/  BSYNC B0 ;  /* 0x0000000000007941 */ /* 0x000fea0003800000 */
.L_x_15984:
        /* <DEDUP_REMOVED lines=32> */
.L_x_15988:
        /* <DEDUP_REMOVED lines=24> */
.L_x_15989:
[----:B------:R-:W-:Y:S05]  /*a990*/  BSYNC B0 ;  /* 0x0000000000007941 */ /* 0x000fea0003800000 */
.L_x_15987:
        /* <DEDUP_REMOVED lines=32> */
.L_x_15991:
        /* <DEDUP_REMOVED lines=24> */
.L_x_15992:
[----:B------:R-:W-:Y:S05]  /*ad20*/  BSYNC B0 ;  /* 0x0000000000007941 */ /* 0x000fea0003800000 */
.L_x_15990:
        /* <DEDUP_REMOVED lines=32> */
.L_x_15994:
        /* <DEDUP_REMOVED lines=24> */
.L_x_15995:
[----:B------:R-:W-:Y:S05]  /*b0b0*/  BSYNC B0 ;  /* 0x0000000000007941 */ /* 0x000fea0003800000 */
.L_x_15993:
        /* <DEDUP_REMOVED lines=32> */
.L_x_15997:
        /* <DEDUP_REMOVED lines=24> */
.L_x_15998:
[----:B------:R-:W-:Y:S05]  /*b440*/  BSYNC B0 ;  /* 0x0000000000007941 */ /* 0x000fea0003800000 */
.L_x_15996:
        /* <DEDUP_REMOVED lines=32> */
.L_x_16000:
        /* <DEDUP_REMOVED lines=24> */
.L_x_16001:
[----:B------:R-:W-:Y:S05]  /*b7d0*/  BSYNC B0 ;  /* 0x0000000000007941 */ /* 0x000fea0003800000 */
.L_x_15999:
        /* <DEDUP_REMOVED lines=32> */
.L_x_16003:
        /* <DEDUP_REMOVED lines=24> */
.L_x_16004:
[----:B------:R-:W-:Y:S05]  /*bb60*/  BSYNC B0 ;  /* 0x0000000000007941 */ /* 0x000fea0003800000 */
.L_x_16002:
        /* <DEDUP_REMOVED lines=32> */
.L_x_16006:
        /* <DEDUP_REMOVED lines=24> */
.L_x_16007:
[----:B------:R-:W-:Y:S05]  /*bef0*/  BSYNC B0 ;  /* 0x0000000000007941 */ /* 0x000fea0003800000 */
.L_x_16005:
        /* <DEDUP_REMOVED lines=32> */
.L_x_16009:
        /* <DEDUP_REMOVED lines=24> */
.L_x_16010:
[----:B------:R-:W-:Y:S05]  /*c280*/  BSYNC B0 ;  /* 0x0000000000007941 */ /* 0x000fea0003800000 */
.L_x_16008:
        /* <DEDUP_REMOVED lines=32> */
.L_x_16012:
        /* <DEDUP_REMOVED lines=24> */
.L_x_16013:
[----:B------:R-:W-:Y:S05]  /*c610*/  BSYNC B0 ;  /* 0x0000000000007941 */ /* 0x000fea0003800000 */
.L_x_16011:
        /* <DEDUP_REMOVED lines=32> */
.L_x_16015:
        /* <DEDUP_REMOVED lines=24> */
.L_x_16016:
[----:B------:R-:W-:Y:S05]  /*c9a0*/  BSYNC B0 ;  /* 0x0000000000007941 */ /* 0x000fea0003800000 */
.L_x_16014:
        /* <DEDUP_REMOVED lines=32> */
.L_x_16018:
        /* <DEDUP_REMOVED lines=24> */
.L_x_16019:
[----:B------:R-:W-:Y:S05]  /*cd30*/  BSYNC B0 ;  /* 0x0000000000007941 */ /* 0x000fea0003800000 */
.L_x_16017:
        /* <DEDUP_REMOVED lines=32> */
.L_x_16021:
        /* <DEDUP_REMOVED lines=24> */
.L_x_16022:
[----:B------:R-:W-:Y:S05]  /*d0c0*/  BSYNC B0 ;  /* 0x0000000000007941 */ /* 0x000fea0003800000 */
.L_x_16020:
        /* <DEDUP_REMOVED lines=32> */
.L_x_16024:
        /* <DEDUP_REMOVED lines=24> */
.L_x_16025:
[----:B------:R-:W-:Y:S05]  /*d450*/  BSYNC B0 ;  /* 0x0000000000007941 */ /* 0x000fea0003800000 */
.L_x_16023:
        /* <DEDUP_REMOVED lines=32> */
.L_x_16027:
        /* <DEDUP_REMOVED lines=24> */
.L_x_16028:
[----:B------:R-:W-:Y:S05]  /*d7e0*/  BSYNC B0 ;  /* 0x0000000000007941 */ /* 0x000fea0003800000 */
.L_x_16026:
        /* <DEDUP_REMOVED lines=30> */
.L_x_16030:
        /* <DEDUP_REMOVED lines=23> */
.L_x_16031:
[----:B------:R-:W-:Y:S05]  /*db40*/  BSYNC B0 ;  /* 0x0000000000007941 */ /* 0x000fea0003800000 */
.L_x_16029:
        /* <DEDUP_REMOVED lines=20> */
.L_x_16033:
        /* <DEDUP_REMOVED lines=19> */
.L_x_16034:
[----:B------:R-:W-:Y:S05]  /*ddc0*/  BSYNC B0 ;  /* 0x0000000000007941 */ /* 0x000fea0003800000 */
.L_x_16032:
[----:B------:R-:W-:Y:S02]  /*ddd0*/  ULDC.64 UR4, c[0x0][0x5c0] ;  /* 0x0001700000047ab9 */ /* 0x000fe40000000a00 */
[----:B------:R-:W-:Y:S02]  /*dde0*/  IMAD R3, R5, UR4, RZ ;  /* 0x0000000405037c24 */ /* 0x000fe4000f8e02ff */
[----:B------:R-:W-:-:S04]  /*ddf0*/  IMAD.WIDE.U32 R12, R4, UR4, R12 ;  /* 0x00000004040c7c25 */ /* 0x000fc8000f8e000c */
[----:B------:R-:W-:-:S04]  /*de00*/  IMAD R3, R4, UR5, R3 ;  /* 0x0000000504037c24 */ /* 0x000fc8000f8e0203 */
[----:B------:R-:W-:-:S07]  /*de10*/  IMAD.IADD R13, R13, 0x1, R3 ;  /* 0x000000010d0d7824 */ /* 0x000fce00078e0203 */
.L_x_15959:
        /* <DEDUP_REMOVED lines=8> */
.L_x_15955:
[----:B------:R-:W-:Y:S05]  /*dea0*/  BSYNC B6 ;  /* 0x0000000000067941 */ /* 0x000fea0003800000 */
.L_x_15954:
        /* <DEDUP_REMOVED lines=308> */
.L_x_16037:
        /* <DEDUP_REMOVED lines=32> */
.L_x_16039:
[----:B------:R-:W-:Y:S05]  /*f3f0*/  BSYNC B7 ;  /* 0x0000000000077941 */ /* 0x000fea0003800000 */
.L_x_16038:
        /* <DEDUP_REMOVED lines=37> */
.L_x_16042:
        /* <DEDUP_REMOVED lines=23> */
.L_x_16043:
[----:B------:R-:W-:Y:S05]  /*f7c0*/  BSYNC B0 ;  /* 0x0000000000007941 */ /* 0x000fea0003800000 */
.L_x_16041:
        /* <DEDUP_REMOVED lines=32> */
.L_x_16045:
        /* <DEDUP_REMOVED lines=24> */
.L_x_16046:
[----:B------:R-:W-:Y:S05]  /*fb50*/  BSYNC B0 ;  /* 0x0000000000007941 */ /* 0x000fea0003800000 */
.L_x_16044:
        /* <DEDUP_REMOVED lines=32> */
.L_x_16048:
        /* <DEDUP_REMOVED lines=24> */
.L_x_16049:
[----:B------:R-:W-:Y:S05]  /*fee0*/  BSYNC B0 ;  /* 0x0000000000007941 */ /* 0x000fea0003800000 */
.L_x_16047:
        /* <DEDUP_REMOVED lines=32> */
.L_x_16051:
        /* <DEDUP_REMOVED lines=24> */
.L_x_16052:
[----:B------:R-:W-:Y:S05]  /*10270*/  BSYNC B0 ;  /* 0x0000000000007941 */ /* 0x000fea0003800000 */
.L_x_16050:
        /* <DEDUP_REMOVED lines=32> */
.L_x_16054:
        /* <DEDUP_REMOVED lines=24> */
.L_x_16055:
[----:B------:R-:W-:Y:S05]  /*10600*/  BSYNC B0 ;  /* 0x0000000000007941 */ /* 0x000fea0003800000 */
.L_x_16053:
        /* <DEDUP_REMOVED lines=32> */
.L_x_16057:
        /* <DEDUP_REMOVED lines=24> */
.L_x_16058:
[----:B------:R-:W-:Y:S05]  /*10990*/  BSYNC B0 ;  /* 0x0000000000007941 */ /* 0x000fea0003800000 */
.L_x_16056:
        /* <DEDUP_REMOVED lines=32> */
.L_x_16060:
        /* <DEDUP_REMOVED lines=24> */
.L_x_16061:
[----:B------:R-:W-:Y:S05]  /*10d20*/  BSYNC B0 ;  /* 0x0000000000007941 */ /* 0x000fea0003800000 */
.L_x_16059:
        /* <DEDUP_REMOVED lines=32> */
.L_x_16063:
        /* <DEDUP_REMOVED lines=24> */
.L_x_16064:
[----:B------:R-:W-:Y:S05]  /*110b0*/  BSYNC B0 ;  /* 0x0000000000007941 */ /* 0x000fea0003800000 */
.L_x_16062:
        /* <DEDUP_REMOVED lines=32> */
.L_x_16066:
        /* <DEDUP_REMOVED lines=24> */
.L_x_16067:
[----:B------:R-:W-:Y:S05]  /*11440*/  BSYNC B0 ;  /* 0x0000000000007941 */ /* 0x000fea0003800000 */
.L_x_16065:
        /* <DEDUP_REMOVED lines=32> */
.L_x_16069:
        /* <DEDUP_REMOVED lines=24> */
.L_x_16070:
[----:B------:R-:W-:Y:S05]  /*117d0*/  BSYNC B0 ;  /* 0x0000000000007941 */ /* 0x000fea0003800000 */
.L_x_16068:
        /* <DEDUP_REMOVED lines=32> */
.L_x_16072:
        /* <DEDUP_REMOVED lines=24> */
.L_x_16073:
[----:B------:R-:W-:Y:S05]  /*11b60*/  BSYNC B0 ;  /* 0x0000000000007941 */ /* 0x000fea0003800000 */
.L_x_16071:
        /* <DEDUP_REMOVED lines=32> */
.L_x_16075:
        /* <DEDUP_REMOVED lines=24> */
.L_x_16076:
[----:B------:R-:W-:Y:S05]  /*11ef0*/  BSYNC B0 ;  /* 0x0000000000007941 */ /* 0x000fea0003800000 */
.L_x_16074:
        /* <DEDUP_REMOVED lines=32> */
.L_x_16078:
        /* <DEDUP_REMOVED lines=24> */
.L_x_16079:
[----:B------:R-:W-:Y:S05]  /*12280*/  BSYNC B0 ;  /* 0x0000000000007941 */ /* 0x000fea0003800000 */
.L_x_16077:
        /* <DEDUP_REMOVED lines=19> */
[----:B------:R-:W-:Y:S05]  /*123c0*/  CALL.REL.NOINC `($__internal_12_$__cuda_sm20_div_u64) ;  /* 0x00000098002c7944 */ /* 0x000fea0003c00000 */
        /* <DEDUP_REMOVED lines=12> */
.L_x_16081:
        /* <DEDUP_REMOVED lines=24> */
.L_x_16082:
[----:B------:R-:W-:Y:S05]  /*12610*/  BSYNC B0 ;  /* 0x0000000000007941 */ /* 0x000fea0003800000 */
.L_x_16080:
        /* <DEDUP_REMOVED lines=19> */
[----:B------:R-:W-:Y:S05]  /*12750*/  CALL.REL.NOINC `($__internal_12_$__cuda_sm20_div_u64) ;  /* 0x0000009400487944 */ /* 0x000fea0003c00000 */
        /* <DEDUP_REMOVED lines=12> */
.L_x_16084:
        /* <DEDUP_REMOVED lines=24> */
.L_x_16085:
[----:B------:R-:W-:Y:S05]  /*129a0*/  BSYNC B0 ;  /* 0x0000000000007941 */ /* 0x000fea0003800000 */
.L_x_16083:
        /* <DEDUP_REMOVED lines=32> */
.L_x_16087:
        /* <DEDUP_REMOVED lines=24> */
.L_x_16088:
[----:B------:R-:W-:Y:S05]  /*12d30*/  BSYNC B0 ;  /* 0x0000000000007941 */ /* 0x000fea0003800000 */
.L_x_16086:
        /* <DEDUP_REMOVED lines=32> */
.L_x_16090:
        /* <DEDUP_REMOVED lines=24> */
.L_x_16091:
[----:B------:R-:W-:Y:S05]  /*130c0*/  BSYNC B0 ;  /* 0x0000000000007941 */ /* 0x000fea0003800000 */
.L_x_16089:
        /* <DEDUP_REMOVED lines=32> */
.L_x_16093:
        /* <DEDUP_REMOVED lines=24> */
.L_x_16094:
[----:B------:R-:W-:Y:S05]  /*13450*/  BSYNC B0 ;  /* 0x0000000000007941 */ /* 0x000fea0003800000 */
.L_x_16092:
        /* <DEDUP_REMOVED lines=32> */
.L_x_16096:
        /* <DEDUP_REMOVED lines=24> */
.L_x_16097:
[----:B------:R-:W-:Y:S05]  /*137e0*/  BSYNC B0 ;  /* 0x0000000000007941 */ /* 0x000fea0003800000 */
.L_x_16095:
        /* <DEDUP_REMOVED lines=32> */
.L_x_16099:
        /* <DEDUP_REMOVED lines=24> */
.L_x_16100:
[----:B------:R-:W-:Y:S05]  /*13b70*/  BSYNC B0 ;  /* 0x0000000000007941 */ /* 0x000fea0003800000 */
.L_x_16098:
        /* <DEDUP_REMOVED lines=32> */
.L_x_16102:
        /* <DEDUP_REMOVED lines=24> */
.L_x_16103:
[----:B------:R-:W-:Y:S05]  /*13f00*/  BSYNC B0 ;  /* 0x0000000000007941 */ /* 0x000fea0003800000 */
.L_x_16101:
        /* <DEDUP_REMOVED lines=32> */
.L_x_16105:
        /* <DEDUP_REMOVED lines=24> */
.L_x_16106:
[----:B------:R-:W-:Y:S05]  /*14290*/  BSYNC B0 ;  /* 0x0000000000007941 */ /* 0x000fea0003800000 */
.L_x_16104:
        /* <DEDUP_REMOVED lines=32> */
.L_x_16108:
        /* <DEDUP_REMOVED lines=24> */
.L_x_16109:
[----:B------:R-:W-:Y:S05]  /*14620*/  BSYNC B0 ;  /* 0x0000000000007941 */ /* 0x000fea0003800000 */
.L_x_16107:
        /* <DEDUP_REMOVED lines=30> */
.L_x_16111:
        /* <DEDUP_REMOVED lines=23> */
.L_x_16112:
[----:B------:R-:W-:Y:S05]  /*14980*/  BSYNC B0 ;  /* 0x0000000000007941 */ /* 0x000fea0003800000 */
.L_x_16110:
        /* <DEDUP_REMOVED lines=16> */
[----:B------:R-:W-:Y:S05]  /*14a90*/  CALL.REL.NOINC `($__internal_13_$__cuda_sm20_rem_u64) ;  /* 0x00000074008c7944 */ /* 0x000fea0003c00000 */
[----:B------:R-:W-:Y:S01]  /*14aa0*/  IMAD.MOV.U32 R4, RZ, RZ, R0 ;  /* 0x000000ffff047224 */ /* 0x000fe200078e0000 */
[----:B------:R-:W-:Y:S01]  /*14ab0*/  MOV R5, R3 ;  /* 0x0000000300057202 */ /* 0x000fe20000000f00 */
[----:B------:R-:W-:Y:S06]  /*14ac0*/  BRA `(.L_x_16115) ;  /* 0x00000000004c7947 */ /* 0x000fec0003800000 */
.L_x_16114:
        /* <DEDUP_REMOVED lines=19> */
.L_x_16115:
[----:B------:R-:W-:Y:S05]  /*14c00*/  BSYNC B0 ;  /* 0x0000000000007941 */ /* 0x000fea0003800000 */
.L_x_16113:
[----:B------:R-:W-:Y:S02]  /*14c10*/  ULDC.64 UR4, c[0x0][0x5c0] ;  /* 0x0001700000047ab9 */ /* 0x000fe40000000a00 */
[----:B------:R-:W-:Y:S02]  /*14c20*/  IMAD R3, R5, UR4, RZ ;  /* 0x0000000405037c24 */ /* 0x000fe4000f8e02ff */
[----:B------:R-:W-:-:S04]  /*14c30*/  IMAD.WIDE.U32 R12, R4, UR4, R12 ;  /* 0x00000004040c7c25 */ /* 0x000fc8000f8e000c */
[----:B------:R-:W-:-:S04]  /*14c40*/  IMAD R3, R4, UR5, R3 ;  /* 0x0000000504037c24 */ /* 0x000fc8000f8e0203 */
[----:B------:R-:W-:-:S07]  /*14c50*/  IMAD.IADD R13, R13, 0x1, R3 ;  /* 0x000000010d0d7824 */ /* 0x000fce00078e0203 */
.L_x_16040:
        /* <DEDUP_REMOVED lines=8> */
.L_x_16036:
[----:B------:R-:W-:Y:S05]  /*14ce0*/  BSYNC B6 ;  /* 0x0000000000067941 */ /* 0x000fea0003800000 */
.L_x_16035:
        /* <DEDUP_REMOVED lines=307> */
.L_x_16116:
        /* <DEDUP_REMOVED lines=32> */
.L_x_16118:
[----:B------:R-:W-:Y:S05]  /*16220*/  BSYNC B6 ;  /* 0x0000000000067941 */ /* 0x000fea0003800000 */
.L_x_16117:
        /* <DEDUP_REMOVED lines=37> */
.L_x_16121:
        /* <DEDUP_REMOVED lines=24> */
.L_x_16122:
[----:B------:R-:W-:Y:S05]  /*16600*/  BSYNC B0 ;  /* 0x0000000000007941 */ /* 0x000fea0003800000 */
.L_x_16120:
        /* <DEDUP_REMOVED lines=32> */
.L_x_16124:
        /* <DEDUP_REMOVED lines=24> */
.L_x_16125:
[----:B------:R-:W-:Y:S05]  /*16990*/  BSYNC B0 ;  /* 0x0000000000007941 */ /* 0x000fea0003800000 */
.L_x_16123:
        /* <DEDUP_REMOVED lines=33> */
.L_x_16127:
        /* <DEDUP_REMOVED lines=24> */
.L_x_16128:
[----:B------:R-:W-:Y:S05]  /*16d30*/  BSYNC B0 ;  /* 0x0000000000007941 */ /* 0x000fea0003800000 */
.L_x_16126:
        /* <DEDUP_REMOVED lines=33> */
.L_x_16130:
        /* <DEDUP_REMOVED lines=24> */
.L_x_16131:
[----:B------:R-:W-:Y:S05]  /*170d0*/  BSYNC B0 ;  /* 0x0000000000007941 */ /* 0x000fea0003800000 */
.L_x_16129:
        /* <DEDUP_REMOVED lines=33> */
.L_x_16133:
        /* <DEDUP_REMOVED lines=24> */
.L_x_16134:
[----:B------:R-:W-:Y:S05]  /*17470*/  BSYNC B0 ;  /* 0x0000000000007941 */ /* 0x000fea0003800000 */
.L_x_16132:
        /* <DEDUP_REMOVED lines=33> */
.L_x_16136:
        /* <DEDUP_REMOVED lines=24> */
.L_x_16137:
[----:B------:R-:W-:Y:S05]  /*17810*/  BSYNC B0 ;  /* 0x0000000000007941 */ /* 0x000fea0003800000 */
.L_x_16135:
        /* <DEDUP_REMOVED lines=33> */
.L_x_16139:
        /* <DEDUP_REMOVED lines=24> */
.L_x_16140:
[----:B------:R-:W-:Y:S05]  /*17bb0*/  BSYNC B0 ;  /* 0x0000000000007941 */ /* 0x000fea0003800000 */
.L_x_16138:
        /* <DEDUP_REMOVED lines=33> */
.L_x_16142:
        /* <DEDUP_REMOVED lines=24> */
.L_x_16143:
[----:B------:R-:W-:Y:S05]  /*17f50*/  BSYNC B0 ;  /* 0x0000000000007941 */ /* 0x000fea0003800000 */
.L_x_16141:
        /* <DEDUP_REMOVED lines=33> */
.L_x_16145:
        /* <DEDUP_REMOVED lines=24> */
.L_x_16146:
[----:B------:R-:W-:Y:S05]  /*182f0*/  BSYNC B0 ;  /* 0x0000000000007941 */ /* 0x000fea0003800000 */
.L_x_16144:
        /* <DEDUP_REMOVED lines=33> */
.L_x_16148:
        /* <DEDUP_REMOVED lines=24> */
.L_x_16149:
[----:B------:R-:W-:Y:S05]  /*18690*/  BSYNC B0 ;  /* 0x0000000000007941 */ /* 0x000fea0003800000 */
.L_x_16147:
        /* <DEDUP_REMOVED lines=33> */
.L_x_16151:
        /* <DEDUP_REMOVED lines=24> */
.L_x_16152:
[----:B------:R-:W-:Y:S05]  /*18a30*/  BSYNC B0 ;  /* 0x0000000000007941 */ /* 0x000fea0003800000 */
.L_x_16150:
        /* <DEDUP_REMOVED lines=33> */
.L_x_16154:
        /* <DEDUP_REMOVED lines=24> */
.L_x_16155:
[----:B------:R-:W-:Y:S05]  /*18dd0*/  BSYNC B0 ;  /* 0x0000000000007941 */ /* 0x000fea0003800000 */
.L_x_16153:
        /* <DEDUP_REMOVED lines=33> */
.L_x_16157:
        /* <DEDUP_REMOVED lines=24> */
.L_x_16158:
[----:B------:R-:W-:Y:S05]  /*19170*/  BSYNC B0 ;  /* 0x0000000000007941 */ /* 0x000fea0003800000 */
.L_x_16156:
        /* <DEDUP_REMOVED lines=33> */
.L_x_16160:
        /* <DEDUP_REMOVED lines=24> */
.L_x_16161:
[----:B------:R-:W-:Y:S05]  /*19510*/  BSYNC B0 ;  /* 0x0000000000007941 */ /* 0x000fea0003800000 */
.L_x_16159:
        /* <DEDUP_REMOVED lines=33> */
.L_x_16163:
        /* <DEDUP_REMOVED lines=24> */
.L_x_16164:
[----:B------:R-:W-:Y:S05]  /*198b0*/  BSYNC B0 ;  /* 0x0000000000007941 */ /* 0x000fea0003800000 */
.L_x_16162:
        /* <DEDUP_REMOVED lines=33> */
.L_x_16166:
        /* <DEDUP_REMOVED lines=24> */
.L_x_16167:
[----:B------:R-:W-:Y:S05]  /*19c50*/  BSYNC B0 ;  /* 0x0000000000007941 */ /* 0x000fea0003800000 */
.L_x_16165:
        /* <DEDUP_REMOVED lines=33> */
.L_x_16169:
        /* <DEDUP_REMOVED lines=24> */
.L_x_16170:
[----:B------:R-:W-:Y:S05]  /*19ff0*/  BSYNC B0 ;  /* 0x0000000000007941 */ /* 0x000fea0003800000 */
.L_x_16168:
        /* <DEDUP_REMOVED lines=33> */
.L_x_16172:
        /* <DEDUP_REMOVED lines=24> */
.L_x_16173:
[----:B------:R-:W-:Y:S05]  /*1a390*/  BSYNC B0 ;  /* 0x0000000000007941 */ /* 0x000fea0003800000 */
.L_x_16171:
        /* <DEDUP_REMOVED lines=33> */
.L_x_16175:
        /* <DEDUP_REMOVED lines=24> */
.L_x_16176:
[----:B------:R-:W-:Y:S05]  /*1a730*/  BSYNC B0 ;  /* 0x0000000000007941 */ /* 0x000fea0003800000 */
.L_x_16174:
        /* <DEDUP_REMOVED lines=33> */
.L_x_16178:
        /* <DEDUP_REMOVED lines=24> */
.L_x_16179:
[----:B------:R-:W-:Y:S05]  /*1aad0*/  BSYNC B0 ;  /* 0x0000000000007941 */ /* 0x000fea0003800000 */
.L_x_16177:
        /* <DEDUP_REMOVED lines=33> */
.L_x_16181:
        /* <DEDUP_REMOVED lines=24> */
.L_x_16182:
[----:B------:R-:W-:Y:S05]  /*1ae70*/  BSYNC B0 ;  /* 0x0000000000007941 */ /* 0x000fea0003800000 */
.L_x_16180:
        /* <DEDUP_REMOVED lines=33> */
.L_x_16184:
        /* <DEDUP_REMOVED lines=24> */
.L_x_16185:
[----:B------:R-:W-:Y:S05]  /*1b210*/  BSYNC B0 ;  /* 0x0000000000007941 */ /* 0x000fea0003800000 */
.L_x_16183:
        /* <DEDUP_REMOVED lines=33> */
.L_x_16187:
        /* <DEDUP_REMOVED lines=24> */
.L_x_16188:
[----:B------:R-:W-:Y:S05]  /*1b5b0*/  BSYNC B0 ;  /* 0x0000000000007941 */ /* 0x000fea0003800000 */
.L_x_16186:
        /* <DEDUP_REMOVED lines=31> */
.L_x_16190:
        /* <DEDUP_REMOVED lines=23> */
.L_x_16191:
[----:B------:R-:W-:Y:S05]  /*1b920*/  BSYNC B0 ;  /* 0x0000000000007941 */ /* 0x000fea0003800000 */
.L_x_16189:
        /* <DEDUP_REMOVED lines=21> */
.L_x_16193:
        /* <DEDUP_REMOVED lines=19> */
.L_x_16194:
[----:B------:R-:W-:Y:S05]  /*1bbb0*/  BSYNC B0 ;  /* 0x0000000000007941 */ /* 0x000fea0003800000 */
.L_x_16192:
[----:B------:R-:W-:Y:S01]  /*1bbc0*/  ULDC.64 UR4, c[0x0][0x5c0] ;  /* 0x0001700000047ab9 */ /* 0x000fe20000000a00 */
[----:B------:R-:W-:Y:S02]  /*1bbd0*/  IMAD.MOV.U32 R3, RZ, RZ, R15 ;  /* 0x000000ffff037224 */ /* 0x000fe400078e000f */
[----:B------:R-:W-:Y:S02]  /*1bbe0*/  IMAD R5, R5, UR4, RZ ;  /* 0x0000000405057c24 */ /* 0x000fe4000f8e02ff */
[----:B------:R-:W-:-:S04]  /*1bbf0*/  IMAD.WIDE.U32 R2, R4, UR4, R2 ;  /* 0x0000000404027c25 */ /* 0x000fc8000f8e0002 */
[----:B------:R-:W-:-:S05]  /*1bc00*/  IMAD R5, R4, UR5, R5 ;  /* 0x0000000504057c24 */ /* 0x000fca000f8e0205 */
[----:B------:R-:W-:-:S07]  /*1bc10*/  IADD3 R15, R3, R5, RZ ;  /* 0x00000005030f7210 */ /* 0x000fce0007ffe0ff */
.L_x_16119:
[----:B------:R-:W-:Y:S02]  /*1bc20*/  ULDC.64 UR4, c[0x0][0x5c8] ;  /* 0x0001720000047ab9 */ /* 0x000fe40000000a00 */
[----:B------:R-:W-:-:S04]  /*1bc30*/  LEA R4, P0, R2, UR4, 0x3 ;  /* 0x0000000402047c11 */ /* 0x000fc8000f8018ff */
[----:B------:R-:W-:-:S05]  /*1bc40*/  LEA.HI.X R5, R2, UR5, R15, 0x3, P0 ;  /* 0x0000000502057c11 */ /* 0x000fca00080f1c0f */
[----:B------:R-:W2:Y:S04]  /*1bc50*/  LDG.E.64 R2, desc[UR36][R4.64] ;  /* 0x0000002404027981 */ /* 0x000ea8000c1e1b00 */
[----:B--2---:R-:W-:Y:S01]  /*1bc60*/  STG.E.64 desc[UR36][R16.64], R2 ;  /* 0x0000000210007986 */ /* 0x004fe2000c101b24 */
[----:B------:R-:W-:Y:S05]  /*1bc70*/  EXIT ;  /* 0x000000000000794d */ /* 0x000fea0003800000 */
        .weak           $__internal_12_$__cuda_sm20_div_u64
        .type           $__internal_12_$__cuda_sm20_div_u64,@function
        .size           $__internal_12_$__cuda_sm20_div_u64,($__internal_13_$__cuda_sm20_rem_u64 - $__internal_12_$__cuda_sm20_div_u64)
$__internal_12_$__cuda_sm20_div_u64:
        /* <DEDUP_REMOVED lines=68> */
[----:B------:R-:W-:Y:S05]  /*1c0c0*/  RET.REL.NODEC R4 `(_ZN2at6native24index_elementwise_kernelILi128ELi4EZNS0_20cuda_take_put_kernelIdlZZZZZNS0_11take_kernelERNS_14TensorIteratorERKNS_10TensorBaseEENKUlvE_clEvENKUlvE4_clEvENKUlvE_clEvENKUlvE0_clEvEUlRdlE_EEvS4_S7_RKT1_EUliE_EEvlSE_) ;  /* 0xfffffe3c04cc7950 */ /* 0x000fea0003c3ffff */
        .weak           $__internal_13_$__cuda_sm20_rem_u64
        .type           $__internal_13_$__cuda_sm20_rem_u64,@function
        .size           $__internal_13_$__cuda_sm20_rem_u64,(.L_x_27930 - $__internal_13_$__cuda_sm20_rem_u64)
$__internal_13_$__cuda_sm20_rem_u64:
        /* <DEDUP_REMOVED lines=63> */
[----:B------:R-:W-:Y:S06]  /*1c4c0*/  RET.REL.NODEC R4 `(_ZN2at6native24index_elementwise_kernelILi128ELi4EZNS0_20cuda_take_put_kernelIdlZZZZZNS0_11take_kernelERNS_14TensorIteratorERKNS_10TensorBaseEENKUlvE_clEvENKUlvE4_clEvENKUlvE_clEvENKUlvE0_clEvEUlRdlE_EEvS4_S7_RKT1_EUliE_EEvlSE_) ;  /* 0xfffffe3804cc7950 */ /* 0x000fec0003c3ffff */
.L_x_16195:
        /* <DEDUP_REMOVED lines=11> */
.L_x_27930:


//--------------------- .text._ZN2at6native24index_elementwise_kernelILi128ELi4EZNS0_20cuda_take_put_kernelIdiZZZZZNS0_11take_kernelERNS_14TensorIteratorERKNS_10TensorBaseEENKUlvE_clEvENKUlvE4_clEvENKUlvE_clEvENKUlvE_clEvEUlRdiE_EEvS4_S7_RKT1_EUliE_EEvlSE_ --------------------------
	.section	.text._ZN2at6native24index_elementwise_kernelILi128ELi4EZNS0_20cuda_take_put_kernelIdiZZZZZNS0_11take_kernelERNS_14TensorIteratorERKNS_10TensorBaseEENKUlvE_clEvENKUlvE4_clEvENKUlvE_clEvENKUlvE_clEvEUlRdiE_EEvS4_S7_RKT1_EUliE_EEvlSE_,"ax",@progbits
	.align	128
        .global         _ZN2at6native24index_elementwise_kernelILi128ELi4EZNS0_20cuda_take_put_kernelIdiZZZZZNS0_11take_kernelERNS_14TensorIteratorERKNS_10TensorBaseEENKUlvE_clEvENKUlvE4_clEvENKUlvE_clEvENKUlvE_clEvEUlRdiE_EEvS4_S7_RKT1_EUliE_EEvlSE_
        .type           _ZN2at6native24index_elementwise_kernelILi128ELi4EZNS0_20cuda_take_put_kernelIdiZZZZZNS0_11take_kernelERNS_14TensorIteratorERKNS_10TensorBaseEENKUlvE_clEvENKUlvE4_clEvENKUlvE_clEvENKUlvE_clEvEUlRdiE_EEvS4_S7_RKT1_EUliE_EEvlSE_,@function
        .size           _ZN2at6native24index_elementwise_kernelILi128ELi4EZNS0_20cuda_take_put_kernelIdiZZZZZNS0_11take_kernelERNS_14TensorIteratorERKNS_10TensorBaseEENKUlvE_clEvENKUlvE4_clEvENKUlvE_clEvENKUlvE_clEvEUlRdiE_EEvS4_S7_RKT1_EUliE_EEvlSE_,(.L_x_28091 - _ZN2at6native24index_elementwise_kernelILi128ELi4EZNS0_20cuda_take_put_kernelIdiZZZZZNS0_11take_kernelERNS_14TensorIteratorERKNS_10TensorBaseEENKUlvE_clEvENKUlvE4_clEvENKUlvE_clEvENKUlvE_clEvEUlRdiE_EEvS4_S7_RKT1_EUliE_EEvlSE_)
        .other          _ZN2at6native24index_elementwise_kernelILi128ELi4EZNS0_20cuda_take_put_kernelIdiZZZZZNS0_11take_kernelERNS_14TensorIteratorERKNS_10TensorBaseEENKUlvE_clEvENKUlvE4_clEvENKUlvE_clEvENKUlvE_clEvEUlRdiE_EEvS4_S7_RKT1_EUliE_EEvlSE_,@"STO_CUDA_ENTRY STV_DEFAULT"
_ZN2at6native24index_elementwise_kernelILi128ELi4EZNS0_20cuda_take_put_kernelIdiZZZZZNS0_11take_kernelERNS_14TensorIteratorERKNS_10TensorBaseEENKUlvE_clEvENKUlvE4_clEvENKUlvE_clEvENKUlvE_clEvEUlRdiE_EEvS4_S7_RKT1_EUliE_EEvlSE_:
.text._ZN2at6native24index_elementwise_kernelILi128ELi4EZNS0_20cuda_take_put_kernelIdiZZZZZNS0_11take_kernelERNS_14TensorIteratorERKNS_10TensorBaseEENKUlvE_clEvENKUlvE4_clEvENKUlvE_clEvENKUlvE_clEvEUlRdiE_EEvS4_S7_RKT1_EUliE_EEvlSE_:
        /* <DEDUP_REMOVED lines=315> */
.L_x_16198:
        /* <DEDUP_REMOVED lines=32> */
.L_x_16200:
[----:B------:R-:W-:Y:S05]  /*15b0*/  BSYNC B6 ;  /* 0x0000000000067941 */ /* 0x000fea0003800000 */
.L_x_16199:
        /* <DEDUP_REMOVED lines=284> */
.L_x_16201:
        /* <DEDUP_REMOVED lines=8> */
.L_x_16197:
[----:B------:R-:W-:Y:S05]  /*2800*/  BSYNC B7 ;  /* 0x0000000000077941 */ /* 0x000fea0003800000 */
.L_x_16196:
        /* <DEDUP_REMOVED lines=307> */
.L_x_16204:
        /* <DEDUP_REMOVED lines=32> */
.L_x_16206:
[----:B------:R-:W-:Y:S05]  /*3d40*/  BSYNC B6 ;  /* 0x0000000000067941 */ /* 0x000fea0003800000 */
.L_x_16205:
        /* <DEDUP_REMOVED lines=284> */
.L_x_16207:
[----:B------:R-:W0:Y:S02]  /*4f10*/  LDC.64 R4, c[0x0][0x5c0] ;  /* 0x00017000ff047b82 */ /* 0x000e240000000a00 */
[----:B0-----:R-:W-:-:S06]  /*4f20*/  IMAD.WIDE R2, R3, 0x8, R4 ;  /* 0x0000000803027825 */ /* 0x001fcc00078e0204 */
[----:B------:R-:W2:Y:S01]  /*4f30*/  LDG.E.64 R2, desc[UR36][R2.64] ;  /* 0x0000002402027981 */ /* 0x000ea2000c1e1b00 */
[----:B------:R-:W-:-:S03]  /*4f40*/  IADD3 R23, R23, 0x80, RZ ;  /* 0x0000008017177810 */ /* 0x000fc60007ffe0ff */
[----:B--2---:R0:W-:Y:S02]  /*4f50*/  STG.E.64 desc[UR36][R18.64], R2 ;  /* 0x0000000212007986 */ /* 0x0041e4000c101b24 */
[----:B0-----:R-:W-:Y:S02]  /*4f60*/  MOV R2, R23 ;  /* 0x0000001700027202 */ /* 0x001fe40000000f00 */
[----:B------:R-:W-:-:S07]  /*4f70*/  MOV R3, RZ ;  /* 0x000000ff00037202 */ /* 0x000fce0000000f00 */
.L_x_16203:
[----:B------:R-:W-:Y:S05]  /*4f80*/  BSYNC B7 ;  /* 0x0000000000077941 */ /* 0x000fea0003800000 */
.L_x_16202:
        /* <DEDUP_REMOVED lines=307> */
.L_x_16210:
        /* <DEDUP_REMOVED lines=32> */
.L_x_16212:
[----:B------:R-:W-:Y:S05]  /*64c0*/  BSYNC B6 ;  /* 0x0000000000067941 */ /* 0x000fea0003800000 */
.L_x_16211:
        /* <DEDUP_REMOVED lines=284> */
.L_x_16213:
[----:B------:R-:W0:Y:S02]  /*7690*/  LDC.64 R4, c[0x0][0x5c0] ;  /* 0x00017000ff047b82 */ /* 0x000e240000000a00 */
[----:B0-----:R-:W-:-:S06]  /*76a0*/  IMAD.WIDE R2, R3, 0x8, R4 ;  /* 0x0000000803027825 */ /* 0x001fcc00078e0204 */
[----:B------:R-:W2:Y:S01]  /*76b0*/  LDG.E.64 R2, desc[UR36][R2.64] ;  /* 0x0000002402027981 */ /* 0x000ea2000c1e1b00 */
[----:B------:R-:W-:-:S03]  /*76c0*/  VIADD R23, R23, 0x80 ;  /* 0x0000008017177836 */ /* 0x000fc60000000000 */
[----:B--2---:R0:W-:Y:S02]  /*76d0*/  STG.E.64 desc[UR36][R18.64], R2 ;  /* 0x0000000212007986 */ /* 0x0041e4000c101b24 */
[----:B0-----:R-:W-:Y:S02]  /*76e0*/  MOV R2, R23 ;  /* 0x0000001700027202 */ /* 0x001fe40000000f00 */
[----:B------:R-:W-:-:S07]  /*76f0*/  MOV R3, RZ ;  /* 0x000000ff00037202 */ /* 0x000fce0000000f00 */
.L_x_16209:
[----:B------:R-:W-:Y:S05]  /*7700*/  BSYNC B7 ;  /* 0x0000000000077941 */ /* 0x000fea0003800000 */
.L_x_16208:
        /* <DEDUP_REMOVED lines=306> */
.L_x_16214:
        /* <DEDUP_REMOVED lines=32> */
.L_x_16216:
[----:B------:R-:W-:Y:S05]  /*8c30*/  BSYNC B6 ;  /* 0x0000000000067941 */ /* 0x000fea0003800000 */
.L_x_16215:
        /* <DEDUP_REMOVED lines=284> */
.L_x_16217:
[----:B------:R-:W0:Y:S02]  /*9e00*/  LDC.64 R4, c[0x0][0x5c0] ;  /* 0x00017000ff047b82 */ /* 0x000e240000000a00 */
[----:B0-----:R-:W-:-:S06]  /*9e10*/  IMAD.WIDE R2, R3, 0x8, R4 ;  /* 0x0000000803027825 */ /* 0x001fcc00078e0204 */
[----:B------:R-:W2:Y:S04]  /*9e20*/  LDG.E.64 R2, desc[UR36][R2.64] ;  /* 0x0000002402027981 */ /* 0x000ea8000c1e1b00 */
[----:B--2---:R-:W-:Y:S01]  /*9e30*/  STG.E.64 desc[UR36][R18.64], R2 ;  /* 0x0000000212007986 */ /* 0x004fe2000c101b24 */
[----:B------:R-:W-:Y:S05]  /*9e40*/  EXIT ;  /* 0x000000000000794d */ /* 0x000fea0003800000 */
.L_x_16218:
        /* <DEDUP_REMOVED lines=11> */
.L_x_28091:


//--------------------- .text._ZN2at6native24index_elementwise_kernelILi128ELi4EZNS0_20cuda_take_put_kernelIslZZZZZNS0_11take_kernelERNS_14TensorIteratorERKNS_10TensorBaseEENKUlvE_clEvENKUlvE3_clEvENKUlvE_clEvENKUlvE0_clEvEUlRslE_EEvS4_S7_RKT1_EUliE_EEvlSE_ --------------------------
	.section	.text._ZN2at6native24index_elementwise_kernelILi128ELi4EZNS0_20cuda_take_put_kernelIslZZZZZNS0_11take_kernelERNS_14TensorIteratorERKNS_10TensorBaseEENKUlvE_clEvENKUlvE3_clEvENKUlvE_clEvENKUlvE0_clEvEUlRslE_EEvS4_S7_RKT1_EUliE_EEvlSE_,"ax",@progbits
	.align	128
        .global         _ZN2at6native24index_elementwise_kernelILi128ELi4EZNS0_20cuda_take_put_kernelIslZZZZZNS0_11take_kernelERNS_14TensorIteratorERKNS_10TensorBaseEENKUlvE_clEvENKUlvE3_clEvENKUlvE_clEvENKUlvE0_clEvEUlRslE_EEvS4_S7_RKT1_EUliE_EEvlSE_
        .type           _ZN2at6native24index_elementwise_kernelILi128ELi4EZNS0_20cuda_take_put_kernelIslZZZZZNS0_11take_kernelERNS_14TensorIteratorERKNS_10TensorBaseEENKUlvE_clEvENKUlvE3_clEvENKUlvE_clEvENKUlvE0_clEvEUlRslE_EEvS4_S7_RKT1_EUliE_EEvlSE_,@function
        .size           _ZN2at6native24index_elementwise_kernelILi128ELi4EZNS0_20cuda_take_put_kernelIslZZZZZNS0_11take_kernelERNS_14TensorIteratorERKNS_10TensorBaseEENKUlvE_clEvENKUlvE3_clEvENKUlvE_clEvENKUlvE0_clEvEUlRslE_EEvS4_S7_RKT1_EUliE_EEvlSE_,(.L_x_27932 - _ZN2at6native24index_elementwise_kernelILi128ELi4EZNS0_20cuda_take_put_kernelIslZZZZZNS0_11take_kernelERNS_14TensorIteratorERKNS_10TensorBaseEENKUlvE_clEvENKUlvE3_clEvENKUlvE_clEvENKUlvE0_clEvEUlRslE_EEvS4_S7_RKT1_EUliE_EEvlSE_)
        .other          _ZN2at6native24index_elementwise_kernelILi128ELi4EZNS0_20cuda_take_put_kernelIslZZZZZNS0_11take_kernelERNS_14TensorIteratorERKNS_10TensorBaseEENKUlvE_clEvENKUlvE3_clEvENKUlvE_clEvENKUlvE0_clEvEUlRslE_EEvS4_S7_RKT1_EUliE_EEvlSE_,@"STO_CUDA_ENTRY STV_DEFAULT"
_ZN2at6native24index_elementwise_kernelILi128ELi4EZNS0_20cuda_take_put_kernelIslZZZZZNS0_11take_kernelERNS_14TensorIteratorERKNS_10TensorBaseEENKUlvE_clEvENKUlvE3_clEvENKUlvE_clEvENKUlvE0_clEvEUlRslE_EEvS4_S7_RKT1_EUliE_EEvlSE_:
.text._ZN2at6native24index_elementwise_kernelILi128ELi4EZNS0_20cuda_take_put_kernelIslZZZZZNS0_11take_kernelERNS_14TensorIteratorERKNS_10TensorBaseEENKUlvE_clEvENKUlvE3_clEvENKUlvE_clEvENKUlvE0_clEvEUlRslE_EEvS4_S7_RKT1_EUliE_EEvlSE_:
        /* <DEDUP_REMOVED lines=317> */
.L_x_16221:
        /* <DEDUP_REMOVED lines=32> */
.L_x_16223:
[----:B------:R-:W-:Y:S05]  /*15d0*/  BSYNC B7 ;  /* 0x0000000000077941 */ /* 0x000fea0003800000 */
.L_x_16222:
        /* <DEDUP_REMOVED lines=25> */
[----:B------:R-:W-:Y:S05]  /*1770*/  CALL.REL.NOINC `($__internal_14_$__cuda_sm20_div_u64) ;  /* 0x000001a400407944 */ /* 0x000fea0003c00000 */
        /* <DEDUP_REMOVED lines=11> */
.L_x_16226:
        /* <DEDUP_REMOVED lines=23> */
.L_x_16227:
[----:B------:R-:W-:Y:S05]  /*19a0*/  BSYNC B0 ;  /* 0x0000000000007941 */ /* 0x000fea0003800000 */
.L_x_16225:
        /* <DEDUP_REMOVED lines=32> */
.L_x_16229:
        /* <DEDUP_REMOVED lines=24> */
.L_x_16230:
[----:B------:R-:W-:Y:S05]  /*1d30*/  BSYNC B0 ;  /* 0x0000000000007941 */ /* 0x000fea0003800000 */
.L_x_16228:
        /* <DEDUP_REMOVED lines=20> */
[----:B------:R-:W-:Y:S05]  /*1e80*/  CALL.REL.NOINC `($__internal_14_$__cuda_sm20_div_u64) ;  /* 0x0000019c007c7944 */ /* 0x000fea0003c00000 */
        /* <DEDUP_REMOVED lines=12> */
.L_x_16232:
        /* <DEDUP_REMOVED lines=24> */
.L_x_16233:
[----:B------:R-:W-:Y:S05]  /*20d0*/  BSYNC B0 ;  /* 0x0000000000007941 */ /* 0x000fea0003800000 */
.L_x_16231:
        /* <DEDUP_REMOVED lines=33> */
.L_x_16235:
        /* <DEDUP_REMOVED lines=24> */
.L_x_16236:
[----:B------:R-:W-:Y:S05]  /*2470*/  BSYNC B0 ;  /* 0x0000000000007941 */ /* 0x000fea0003800000 */
.L_x_16234:
        /* <DEDUP_REMOVED lines=33> */
.L_x_16238:
        /* <DEDUP_REMOVED lines=24> */
.L_x_16239:
[----:B------:R-:W-:Y:S05]  /*2810*/  BSYNC B0 ;  /* 0x0000000000007941 */ /* 0x000fea0003800000 */
.L_x_16237:
        /* <DEDUP_REMOVED lines=33> */
.L_x_16241:
        /* <DEDUP_REMOVED lines=24> */
.L_x_16242:
[----:B------:R-:W-:Y:S05]  /*2bb0*/  BSYNC B0 ;  /* 0x0000000000007941 */ /* 0x000fea0003800000 */
.L_x_16240:
        /* <DEDUP_REMOVED lines=33> */
.L_x_16244:
        /* <DEDUP_REMOVED lines=24> */
.L_x_16245:
[----:B------:R-:W-:Y:S05]  /*2f50*/  BSYNC B0 ;  /* 0x0000000000007941 */ /* 0x000fea0003800000 */
.L_x_16243:
        /* <DEDUP_REMOVED lines=33> */
.L_x_16247:
        /* <DEDUP_REMOVED lines=24> */
.L_x_16248:
[----:B------:R-:W-:Y:S05]  /*32f0*/  BSYNC B0 ;  /* 0x0000000000007941 */ /* 0x000fea0003800000 */
.L_x_16246:
        /* <DEDUP_REMOVED lines=33> */
.L_x_16250:
        /* <DEDUP_REMOVED lines=24> */
.L_x_16251:
[----:B------:R-:W-:Y:S05]  /*3690*/  BSYNC B0 ;  /* 0x0000000000007941 */ /* 0x000fea0003800000 */
.L_x_16249:
        /* <DEDUP_REMOVED lines=33> */
.L_x_16253:
        /* <DEDUP_REMOVED lines=24> */
.L_x_16254:
[----:B------:R-:W-:Y:S05]  /*3a30*/  BSYNC B0 ;  /* 0x0000000000007941 */ /* 0x000fea0003800000 */
.L_x_16252:
        /* <DEDUP_REMOVED lines=33> */
.L_x_16256:
        /* <DEDUP_REMOVED lines=24> */
.L_x_16257:
[----:B------:R-:W-:Y:S05]  /*3dd0*/  BSYNC B0 ;  /* 0x0000000000007941 */ /* 0x000fea0003800000 */
.L_x_16255:
        /* <DEDUP_REMOVED lines=33> */
.L_x_16259:
        /* <DEDUP_REMOVED lines=24> */
.L_x_16260:
[----:B------:R-:W-:Y:S05]  /*4170*/  BSYNC B0 ;  /* 0x0000000000007941 */ /* 0x000fea0003800000 */
.L_x_16258:
        /* <DEDUP_REMOVED lines=33> */
.L_x_16262:
        /* <DEDUP_REMOVED lines=24> */
.L_x_16263:
[----:B------:R-:W-:Y:S05]  /*4510*/  BSYNC B0 ;  /* 0x0000000000007941 */ /* 0x000fea0003800000 */
.L_x_16261:
        /* <DEDUP_REMOVED lines=33> */
.L_x_16265:
        /* <DEDUP_REMOVED lines=24> */
.L_x_16266:
[----:B------:R-:W-:Y:S05]  /*48b0*/  BSYNC B0 ;  /* 0x0000000000007941 */ /* 0x000fea0003800000 */
.L_x_16264:
        /* <DEDUP_REMOVED lines=33> */
.L_x_16268:
        /* <DEDUP_REMOVED lines=24> */
.L_x_16269:
[----:B------:R-:W-:Y:S05]  /*4c50*/  BSYNC B0 ;  /* 0x0000000000007941 */ /* 0x000fea0003800000 */
.L_x_16267:
        /* <DEDUP_REMOVED lines=33> */
.L_x_16271:
        /* <DEDUP_REMOVED lines=24> */
.L_x_16272:
[----:B------:R-:W-:Y:S05]  /*4ff0*/  BSYNC B0 ;  /* 0x0000000000007941 */ /* 0x000fea0003800000 */
.L_x_16270:
        /* <DEDUP_REMOVED lines=33> */
.L_x_16274:
        /* <DEDUP_REMOVED lines=24> */
.L_x_16275:
[----:B------:R-:W-:Y:S05]  /*5390*/  BSYNC B0 ;  /* 0x0000000000007941 */ /* 0x000fea0003800000 */
.L_x_16273:
        /* <DEDUP_REMOVED lines=33> */
.L_x_16277:
        /* <DEDUP_REMOVED lines=24> */
.L_x_16278:
[----:B------:R-:W-:Y:S05]  /*5730*/  BSYNC B0 ;  /* 0x0000000000007941 */ /* 0x000fea0003800000 */
.L_x_16276:
        /* <DEDUP_REMOVED lines=33> */
.L_x_16280:
        /* <DEDUP_REMOVED lines=24> */
.L_x_16281:
[----:B------:R-:W-:Y:S05]  /*5ad0*/  BSYNC B0 ;  /* 0x0000000000007941 */ /* 0x000fea0003800000 */
.L_x_16279:
        /* <DEDUP_REMOVED lines=33> */
.L_x_16283:
        /* <DEDUP_REMOVED lines=24> */
.L_x_16284:
[----:B------:R-:W-:Y:S05]  /*5e70*/  BSYNC B0 ;  /* 0x0000000000007941 */ /* 0x000fea0003800000 */
.L_x_16282:
        /* <DEDUP_REMOVED lines=33> */
.L_x_16286:
        /* <DEDUP_REMOVED lines=24> */
.L_x_16287:
[----:B------:R-:W-:Y:S05]  /*6210*/  BSYNC B0 ;  /* 0x0000000000007941 */ /* 0x000fea0003800000 */
.L_x_16285:
        /* <DEDUP_REMOVED lines=33> */
.L_x_16289:
        /* <DEDUP_REMOVED lines=24> */
.L_x_16290:
[----:B------:R-:W-:Y:S05]  /*65b0*/  BSYNC B0 ;  /* 0x0000000000007941 */ /* 0x000fea0003800000 */
.L_x_16288:
        /* <DEDUP_REMOVED lines=33> */
.L_x_16292:
        /* <DEDUP_REMOVED lines=24> */
.L_x_16293:
[----:B------:R-:W-:Y:S05]  /*6950*/  BSYNC B0 ;  /* 0x0000000000007941 */ /* 0x000fea0003800000 */
.L_x_16291:
        /* <DEDUP_REMOVED lines=31> */
.L_x_16295:
        /* <DEDUP_REMOVED lines=23> */
.L_x_16296:
[----:B------:R-:W-:Y:S05]  /*6cc0*/  BSYNC B0 ;  /* 0x0000000000007941 */ /* 0x000fea0003800000 */
.L_x_16294:
        /* <DEDUP_REMOVED lines=17> */
[----:B------:R-:W-:Y:S05]  /*6de0*/  CALL.REL.NOINC `($__internal_15_$__cuda_sm20_rem_u64) ;  /* 0x0000015000b87944 */ /* 0x000fea0003c00000 */
[----:B------:R-:W-:Y:S01]  /*6df0*/  MOV R4, R0 ;  /* 0x0000000000047202 */ /* 0x000fe20000000f00 */
[----:B------:R-:W-:Y:S01]  /*6e00*/  IMAD.MOV.U32 R5, RZ, RZ, R3 ;  /* 0x000000ffff057224 */ /* 0x000fe200078e0003 */
[----:B------:R-:W-:Y:S06]  /*6e10*/  BRA `(.L_x_16299) ;  /* 0x0000000000507947 */ /* 0x000fec0003800000 */
.L_x_16298:
        /* <DEDUP_REMOVED lines=20> */
.L_x_16299:
[----:B------:R-:W-:Y:S05]  /*6f60*/  BSYNC B0 ;  /* 0x0000000000007941 */ /* 0x000fea0003800000 */
.L_x_16297:
[----:B------:R-:W-:Y:S01]  /*6f70*/  ULDC.64 UR4, c[0x0][0x5c0] ;  /* 0x0001700000047ab9 */ /* 0x000fe20000000a00 */
[----:B------:R-:W-:Y:S01]  /*6f80*/  MOV R3, R15 ;  /* 0x0000000f00037202 */ /* 0x000fe20000000f00 */
[----:B------:R-:W-:Y:S02]  /*6f90*/  IMAD R5, R5, UR4, RZ ;  /* 0x0000000405057c24 */ /* 0x000fe4000f8e02ff */
[----:B------:R-:W-:-:S04]  /*6fa0*/  IMAD.WIDE.U32 R2, R4, UR4, R2 ;  /* 0x0000000404027c25 */ /* 0x000fc8000f8e0002 */
[----:B------:R-:W-:-:S04]  /*6fb0*/  IMAD R5, R4, UR5, R5 ;  /* 0x0000000504057c24 */ /* 0x000fc8000f8e0205 */
[----:B------:R-:W-:-:S07]  /*6fc0*/  IMAD.IADD R15, R3, 0x1, R5 ;  /* 0x00000001030f7824 */ /* 0x000fce00078e0205 */
.L_x_16224:
        /* <DEDUP_REMOVED lines=9> */
.L_x_16220:
[----:B------:R-:W-:Y:S05]  /*7060*/  BSYNC B6 ;  /* 0x0000000000067941 */ /* 0x000fea0003800000 */
.L_x_16219:
        /* <DEDUP_REMOVED lines=308> */
.L_x_16302:
        /* <DEDUP_REMOVED lines=32> */
.L_x_16304:
[----:B------:R-:W-:Y:S05]  /*85b0*/  BSYNC B7 ;  /* 0x0000000000077941 */ /* 0x000fea0003800000 */
.L_x_16303:
        /* <DEDUP_REMOVED lines=37> */
.L_x_16307:
        /* <DEDUP_REMOVED lines=23> */
.L_x_16308:
[----:B------:R-:W-:Y:S05]  /*8980*/  BSYNC B0 ;  /* 0x0000000000007941 */ /* 0x000fea0003800000 */
.L_x_16306:
        /* <DEDUP_REMOVED lines=32> */
.L_x_16310:
        /* <DEDUP_REMOVED lines=24> */
.L_x_16311:
[----:B------:R-:W-:Y:S05]  /*8d10*/  BSYNC B0 ;  /* 0x0000000000007941 */ /* 0x000fea0003800000 */
.L_x_16309:
        /* <DEDUP_REMOVED lines=32> */
.L_x_16313:
        /* <DEDUP_REMOVED lines=24> */
.L_x_16314:
[----:B------:R-:W-:Y:S05]  /*90a0*/  BSYNC B0 ;  /* 0x0000000000007941 */ /* 0x000fea0003800000 */
.L_x_16312:
        /* <DEDUP_REMOVED lines=32> */
.L_x_16316:
        /* <DEDUP_REMOVED lines=24> */
.L_x_16317:
[----:B------:R-:W-:Y:S05]  /*9430*/  BSYNC B0 ;  /* 0x0000000000007941 */ /* 0x000fea0003800000 */
.L_x_16315:
        /* <DEDUP_REMOVED lines=32> */
.L_x_16319:
        /* <DEDUP_REMOVED lines=24> */
.L_x_16320:
[----:B------:R-:W-:Y:S05]  /*97c0*/  BSYNC B0 ;  /* 0x0000000000007941 */ /* 0x000fea0003800000 */
.L_x_16318:
        /* <DEDUP_REMOVED lines=32> */
.L_x_16322:
        /* <DEDUP_REMOVED lines=24> */
.L_x_16323:
[----:B------:R-:W-:Y:S05]  /*9b50*/  BSYNC B0 ;  /* 0x0000000000007941 */ /* 0x000fea0003800000 */
.L_x_16321:
        /* <DEDUP_REMOVED lines=32> */
.L_x_16325:
        /* <DEDUP_REMOVED lines=24> */
.L_x_16326:
[----:B------:R-:W-:Y:S05]  /*9ee0*/  BSYNC B0 ;  /* 0x0000000000007941 */ /* 0x000fea0003800000 */
.L_x_16324:
        /* <DEDUP_REMOVED lines=32> */
.L_x_16328:
        /* <DEDUP_REMOVED lines=24> */
.L_x_16329:
[----:B------:R-:W-:Y:S05]  /*a270*/  BSYNC B0 ;  /* 0x0000000000007941 */ /* 0x000fea0003800000 */
.L_x_16327:
        /* <DEDUP_REMOVED lines=32> */
.L_x_16331:
        /* <DEDUP_REMOVED lines=24> */
.L_x_16332:
[----:B------:R-:W-:Y:S05]  /*a600*/  BSYNC B0 ;  /* 0x0000000000007941 */ /* 0x000fea0003800000 */
.L_x_16330:
        /* <DEDUP_REMOVED lines=32> */
.L_x_16334:
        /* <DEDUP_REMOVED lines=24> */
.L_x_16335:
[----:B------:R-:W-:Y:S05]  /*a990*/  BSYNC B0 ;  /* 0x0000000000007941 */ /* 0x000fea0003800000 */
.L_x_16333:
        /* <DEDUP_REMOVED lines=32> */
.L_x_16337:
        /* <DEDUP_REMOVED lines=24> */
.L_x_16338:
[----:B------:R-:W-:Y:S05]  /*ad20*/  BSYNC B0 ;  /* 0x0000000000007941 */ /* 0x000fea0003800000 */
.L_x_16336:
        /* <DEDUP_REMOVED lines=32> */
.L_x_16340:
        /* <DEDUP_REMOVED lines=24> */
.L_x_16341:
[----:B------:R-:W-:Y:S05]  /*b0b0*/  BSYNC B0 ;  /* 0x0000000000007941 */ /* 0x000fea0003800000 */
.L_x_16339:
        /* <DEDUP_REMOVED lines=32> */
.L_x_16343:
        /* <DEDUP_REMOVED lines=24> */
.L_x_16344:
[----:B------:R-:W-:Y:S05]  /*b440*/  BSYNC B0 ;  /* 0x0000000000007941 */ /* 0x000fea0003800000 */
.L_x_16342:
        /* <DEDUP_REMOVED lines=32> */
.L_x_16346:
        /* <DEDUP_REMOVED lines=24> */
.L_x_16347:
[----:B------:R-:W-:Y:S05]  /*b7d0*/  BSYNC B0 ;  /* 0x0000000000007941 */ /* 0x000fea0003800000 */
.L_x_16345:
        /* <DEDUP_REMOVED lines=32> */
.L_x_16349:
        /* <DEDUP_REMOVED lines=24> */
.L_x_16350:
[----:B------:R-:W-:Y:S05]  /*bb60*/  BSYNC B0 ;  /* 0x0000000000007941 */ /* 0x000fea0003800000 */
.L_x_16348:
        /* <DEDUP_REMOVED lines=32> */
.L_x_16352:
        /* <DEDUP_REMOVED lines=24> */
.L_x_16353:
[----:B------:R-:W-:Y:S05]  /*bef0*/  BSYNC B0 ;  /* 0x0000000000007941 */ /* 0x000fea0003800000 */
.L_x_16351:
        /* <DEDUP_REMOVED lines=32> */
.L_x_16355:
        /* <DEDUP_REMOVED lines=24> */
.L_x_16356:
[----:B------:R-:W-:Y:S05]  /*c280*/  BSYNC B0 ;  /* 0x0000000000007941 */ /* 0x000fea0003800000 */
.L_x_16354:
        /* <DEDUP_REMOVED lines=32> */
.L_x_16358:
        /* <DEDUP_REMOVED lines=24> */
.L_x_16359:
[----:B------:R-:W-:Y:S05]  /*c610*/  BSYNC B0 ;  /* 0x0000000000007941 */ /* 0x000fea0003800000 */
.L_x_16357:
        /* <DEDUP_REMOVED lines=32> */
.L_x_16361:
        /* <DEDUP_REMOVED lines=24> */
.L_x_16362:
[----:B------:R-:W-:Y:S05]  /*c9a0*/  BSYNC B0 ;  /* 0x0000000000007941 */ /* 0x000fea0003800000 */
.L_x_16360:
        /* <DEDUP_REMOVED lines=32> */
.L_x_16364:
        /* <DEDUP_REMOVED lines=24> */
.L_x_16365:
[----:B------:R-:W-:Y:S05]  /*cd30*/  BSYNC B0 ;  /* 0x0000000000007941 */ /* 0x000fea0003800000 */
.L_x_16363:
        /* <DEDUP_REMOVED lines=32> */
.L_x_16367:
        /* <DEDUP_REMOVED lines=24> */
.L_x_16368:
[----:B------:R-:W-:Y:S05]  /*d0c0*/  BSYNC B0 ;  /* 0x0000000000007941 */ /* 0x000fea0003800000 */
.L_x_16366:
        /* <DEDUP_REMOVED lines=32> */
.L_x_16370:
        /* <DEDUP_REMOVED lines=24> */
.L_x_16371:
[----:B------:R-:W-:Y:S05]  /*d450*/  BSYNC B0 ;  /* 0x0000000000007941 */ /* 0x000fea0003800000 */
.L_x_16369:
        /* <DEDUP_REMOVED lines=32> */
.L_x_16373:
        /* <DEDUP_REMOVED lines=24> */
.L_x_16374:
[----:B------:R-:W-:Y:S05]  /*d7e0*/  BSYNC B0 ;  /* 0x0000000000007941 */ /* 0x000fea0003800000 */
.L_x_16372:
        /* <DEDUP_REMOVED lines=30> */
.L_x_16376:
        /* <DEDUP_REMOVED lines=23> */
.L_x_16377:
[----:B------:R-:W-:Y:S05]  /*db40*/  BSYNC B0 ;  /* 0x0000000000007941 */ /* 0x000fea0003800000 */
.L_x_16375:
        /* <DEDUP_REMOVED lines=20> */
.L_x_16379:
        /* <DEDUP_REMOVED lines=19> */
.L_x_16380:
[----:B------:R-:W-:Y:S05]  /*ddc0*/  BSYNC B0 ;  /* 0x0000000000007941 */ /* 0x000fea0003800000 */
.L_x_16378:
[----:B------:R-:W-:Y:S02]  /*ddd0*/  ULDC.64 UR4, c[0x0][0x5c0] ;  /* 0x0001700000047ab9 */ /* 0x000fe40000000a00 */
[----:B------:R-:W-:Y:S02]  /*dde0*/  IMAD R3, R5, UR4, RZ ;  /* 0x0000000405037c24 */ /* 0x000fe4000f8e02ff */
[----:B------:R-:W-:-:S04]  /*ddf0*/  IMAD.WIDE.U32 R12, R4, UR4, R12 ;  /* 0x00000004040c7c25 */ /* 0x000fc8000f8e000c */
[----:B------:R-:W-:-:S04]  /*de00*/  IMAD R3, R4, UR5, R3 ;  /* 0x0000000504037c24 */ /* 0x000fc8000f8e0203 */
[----:B------:R-:W-:-:S07]  /*de10*/  IMAD.IADD R13, R13, 0x1, R3 ;  /* 0x000000010d0d7824 */ /* 0x000fce00078e0203 */
.L_x_16305:
        /* <DEDUP_REMOVED lines=8> */
.L_x_16301:
[----:B------:R-:W-:Y:S05]  /*dea0*/  BSYNC B6 ;  /* 0x0000000000067941 */ /* 0x000fea0003800000 */
.L_x_16300:
        /* <DEDUP_REMOVED lines=308> */
.L_x_16383:
        /* <DEDUP_REMOVED lines=32> */
.L_x_16385:
[----:B------:R-:W-:Y:S05]  /*f3f0*/  BSYNC B7 ;  /* 0x0000000000077941 */ /* 0x000fea0003800000 */
.L_x_16384:
        /* <DEDUP_REMOVED lines=37> */
.L_x_16388:
        /* <DEDUP_REMOVED lines=23> */
.L_x_16389:
[----:B------:R-:W-:Y:S05]  /*f7c0*/  BSYNC B0 ;  /* 0x0000000000007941 */ /* 0x000fea0003800000 */
.L_x_16387:
        /* <DEDUP_REMOVED lines=32> */
.L_x_16391:
        /* <DEDUP_REMOVED lines=24> */
.L_x_16392:
[----:B------:R-:W-:Y:S05]  /*fb50*/  BSYNC B0 ;  /* 0x0000000000007941 */ /* 0x000fea0003800000 */
.L_x_16390:
        /* <DEDUP_REMOVED lines=32> */
.L_x_16394:
        /* <DEDUP_REMOVED lines=24> */
.L_x_16395:
[----:B------:R-:W-:Y:S05]  /*fee0*/  BSYNC B0 ;  /* 0x0000000000007941 */ /* 0x000fea0003800000 */
.L_x_16393:
        /* <DEDUP_REMOVED lines=32> */
.L_x_16397:
        /* <DEDUP_REMOVED lines=24> */
.L_x_16398:
[----:B------:R-:W-:Y:S05]  /*10270*/  BSYNC B0 ;  /* 0x0000000000007941 */ /* 0x000fea0003800000 */
.L_x_16396:
        /* <DEDUP_REMOVED lines=32> */
.L_x_16400:
        /* <DEDUP_REMOVED lines=24> */
.L_x_16401:
[----:B------:R-:W-:Y:S05]  /*10600*/  BSYNC B0 ;  /* 0x0000000000007941 */ /* 0x000fea0003800000 */
.L_x_16399:
        /* <DEDUP_REMOVED lines=32> */
.L_x_16403:
        /* <DEDUP_REMOVED lines=24> */
.L_x_16404:
[----:B------:R-:W-:Y:S05]  /*10990*/  BSYNC B0 ;  /* 0x0000000000007941 */ /* 0x000fea0003800000 */
.L_x_16402:
        /* <DEDUP_REMOVED lines=32> */
.L_x_16406:
        /* <DEDUP_REMOVED lines=24> */
.L_x_16407:
[----:B------:R-:W-:Y:S05]  /*10d20*/  BSYNC B0 ;  /* 0x0000000000007941 */ /* 0x000fea0003800000 */
.L_x_16405:
        /* <DEDUP_REMOVED lines=32> */
.L_x_16409:
        /* <DEDUP_REMOVED lines=24> */
.L_x_16410:
[----:B------:R-:W-:Y:S05]  /*110b0*/  BSYNC B0 ;  /* 0x0000000000007941 */ /* 0x000fea0003800000 */
.L_x_16408:
        /* <DEDUP_REMOVED lines=32> */
.L_x_16412:
        /* <DEDUP_REMOVED lines=24> */
.L_x_16413:
[----:B------:R-:W-:Y:S05]  /*11440*/  BSYNC B0 ;  /* 0x0000000000007941 */ /* 0x000fea0003800000 */
.L_x_16411:
        /* <DEDUP_REMOVED lines=32> */
.L_x_16415:
        /* <DEDUP_REMOVED lines=24> */
.L_x_16416:
[----:B------:R-:W-:Y:S05]  /*117d0*/  BSYNC B0 ;  /* 0x0000000000007941 */ /* 0x000fea0003800000 */
.L_x_16414:
        /* <DEDUP_REMOVED lines=32> */
.L_x_16418:
        /* <DEDUP_REMOVED lines=24> */
.L_x_16419:
[----:B------:R-:W-:Y:S05]  /*11b60*/  BSYNC B0 ;  /* 0x0000000000007941 */ /* 0x000fea0003800000 */
.L_x_16417:
        /* <DEDUP_REMOVED lines=32> */
.L_x_16421:
        /* <DEDUP_REMOVED lines=24> */
.L_x_16422:
[----:B------:R-:W-:Y:S05]  /*11ef0*/  BSYNC B0 ;  /* 0x0000000000007941 */ /* 0x000fea0003800000 */
.L_x_16420:
        /* <DEDUP_REMOVED lines=32> */
.L_x_16424:
        /* <DEDUP_REMOVED lines=24> */
.L_x_16425:
[----:B------:R-:W-:Y:S05]  /*12280*/  BSYNC B0 ;  /* 0x0000000000007941 */ /* 0x000fea0003800000 */
.L_x_16423:
        /* <DEDUP_REMOVED lines=19> */
[----:B------:R-:W-:Y:S05]  /*123c0*/  CALL.REL.NOINC `($__internal_14_$__cuda_sm20_div_u64) ;  /* 0x00000098002c7944 */ /* 0x000fea0003c00000 */
        /* <DEDUP_REMOVED lines=12> */
.L_x_16427:
        /* <DEDUP_REMOVED lines=24> */
.L_x_16428:
[----:B------:R-:W-:Y:S05]  /*12610*/  BSYNC B0 ;  /* 0x0000000000007941 */ /* 0x000fea0003800000 */
.L_x_16426:
        /* <DEDUP_REMOVED lines=19> */
[----:B------:R-:W-:Y:S05]  /*12750*/  CALL.REL.NOINC `($__internal_14_$__cuda_sm20_div_u64) ;  /* 0x0000009400487944 */ /* 0x000fea0003c00000 */
        /* <DEDUP_REMOVED lines=12> */
.L_x_16430:
        /* <DEDUP_REMOVED lines=24> */
.L_x_16431:
[----:B------:R-:W-:Y:S05]  /*129a0*/  BSYNC B0 ;  /* 0x0000000000007941 */ /* 0x000fea0003800000 */
.L_x_16429:
        /* <DEDUP_REMOVED lines=32> */
.L_x_16433:
        /* <DEDUP_REMOVED lines=24> */
.L_x_16434:
[----:B------:R-:W-:Y:S05]  /*12d30*/  BSYNC B0 ;  /* 0x0000000000007941 */ /* 0x000fea0003800000 */
.L_x_16432:
        /* <DEDUP_REMOVED lines=32> */
.L_x_16436:
        /* <DEDUP_REMOVED lines=24> */
.L_x_16437:
[----:B------:R-:W-:Y:S05]  /*130c0*/  BSYNC B0 ;  /* 0x0000000000007941 */ /* 0x000fea0003800000 */
.L_x_16435:
        /* <DEDUP_REMOVED lines=32> */
.L_x_16439:
        /* <DEDUP_REMOVED lines=24> */
.L_x_16440:
[----:B------:R-:W-:Y:S05]  /*13450*/  BSYNC B0 ;  /* 0x0000000000007941 */ /* 0x000fea0003800000 */
.L_x_16438:
        /* <DEDUP_REMOVED lines=32> */
.L_x_16442:
        /* <DEDUP_REMOVED lines=24> */
.L_x_16443:
[----:B------:R-:W-:Y:S05]  /*137e0*/  BSYNC B0 ;  /* 0x0000000000007941 */ /* 0x000fea0003800000 */
.L_x_16441:
        /* <DEDUP_REMOVED lines=32> */
.L_x_16445:
        /* <DEDUP_REMOVED lines=24> */
.L_x_16446:
[----:B------:R-:W-:Y:S05]  /*13b70*/  BSYNC B0 ;  /* 0x0000000000007941 */ /* 0x000fea0003800000 */
.L_x_16444:
        /* <DEDUP_REMOVED lines=32> */
.L_x_16448:
        /* <DEDUP_REMOVED lines=24> */
.L_x_16449:
[----:B------:R-:W-:Y:S05]  /*13f00*/  BSYNC B0 ;  /* 0x0000000000007941 */ /* 0x000fea0003800000 */
.L_x_16447:
        /* <DEDUP_REMOVED lines=32> */
.L_x_16451:
        /* <DEDUP_REMOVED lines=24> */
.L_x_16452:
[----:B------:R-:W-:Y:S05]  /*14290*/  BSYNC B0 ;  /* 0x0000000000007941 */ /* 0x000fea0003800000 */
.L_x_16450:
        /* <DEDUP_REMOVED lines=32> */
.L_x_16454:
        /* <DEDUP_REMOVED lines=24> */
.L_x_16455:
[----:B------:R-:W-:Y:S05]  /*14620*/  BSYNC B0 ;  /* 0x0000000000007941 */ /* 0x000fea0003800000 */
.L_x_16453:
        /* <DEDUP_REMOVED lines=30> */
.L_x_16457:
        /* <DEDUP_REMOVED lines=23> */
.L_x_16458:
[----:B------:R-:W-:Y:S05]  /*14980*/  BSYNC B0 ;  /* 0x0000000000007941 */ /* 0x000fea0003800000 */
.L_x_16456:
        /* <DEDUP_REMOVED lines=16> */
[----:B------:R-:W-:Y:S05]  /*14a90*/  CALL.REL.NOINC `($__internal_15_$__cuda_sm20_rem_u64) ;  /* 0x00000074008c7944 */ /* 0x000fea0003c00000 */
[----:B------:R-:W-:Y:S01]  /*14aa0*/  IMAD.MOV.U32 R4, RZ, RZ, R0 ;  /* 0x000000ffff047224 */ /* 0x000fe200078e0000 */
[----:B------:R-:W-:Y:S01]  /*14ab0*/  MOV R5, R3 ;  /* 0x0000000300057202 */ /* 0x000fe20000000f00 */
[----:B------:R-:W-:Y:S06]  /*14ac0*/  BRA `(.L_x_16461) ;  /* 0x00000000004c7947 */ /* 0x000fec0003800000 */
.L_x_16460:
        /* <DEDUP_REMOVED lines=19> */
.L_x_16461:
[----:B------:R-:W-:Y:S05]  /*14c00*/  BSYNC B0 ;  /* 0x0000000000007941 */ /* 0x000fea0003800000 */
.L_x_16459:
[----:B------:R-:W-:Y:S02]  /*14c10*/  ULDC.64 UR4, c[0x0][0x5c0] ;  /* 0x0001700000047ab9 */ /* 0x000fe40000000a00 */
[----:B------:R-:W-:Y:S02]  /*14c20*/  IMAD R3, R5, UR4, RZ ;  /* 0x0000000405037c24 */ /* 0x000fe4000f8e02ff */
[----:B------:R-:W-:-:S04]  /*14c30*/  IMAD.WIDE.U32 R12, R4, UR4, R12 ;  /* 0x00000004040c7c25 */ /* 0x000fc8000f8e000c */
[----:B------:R-:W-:-:S04]  /*14c40*/  IMAD R3, R4, UR5, R3 ;  /* 0x0000000504037c24 */ /* 0x000fc8000f8e0203 */
[----:B------:R-:W-:-:S07]  /*14c50*/  IMAD.IADD R13, R13, 0x1, R3 ;  /* 0x000000010d0d7824 */ /* 0x000fce00078e0203 */
.L_x_16386:
        /* <DEDUP_REMOVED lines=8> */
.L_x_16382:
[----:B------:R-:W-:Y:S05]  /*14ce0*/  BSYNC B6 ;  /* 0x0000000000067941 */ /* 0x000fea0003800000 */
.L_x_16381:
        /* <DEDUP_REMOVED lines=307> */
.L_x_16462:
        /* <DEDUP_REMOVED lines=32> */
.L_x_16464:
[----:B------:R-:W-:Y:S05]  /*16220*/  BSYNC B6 ;  /* 0x0000000000067941 */ /* 0x000fea0003800000 */
.L_x_16463:
        /* <DEDUP_REMOVED lines=37> */
.L_x_16467:
        /* <DEDUP_REMOVED lines=24> */
.L_x_16468:
[----:B------:R-:W-:Y:S05]  /*16600*/  BSYNC B0 ;  /* 0x0000000000007941 */ /* 0x000fea0003800000 */
.L_x_16466:
        /* <DEDUP_REMOVED lines=32> */
.L_x_16470:
        /* <DEDUP_REMOVED lines=24> */
.L_x_16471:
[----:B------:R-:W-:Y:S05]  /*16990*/  BSYNC B0 ;  /* 0x0000000000007941 */ /* 0x000fea0003800000 */
.L_x_16469:
        /* <DEDUP_REMOVED lines=33> */
.L_x_16473:
        /* <DEDUP_REMOVED lines=24> */
.L_x_16474:
[----:B------:R-:W-:Y:S05]  /*16d30*/  BSYNC B0 ;  /* 0x0000000000007941 */ /* 0x000fea0003800000 */
.L_x_16472:
        /* <DEDUP_REMOVED lines=33> */
.L_x_16476:
        /* <DEDUP_REMOVED lines=24> */
.L_x_16477:
[----:B------:R-:W-:Y:S05]  /*170d0*/  BSYNC B0 ;  /* 0x0000000000007941 */ /* 0x000fea0003800000 */
.L_x_16475:
        /* <DEDUP_REMOVED lines=33> */
.L_x_16479:
        /* <DEDUP_REMOVED lines=24> */
.L_x_16480:
[----:B------:R-:W-:Y:S05]  /*17470*/  BSYNC B0 ;  /* 0x0000000000007941 */ /* 0x000fea0003800000 */
.L_x_16478:
        /* <DEDUP_REMOVED lines=33> */
.L_x_16482:
        /* <DEDUP_REMOVED lines=24> */
.L_x_16483:
[----:B------:R-:W-:Y:S05]  /*17810*/  BSYNC B0 ;  /* 0x0000000000007941 */ /* 0x000fea0003800000 */
.L_x_16481:
        /* <DEDUP_REMOVED lines=33> */
.L_x_16485:
        /* <DEDUP_REMOVED lines=24> */
.L_x_16486:
[----:B------:R-:W-:Y:S05]  /*17bb0*/  BSYNC B0 ;  /* 0x0000000000007941 */ /* 0x000fea0003800000 */
.L_x_16484:
        /* <DEDUP_REMOVED lines=33> */
.L_x_16488:
        /* <DEDUP_REMOVED lines=24> */
.L_x_16489:
[----:B------:R-:W-:Y:S05]  /*17f50*/  BSYNC B0 ;  /* 0x0000000000007941 */ /* 0x000fea0003800000 */
.L_x_16487:
        /* <DEDUP_REMOVED lines=33> */
.L_x_16491:
        /* <DEDUP_REMOVED lines=24> */
.L_x_16492:
[----:B------:R-:W-:Y:S05]  /*182f0*/  BSYNC B0 ;  /* 0x0000000000007941 */ /* 0x000fea0003800000 */
.L_x_16490:
        /* <DEDUP_REMOVED lines=33> */
.L_x_16494:
        /* <DEDUP_REMOVED lines=24> */
.L_x_16495:
[----:B------:R-:W-:Y:S05]  /*18690*/  BSYNC B0 ;  /* 0x0000000000007941 */ /* 0x000fea0003800000 */
.L_x_16493:
        /* <DEDUP_REMOVED lines=33> */
.L_x_16497:
        /* <DEDUP_REMOVED lines=24> */
.L_x_16498:
[----:B------:R-:W-:Y:S05]  /*18a30*/  BSYNC B0 ;  /* 0x0000000000007941 */ /* 0x000fea0003800000 */
.L_x_16496:
        /* <DEDUP_REMOVED lines=33> */
.L_x_16500:
        /* <DEDUP_REMOVED lines=24> */
.L_x_16501:
[----:B------:R-:W-:Y:S05]  /*18dd0*/  BSYNC B0 ;  /* 0x0000000000007941 */ /* 0x000fea0003800000 */
.L_x_16499:
        /* <DEDUP_REMOVED lines=33> */
.L_x_16503:
        /* <DEDUP_REMOVED lines=24> */
.L_x_16504:
[----:B------:R-:W-:Y:S05]  /*19170*/  BSYNC B0 ;  /* 0x0000000000007941 */ /* 0x000fea0003800000 */
.L_x_16502:
        /* <DEDUP_REMOVED lines=33> */
.L_x_16506:
        /* <DEDUP_REMOVED lines=24> */
.L_x_16507:
[----:B------:R-:W-:Y:S05]  /*19510*/  BSYNC B0 ;  /* 0x0000000000007941 */ /* 0x000fea0003800000 */
.L_x_16505:
        /* <DEDUP_REMOVED lines=33> */
.L_x_16509:
        /* <DEDUP_REMOVED lines=24> */
.L_x_16510:
[----:B------:R-:W-:Y:S05]  /*198b0*/  BSYNC B0 ;  /* 0x0000000000007941 */ /* 0x000fea0003800000 */
.L_x_16508:
        /* <DEDUP_REMOVED lines=33> */
.L_x_16512:
        /* <DEDUP_REMOVED lines=24> */
.L_x_16513:
[----:B------:R-:W-:Y:S05]  /*19c50*/  BSYNC B0 ;  /* 0x0000000000007941 */ /* 0x000fea0003800000 */
.L_x_16511:
        /* <DEDUP_REMOVED lines=33> */
.L_x_16515:
        /* <DEDUP_REMOVED lines=24> */
.L_x_16516:
[----:B------:R-:W-:Y:S05]  /*19ff0*/  BSYNC B0 ;  /* 0x0000000000007941 */ /* 0x000fea0003800000 */
.L_x_16514:
        /* <DEDUP_REMOVED lines=33> */
.L_x_16518:
        /* <DEDUP_REMOVED lines=24> */
.L_x_16519:
[----:B------:R-:W-:Y:S05]  /*1a390*/  BSYNC B0 ;  /* 0x0000000000007941 */ /* 0x000fea0003800000 */
.L_x_16517:
        /* <DEDUP_REMOVED lines=33> */
.L_x_16521:
        /* <DEDUP_REMOVED lines=24> */
.L_x_16522:
[----:B------:R-:W-:Y:S05]  /*1a730*/  BSYNC B0 ;  /* 0x0000000000007941 */ /* 0x000fea0003800000 */
.L_x_16520:
        /* <DEDUP_REMOVED lines=33> */
.L_x_16524:
        /* <DEDUP_REMOVED lines=24> */
.L_x_16525:
[----:B------:R-:W-:Y:S05]  /*1aad0*/  BSYNC B0 ;  /* 0x0000000000007941 */ /* 0x000fea0003800000 */
.L_x_16523:
        /* <DEDUP_REMOVED lines=33> */
.L_x_16527:
        /* <DEDUP_REMOVED lines=24> */
.L_x_16528:
[----:B------:R-:W-:Y:S05]  /*1ae70*/  BSYNC B0 ;  /* 0x0000000000007941 */ /* 0x000fea0003800000 */
.L_x_16526:
        /* <DEDUP_REMOVED lines=33> */
.L_x_16530:
        /* <DEDUP_REMOVED lines=24> */
.L_x_16531:
[----:B------:R-:W-:Y:S05]  /*1b210*/  BSYNC B0 ;  /* 0x0000000000007941 */ /* 0x000fea0003800000 */
.L_x_16529:
        /* <DEDUP_REMOVED lines=33> */
.L_x_16533:
        /* <DEDUP_REMOVED lines=24> */
.L_x_16534:
[----:B------:R-:W-:Y:S05]  /*1b5b0*/  BSYNC B0 ;  /* 0x0000000000007941 */ /* 0x000fea0003800000 */
.L_x_16532:
        /* <DEDUP_REMOVED lines=31> */
.L_x_16536:
        /* <DEDUP_REMOVED lines=23> */
.L_x_16537:
[----:B------:R-:W-:Y:S05]  /*1b920*/  BSYNC B0 ;  /* 0x0000000000007941 */ /* 0x000fea0003800000 */
.L_x_16535:
        /* <DEDUP_REMOVED lines=21> */
.L_x_16539:
        /* <DEDUP_REMOVED lines=19> */
.L_x_16540:
[----:B------:R-:W-:Y:S05]  /*1bbb0*/  BSYNC B0 ;  /* 0x0000000000007941 */ /* 0x000fea0003800000 */
.L_x_16538:
[----:B------:R-:W-:Y:S01]  /*1bbc0*/  ULDC.64 UR4, c[0x0][0x5c0] ;  /* 0x0001700000047ab9 */ /* 0x000fe20000000a00 */
[----:B------:R-:W-:Y:S02]  /*1bbd0*/  IMAD.MOV.U32 R3, RZ, RZ, R15 ;  /* 0x000000ffff037224 */ /* 0x000fe400078e000f */
[----:B------:R-:W-:Y:S02]  /*1bbe0*/  IMAD R5, R5, UR4, RZ ;  /* 0x0000000405057c24 */ /* 0x000fe4000f8e02ff */
[----:B------:R-:W-:-:S04]  /*1bbf0*/  IMAD.WIDE.U32 R2, R4, UR4, R2 ;  /* 0x0000000404027c25 */ /* 0x000fc8000f8e0002 */
[----:B------:R-:W-:-:S05]  /*1bc00*/  IMAD R5, R4, UR5, R5 ;  /* 0x0000000504057c24 */ /* 0x000fca000f8e0205 */
[----:B------:R-:W-:-:S07]  /*1bc10*/  IADD3 R15, R3, R5, RZ ;  /* 0x00000005030f7210 */ /* 0x000fce0007ffe0ff */
.L_x_16465:
[----:B------:R-:W-:Y:S02]  /*1bc20*/  ULDC.64 UR4, c[0x0][0x5c8] ;  /* 0x0001720000047ab9 */ /* 0x000fe40000000a00 */
[----:B------:R-:W-:-:S04]  /*1bc30*/  LEA R4, P0, R2, UR4, 0x1 ;  /* 0x0000000402047c11 */ /* 0x000fc8000f8008ff */
[----:B------:R-:W-:-:S06]  /*1bc40*/  LEA.HI.X R5, R2, UR5, R15, 0x1, P0 ;  /* 0x0000000502057c11 */ /* 0x000fcc00080f0c0f */
[----:B------:R-:W2:Y:S04]  /*1bc50*/  LDG.E.U16 R5, desc[UR36][R4.64] ;  /* 0x0000002404057981 */ /* 0x000ea8000c1e1500 */
[----:B--2---:R-:W-:Y:S01]  /*1bc60*/  STG.E.U16 desc[UR36][R16.64], R5 ;  /* 0x0000000510007986 */ /* 0x004fe2000c101524 */
[----:B------:R-:W-:Y:S05]  /*1bc70*/  EXIT ;  /* 0x000000000000794d */ /* 0x000fea0003800000 */
        .weak           $__internal_14_$__cuda_sm20_div_u64
        .type           $__internal_14_$__cuda_sm20_div_u64,@function
        .size           $__internal_14_$__cuda_sm20_div_u64,($__internal_15_$__cuda_sm20_rem_u64 - $__internal_14_$__cuda_sm20_div_u64)
$__internal_14_$__cuda_sm20_div_u64:
        /* <DEDUP_REMOVED lines=68> */
[----:B------:R-:W-:Y:S05]  /*1c0c0*/  RET.REL.NODEC R4 `(_ZN2at6native24index_elementwise_kernelILi128ELi4EZNS0_20cuda_take_put_kernelIslZZZZZNS0_11take_kernelERNS_14TensorIteratorERKNS_10TensorBaseEENKUlvE_clEvENKUlvE3_clEvENKUlvE_clEvENKUlvE0_clEvEUlRslE_EEvS4_S7_RKT1_EUliE_EEvlSE_) ;  /* 0xfffffe3c04cc7950 */ /* 0x000fea0003c3ffff */
        .weak           $__internal_15_$__cuda_sm20_rem_u64
        .type           $__internal_15_$__cuda_sm20_rem_u64,@function
        .size           $__internal_15_$__cuda_sm20_rem_u64,(.L_x_27932 - $__internal_15_$__cuda_sm20_rem_u64)
$__internal_15_$__cuda_sm20_rem_u64:
        /* <DEDUP_REMOVED lines=63> */
[----:B------:R-:W-:Y:S06]  /*1c4c0*/  RET.REL.NODEC R4 `(_ZN2at6native24index_elementwise_kernelILi128ELi4EZNS0_20cuda_take_put_kernelIslZZZZZNS0_11take_kernelERNS_14TensorIteratorERKNS_10TensorBaseEENKUlvE_clEvENKUlvE3_clEvENKUlvE_clEvENKUlvE0_clEvEUlRslE_EEvS4_S7_RKT1_EUliE_EEvlSE_) ;  /* 0xfffffe3804cc7950 */ /* 0x000fec0003c3ffff */
.L_x_16541:
        /* <DEDUP_REMOVED lines=11> */
.L_x_27932:


//--------------------- .text._ZN2at6native24index_elementwise_kernelILi128ELi4EZNS0_20cuda_take_put_kernelIsiZZZZZNS0_11take_kernelERNS_14TensorIteratorERKNS_10TensorBaseEENKUlvE_clEvENKUlvE3_clEvENKUlvE_clEvENKUlvE_clEvEUlRsiE_EEvS4_S7_RKT1_EUliE_EEvlSE_ --------------------------
	.section	.text._ZN2at6native24index_elementwise_kernelILi128ELi4EZNS0_20cuda_take_put_kernelIsiZZZZZNS0_11take_kernelERNS_14TensorIteratorERKNS_10TensorBaseEENKUlvE_clEvENKUlvE3_clEvENKUlvE_clEvENKUlvE_clEvEUlRsiE_EEvS4_S7_RKT1_EUliE_EEvlSE_,"ax",@progbits
	.align	128
        .global         _ZN2at6native24index_elementwise_kernelILi128ELi4EZNS0_20cuda_take_put_kernelIsiZZZZZNS0_11take_kernelERNS_14TensorIteratorERKNS_10TensorBaseEENKUlvE_clEvENKUlvE3_clEvENKUlvE_clEvENKUlvE_clEvEUlRsiE_EEvS4_S7_RKT1_EUliE_EEvlSE_
        .type           _ZN2at6native24index_elementwise_kernelILi128ELi4EZNS0_20cuda_take_put_kernelIsiZZZZZNS0_11take_kernelERNS_14TensorIteratorERKNS_10TensorBaseEENKUlvE_clEvENKUlvE3_clEvENKUlvE_clEvENKUlvE_clEvEUlRsiE_EEvS4_S7_RKT1_EUliE_EEvlSE_,@function
        .size           _ZN2at6native24index_elementwise_kernelILi128ELi4EZNS0_20cuda_take_put_kernelIsiZZZZZNS0_11take_kernelERNS_14TensorIteratorERKNS_10TensorBaseEENKUlvE_clEvENKUlvE3_clEvENKUlvE_clEvENKUlvE_clEvEUlRsiE_EEvS4_S7_RKT1_EUliE_EEvlSE_,(.L_x_28093 - _ZN2at6native24index_elementwise_kernelILi128ELi4EZNS0_20cuda_take_put_kernelIsiZZZZZNS0_11take_kernelERNS_14TensorIteratorERKNS_10TensorBaseEENKUlvE_clEvENKUlvE3_clEvENKUlvE_clEvENKUlvE_clEvEUlRsiE_EEvS4_S7_RKT1_EUliE_EEvlSE_)
        .other          _ZN2at6native24index_elementwise_kernelILi128ELi4EZNS0_20cuda_take_put_kernelIsiZZZZZNS0_11take_kernelERNS_14TensorIteratorERKNS_10TensorBaseEENKUlvE_clEvENKUlvE3_clEvENKUlvE_clEvENKUlvE_clEvEUlRsiE_EEvS4_S7_RKT1_EUliE_EEvlSE_,@"STO_CUDA_ENTRY STV_DEFAULT"
_ZN2at6native24index_elementwise_kernelILi128ELi4EZNS0_20cuda_take_put_kernelIsiZZZZZNS0_11take_kernelERNS_14TensorIteratorERKNS_10TensorBaseEENKUlvE_clEvENKUlvE3_clEvENKUlvE_clEvENKUlvE_clEvEUlRsiE_EEvS4_S7_RKT1_EUliE_EEvlSE_:
.text._ZN2at6native24index_elementwise_kernelILi128ELi4EZNS0_20cuda_take_put_kernelIsiZZZZZNS0_11take_kernelERNS_14TensorIteratorERKNS_10TensorBaseEENKUlvE_clEvENKUlvE3_clEvENKUlvE_clEvENKUlvE_clEvEUlRsiE_EEvS4_S7_RKT1_EUliE_EEvlSE_:
        /* <DEDUP_REMOVED lines=315> */
.L_x_16544:
        /* <DEDUP_REMOVED lines=32> */
.L_x_16546:
[----:B------:R-:W-:Y:S05]  /*15b0*/  BSYNC B6 ;  /* 0x0000000000067941 */ /* 0x000fea0003800000 */
.L_x_16545:
        /* <DEDUP_REMOVED lines=284> */
.L_x_16547:
        /* <DEDUP_REMOVED lines=8> */
.L_x_16543:
[----:B------:R-:W-:Y:S05]  /*2800*/  BSYNC B7 ;  /* 0x0000000000077941 */ /* 0x000fea0003800000 */
.L_x_16542:
        /* <DEDUP_REMOVED lines=307> */
.L_x_16550:
        /* <DEDUP_REMOVED lines=32> */
.L_x_16552:
[----:B------:R-:W-:Y:S05]  /*3d40*/  BSYNC B6 ;  /* 0x0000000000067941 */ /* 0x000fea0003800000 */
.L_x_16551:
        /* <DEDUP_REMOVED lines=284> */
.L_x_16553:
[----:B------:R-:W0:Y:S02]  /*4f10*/  LDC.64 R4, c[0x0][0x5c0] ;  /* 0x00017000ff047b82 */ /* 0x000e240000000a00 */
[----:B0-----:R-:W-:-:S06]  /*4f20*/  IMAD.WIDE R2, R3, 0x2, R4 ;  /* 0x0000000203027825 */ /* 0x001fcc00078e0204 */
[----:B------:R0:W2:Y:S01]  /*4f30*/  LDG.E.U16 R3, desc[UR36][R2.64] ;  /* 0x0000002402037981 */ /* 0x0000a2000c1e1500 */
[----:B------:R-:W-:-:S04]  /*4f40*/  IADD3 R23, R23, 0x80, RZ ;  /* 0x0000008017177810 */ /* 0x000fc80007ffe0ff */
[----:B0-----:R-:W-:Y:S01]  /*4f50*/  MOV R2, R23 ;  /* 0x0000001700027202 */ /* 0x001fe20000000f00 */
[----:B--2---:R0:W-:Y:S02]  /*4f60*/  STG.E.U16 desc[UR36][R18.64], R3 ;  /* 0x0000000312007986 */ /* 0x0041e4000c101524 */
[----:B0-----:R-:W-:-:S07]  /*4f70*/  MOV R3, RZ ;  /* 0x000000ff00037202 */ /* 0x001fce0000000f00 */
.L_x_16549:
[----:B------:R-:W-:Y:S05]  /*4f80*/  BSYNC B7 ;  /* 0x0000000000077941 */ /* 0x000fea0003800000 */
.L_x_16548:
        /* <DEDUP_REMOVED lines=307> */
.L_x_16556:
        /* <DEDUP_REMOVED lines=32> */
.L_x_16558:
[----:B------:R-:W-:Y:S05]  /*64c0*/  BSYNC B6 ;  /* 0x0000000000067941 */ /* 0x000fea0003800000 */
.L_x_16557:
        /* <DEDUP_REMOVED lines=284> */
.L_x_16559:
[----:B------:R-:W0:Y:S02]  /*7690*/  LDC.64 R4, c[0x0][0x5c0] ;  /* 0x00017000ff047b82 */ /* 0x000e240000000a00 */
[----:B0-----:R-:W-:-:S06]  /*76a0*/  IMAD.WIDE R2, R3, 0x2, R4 ;  /* 0x0000000203027825 */ /* 0x001fcc00078e0204 */
[----:B------:R0:W2:Y:S01]  /*76b0*/  LDG.E.U16 R3, desc[UR36][R2.64] ;  /* 0x0000002402037981 */ /* 0x0000a2000c1e1500 */
[----:B------:R-:W-:-:S05]  /*76c0*/  VIADD R23, R23, 0x80 ;  /* 0x0000008017177836 */ /* 0x000fca0000000000 */
[----:B0-----:R-:W-:Y:S01]  /*76d0*/  MOV R2, R23 ;  /* 0x0000001700027202 */ /* 0x001fe20000000f00 */
[----:B--2---:R0:W-:Y:S02]  /*76e0*/  STG.E.U16 desc[UR36][R18.64], R3 ;  /* 0x0000000312007986 */ /* 0x0041e4000c101524 */
[----:B0-----:R-:W-:-:S07]  /*76f0*/  MOV R3, RZ ;  /* 0x000000ff00037202 */ /* 0x001fce0000000f00 */
.L_x_16555:
[----:B------:R-:W-:Y:S05]  /*7700*/  BSYNC B7 ;  /* 0x0000000000077941 */ /* 0x000fea0003800000 */
.L_x_16554:
        /* <DEDUP_REMOVED lines=306> */
.L_x_16560:
        /* <DEDUP_REMOVED lines=32> */
.L_x_16562:
[----:B------:R-:W-:Y:S05]  /*8c30*/  BSYNC B6 ;  /* 0x0000000000067941 */ /* 0x000fea0003800000 */
.L_x_16561:
        /* <DEDUP_REMOVED lines=284> */
.L_x_16563:
[----:B------:R-:W0:Y:S02]  /*9e00*/  LDC.64 R4, c[0x0][0x5c0] ;  /* 0x00017000ff047b82 */ /* 0x000e240000000a00 */
[----:B0-----:R-:W-:-:S06]  /*9e10*/  IMAD.WIDE R2, R3, 0x2, R4 ;  /* 0x0000000203027825 */ /* 0x001fcc00078e0204 */
[----:B------:R-:W2:Y:S04]  /*9e20*/  LDG.E.U16 R3, desc[UR36][R2.64] ;  /* 0x0000002402037981 */ /* 0x000ea8000c1e1500 */
[----:B--2---:R-:W-:Y:S01]  /*9e30*/  STG.E.U16 desc[UR36][R18.64], R3 ;  /* 0x0000000312007986 */ /* 0x004fe2000c101524 */
[----:B------:R-:W-:Y:S05]  /*9e40*/  EXIT ;  /* 0x000000000000794d */ /* 0x000fea0003800000 */
.L_x_16564:
        /* <DEDUP_REMOVED lines=11> */
.L_x_28093:


//--------------------- .text._ZN2at6native24index_elementwise_kernelILi128ELi4EZNS0_20cuda_take_put_kernelIllZZZZZNS0_11take_kernelERNS_14TensorIteratorERKNS_10TensorBaseEENKUlvE_clEvENKUlvE2_clEvENKUlvE_clEvENKUlvE0_clEvEUlRllE_EEvS4_S7_RKT1_EUliE_EEvlSE_ --------------------------
	.section	.text._ZN2at6native24index_elementwise_kernelILi128ELi4EZNS0_20cuda_take_put_kernelIllZZZZZNS0_11take_kernelERNS_14TensorIteratorERKNS_10TensorBaseEENKUlvE_clEvENKUlvE2_clEvENKUlvE_clEvENKUlvE0_clEvEUlRllE_EEvS4_S7_RKT1_EUliE_EEvlSE_,"ax",@progbits
	.align	128
        .global         _ZN2at6native24index_elementwise_kernelILi128ELi4EZNS0_20cuda_take_put_kernelIllZZZZZNS0_11take_kernelERNS_14TensorIteratorERKNS_10TensorBaseEENKUlvE_clEvENKUlvE2_clEvENKUlvE_clEvENKUlvE0_clEvEUlRllE_EEvS4_S7_RKT1_EUliE_EEvlSE_
        .type           _ZN2at6native24index_elementwise_kernelILi128ELi4EZNS0_20cuda_take_put_kernelIllZZZZZNS0_11take_kernelERNS_14TensorIteratorERKNS_10TensorBaseEENKUlvE_clEvENKUlvE2_clEvENKUlvE_clEvENKUlvE0_clEvEUlRllE_EEvS4_S7_RKT1_EUliE_EEvlSE_,@function
        .size           _ZN2at6native24index_elementwise_kernelILi128ELi4EZNS0_20cuda_take_put_kernelIllZZZZZNS0_11take_kernelERNS_14TensorIteratorERKNS_10TensorBaseEENKUlvE_clEvENKUlvE2_clEvENKUlvE_clEvENKUlvE0_clEvEUlRllE_EEvS4_S7_RKT1_EUliE_EEvlSE_,(.L_x_27934 - _ZN2at6native24index_elementwise_kernelILi128ELi4EZNS0_20cuda_take_put_kernelIllZZZZZNS0_11take_kernelERNS_14TensorIteratorERKNS_10TensorBaseEENKUlvE_clEvENKUlvE2_clEvENKUlvE_clEvENKUlvE0_clEvEUlRllE_EEvS4_S7_RKT1_EUliE_EEvlSE_)
        .other          _ZN2at6native24index_elementwise_kernelILi128ELi4EZNS0_20cuda_take_put_kernelIllZZZZZNS0_11take_kernelERNS_14TensorIteratorERKNS_10TensorBaseEENKUlvE_clEvENKUlvE2_clEvENKUlvE_clEvENKUlvE0_clEvEUlRllE_EEvS4_S7_RKT1_EUliE_EEvlSE_,@"STO_CUDA_ENTRY STV_DEFAULT"
_ZN2at6native24index_elementwise_kernelILi128ELi4EZNS0_20cuda_take_put_kernelIllZZZZZNS0_11take_kernelERNS_14TensorIteratorERKNS_10TensorBaseEENKUlvE_clEvENKUlvE2_clEvENKUlvE_clEvENKUlvE0_clEvEUlRllE_EEvS4_S7_RKT1_EUliE_EEvlSE_:
.text._ZN2at6native24index_elementwise_kernelILi128ELi4EZNS0_20cuda_take_put_kernelIllZZZZZNS0_11take_kernelERNS_14TensorIteratorERKNS_10TensorBaseEENKUlvE_clEvENKUlvE2_clEvENKUlvE_clEvENKUlvE0_clEvEUlRllE_EEvS4_S7_RKT1_EUliE_EEvlSE_:
        /* <DEDUP_REMOVED lines=317> */
.L_x_16567:
        /* <DEDUP_REMOVED lines=32> */
.L_x_16569:
[----:B------:R-:W-:Y:S05]  /*15d0*/  BSYNC B7 ;  /* 0x0000000000077941 */ /* 0x000fea0003800000 */
.L_x_16568:
        /* <DEDUP_REMOVED lines=25> */
[----:B------:R-:W-:Y:S05]  /*1770*/  CALL.REL.NOINC `($__internal_16_$__cuda_sm20_div_u64) ;  /* 0x000001a400407944 */ /* 0x000fea0003c00000 */
        /* <DEDUP_REMOVED lines=11> */
.L_x_16572:
        /* <DEDUP_REMOVED lines=23> */
.L_x_16573:
[----:B------:R-:W-:Y:S05]  /*19a0*/  BSYNC B0 ;  /* 0x0000000000007941 */ /* 0x000fea0003800000 */
.L_x_16571:
        /* <DEDUP_REMOVED lines=32> */
.L_x_16575:
        /* <DEDUP_REMOVED lines=24> */
.L_x_16576:
[----:B------:R-:W-:Y:S05]  /*1d30*/  BSYNC B0 ;  /* 0x0000000000007941 */ /* 0x000fea0003800000 */
.L_x_16574:
        /* <DEDUP_REMOVED lines=20> */
[----:B------:R-:W-:Y:S05]  /*1e80*/  CALL.REL.NOINC `($__internal_16_$__cuda_sm20_div_u64) ;  /* 0x0000019c007c7944 */ /* 0x000fea0003c00000 */
        /* <DEDUP_REMOVED lines=12> */
.L_x_16578:
        /* <DEDUP_REMOVED lines=24> */
.L_x_16579:
[----:B------:R-:W-:Y:S05]  /*20d0*/  BSYNC B0 ;  /* 0x0000000000007941 */ /* 0x000fea0003800000 */
.L_x_16577:
        /* <DEDUP_REMOVED lines=33> */
.L_x_16581:
        /* <DEDUP_REMOVED lines=24> */
.L_x_16582:
[----:B------:R-:W-:Y:S05]  /*2470*/  BSYNC B0 ;  /* 0x0000000000007941 */ /* 0x000fea0003800000 */
.L_x_16580:
        /* <DEDUP_REMOVED lines=33> */
.L_x_16584:
        /* <DEDUP_REMOVED lines=24> */
.L_x_16585:
[----:B------:R-:W-:Y:S05]  /*2810*/  BSYNC B0 ;  /* 0x0000000000007941 */ /* 0x000fea0003800000 */
.L_x_16583:
        /* <DEDUP_REMOVED lines=33> */
.L_x_16587:
        /* <DEDUP_REMOVED lines=24> */
.L_x_16588:
[----:B------:R-:W-:Y:S05]  /*2bb0*/  BSYNC B0 ;  /* 0x0000000000007941 */ /* 0x000fea0003800000 */
.L_x_16586:
        /* <DEDUP_REMOVED lines=33> */
.L_x_16590:
        /* <DEDUP_REMOVED lines=24> */
.L_x_16591:
[----:B------:R-:W-:Y:S05]  /*2f50*/  BSYNC B0 ;  /* 0x0000000000007941 */ /* 0x000fea0003800000 */
.L_x_16589:
        /* <DEDUP_REMOVED lines=33> */
.L_x_16593:
        /* <DEDUP_REMOVED lines=24> */
.L_x_16594:
[----:B------:R-:W-:Y:S05]  /*32f0*/  BSYNC B0 ;  /* 0x0000000000007941 */ /* 0x000fea0003800000 */
.L_x_16592:
        /* <DEDUP_REMOVED lines=33> */
.L_x_16596:
        /* <DEDUP_REMOVED lines=24> */
.L_x_16597:
[----:B------:R-:W-:Y:S05]  /*3690*/  BSYNC B0 ;  /* 0x0000000000007941 */ /* 0x000fea0003800000 */
.L_x_16595:
        /* <DEDUP_REMOVED lines=33> */
.L_x_16599:
        /* <DEDUP_REMOVED lines=24> */
.L_x_16600:
[----:B------:R-:W-:Y:S05]  /*3a30*/  BSYNC B0 ;  /* 0x0000000000007941 */ /* 0x000fea0003800000 */
.L_x_16598:
        /* <DEDUP_REMOVED lines=33> */
.L_x_16602:
        /* <DEDUP_REMOVED lines=24> */
.L_x_16603:
[----:B------:R-:W-:Y:S05]  /*3dd0*/  BSYNC B0 ;  /* 0x0000000000007941 */ /* 0x000fea0003800000 */
.L_x_16601:
        /* <DEDUP_REMOVED lines=33> */
.L_x_16605:
        /* <DEDUP_REMOVED lines=24> */
.L_x_16606:
[----:B------:R-:W-:Y:S05]  /*4170*/  BSYNC B0 ;  /* 0x0000000000007941 */ /* 0x000fea0003800000 */
.L_x_16604:
        /* <DEDUP_REMOVED lines=33> */
.L_x_16608:
        /* <DEDUP_REMOVED lines=24> */
.L_x_16609:
[----:B------:R-:W-:Y:S05]  /*4510*/  BSYNC B0 ;  /* 0x0000000000007941 */ /* 0x000fea0003800000 */
.L_x_16607:
        /* <DEDUP_REMOVED lines=33> */
.L_x_16611:
        /* <DEDUP_REMOVED lines=24> */
.L_x_16612:
[----:B------:R-:W-:Y:S05]  /*48b0*/  BSYNC B0 ;  /* 0x0000000000007941 */ /* 0x000fea0003800000 */
.L_x_16610:
        /* <DEDUP_REMOVED lines=33> */
.L_x_16614:
        /* <DEDUP_REMOVED lines=24> */
.L_x_16615:
[----:B------:R-:W-:Y:S05]  /*4c50*/  BSYNC B0 ;  /* 0x0000000000007941 */ /* 0x000fea0003800000 */
.L_x_16613:
        /* <DEDUP_REMOVED lines=33> */
.L_x_16617:
        /* <DEDUP_REMOVED lines=24> */
.L_x_16618:
[----:B------:R-:W-:Y:S05]  /*4ff0*/  BSYNC B0 ;  /* 0x0000000000007941 */ /* 0x000fea0003800000 */
.L_x_16616:
        /* <DEDUP_REMOVED lines=33> */
.L_x_16620:
        /* <DEDUP_REMOVED lines=24> */
.L_x_16621:
[----:B------:R-:W-:Y:S05]  /*5390*/  BSYNC B0 ;  /* 0x0000000000007941 */ /* 0x000fea0003800000 */
.L_x_16619:
        /* <DEDUP_REMOVED lines=33> */
.L_x_16623:
        /* <DEDUP_REMOVED lines=24> */
.L_x_16624:
[----:B------:R-:W-:Y:S05]  /*5730*/  BSYNC B0 ;  /* 0x0000000000007941 */ /* 0x000fea0003800000 */
.L_x_16622:
        /* <DEDUP_REMOVED lines=33> */
.L_x_16626:
        /* <DEDUP_REMOVED lines=24> */
.L_x_16627:
[----:B------:R-:W-:Y:S05]  /*5ad0*/  BSYNC B0 ;  /* 0x0000000000007941 */ /* 0x000fea0003800000 */
.L_x_16625:
        /* <DEDUP_REMOVED lines=33> */
.L_x_16629:
        /* <DEDUP_REMOVED lines=24> */
.L_x_16630:
[----:B------:R-:W-:Y:S05]  /*5e70*/  BSYNC B0 ;  /* 0x0000000000007941 */ /* 0x000fea0003800000 */
.L_x_16628:
        /* <DEDUP_REMOVED lines=33> */
.L_x_16632:
        /* <DEDUP_REMOVED lines=24> */
.L_x_16633:
[----:B------:R-:W-:Y:S05]  /*6210*/  BSYNC B0 ;  /* 0x0000000000007941 */ /* 0x000fea0003800000 */
.L_x_16631:
        /* <DEDUP_REMOVED lines=33> */
.L_x_16635:
        /* <DEDUP_REMOVED lines=24> */
.L_x_16636:
[----:B------:R-:W-:Y:S05]  /*65b0*/  BSYNC B0 ;  /* 0x0000000000007941 */ /* 0x000fea0003800000 */
.L_x_16634:
        /* <DEDUP_REMOVED lines=33> */
.L_x_16638:
        /* <DEDUP_REMOVED lines=24> */
.L_x_16639:
[----:B------:R-:W-:Y:S05]  /*6950*/  BSYNC B0 ;  /* 0x0000000000007941 */ /* 0x000fea0003800000 */
.L_x_16637:
        /* <DEDUP_REMOVED lines=31> */
.L_x_16641:
        /* <DEDUP_REMOVED lines=23> */
.L_x_16642:
[----:B------:R-:W-:Y:S05]  /*6cc0*/  BSYNC B0 ;  /* 0x0000000000007941 */ /* 0x000fea0003800000 */
.L_x_16640:
        /* <DEDUP_REMOVED lines=17> */
[----:B------:R-:W-:Y:S05]  /*6de0*/  CALL.REL.NOINC `($__internal_17_$__cuda_sm20_rem_u64) ;  /* 0x0000015000b87944 */ /* 0x000fea0003c00000 */
[----:B------:R-:W-:Y:S01]  /*6df0*/  MOV R4, R0 ;  /* 0x0000000000047202 */ /* 0x000fe20000000f00 */
[----:B------:R-:W-:Y:S01]  /*6e00*/  IMAD.MOV.U32 R5, RZ, RZ, R3 ;  /* 0x000000ffff057224 */ /* 0x000fe200078e0003 */
[----:B------:R-:W-:Y:S06]  /*6e10*/  BRA `(.L_x_16645) ;  /* 0x0000000000507947 */ /* 0x000fec0003800000 */
.L_x_16644:
        /* <DEDUP_REMOVED lines=20> */
.L_x_16645:
[----:B------:R-:W-:Y:S05]  /*6f60*/  BSYNC B0 ;  /* 0x0000000000007941 */ /* 0x000fea0003800000 */
.L_x_16643:
[----:B------:R-:W-:Y:S01]  /*6f70*/  ULDC.64 UR4, c[0x0][0x5c0] ;  /* 0x0001700000047ab9 */ /* 0x000fe20000000a00 */
[----:B------:R-:W-:Y:S01]  /*6f80*/  MOV R3, R15 ;  /* 0x0000000f00037202 */ /* 0x000fe20000000f00 */
[----:B------:R-:W-:Y:S02]  /*6f90*/  IMAD R5, R5, UR4, RZ ;  /* 0x0000000405057c24 */ /* 0x000fe4000f8e02ff */
[----:B------:R-:W-:-:S04]  /*6fa0*/  IMAD.WIDE.U32 R2, R4, UR4, R2 ;  /* 0x0000000404027c25 */ /* 0x000fc8000f8e0002 */
[----:B------:R-:W-:-:S04]  /*6fb0*/  IMAD R5, R4, UR5, R5 ;  /* 0x0000000504057c24 */ /* 0x000fc8000f8e0205 */
[----:B------:R-:W-:-:S07]  /*6fc0*/  IMAD.IADD R15, R3, 0x1, R5 ;  /* 0x00000001030f7824 */ /* 0x000fce00078e0205 */
.L_x_16570:
        /* <DEDUP_REMOVED lines=9> */
.L_x_16566:
[----:B------:R-:W-:Y:S05]  /*7060*/  BSYNC B6 ;  /* 0x0000000000067941 */ /* 0x000fea0003800000 */
.L_x_16565:
        /* <DEDUP_REMOVED lines=308> */
.L_x_16648:
        /* <DEDUP_REMOVED lines=32> */
.L_x_16650:
[----:B------:R-:W-:Y:S05]  /*85b0*/  BSYNC B7 ;  /* 0x0000000000077941 */ /* 0x000fea0003800000 */
.L_x_16649:
        /* <DEDUP_REMOVED lines=37> */
.L_x_16653:
        /* <DEDUP_REMOVED lines=23> */
.L_x_16654:
[----:B------:R-:W-:Y:S05]  /*8980*/  BSYNC B0 ;  /* 0x0000000000007941 */ /* 0x000fea0003800000 */
.L_x_16652:
        /* <DEDUP_REMOVED lines=32> */
.L_x_16656:
        /* <DEDUP_REMOVED lines=24> */
.L_x_16657:
[----:B------:R-:W-:Y:S05]  /*8d10*/  BSYNC B0 ;  /* 0x0000000000007941 */ /* 0x000fea0003800000 */
.L_x_16655:
        /* <DEDUP_REMOVED lines=32> */
.L_x_16659:
        /* <DEDUP_REMOVED lines=24> */
.L_x_16660:
[----:B------:R-:W-:Y:S05]  /*90a0*/  BSYNC B0 ;  /* 0x0000000000007941 */ /* 0x000fea0003800000 */
.L_x_16658:
        /* <DEDUP_REMOVED lines=32> */
.L_x_16662:
        /* <DEDUP_REMOVED lines=24> */
.L_x_16663:
[----:B------:R-:W-:Y:S05]  /*9430*/  BSYNC B0 ;  /* 0x0000000000007941 */ /* 0x000fea0003800000 */
.L_x_16661:
        /* <DEDUP_REMOVED lines=32> */
.L_x_16665:
        /* <DEDUP_REMOVED lines=24> */
.L_x_16666:
[----:B------:R-:W-:Y:S05]  /*97c0*/  BSYNC B0 ;  /* 0x0000000000007941 */ /* 0x000fea0003800000 */
.L_x_16664:
        /* <DEDUP_REMOVED lines=32> */
.L_x_16668:
        /* <DEDUP_REMOVED lines=24> */
.L_x_16669:
[----:B------:R-:W-:Y:S05]  /*9b50*/  BSYNC B0 ;  /* 0x0000000000007941 */ /* 0x000fea0003800000 */
.L_x_16667:
        /* <DEDUP_REMOVED lines=32> */
.L_x_16671:
        /* <DEDUP_REMOVED lines=24> */
.L_x_16672:
[----:B------:R-:W-:Y:S05]  /*9ee0*/  BSYNC B0 ;  /* 0x0000000000007941 */ /* 0x000fea0003800000 */
.L_x_16670:
        /* <DEDUP_REMOVED lines=32> */
.L_x_16674:
        /* <DEDUP_REMOVED lines=24> */
.L_x_16675:
[----:B------:R-:W-:Y:S05]  /*a270*/  BSYNC B0 ;  /* 0x0000000000007941 */ /* 0x000fea0003800000 */
.L_x_16673:
        /* <DEDUP_REMOVED lines=32> */
.L_x_16677:
        /* <DEDUP_REMOVED lines=24> */
.L_x_16678:
[----:B------:R-:W-:Y:S05]  /*a600*/  BSYNC B0 ;  /* 0x0000000000007941 */ /* 0x000fea0003800000 */
.L_x_16676:
        /* <DEDUP_REMOVED lines=32> */
.L_x_16680:
        /* <DEDUP_REMOVED lines=24> */
.L_x_16681:
[----:B------:R-:W-:Y:S05]  /*a990*/  BSYNC B0 ;  /* 0x0000000000007941 */ /* 0x000fea0003800000 */
.L_x_16679:
        /* <DEDUP_REMOVED lines=32> */
.L_x_16683:
        /* <DEDUP_REMOVED lines=24> */
.L_x_16684:
[----:B------:R-:W-:Y:S05]  /*ad20*/  BSYNC B0 ;  /* 0x0000000000007941 */ /* 0x000fea0003800000 */
.L_x_16682:
        /* <DEDUP_REMOVED lines=32> */
.L_x_16686:
        /* <DEDUP_REMOVED lines=24> */
.L_x_16687:
[----:B------:R-:W-:Y:S05]  /*b0b0*/  BSYNC B0 ;  /* 0x0000000000007941 */ /* 0x000fea0003800000 */
.L_x_16685:
        /* <DEDUP_REMOVED lines=32> */
.L_x_16689:
        /* <DEDUP_REMOVED lines=24> */
.L_x_16690:
[----:B------:R-:W-:Y:S05]  /*b440*/  BSYNC B0 ;  /* 0x0000000000007941 */ /* 0x000fea0003800000 */
.L_x_16688:
        /* <DEDUP_REMOVED lines=32> */
.L_x_16692:
        /* <DEDUP_REMOVED lines=24> */
.L_x_16693:
[----:B------:R-:W-:Y:S05]  /*b7d0*/  BSYNC B0 ;  /* 0x0000000000007941 */ /* 0x000fea0003800000 */
.L_x_16691:
        /* <DEDUP_REMOVED lines=32> */
.L_x_16695:
        /* <DEDUP_REMOVED lines=24> */
.L_x_16696:
[----:B------:R-:W-:Y:S05]  /*bb60*/  BSYNC B0 ;  /* 0x0000000000007941 */ /* 0x000fea0003800000 */
.L_x_16694:
        /* <DEDUP_REMOVED lines=32> */
.L_x_16698:
        /* <DEDUP_REMOVED lines=24> */
.L_x_16699:
[----:B------:R-:W-:Y:S05]  /*bef0*/  BSYNC B0 ;  /* 0x0000000000007941 */ /* 0x000fea0003800000 */
.L_x_16697:
        /* <DEDUP_REMOVED lines=32> */
.L_x_16701:
        /* <DEDUP_REMOVED lines=24> */
.L_x_16702:
[----:B------:R-:W-:Y:S05]  /*c280*/  BSYNC B0 ;  /* 0x0000000000007941 */ /* 0x000fea0003800000 */
.L_x_16700:
        /* <DEDUP_REMOVED lines=32> */
.L_x_16704:
        /* <DEDUP_REMOVED lines=24> */
.L_x_16705:
[----:B------:R-:W-:Y:S05]  /*c610*/  BSYNC B0 ;  /* 0x0000000000007941 */ /* 0x000fea0003800000 */
.L_x_16703:
        /* <DEDUP_REMOVED lines=32> */
.L_x_16707:
        /* <DEDUP_REMOVED lines=24> */
.L_x_16708:
[----:B------:R-:W-:Y:S05]  /*c9a0*/  BSYNC B0 ;  /* 0x0000000000007941 */ /* 0x000fea0003800000 */
.L_x_16706:
        /* <DEDUP_REMOVED lines=32> */
.L_x_16710:
        /* <DEDUP_REMOVED lines=24> */
.L_x_16711:
[----:B------:R-:W-:Y:S05]  /*cd30*/  BSYNC B0 ;  /* 0x0000000000007941 */ /* 0x000fea0003800000 */
.L_x_16709:
        /* <DEDUP_REMOVED lines=32> */
.L_x_16713:
        /* <DEDUP_REMOVED lines=24> */
.L_x_16714:
[----:B------:R-:W-:Y:S05]  /*d0c0*/  BSYNC B0 ;  /* 0x0000000000007941 */ /* 0x000fea0003800000 */
.L_x_16712:
        /* <DEDUP_REMOVED lines=32> */
.L_x_16716:
        /* <DEDUP_REMOVED lines=24> */
.L_x_16717:
[----:B------:R-:W-:Y:S05]  /*d450*/  BSYNC B0 ;  /* 0x0000000000007941 */ /* 0x000fea0003800000 */
.L_x_16715:
        /* <DEDUP_REMOVED lines=32> */
.L_x_16719:
        /* <DEDUP_REMOVED lines=24> */
.L_x_16720:
[----:B------:R-:W-:Y:S05]  /*d7e0*/  BSYNC B0 ;  /* 0x0000000000007941 */ /* 0x000fea0003800000 */
.L_x_16718:
        /* <DEDUP_REMOVED lines=30> */
.L_x_16722:
        /* <DEDUP_REMOVED lines=23> */
.L_x_16723:
[----:B------:R-:W-:Y:S05]  /*db40*/  BSYNC B0 ;  /* 0x0000000000007941 */ /* 0x000fea0003800000 */
.L_x_16721:
        /* <DEDUP_REMOVED lines=20> */
.L_x_16725:
        /* <DEDUP_REMOVED lines=19> */
.L_x_16726:
[----:B------:R-:W-:Y:S05]  /*ddc0*/  BSYNC B0 ;  /* 0x0000000000007941 */ /* 0x000fea0003800000 */
.L_x_16724:
[----:B------:R-:W-:Y:S02]  /*ddd0*/  ULDC.64 UR4, c[0x0][0x5c0] ;  /* 0x0001700000047ab9 */ /* 0x000fe40000000a00 */
[----:B------:R-:W-:Y:S02]  /*dde0*/  IMAD R3, R5, UR4, RZ ;  /* 0x0000000405037c24 */ /* 0x000fe4000f8e02ff */
[----:B------:R-:W-:-:S04]  /*ddf0*/  IMAD.WIDE.U32 R12, R4, UR4, R12 ;  /* 0x00000004040c7c25 */ /* 0x000fc8000f8e000c */
[----:B------:R-:W-:-:S04]  /*de00*/  IMAD R3, R4, UR5, R3 ;  /* 0x0000000504037c24 */ /* 0x000fc8000f8e0203 */
[----:B------:R-:W-:-:S07]  /*de10*/  IMAD.IADD R13, R13, 0x1, R3 ;  /* 0x000000010d0d7824 */ /* 0x000fce00078e0203 */
.L_x_16651:
        /* <DEDUP_REMOVED lines=8> */
.L_x_16647:
[----:B------:R-:W-:Y:S05]  /*dea0*/  BSYNC B6 ;  /* 0x0000000000067941 */ /* 0x000fea0003800000 */
.L_x_16646:
        /* <DEDUP_REMOVED lines=308> */
.L_x_16729:
        /* <DEDUP_REMOVED lines=32> */
.L_x_16731:
[----:B------:R-:W-:Y:S05]  /*f3f0*/  BSYNC B7 ;  /* 0x0000000000077941 */ /* 0x000fea0003800000 */
.L_x_16730:
        /* <DEDUP_REMOVED lines=37> */
.L_x_16734:
        /* <DEDUP_REMOVED lines=23> */
.L_x_16735:
[----:B------:R-:W-:Y:S05]  /*f7c0*/  BSYNC B0 ;  /* 0x0000000000007941 */ /* 0x000fea0003800000 */
.L_x_16733:
        /* <DEDUP_REMOVED lines=32> */
.L_x_16737:
        /* <DEDUP_REMOVED lines=24> */
.L_x_16738:
[----:B------:R-:W-:Y:S05]  /*fb50*/  BSYNC B0 ;  /* 0x0000000000007941 */ /* 0x000fea0003800000 */
.L_x_16736:
        /* <DEDUP_REMOVED lines=32> */
.L_x_16740:
        /* <DEDUP_REMOVED lines=24> */
.L_x_16741:
[----:B------:R-:W-:Y:S05]  /*fee0*/  BSYNC B0 ;  /* 0x0000000000007941 */ /* 0x000fea0003800000 */
.L_x_16739:
        /* <DEDUP_REMOVED lines=32> */
.L_x_16743:
        /* <DEDUP_REMOVED lines=24> */
.L_x_16744:
[----:B------:R-:W-:Y:S05]  /*10270*/  BSYNC B0 ;  /* 0x0000000000007941 */ /* 0x000fea0003800000 */
.L_x_16742:
        /* <DEDUP_REMOVED lines=32> */
.L_x_16746:
        /* <DEDUP_REMOVED lines=24> */
.L_x_16747:
[----:B------:R-:W-:Y:S05]  /*10600*/  BSYNC B0 ;  /* 0x0000000000007941 */ /* 0x000fea0003800000 */
.L_x_16745:
        /* <DEDUP_REMOVED lines=32> */
.L_x_16749:
        /* <DEDUP_REMOVED lines=24> */
.L_x_16750:
[----:B------:R-:W-:Y:S05]  /*10990*/  BSYNC B0 ;  /* 0x0000000000007941 */ /* 0x000fea0003800000 */
.L_x_16748:
        /* <DEDUP_REMOVED lines=32> */
.L_x_16752:
        /* <DEDUP_REMOVED lines=24> */
.L_x_16753:
[----:B------:R-:W-:Y:S05]  /*10d20*/  BSYNC B0 ;  /* 0x0000000000007941 */ /* 0x000fea0003800000 */
.L_x_16751:
        /* <DEDUP_REMOVED lines=32> */
.L_x_16755:
        /* <DEDUP_REMOVED lines=24> */
.L_x_16756:
[----:B------:R-:W-:Y:S05]  /*110b0*/  BSYNC B0 ;  /* 0x0000000000007941 */ /* 0x000fea0003800000 */
.L_x_16754:
        /* <DEDUP_REMOVED lines=32> */
.L_x_16758:
        /* <DEDUP_REMOVED lines=24> */
.L_x_16759:
[----:B------:R-:W-:Y:S05]  /*11440*/  BSYNC B0 ;  /* 0x0000000000007941 */ /* 0x000fea0003800000 */
.L_x_16757:
        /* <DEDUP_REMOVED lines=32> */
.L_x_16761:
        /* <DEDUP_REMOVED lines=24> */
.L_x_16762:
[----:B------:R-:W-:Y:S05]  /*117d0*/  BSYNC B0 ;  /* 0x0000000000007941 */ /* 0x000fea0003800000 */
.L_x_16760:
        /* <DEDUP_REMOVED lines=32> */
.L_x_16764:
        /* <DEDUP_REMOVED lines=24> */
.L_x_16765:
[----:B------:R-:W-:Y:S05]  /*11b60*/  BSYNC B0 ;  /* 0x0000000000007941 */ /* 0x000fea0003800000 */
.L_x_16763:
        /* <DEDUP_REMOVED lines=32> */
.L_x_16767:
        /* <DEDUP_REMOVED lines=24> */
.L_x_16768:
[----:B------:R-:W-:Y:S05]  /*11ef0*/  BSYNC B0 ;  /* 0x0000000000007941 */ /* 0x000fea0003800000 */
.L_x_16766:
        /* <DEDUP_REMOVED lines=32> */
.L_x_16770:
        /* <DEDUP_REMOVED lines=24> */
.L_x_16771:
[----:B------:R-:W-:Y:S05]  /*12280*/  BSYNC B0 ;  /* 0x0000000000007941 */ /* 0x000fea0003800000 */
.L_x_16769:
        /* <DEDUP_REMOVED lines=19> */
[----:B------:R-:W-:Y:S05]  /*123c0*/  CALL.REL.NOINC `($__internal_16_$__cuda_sm20_div_u64) ;  /* 0x00000098002c7944 */ /* 0x000fea0003c00000 */
        /* <DEDUP_REMOVED lines=12> */
.L_x_16773:
        /* <DEDUP_REMOVED lines=24> */
.L_x_16774:
[----:B------:R-:W-:Y:S05]  /*12610*/  BSYNC B0 ;  /* 0x0000000000007941 */ /* 0x000fea0003800000 */
.L_x_16772:
        /* <DEDUP_REMOVED lines=19> */
[----:B------:R-:W-:Y:S05]  /*12750*/  CALL.REL.NOINC `($__internal_16_$__cuda_sm20_div_u64) ;  /* 0x0000009400487944 */ /* 0x000fea0003c00000 */
        /* <DEDUP_REMOVED lines=12> */
.L_x_16776:
        /* <DEDUP_REMOVED lines=24> */
.L_x_16777:
[----:B------:R-:W-:Y:S05]  /*129a0*/  BSYNC B0 ;  /* 0x0000000000007941 */ /* 0x000fea0003800000 */
.L_x_16775:
        /* <DEDUP_REMOVED lines=32> */
.L_x_16779:
        /* <DEDUP_REMOVED lines=24> */
.L_x_16780:
[----:B------:R-:W-:Y:S05]  /*12d30*/  BSYNC B0 ;  /* 0x0000000000007941 */ /* 0x000fea0003800000 */
.L_x_16778:
        /* <DEDUP_REMOVED lines=32> */
.L_x_16782:
        /* <DEDUP_REMOVED lines=24> */
.L_x_16783:
[----:B------:R-:W-:Y:S05]  /*130c0*/  BSYNC B0 ;  /* 0x0000000000007941 */ /* 0x000fea0003800000 */
.L_x_16781:
        /* <DEDUP_REMOVED lines=32> */
.L_x_16785:
        /* <DEDUP_REMOVED lines=24> */
.L_x_16786:
[----:B------:R-:W-:Y:S05]  /*13450*/  BSYNC B0 ;  /* 0x0000000000007941 */ /* 0x000fea0003800000 */
.L_x_16784:
        /* <DEDUP_REMOVED lines=32> */
.L_x_16788:
        /* <DEDUP_REMOVED lines=24> */
.L_x_16789:
[----:B------:R-:W-:Y:S05]  /*137e0*/  BSYNC B0 ;  /* 0x0000000000007941 */ /* 0x000fea0003800000 */
.L_x_16787:
        /* <DEDUP_REMOVED lines=32> */
.L_x_16791:
        /* <DEDUP_REMOVED lines=24> */
.L_x_16792:
[----:B------:R-:W-:Y:S05]  /*13b70*/  BSYNC B0 ;  /* 0x0000000000007941 */ /* 0x000fea0003800000 */
.L_x_16790:
        /* <DEDUP_REMOVED lines=32> */
.L_x_16794:
        /* <DEDUP_REMOVED lines=24> */
.L_x_16795:
[----:B------:R-:W-:Y:S05]  /*13f00*/  BSYNC B0 ;  /* 0x0000000000007941 */ /* 0x000fea0003800000 */
.L_x_16793:
        /* <DEDUP_REMOVED lines=32> */
.L_x_16797:
        /* <DEDUP_REMOVED lines=24> */
.L_x_16798:
[----:B------:R-:W-:Y:S05]  /*14290*/  BSYNC B0 ;  /* 0x0000000000007941 */ /* 0x000fea0003800000 */
.L_x_16796:
        /* <DEDUP_REMOVED lines=32> */
.L_x_16800:
        /* <DEDUP_REMOVED lines=24> */
.L_x_16801:
[----:B------:R-:W-:Y:S05]  /*14620*/  BSYNC B0 ;  /* 0x0000000000007941 */ /* 0x000fea0003800000 */
.L_x_16799:
        /* <DEDUP_REMOVED lines=30> */
.L_x_16803:
        /* <DEDUP_REMOVED lines=23> */
.L_x_16804:
[----:B------:R-:W-:Y:S05]  /*14980*/  BSYNC B0 ;  /* 0x0000000000007941 */ /* 0x000fea0003800000 */
.L_x_16802:
        /* <DEDUP_REMOVED lines=16> */
[----:B------:R-:W-:Y:S05]  /*14a90*/  CALL.REL.NOINC `($__internal_17_$__cuda_sm20_rem_u64) ;  /* 0x00000074008c7944 */ /* 0x000fea0003c00000 */
[----:B------:R-:W-:Y:S01]  /*14aa0*/  IMAD.MOV.U32 R4, RZ, RZ, R0 ;  /* 0x000000ffff047224 */ /* 0x000fe200078e0000 */
[----:B------:R-:W-:Y:S01]  /*14ab0*/  MOV R5, R3 ;  /* 0x0000000300057202 */ /* 0x000fe20000000f00 */
[----:B------:R-:W-:Y:S06]  /*14ac0*/  BRA `(.L_x_16807) ;  /* 0x00000000004c7947 */ /* 0x000fec0003800000 */
.L_x_16806:
        /* <DEDUP_REMOVED lines=19> */
.L_x_16807:
[----:B------:R-:W-:Y:S05]  /*14c00*/  BSYNC B0 ;  /* 0x0000000000007941 */ /* 0x000fea0003800000 */
.L_x_16805:
[----:B------:R-:W-:Y:S02]  /*14c10*/  ULDC.64 UR4, c[0x0][0x5c0] ;  /* 0x0001700000047ab9 */ /* 0x000fe40000000a00 */
[----:B------:R-:W-:Y:S02]  /*14c20*/  IMAD R3, R5, UR4, RZ ;  /* 0x0000000405037c24 */ /* 0x000fe4000f8e02ff */
[----:B------:R-:W-:-:S04]  /*14c30*/  IMAD.WIDE.U32 R12, R4, UR4, R12 ;  /* 0x00000004040c7c25 */ /* 0x000fc8000f8e000c */
[----:B------:R-:W-:-:S04]  /*14c40*/  IMAD R3, R4, UR5, R3 ;  /* 0x0000000504037c24 */ /* 0x000fc8000f8e0203 */
[----:B------:R-:W-:-:S07]  /*14c50*/  IMAD.IADD R13, R13, 0x1, R3 ;  /* 0x000000010d0d7824 */ /* 0x000fce00078e0203 */
.L_x_16732:
        /* <DEDUP_REMOVED lines=8> */
.L_x_16728:
[----:B------:R-:W-:Y:S05]  /*14ce0*/  BSYNC B6 ;  /* 0x0000000000067941 */ /* 0x000fea0003800000 */
.L_x_16727:
        /* <DEDUP_REMOVED lines=307> */
.L_x_16808:
        /* <DEDUP_REMOVED lines=32> */
.L_x_16810:
[----:B------:R-:W-:Y:S05]  /*16220*/  BSYNC B6 ;  /* 0x0000000000067941 */ /* 0x000fea0003800000 */
.L_x_16809:
        /* <DEDUP_REMOVED lines=37> */
.L_x_16813:
        /* <DEDUP_REMOVED lines=24> */
.L_x_16814:
[----:B------:R-:W-:Y:S05]  /*16600*/  BSYNC B0 ;  /* 0x0000000000007941 */ /* 0x000fea0003800000 */
.L_x_16812:
        /* <DEDUP_REMOVED lines=32> */
.L_x_16816:
        /* <DEDUP_REMOVED lines=24> */
.L_x_16817:
[----:B------:R-:W-:Y:S05]  /*16990*/  BSYNC B0 ;  /* 0x0000000000007941 */ /* 0x000fea0003800000 */
.L_x_16815:
        /* <DEDUP_REMOVED lines=33> */
.L_x_16819:
        /* <DEDUP_REMOVED lines=24> */
.L_x_16820:
[----:B------:R-:W-:Y:S05]  /*16d30*/  BSYNC B0 ;  /* 0x0000000000007941 */ /* 0x000fea0003800000 */
.L_x_16818:
        /* <DEDUP_REMOVED lines=33> */
.L_x_16822:
        /* <DEDUP_REMOVED lines=24> */
.L_x_16823:
[----:B------:R-:W-:Y:S05]  /*170d0*/  BSYNC B0 ;  /* 0x0000000000007941 */ /* 0x000fea0003800000 */
.L_x_16821:
        /* <DEDUP_REMOVED lines=33> */
.L_x_16825:
        /* <DEDUP_REMOVED lines=24> */
.L_x_16826:
[----:B------:R-:W-:Y:S05]  /*17470*/  BSYNC B0 ;  /* 0x0000000000007941 */ /* 0x000fea0003800000 */
.L_x_16824:
        /* <DEDUP_REMOVED lines=33> */
.L_x_16828:
        /* <DEDUP_REMOVED lines=24> */
.L_x_16829:
[----:B------:R-:W-:Y:S05]  /*17810*/  BSYNC B0 ;  /* 0x0000000000007941 */ /* 0x000fea0003800000 */
.L_x_16827:
        /* <DEDUP_REMOVED lines=33> */
.L_x_16831:
        /* <DEDUP_REMOVED lines=24> */
.L_x_16832:
[----:B------:R-:W-:Y:S05]  /*17bb0*/  BSYNC B0 ;  /* 0x0000000000007941 */ /* 0x000fea0003800000 */
.L_x_16830:
        /* <DEDUP_REMOVED lines=33> */
.L_x_16834:
        /* <DEDUP_REMOVED lines=24> */
.L_x_16835:
[----:B------:R-:W-:Y:S05]  /*17f50*/  BSYNC B0 ;  /* 0x0000000000007941 */ /* 0x000fea0003800000 */
.L_x_16833:
        /* <DEDUP_REMOVED lines=33> */
.L_x_16837:
        /* <DEDUP_REMOVED lines=24> */
.L_x_16838:
[----:B------:R-:W-:Y:S05]  /*182f0*/  BSYNC B0 ;  /* 0x0000000000007941 */ /* 0x000fea0003800000 */
.L_x_16836:
        /* <DEDUP_REMOVED lines=33> */
.L_x_16840:
        /* <DEDUP_REMOVED lines=24> */
.L_x_16841:
[----:B------:R-:W-:Y:S05]  /*18690*/  BSYNC B0 ;  /* 0x0000000000007941 */ /* 0x000fea0003800000 */
.L_x_16839:
        /* <DEDUP_REMOVED lines=33> */
.L_x_16843:
        /* <DEDUP_REMOVED lines=24> */
.L_x_16844:
[----:B------:R-:W-:Y:S05]  /*18a30*/  BSYNC B0 ;  /* 0x0000000000007941 */ /* 0x000fea0003800000 */
.L_x_16842:
        /* <DEDUP_REMOVED lines=33> */
.L_x_16846:
        /* <DEDUP_REMOVED lines=24> */
.L_x_16847:
[----:B------:R-:W-:Y:S05]  /*18dd0*/  BSYNC B0 ;  /* 0x0000000000007941 */ /* 0x000fea0003800000 */
.L_x_16845:
        /* <DEDUP_REMOVED lines=33> */
.L_x_16849:
        /* <DEDUP_REMOVED lines=24> */
.L_x_16850:
[----:B------:R-:W-:Y:S05]  /*19170*/  BSYNC B0 ;  /* 0x0000000000007941 */ /* 0x000fea0003800000 */
.L_x_16848:
        /* <DEDUP_REMOVED lines=33> */
.L_x_16852:
        /* <DEDUP_REMOVED lines=24> */
.L_x_16853:
[----:B------:R-:W-:Y:S05]  /*19510*/  BSYNC B0 ;  /* 0x0000000000007941 */ /* 0x000fea0003800000 */
.L_x_16851:
        /* <DEDUP_REMOVED lines=33> */
.L_x_16855:
        /* <DEDUP_REMOVED lines=24> */
.L_x_16856:
[----:B------:R-:W-:Y:S05]  /*198b0*/  BSYNC B0 ;  /* 0x0000000000007941 */ /* 0x000fea0003800000 */
.L_x_16854:
        /* <DEDUP_REMOVED lines=33> */
.L_x_16858:
        /* <DEDUP_REMOVED lines=24> */
.L_x_16859:
[----:B------:R-:W-:Y:S05]  /*19c50*/  BSYNC B0 ;  /* 0x0000000000007941 */ /* 0x000fea0003800000 */
.L_x_16857:
        /* <DEDUP_REMOVED lines=33> */
.L_x_16861:
        /* <DEDUP_REMOVED lines=24> */
.L_x_16862:
[----:B------:R-:W-:Y:S05]  /*19ff0*/  BSYNC B0 ;  /* 0x0000000000007941 */ /* 0x000fea0003800000 */
.L_x_16860:
        /* <DEDUP_REMOVED lines=33> */
.L_x_16864:
        /* <DEDUP_REMOVED lines=24> */
.L_x_16865:
[----:B------:R-:W-:Y:S05]  /*1a390*/  BSYNC B0 ;  /* 0x0000000000007941 */ /* 0x000fea0003800000 */
.L_x_16863:
        /* <DEDUP_REMOVED lines=33> */
.L_x_16867:
        /* <DEDUP_REMOVED lines=24> */
.L_x_16868:
[----:B------:R-:W-:Y:S05]  /*1a730*/  BSYNC B0 ;  /* 0x0000000000007941 */ /* 0x000fea0003800000 */
.L_x_16866:
        /* <DEDUP_REMOVED lines=33> */
.L_x_16870:
        /* <DEDUP_REMOVED lines=24> */
.L_x_16871:
[----:B------:R-:W-:Y:S05]  /*1aad0*/  BSYNC B0 ;  /* 0x0000000000007941 */ /* 0x000fea0003800000 */
.L_x_16869:
        /* <DEDUP_REMOVED lines=33> */
.L_x_16873:
        /* <DEDUP_REMOVED lines=24> */
.L_x_16874:
[----:B------:R-:W-:Y:S05]  /*1ae70*/  BSYNC B0 ;  /* 0x0000000000007941 */ /* 0x000fea0003800000 */
.L_x_16872:
        /* <DEDUP_REMOVED lines=33> */
.L_x_16876:
        /* <DEDUP_REMOVED lines=24> */
.L_x_16877:
[----:B------:R-:W-:Y:S05]  /*1b210*/  BSYNC B0 ;  /* 0x0000000000007941 */ /* 0x000fea0003800000 */
.L_x_16875:
        /* <DEDUP_REMOVED lines=33> */
.L_x_16879:
        /* <DEDUP_REMOVED lines=24> */
.L_x_16880:
[----:B------:R-:W-:Y:S05]  /*1b5b0*/  BSYNC B0 ;  /* 0x0000000000007941 */ /* 0x000fea0003800000 */
.L_x_16878:
        /* <DEDUP_REMOVED lines=31> */
.L_x_16882:
        /* <DEDUP_REMOVED lines=23> */
.L_x_16883:
[----:B------:R-:W-:Y:S05]  /*1b920*/  BSYNC B0 ;  /* 0x0000000000007941 */ /* 0x000fea0003800000 */
.L_x_16881:
        /* <DEDUP_REMOVED lines=21> */
.L_x_16885:
        /* <DEDUP_REMOVED lines=19> */
.L_x_16886:
[----:B------:R-:W-:Y:S05]  /*1bbb0*/  BSYNC B0 ;  /* 0x0000000000007941 */ /* 0x000fea0003800000 */
.L_x_16884:
[----:B------:R-:W-:Y:S01]  /*1bbc0*/  ULDC.64 UR4, c[0x0][0x5c0] ;  /* 0x0001700000047ab9 */ /* 0x000fe20000000a00 */
[----:B------:R-:W-:Y:S02]  /*1bbd0*/  IMAD.MOV.U32 R3, RZ, RZ, R15 ;  /* 0x000000ffff037224 */ /* 0x000fe400078e000f */
[----:B------:R-:W-:Y:S02]  /*1bbe0*/  IMAD R5, R5, UR4, RZ ;  /* 0x0000000405057c24 */ /* 0x000fe4000f8e02ff */
[----:B------:R-:W-:-:S04]  /*1bbf0*/  IMAD.WIDE.U32 R2, R4, UR4, R2 ;  /* 0x0000000404027c25 */ /* 0x000fc8000f8e0002 */
[----:B------:R-:W-:-:S05]  /*1bc00*/  IMAD R5, R4, UR5, R5 ;  /* 0x0000000504057c24 */ /* 0x000fca000f8e0205 */
[----:B------:R-:W-:-:S07]  /*1bc10*/  IADD3 R15, R3, R5, RZ ;  /* 0x00000005030f7210 */ /* 0x000fce0007ffe0ff */
.L_x_16811:
[----:B------:R-:W-:Y:S02]  /*1bc20*/  ULDC.64 UR4, c[0x0][0x5c8] ;  /* 0x0001720000047ab9 */ /* 0x000fe40000000a00 */
[----:B------:R-:W-:-:S04]  /*1bc30*/  LEA R4, P0, R2, UR4, 0x3 ;  /* 0x0000000402047c11 */ /* 0x000fc8000f8018ff */
[----:B------:R-:W-:-:S05]  /*1bc40*/  LEA.HI.X R5, R2, UR5, R15, 0x3, P0 ;  /* 0x0000000502057c11 */ /* 0x000fca00080f1c0f */
[----:B------:R-:W2:Y:S04]  /*1bc50*/  LDG.E.64 R2, desc[UR36][R4.64] ;  /* 0x0000002404027981 */ /* 0x000ea8000c1e1b00 */
[----:B--2---:R-:W-:Y:S01]  /*1bc60*/  STG.E.64 desc[UR36][R16.64], R2 ;  /* 0x0000000210007986 */ /* 0x004fe2000c101b24 */
[----:B------:R-:W-:Y:S05]  /*1bc70*/  EXIT ;  /* 0x000000000000794d */ /* 0x000fea0003800000 */
        .weak           $__internal_16_$__cuda_sm20_div_u64
        .type           $__internal_16_$__cuda_sm20_div_u64,@function
        .size           $__internal_16_$__cuda_sm20_div_u64,($__internal_17_$__cuda_sm20_rem_u64 - $__internal_16_$__cuda_sm20_div_u64)
$__internal_16_$__cuda_sm20_div_u64:
        /* <DEDUP_REMOVED lines=68> */
[----:B------:R-:W-:Y:S05]  /*1c0c0*/  RET.REL.NODEC R4 `(_ZN2at6native24index_elementwise_kernelILi128ELi4EZNS0_20cuda_take_put_kernelIllZZZZZNS0_11take_kernelERNS_14TensorIteratorERKNS_10TensorBaseEENKUlvE_clEvENKUlvE2_clEvENKUlvE_clEvENKUlvE0_clEvEUlRllE_EEvS4_S7_RKT1_EUliE_EEvlSE_) ;  /* 0xfffffe3c04cc7950 */ /* 0x000fea0003c3ffff */
        .weak           $__internal_17_$__cuda_sm20_rem_u64
        .type           $__internal_17_$__cuda_sm20_rem_u64,@function
        .size           $__internal_17_$__cuda_sm20_rem_u64,(.L_x_27934 - $__internal_17_$__cuda_sm20_rem_u64)
$__internal_17_$__cuda_sm20_rem_u64:
        /* <DEDUP_REMOVED lines=63> */
[----:B------:R-:W-:Y:S06]  /*1c4c0*/  RET.REL.NODEC R4 `(_ZN2at6native24index_elementwise_kernelILi128ELi4EZNS0_20cuda_take_put_kernelIllZZZZZNS0_11take_kernelERNS_14TensorIteratorERKNS_10TensorBaseEENKUlvE_clEvENKUlvE2_clEvENKUlvE_clEvENKUlvE0_clEvEUlRllE_EEvS4_S7_RKT1_EUliE_EEvlSE_) ;  /* 0xfffffe3804cc7950 */ /* 0x000fec0003c3ffff */
.L_x_16887:
        /* <DEDUP_REMOVED lines=11> */
.L_x_27934:


//--------------------- .text._ZN2at6native24index_elementwise_kernelILi128ELi4EZNS0_20cuda_take_put_kernelIliZZZZZNS0_11take_kernelERNS_14TensorIteratorERKNS_10TensorBaseEENKUlvE_clEvENKUlvE2_clEvENKUlvE_clEvENKUlvE_clEvEUlRliE_EEvS4_S7_RKT1_EUliE_EEvlSE_ --------------------------
	.section	.text._ZN2at6native24index_elementwise_kernelILi128ELi4EZNS0_20cuda_take_put_kernelIliZZZZZNS0_11take_kernelERNS_14TensorIteratorERKNS_10TensorBaseEENKUlvE_clEvENKUlvE2_clEvENKUlvE_clEvENKUlvE_clEvEUlRliE_EEvS4_S7_RKT1_EUliE_EEvlSE_,"ax",@progbits
	.align	128
        .global         _ZN2at6native24index_elementwise_kernelILi128ELi4EZNS0_20cuda_take_put_kernelIliZZZZZNS0_11take_kernelERNS_14TensorIteratorERKNS_10TensorBaseEENKUlvE_clEvENKUlvE2_clEvENKUlvE_clEvENKUlvE_clEvEUlRliE_EEvS4_S7_RKT1_EUliE_EEvlSE_
        .type           _ZN2at6native24index_elementwise_kernelILi128ELi4EZNS0_20cuda_take_put_kernelIliZZZZZNS0_11take_kernelERNS_14TensorIteratorERKNS_10TensorBaseEENKUlvE_clEvENKUlvE2_clEvENKUlvE_clEvENKUlvE_clEvEUlRliE_EEvS4_S7_RKT1_EUliE_EEvlSE_,@function
        .size           _ZN2at6native24index_elementwise_kernelILi128ELi4EZNS0_20cuda_take_put_kernelIliZZZZZNS0_11take_kernelERNS_14TensorIteratorERKNS_10TensorBaseEENKUlvE_clEvENKUlvE2_clEvENKUlvE_clEvENKUlvE_clEvEUlRliE_EEvS4_S7_RKT1_EUliE_EEvlSE_,(.L_x_28095 - _ZN2at6native24index_elementwise_kernelILi128ELi4EZNS0_20cuda_take_put_kernelIliZZZZZNS0_11take_kernelERNS_14TensorIteratorERKNS_10TensorBaseEENKUlvE_clEvENKUlvE2_clEvENKUlvE_clEvENKUlvE_clEvEUlRliE_EEvS4_S7_RKT1_EUliE_EEvlSE_)
        .other          _ZN2at6native24index_elementwise_kernelILi128ELi4EZNS0_20cuda_take_put_kernelIliZZZZZNS0_11take_kernelERNS_14TensorIteratorERKNS_10TensorBaseEENKUlvE_clEvENKUlvE2_clEvENKUlvE_clEvENKUlvE_clEvEUlRliE_EEvS4_S7_RKT1_EUliE_EEvlSE_,@"STO_CUDA_ENTRY STV_DEFAULT"
_ZN2at6native24index_elementwise_kernelILi128ELi4EZNS0_20cuda_take_put_kernelIliZZZZZNS0_11take_kernelERNS_14TensorIteratorERKNS_10TensorBaseEENKUlvE_clEvENKUlvE2_clEvENKUlvE_clEvENKUlvE_clEvEUlRliE_EEvS4_S7_RKT1_EUliE_EEvlSE_:
.text._ZN2at6native24index_elementwise_kernelILi128ELi4EZNS0_20cuda_take_put_kernelIliZZZZZNS0_11take_kernelERNS_14TensorIteratorERKNS_10TensorBaseEENKUlvE_clEvENKUlvE2_clEvENKUlvE_clEvENKUlvE_clEvEUlRliE_EEvS4_S7_RKT1_EUliE_EEvlSE_:
        /* <DEDUP_REMOVED lines=315> */
.L_x_16890:
        /* <DEDUP_REMOVED lines=32> */
.L_x_16892:
[----:B------:R-:W-:Y:S05]  /*15b0*/  BSYNC B6 ;  /* 0x0000000000067941 */ /* 0x000fea0003800000 */
.L_x_16891:
        /* <DEDUP_REMOVED lines=284> */
.L_x_16893:
        /* <DEDUP_REMOVED lines=8> */
.L_x_16889:
[----:B------:R-:W-:Y:S05]  /*2800*/  BSYNC B7 ;  /* 0x0000000000077941 */ /* 0x000fea0003800000 */
.L_x_16888:
        /* <DEDUP_REMOVED lines=307> */
.L_x_16896:
        /* <DEDUP_REMOVED lines=32> */
.L_x_16898:
[----:B------:R-:W-:Y:S05]  /*3d40*/  BSYNC B6 ;  /* 0x0000000000067941 */ /* 0x000fea0003800000 */
.L_x_16897:
        /* <DEDUP_REMOVED lines=284> */
.L_x_16899:
[----:B------:R-:W0:Y:S02]  /*4f10*/  LDC.64 R4, c[0x0][0x5c0] ;  /* 0x00017000ff047b82 */ /* 0x000e240000000a00 */
[----:B0-----:R-:W-:-:S06]  /*4f20*/  IMAD.WIDE R2, R3, 0x8, R4 ;  /* 0x0000000803027825 */ /* 0x001fcc00078e0204 */
[----:B------:R-:W2:Y:S01]  /*4f30*/  LDG.E.64 R2, desc[UR36][R2.64] ;  /* 0x0000002402027981 */ /* 0x000ea2000c1e1b00 */
[----:B------:R-:W-:-:S03]  /*4f40*/  IADD3 R23, R23, 0x80, RZ ;  /* 0x0000008017177810 */ /* 0x000fc60007ffe0ff */
[----:B--2---:R0:W-:Y:S02]  /*4f50*/  STG.E.64 desc[UR36][R18.64], R2 ;  /* 0x0000000212007986 */ /* 0x0041e4000c101b24 */
[----:B0-----:R-:W-:Y:S02]  /*4f60*/  MOV R2, R23 ;  /* 0x0000001700027202 */ /* 0x001fe40000000f00 */
[----:B------:R-:W-:-:S07]  /*4f70*/  MOV R3, RZ ;  /* 0x000000ff00037202 */ /* 0x000fce0000000f00 */
.L_x_16895:
[----:B------:R-:W-:Y:S05]  /*4f80*/  BSYNC B7 ;  /* 0x0000000000077941 */ /* 0x000fea0003800000 */
.L_x_16894:
        /* <DEDUP_REMOVED lines=307> */
.L_x_16902:
        /* <DEDUP_REMOVED lines=32> */
.L_x_16904:
[----:B------:R-:W-:Y:S05]  /*64c0*/  BSYNC B6 ;  /* 0x0000000000067941 */ /* 0x000fea0003800000 */
.L_x_16903:
        /* <DEDUP_REMOVED lines=284> */
.L_x_16905:
[----:B------:R-:W0:Y:S02]  /*7690*/  LDC.64 R4, c[0x0][0x5c0] ;  /* 0x00017000ff047b82 */ /* 0x000e240000000a00 */
[----:B0-----:R-:W-:-:S06]  /*76a0*/  IMAD.WIDE R2, R3, 0x8, R4 ;  /* 0x0000000803027825 */ /* 0x001fcc00078e0204 */
[----:B------:R-:W2:Y:S01]  /*76b0*/  LDG.E.64 R2, desc[UR36][R2.64] ;  /* 0x0000002402027981 */ /* 0x000ea2000c1e1b00 */
[----:B------:R-:W-:-:S03]  /*76c0*/  VIADD R23, R23, 0x80 ;  /* 0x0000008017177836 */ /* 0x000fc60000000000 */
[----:B--2---:R0:W-:Y:S02]  /*76d0*/  STG.E.64 desc[UR36][R18.64], R2 ;  /* 0x0000000212007986 */ /* 0x0041e4000c101b24 */
[----:B0-----:R-:W-:Y:S02]  /*76e0*/  MOV R2, R23 ;  /* 0x0000001700027202 */ /* 0x001fe40000000f00 */
[----:B------:R-:W-:-:S07]  /*76f0*/  MOV R3, RZ ;  /* 0x000000ff00037202 */ /* 0x000fce0000000f00 */
.L_x_16901:
[----:B------:R-:W-:Y:S05]  /*7700*/  BSYNC B7 ;  /* 0x0000000000077941 */ /* 0x000fea0003800000 */
.L_x_16900:
        /* <DEDUP_REMOVED lines=306> */
.L_x_16906:
        /* <DEDUP_REMOVED lines=32> */
.L_x_16908:
[----:B------:R-:W-:Y:S05]  /*8c30*/  BSYNC B6 ;  /* 0x0000000000067941 */ /* 0x000fea0003800000 */
.L_x_16907:
        /* <DEDUP_REMOVED lines=284> */
.L_x_16909:
[----:B------:R-:W0:Y:S02]  /*9e00*/  LDC.64 R4, c[0x0][0x5c0] ;  /* 0x00017000ff047b82 */ /* 0x000e240000000a00 */
[----:B0-----:R-:W-:-:S06]  /*9e10*/  IMAD.WIDE R2, R3, 0x8, R4 ;  /* 0x0000000803027825 */ /* 0x001fcc00078e0204 */
[----:B------:R-:W2:Y:S04]  /*9e20*/  LDG.E.64 R2, desc[UR36][R2.64] ;  /* 0x0000002402027981 */ /* 0x000ea8000c1e1b00 */
[----:B--2---:R-:W-:Y:S01]  /*9e30*/  STG.E.64 desc[UR36][R18.64], R2 ;  /* 0x0000000212007986 */ /* 0x004fe2000c101b24 */
[----:B------:R-:W-:Y:S05]  /*9e40*/  EXIT ;  /* 0x000000000000794d */ /* 0x000fea0003800000 */
.L_x_16910:
        /* <DEDUP_REMOVED lines=11> */
.L_x_28095:


//--------------------- .text._ZN2at6native24index_elementwise_kernelILi128ELi4EZNS0_20cuda_take_put_kernelIilZZZZZNS0_11take_kernelERNS_14TensorIteratorERKNS_10TensorBaseEENKUlvE_clEvENKUlvE1_clEvENKUlvE_clEvENKUlvE0_clEvEUlRilE_EEvS4_S7_RKT1_EUliE_EEvlSE_ --------------------------
	.section	.text._ZN2at6native24index_elementwise_kernelILi128ELi4EZNS0_20cuda_take_put_kernelIilZZZZZNS0_11take_kernelERNS_14TensorIteratorERKNS_10TensorBaseEENKUlvE_clEvENKUlvE1_clEvENKUlvE_clEvENKUlvE0_clEvEUlRilE_EEvS4_S7_RKT1_EUliE_EEvlSE_,"ax",@progbits
	.align	128
        .global         _ZN2at6native24index_elementwise_kernelILi128ELi4EZNS0_20cuda_take_put_kernelIilZZZZZNS0_11take_kernelERNS_14TensorIteratorERKNS_10TensorBaseEENKUlvE_clEvENKUlvE1_clEvENKUlvE_clEvENKUlvE0_clEvEUlRilE_EEvS4_S7_RKT1_EUliE_EEvlSE_
        .type           _ZN2at6native24index_elementwise_kernelILi128ELi4EZNS0_20cuda_take_put_kernelIilZZZZZNS0_11take_kernelERNS_14TensorIteratorERKNS_10TensorBaseEENKUlvE_clEvENKUlvE1_clEvENKUlvE_clEvENKUlvE0_clEvEUlRilE_EEvS4_S7_RKT1_EUliE_EEvlSE_,@function
        .size           _ZN2at6native24index_elementwise_kernelILi128ELi4EZNS0_20cuda_take_put_kernelIilZZZZZNS0_11take_kernelERNS_14TensorIteratorERKNS_10TensorBaseEENKUlvE_clEvENKUlvE1_clEvENKUlvE_clEvENKUlvE0_clEvEUlRilE_EEvS4_S7_RKT1_EUliE_EEvlSE_,(.L_x_27936 - _ZN2at6native24index_elementwise_kernelILi128ELi4EZNS0_20cuda_take_put_kernelIilZZZZZNS0_11take_kernelERNS_14TensorIteratorERKNS_10TensorBaseEENKUlvE_clEvENKUlvE1_clEvENKUlvE_clEvENKUlvE0_clEvEUlRilE_EEvS4_S7_RKT1_EUliE_EEvlSE_)
        .other          _ZN2at6native24index_elementwise_kernelILi128ELi4EZNS0_20cuda_take_put_kernelIilZZZZZNS0_11take_kernelERNS_14TensorIteratorERKNS_10TensorBaseEENKUlvE_clEvENKUlvE1_clEvENKUlvE_clEvENKUlvE0_clEvEUlRilE_EEvS4_S7_RKT1_EUliE_EEvlSE_,@"STO_CUDA_ENTRY STV_DEFAULT"
_ZN2at6native24index_elementwise_kernelILi128ELi4EZNS0_20cuda_take_put_kernelIilZZZZZNS0_11take_kernelERNS_14TensorIteratorERKNS_10TensorBaseEENKUlvE_clEvENKUlvE1_clEvENKUlvE_clEvENKUlvE0_clEvEUlRilE_EEvS4_S7_RKT1_EUliE_EEvlSE_:
.text._ZN2at6native24index_elementwise_kernelILi128ELi4EZNS0_20cuda_take_put_kernelIilZZZZZNS0_11take_kernelERNS_14TensorIteratorERKNS_10TensorBaseEENKUlvE_clEvENKUlvE1_clEvENKUlvE_clEvENKUlvE0_clEvEUlRilE_EEvS4_S7_RKT1_EUliE_EEvlSE_:
        /* <DEDUP_REMOVED lines=317> */
.L_x_16913:
        /* <DEDUP_REMOVED lines=32> */
.L_x_16915:
[----:B------:R-:W-:Y:S05]  /*15d0*/  BSYNC B7 ;  /* 0x0000000000077941 */ /* 0x000fea0003800000 */
.L_x_16914:
        /* <DEDUP_REMOVED lines=25> */
[----:B------:R-:W-:Y:S05]  /*1770*/  CALL.REL.NOINC `($__internal_18_$__cuda_sm20_div_u64) ;  /* 0x000001a400407944 */ /* 0x000fea0003c00000 */
        /* <DEDUP_REMOVED lines=11> */
.L_x_16918:
        /* <DEDUP_REMOVED lines=23> */
.L_x_16919:
[----:B------:R-:W-:Y:S05]  /*19a0*/  BSYNC B0 ;  /* 0x0000000000007941 */ /* 0x000fea0003800000 */
.L_x_16917:
        /* <DEDUP_REMOVED lines=32> */
.L_x_16921:
        /* <DEDUP_REMOVED lines=24> */
.L_x_16922:
[----:B------:R-:W-:Y:S05]  /*1d30*/  BSYNC B0 ;  /* 0x0000000000007941 */ /* 0x000fea0003800000 */
.L_x_16920:
        /* <DEDUP_REMOVED lines=20> */
[----:B------:R-:W-:Y:S05]  /*1e80*/  CALL.REL.NOINC `($__internal_18_$__cuda_sm20_div_u64) ;  /* 0x0000019c007c7944 */ /* 0x000fea0003c00000 */
        /* <DEDUP_REMOVED lines=12> */
.L_x_16924:
        /* <DEDUP_REMOVED lines=24> */
.L_x_16925:
[----:B------:R-:W-:Y:S05]  /*20d0*/  BSYNC B0 ;  /* 0x0000000000007941 */ /* 0x000fea0003800000 */
.L_x_16923:
        /* <DEDUP_REMOVED lines=33> */
.L_x_16927:
        /* <DEDUP_REMOVED lines=24> */
.L_x_16928:
[----:B------:R-:W-:Y:S05]  /*2470*/  BSYNC B0 ;  /* 0x0000000000007941 */ /* 0x000fea0003800000 */
.L_x_16926:
        /* <DEDUP_REMOVED lines=33> */
.L_x_16930:
        /* <DEDUP_REMOVED lines=24> */
.L_x_16931:
[----:B------:R-:W-:Y:S05]  /*2810*/  BSYNC B0 ;  /* 0x0000000000007941 */ /* 0x000fea0003800000 */
.L_x_16929:
        /* <DEDUP_REMOVED lines=33> */
.L_x_16933:
        /* <DEDUP_REMOVED lines=24> */
.L_x_16934:
[----:B------:R-:W-:Y:S05]  /*2bb0*/  BSYNC B0 ;  /* 0x0000000000007941 */ /* 0x000fea0003800000 */
.L_x_16932:
        /* <DEDUP_REMOVED lines=33> */
.L_x_16936:
        /* <DEDUP_REMOVED lines=24> */
.L_x_16937:
[----:B------:R-:W-:Y:S05]  /*2f50*/  BSYNC B0 ;  /* 0x0000000000007941 */ /* 0x000fea0003800000 */
.L_x_16935:
        /* <DEDUP_REMOVED lines=33> */
.L_x_16939:
        /* <DEDUP_REMOVED lines=24> */
.L_x_16940:
[----:B------:R-:W-:Y:S05]  /*32f0*/  BSYNC B0 ;  /* 0x0000000000007941 */ /* 0x000fea0003800000 */
.L_x_16938:
        /* <DEDUP_REMOVED lines=33> */
.L_x_16942:
        /* <DEDUP_REMOVED lines=24> */
.L_x_16943:
[----:B------:R-:W-:Y:S05]  /*3690*/  BSYNC B0 ;  /* 0x0000000000007941 */ /* 0x000fea0003800000 */
.L_x_16941:
        /* <DEDUP_REMOVED lines=33> */
.L_x_16945:
        /* <DEDUP_REMOVED lines=24> */
.L_x_16946:
[----:B------:R-:W-:Y:S05]  /*3a30*/  BSYNC B0 ;  /* 0x0000000000007941 */ /* 0x000fea0003800000 */
.L_x_16944:
        /* <DEDUP_REMOVED lines=33> */
.L_x_16948:
        /* <DEDUP_REMOVED lines=24> */
.L_x_16949:
[----:B------:R-:W-:Y:S05]  /*3dd0*/  BSYNC B0 ;  /* 0x0000000000007941 */ /* 0x000fea0003800000 */
.L_x_16947:
        /* <DEDUP_REMOVED lines=33> */
.L_x_16951:
        /* <DEDUP_REMOVED lines=24> */
.L_x_16952:
[----:B------:R-:W-:Y:S05]  /*4170*/  BSYNC B0 ;  /* 0x0000000000007941 */ /* 0x000fea0003800000 */
.L_x_16950:
        /* <DEDUP_REMOVED lines=33> */
.L_x_16954:
        /* <DEDUP_REMOVED lines=24> */
.L_x_16955:
[----:B------:R-:W-:Y:S05]  /*4510*/  BSYNC B0 ;  /* 0x0000000000007941 */ /* 0x000fea0003800000 */
.L_x_16953:
        /* <DEDUP_REMOVED lines=33> */
.L_x_16957:
        /* <DEDUP_REMOVED lines=24> */
.L_x_16958:
[----:B------:R-:W-:Y:S05]  /*48b0*/  BSYNC B0 ;  /* 0x0000000000007941 */ /* 0x000fea0003800000 */
.L_x_16956:
        /* <DEDUP_REMOVED lines=33> */
.L_x_16960:
        /* <DEDUP_REMOVED lines=24> */
.L_x_16961:
[----:B------:R-:W-:Y:S05]  /*4c50*/  BSYNC B0 ;  /* 0x0000000000007941 */ /* 0x000fea0003800000 */
.L_x_16959:
        /* <DEDUP_REMOVED lines=33> */
.L_x_16963:
        /* <DEDUP_REMOVED lines=24> */
.L_x_16964:
[----:B------:R-:W-:Y:S05]  /*4ff0*/  BSYNC B0 ;  /* 0x0000000000007941 */ /* 0x000fea0003800000 */
.L_x_16962:
        /* <DEDUP_REMOVED lines=33> */
.L_x_16966:
        /* <DEDUP_REMOVED lines=24> */
.L_x_16967:
[----:B------:R-:W-:Y:S05]  /*5390*/  BSYNC B0 ;  /* 0x0000000000007941 */ /* 0x000fea0003800000 */
.L_x_16965:
        /* <DEDUP_REMOVED lines=33> */
.L_x_16969:
        /* <DEDUP_REMOVED lines=24> */
.L_x_16970:
[----:B------:R-:W-:Y:S05]  /*5730*/  BSYNC B0 ;  /* 0x0000000000007941 */ /* 0x000fea0003800000 */
.L_x_16968:
        /* <DEDUP_REMOVED lines=33> */
.L_x_16972:
        /* <DEDUP_REMOVED lines=24> */
.L_x_16973:
[----:B------:R-:W-:Y:S05]  /*5ad0*/  BSYNC B0 ;  /* 0x0000000000007941 */ /* 0x000fea0003800000 */
.L_x_16971:
        /* <DEDUP_REMOVED lines=33> */
.L_x_16975:
        /* <DEDUP_REMOVED lines=24> */
.L_x_16976:
[----:B------:R-:W-:Y:S05]  /*5e70*/  BSYNC B0 ;  /* 0x0000000000007941 */ /* 0x000fea0003800000 */
.L_x_16974:
        /* <DEDUP_REMOVED lines=33> */
.L_x_16978:
        /* <DEDUP_REMOVED lines=24> */
.L_x_16979:
[----:B------:R-:W-:Y:S05]  /*6210*/  BSYNC B0 ;  /* 0x0000000000007941 */ /* 0x000fea0003800000 */
.L_x_16977:
        /* <DEDUP_REMOVED lines=33> */
.L_x_16981:
        /* <DEDUP_REMOVED lines=24> */
.L_x_16982:
[----:B------:R-:W-:Y:S05]  /*65b0*/  BSYNC B0 ;  /* 0x0000000000007941 */ /* 0x000fea0003800000 */
.L_x_16980:
        /* <DEDUP_REMOVED lines=33> */
.L_x_16984:
        /* <DEDUP_REMOVED lines=24> */
.L_x_16985:
[----:B------:R-:W-:Y:S05]  /*6950*/  BSYNC B0 ;  /* 0x0000000000007941 */ /* 0x000fea0003800000 */
.L_x_16983:
        /* <DEDUP_REMOVED lines=31> */
.L_x_16987:
        /* <DEDUP_REMOVED lines=23> */
.L_x_16988:
[----:B------:R-:W-:Y:S05]  /*6cc0*/  BSYNC B0 ;  /* 0x0000000000007941 */ /* 0x000fea0003800000 */
.L_x_16986:
        /* <DEDUP_REMOVED lines=17> */
[----:B------:R-:W-:Y:S05]  /*6de0*/  CALL.REL.NOINC `($__internal_19_$__cuda_sm20_rem_u64) ;  /* 0x0000015000b87944 */ /* 0x000fea0003c00000 */
[----:B------:R-:W-:Y:S01]  /*6df0*/  MOV R4, R0 ;  /* 0x0000000000047202 */ /* 0x000fe20000000f00 */
[----:B------:R-:W-:Y:S01]  /*6e00*/  IMAD.MOV.U32 R5, RZ, RZ, R3 ;  /* 0x000000ffff057224 */ /* 0x000fe200078e0003 */
[----:B------:R-:W-:Y:S06]  /*6e10*/  BRA `(.L_x_16991) ;  /* 0x0000000000507947 */ /* 0x000fec0003800000 */
.L_x_16990:
        /* <DEDUP_REMOVED lines=20> */
.L_x_16991:
[----:B------:R-:W-:Y:S05]  /*6f60*/  BSYNC B0 ;  /* 0x0000000000007941 */ /* 0x000fea0003800000 */
.L_x_16989:
[----:B------:R-:W-:Y:S01]  /*6f70*/  ULDC.64 UR4, c[0x0][0x5c0] ;  /* 0x0001700000047ab9 */ /* 0x000fe20000000a00 */
[----:B------:R-:W-:Y:S01]  /*6f80*/  MOV R3, R15 ;  /* 0x0000000f00037202 */ /* 0x000fe20000000f00 */
[----:B------:R-:W-:Y:S02]  /*6f90*/  IMAD R5, R5, UR4, RZ ;  /* 0x0000000405057c24 */ /* 0x000fe4000f8e02ff */
[----:B------:R-:W-:-:S04]  /*6fa0*/  IMAD.WIDE.U32 R2, R4, UR4, R2 ;  /* 0x0000000404027c25 */ /* 0x000fc8000f8e0002 */
[----:B------:R-:W-:-:S04]  /*6fb0*/  IMAD R5, R4, UR5, R5 ;  /* 0x0000000504057c24 */ /* 0x000fc8000f8e0205 */
[----:B------:R-:W-:-:S07]  /*6fc0*/  IMAD.IADD R15, R3, 0x1, R5 ;  /* 0x00000001030f7824 */ /* 0x000fce00078e0205 */
.L_x_16916:
        /* <DEDUP_REMOVED lines=9> */
.L_x_16912:
[----:B------:R-:W-:Y:S05]  /*7060*/  BSYNC B6 ;  /* 0x0000000000067941 */ /* 0x000fea0003800000 */
.L_x_16911:
        /* <DEDUP_REMOVED lines=308> */
.L_x_16994:
        /* <DEDUP_REMOVED lines=32> */
.L_x_16996:
[----:B------:R-:W-:Y:S05]  /*85b0*/  BSYNC B7 ;  /* 0x0000000000077941 */ /* 0x000fea0003800000 */
.L_x_16995:
        /* <DEDUP_REMOVED lines=37> */
.L_x_16999:
        /* <DEDUP_REMOVED lines=23> */
.L_x_17000:
[----:B------:R-:W-:Y:S05]  /*8980*/  BSYNC B0 ;  /* 0x0000000000007941 */ /* 0x000fea0003800000 */
.L_x_16998:
        /* <DEDUP_REMOVED lines=32> */
.L_x_17002:
        /* <DEDUP_REMOVED lines=24> */
.L_x_17003:
[----:B------:R-:W-:Y:S05]  /*8d10*/  BSYNC B0 ;  /* 0x0000000000007941 */ /* 0x000fea0003800000 */
.L_x_17001:
        /* <DEDUP_REMOVED lines=32> */
.L_x_17005:
        /* <DEDUP_REMOVED lines=24> */
.L_x_17006:
[----:B------:R-:W-:Y:S05]  /*90a0*/  BSYNC B0 ;  /* 0x0000000000007941 */ /* 0x000fea0003800000 */
.L_x_17004:
        /* <DEDUP_REMOVED lines=32> */
.L_x_17008:
        /* <DEDUP_REMOVED lines=24> */
.L_x_17009:
[----:B------:R-:W-:Y:S05]  /*9430*/  BSYNC B0 ;  /* 0x0000000000007941 */ /* 0x000fea0003800000 */
.L_x_17007:
        /* <DEDUP_REMOVED lines=32> */
.L_x_17011:
        /* <DEDUP_REMOVED lines=24> */
.L_x_17012:
[----:B------:R-:W-:Y:S05]  /*97c0*/  BSYNC B0 ;  /* 0x0000000000007941 */ /* 0x000fea0003800000 */
.L_x_17010:
        /* <DEDUP_REMOVED lines=32> */
.L_x_17014:
        /* <DEDUP_REMOVED lines=24> */
.L_x_17015:
[----:B------:R-:W-:Y:S05]  /*9b50*/  BSYNC B0 ;  /* 0x0000000000007941 */ /* 0x000fea0003800000 */
.L_x_17013:
        /* <DEDUP_REMOVED lines=32> */
.L_x_17017:
        /* <DEDUP_REMOVED lines=24> */
.L_x_17018:
[----:B------:R-:W-:Y:S05]  /*9ee0*/  BSYNC B0 ;  /* 0x0000000000007941 */ /* 0x000fea0003800000 */
.L_x_17016:
        /* <DEDUP_REMOVED lines=32> */
.L_x_17020:
        /* <DEDUP_REMOVED lines=24> */
.L_x_17021:
[----:B------:R-:W-:Y:S05]  /*a270*/  BSYNC B0 ;  /* 0x0000000000007941 */ /* 0x000fea0003800000 */
.L_x_17019:
        /* <DEDUP_REMOVED lines=32> */
.L_x_17023:
        /* <DEDUP_REMOVED lines=24> */
.L_x_17024:
[----:B------:R-:W-:Y:S05]  /*a600*/  BSYNC B0 ;  /* 0x0000000000007941 */ /* 0x000fea0003800000 */
.L_x_17022:
        /* <DEDUP_REMOVED lines=32> */
.L_x_17026:
        /* <DEDUP_REMOVED lines=24> */
.L_x_17027:
[----:B------:R-:W-:Y:S05]  /*a990*/  BSYNC B0 ;  /* 0x0000000000007941 */ /* 0x000fea0003800000 */
.L_x_17025:
        /* <DEDUP_REMOVED lines=32> */
.L_x_17029:
        /* <DEDUP_REMOVED lines=24> */
.L_x_17030:
[----:B------:R-:W-:Y:S05]  /*ad20*/  BSYNC B0 ;  /* 0x0000000000007941 */ /* 0x000fea0003800000 */
.L_x_17028:
        /* <DEDUP_REMOVED lines=32> */
.L_x_17032:
        /* <DEDUP_REMOVED lines=24> */
.L_x_17033:
[----:B------:R-:W-:Y:S05]  /*b0b0*/  BSYNC B0 ;  /* 0x0000000000007941 */ /* 0x000fea0003800000 */
.L_x_17031:
        /* <DEDUP_REMOVED lines=32> */
.L_x_17035:
        /* <DEDUP_REMOVED lines=24> */
.L_x_17036:
[----:B------:R-:W-:Y:S05]  /*b440*/  BSYNC B0 ;  /* 0x0000000000007941 */ /* 0x000fea0003800000 */
.L_x_17034:
        /* <DEDUP_REMOVED lines=32> */
.L_x_17038:
        /* <DEDUP_REMOVED lines=24> */
.L_x_17039:
[----:B------:R-:W-:Y:S05]  /*b7d0*/  BSYNC B0 ;  /* 0x0000000000007941 */ /* 0x000fea0003800000 */
.L_x_17037:
        /* <DEDUP_REMOVED lines=32> */
.L_x_17041:
        /* <DEDUP_REMOVED lines=24> */
.L_x_17042:
[----:B------:R-:W-:Y:S05]  /*bb60*/  BSYNC B0 ;  /* 0x0000000000007941 */ /* 0x000fea0003800000 */
.L_x_17040:
        /* <DEDUP_REMOVED lines=32> */
.L_x_17044:
        /* <DEDUP_REMOVED lines=24> */
.L_x_17045:
[----:B------:R-:W-:Y:S05]  /*bef0*/  BSYNC B0 ;  /* 0x0000000000007941 */ /* 0x000fea0003800000 */
.L_x_17043:
        /* <DEDUP_REMOVED lines=32> */
.L_x_17047:
        /* <DEDUP_REMOVED lines=24> */
.L_x_17048:
[----:B------:R-:W-:Y:S05]  /*c280*/  BSYNC B0 ;  /* 0x0000000000007941 */ /* 0x000fea0003800000 */
.L_x_17046:
        /* <DEDUP_REMOVED lines=32> */
.L_x_17050:
        /* <DEDUP_REMOVED lines=24> */
.L_x_17051:
[----:B------:R-:W-:Y:S05]  /*c610*/  BSYNC B0 ;  /* 0x0000000000007941 */ /* 0x000fea0003800000 */
.L_x_17049:
        /* <DEDUP_REMOVED lines=32> */
.L_x_17053:
        /* <DEDUP_REMOVED lines=24> */
.L_x_17054:
[----:B------:R-:W-:Y:S05]  /*c9a0*/  BSYNC B0 ;  /* 0x0000000000007941 */ /* 0x000fea0003800000 */
.L_x_17052:
        /* <DEDUP_REMOVED lines=32> */
.L_x_17056:
        /* <DEDUP_REMOVED lines=24> */
.L_x_17057:
[----:B------:R-:W-:Y:S05]  /*cd30*/  BSYNC B0 ;  /* 0x0000000000007941 */ /* 0x000fea0003800000 */
.L_x_17055:
        /* <DEDUP_REMOVED lines=32> */
.L_x_17059:
        /* <DEDUP_REMOVED lines=24> */
.L_x_17060:
[----:B------:R-:W-:Y:S05]  /*d0c0*/  BSYNC B0 ;  /* 0x0000000000007941 */ /* 0x000fea0003800000 */
.L_x_17058:
        /* <DEDUP_REMOVED lines=32> */
.L_x_17062:
        /* <DEDUP_REMOVED lines=24> */
.L_x_17063:
[----:B------:R-:W-:Y:S05]  /*d450*/  BSYNC B0 ;  /* 0x0000000000007941 */ /* 0x000fea0003800000 */
.L_x_17061:
        /* <DEDUP_REMOVED lines=32> */
.L_x_17065:
        /* <DEDUP_REMOVED lines=24> */
.L_x_17066:
[----:B------:R-:W-:Y:S05]  /*d7e0*/  BSYNC B0 ;  /* 0x0000000000007941 */ /* 0x000fea0003800000 */
.L_x_17064:
        /* <DEDUP_REMOVED lines=30> */
.L_x_17068:
        /* <DEDUP_REMOVED lines=23> */
.L_x_17069:
[----:B------:R-:W-:Y:S05]  /*db40*/  BSYNC B0 ;  /* 0x0000000000007941 */ /* 0x000fea0003800000 */
.L_x_17067:
        /* <DEDUP_REMOVED lines=20> */
.L_x_17071:
        /* <DEDUP_REMOVED lines=19> */
.L_x_17072:
[----:B------:R-:W-:Y:S05]  /*ddc0*/  BSYNC B0 ;  /* 0x0000000000007941 */ /* 0x000fea0003800000 */
.L_x_17070:
[----:B------:R-:W-:Y:S02]  /*ddd0*/  ULDC.64 UR4, c[0x0][0x5c0] ;  /* 0x0001700000047ab9 */ /* 0x000fe40000000a00 */
[----:B------:R-:W-:Y:S02]  /*dde0*/  IMAD R3, R5, UR4, RZ ;  /* 0x0000000405037c24 */ /* 0x000fe4000f8e02ff */
[----:B------:R-:W-:-:S04]  /*ddf0*/  IMAD.WIDE.U32 R12, R4, UR4, R12 ;  /* 0x00000004040c7c25 */ /* 0x000fc8000f8e000c */
[----:B------:R-:W-:-:S04]  /*de00*/  IMAD R3, R4, UR5, R3 ;  /* 0x0000000504037c24 */ /* 0x000fc8000f8e0203 */
[----:B------:R-:W-:-:S07]  /*de10*/  IMAD.IADD R13, R13, 0x1, R3 ;  /* 0x000000010d0d7824 */ /* 0x000fce00078e0203 */
.L_x_16997:
        /* <DEDUP_REMOVED lines=8> */
.L_x_16993:
[----:B------:R-:W-:Y:S05]  /*dea0*/  BSYNC B6 ;  /* 0x0000000000067941 */ /* 0x000fea0003800000 */
.L_x_16992:
        /* <DEDUP_REMOVED lines=308> */
.L_x_17075:
        /* <DEDUP_REMOVED lines=32> */
.L_x_17077:
[----:B------:R-:W-:Y:S05]  /*f3f0*/  BSYNC B7 ;  /* 0x0000000000077941 */ /* 0x000fea0003800000 */
.L_x_17076:
        /* <DEDUP_REMOVED lines=37> */
.L_x_17080:
        /* <DEDUP_REMOVED lines=23> */
.L_x_17081:
[----:B------:R-:W-:Y:S05]  /*f7c0*/  BSYNC B0 ;  /* 0x0000000000007941 */ /* 0x000fea0003800000 */
.L_x_17079:
        /* <DEDUP_REMOVED lines=32> */
.L_x_17083:
        /* <DEDUP_REMOVED lines=24> */
.L_x_17084:
[----:B------:R-:W-:Y:S05]  /*fb50*/  BSYNC B0 ;  /* 0x0000000000007941 */ /* 0x000fea0003800000 */
.L_x_17082:
        /* <DEDUP_REMOVED lines=32> */
.L_x_17086:
        /* <DEDUP_REMOVED lines=24> */
.L_x_17087:
[----:B------:R-:W-:Y:S05]  /*fee0*/  BSYNC B0 ;  /* 0x0000000000007941 */ /* 0x000fea0003800000 */
.L_x_17085:
        /* <DEDUP_REMOVED lines=32> */
.L_x_17089:
        /* <DEDUP_REMOVED lines=24> */
.L_x_17090:
[----:B------:R-:W-:Y:S05]  /*10270*/  BSYNC B0 ;  /* 0x0000000000007941 */ /* 0x000fea0003800000 */
.L_x_17088:
        /* <DEDUP_REMOVED lines=32> */
.L_x_17092:
        /* <DEDUP_REMOVED lines=24> */
.L_x_17093:
[----:B------:R-:W-:Y:S05]  /*10600*/  BSYNC B0 ;  /* 0x0000000000007941 */ /* 0x000fea0003800000 */
.L_x_17091:
        /* <DEDUP_REMOVED lines=32> */
.L_x_17095:
        /* <DEDUP_REMOVED lines=24> */
.L_x_17096:
[----:B------:R-:W-:Y:S05]  /*10990*/  BSYNC B0 ;  /* 0x0000000000007941 */ /* 0x000fea0003800000 */
.L_x_17094:
        /* <DEDUP_REMOVED lines=32> */
.L_x_17098:
        /* <DEDUP_REMOVED lines=24> */
.L_x_17099:
[----:B------:R-:W-:Y:S05]  /*10d20*/  BSYNC B0 ;  /* 0x0000000000007941 */ /* 0x000fea0003800000 */
.L_x_17097:
        /* <DEDUP_REMOVED lines=32> */
.L_x_17101:
        /* <DEDUP_REMOVED lines=24> */
.L_x_17102:
[----:B------:R-:W-:Y:S05]  /*110b0*/  BSYNC B0 ;  /* 0x0000000000007941 */ /* 0x000fea0003800000 */
.L_x_17100:
        /* <DEDUP_REMOVED lines=32> */
.L_x_17104:
        /* <DEDUP_REMOVED lines=24> */
.L_x_17105:
[----:B------:R-:W-:Y:S05]  /*11440*/  BSYNC B0 ;  /* 0x0000000000007941 */ /* 0x000fea0003800000 */
.L_x_17103:
        /* <DEDUP_REMOVED lines=32> */
.L_x_17107:
        /* <DEDUP_REMOVED lines=24> */
.L_x_17108:
[----:B------:R-:W-:Y:S05]  /*117d0*/  BSYNC B0 ;  /* 0x0000000000007941 */ /* 0x000fea0003800000 */
.L_x_17106:
        /* <DEDUP_REMOVED lines=32> */
.L_x_17110:
        /* <DEDUP_REMOVED lines=24> */
.L_x_17111:
[----:B------:R-:W-:Y:S05]  /*11b60*/  BSYNC B0 ;  /* 0x0000000000007941 */ /* 0x000fea0003800000 */
.L_x_17109:
        /* <DEDUP_REMOVED lines=32> */
.L_x_17113:
        /* <DEDUP_REMOVED lines=24> */
.L_x_17114:
[----:B------:R-:W-:Y:S05]  /*11ef0*/  BSYNC B0 ;  /* 0x0000000000007941 */ /* 0x000fea0003800000 */
.L_x_17112:
        /* <DEDUP_REMOVED lines=32> */
.L_x_17116:
        /* <DEDUP_REMOVED lines=24> */
.L_x_17117:
[----:B------:R-:W-:Y:S05]  /*12280*/  BSYNC B0 ;  /* 0x0000000000007941 */ /* 0x000fea0003800000 */
.L_x_17115:
        /* <DEDUP_REMOVED lines=19> */
[----:B------:R-:W-:Y:S05]  /*123c0*/  CALL.REL.NOINC `($__internal_18_$__cuda_sm20_div_u64) ;  /* 0x00000098002c7944 */ /* 0x000fea0003c00000 */
        /* <DEDUP_REMOVED lines=12> */
.L_x_17119:
        /* <DEDUP_REMOVED lines=24> */
.L_x_17120:
[----:B------:R-:W-:Y:S05]  /*12610*/  BSYNC B0 ;  /* 0x0000000000007941 */ /* 0x000fea0003800000 */
.L_x_17118:
        /* <DEDUP_REMOVED lines=19> */
[----:B------:R-:W-:Y:S05]  /*12750*/  CALL.REL.NOINC `($__internal_18_$__cuda_sm20_div_u64) ;  /* 0x0000009400487944 */ /* 0x000fea0003c00000 */
        /* <DEDUP_REMOVED lines=12> */
.L_x_17122:
        /* <DEDUP_REMOVED lines=24> */
.L_x_17123:
[----:B------:R-:W-:Y:S05]  /*129a0*/  BSYNC B0 ;  /* 0x0000000000007941 */ /* 0x000fea0003800000 */
.L_x_17121:
        /* <DEDUP_REMOVED lines=32> */
.L_x_17125:
        /* <DEDUP_REMOVED lines=24> */
.L_x_17126:
[----:B------:R-:W-:Y:S05]  /*12d30*/  BSYNC B0 ;  /* 0x0000000000007941 */ /* 0x000fea0003800000 */
.L_x_17124:
        /* <DEDUP_REMOVED lines=32> */
.L_x_17128:
        /* <DEDUP_REMOVED lines=24> */
.L_x_17129:
[----:B------:R-:W-:Y:S05]  /*130c0*/  BSYNC B0 ;  /* 0x0000000000007941 */ /* 0x000fea0003800000 */
.L_x_17127:
        /* <DEDUP_REMOVED lines=32> */
.L_x_17131:
        /* <DEDUP_REMOVED lines=24> */
.L_x_17132:
[----:B------:R-:W-:Y:S05]  /*13450*/  BSYNC B0 ;  /* 0x0000000000007941 */ /* 0x000fea0003800000 */
.L_x_17130:
        /* <DEDUP_REMOVED lines=32> */
.L_x_17134:
        /* <DEDUP_REMOVED lines=24> */
.L_x_17135:
[----:B------:R-:W-:Y:S05]  /*137e0*/  BSYNC B0 ;  /* 0x0000000000007941 */ /* 0x000fea0003800000 */
.L_x_17133:
        /* <DEDUP_REMOVED lines=32> */
.L_x_17137:
        /* <DEDUP_REMOVED lines=24> */
.L_x_17138:
[----:B------:R-:W-:Y:S05]  /*13b70*/  BSYNC B0 ;  /* 0x0000000000007941 */ /* 0x000fea0003800000 */
.L_x_17136:
        /* <DEDUP_REMOVED lines=32> */
.L_x_17140:
        /* <DEDUP_REMOVED lines=24> */
.L_x_17141:
[----:B------:R-:W-:Y:S05]  /*13f00*/  BSYNC B0 ;  /* 0x0000000000007941 */ /* 0x000fea0003800000 */
.L_x_17139:
        /* <DEDUP_REMOVED lines=32> */
.L_x_17143:
        /* <DEDUP_REMOVED lines=24> */
.L_x_17144:
[----:B------:R-:W-:Y:S05]  /*14290*/  BSYNC B0 ;  /* 0x0000000000007941 */ /* 0x000fea0003800000 */
.L_x_17142:
        /* <DEDUP_REMOVED lines=32> */
.L_x_17146:
        /* <DEDUP_REMOVED lines=24> */
.L_x_17147:
[----:B------:R-:W-:Y:S05]  /*14620*/  BSYNC B0 ;  /* 0x0000000000007941 */ /* 0x000fea0003800000 */
.L_x_17145:
        /* <DEDUP_REMOVED lines=30> */
.L_x_17149:
        /* <DEDUP_REMOVED lines=23> */
.L_x_17150:
[----:B------:R-:W-:Y:S05]  /*14980*/  BSYNC B0 ;  /* 0x0000000000007941 */ /* 0x000fea0003800000 */
.L_x_17148:
        /* <DEDUP_REMOVED lines=16> */
[----:B------:R-:W-:Y:S05]  /*14a90*/  CALL.REL.NOINC `($__internal_19_$__cuda_sm20_rem_u64) ;  /* 0x00000074008c7944 */ /* 0x000fea0003c00000 */
[----:B------:R-:W-:Y:S01]  /*14aa0*/  IMAD.MOV.U32 R4, RZ, RZ, R0 ;  /* 0x000000ffff047224 */ /* 0x000fe200078e0000 */
[----:B------:R-:W-:Y:S01]  /*14ab0*/  MOV R5, R3 ;  /* 0x0000000300057202 */ /* 0x000fe20000000f00 */
[----:B------:R-:W-:Y:S06]  /*14ac0*/  BRA `(.L_x_17153) ;  /* 0x00000000004c7947 */ /* 0x000fec0003800000 */
.L_x_17152:
        /* <DEDUP_REMOVED lines=19> */
.L_x_17153:
[----:B------:R-:W-:Y:S05]  /*14c00*/  BSYNC B0 ;  /* 0x0000000000007941 */ /* 0x000fea0003800000 */
.L_x_17151:
[----:B------:R-:W-:Y:S02]  /*14c10*/  ULDC.64 UR4, c[0x0][0x5c0] ;  /* 0x0001700000047ab9 */ /* 0x000fe40000000a00 */
[----:B------:R-:W-:Y:S02]  /*14c20*/  IMAD R3, R5, UR4, RZ ;  /* 0x0000000405037c24 */ /* 0x000fe4000f8e02ff */
[----:B------:R-:W-:-:S04]  /*14c30*/  IMAD.WIDE.U32 R12, R4, UR4, R12 ;  /* 0x00000004040c7c25 */ /* 0x000fc8000f8e000c */
[----:B------:R-:W-:-:S04]  /*14c40*/  IMAD R3, R4, UR5, R3 ;  /* 0x0000000504037c24 */ /* 0x000fc8000f8e0203 */
[----:B------:R-:W-:-:S07]  /*14c50*/  IMAD.IADD R13, R13, 0x1, R3 ;  /* 0x000000010d0d7824 */ /* 0x000fce00078e0203 */
.L_x_17078:
        /* <DEDUP_REMOVED lines=8> */
.L_x_17074:
[----:B------:R-:W-:Y:S05]  /*14ce0*/  BSYNC B6 ;  /* 0x0000000000067941 */ /* 0x000fea0003800000 */
.L_x_17073:
        /* <DEDUP_REMOVED lines=307> */
.L_x_17154:
        /* <DEDUP_REMOVED lines=32> */
.L_x_17156:
[----:B------:R-:W-:Y:S05]  /*16220*/  BSYNC B6 ;  /* 0x0000000000067941 */ /* 0x000fea0003800000 */
.L_x_17155:
        /* <DEDUP_REMOVED lines=37> */
.L_x_17159:
        /* <DEDUP_REMOVED lines=24> */
.L_x_17160:
[----:B------:R-:W-:Y:S05]  /*16600*/  BSYNC B0 ;  /* 0x0000000000007941 */ /* 0x000fea0003800000 */
.L_x_17158:
        /* <DEDUP_REMOVED lines=32> */
.L_x_17162:
        /* <DEDUP_REMOVED lines=24> */
.L_x_17163:
[----:B------:R-:W-:Y:S05]  /*16990*/  BSYNC B0 ;  /* 0x0000000000007941 */ /* 0x000fea0003800000 */
.L_x_17161:
        /* <DEDUP_REMOVED lines=33> */
.L_x_17165:
        /* <DEDUP_REMOVED lines=24> */
.L_x_17166:
[----:B------:R-:W-:Y:S05]  /*16d30*/  BSYNC B0 ;  /* 0x0000000000007941 */ /* 0x000fea0003800000 */
.L_x_17164:
        /* <DEDUP_REMOVED lines=33> */
.L_x_17168:
        /* <DEDUP_REMOVED lines=24> */
.L_x_17169:
[----:B------:R-:W-:Y:S05]  /*170d0*/  BSYNC B0 ;  /* 0x0000000000007941 */ /* 0x000fea0003800000 */
.L_x_17167:
        /* <DEDUP_REMOVED lines=33> */
.L_x_17171:
        /* <DEDUP_REMOVED lines=24> */
.L_x_17172:
[----:B------:R-:W-:Y:S05]  /*17470*/  BSYNC B0 ;  /* 0x0000000000007941 */ /* 0x000fea0003800000 */
.L_x_17170:
        /* <DEDUP_REMOVED lines=33> */
.L_x_17174:
        /* <DEDUP_REMOVED lines=24> */
.L_x_17175:
[----:B------:R-:W-:Y:S05]  /*17810*/  BSYNC B0 ;  /* 0x0000000000007941 */ /* 0x000fea0003800000 */
.L_x_17173:
        /* <DEDUP_REMOVED lines=33> */
.L_x_17177:
        /* <DEDUP_REMOVED lines=24> */
.L_x_17178:
[----:B------:R-:W-:Y:S05]  /*17bb0*/  BSYNC B0 ;  /* 0x0000000000007941 */ /* 0x000fea0003800000 */
.L_x_17176:
        /* <DEDUP_REMOVED lines=33> */
.L_x_17180:
        /* <DEDUP_REMOVED lines=24> */
.L_x_17181:
[----:B------:R-:W-:Y:S05]  /*17f50*/  BSYNC B0 ;  /* 0x0000000000007941 */ /* 0x000fea0003800000 */
.L_x_17179:
        /* <DEDUP_REMOVED lines=33> */
.L_x_17183:
        /* <DEDUP_REMOVED lines=24> */
.L_x_17184:
[----:B------:R-:W-:Y:S05]  /*182f0*/  BSYNC B0 ;  /* 0x0000000000007941 */ /* 0x000fea0003800000 */
.L_x_17182:
        /* <DEDUP_REMOVED lines=33> */
.L_x_17186:
        /* <DEDUP_REMOVED lines=24> */
.L_x_17187:
[----:B------:R-:W-:Y:S05]  /*18690*/  BSYNC B0 ;  /* 0x0000000000007941 */ /* 0x000fea0003800000 */
.L_x_17185:
        /* <DEDUP_REMOVED lines=33> */
.L_x_17189:
        /* <DEDUP_REMOVED lines=24> */
.L_x_17190:
[----:B------:R-:W-:Y:S05]  /*18a30*/  BSYNC B0 ;  /* 0x0000000000007941 */ /* 0x000fea0003800000 */
.L_x_17188:
        /* <DEDUP_REMOVED lines=33> */
.L_x_17192:
        /* <DEDUP_REMOVED lines=24> */
.L_x_17193:
[----:B------:R-:W-:Y:S05]  /*18dd0*/  BSYNC B0 ;  /* 0x0000000000007941 */ /* 0x000fea0003800000 */
.L_x_17191:
        /* <DEDUP_REMOVED lines=33> */
.L_x_17195:
        /* <DEDUP_REMOVED lines=24> */
.L_x_17196:
[----:B------:R-:W-:Y:S05]  /*19170*/  BSYNC B0 ;  /* 0x0000000000007941 */ /* 0x000fea0003800000 */
.L_x_17194:
        /* <DEDUP_REMOVED lines=33> */
.L_x_17198:
        /* <DEDUP_REMOVED lines=24> */
.L_x_17199:
[----:B------:R-:W-:Y:S05]  /*19510*/  BSYNC B0 ;  /* 0x0000000000007941 */ /* 0x000fea0003800000 */
.L_x_17197:
        /* <DEDUP_REMOVED lines=33> */
.L_x_17201:
        /* <DEDUP_REMOVED lines=24> */
.L_x_17202:
[----:B------:R-:W-:Y:S05]  /*198b0*/  BSYNC B0 ;  /* 0x0000000000007941 */ /* 0x000fea0003800000 */
.L_x_17200:
        /* <DEDUP_REMOVED lines=33> */
.L_x_17204:
        /* <DEDUP_REMOVED lines=24> */
.L_x_17205:
[----:B------:R-:W-:Y:S05]  /*19c50*/  BSYNC B0 ;  /* 0x0000000000007941 */ /* 0x000fea0003800000 */
.L_x_17203:
        /* <DEDUP_REMOVED lines=33> */
.L_x_17207:
        /* <DEDUP_REMOVED lines=24> */
.L_x_17208:
[----:B------:R-:W-:Y:S05]  /*19ff0*/  BSYNC B0 ;  /* 0x0000000000007941 */ /* 0x000fea0003800000 */
.L_x_17206:
        /* <DEDUP_REMOVED lines=33> */
.L_x_17210:
        /* <DEDUP_REMOVED lines=24> */
.L_x_17211:
[----:B------:R-:W-:Y:S05]  /*1a390*/  BSYNC B0 ;  /* 0x0000000000007941 */ /* 0x000fea0003800000 */
.L_x_17209:
        /* <DEDUP_REMOVED lines=33> */
.L_x_17213:
        /* <DEDUP_REMOVED lines=24> */
.L_x_17214:
[----:B------:R-:W-:Y:S05]  /*1a730*/  BSYNC B0 ;  /* 0x0000000000007941 */ /* 0x000fea0003800000 */
.L_x_17212:
        /* <DEDUP_REMOVED lines=33> */
.L_x_17216:
        /* <DEDUP_REMOVED lines=24> */
.L_x_17217:
[----:B------:R-:W-:Y:S05]  /*1aad0*/  BSYNC B0 ;  /* 0x0000000000007941 */ /* 0x000fea0003800000 */
.L_x_17215:
        /* <DEDUP_REMOVED lines=33> */
.L_x_17219:
        /* <DEDUP_REMOVED lines=24> */
.L_x_17220:
[----:B------:R-:W-:Y:S05]  /*1ae70*/  BSYNC B0 ;  /* 0x0000000000007941 */ /* 0x000fea0003800000 */
.L_x_17218:
        /* <DEDUP_REMOVED lines=33> */
.L_x_17222:
        /* <DEDUP_REMOVED lines=24> */
.L_x_17223:
[----:B------:R-:W-:Y:S05]  /*1b210*/  BSYNC B0 ;  /* 0x0000000000007941 */ /* 0x000fea0003800000 */
.L_x_17221:
        /* <DEDUP_REMOVED lines=33> */
.L_x_17225:
        /* <DEDUP_REMOVED lines=24> */
.L_x_17226:
[----:B------:R-:W-:Y:S05]  /*1b5b0*/  BSYNC B0 ;  /* 0x0000000000007941 */ /* 0x000fea0003800000 */
.L_x_17224:
        /* <DEDUP_REMOVED lines=31> */
.L_x_17228:
        /* <DEDUP_REMOVED lines=23> */
.L_x_17229:
[----:B------:R-:W-:Y:S05]  /*1b920*/  BSYNC B0 ;  /* 0x0000000000007941 */ /* 0x000fea0003800000 */
.L_x_17227:
        /* <DEDUP_REMOVED lines=21> */
.L_x_17231:
        /* <DEDUP_REMOVED lines=19> */
.L_x_17232:
[----:B------:R-:W-:Y:S05]  /*1bbb0*/  BSYNC B0 ;  /* 0x0000000000007941 */ /* 0x000fea0003800000 */
.L_x_17230:
[----:B------:R-:W-:Y:S01]  /*1bbc0*/  ULDC.64 UR4, c[0x0][0x5c0] ;  /* 0x0001700000047ab9 */ /* 0x000fe20000000a00 */
[----:B------:R-:W-:Y:S02]  /*1bbd0*/  IMAD.MOV.U32 R3, RZ, RZ, R15 ;  /* 0x000000ffff037224 */ /* 0x000fe400078e000f */
[----:B------:R-:W-:Y:S02]  /*1bbe0*/  IMAD R5, R5, UR4, RZ ;  /* 0x0000000405057c24 */ /* 0x000fe4000f8e02ff */
[----:B------:R-:W-:-:S04]  /*1bbf0*/  IMAD.WIDE.U32 R2, R4, UR4, R2 ;  /* 0x0000000404027c25 */ /* 0x000fc8000f8e0002 */
[----:B------:R-:W-:-:S05]  /*1bc00*/  IMAD R5, R4, UR5, R5 ;  /* 0x0000000504057c24 */ /* 0x000fca000f8e0205 */
[----:B------:R-:W-:-:S07]  /*1bc10*/  IADD3 R15, R3, R5, RZ ;  /* 0x00000005030f7210 */ /* 0x000fce0007ffe0ff */
.L_x_17157:
[----:B------:R-:W-:Y:S02]  /*1bc20*/  ULDC.64 UR4, c[0x0][0x5c8] ;  /* 0x0001720000047ab9 */ /* 0x000fe40000000a00 */
[----:B------:R-:W-:-:S04]  /*1bc30*/  LEA R4, P0, R2, UR4, 0x2 ;  /* 0x0000000402047c11 */ /* 0x000fc8000f8010ff */
[----:B------:R-:W-:-:S06]  /*1bc40*/  LEA.HI.X R5, R2, UR5, R15, 0x2, P0 ;  /* 0x0000000502057c11 */ /* 0x000fcc00080f140f */
[----:B------:R-:W2:Y:S04]  /*1bc50*/  LDG.E R5, desc[UR36][R4.64] ;  /* 0x0000002404057981 */ /* 0x000ea8000c1e1900 */
[----:B--2---:R-:W-:Y:S01]  /*1bc60*/  STG.E desc[UR36][R16.64], R5 ;  /* 0x0000000510007986 */ /* 0x004fe2000c101924 */
[----:B------:R-:W-:Y:S05]  /*1bc70*/  EXIT ;  /* 0x000000000000794d */ /* 0x000fea0003800000 */
        .weak           $__internal_18_$__cuda_sm20_div_u64
        .type           $__internal_18_$__cuda_sm20_div_u64,@function
        .size           $__internal_18_$__cuda_sm20_div_u64,($__internal_19_$__cuda_sm20_rem_u64 - $__internal_18_$__cuda_sm20_div_u64)
$__internal_18_$__cuda_sm20_div_u64:
        /* <DEDUP_REMOVED lines=68> */
[----:B------:R-:W-:Y:S05]  /*1c0c0*/  RET.REL.NODEC R4 `(_ZN2at6native24index_elementwise_kernelILi128ELi4EZNS0_20cuda_take_put_kernelIilZZZZZNS0_11take_kernelERNS_14TensorIteratorERKNS_10TensorBaseEENKUlvE_clEvENKUlvE1_clEvENKUlvE_clEvENKUlvE0_clEvEUlRilE_EEvS4_S7_RKT1_EUliE_EEvlSE_) ;  /* 0xfffffe3c04cc7950 */ /* 0x000fea0003c3ffff */
        .weak           $__internal_19_$__cuda_sm20_rem_u64
        .type           $__internal_19_$__cuda_sm20_rem_u64,@function
        .size           $__internal_19_$__cuda_sm20_rem_u64,(.L_x_27936 - $__internal_19_$__cuda_sm20_rem_u64)
$__internal_19_$__cuda_sm20_rem_u64:
        /* <DEDUP_REMOVED lines=63> */
[----:B------:R-:W-:Y:S06]  /*1c4c0*/  RET.REL.NODEC R4 `(_ZN2at6native24index_elementwise_kernelILi128ELi4EZNS0_20cuda_take_put_kernelIilZZZZZNS0_11take_kernelERNS_14TensorIteratorERKNS_10TensorBaseEENKUlvE_clEvENKUlvE1_clEvENKUlvE_clEvENKUlvE0_clEvEUlRilE_EEvS4_S7_RKT1_EUliE_EEvlSE_) ;  /* 0xfffffe3804cc7950 */ /* 0x000fec0003c3ffff */
.L_x_17233:
        /* <DEDUP_REMOVED lines=11> */
.L_x_27936:


//--------------------- .text._ZN2at6native24index_elementwise_kernelILi128ELi4EZNS0_20cuda_take_put_kernelIiiZZZZZNS0_11take_kernelERNS_14TensorIteratorERKNS_10TensorBaseEENKUlvE_clEvENKUlvE1_clEvENKUlvE_clEvENKUlvE_clEvEUlRiiE_EEvS4_S7_RKT1_EUliE_EEvlSE_ --------------------------
	.section	.text._ZN2at6native24index_elementwise_kernelILi128ELi4EZNS0_20cuda_take_put_kernelIiiZZZZZNS0_11take_kernelERNS_14TensorIteratorERKNS_10TensorBaseEENKUlvE_clEvENKUlvE1_clEvENKUlvE_clEvENKUlvE_clEvEUlRiiE_EEvS4_S7_RKT1_EUliE_EEvlSE_,"ax",@progbits
	.align	128
        .global         _ZN2at6native24index_elementwise_kernelILi128ELi4EZNS0_20cuda_take_put_kernelIiiZZZZZNS0_11take_kernelERNS_14TensorIteratorERKNS_10TensorBaseEENKUlvE_clEvENKUlvE1_clEvENKUlvE_clEvENKUlvE_clEvEUlRiiE_EEvS4_S7_RKT1_EUliE_EEvlSE_
        .type           _ZN2at6native24index_elementwise_kernelILi128ELi4EZNS0_20cuda_take_put_kernelIiiZZZZZNS0_11take_kernelERNS_14TensorIteratorERKNS_10TensorBaseEENKUlvE_clEvENKUlvE1_clEvENKUlvE_clEvENKUlvE_clEvEUlRiiE_EEvS4_S7_RKT1_EUliE_EEvlSE_,@function
        .size           _ZN2at6native24index_elementwise_kernelILi128ELi4EZNS0_20cuda_take_put_kernelIiiZZZZZNS0_11take_kernelERNS_14TensorIteratorERKNS_10TensorBaseEENKUlvE_clEvENKUlvE1_clEvENKUlvE_clEvENKUlvE_clEvEUlRiiE_EEvS4_S7_RKT1_EUliE_EEvlSE_,(.L_x_28097 - _ZN2at6native24index_elementwise_kernelILi128ELi4EZNS0_20cuda_take_put_kernelIiiZZZZZNS0_11take_kernelERNS_14TensorIteratorERKNS_10TensorBaseEENKUlvE_clEvENKUlvE1_clEvENKUlvE_clEvENKUlvE_clEvEUlRiiE_EEvS4_S7_RKT1_EUliE_EEvlSE_)
        .other          _ZN2at6native24index_elementwise_kernelILi128ELi4EZNS0_20cuda_take_put_kernelIiiZZZZZNS0_11take_kernelERNS_14TensorIteratorERKNS_10TensorBaseEENKUlvE_clEvENKUlvE1_clEvENKUlvE_clEvENKUlvE_clEvEUlRiiE_EEvS4_S7_RKT1_EUliE_EEvlSE_,@"STO_CUDA_ENTRY STV_DEFAULT"
_ZN2at6native24index_elementwise_kernelILi128ELi4EZNS0_20cuda_take_put_kernelIiiZZZZZNS0_11take_kernelERNS_14TensorIteratorERKNS_10TensorBaseEENKUlvE_clEvENKUlvE1_clEvENKUlvE_clEvENKUlvE_clEvEUlRiiE_EEvS4_S7_RKT1_EUliE_EEvlSE_:
.text._ZN2at6native24index_elementwise_kernelILi128ELi4EZNS0_20cuda_take_put_kernelIiiZZZZZNS0_11take_kernelERNS_14TensorIteratorERKNS_10TensorBaseEENKUlvE_clEvENKUlvE1_clEvENKUlvE_clEvENKUlvE_clEvEUlRiiE_EEvS4_S7_RKT1_EUliE_EEvlSE_:
        /* <DEDUP_REMOVED lines=315> */
.L_x_17236:
        /* <DEDUP_REMOVED lines=32> */
.L_x_17238:
[----:B------:R-:W-:Y:S05]  /*15b0*/  BSYNC B6 ;  /* 0x0000000000067941 */ /* 0x000fea0003800000 */
.L_x_17237:
        /* <DEDUP_REMOVED lines=284> */
.L_x_17239:
        /* <DEDUP_REMOVED lines=8> */
.L_x_17235:
[----:B------:R-:W-:Y:S05]  /*2800*/  BSYNC B7 ;  /* 0x0000000000077941 */ /* 0x000fea0003800000 */
.L_x_17234:
        /* <DEDUP_REMOVED lines=307> */
.L_x_17242:
        /* <DEDUP_REMOVED lines=32> */
.L_x_17244:
[----:B------:R-:W-:Y:S05]  /*3d40*/  BSYNC B6 ;  /* 0x0000000000067941 */ /* 0x000fea0003800000 */
.L_x_17243:
        /* <DEDUP_REMOVED lines=284> */
.L_x_17245:
[----:B------:R-:W0:Y:S02]  /*4f10*/  LDC.64 R4, c[0x0][0x5c0] ;  /* 0x00017000ff047b82 */ /* 0x000e240000000a00 */
[----:B0-----:R-:W-:-:S06]  /*4f20*/  IMAD.WIDE R2, R3, 0x4, R4 ;  /* 0x0000000403027825 */ /* 0x001fcc00078e0204 */
[----:B------:R0:W2:Y:S01]  /*4f30*/  LDG.E R3, desc[UR36][R2.64] ;  /* 0x0000002402037981 */ /* 0x0000a2000c1e1900 */
[----:B------:R-:W-:-:S04]  /*4f40*/  IADD3 R23, R23, 0x80, RZ ;  /* 0x0000008017177810 */ /* 0x000fc80007ffe0ff */
[----:B0-----:R-:W-:Y:S01]  /*4f50*/  MOV R2, R23 ;  /* 0x0000001700027202 */ /* 0x001fe20000000f00 */
[----:B--2---:R0:W-:Y:S02]  /*4f60*/  STG.E desc[UR36][R18.64], R3 ;  /* 0x0000000312007986 */ /* 0x0041e4000c101924 */
[----:B0-----:R-:W-:-:S07]  /*4f70*/  MOV R3, RZ ;  /* 0x000000ff00037202 */ /* 0x001fce0000000f00 */
.L_x_17241:
[----:B------:R-:W-:Y:S05]  /*4f80*/  BSYNC B7 ;  /* 0x0000000000077941 */ /* 0x000fea0003800000 */
.L_x_17240:
        /* <DEDUP_REMOVED lines=307> */
.L_x_17248:
        /* <DEDUP_REMOVED lines=32> */
.L_x_17250:
[----:B------:R-:W-:Y:S05]  /*64c0*/  BSYNC B6 ;  /* 0x0000000000067941 */ /* 0x000fea0003800000 */
.L_x_17249:
        /* <DEDUP_REMOVED lines=284> */
.L_x_17251:
[----:B------:R-:W0:Y:S02]  /*7690*/  LDC.64 R4, c[0x0][0x5c0] ;  /* 0x00017000ff047b82 */ /* 0x000e240000000a00 */
[----:B0-----:R-:W-:-:S06]  /*76a0*/  IMAD.WIDE R2, R3, 0x4, R4 ;  /* 0x0000000403027825 */ /* 0x001fcc00078e0204 */
[----:B------:R0:W2:Y:S01]  /*76b0*/  LDG.E R3, desc[UR36][R2.64] ;  /* 0x0000002402037981 */ /* 0x0000a2000c1e1900 */
[----:B------:R-:W-:-:S05]  /*76c0*/  VIADD R23, R23, 0x80 ;  /* 0x0000008017177836 */ /* 0x000fca0000000000 */
[----:B0-----:R-:W-:Y:S01]  /*76d0*/  MOV R2, R23 ;  /* 0x0000001700027202 */ /* 0x001fe20000000f00 */
[----:B--2---:R0:W-:Y:S02]  /*76e0*/  STG.E desc[UR36][R18.64], R3 ;  /* 0x0000000312007986 */ /* 0x0041e4000c101924 */
[----:B0-----:R-:W-:-:S07]  /*76f0*/  MOV R3, RZ ;  /* 0x000000ff00037202 */ /* 0x001fce0000000f00 */
.L_x_17247:
[----:B------:R-:W-:Y:S05]  /*7700*/  BSYNC B7 ;  /* 0x0000000000077941 */ /* 0x000fea0003800000 */
.L_x_17246:
        /* <DEDUP_REMOVED lines=306> */
.L_x_17252:
        /* <DEDUP_REMOVED lines=32> */
.L_x_17254:
[----:B------:R-:W-:Y:S05]  /*8c30*/  BSYNC B6 ;  /* 0x0000000000067941 */ /* 0x000fea0003800000 */
.L_x_17253:
        /* <DEDUP_REMOVED lines=284> */
.L_x_17255:
[----:B------:R-:W0:Y:S02]  /*9e00*/  LDC.64 R4, c[0x0][0x5c0] ;  /* 0x00017000ff047b82 */ /* 0x000e240000000a00 */
[----:B0-----:R-:W-:-:S06]  /*9e10*/  IMAD.WIDE R2, R3, 0x4, R4 ;  /* 0x0000000403027825 */ /* 0x001fcc00078e0204 */
[----:B------:R-:W2:Y:S04]  /*9e20*/  LDG.E R3, desc[UR36][R2.64] ;  /* 0x0000002402037981 */ /* 0x000ea8000c1e1900 */
[----:B--2---:R-:W-:Y:S01]  /*9e30*/  STG.E desc[UR36][R18.64], R3 ;  /* 0x0000000312007986 */ /* 0x004fe2000c101924 */
[----:B------:R-:W-:Y:S05]  /*9e40*/  EXIT ;  /* 0x000000000000794d */ /* 0x000fea0003800000 */
.L_x_17256:
        /* <DEDUP_REMOVED lines=11> */
.L_x_28097:


//--------------------- .text._ZN2at6native24index_elementwise_kernelILi128ELi4EZNS0_20cuda_take_put_kernelIalZZZZZNS0_11take_kernelERNS_14TensorIteratorERKNS_10TensorBaseEENKUlvE_clEvENKUlvE0_clEvENKUlvE_clEvENKUlvE0_clEvEUlRalE_EEvS4_S7_RKT1_EUliE_EEvlSE_ --------------------------
	.section	.text._ZN2at6native24index_elementwise_kernelILi128ELi4EZNS0_20cuda_take_put_kernelIalZZZZZNS0_11take_kernelERNS_14TensorIteratorERKNS_10TensorBaseEENKUlvE_clEvENKUlvE0_clEvENKUlvE_clEvENKUlvE0_clEvEUlRalE_EEvS4_S7_RKT1_EUliE_EEvlSE_,"ax",@progbits
	.align	128
        .global         _ZN2at6native24index_elementwise_kernelILi128ELi4EZNS0_20cuda_take_put_kernelIalZZZZZNS0_11take_kernelERNS_14TensorIteratorERKNS_10TensorBaseEENKUlvE_clEvENKUlvE0_clEvENKUlvE_clEvENKUlvE0_clEvEUlRalE_EEvS4_S7_RKT1_EUliE_EEvlSE_
        .type           _ZN2at6native24index_elementwise_kernelILi128ELi4EZNS0_20cuda_take_put_kernelIalZZZZZNS0_11take_kernelERNS_14TensorIteratorERKNS_10TensorBaseEENKUlvE_clEvENKUlvE0_clEvENKUlvE_clEvENKUlvE0_clEvEUlRalE_EEvS4_S7_RKT1_EUliE_EEvlSE_,@function
        .size           _ZN2at6native24index_elementwise_kernelILi128ELi4EZNS0_20cuda_take_put_kernelIalZZZZZNS0_11take_kernelERNS_14TensorIteratorERKNS_10TensorBaseEENKUlvE_clEvENKUlvE0_clEvENKUlvE_clEvENKUlvE0_clEvEUlRalE_EEvS4_S7_RKT1_EUliE_EEvlSE_,(.L_x_27938 - _ZN2at6native24index_elementwise_kernelILi128ELi4EZNS0_20cuda_take_put_kernelIalZZZZZNS0_11take_kernelERNS_14TensorIteratorERKNS_10TensorBaseEENKUlvE_clEvENKUlvE0_clEvENKUlvE_clEvENKUlvE0_clEvEUlRalE_EEvS4_S7_RKT1_EUliE_EEvlSE_)
        .other          _ZN2at6native24index_elementwise_kernelILi128ELi4EZNS0_20cuda_take_put_kernelIalZZZZZNS0_11take_kernelERNS_14TensorIteratorERKNS_10TensorBaseEENKUlvE_clEvENKUlvE0_clEvENKUlvE_clEvENKUlvE0_clEvEUlRalE_EEvS4_S7_RKT1_EUliE_EEvlSE_,@"STO_CUDA_ENTRY STV_DEFAULT"
_ZN2at6native24index_elementwise_kernelILi128ELi4EZNS0_20cuda_take_put_kernelIalZZZZZNS0_11take_kernelERNS_14TensorIteratorERKNS_10TensorBaseEENKUlvE_clEvENKUlvE0_clEvENKUlvE_clEvENKUlvE0_clEvEUlRalE_EEvS4_S7_RKT1_EUliE_EEvlSE_:
.text._ZN2at6native24index_elementwise_kernelILi128ELi4EZNS0_20cuda_take_put_kernelIalZZZZZNS0_11take_kernelERNS_14TensorIteratorERKNS_10TensorBaseEENKUlvE_clEvENKUlvE0_clEvENKUlvE_clEvENKUlvE0_clEvEUlRalE_EEvS4_S7_RKT1_EUliE_EEvlSE_:
        /* <DEDUP_REMOVED lines=317> */
.L_x_17259:
        /* <DEDUP_REMOVED lines=32> */
.L_x_17261:
[----:B------:R-:W-:Y:S05]  /*15d0*/  BSYNC B7 ;  /* 0x0000000000077941 */ /* 0x000fea0003800000 */
.L_x_17260:
        /* <DEDUP_REMOVED lines=25> */
[----:B------:R-:W-:Y:S05]  /*1770*/  CALL.REL.NOINC `($__internal_20_$__cuda_sm20_div_u64) ;  /* 0x000001a400407944 */ /* 0x000fea0003c00000 */
        /* <DEDUP_REMOVED lines=11> */
.L_x_17264:
        /* <DEDUP_REMOVED lines=23> */
.L_x_17265:
[----:B------:R-:W-:Y:S05]  /*19a0*/  BSYNC B0 ;  /* 0x0000000000007941 */ /* 0x000fea0003800000 */
.L_x_17263:
        /* <DEDUP_REMOVED lines=32> */
.L_x_17267:
        /* <DEDUP_REMOVED lines=24> */
.L_x_17268:
[----:B------:R-:W-:Y:S05]  /*1d30*/  BSYNC B0 ;  /* 0x0000000000007941 */ /* 0x000fea0003800000 */
.L_x_17266:
        /* <DEDUP_REMOVED lines=20> */
[----:B------:R-:W-:Y:S05]  /*1e80*/  CALL.REL.NOINC `($__internal_20_$__cuda_sm20_div_u64) ;  /* 0x0000019c007c7944 */ /* 0x000fea0003c00000 */
        /* <DEDUP_REMOVED lines=12> */
.L_x_17270:
        /* <DEDUP_REMOVED lines=24> */
.L_x_17271:
[----:B------:R-:W-:Y:S05]  /*20d0*/  BSYNC B0 ;  /* 0x0000000000007941 */ /* 0x000fea0003800000 */
.L_x_17269:
        /* <DEDUP_REMOVED lines=33> */
.L_x_17273:
        /* <DEDUP_REMOVED lines=24> */
.L_x_17274:
[----:B------:R-:W-:Y:S05]  /*2470*/  BSYNC B0 ;  /* 0x0000000000007941 */ /* 0x000fea0003800000 */
.L_x_17272:
        /* <DEDUP_REMOVED lines=33> */
.L_x_17276:
        /* <DEDUP_REMOVED lines=24> */
.L_x_17277:
[----:B------:R-:W-:Y:S05]  /*2810*/  BSYNC B0 ;  /* 0x0000000000007941 */ /* 0x000fea0003800000 */
.L_x_17275:
        /* <DEDUP_REMOVED lines=33> */
.L_x_17279:
        /* <DEDUP_REMOVED lines=24> */
.L_x_17280:
[----:B------:R-:W-:Y:S05]  /*2bb0*/  BSYNC B0 ;  /* 0x0000000000007941 */ /* 0x000fea0003800000 */
.L_x_17278:
        /* <DEDUP_REMOVED lines=33> */
.L_x_17282:
        /* <DEDUP_REMOVED lines=24> */
.L_x_17283:
[----:B------:R-:W-:Y:S05]  /*2f50*/  BSYNC B0 ;  /* 0x0000000000007941 */ /* 0x000fea0003800000 */
.L_x_17281:
        /* <DEDUP_REMOVED lines=33> */
.L_x_17285:
        /* <DEDUP_REMOVED lines=24> */
.L_x_17286:
[----:B------:R-:W-:Y:S05]  /*32f0*/  BSYNC B0 ;  /* 0x0000000000007941 */ /* 0x000fea0003800000 */
.L_x_17284:
        /* <DEDUP_REMOVED lines=33> */
.L_x_17288:
        /* <DEDUP_REMOVED lines=24> */
.L_x_17289:
[----:B------:R-:W-:Y:S05]  /*3690*/  BSYNC B0 ;  /* 0x0000000000007941 */ /* 0x000fea0003800000 */
.L_x_17287:
        /* <DEDUP_REMOVED lines=33> */
.L_x_17291:
        /* <DEDUP_REMOVED lines=24> */
.L_x_17292:
[----:B------:R-:W-:Y:S05]  /*3a30*/  BSYNC B0 ;  /* 0x0000000000007941 */ /* 0x000fea0003800000 */
.L_x_17290:
        /* <DEDUP_REMOVED lines=33> */
.L_x_17294:
        /* <DEDUP_REMOVED lines=24> */
.L_x_17295:
[----:B------:R-:W-:Y:S05]  /*3dd0*/  BSYNC B0 ;  /* 0x0000000000007941 */ /* 0x000fea0003800000 */
.L_x_17293:
        /* <DEDUP_REMOVED lines=33> */
.L_x_17297:
        /* <DEDUP_REMOVED lines=24> */
.L_x_17298:
[----:B------:R-:W-:Y:S05]  /*4170*/  BSYNC B0 ;  /* 0x0000000000007941 */ /* 0x000fea0003800000 */
.L_x_17296:
        /* <DEDUP_REMOVED lines=33> */
.L_x_17300:
        /* <DEDUP_REMOVED lines=24> */
.L_x_17301:
[----:B------:R-:W-:Y:S05]  /*4510*/  BSYNC B0 ;  /* 0x0000000000007941 */ /* 0x000fea0003800000 */
.L_x_17299:
        /* <DEDUP_REMOVED lines=33> */
.L_x_17303:
        /* <DEDUP_REMOVED lines=24> */
.L_x_17304:
[----:B------:R-:W-:Y:S05]  /*48b0*/  BSYNC B0 ;  /* 0x0000000000007941 */ /* 0x000fea0003800000 */
.L_x_17302:
        /* <DEDUP_REMOVED lines=33> */
.L_x_17306:
        /* <DEDUP_REMOVED lines=24> */
.L_x_17307:
[----:B------:R-:W-:Y:S05]  /*4c50*/  BSYNC B0 ;  /* 0x0000000000007941 */ /* 0x000fea0003800000 */
.L_x_17305:
        /* <DEDUP_REMOVED lines=33> */
.L_x_17309:
        /* <DEDUP_REMOVED lines=24> */
.L_x_17310:
[----:B------:R-:W-:Y:S05]  /*4ff0*/  BSYNC B0 ;  /* 0x0000000000007941 */ /* 0x000fea0003800000 */
.L_x_17308:
        /* <DEDUP_REMOVED lines=33> */
.L_x_17312:
        /* <DEDUP_REMOVED lines=24> */
.L_x_17313:
[----:B------:R-:W-:Y:S05]  /*5390*/  BSYNC B0 ;  /* 0x0000000000007941 */ /* 0x000fea0003800000 */
.L_x_17311:
        /* <DEDUP_REMOVED lines=33> */
.L_x_17315:
        /* <DEDUP_REMOVED lines=24> */
.L_x_17316:
[----:B------:R-:W-:Y:S05]  /*5730*/  BSYNC B0 ;  /* 0x0000000000007941 */ /* 0x000fea0003800000 */
.L_x_17314:
        /* <DEDUP_REMOVED lines=33> */
.L_x_17318:
        /* <DEDUP_REMOVED lines=24> */
.L_x_17319:
[----:B------:R-:W-:Y:S05]  /*5ad0*/  BSYNC B0 ;  /* 0x0000000000007941 */ /* 0x000fea0003800000 */
.L_x_17317:
        /* <DEDUP_REMOVED lines=33> */
.L_x_17321:
        /* <DEDUP_REMOVED lines=24> */
.L_x_17322:
[----:B------:R-:W-:Y:S05]  /*5e70*/  BSYNC B0 ;  /* 0x0000000000007941 */ /* 0x000fea0003800000 */
.L_x_17320:
        /* <DEDUP_REMOVED lines=33> */
.L_x_17324:
        /* <DEDUP_REMOVED lines=24> */
.L_x_17325:
[----:B------:R-:W-:Y:S05]  /*6210*/  BSYNC B0 ;  /* 0x0000000000007941 */ /* 0x000fea0003800000 */
.L_x_17323:
        /* <DEDUP_REMOVED lines=33> */
.L_x_17327:
        /* <DEDUP_REMOVED lines=24> */
.L_x_17328:
[----:B------:R-:W-:Y:S05]  /*65b0*/  BSYNC B0 ;  /* 0x0000000000007941 */ /* 0x000fea0003800000 */
.L_x_17326:
        /* <DEDUP_REMOVED lines=33> */
.L_x_17330:
        /* <DEDUP_REMOVED lines=24> */
.L_x_17331:
[----:B------:R-:W-:Y:S05]  /*6950*/  BSYNC B0 ;  /* 0x0000000000007941 */ /* 0x000fea0003800000 */
.L_x_17329:
        /* <DEDUP_REMOVED lines=31> */
.L_x_17333:
        /* <DEDUP_REMOVED lines=23> */
.L_x_17334:
[----:B------:R-:W-:Y:S05]  /*6cc0*/  BSYNC B0 ;  /* 0x0000000000007941 */ /* 0x000fea0003800000 */
.L_x_17332:
        /* <DEDUP_REMOVED lines=17> */
[----:B------:R-:W-:Y:S05]  /*6de0*/  CALL.REL.NOINC `($__internal_21_$__cuda_sm20_rem_u64) ;  /* 0x0000015000b87944 */ /* 0x000fea0003c00000 */
[----:B------:R-:W-:Y:S01]  /*6df0*/  MOV R4, R0 ;  /* 0x0000000000047202 */ /* 0x000fe20000000f00 */
[----:B------:R-:W-:Y:S01]  /*6e00*/  IMAD.MOV.U32 R5, RZ, RZ, R3 ;  /* 0x000000ffff057224 */ /* 0x000fe200078e0003 */
[----:B------:R-:W-:Y:S06]  /*6e10*/  BRA `(.L_x_17337) ;  /* 0x0000000000507947 */ /* 0x000fec0003800000 */
.L_x_17336:
        /* <DEDUP_REMOVED lines=20> */
.L_x_17337:
[----:B------:R-:W-:Y:S05]  /*6f60*/  BSYNC B0 ;  /* 0x0000000000007941 */ /* 0x000fea0003800000 */
.L_x_17335:
[----:B------:R-:W-:Y:S01]  /*6f70*/  ULDC.64 UR4, c[0x0][0x5c0] ;  /* 0x0001700000047ab9 */ /* 0x000fe20000000a00 */
[----:B------:R-:W-:Y:S01]  /*6f80*/  MOV R3, R15 ;  /* 0x0000000f00037202 */ /* 0x000fe20000000f00 */
[----:B------:R-:W-:Y:S02]  /*6f90*/  IMAD R5, R5, UR4, RZ ;  /* 0x0000000405057c24 */ /* 0x000fe4000f8e02ff */
[----:B------:R-:W-:-:S04]  /*6fa0*/  IMAD.WIDE.U32 R2, R4, UR4, R2 ;  /* 0x0000000404027c25 */ /* 0x000fc8000f8e0002 */
[----:B------:R-:W-:-:S04]  /*6fb0*/  IMAD R5, R4, UR5, R5 ;  /* 0x0000000504057c24 */ /* 0x000fc8000f8e0205 */
[----:B------:R-:W-:-:S07]  /*6fc0*/  IMAD.IADD R15, R3, 0x1, R5 ;  /* 0x00000001030f7824 */ /* 0x000fce00078e0205 */
.L_x_17262:
        /* <DEDUP_REMOVED lines=9> */
.L_x_17258:
[----:B------:R-:W-:Y:S05]  /*7060*/  BSYNC B6 ;  /* 0x0000000000067941 */ /* 0x000fea0003800000 */
.L_x_17257:
        /* <DEDUP_REMOVED lines=308> */
.L_x_17340:
        /* <DEDUP_REMOVED lines=32> */
.L_x_17342:
[----:B------:R-:W-:Y:S05]  /*85b0*/  BSYNC B7 ;  /* 0x0000000000077941 */ /* 0x000fea0003800000 */
.L_x_17341:
        /* <DEDUP_REMOVED lines=37> */
.L_x_17345:
        /* <DEDUP_REMOVED lines=23> */
.L_x_17346:
[----:B------:R-:W-:Y:S05]  /*8980*/  BSYNC B0 ;  /* 0x0000000000007941 */ /* 0x000fea0003800000 */
.L_x_17344:
        /* <DEDUP_REMOVED lines=32> */
.L_x_17348:
        /* <DEDUP_REMOVED lines=24> */
.L_x_17349:
[----:B------:R-:W-:Y:S05]  /*8d10*/  BSYNC B0 ;  /* 0x0000000000007941 */ /* 0x000fea0003800000 */
.L_x_17347:
        /* <DEDUP_REMOVED lines=32> */
.L_x_17351:
        /* <DEDUP_REMOVED lines=24> */
.L_x_17352:
[----:B------:R-:W-:Y:S05]  /*90a0*/  BSYNC B0 ;  /* 0x0000000000007941 */ /* 0x000fea0003800000 */
.L_x_17350:
        /* <DEDUP_REMOVED lines=32> */
.L_x_17354:
        /* <DEDUP_REMOVED lines=24> */
.L_x_17355:
[----:B------:R-:W-:Y:S05]  /*9430*/  BSYNC B0 ;  /* 0x0000000000007941 */ /* 0x000fea0003800000 */
.L_x_17353:
        /* <DEDUP_REMOVED lines=32> */
.L_x_17357:
        /* <DEDUP_REMOVED lines=24> */
.L_x_17358:
[----:B------:R-:W-:Y:S05]  /*97c0*/  BSYNC B0 ;  /* 0x0000000000007941 */ /* 0x000fea0003800000 */
.L_x_17356:
        /* <DEDUP_REMOVED lines=32> */
.L_x_17360:
        /* <DEDUP_REMOVED lines=24> */
.L_x_17361:
[----:B------:R-:W-:Y:S05]  /*9b50*/  BSYNC B0 ;  /* 0x0000000000007941 */ /* 0x000fea0003800000 */
.L_x_17359:
        /* <DEDUP_REMOVED lines=32> */
.L_x_17363:
        /* <DEDUP_REMOVED lines=24> */
.L_x_17364:
[----:B------:R-:W-:Y:S05]  /*9ee0*/  BSYNC B0 ;  /* 0x0000000000007941 */ /* 0x000fea0003800000 */
.L_x_17362:
        /* <DEDUP_REMOVED lines=32> */
.L_x_17366:
        /* <DEDUP_REMOVED lines=24> */
.L_x_17367:
[----:B------:R-:W-:Y:S05]  /*a270*/  BSYNC B0 ;  /* 0x0000000000007941 */ /* 0x000fea0003800000 */
.L_x_17365:
        /* <DEDUP_REMOVED lines=32> */
.L_x_17369:
        /* <DEDUP_REMOVED lines=24> */
.L_x_17370:
[----:B------:R-:W-:Y:S05]  /*a600*/  BSYNC B0 ;  /* 0x0000000000007941 */ /* 0x000fea0003800000 */
.L_x_17368:
        /* <DEDUP_REMOVED lines=32> */
.L_x_17372:
        /* <DEDUP_REMOVED lines=24> */
.L_x_17373:
[----:B------:R-:W-:Y:S05]  /*a990*/  BSYNC B0 ;  /* 0x0000000000007941 */ /* 0x000fea0003800000 */
.L_x_17371:
        /* <DEDUP_REMOVED lines=32> */
.L_x_17375:
        /* <DEDUP_REMOVED lines=24> */
.L_x_17376:
[----:B------:R-:W-:Y:S05]  /*ad20*/  BSYNC B0 ;  /* 0x0000000000007941 */ /* 0x000fea0003800000 */
.L_x_17374:
        /* <DEDUP_REMOVED lines=32> */
.L_x_17378:
        /* <DEDUP_REMOVED lines=24> */
.L_x_17379:
[----:B------:R-:W-:Y:S05]  /*b0b0*/  BSYNC B0 ;  /* 0x0000000000007941 */ /* 0x000fea0003800000 */
.L_x_17377:
        /* <DEDUP_REMOVED lines=32> */
.L_x_17381:
        /* <DEDUP_REMOVED lines=24> */
.L_x_17382:
[----:B------:R-:W-:Y:S05]  /*b440*/  BSYNC B0 ;  /* 0x0000000000007941 */ /* 0x000fea0003800000 */
.L_x_17380:
        /* <DEDUP_REMOVED lines=32> */
.L_x_17384:
        /* <DEDUP_REMOVED lines=24> */
.L_x_17385:
[----:B------:R-:W-:Y:S05]  /*b7d0*/  BSYNC B0 ;  /* 0x0000000000007941 */ /* 0x000fea0003800000 */
.L_x_17383:
        /* <DEDUP_REMOVED lines=32> */
.L_x_17387:
        /* <DEDUP_REMOVED lines=24> */
.L_x_17388:
[----:B------:R-:W-:Y:S05]  /*bb60*/  BSYNC B0 ;  /* 0x0000000000007941 */ /* 0x000fea0003800000 */
.L_x_17386:
        /* <DEDUP_REMOVED lines=32> */
.L_x_17390:
        /* <DEDUP_REMOVED lines=24> */
.L_x_17391:
[----:B------:R-:W-:Y:S05]  /*bef0*/  BSYNC B0 ;  /* 0x0000000000007941 */ /* 0x000fea0003800000 */
.L_x_17389:
        /* <DEDUP_REMOVED lines=32> */
.L_x_17393:
        /* <DEDUP_REMOVED lines=24> */
.L_x_17394:
[----:B------:R-:W-:Y:S05]  /*c280*/  BSYNC B0 ;  /* 0x0000000000007941 */ /* 0x000fea0003800000 */
.L_x_17392:
        /* <DEDUP_REMOVED lines=32> */
.L_x_17396:
        /* <DEDUP_REMOVED lines=24> */
.L_x_17397:
[----:B------:R-:W-:Y:S05]  /*c610*/  BSYNC B0 ;  /* 0x0000000000007941 */ /* 0x000fea0003800000 */
.L_x_17395:
        /* <DEDUP_REMOVED lines=32> */
.L_x_17399:
        /* <DEDUP_REMOVED lines=24> */
.L_x_17400:
[----:B------:R-:W-:Y:S05]  /*c9a0*/  BSYNC B0 ;  /* 0x0000000000007941 */ /* 0x000fea0003800000 */
.L_x_17398:
        /* <DEDUP_REMOVED lines=32> */
.L_x_17402:
        /* <DEDUP_REMOVED lines=24> */
.L_x_17403:
[----:B------:R-:W-:Y:S05]  /*cd30*/  BSYNC B0 ;  /* 0x0000000000007941 */ /* 0x000fea0003800000 */
.L_x_17401:
        /* <DEDUP_REMOVED lines=32> */
.L_x_17405:
        /* <DEDUP_REMOVED lines=24> */
.L_x_17406:
[----:B------:R-:W-:Y:S05]  /*d0c0*/  BSYNC B0 ;  /* 0x0000000000007941 */ /* 0x000fea0003800000 */
.L_x_17404:
        /* <DEDUP_REMOVED lines=32> */
.L_x_17408:
        /* <DEDUP_REMOVED lines=24> */
.L_x_17409:
[----:B------:R-:W-:Y:S05]  /*d450*/  BSYNC B0 ;  /* 0x0000000000007941 */ /* 0x000fea0003800000 */
.L_x_17407:
        /* <DEDUP_REMOVED lines=32> */
.L_x_17411:
        /* <DEDUP_REMOVED lines=24> */
.L_x_17412:
[----:B------:R-:W-:Y:S05]  /*d7e0*/  BSYNC B0 ;  /* 0x0000000000007941 */ /* 0x000fea0003800000 */
.L_x_17410:
        /* <DEDUP_REMOVED lines=30> */
.L_x_17414:
        /* <DEDUP_REMOVED lines=23> */
.L_x_17415:
[----:B------:R-:W-:Y:S05]  /*db40*/  BSYNC B0 ;  /* 0x0000000000007941 */ /* 0x000fea0003800000 */
.L_x_17413:
        /* <DEDUP_REMOVED lines=20> */
.L_x_17417:
        /* <DEDUP_REMOVED lines=19> */
.L_x_17418:
[----:B------:R-:W-:Y:S05]  /*ddc0*/  BSYNC B0 ;  /* 0x0000000000007941 */ /* 0x000fea0003800000 */
.L_x_17416:
[----:B------:R-:W-:Y:S02]  /*ddd0*/  ULDC.64 UR4, c[0x0][0x5c0] ;  /* 0x0001700000047ab9 */ /* 0x000fe40000000a00 */
[----:B------:R-:W-:Y:S02]  /*dde0*/  IMAD R3, R5, UR4, RZ ;  /* 0x0000000405037c24 */ /* 0x000fe4000f8e02ff */
[----:B------:R-:W-:-:S04]  /*ddf0*/  IMAD.WIDE.U32 R12, R4, UR4, R12 ;  /* 0x00000004040c7c25 */ /* 0x000fc8000f8e000c */
[----:B------:R-:W-:-:S04]  /*de00*/  IMAD R3, R4, UR5, R3 ;  /* 0x0000000504037c24 */ /* 0x000fc8000f8e0203 */
[----:B------:R-:W-:-:S07]  /*de10*/  IMAD.IADD R13, R13, 0x1, R3 ;  /* 0x000000010d0d7824 */ /* 0x000fce00078e0203 */
.L_x_17343:
        /* <DEDUP_REMOVED lines=8> */
.L_x_17339:
[----:B------:R-:W-:Y:S05]  /*dea0*/  BSYNC B6 ;  /* 0x0000000000067941 */ /* 0x000fea0003800000 */
.L_x_17338:
        /* <DEDUP_REMOVED lines=308> */
.L_x_17421:
        /* <DEDUP_REMOVED lines=32> */
.L_x_17423:
[----:B------:R-:W-:Y:S05]  /*f3f0*/  BSYNC B7 ;  /* 0x0000000000077941 */ /* 0x000fea0003800000 */
.L_x_17422:
        /* <DEDUP_REMOVED lines=37> */
.L_x_17426:
        /* <DEDUP_REMOVED lines=23> */
.L_x_17427:
[----:B------:R-:W-:Y:S05]  /*f7c0*/  BSYNC B0 ;  /* 0x0000000000007941 */ /* 0x000fea0003800000 */
.L_x_17425:
        /* <DEDUP_REMOVED lines=32> */
.L_x_17429:
        /* <DEDUP_REMOVED lines=24> */
.L_x_17430:
[----:B------:R-:W-:Y:S05]  /*fb50*/  BSYNC B0 ;  /* 0x0000000000007941 */ /* 0x000fea0003800000 */
.L_x_17428:
        /* <DEDUP_REMOVED lines=32> */
.L_x_17432:
        /* <DEDUP_REMOVED lines=24> */
.L_x_17433:
[----:B------:R-:W-:Y:S05]  /*fee0*/  BSYNC B0 ;  /* 0x0000000000007941 */ /* 0x000fea0003800000 */
.L_x_17431:
        /* <DEDUP_REMOVED lines=32> */
.L_x_17435:
        /* <DEDUP_REMOVED lines=24> */
.L_x_17436:
[----:B------:R-:W-:Y:S05]  /*10270*/  BSYNC B0 ;  /* 0x0000000000007941 */ /* 0x000fea0003800000 */
.L_x_17434:
        /* <DEDUP_REMOVED lines=32> */
.L_x_17438:
        /* <DEDUP_REMOVED lines=24> */
.L_x_17439:
[----:B------:R-:W-:Y:S05]  /*10600*/  BSYNC B0 ;  /* 0x0000000000007941 */ /* 0x000fea0003800000 */
.L_x_17437:
        /* <DEDUP_REMOVED lines=32> */
.L_x_17441:
        /* <DEDUP_REMOVED lines=24> */
.L_x_17442:
[----:B------:R-:W-:Y:S05]  /*10990*/  BSYNC B0 ;  /* 0x0000000000007941 */ /* 0x000fea0003800000 */
.L_x_17440:
        /* <DEDUP_REMOVED lines=32> */
.L_x_17444:
        /* <DEDUP_REMOVED lines=24> */
.L_x_17445:
[----:B------:R-:W-:Y:S05]  /*10d20*/  BSYNC B0 ;  /* 0x0000000000007941 */ /* 0x000fea0003800000 */
.L_x_17443:
        /* <DEDUP_REMOVED lines=32> */
.L_x_17447:
        /* <DEDUP_REMOVED lines=24> */
.L_x_17448:
[----:B------:R-:W-:Y:S05]  /*110b0*/  BSYNC B0 ;  /* 0x0000000000007941 */ /* 0x000fea0003800000 */
.L_x_17446:
        /* <DEDUP_REMOVED lines=32> */
.L_x_17450:
        /* <DEDUP_REMOVED lines=24> */
.L_x_17451:
[----:B------:R-:W-:Y:S05]  /*11440*/  BSYNC B0 ;  /* 0x0000000000007941 */ /* 0x000fea0003800000 */
.L_x_17449:
        /* <DEDUP_REMOVED lines=32> */
.L_x_17453:
        /* <DEDUP_REMOVED lines=24> */
.L_x_17454:
[----:B------:R-:W-:Y:S05]  /*117d0*/  BSYNC B0 ;  /* 0x0000000000007941 */ /* 0x000fea0003800000 */
.L_x_17452:
        /* <DEDUP_REMOVED lines=32> */
.L_x_17456:
        /* <DEDUP_REMOVED lines=24> */
.L_x_17457:
[----:B------:R-:W-:Y:S05]  /*11b60*/  BSYNC B0 ;  /* 0x0000000000007941 */ /* 0x000fea0003800000 */
.L_x_17455:
        /* <DEDUP_REMOVED lines=32> */
.L_x_17459:
        /* <DEDUP_REMOVED lines=24> */
.L_x_17460:
[----:B------:R-:W-:Y:S05]  /*11ef0*/  BSYNC B0 ;  /* 0x0000000000007941 */ /* 0x000fea0003800000 */
.L_x_17458:
        /* <DEDUP_REMOVED lines=32> */
.L_x_17462:
        /* <DEDUP_REMOVED lines=24> */
.L_x_17463:
[----:B------:R-:W-:Y:S05]  /*12280*/  BSYNC B0 ;  /* 0x0000000000007941 */ /* 0x000fea0003800000 */
.L_x_17461:
        /* <DEDUP_REMOVED lines=19> */
[----:B------:R-:W-:Y:S05]  /*123c0*/  CALL.REL.NOINC `($__internal_20_$__cuda_sm20_div_u64) ;  /* 0x00000098002c7944 */ /* 0x000fea0003c00000 */
        /* <DEDUP_REMOVED lines=12> */
.L_x_17465:
        /* <DEDUP_REMOVED lines=24> */
.L_x_17466:
[----:B------:R-:W-:Y:S05]  /*12610*/  BSYNC B0 ;  /* 0x0000000000007941 */ /* 0x000fea0003800000 */
.L_x_17464:
        /* <DEDUP_REMOVED lines=19> */
[----:B------:R-:W-:Y:S05]  /*12750*/  CALL.REL.NOINC `($__internal_20_$__cuda_sm20_div_u64) ;  /* 0x0000009400487944 */ /* 0x000fea0003c00000 */
        /* <DEDUP_REMOVED lines=12> */
.L_x_17468:
        /* <DEDUP_REMOVED lines=24> */
.L_x_17469:
[----:B------:R-:W-:Y:S05]  /*129a0*/  BSYNC B0 ;  /* 0x0000000000007941 */ /* 0x000fea0003800000 */
.L_x_17467:
        /* <DEDUP_REMOVED lines=32> */
.L_x_17471:
        /* <DEDUP_REMOVED lines=24> */
.L_x_17472:
[----:B------:R-:W-:Y:S05]  /*12d30*/  BSYNC B0 ;  /* 0x0000000000007941 */ /* 0x000fea0003800000 */
.L_x_17470:
        /* <DEDUP_REMOVED lines=32> */
.L_x_17474:
        /* <DEDUP_REMOVED lines=24> */
.L_x_17475:
[----:B------:R-:W-:Y:S05]  /*130c0*/  BSYNC B0 ;  /* 0x0000000000007941 */ /* 0x000fea0003800000 */
.L_x_17473:
        /* <DEDUP_REMOVED lines=32> */
.L_x_17477:
        /* <DEDUP_REMOVED lines=24> */
.L_x_17478:
[----:B------:R-:W-:Y:S05]  /*13450*/  BSYNC B0 ;  /* 0x0000000000007941 */ /* 0x000fea0003800000 */
.L_x_17476:
        /* <DEDUP_REMOVED lines=32> */
.L_x_17480:
        /* <DEDUP_REMOVED lines=24> */
.L_x_17481:
[----:B------:R-:W-:Y:S05]  /*137e0*/  BSYNC B0 ;  /* 0x0000000000007941 */ /* 0x000fea0003800000 */
.L_x_17479:
        /* <DEDUP_REMOVED lines=32> */
.L_x_17483:
        /* <DEDUP_REMOVED lines=24> */
.L_x_17484:
[----:B------:R-:W-:Y:S05]  /*13b70*/  BSYNC B0 ;  /* 0x0000000000007941 */ /* 0x000fea0003800000 */
.L_x_17482:
        /* <DEDUP_REMOVED lines=32> */
.L_x_17486:
        /* <DEDUP_REMOVED lines=24> */
.L_x_17487:
[----:B------:R-:W-:Y:S05]  /*13f00*/  BSYNC B0 ;  /* 0x0000000000007941 */ /* 0x000fea0003800000 */
.L_x_17485:
        /* <DEDUP_REMOVED lines=32> */
.L_x_17489:
        /* <DEDUP_REMOVED lines=24> */
.L_x_17490:
[----:B------:R-:W-:Y:S05]  /*14290*/  BSYNC B0 ;  /* 0x0000000000007941 */ /* 0x000fea0003800000 */
.L_x_17488:
        /* <DEDUP_REMOVED lines=32> */
.L_x_17492:
        /* <DEDUP_REMOVED lines=24> */
.L_x_17493:
[----:B------:R-:W-:Y:S05]  /*14620*/  BSYNC B0 ;  /* 0x0000000000007941 */ /* 0x000fea0003800000 */
.L_x_17491:
        /* <DEDUP_REMOVED lines=30> */
.L_x_17495:
        /* <DEDUP_REMOVED lines=23> */
.L_x_17496:
[----:B------:R-:W-:Y:S05]  /*14980*/  BSYNC B0 ;  /* 0x0000000000007941 */ /* 0x000fea0003800000 */
.L_x_17494:
        /* <DEDUP_REMOVED lines=16> */
[----:B------:R-:W-:Y:S05]  /*14a90*/  CALL.REL.NOINC `($__internal_21_$__cuda_sm20_rem_u64) ;  /* 0x00000074008c7944 */ /* 0x000fea0003c00000 */
[----:B------:R-:W-:Y:S01]  /*14aa0*/  IMAD.MOV.U32 R4, RZ, RZ, R0 ;  /* 0x000000ffff047224 */ /* 0x000fe200078e0000 */
[----:B------:R-:W-:Y:S01]  /*14ab0*/  MOV R5, R3 ;  /* 0x0000000300057202 */ /* 0x000fe20000000f00 */
[----:B------:R-:W-:Y:S06]  /*14ac0*/  BRA `(.L_x_17499) ;  /* 0x00000000004c7947 */ /* 0x000fec0003800000 */
.L_x_17498:
        /* <DEDUP_REMOVED lines=19> */
.L_x_17499:
[----:B------:R-:W-:Y:S05]  /*14c00*/  BSYNC B0 ;  /* 0x0000000000007941 */ /* 0x000fea0003800000 */
.L_x_17497:
[----:B------:R-:W-:Y:S02]  /*14c10*/  ULDC.64 UR4, c[0x0][0x5c0] ;  /* 0x0001700000047ab9 */ /* 0x000fe40000000a00 */
[----:B------:R-:W-:Y:S02]  /*14c20*/  IMAD R3, R5, UR4, RZ ;  /* 0x0000000405037c24 */ /* 0x000fe4000f8e02ff */
[----:B------:R-:W-:-:S04]  /*14c30*/  IMAD.WIDE.U32 R12, R4, UR4, R12 ;  /* 0x00000004040c7c25 */ /* 0x000fc8000f8e000c */
[----:B------:R-:W-:-:S04]  /*14c40*/  IMAD R3, R4, UR5, R3 ;  /* 0x0000000504037c24 */ /* 0x000fc8000f8e0203 */
[----:B------:R-:W-:-:S07]  /*14c50*/  IMAD.IADD R13, R13, 0x1, R3 ;  /* 0x000000010d0d7824 */ /* 0x000fce00078e0203 */
.L_x_17424:
        /* <DEDUP_REMOVED lines=8> */
.L_x_17420:
[----:B------:R-:W-:Y:S05]  /*14ce0*/  BSYNC B6 ;  /* 0x0000000000067941 */ /* 0x000fea0003800000 */
.L_x_17419:
        /* <DEDUP_REMOVED lines=307> */
.L_x_17500:
        /* <DEDUP_REMOVED lines=32> */
.L_x_17502:
[----:B------:R-:W-:Y:S05]  /*16220*/  BSYNC B6 ;  /* 0x0000000000067941 */ /* 0x000fea0003800000 */
.L_x_17501:
        /* <DEDUP_REMOVED lines=37> */
.L_x_17505:
        /* <DEDUP_REMOVED lines=24> */
.L_x_17506:
[----:B------:R-:W-:Y:S05]  /*16600*/  BSYNC B0 ;  /* 0x0000000000007941 */ /* 0x000fea0003800000 */
.L_x_17504:
        /* <DEDUP_REMOVED lines=32> */
.L_x_17508:
        /* <DEDUP_REMOVED lines=24> */
.L_x_17509:
[----:B------:R-:W-:Y:S05]  /*16990*/  BSYNC B0 ;  /* 0x0000000000007941 */ /* 0x000fea0003800000 */
.L_x_17507:
        /* <DEDUP_REMOVED lines=33> */
.L_x_17511:
        /* <DEDUP_REMOVED lines=24> */
.L_x_17512:
[----:B------:R-:W-:Y:S05]  /*16d30*/  BSYNC B0 ;  /* 0x0000000000007941 */ /* 0x000fea0003800000 */
.L_x_17510:
        /* <DEDUP_REMOVED lines=33> */
.L_x_17514:
        /* <DEDUP_REMOVED lines=24> */
.L_x_17515:
[----:B------:R-:W-:Y:S05]  /*170d0*/  BSYNC B0 ;  /* 0x0000000000007941 */ /* 0x000fea0003800000 */
.L_x_17513:
        /* <DEDUP_REMOVED lines=33> */
.L_x_17517:
        /* <DEDUP_REMOVED lines=24> */
.L_x_17518:
[----:B------:R-:W-:Y:S05]  /*17470*/  BSYNC B0 ;  /* 0x0000000000007941 */ /* 0x000fea0003800000 */
.L_x_17516:
        /* <DEDUP_REMOVED lines=33> */
.L_x_17520:
        /* <DEDUP_REMOVED lines=24> */
.L_x_17521:
[----:B------:R-:W-:Y:S05]  /*17810*/  BSYNC B0 ;  /* 0x0000000000007941 */ /* 0x000fea0003800000 */
.L_x_17519:
        /* <DEDUP_REMOVED lines=33> */
.L_x_17523:
        /* <DEDUP_REMOVED lines=24> */
.L_x_17524:
[----:B------:R-:W-:Y:S05]  /*17bb0*/  BSYNC B0 ;  /* 0x0000000000007941 */ /* 0x000fea0003800000 */
.L_x_17522:
        /* <DEDUP_REMOVED lines=33> */
.L_x_17526:
        /* <DEDUP_REMOVED lines=24> */
.L_x_17527:
[----:B------:R-:W-:Y:S05]  /*17f50*/  BSYNC B0 ;  /* 0x0000000000007941 */ /* 0x000fea0003800000 */
.L_x_17525:
        /* <DEDUP_REMOVED lines=33> */
.L_x_17529:
        /* <DEDUP_REMOVED lines=24> */
.L_x_17530:
[----:B------:R-:W-:Y:S05]  /*182f0*/  BSYNC B0 ;  /* 0x0000000000007941 */ /* 0x000fea0003800000 */
.L_x_17528:
        /* <DEDUP_REMOVED lines=33> */
.L_x_17532:
        /* <DEDUP_REMOVED lines=24> */
.L_x_17533:
[----:B------:R-:W-:Y:S05]  /*18690*/  BSYNC B0 ;  /* 0x0000000000007941 */ /* 0x000fea0003800000 */
.L_x_17531:
        /* <DEDUP_REMOVED lines=33> */
.L_x_17535:
        /* <DEDUP_REMOVED lines=24> */
.L_x_17536:
[----:B------:R-:W-:Y:S05]  /*18a30*/  BSYNC B0 ;  /* 0x0000000000007941 */ /* 0x000fea0003800000 */
.L_x_17534:
        /* <DEDUP_REMOVED lines=33> */
.L_x_17538:
        /* <DEDUP_REMOVED lines=24> */
.L_x_17539:
[----:B------:R-:W-:Y:S05]  /*18dd0*/  BSYNC B0 ;  /* 0x0000000000007941 */ /* 0x000fea0003800000 */
.L_x_17537:
        /* <DEDUP_REMOVED lines=33> */
.L_x_17541:
        /* <DEDUP_REMOVED lines=24> */
.L_x_17542:
[----:B------:R-:W-:Y:S05]  /*19170*/  BSYNC B0 ;  /* 0x0000000000007941 */ /* 0x000fea0003800000 */
.L_x_17540:
        /* <DEDUP_REMOVED lines=33> */
.L_x_17544:
        /* <DEDUP_REMOVED lines=24> */
.L_x_17545:
[----:B------:R-:W-:Y:S05]  /*19510*/  BSYNC B0 ;  /* 0x0000000000007941 */ /* 0x000fea0003800000 */
.L_x_17543:
        /* <DEDUP_REMOVED lines=33> */
.L_x_17547:
        /* <DEDUP_REMOVED lines=24> */
.L_x_17548:
[----:B------:R-:W-:Y:S05]  /*198b0*/  BSYNC B0 ;  /* 0x0000000000007941 */ /* 0x000fea0003800000 */
.L_x_17546:
        /* <DEDUP_REMOVED lines=33> */
.L_x_17550:
        /* <DEDUP_REMOVED lines=24> */
.L_x_17551:
[----:B------:R-:W-:Y:S05]  /*19c50*/  BSYNC B0 ;  /* 0x0000000000007941 */ /* 0x000fea0003800000 */
.L_x_17549:
        /* <DEDUP_REMOVED lines=33> */
.L_x_17553:
        /* <DEDUP_REMOVED lines=24> */
.L_x_17554:
[----:B------:R-:W-:Y:S05]  /*19ff0*/  BSYNC B0 ;  /* 0x0000000000007941 */ /* 0x000fea0003800000 */
.L_x_17552:
        /* <DEDUP_REMOVED lines=33> */
.L_x_17556:
        /* <DEDUP_REMOVED lines=24> */
.L_x_17557:
[----:B------:R-:W-:Y:S05]  /*1a390*/  BSYNC B0 ;  /* 0x0000000000007941 */ /* 0x000fea0003800000 */
.L_x_17555:
        /* <DEDUP_REMOVED lines=33> */
.L_x_17559:
        /* <DEDUP_REMOVED lines=24> */
.L_x_17560:
[----:B------:R-:W-:Y:S05]  /*1a730*/  BSYNC B0 ;  /* 0x0000000000007941 */ /* 0x000fea0003800000 */
.L_x_17558:
        /* <DEDUP_REMOVED lines=33> */
.L_x_17562:
        /* <DEDUP_REMOVED lines=24> */
.L_x_17563:
[----:B------:R-:W-:Y:S05]  /*1aad0*/  BSYNC B0 ;  /* 0x0000000000007941 */ /* 0x000fea0003800000 */
.L_x_17561:
        /* <DEDUP_REMOVED lines=33> */
.L_x_17565:
        /* <DEDUP_REMOVED lines=24> */
.L_x_17566:
[----:B------:R-:W-:Y:S05]  /*1ae70*/  BSYNC B0 ;  /* 0x0000000000007941 */ /* 0x000fea0003800000 */
.L_x_17564:
        /* <DEDUP_REMOVED lines=33> */
.L_x_17568:
        /* <DEDUP_REMOVED lines=24> */
.L_x_17569:
[----:B------:R-:W-:Y:S05]  /*1b210*/  BSYNC B0 ;  /* 0x0000000000007941 */ /* 0x000fea0003800000 */
.L_x_17567:
        /* <DEDUP_REMOVED lines=33> */
.L_x_17571:
        /* <DEDUP_REMOVED lines=24> */
.L_x_17572:
[----:B------:R-:W-:Y:S05]  /*1b5b0*/  BSYNC B0 ;  /* 0x0000000000007941 */ /* 0x000fea0003800000 */
.L_x_17570:
        /* <DEDUP_REMOVED lines=31> */
.L_x_17574:
        /* <DEDUP_REMOVED lines=23> */
.L_x_17575:
[----:B------:R-:W-:Y:S05]  /*1b920*/  BSYNC B0 ;  /* 0x0000000000007941 */ /* 0x000fea0003800000 */
.L_x_17573:
        /* <DEDUP_REMOVED lines=21> */
.L_x_17577:
        /* <DEDUP_REMOVED lines=19> */
.L_x_17578:
[----:B------:R-:W-:Y:S05]  /*1bbb0*/  BSYNC B0 ;  /* 0x0000000000007941 */ /* 0x000fea0003800000 */
.L_x_17576:
[----:B------:R-:W-:Y:S01]  /*1bbc0*/  ULDC.64 UR4, c[0x0][0x5c0] ;  /* 0x0001700000047ab9 */ /* 0x000fe20000000a00 */
[----:B------:R-:W-:Y:S02]  /*1bbd0*/  IMAD.MOV.U32 R3, RZ, RZ, R15 ;  /* 0x000000ffff037224 */ /* 0x000fe400078e000f */
[----:B------:R-:W-:Y:S02]  /*1bbe0*/  IMAD R5, R5, UR4, RZ ;  /* 0x0000000405057c24 */ /* 0x000fe4000f8e02ff */
[----:B------:R-:W-:-:S04]  /*1bbf0*/  IMAD.WIDE.U32 R2, R4, UR4, R2 ;  /* 0x0000000404027c25 */ /* 0x000fc8000f8e0002 */
[----:B------:R-:W-:-:S05]  /*1bc00*/  IMAD R5, R4, UR5, R5 ;  /* 0x0000000504057c24 */ /* 0x000fca000f8e0205 */
[----:B------:R-:W-:-:S07]  /*1bc10*/  IADD3 R15, R3, R5, RZ ;  /* 0x00000005030f7210 */ /* 0x000fce0007ffe0ff */
.L_x_17503:
[----:B------:R-:W-:Y:S02]  /*1bc20*/  ULDC.64 UR4, c[0x0][0x5c8] ;  /* 0x0001720000047ab9 */ /* 0x000fe40000000a00 */
[----:B------:R-:W-:-:S04]  /*1bc30*/  IADD3 R2, P0, R2, UR4, RZ ;  /* 0x0000000402027c10 */ /* 0x000fc8000ff1e0ff */
[----:B------:R-:W-:-:S06]  /*1bc40*/  IADD3.X R3, R15, UR5, RZ, P0, !PT ;  /* 0x000000050f037c10 */ /* 0x000fcc00087fe4ff */
[----:B------:R-:W2:Y:S04]  /*1bc50*/  LDG.E.U8 R3, desc[UR36][R2.64] ;  /* 0x0000002402037981 */ /* 0x000ea8000c1e1100 */
[----:B--2---:R-:W-:Y:S01]  /*1bc60*/  STG.E.U8 desc[UR36][R16.64], R3 ;  /* 0x0000000310007986 */ /* 0x004fe2000c101124 */
[----:B------:R-:W-:Y:S05]  /*1bc70*/  EXIT ;  /* 0x000000000000794d */ /* 0x000fea0003800000 */
        .weak           $__internal_20_$__cuda_sm20_div_u64
        .type           $__internal_20_$__cuda_sm20_div_u64,@function
        .size           $__internal_20_$__cuda_sm20_div_u64,($__internal_21_$__cuda_sm20_rem_u64 - $__internal_20_$__cuda_sm20_div_u64)
$__internal_20_$__cuda_sm20_div_u64:
        /* <DEDUP_REMOVED lines=68> */
[----:B------:R-:W-:Y:S05]  /*1c0c0*/  RET.REL.NODEC R4 `(_ZN2at6native24index_elementwise_kernelILi128ELi4EZNS0_20cuda_take_put_kernelIalZZZZZNS0_11take_kernelERNS_14TensorIteratorERKNS_10TensorBaseEENKUlvE_clEvENKUlvE0_clEvENKUlvE_clEvENKUlvE0_clEvEUlRalE_EEvS4_S7_RKT1_EUliE_EEvlSE_) ;  /* 0xfffffe3c04cc7950 */ /* 0x000fea0003c3ffff */
        .weak           $__internal_21_$__cuda_sm20_rem_u64
        .type           $__internal_21_$__cuda_sm20_rem_u64,@function
        .size           $__internal_21_$__cuda_sm20_rem_u64,(.L_x_27938 - $__internal_21_$__cuda_sm20_rem_u64)
$__internal_21_$__cuda_sm20_rem_u64:
        /* <DEDUP_REMOVED lines=63> */
[----:B------:R-:W-:Y:S06]  /*1c4c0*/  RET.REL.NODEC R4 `(_ZN2at6native24index_elementwise_kernelILi128ELi4EZNS0_20cuda_take_put_kernelIalZZZZZNS0_11take_kernelERNS_14TensorIteratorERKNS_10TensorBaseEENKUlvE_clEvENKUlvE0_clEvENKUlvE_clEvENKUlvE0_clEvEUlRalE_EEvS4_S7_RKT1_EUliE_EEvlSE_) ;  /* 0xfffffe3804cc7950 */ /* 0x000fec0003c3ffff */
.L_x_17579:
        /* <DEDUP_REMOVED lines=11> */
.L_x_27938:


//--------------------- .text._ZN2at6native24index_elementwise_kernelILi128ELi4EZNS0_20cuda_take_put_kernelIaiZZZZZNS0_11take_kernelERNS_14TensorIteratorERKNS_10TensorBaseEENKUlvE_clEvENKUlvE0_clEvENKUlvE_clEvENKUlvE_clEvEUlRaiE_EEvS4_S7_RKT1_EUliE_EEvlSE_ --------------------------
	.section	.text._ZN2at6native24index_elementwise_kernelILi128ELi4EZNS0_20cuda_take_put_kernelIaiZZZZZNS0_11take_kernelERNS_14TensorIteratorERKNS_10TensorBaseEENKUlvE_clEvENKUlvE0_clEvENKUlvE_clEvENKUlvE_clEvEUlRaiE_EEvS4_S7_RKT1_EUliE_EEvlSE_,"ax",@progbits
	.align	128
        .global         _ZN2at6native24index_elementwise_kernelILi128ELi4EZNS0_20cuda_take_put_kernelIaiZZZZZNS0_11take_kernelERNS_14TensorIteratorERKNS_10TensorBaseEENKUlvE_clEvENKUlvE0_clEvENKUlvE_clEvENKUlvE_clEvEUlRaiE_EEvS4_S7_RKT1_EUliE_EEvlSE_
        .type           _ZN2at6native24index_elementwise_kernelILi128ELi4EZNS0_20cuda_take_put_kernelIaiZZZZZNS0_11take_kernelERNS_14TensorIteratorERKNS_10TensorBaseEENKUlvE_clEvENKUlvE0_clEvENKUlvE_clEvENKUlvE_clEvEUlRaiE_EEvS4_S7_RKT1_EUliE_EEvlSE_,@function
        .size           _ZN2at6native24index_elementwise_kernelILi128ELi4EZNS0_20cuda_take_put_kernelIaiZZZZZNS0_11take_kernelERNS_14TensorIteratorERKNS_10TensorBaseEENKUlvE_clEvENKUlvE0_clEvENKUlvE_clEvENKUlvE_clEvEUlRaiE_EEvS4_S7_RKT1_EUliE_EEvlSE_,(.L_x_28099 - _ZN2at6native24index_elementwise_kernelILi128ELi4EZNS0_20cuda_take_put_kernelIaiZZZZZNS0_11take_kernelERNS_14TensorIteratorERKNS_10TensorBaseEENKUlvE_clEvENKUlvE0_clEvENKUlvE_clEvENKUlvE_clEvEUlRaiE_EEvS4_S7_RKT1_EUliE_EEvlSE_)
        .other          _ZN2at6native24index_elementwise_kernelILi128ELi4EZNS0_20cuda_take_put_kernelIaiZZZZZNS0_11take_kernelERNS_14TensorIteratorERKNS_10TensorBaseEENKUlvE_clEvENKUlvE0_clEvENKUlvE_clEvENKUlvE_clEvEUlRaiE_EEvS4_S7_RKT1_EUliE_EEvlSE_,@"STO_CUDA_ENTRY STV_DEFAULT"
_ZN2at6native24index_elementwise_kernelILi128ELi4EZNS0_20cuda_take_put_kernelIaiZZZZZNS0_11take_kernelERNS_14TensorIteratorERKNS_10TensorBaseEENKUlvE_clEvENKUlvE0_clEvENKUlvE_clEvENKUlvE_clEvEUlRaiE_EEvS4_S7_RKT1_EUliE_EEvlSE_:
.text._ZN2at6native24index_elementwise_kernelILi128ELi4EZNS0_20cuda_take_put_kernelIaiZZZZZNS0_11take_kernelERNS_14TensorIteratorERKNS_10TensorBaseEENKUlvE_clEvENKUlvE0_clEvENKUlvE_clEvENKUlvE_clEvEUlRaiE_EEvS4_S7_RKT1_EUliE_EEvlSE_:
        /* <DEDUP_REMOVED lines=315> */
.L_x_17582:
        /* <DEDUP_REMOVED lines=32> */
.L_x_17584:
[----:B------:R-:W-:Y:S05]  /*15b0*/  BSYNC B6 ;  /* 0x0000000000067941 */ /* 0x000fea0003800000 */
.L_x_17583:
        /* <DEDUP_REMOVED lines=284> */
.L_x_17585:
        /* <DEDUP_REMOVED lines=9> */
.L_x_17581:
[----:B------:R-:W-:Y:S05]  /*2810*/  BSYNC B7 ;  /* 0x0000000000077941 */ /* 0x000fea0003800000 */
.L_x_17580:
        /* <DEDUP_REMOVED lines=307> */
.L_x_17588:
        /* <DEDUP_REMOVED lines=32> */
.L_x_17590:
[----:B------:R-:W-:Y:S05]  /*3d50*/  BSYNC B6 ;  /* 0x0000000000067941 */ /* 0x000fea0003800000 */
.L_x_17589:
        /* <DEDUP_REMOVED lines=284> */
.L_x_17591:
        /* <DEDUP_REMOVED lines=8> */
.L_x_17587:
[----:B------:R-:W-:Y:S05]  /*4fa0*/  BSYNC B7 ;  /* 0x0000000000077941 */ /* 0x000fea0003800000 */
.L_x_17586:
        /* <DEDUP_REMOVED lines=307> */
.L_x_17594:
        /* <DEDUP_REMOVED lines=32> */
.L_x_17596:
[----:B------:R-:W-:Y:S05]  /*64e0*/  BSYNC B6 ;  /* 0x0000000000067941 */ /* 0x000fea0003800000 */
.L_x_17595:
        /* <DEDUP_REMOVED lines=284> */
.L_x_17597:
        /* <DEDUP_REMOVED lines=8> */
.L_x_17593:
[----:B------:R-:W-:Y:S05]  /*7730*/  BSYNC B7 ;  /* 0x0000000000077941 */ /* 0x000fea0003800000 */
.L_x_17592:
        /* <DEDUP_REMOVED lines=306> */
.L_x_17598:
        /* <DEDUP_REMOVED lines=32> */
.L_x_17600:
[----:B------:R-:W-:Y:S05]  /*8c60*/  BSYNC B6 ;  /* 0x0000000000067941 */ /* 0x000fea0003800000 */
.L_x_17599:
        /* <DEDUP_REMOVED lines=284> */
.L_x_17601:
[----:B------:R-:W-:Y:S02]  /*9e30*/  ULDC.64 UR4, c[0x0][0x5c0] ;  /* 0x0001700000047ab9 */ /* 0x000fe40000000a00 */
[----:B------:R-:W-:-:S04]  /*9e40*/  IADD3 R2, P0, R3, UR4, RZ ;  /* 0x0000000403027c10 */ /* 0x000fc8000ff1e0ff */
[----:B------:R-:W-:-:S06]  /*9e50*/  LEA.HI.X.SX32 R3, R3, UR5, 0x1, P0 ;  /* 0x0000000503037c11 */ /* 0x000fcc00080f0eff */
[----:B------:R-:W2:Y:S04]  /*9e60*/  LDG.E.U8 R3, desc[UR36][R2.64] ;  /* 0x0000002402037981 */ /* 0x000ea8000c1e1100 */
[----:B--2---:R-:W-:Y:S01]  /*9e70*/  STG.E.U8 desc[UR36][R18.64], R3 ;  /* 0x0000000312007986 */ /* 0x004fe2000c101124 */
[----:B------:R-:W-:Y:S05]  /*9e80*/  EXIT ;  /* 0x000000000000794d */ /* 0x000fea0003800000 */
.L_x_17602:
        /* <DEDUP_REMOVED lines=15> */
.L_x_28099:


//--------------------- .text._ZN2at6native24index_elementwise_kernelILi128ELi4EZNS0_20cuda_take_put_kernelIhlZZZZZNS0_11take_kernelERNS_14TensorIteratorERKNS_10TensorBaseEENKUlvE_clEvENKUlvE_clEvENKUlvE_clEvENKUlvE0_clEvEUlRhlE_EEvS4_S7_RKT1_EUliE_EEvlSE_ --------------------------
	.section	.text._ZN2at6native24index_elementwise_kernelILi128ELi4EZNS0_20cuda_take_put_kernelIhlZZZZZNS0_11take_kernelERNS_14TensorIteratorERKNS_10TensorBaseEENKUlvE_clEvENKUlvE_clEvENKUlvE_clEvENKUlvE0_clEvEUlRhlE_EEvS4_S7_RKT1_EUliE_EEvlSE_,"ax",@progbits
	.align	128
        .global         _ZN2at6native24index_elementwise_kernelILi128ELi4EZNS0_20cuda_take_put_kernelIhlZZZZZNS0_11take_kernelERNS_14TensorIteratorERKNS_10TensorBaseEENKUlvE_clEvENKUlvE_clEvENKUlvE_clEvENKUlvE0_clEvEUlRhlE_EEvS4_S7_RKT1_EUliE_EEvlSE_
        .type           _ZN2at6native24index_elementwise_kernelILi128ELi4EZNS0_20cuda_take_put_kernelIhlZZZZZNS0_11take_kernelERNS_14TensorIteratorERKNS_10TensorBaseEENKUlvE_clEvENKUlvE_clEvENKUlvE_clEvENKUlvE0_clEvEUlRhlE_EEvS4_S7_RKT1_EUliE_EEvlSE_,@function
        .size           _ZN2at6native24index_elementwise_kernelILi128ELi4EZNS0_20cuda_take_put_kernelIhlZZZZZNS0_11take_kernelERNS_14TensorIteratorERKNS_10TensorBaseEENKUlvE_clEvENKUlvE_clEvENKUlvE_clEvENKUlvE0_clEvEUlRhlE_EEvS4_S7_RKT1_EUliE_EEvlSE_,(.L_x_27940 - _ZN2at6native24index_elementwise_kernelILi128ELi4EZNS0_20cuda_take_put_kernelIhlZZZZZNS0_11take_kernelERNS_14TensorIteratorERKNS_10TensorBaseEENKUlvE_clEvENKUlvE_clEvENKUlvE_clEvENKUlvE0_clEvEUlRhlE_EEvS4_S7_RKT1_EUliE_EEvlSE_)
        .other          _ZN2at6native24index_elementwise_kernelILi128ELi4EZNS0_20cuda_take_put_kernelIhlZZZZZNS0_11take_kernelERNS_14TensorIteratorERKNS_10TensorBaseEENKUlvE_clEvENKUlvE_clEvENKUlvE_clEvENKUlvE0_clEvEUlRhlE_EEvS4_S7_RKT1_EUliE_EEvlSE_,@"STO_CUDA_ENTRY STV_DEFAULT"
_ZN2at6native24index_elementwise_kernelILi128ELi4EZNS0_20cuda_take_put_kernelIhlZZZZZNS0_11take_kernelERNS_14TensorIteratorERKNS_10TensorBaseEENKUlvE_clEvENKUlvE_clEvENKUlvE_clEvENKUlvE0_clEvEUlRhlE_EEvS4_S7_RKT1_EUliE_EEvlSE_:
.text._ZN2at6native24index_elementwise_kernelILi128ELi4EZNS0_20cuda_take_put_kernelIhlZZZZZNS0_11take_kernelERNS_14TensorIteratorERKNS_10TensorBaseEENKUlvE_clEvENKUlvE_clEvENKUlvE_clEvENKUlvE0_clEvEUlRhlE_EEvS4_S7_RKT1_EUliE_EEvlSE_:
        /* <DEDUP_REMOVED lines=317> */
.L_x_17605:
        /* <DEDUP_REMOVED lines=32> */
.L_x_17607:
[----:B------:R-:W-:Y:S05]  /*15d0*/  BSYNC B7 ;  /* 0x0000000000077941 */ /* 0x000fea0003800000 */
.L_x_17606:
        /* <DEDUP_REMOVED lines=25> */
[----:B------:R-:W-:Y:S05]  /*1770*/  CALL.REL.NOINC `($__internal_22_$__cuda_sm20_div_u64) ;  /* 0x000001a400407944 */ /* 0x000fea0003c00000 */
        /* <DEDUP_REMOVED lines=11> */
.L_x_17610:
        /* <DEDUP_REMOVED lines=23> */
.L_x_17611:
[----:B------:R-:W-:Y:S05]  /*19a0*/  BSYNC B0 ;  /* 0x0000000000007941 */ /* 0x000fea0003800000 */
.L_x_17609:
        /* <DEDUP_REMOVED lines=32> */
.L_x_17613:
        /* <DEDUP_REMOVED lines=24> */
.L_x_17614:
[----:B------:R-:W-:Y:S05]  /*1d30*/  BSYNC B0 ;  /* 0x0000000000007941 */ /* 0x000fea0003800000 */
.L_x_17612:
        /* <DEDUP_REMOVED lines=20> */
[----:B------:R-:W-:Y:S05]  /*1e80*/  CALL.REL.NOINC `($__internal_22_$__cuda_sm20_div_u64) ;  /* 0x0000019c007c7944 */ /* 0x000fea0003c00000 */
        /* <DEDUP_REMOVED lines=12> */
.L_x_17616:
        /* <DEDUP_REMOVED lines=24> */
.L_x_17617:
[----:B------:R-:W-:Y:S05]  /*20d0*/  BSYNC B0 ;  /* 0x0000000000007941 */ /* 0x000fea0003800000 */
.L_x_17615:
        /* <DEDUP_REMOVED lines=33> */
.L_x_17619:
        /* <DEDUP_REMOVED lines=24> */
.L_x_17620:
[----:B------:R-:W-:Y:S05]  /*2470*/  BSYNC B0 ;  /* 0x0000000000007941 */ /* 0x000fea0003800000 */
.L_x_17618:
        /* <DEDUP_REMOVED lines=33> */
.L_x_17622:
        /* <DEDUP_REMOVED lines=24> */
.L_x_17623:
[----:B------:R-:W-:Y:S05]  /*2810*/  BSYNC B0 ;  /* 0x0000000000007941 */ /* 0x000fea0003800000 */
.L_x_17621:
        /* <DEDUP_REMOVED lines=33> */
.L_x_17625:
        /* <DEDUP_REMOVED lines=24> */
.L_x_17626:
[----:B------:R-:W-:Y:S05]  /*2bb0*/  BSYNC B0 ;  /* 0x0000000000007941 */ /* 0x000fea0003800000 */
.L_x_17624:
        /* <DEDUP_REMOVED lines=33> */
.L_x_17628:
        /* <DEDUP_REMOVED lines=24> */
.L_x_17629:
[----:B------:R-:W-:Y:S05]  /*2f50*/  BSYNC B0 ;  /* 0x0000000000007941 */ /* 0x000fea0003800000 */
.L_x_17627:
        /* <DEDUP_REMOVED lines=33> */
.L_x_17631:
        /* <DEDUP_REMOVED lines=24> */
.L_x_17632:
[----:B------:R-:W-:Y:S05]  /*32f0*/  BSYNC B0 ;  /* 0x0000000000007941 */ /* 0x000fea0003800000 */
.L_x_17630:
        /* <DEDUP_REMOVED lines=33> */
.L_x_17634:
        /* <DEDUP_REMOVED lines=24> */
.L_x_17635:
[----:B------:R-:W-:Y:S05]  /*3690*/  BSYNC B0 ;  /* 0x0000000000007941 */ /* 0x000fea0003800000 */
.L_x_17633:
        /* <DEDUP_REMOVED lines=33> */
.L_x_17637:
        /* <DEDUP_REMOVED lines=24> */
.L_x_17638:
[----:B------:R-:W-:Y:S05]  /*3a30*/  BSYNC B0 ;  /* 0x0000000000007941 */ /* 0x000fea0003800000 */
.L_x_17636:
        /* <DEDUP_REMOVED lines=33> */
.L_x_17640:
        /* <DEDUP_REMOVED lines=24> */
.L_x_17641:
[----:B------:R-:W-:Y:S05]  /*3dd0*/  BSYNC B0 ;  /* 0x0000000000007941 */ /* 0x000fea0003800000 */
.L_x_17639:
        /* <DEDUP_REMOVED lines=33> */
.L_x_17643:
        /* <DEDUP_REMOVED lines=24> */
.L_x_17644:
[----:B------:R-:W-:Y:S05]  /*4170*/  BSYNC B0 ;  /* 0x0000000000007941 */ /* 0x000fea0003800000 */
.L_x_17642:
        /* <DEDUP_REMOVED lines=33> */
.L_x_17646:
        /* <DEDUP_REMOVED lines=24> */
.L_x_17647:
[----:B------:R-:W-:Y:S05]  /*4510*/  BSYNC B0 ;  /* 0x0000000000007941 */ /* 0x000fea0003800000 */
.L_x_17645:
        /* <DEDUP_REMOVED lines=33> */
.L_x_17649:
        /* <DEDUP_REMOVED lines=24> */
.L_x_17650:
[----:B------:R-:W-:Y:S05]  /*48b0*/  BSYNC B0 ;  /* 0x0000000000007941 */ /* 0x000fea0003800000 */
.L_x_17648:
        /* <DEDUP_REMOVED lines=33> */
.L_x_17652:
        /* <DEDUP_REMOVED lines=24> */
.L_x_17653:
[----:B------:R-:W-:Y:S05]  /*4c50*/  BSYNC B0 ;  /* 0x0000000000007941 */ /* 0x000fea0003800000 */
.L_x_17651:
        /* <DEDUP_REMOVED lines=33> */
.L_x_17655:
        /* <DEDUP_REMOVED lines=24> */
.L_x_17656:
[----:B------:R-:W-:Y:S05]  /*4ff0*/  BSYNC B0 ;  /* 0x0000000000007941 */ /* 0x000fea0003800000 */
.L_x_17654:
        /* <DEDUP_REMOVED lines=33> */
.L_x_17658:
        /* <DEDUP_REMOVED lines=24> */
.L_x_17659:
[----:B------:R-:W-:Y:S05]  /*5390*/  BSYNC B0 ;  /* 0x0000000000007941 */ /* 0x000fea0003800000 */
.L_x_17657:
        /* <DEDUP_REMOVED lines=33> */
.L_x_17661:
        /* <DEDUP_REMOVED lines=24> */
.L_x_17662:
[----:B------:R-:W-:Y:S05]  /*5730*/  BSYNC B0 ;  /* 0x0000000000007941 */ /* 0x000fea0003800000 */
.L_x_17660:
        /* <DEDUP_REMOVED lines=33> */
.L_x_17664:
        /* <DEDUP_REMOVED lines=24> */
.L_x_17665:
[----:B------:R-:W-:Y:S05]  /*5ad0*/  BSYNC B0 ;  /* 0x0000000000007941 */ /* 0x000fea0003800000 */
.L_x_17663:
        /* <DEDUP_REMOVED lines=33> */
.L_x_17667:
        /* <DEDUP_REMOVED lines=24> */
.L_x_17668:
[----:B------:R-:W-:Y:S05]  /*5e70*/  BSYNC B0 ;  /* 0x0000000000007941 */ /* 0x000fea0003800000 */
.L_x_17666:
        /* <DEDUP_REMOVED lines=33> */
.L_x_17670:
        /* <DEDUP_REMOVED lines=24> */
.L_x_17671:
[----:B------:R-:W-:Y:S05]  /*6210*/  BSYNC B0 ;  /* 0x0000000000007941 */ /* 0x000fea0003800000 */
.L_x_17669:
        /* <DEDUP_REMOVED lines=33> */
.L_x_17673:
        /* <DEDUP_REMOVED lines=24> */
.L_x_17674:
[----:B------:R-:W-:Y:S05]  /*65b0*/  BSYNC B0 ;  /* 0x0000000000007941 */ /* 0x000fea0003800000 */
.L_x_17672:
        /* <DEDUP_REMOVED lines=33> */
.L_x_17676:
        /* <DEDUP_REMOVED lines=24> */
.L_x_17677:
[----:B------:R-:W-:Y:S05]  /*6950*/  BSYNC B0 ;  /* 0x0000000000007941 */ /* 0x000fea0003800000 */
.L_x_17675:
        /* <DEDUP_REMOVED lines=31> */
.L_x_17679:
        /* <DEDUP_REMOVED lines=23> */
.L_x_17680:
[----:B------:R-:W-:Y:S05]  /*6cc0*/  BSYNC B0 ;  /* 0x0000000000007941 */ /* 0x000fea0003800000 */
.L_x_17678:
        /* <DEDUP_REMOVED lines=17> */
[----:B------:R-:W-:Y:S05]  /*6de0*/  CALL.REL.NOINC `($__internal_23_$__cuda_sm20_rem_u64) ;  /* 0x0000015000b87944 */ /* 0x000fea0003c00000 */
[----:B------:R-:W-:Y:S01]  /*6df0*/  MOV R4, R0 ;  /* 0x0000000000047202 */ /* 0x000fe20000000f00 */
[----:B------:R-:W-:Y:S01]  /*6e00*/  IMAD.MOV.U32 R5, RZ, RZ, R3 ;  /* 0x000000ffff057224 */ /* 0x000fe200078e0003 */
[----:B------:R-:W-:Y:S06]  /*6e10*/  BRA `(.L_x_17683) ;  /* 0x0000000000507947 */ /* 0x000fec0003800000 */
.L_x_17682:
        /* <DEDUP_REMOVED lines=20> */
.L_x_17683:
[----:B------:R-:W-:Y:S05]  /*6f60*/  BSYNC B0 ;  /* 0x0000000000007941 */ /* 0x000fea0003800000 */
.L_x_17681:
[----:B------:R-:W-:Y:S01]  /*6f70*/  ULDC.64 UR4, c[0x0][0x5c0] ;  /* 0x0001700000047ab9 */ /* 0x000fe20000000a00 */
[----:B------:R-:W-:Y:S01]  /*6f80*/  MOV R3, R15 ;  /* 0x0000000f00037202 */ /* 0x000fe20000000f00 */
[----:B------:R-:W-:Y:S02]  /*6f90*/  IMAD R5, R5, UR4, RZ ;  /* 0x0000000405057c24 */ /* 0x000fe4000f8e02ff */
[----:B------:R-:W-:-:S04]  /*6fa0*/  IMAD.WIDE.U32 R2, R4, UR4, R2 ;  /* 0x0000000404027c25 */ /* 0x000fc8000f8e0002 */
[----:B------:R-:W-:-:S04]  /*6fb0*/  IMAD R5, R4, UR5, R5 ;  /* 0x0000000504057c24 */ /* 0x000fc8000f8e0205 */
[----:B------:R-:W-:-:S07]  /*6fc0*/  IMAD.IADD R15, R3, 0x1, R5 ;  /* 0x00000001030f7824 */ /* 0x000fce00078e0205 */
.L_x_17608:
        /* <DEDUP_REMOVED lines=9> */
.L_x_17604:
[----:B------:R-:W-:Y:S05]  /*7060*/  BSYNC B6 ;  /* 0x0000000000067941 */ /* 0x000fea0003800000 */
.L_x_17603:
        /* <DEDUP_REMOVED lines=308> */
.L_x_17686:
        /* <DEDUP_REMOVED lines=32> */
.L_x_17688:
[----:B------:R-:W-:Y:S05]  /*85b0*/  BSYNC B7 ;  /* 0x0000000000077941 */ /* 0x000fea0003800000 */
.L_x_17687:
        /* <DEDUP_REMOVED lines=37> */
.L_x_17691:
        /* <DEDUP_REMOVED lines=23> */
.L_x_17692:
[----:B------:R-:W-:Y:S05]  /*8980*/  BSYNC B0 ;  /* 0x0000000000007941 */ /* 0x000fea0003800000 */
.L_x_17690:
        /* <DEDUP_REMOVED lines=32> */
.L_x_17694:
        /* <DEDUP_REMOVED lines=24> */
.L_x_17695:
[----:B------:R-:W-:Y:S05]  /*8d10*/  BSYNC B0 ;  /* 0x0000000000007941 */ /* 0x000fea0003800000 */
.L_x_17693:
        /* <DEDUP_REMOVED lines=32> */
.L_x_17697:
        /* <DEDUP_REMOVED lines=24> */
.L_x_17698:
[----:B------:R-:W-:Y:S05]  /*90a0*/  BSYNC B0 ;  /* 0x0000000000007941 */ /* 0x000fea0003800000 */
.L_x_17696:
        /* <DEDUP_REMOVED lines=32> */
.L_x_17700:
        /* <DEDUP_REMOVED lines=24> */
.L_x_17701:
[----:B------:R-:W-:Y:S05]  /*9430*/  BSYNC B0 ;  /* 0x0000000000007941 */ /* 0x000fea0003800000 */
.L_x_17699:
        /* <DEDUP_REMOVED lines=32> */
.L_x_17703:
        /* <DEDUP_REMOVED lines=24> */
.L_x_17704:
[----:B------:R-:W-:Y:S05]  /*97c0*/  BSYNC B0 ;  /* 0x0000000000007941 */ /* 0x000fea0003800000 */
.L_x_17702:
        /* <DEDUP_REMOVED lines=32> */
.L_x_17706:
        /* <DEDUP_REMOVED lines=24> */
.L_x_17707:
[----:B------:R-:W-:Y:S05]  /*9b50*/  BSYNC B0 ;  /* 0x0000000000007941 */ /* 0x000fea0003800000 */
.L_x_17705:
        /* <DEDUP_REMOVED lines=32> */
.L_x_17709:
        /* <DEDUP_REMOVED lines=24> */
.L_x_17710:
[----:B------:R-:W-:Y:S05]  /*9ee0*/  BSYNC B0 ;  /* 0x0000000000007941 */ /* 0x000fea0003800000 */
.L_x_17708:
        /* <DEDUP_REMOVED lines=32> */
.L_x_17712:
        /* <DEDUP_REMOVED lines=24> */
.L_x_17713:
[----:B------:R-:W-:Y:S05]  /*a270*/  BSYNC B0 ;  /* 0x0000000000007941 */ /* 0x000fea0003800000 */
.L_x_17711:
        /* <DEDUP_REMOVED lines=32> */
.L_x_17715:
        /* <DEDUP_REMOVED lines=24> */
.L_x_17716:
[----:B------:R-:W-:Y:S05]  /*a600*/  BSYNC B0 ;  /* 0x0000000000007941 */ /* 0x000fea0003800000 */
.L_x_17714:
        /* <DEDUP_REMOVED lines=32> */
.L_x_17718:
        /* <DEDUP_REMOVED lines=24> */
.L_x_17719:
[----:B------:R-:W-:Y:S05]  /*a990*/  BSYNC B0 ;  /* 0x0000000000007941 */ /* 0x000fea0003800000 */
.L_x_17717:
        /* <DEDUP_REMOVED lines=32> */
.L_x_17721:
        /* <DEDUP_REMOVED lines=24> */
.L_x_17722:
[----:B------:R-:W-:Y:S05]  /*ad20*/  BSYNC B0 ;  /* 0x0000000000007941 */ /* 0x000fea0003800000 */
.L_x_17720:
        /* <DEDUP_REMOVED lines=32> */
.L_x_17724:
        /* <DEDUP_REMOVED lines=24> */
.L_x_17725:
[----:B------:R-:W-:Y:S05]  /*b0b0*/  BSYNC B0 ;  /* 0x0000000000007941 */ /* 0x000fea0003800000 */
.L_x_17723:
        /* <DEDUP_REMOVED lines=32> */
.L_x_17727:
        /* <DEDUP_REMOVED lines=24> */
.L_x_17728:
[----:B------:R-:W-:Y:S05]  /*b440*/  BSYNC B0 ;  /* 0x0000000000007941 */ /* 0x000fea0003800000 */
.L_x_17726:
        /* <DEDUP_REMOVED lines=32> */
.L_x_17730:
        /* <DEDUP_REMOVED lines=24> */
.L_x_17731:
[----:B------:R-:W-:Y:S05]  /*b7d0*/  BSYNC B0 ;  /* 0x0000000000007941 */ /* 0x000fea0003800000 */
.L_x_17729:
        /* <DEDUP_REMOVED lines=32> */
.L_x_17733:
        /* <DEDUP_REMOVED lines=24> */
.L_x_17734:
[----:B------:R-:W-:Y:S05]  /*bb60*/  BSYNC B0 ;  /* 0x0000000000007941 */ /* 0x000fea0003800000 */
.L_x_17732:
        /* <DEDUP_REMOVED lines=32> */
.L_x_17736:
        /* <DEDUP_REMOVED lines=24> */
.L_x_17737:
[----:B------:R-:W-:Y:S05]  /*bef0*/  BSYNC B0 ;  /* 0x0000000000007941 */ /* 0x000fea0003800000 */
.L_x_17735:
        /* <DEDUP_REMOVED lines=32> */
.L_x_17739:
        /* <DEDUP_REMOVED lines=24> */
.L_x_17740:
[----:B------:R-:W-:Y:S05]  /*c280*/  BSYNC B0 ;  /* 0x0000000000007941 */ /* 0x000fea0003800000 */
.L_x_17738:
        /* <DEDUP_REMOVED lines=32> */
.L_x_17742:
        /* <DEDUP_REMOVED lines=24> */
.L_x_17743:
[----:B------:R-:W-:Y:S05]  /*c610*/  BSYNC B0 ;  /* 0x0000000000007941 */ /* 0x000fea0003800000 */
.L_x_17741:
        /* <DEDUP_REMOVED lines=32> */
.L_x_17745:
        /* <DEDUP_REMOVED lines=24> */
.L_x_17746:
[----:B------:R-:W-:Y:S05]  /*c9a0*/  BSYNC B0 ;  /* 0x0000000000007941 */ /* 0x000fea0003800000 */
.L_x_17744:
        /* <DEDUP_REMOVED lines=32> */
.L_x_17748:
        /* <DEDUP_REMOVED lines=24> */
.L_x_17749:
[----:B------:R-:W-:Y:S05]  /*cd30*/  BSYNC B0 ;  /* 0x0000000000007941 */ /* 0x000fea0003800000 */
.L_x_17747:
        /* <DEDUP_REMOVED lines=32> */
.L_x_17751:
        /* <DEDUP_REMOVED lines=24> */
.L_x_17752:
[----:B------:R-:W-:Y:S05]  /*d0c0*/  BSYNC B0 ;  /* 0x0000000000007941 */ /* 0x000fea0003800000 */
.L_x_17750:
        /* <DEDUP_REMOVED lines=32> */
.L_x_17754:
        /* <DEDUP_REMOVED lines=24> */
.L_x_17755:
[----:B------:R-:W-:Y:S05]  /*d450*/  BSYNC B0 ;  /* 0x0000000000007941 */ /* 0x000fea0003800000 */
.L_x_17753:
        /* <DEDUP_REMOVED lines=32> */
.L_x_17757:
        /* <DEDUP_REMOVED lines=24> */
.L_x_17758:
[----:B------:R-:W-:Y:S05]  /*d7e0*/  BSYNC B0 ;  /* 0x0000000000007941 */ /* 0x000fea0003800000 */
.L_x_17756:
        /* <DEDUP_REMOVED lines=30> */
.L_x_17760:
        /* <DEDUP_REMOVED lines=23> */
.L_x_17761:
[----:B------:R-:W-:Y:S05]  /*db40*/  BSYNC B0 ;  /* 0x0000000000007941 */ /* 0x000fea0003800000 */
.L_x_17759:
        /* <DEDUP_REMOVED lines=20> */
.L_x_17763:
        /* <DEDUP_REMOVED lines=19> */
.L_x_17764:
[----:B------:R-:W-:Y:S05]  /*ddc0*/  BSYNC B0 ;  /* 0x0000000000007941 */ /* 0x000fea0003800000 */
.L_x_17762:
[----:B------:R-:W-:Y:S02]  /*ddd0*/  ULDC.64 UR4, c[0x0][0x5c0] ;  /* 0x0001700000047ab9 */ /* 0x000fe40000000a00 */
[----:B------:R-:W-:Y:S02]  /*dde0*/  IMAD R3, R5, UR4, RZ ;  /* 0x0000000405037c24 */ /* 0x000fe4000f8e02ff */
[----:B------:R-:W-:-:S04]  /*ddf0*/  IMAD.WIDE.U32 R12, R4, UR4, R12 ;  /* 0x00000004040c7c25 */ /* 0x000fc8000f8e000c */
[----:B------:R-:W-:-:S04]  /*de00*/  IMAD R3, R4, UR5, R3 ;  /* 0x0000000504037c24 */ /* 0x000fc8000f8e0203 */
[----:B------:R-:W-:-:S07]  /*de10*/  IMAD.IADD R13, R13, 0x1, R3 ;  /* 0x000000010d0d7824 */ /* 0x000fce00078e0203 */
.L_x_17689:
        /* <DEDUP_REMOVED lines=8> */
.L_x_17685:
[----:B------:R-:W-:Y:S05]  /*dea0*/  BSYNC B6 ;  /* 0x0000000000067941 */ /* 0x000fea0003800000 */
.L_x_17684:
        /* <DEDUP_REMOVED lines=308> */
.L_x_17767:
        /* <DEDUP_REMOVED lines=32> */
.L_x_17769:
[----:B------:R-:W-:Y:S05]  /*f3f0*/  BSYNC B7 ;  /* 0x0000000000077941 */ /* 0x000fea0003800000 */
.L_x_17768:
        /* <DEDUP_REMOVED lines=37> */
.L_x_17772:
        /* <DEDUP_REMOVED lines=23> */
.L_x_17773:
[----:B------:R-:W-:Y:S05]  /*f7c0*/  BSYNC B0 ;  /* 0x0000000000007941 */ /* 0x000fea0003800000 */
.L_x_17771:
        /* <DEDUP_REMOVED lines=32> */
.L_x_17775:
        /* <DEDUP_REMOVED lines=24> */
.L_x_17776:
[----:B------:R-:W-:Y:S05]  /*fb50*/  BSYNC B0 ;  /* 0x0000000000007941 */ /* 0x000fea0003800000 */
.L_x_17774:
        /* <DEDUP_REMOVED lines=32> */
.L_x_17778:
        /* <DEDUP_REMOVED lines=24> */
.L_x_17779:
[----:B------:R-:W-:Y:S05]  /*fee0*/  BSYNC B0 ;  /* 0x0000000000007941 */ /* 0x000fea0003800000 */
.L_x_17777:
        /* <DEDUP_REMOVED lines=32> */
.L_x_17781:
        /* <DEDUP_REMOVED lines=24> */
.L_x_17782:
[----:B------:R-:W-:Y:S05]  /*10270*/  BSYNC B0 ;  /* 0x0000000000007941 */ /* 0x000fea0003800000 */
.L_x_17780:
        /* <DEDUP_REMOVED lines=32> */
.L_x_17784:
        /* <DEDUP_REMOVED lines=24> */
.L_x_17785:
[----:B------:R-:W-:Y:S05]  /*10600*/  BSYNC B0 ;  /* 0x0000000000007941 */ /* 0x000fea0003800000 */
.L_x_17783:
        /* <DEDUP_REMOVED lines=32> */
.L_x_17787:
        /* <DEDUP_REMOVED lines=24> */
.L_x_17788:
[----:B------:R-:W-:Y:S05]  /*10990*/  BSYNC B0 ;  /* 0x0000000000007941 */ /* 0x000fea0003800000 */
.L_x_17786:
        /* <DEDUP_REMOVED lines=32> */
.L_x_17790:
        /* <DEDUP_REMOVED lines=24> */
.L_x_17791:
[----:B------:R-:W-:Y:S05]  /*10d20*/  BSYNC B0 ;  /* 0x0000000000007941 */ /* 0x000fea0003800000 */
.L_x_17789:
        /* <DEDUP_REMOVED lines=32> */
.L_x_17793:
        /* <DEDUP_REMOVED lines=24> */
.L_x_17794:
[----:B------:R-:W-:Y:S05]  /*110b0*/  BSYNC B0 ;  /* 0x0000000000007941 */ /* 0x000fea0003800000 */
.L_x_17792:
        /* <DEDUP_REMOVED lines=32> */
.L_x_17796:
        /* <DEDUP_REMOVED lines=24> */
.L_x_17797:
[----:B------:R-:W-:Y:S05]  /*11440*/  BSYNC B0 ;  /* 0x0000000000007941 */ /* 0x000fea0003800000 */
.L_x_17795:
        /* <DEDUP_REMOVED lines=32> */
.L_x_17799:
        /* <DEDUP_REMOVED lines=24> */
.L_x_17800:
[----:B------:R-:W-:Y:S05]  /*117d0*/  BSYNC B0 ;  /* 0x0000000000007941 */ /* 0x000fea0003800000 */
.L_x_17798:
        /* <DEDUP_REMOVED lines=32> */
.L_x_17802:
        /* <DEDUP_REMOVED lines=24> */
.L_x_17803:
[----:B------:R-:W-:Y:S05]  /*11b60*/  BSYNC B0 ;  /* 0x0000000000007941 */ /* 0x000fea0003800000 */
.L_x_17801:
        /* <DEDUP_REMOVED lines=32> */
.L_x_17805:
        /* <DEDUP_REMOVED lines=24> */
.L_x_17806:
[----:B------:R-:W-:Y:S05]  /*11ef0*/  BSYNC B0 ;  /* 0x0000000000007941 */ /* 0x000fea0003800000 */
.L_x_17804:
        /* <DEDUP_REMOVED lines=32> */
.L_x_17808:
        /* <DEDUP_REMOVED lines=24> */
.L_x_17809:
[----:B------:R-:W-:Y:S05]  /*12280*/  BSYNC B0 ;  /* 0x0000000000007941 */ /* 0x000fea0003800000 */
.L_x_17807:
        /* <DEDUP_REMOVED lines=19> */
[----:B------:R-:W-:Y:S05]  /*123c0*/  CALL.REL.NOINC `($__internal_22_$__cuda_sm20_div_u64) ;  /* 0x00000098002c7944 */ /* 0x000fea0003c00000 */
        /* <DEDUP_REMOVED lines=12> */
.L_x_17811:
        /* <DEDUP_REMOVED lines=24> */
.L_x_17812:
[----:B------:R-:W-:Y:S05]  /*12610*/  BSYNC B0 ;  /* 0x0000000000007941 */ /* 0x000fea0003800000 */
.L_x_17810:
        /* <DEDUP_REMOVED lines=19> */
[----:B------:R-:W-:Y:S05]  /*12750*/  CALL.REL.NOINC `($__internal_22_$__cuda_sm20_div_u64) ;  /* 0x0000009400487944 */ /* 0x000fea0003c00000 */
        /* <DEDUP_REMOVED lines=12> */
.L_x_17814:
        /* <DEDUP_REMOVED lines=24> */
.L_x_17815:
[----:B------:R-:W-:Y:S05]  /*129a0*/  BSYNC B0 ;  /* 0x0000000000007941 */ /* 0x000fea0003800000 */
.L_x_17813:
        /* <DEDUP_REMOVED lines=32> */
.L_x_17817:
        /* <DEDUP_REMOVED lines=24> */
.L_x_17818:
[----:B------:R-:W-:Y:S05]  /*12d30*/  BSYNC B0 ;  /* 0x0000000000007941 */ /* 0x000fea0003800000 */
.L_x_17816:
        /* <DEDUP_REMOVED lines=32> */
.L_x_17820:
        /* <DEDUP_REMOVED lines=24> */
.L_x_17821:
[----:B------:R-:W-:Y:S05]  /*130c0*/  BSYNC B0 ;  /* 0x0000000000007941 */ /* 0x000fea0003800000 */
.L_x_17819:
        /* <DEDUP_REMOVED lines=32> */
.L_x_17823:
        /* <DEDUP_REMOVED lines=24> */
.L_x_17824:
[----:B------:R-:W-:Y:S05]  /*13450*/  BSYNC B0 ;  /* 0x0000000000007941 */ /* 0x000fea0003800000 */
.L_x_17822:
        /* <DEDUP_REMOVED lines=32> */
.L_x_17826:
        /* <DEDUP_REMOVED lines=24> */
.L_x_17827:
[----:B------:R-:W-:Y:S05]  /*137e0*/  BSYNC B0 ;  /* 0x0000000000007941 */ /* 0x000fea0003800000 */
.L_x_17825:
        /* <DEDUP_REMOVED lines=32> */
.L_x_17829:
        /* <DEDUP_REMOVED lines=24> */
.L_x_17830:
[----:B------:R-:W-:Y:S05]  /*13b70*/  BSYNC B0 ;  /* 0x0000000000007941 */ /* 0x000fea0003800000 */
.L_x_17828:
        /* <DEDUP_REMOVED lines=32> */
.L_x_17832:
        /* <DEDUP_REMOVED lines=24> */
.L_x_17833:
[----:B------:R-:W-:Y:S05]  /*13f00*/  BSYNC B0 ;  /* 0x0000000000007941 */ /* 0x000fea0003800000 */
.L_x_17831:
        /* <DEDUP_REMOVED lines=32> */
.L_x_17835:
        /* <DEDUP_REMOVED lines=24> */
.L_x_17836:
[----:B------:R-:W-:Y:S05]  /*14290*/  BSYNC B0 ;  /* 0x0000000000007941 */ /* 0x000fea0003800000 */
.L_x_17834:
        /* <DEDUP_REMOVED lines=32> */
.L_x_17838:
        /* <DEDUP_REMOVED lines=24> */
.L_x_17839:
[----:B------:R-:W-:Y:S05]  /*14620*/  BSYNC B0 ;  /* 0x0000000000007941 */ /* 0x000fea0003800000 */
.L_x_17837:
        /* <DEDUP_REMOVED lines=30> */
.L_x_17841:
        /* <DEDUP_REMOVED lines=23> */
.L_x_17842:
[----:B------:R-:W-:Y:S05]  /*14980*/  BSYNC B0 ;  /* 0x0000000000007941 */ /* 0x000fea0003800000 */
.L_x_17840:
        /* <DEDUP_REMOVED lines=16> */
[----:B------:R-:W-:Y:S05]  /*14a90*/  CALL.REL.NOINC `($__internal_23_$__cuda_sm20_rem_u64) ;  /* 0x00000074008c7944 */ /* 0x000fea0003c00000 */
[----:B------:R-:W-:Y:S01]  /*14aa0*/  IMAD.MOV.U32 R4, RZ, RZ, R0 ;  /* 0x000000ffff047224 */ /* 0x000fe200078e0000 */
[----:B------:R-:W-:Y:S01]  /*14ab0*/  MOV R5, R3 ;  /* 0x0000000300057202 */ /* 0x000fe20000000f00 */
[----:B------:R-:W-:Y:S06]  /*14ac0*/  BRA `(.L_x_17845) ;  /* 0x00000000004c7947 */ /* 0x000fec0003800000 */
.L_x_17844:
        /* <DEDUP_REMOVED lines=19> */
.L_x_17845:
[----:B------:R-:W-:Y:S05]  /*14c00*/  BSYNC B0 ;  /* 0x0000000000007941 */ /* 0x000fea0003800000 */
.L_x_17843:
[----:B------:R-:W-:Y:S02]  /*14c10*/  ULDC.64 UR4, c[0x0][0x5c0] ;  /* 0x0001700000047ab9 */ /* 0x000fe40000000a00 */
[----:B------:R-:W-:Y:S02]  /*14c20*/  IMAD R3, R5, UR4, RZ ;  /* 0x0000000405037c24 */ /* 0x000fe4000f8e02ff */
[----:B------:R-:W-:-:S04]  /*14c30*/  IMAD.WIDE.U32 R12, R4, UR4, R12 ;  /* 0x00000004040c7c25 */ /* 0x000fc8000f8e000c */
[----:B------:R-:W-:-:S04]  /*14c40*/  IMAD R3, R4, UR5, R3 ;  /* 0x0000000504037c24 */ /* 0x000fc8000f8e0203 */
[----:B------:R-:W-:-:S07]  /*14c50*/  IMAD.IADD R13, R13, 0x1, R3 ;  /* 0x000000010d0d7824 */ /* 0x000fce00078e0203 */
.L_x_17770:
        /* <DEDUP_REMOVED lines=8> */
.L_x_17766:
[----:B------:R-:W-:Y:S05]  /*14ce0*/  BSYNC B6 ;  /* 0x0000000000067941 */ /* 0x000fea0003800000 */
.L_x_17765:
        /* <DEDUP_REMOVED lines=307> */
.L_x_17846:
        /* <DEDUP_REMOVED lines=32> */
.L_x_17848:
[----:B------:R-:W-:Y:S05]  /*16220*/  BSYNC B6 ;  /* 0x0000000000067941 */ /* 0x000fea0003800000 */
.L_x_17847:
        /* <DEDUP_REMOVED lines=37> */
.L_x_17851:
        /* <DEDUP_REMOVED lines=24> */
.L_x_17852:
[----:B------:R-:W-:Y:S05]  /*16600*/  BSYNC B0 ;  /* 0x0000000000007941 */ /* 0x000fea0003800000 */
.L_x_17850:
        /* <DEDUP_REMOVED lines=32> */
.L_x_17854:
        /* <DEDUP_REMOVED lines=24> */
.L_x_17855:
[----:B------:R-:W-:Y:S05]  /*16990*/  BSYNC B0 ;  /* 0x0000000000007941 */ /* 0x000fea0003800000 */
.L_x_17853:
        /* <DEDUP_REMOVED lines=33> */
.L_x_17857:
        /* <DEDUP_REMOVED lines=24> */
.L_x_17858:
[----:B------:R-:W-:Y:S05]  /*16d30*/  BSYNC B0 ;  /* 0x0000000000007941 */ /* 0x000fea0003800000 */
.L_x_17856:
        /* <DEDUP_REMOVED lines=33> */
.L_x_17860:
        /* <DEDUP_REMOVED lines=24> */
.L_x_17861:
[----:B------:R-:W-:Y:S05]  /*170d0*/  BSYNC B0 ;  /* 0x0000000000007941 */ /* 0x000fea0003800000 */
.L_x_17859:
        /* <DEDUP_REMOVED lines=33> */
.L_x_17863:
        /* <DEDUP_REMOVED lines=24> */
.L_x_17864:
[----:B------:R-:W-:Y:S05]  /*17470*/  BSYNC B0 ;  /* 0x0000000000007941 */ /* 0x000fea0003800000 */
.L_x_17862:
        /* <DEDUP_REMOVED lines=33> */
.L_x_17866:
        /* <DEDUP_REMOVED lines=24> */
.L_x_17867:
[----:B------:R-:W-:Y:S05]  /*17810*/  BSYNC B0 ;  /* 0x0000000000007941 */ /* 0x000fea0003800000 */
.L_x_17865:
        /* <DEDUP_REMOVED lines=33> */
.L_x_17869:
        /* <DEDUP_REMOVED lines=24> */
.L_x_17870:
[----:B------:R-:W-:Y:S05]  /*17bb0*/  BSYNC B0 ;  /* 0x0000000000007941 */ /* 0x000fea0003800000 */
.L_x_17868:
        /* <DEDUP_REMOVED lines=33> */
.L_x_17872:
        /* <DEDUP_REMOVED lines=24> */
.L_x_17873:
[----:B------:R-:W-:Y:S05]  /*17f50*/  BSYNC B0 ;  /* 0x0000000000007941 */ /* 0x000fea0003800000 */
.L_x_17871:
        /* <DEDUP_REMOVED lines=33> */
.L_x_17875:
        /* <DEDUP_REMOVED lines=24> */
.L_x_17876:
[----:B------:R-:W-:Y:S05]  /*182f0*/  BSYNC B0 ;  /* 0x0000000000007941 */ /* 0x000fea0003800000 */
.L_x_17874:
        /* <DEDUP_REMOVED lines=33> */
.L_x_17878:
        /* <DEDUP_REMOVED lines=24> */
.L_x_17879:
[----:B------:R-:W-:Y:S05]  /*18690*/  BSYNC B0 ;  /* 0x0000000000007941 */ /* 0x000fea0003800000 */
.L_x_17877:
        /* <DEDUP_REMOVED lines=33> */
.L_x_17881:
        /* <DEDUP_REMOVED lines=24> */
.L_x_17882:
[----:B------:R-:W-:Y:S05]  /*18a30*/  BSYNC B0 ;  /* 0x0000000000007941 */ /* 0x000fea0003800000 */
.L_x_17880:
        /* <DEDUP_REMOVED lines=33> */
.L_x_17884:
        /* <DEDUP_REMOVED lines=24> */
.L_x_17885:
[----:B------:R-:W-:Y:S05]  /*18dd0*/  BSYNC B0 ;  /* 0x0000000000007941 */ /* 0x000fea0003800000 */
.L_x_17883:
        /* <DEDUP_REMOVED lines=33> */
.L_x_17887:
        /* <DEDUP_REMOVED lines=24> */
.L_x_17888:
[----:B------:R-:W-:Y:S05]  /*19170*/  BSYNC B0 ;  /* 0x0000000000007941 */ /* 0x000fea0003800000 */
.L_x_17886:
        /* <DEDUP_REMOVED lines=33> */
.L_x_17890:
        /* <DEDUP_REMOVED lines=24> */
.L_x_17891:
[----:B------:R-:W-:Y:S05]  /*19510*/  BSYNC B0 ;  /* 0x0000000000007941 */ /* 0x000fea0003800000 */
.L_x_17889:
        /* <DEDUP_REMOVED lines=33> */
.L_x_17893:
        /* <DEDUP_REMOVED lines=24> */
.L_x_17894:
[----:B------:R-:W-:Y:S05]  /*198b0*/  BSYNC B0 ;  /* 0x0000000000007941 */ /* 0x000fea0003800000 */
.L_x_17892:
        /* <DEDUP_REMOVED lines=33> */
.L_x_17896:
        /* <DEDUP_REMOVED lines=24> */
.L_x_17897:
[----:B------:R-:W-:Y:S05]  /*19c50*/  BSYNC B0 ;  /* 0x0000000000007941 */ /* 0x000fea0003800000 */
.L_x_17895:
        /* <DEDUP_REMOVED lines=33> */
.L_x_17899:
        /* <DEDUP_REMOVED lines=24> */
.L_x_17900:
[----:B------:R-:W-:Y:S05]  /*19ff0*/  BSYNC B0 ;  /* 0x0000000000007941 */ /* 0x000fea0003800000 */
.L_x_17898:
        /* <DEDUP_REMOVED lines=33> */
.L_x_17902:
        /* <DEDUP_REMOVED lines=24> */
.L_x_17903:
[----:B------:R-:W-:Y:S05]  /*1a390*/  BSYNC B0 ;  /* 0x0000000000007941 */ /* 0x000fea0003800000 */
.L_x_17901:
        /* <DEDUP_REMOVED lines=33> */
.L_x_17905:
        /* <DEDUP_REMOVED lines=24> */
.L_x_17906:
[----:B------:R-:W-:Y:S05]  /*1a730*/  BSYNC B0 ;  /* 0x0000000000007941 */ /* 0x000fea0003800000 */
.L_x_17904:
        /* <DEDUP_REMOVED lines=33> */
.L_x_17908:
        /* <DEDUP_REMOVED lines=24> */
.L_x_17909:
[----:B------:R-:W-:Y:S05]  /*1aad0*/  BSYNC B0 ;  /* 0x0000000000007941 */ /* 0x000fea0003800000 */
.L_x_17907:
        /* <DEDUP_REMOVED lines=33> */
.L_x_17911:
        /* <DEDUP_REMOVED lines=24> */
.L_x_17912:
[----:B------:R-:W-:Y:S05]  /*1ae70*/  BSYNC B0 ;  /* 0x0000000000007941 */ /* 0x000fea0003800000 */
.L_x_17910:
        /* <DEDUP_REMOVED lines=33> */
.L_x_17914:
        /* <DEDUP_REMOVED lines=24> */
.L_x_17915:
[----:B------:R-:W-:Y:S05]  /*1b210*/  BSYNC B0 ;  /* 0x0000000000007941 */ /* 0x000fea0003800000 */
.L_x_17913:
        /* <DEDUP_REMOVED lines=33> */
.L_x_17917:
        /* <DEDUP_REMOVED lines=24> */
.L_x_17918:
[----:B------:R-:W-:Y:S05]  /*1b5b0*/  BSYNC B0 ;  /* 0x0000000000007941 */ /* 0x000fea0003800000 */
.L_x_17916:
        /* <DEDUP_REMOVED lines=31> */
.L_x_17920:
        /* <DEDUP_REMOVED lines=23> */
.L_x_17921:
[----:B------:R-:W-:Y:S05]  /*1b920*/  BSYNC B0 ;  /* 0x0000000000007941 */ /* 0x000fea0003800000 */
.L_x_17919:
        /* <DEDUP_REMOVED lines=21> */
.L_x_17923:
        /* <DEDUP_REMOVED lines=19> */
.L_x_17924:
[----:B------:R-:W-:Y:S05]  /*1bbb0*/  BSYNC B0 ;  /* 0x0000000000007941 */ /* 0x000fea0003800000 */
.L_x_17922:
[----:B------:R-:W-:Y:S01]  /*1bbc0*/  ULDC.64 UR4, c[0x0][0x5c0] ;  /* 0x0001700000047ab9 */ /* 0x000fe20000000a00 */
[----:B------:R-:W-:Y:S02]  /*1bbd0*/  IMAD.MOV.U32 R3, RZ, RZ, R15 ;  /* 0x000000ffff037224 */ /* 0x000fe400078e000f */
[----:B------:R-:W-:Y:S02]  /*1bbe0*/  IMAD R5, R5, UR4, RZ ;  /* 0x0000000405057c24 */ /* 0x000fe4000f8e02ff */
[----:B------:R-:W-:-:S04]  /*1bbf0*/  IMAD.WIDE.U32 R2, R4, UR4, R2 ;  /* 0x0000000404027c25 */ /* 0x000fc8000f8e0002 */
[----:B------:R-:W-:-:S05]  /*1bc00*/  IMAD R5, R4, UR5, R5 ;  /* 0x0000000504057c24 */ /* 0x000fca000f8e0205 */
[----:B------:R-:W-:-:S07]  /*1bc10*/  IADD3 R15, R3, R5, RZ ;  /* 0x00000005030f7210 */ /* 0x000fce0007ffe0ff */
.L_x_17849:
[----:B------:R-:W-:Y:S02]  /*1bc20*/  ULDC.64 UR4, c[0x0][0x5c8] ;  /* 0x0001720000047ab9 */ /* 0x000fe40000000a00 */
[----:B------:R-:W-:-:S04]  /*1bc30*/  IADD3 R2, P0, R2, UR4, RZ ;  /* 0x0000000402027c10 */ /* 0x000fc8000ff1e0ff */
[----:B------:R-:W-:-:S06]  /*1bc40*/  IADD3.X R3, R15, UR5, RZ, P0, !PT ;  /* 0x000000050f037c10 */ /* 0x000fcc00087fe4ff */
[----:B------:R-:W2:Y:S04]  /*1bc50*/  LDG.E.U8 R3, desc[UR36][R2.64] ;  /* 0x0000002402037981 */ /* 0x000ea8000c1e1100 */
[----:B--2---:R-:W-:Y:S01]  /*1bc60*/  STG.E.U8 desc[UR36][R16.64], R3 ;  /* 0x0000000310007986 */ /* 0x004fe2000c101124 */
[----:B------:R-:W-:Y:S05]  /*1bc70*/  EXIT ;  /* 0x000000000000794d */ /* 0x000fea0003800000 */
        .weak           $__internal_22_$__cuda_sm20_div_u64
        .type           $__internal_22_$__cuda_sm20_div_u64,@function
        .size           $__internal_22_$__cuda_sm20_div_u64,($__internal_23_$__cuda_sm20_rem_u64 - $__internal_22_$__cuda_sm20_div_u64)
$__internal_22_$__cuda_sm20_div_u64:
        /* <DEDUP_REMOVED lines=68> */
[----:B------:R-:W-:Y:S05]  /*1c0c0*/  RET.REL.NODEC R4 `(_ZN2at6native24index_elementwise_kernelILi128ELi4EZNS0_20cuda_take_put_kernelIhlZZZZZNS0_11take_kernelERNS_14TensorIteratorERKNS_10TensorBaseEENKUlvE_clEvENKUlvE_clEvENKUlvE_clEvENKUlvE0_clEvEUlRhlE_EEvS4_S7_RKT1_EUliE_EEvlSE_) ;  /* 0xfffffe3c04cc7950 */ /* 0x000fea0003c3ffff */
        .weak           $__internal_23_$__cuda_sm20_rem_u64
        .type           $__internal_23_$__cuda_sm20_rem_u64,@function
        .size           $__internal_23_$__cuda_sm20_rem_u64,(.L_x_27940 - $__internal_23_$__cuda_sm20_rem_u64)
$__internal_23_$__cuda_sm20_rem_u64:
        /* <DEDUP_REMOVED lines=63> */
[----:B------:R-:W-:Y:S06]  /*1c4c0*/  RET.REL.NODEC R4 `(_ZN2at6native24index_elementwise_kernelILi128ELi4EZNS0_20cuda_take_put_kernelIhlZZZZZNS0_11take_kernelERNS_14TensorIteratorERKNS_10TensorBaseEENKUlvE_clEvENKUlvE_clEvENKUlvE_clEvENKUlvE0_clEvEUlRhlE_EEvS4_S7_RKT1_EUliE_EEvlSE_) ;  /* 0xfffffe3804cc7950 */ /* 0x000fec0003c3ffff */
.L_x_17925:
        /* <DEDUP_REMOVED lines=11> */
.L_x_27940:


//--------------------- .text._ZN2at6native24index_elementwise_kernelILi128ELi4EZNS0_20cuda_take_put_kernelIhiZZZZZNS0_11take_kernelERNS_14TensorIteratorERKNS_10TensorBaseEENKUlvE_clEvENKUlvE_clEvENKUlvE_clEvENKUlvE_clEvEUlRhiE_EEvS4_S7_RKT1_EUliE_EEvlSE_ --------------------------
	.section	.text._ZN2at6native24index_elementwise_kernelILi128ELi4EZNS0_20cuda_take_put_kernelIhiZZZZZNS0_11take_kernelERNS_14TensorIteratorERKNS_10TensorBaseEENKUlvE_clEvENKUlvE_clEvENKUlvE_clEvENKUlvE_clEvEUlRhiE_EEvS4_S7_RKT1_EUliE_EEvlSE_,"ax",@progbits
	.align	128
        .global         _ZN2at6native24index_elementwise_kernelILi128ELi4EZNS0_20cuda_take_put_kernelIhiZZZZZNS0_11take_kernelERNS_14TensorIteratorERKNS_10TensorBaseEENKUlvE_clEvENKUlvE_clEvENKUlvE_clEvENKUlvE_clEvEUlRhiE_EEvS4_S7_RKT1_EUliE_EEvlSE_
        .type           _ZN2at6native24index_elementwise_kernelILi128ELi4EZNS0_20cuda_take_put_kernelIhiZZZZZNS0_11take_kernelERNS_14TensorIteratorERKNS_10TensorBaseEENKUlvE_clEvENKUlvE_clEvENKUlvE_clEvENKUlvE_clEvEUlRhiE_EEvS4_S7_RKT1_EUliE_EEvlSE_,@function
        .size           _ZN2at6native24index_elementwise_kernelILi128ELi4EZNS0_20cuda_take_put_kernelIhiZZZZZNS0_11take_kernelERNS_14TensorIteratorERKNS_10TensorBaseEENKUlvE_clEvENKUlvE_clEvENKUlvE_clEvENKUlvE_clEvEUlRhiE_EEvS4_S7_RKT1_EUliE_EEvlSE_,(.L_x_28101 - _ZN2at6native24index_elementwise_kernelILi128ELi4EZNS0_20cuda_take_put_kernelIhiZZZZZNS0_11take_kernelERNS_14TensorIteratorERKNS_10TensorBaseEENKUlvE_clEvENKUlvE_clEvENKUlvE_clEvENKUlvE_clEvEUlRhiE_EEvS4_S7_RKT1_EUliE_EEvlSE_)
        .other          _ZN2at6native24index_elementwise_kernelILi128ELi4EZNS0_20cuda_take_put_kernelIhiZZZZZNS0_11take_kernelERNS_14TensorIteratorERKNS_10TensorBaseEENKUlvE_clEvENKUlvE_clEvENKUlvE_clEvENKUlvE_clEvEUlRhiE_EEvS4_S7_RKT1_EUliE_EEvlSE_,@"STO_CUDA_ENTRY STV_DEFAULT"
_ZN2at6native24index_elementwise_kernelILi128ELi4EZNS0_20cuda_take_put_kernelIhiZZZZZNS0_11take_kernelERNS_14TensorIteratorERKNS_10TensorBaseEENKUlvE_clEvENKUlvE_clEvENKUlvE_clEvENKUlvE_clEvEUlRhiE_EEvS4_S7_RKT1_EUliE_EEvlSE_:
.text._ZN2at6native24index_elementwise_kernelILi128ELi4EZNS0_20cuda_take_put_kernelIhiZZZZZNS0_11take_kernelERNS_14TensorIteratorERKNS_10TensorBaseEENKUlvE_clEvENKUlvE_clEvENKUlvE_clEvENKUlvE_clEvEUlRhiE_EEvS4_S7_RKT1_EUliE_EEvlSE_:
        /* <DEDUP_REMOVED lines=315> */
.L_x_17928:
        /* <DEDUP_REMOVED lines=32> */
.L_x_17930:
[----:B------:R-:W-:Y:S05]  /*15b0*/  BSYNC B6 ;  /* 0x0000000000067941 */ /* 0x000fea0003800000 */
.L_x_17929:
        /* <DEDUP_REMOVED lines=284> */
.L_x_17931:
        /* <DEDUP_REMOVED lines=9> */
.L_x_17927:
[----:B------:R-:W-:Y:S05]  /*2810*/  BSYNC B7 ;  /* 0x0000000000077941 */ /* 0x000fea0003800000 */
.L_x_17926:
        /* <DEDUP_REMOVED lines=307> */
.L_x_17934:
        /* <DEDUP_REMOVED lines=32> */
.L_x_17936:
[----:B------:R-:W-:Y:S05]  /*3d50*/  BSYNC B6 ;  /* 0x0000000000067941 */ /* 0x000fea0003800000 */
.L_x_17935:
        /* <DEDUP_REMOVED lines=284> */
.L_x_17937:
        /* <DEDUP_REMOVED lines=8> */
.L_x_17933:
[----:B------:R-:W-:Y:S05]  /*4fa0*/  BSYNC B7 ;  /* 0x0000000000077941 */ /* 0x000fea0003800000 */
.L_x_17932:
        /* <DEDUP_REMOVED lines=307> */
.L_x_17940:
        /* <DEDUP_REMOVED lines=32> */
.L_x_17942:
[----:B------:R-:W-:Y:S05]  /*64e0*/  BSYNC B6 ;  /* 0x0000000000067941 */ /* 0x000fea0003800000 */
.L_x_17941:
        /* <DEDUP_REMOVED lines=284> */
.L_x_17943:
        /* <DEDUP_REMOVED lines=8> */
.L_x_17939:
[----:B------:R-:W-:Y:S05]  /*7730*/  BSYNC B7 ;  /* 0x0000000000077941 */ /* 0x000fea0003800000 */
.L_x_17938:
        /* <DEDUP_REMOVED lines=306> */
.L_x_17944:
        /* <DEDUP_REMOVED lines=32> */
.L_x_17946:
[----:B------:R-:W-:Y:S05]  /*8c60*/  BSYNC B6 ;  /* 0x0000000000067941 */ /* 0x000fea0003800000 */
.L_x_17945:
        /* <DEDUP_REMOVED lines=284> */
.L_x_17947:
[----:B------:R-:W-:Y:S02]  /*9e30*/  ULDC.64 UR4, c[0x0][0x5c0] ;  /* 0x0001700000047ab9 */ /* 0x000fe40000000a00 */
[----:B------:R-:W-:-:S04]  /*9e40*/  IADD3 R2, P0, R3, UR4, RZ ;  /* 0x0000000403027c10 */ /* 0x000fc8000ff1e0ff */
[----:B------:R-:W-:-:S06]  /*9e50*/  LEA.HI.X.SX32 R3, R3, UR5, 0x1, P0 ;  /* 0x0000000503037c11 */ /* 0x000fcc00080f0eff */
[----:B------:R-:W2:Y:S04]  /*9e60*/  LDG.E.U8 R3, desc[UR36][R2.64] ;  /* 0x0000002402037981 */ /* 0x000ea8000c1e1100 */
[----:B--2---:R-:W-:Y:S01]  /*9e70*/  STG.E.U8 desc[UR36][R18.64], R3 ;  /* 0x0000000312007986 */ /* 0x004fe2000c101124 */
[----:B------:R-:W-:Y:S05]  /*9e80*/  EXIT ;  /* 0x000000000000794d */ /* 0x000fea0003800000 */
.L_x_17948:
        /* <DEDUP_REMOVED lines=15> */
.L_x_28101:


//--------------------- .text._ZN2at6native24index_elementwise_kernelILi128ELi4EZNS0_20cuda_take_put_kernelIN3c108BFloat16ElZZZZZNS0_10put_kernelERNS_14TensorIteratorERKNS_10TensorBaseEbENKUlvE_clEvENKUlvE10_clEvENKUlvE_clEvENKUlvE0_clEvEUlRS4_lE0_EEvS6_S9_RKT1_EUliE_EEvlSG_ --------------------------
	.section	.text._ZN2at6native24index_elementwise_kernelILi128ELi4EZNS0_20cuda_take_put_kernelIN3c108BFloat16ElZZZZZNS0_10put_kernelERNS_14TensorIteratorERKNS_10TensorBaseEbENKUlvE_clEvENKUlvE10_clEvENKUlvE_clEvENKUlvE0_clEvEUlRS4_lE0_EEvS6_S9_RKT1_EUliE_EEvlSG_,"ax",@progbits
	.align	128
        .global         _ZN2at6native24index_elementwise_kernelILi128ELi4EZNS0_20cuda_take_put_kernelIN3c108BFloat16ElZZZZZNS0_10put_kernelERNS_14TensorIteratorERKNS_10TensorBaseEbENKUlvE_clEvENKUlvE10_clEvENKUlvE_clEvENKUlvE0_clEvEUlRS4_lE0_EEvS6_S9_RKT1_EUliE_EEvlSG_
        .type           _ZN2at6native24index_elementwise_kernelILi128ELi4EZNS0_20cuda_take_put_kernelIN3c108BFloat16ElZZZZZNS0_10put_kernelERNS_14TensorIteratorERKNS_10TensorBaseEbENKUlvE_clEvENKUlvE10_clEvENKUlvE_clEvENKUlvE0_clEvEUlRS4_lE0_EEvS6_S9_RKT1_EUliE_EEvlSG_,@function
        .size           _ZN2at6native24index_elementwise_kernelILi128ELi4EZNS0_20cuda_take_put_kernelIN3c108BFloat16ElZZZZZNS0_10put_kernelERNS_14TensorIteratorERKNS_10TensorBaseEbENKUlvE_clEvENKUlvE10_clEvENKUlvE_clEvENKUlvE0_clEvEUlRS4_lE0_EEvS6_S9_RKT1_EUliE_EEvlSG_,(.L_x_27942 - _ZN2at6native24index_elementwise_kernelILi128ELi4EZNS0_20cuda_take_put_kernelIN3c108BFloat16ElZZZZZNS0_10put_kernelERNS_14TensorIteratorERKNS_10TensorBaseEbENKUlvE_clEvENKUlvE10_clEvENKUlvE_clEvENKUlvE0_clEvEUlRS4_lE0_EEvS6_S9_RKT1_EUliE_EEvlSG_)
        .other          _ZN2at6native24index_elementwise_kernelILi128ELi4EZNS0_20cuda_take_put_kernelIN3c108BFloat16ElZZZZZNS0_10put_kernelERNS_14TensorIteratorERKNS_10TensorBaseEbENKUlvE_clEvENKUlvE10_clEvENKUlvE_clEvENKUlvE0_clEvEUlRS4_lE0_EEvS6_S9_RKT1_EUliE_EEvlSG_,@"STO_CUDA_ENTRY STV_DEFAULT"
_ZN2at6native24index_elementwise_kernelILi128ELi4EZNS0_20cuda_take_put_kernelIN3c108BFloat16ElZZZZZNS0_10put_kernelERNS_14TensorIteratorERKNS_10TensorBaseEbENKUlvE_clEvENKUlvE10_clEvENKUlvE_clEvENKUlvE0_clEvEUlRS4_lE0_EEvS6_S9_RKT1_EUliE_EEvlSG_:
.text._ZN2at6native24index_elementwise_kernelILi128ELi4EZNS0_20cuda_take_put_kernelIN3c108BFloat16ElZZZZZNS0_10put_kernelERNS_14TensorIteratorERKNS_10TensorBaseEbENKUlvE_clEvENKUlvE10_clEvENKUlvE_clEvENKUlvE0_clEvEUlRS4_lE0_EEvS6_S9_RKT1_EUliE_EEvlSG_:
        /* <DEDUP_REMOVED lines=312> */
[----:B------:R-:W-:-:S05]  /*1380*/  @P0 SHF.R.U32.HI R2, RZ, R9, R2 ;  /* 0x00000009ff020219 */ /* 0x000fca0000011602 */
[----:B------:R-:W-:-:S04]  /*1390*/  @P0 IMAD.MOV R4, RZ, RZ, -R2 ;  /* 0x000000ffff040224 */ /* 0x000fc800078e0a02 */
[----:B-1----:R-:W-:-:S04]  /*13a0*/  @P0 IMAD R5, R4, R11, R5 ;  /* 0x0000000b04050224 */ /* 0x002fc800078e0205 */
[C---:B--2---:R-:W-:Y:S02]  /*13b0*/  @P0 IMAD R16, R5.reuse, R12, R16 ;  /* 0x0000000c05100224 */ /* 0x044fe400078e0210 */
[----:B------:R-:W-:-:S07]  /*13c0*/  @P0 IMAD R0, R5, R13, R0 ;  /* 0x0000000d05000224 */ /* 0x000fce00078e0200 */
.L_x_17951:
        /* <DEDUP_REMOVED lines=9> */
[----:B------:R-:W-:Y:S02]  /*1460*/  ISETP.GE.U32.AND P1, PT, R18, UR4, PT ;  /* 0x0000000412007c0c */ /* 0x000fe4000bf26070 */
[----:B------:R-:W-:-:S02]  /*1470*/  ISETP.GE.AND.EX P0, PT, R19, UR7, PT, P0 ;  /* 0x0000000713007c0c */ /* 0x000fc4000bf06300 */
[----:B------:R-:W-:-:S13]  /*1480*/  ISETP.GE.AND.EX P1, PT, R19, UR5, PT, P1 ;  /* 0x0000000513007c0c */ /* 0x000fda000bf26310 */
        /* <DEDUP_REMOVED lines=17> */
.L_x_17953:
[----:B------:R-:W-:Y:S05]  /*15a0*/  BSYNC B7 ;  /* 0x0000000000077941 */ /* 0x000fea0003800000 */
.L_x_17952:
        /* <DEDUP_REMOVED lines=25> */
[----:B------:R-:W-:Y:S05]  /*1740*/  CALL.REL.NOINC `($__internal_24_$__cuda_sm20_div_u64) ;  /* 0x000001a4004c7944 */ /* 0x000fea0003c00000 */
        /* <DEDUP_REMOVED lines=11> */
.L_x_17956:
        /* <DEDUP_REMOVED lines=23> */
.L_x_17957:
[----:B------:R-:W-:Y:S05]  /*1970*/  BSYNC B0 ;  /* 0x0000000000007941 */ /* 0x000fea0003800000 */
.L_x_17955:
[----:B------:R-:W0:Y:S01]  /*1980*/  LDC R3, c[0x0][0x430] ;  /* 0x00010c00ff037b82 */ /* 0x000e220000000800 */
[----:B------:R-:W-:Y:S02]  /*1990*/  ULDC.64 UR4, c[0x0][0x500] ;  /* 0x0001400000047ab9 */ /* 0x000fe40000000a00 */
[----:B------:R-:W-:-:S04]  /*19a0*/  IMAD R5, R2, UR4, RZ ;  /* 0x0000000402057c24 */ /* 0x000fc8000f8e02ff */
[C---:B------:R-:W-:Y:S01]  /*19b0*/  IMAD R5, R0.reuse, UR5, R5 ;  /* 0x0000000500057c24 */ /* 0x040fe2000f8e0205 */
[----:B0-----:R-:W-:Y:S01]  /*19c0*/  ISETP.NE.AND P0, PT, R3, 0x1, PT ;  /* 0x000000010300780c */ /* 0x001fe20003f05270 */
[----:B------:R-:W-:-:S05]  /*19d0*/  IMAD.WIDE.U32 R2, R0, UR4, RZ ;  /* 0x0000000400027c25 */ /* 0x000fca000f8e00ff */
[----:B------:R-:W-:-:S07]  /*19e0*/  IADD3 R15, R3, R5, RZ ;  /* 0x00000005030f7210 */ /* 0x000fce0007ffe0ff */
        /* <DEDUP_REMOVED lines=25> */
.L_x_17959:
        /* <DEDUP_REMOVED lines=24> */
.L_x_17960:
[----:B------:R-:W-:Y:S05]  /*1d00*/  BSYNC B0 ;  /* 0x0000000000007941 */ /* 0x000fea0003800000 */
.L_x_17958:
        /* <DEDUP_REMOVED lines=20> */
[----:B------:R-:W-:Y:S05]  /*1e50*/  CALL.REL.NOINC `($__internal_24_$__cuda_sm20_div_u64) ;  /* 0x0000019c00887944 */ /* 0x000fea0003c00000 */
        /* <DEDUP_REMOVED lines=12> */
.L_x_17962:
        /* <DEDUP_REMOVED lines=24> */
.L_x_17963:
[----:B------:R-:W-:Y:S05]  /*20a0*/  BSYNC B0 ;  /* 0x0000000000007941 */ /* 0x000fea0003800000 */
.L_x_17961:
        /* <DEDUP_REMOVED lines=33> */
.L_x_17965:
        /* <DEDUP_REMOVED lines=24> */
.L_x_17966:
[----:B------:R-:W-:Y:S05]  /*2440*/  BSYNC B0 ;  /* 0x0000000000007941 */ /* 0x000fea0003800000 */
.L_x_17964:
        /* <DEDUP_REMOVED lines=33> */
.L_x_17968:
        /* <DEDUP_REMOVED lines=24> */
.L_x_17969:
[----:B------:R-:W-:Y:S05]  /*27e0*/  BSYNC B0 ;  /* 0x0000000000007941 */ /* 0x000fea0003800000 */
.L_x_17967:
        /* <DEDUP_REMOVED lines=33> */
.L_x_17971:
        /* <DEDUP_REMOVED lines=24> */
.L_x_17972:
[----:B------:R-:W-:Y:S05]  /*2b80*/  BSYNC B0 ;  /* 0x0000000000007941 */ /* 0x000fea0003800000 */
.L_x_17970:
        /* <DEDUP_REMOVED lines=33> */
.L_x_17974:
        /* <DEDUP_REMOVED lines=24> */
.L_x_17975:
[----:B------:R-:W-:Y:S05]  /*2f20*/  BSYNC B0 ;  /* 0x0000000000007941 */ /* 0x000fea0003800000 */
.L_x_17973:
        /* <DEDUP_REMOVED lines=33> */
.L_x_17977:
        /* <DEDUP_REMOVED lines=24> */
.L_x_17978:
[----:B------:R-:W-:Y:S05]  /*32c0*/  BSYNC B0 ;  /* 0x0000000000007941 */ /* 0x000fea0003800000 */
.L_x_17976:
        /* <DEDUP_REMOVED lines=33> */
.L_x_17980:
        /* <DEDUP_REMOVED lines=24> */
.L_x_17981:
[----:B------:R-:W-:Y:S05]  /*3660*/  BSYNC B0 ;  /* 0x0000000000007941 */ /* 0x000fea0003800000 */
.L_x_17979:
        /* <DEDUP_REMOVED lines=33> */
.L_x_17983:
        /* <DEDUP_REMOVED lines=24> */
.L_x_17984:
[----:B------:R-:W-:Y:S05]  /*3a00*/  BSYNC B0 ;  /* 0x0000000000007941 */ /* 0x000fea0003800000 */
.L_x_17982:
        /* <DEDUP_REMOVED lines=33> */
.L_x_17986:
        /* <DEDUP_REMOVED lines=24> */
.L_x_17987:
[----:B------:R-:W-:Y:S05]  /*3da0*/  BSYNC B0 ;  /* 0x0000000000007941 */ /* 0x000fea0003800000 */
.L_x_17985:
        /* <DEDUP_REMOVED lines=33> */
.L_x_17989:
        /* <DEDUP_REMOVED lines=24> */
.L_x_17990:
[----:B------:R-:W-:Y:S05]  /*4140*/  BSYNC B0 ;  /* 0x0000000000007941 */ /* 0x000fea0003800000 */
.L_x_17988:
        /* <DEDUP_REMOVED lines=33> */
.L_x_17992:
        /* <DEDUP_REMOVED lines=24> */
.L_x_17993:
[----:B------:R-:W-:Y:S05]  /*44e0*/  BSYNC B0 ;  /* 0x0000000000007941 */ /* 0x000fea0003800000 */
.L_x_17991:
        /* <DEDUP_REMOVED lines=33> */
.L_x_17995:
        /* <DEDUP_REMOVED lines=24> */
.L_x_17996:
[----:B------:R-:W-:Y:S05]  /*4880*/  BSYNC B0 ;  /* 0x0000000000007941 */ /* 0x000fea0003800000 */
.L_x_17994:
        /* <DEDUP_REMOVED lines=33> */
.L_x_17998:
        /* <DEDUP_REMOVED lines=24> */
.L_x_17999:
[----:B------:R-:W-:Y:S05]  /*4c20*/  BSYNC B0 ;  /* 0x0000000000007941 */ /* 0x000fea0003800000 */
.L_x_17997:
        /* <DEDUP_REMOVED lines=33> */
.L_x_18001:
        /* <DEDUP_REMOVED lines=24> */
.L_x_18002:
[----:B------:R-:W-:Y:S05]  /*4fc0*/  BSYNC B0 ;  /* 0x0000000000007941 */ /* 0x000fea0003800000 */
.L_x_18000:
        /* <DEDUP_REMOVED lines=33> */
.L_x_18004:
        /* <DEDUP_REMOVED lines=24> */
.L_x_18005:
[----:B------:R-:W-:Y:S05]  /*5360*/  BSYNC B0 ;  /* 0x0000000000007941 */ /* 0x000fea0003800000 */
.L_x_18003:
        /* <DEDUP_REMOVED lines=33> */
.L_x_18007:
        /* <DEDUP_REMOVED lines=24> */
.L_x_18008:
[----:B------:R-:W-:Y:S05]  /*5700*/  BSYNC B0 ;  /* 0x0000000000007941 */ /* 0x000fea0003800000 */
.L_x_18006:
        /* <DEDUP_REMOVED lines=33> */
.L_x_18010:
        /* <DEDUP_REMOVED lines=24> */
.L_x_18011:
[----:B------:R-:W-:Y:S05]  /*5aa0*/  BSYNC B0 ;  /* 0x0000000000007941 */ /* 0x000fea0003800000 */
.L_x_18009:
        /* <DEDUP_REMOVED lines=33> */
.L_x_18013:
        /* <DEDUP_REMOVED lines=24> */
.L_x_18014:
[----:B------:R-:W-:Y:S05]  /*5e40*/  BSYNC B0 ;  /* 0x0000000000007941 */ /* 0x000fea0003800000 */
.L_x_18012:
        /* <DEDUP_REMOVED lines=33> */
.L_x_18016:
        /* <DEDUP_REMOVED lines=24> */
.L_x_18017:
[----:B------:R-:W-:Y:S05]  /*61e0*/  BSYNC B0 ;  /* 0x0000000000007941 */ /* 0x000fea0003800000 */
.L_x_18015:
        /* <DEDUP_REMOVED lines=33> */
.L_x_18019:
        /* <DEDUP_REMOVED lines=24> */
.L_x_18020:
[----:B------:R-:W-:Y:S05]  /*6580*/  BSYNC B0 ;  /* 0x0000000000007941 */ /* 0x000fea0003800000 */
.L_x_18018:
        /* <DEDUP_REMOVED lines=33> */
.L_x_18022:
        /* <DEDUP_REMOVED lines=24> */
.L_x_18023:
[----:B------:R-:W-:Y:S05]  /*6920*/  BSYNC B0 ;  /* 0x0000000000007941 */ /* 0x000fea0003800000 */
.L_x_18021:
        /* <DEDUP_REMOVED lines=31> */
.L_x_18025:
[----:B------:R-:W-:Y:S01]  /*6b20*/  ULDC UR4, c[0x0][0x4f0] ;  /* 0x00013c0000047ab9 */ /* 0x000fe20000000800 */
[----:B------:R-:W-:Y:S01]  /*6b30*/  HFMA2.MMA R7, -RZ, RZ, 0, 0 ;  /* 0x00000000ff077435 */ /* 0x000fe200000001ff */
        /* <DEDUP_REMOVED lines=20> */
[----:B------:R-:W-:-:S07]  /*6c80*/  IMAD R4, R3, UR4, R12 ;  /* 0x0000000403047c24 */ /* 0x000fce000f8e020c */
.L_x_18026:
[----:B------:R-:W-:Y:S05]  /*6c90*/  BSYNC B0 ;  /* 0x0000000000007941 */ /* 0x000fea0003800000 */
.L_x_18024:
        /* <DEDUP_REMOVED lines=14> */
[----:B------:R-:W-:Y:S01]  /*6d80*/  IMAD.MOV.U32 R8, RZ, RZ, R6 ;  /* 0x000000ffff087224 */ /* 0x000fe200078e0006 */
[----:B------:R-:W-:Y:S02]  /*6d90*/  MOV R10, R7 ;  /* 0x00000007000a7202 */ /* 0x000fe40000000f00 */
[----:B------:R-:W-:-:S07]  /*6da0*/  MOV R9, 0x6dc0 ;  /* 0x00006dc000097802 */ /* 0x000fce0000000f00 */
[----:B------:R-:W-:Y:S05]  /*6db0*/  CALL.REL.NOINC `($__internal_25_$__cuda_sm20_rem_u64) ;  /* 0x0000015000c47944 */ /* 0x000fea0003c00000 */
[----:B------:R-:W-:Y:S01]  /*6dc0*/  IMAD.MOV.U32 R4, RZ, RZ, R0 ;  /* 0x000000ffff047224 */ /* 0x000fe200078e0000 */
[----:B------:R-:W-:Y:S01]  /*6dd0*/  MOV R5, R3 ;  /* 0x0000000300057202 */ /* 0x000fe20000000f00 */
[----:B------:R-:W-:Y:S06]  /*6de0*/  BRA `(.L_x_18029) ;  /* 0x0000000000507947 */ /* 0x000fec0003800000 */
.L_x_18028:
[----:B------:R-:W-:Y:S02]  /*6df0*/  ULDC UR4, c[0x0][0x4f8] ;  /* 0x00013e0000047ab9 */ /* 0x000fe40000000800 */
        /* <DEDUP_REMOVED lines=11> */
[----:B------:R-:W-:Y:S01]  /*6eb0*/  IMAD R6, R5, UR4, R6 ;  /* 0x0000000405067c24 */ /* 0x000fe2000f8e0206 */
[----:B------:R-:W-:-:S04]  /*6ec0*/  HFMA2.MMA R5, -RZ, RZ, 0, 0 ;  /* 0x00000000ff057435 */ /* 0x000fc800000001ff */
[----:B------:R-:W-:-:S13]  /*6ed0*/  ISETP.GE.U32.AND P0, PT, R6, UR4, PT ;  /* 0x0000000406007c0c */ /* 0x000fda000bf06070 */
[----:B------:R-:W-:-:S05]  /*6ee0*/  @P0 VIADD R6, R6, -UR4 ;  /* 0x8000000406060c36 */ /* 0x000fca0008000000 */
[----:B------:R-:W-:-:S13]  /*6ef0*/  ISETP.GE.U32.AND P0, PT, R6, UR4, PT ;  /* 0x0000000406007c0c */ /* 0x000fda000bf06070 */
[----:B------:R-:W-:Y:S02]  /*6f00*/  @P0 IADD3 R6, R6, -UR4, RZ ;  /* 0x8000000406060c10 */ /* 0x000fe4000fffe0ff */
[----:B------:R-:W-:-:S05]  /*6f10*/  @!P1 LOP3.LUT R6, RZ, UR4, RZ, 0x33, !PT ;  /* 0x00000004ff069c12 */ /* 0x000fca000f8e33ff */
[----:B------:R-:W-:-:S07]  /*6f20*/  IMAD.MOV.U32 R4, RZ, RZ, R6 ;  /* 0x000000ffff047224 */ /* 0x000fce00078e0006 */
.L_x_18029:
[----:B------:R-:W-:Y:S05]  /*6f30*/  BSYNC B0 ;  /* 0x0000000000007941 */ /* 0x000fea0003800000 */
.L_x_18027:
[----:B------:R-:W-:Y:S01]  /*6f40*/  ULDC.64 UR4, c[0x0][0x5c0] ;  /* 0x0001700000047ab9 */ /* 0x000fe20000000a00 */
[----:B------:R-:W-:Y:S02]  /*6f50*/  IMAD.MOV.U32 R3, RZ, RZ, R15 ;  /* 0x000000ffff037224 */ /* 0x000fe400078e000f */
[----:B------:R-:W-:Y:S02]  /*6f60*/  IMAD R5, R5, UR4, RZ ;  /* 0x0000000405057c24 */ /* 0x000fe4000f8e02ff */
[----:B------:R-:W-:-:S04]  /*6f70*/  IMAD.WIDE.U32 R2, R4, UR4, R2 ;  /* 0x0000000404027c25 */ /* 0x000fc8000f8e0002 */
[----:B------:R-:W-:-:S05]  /*6f80*/  IMAD R5, R4, UR5, R5 ;  /* 0x0000000504057c24 */ /* 0x000fca000f8e0205 */
[----:B------:R-:W-:-:S07]  /*6f90*/  IADD3 R15, R3, R5, RZ ;  /* 0x00000005030f7210 */ /* 0x000fce0007ffe0ff */
.L_x_17954:
[----:B------:R-:W-:Y:S02]  /*6fa0*/  ULDC.64 UR4, c[0x0][0x410] ;  /* 0x0001040000047ab9 */ /* 0x000fe40000000a00 */
[----:B------:R-:W-:-:S05]  /*6fb0*/  IADD3 R4, P0, R16, UR4, RZ ;  /* 0x0000000410047c10 */ /* 0x000fca000ff1e0ff */
[----:B------:R-:W-:Y:S01]  /*6fc0*/  IMAD.X R5, RZ, RZ, UR5, P0 ;  /* 0x00000005ff057e24 */ /* 0x000fe200080e06ff */
[----:B------:R-:W-:-:S05]  /*6fd0*/  ULDC.64 UR4, c[0x0][0x5c8] ;  /* 0x0001720000047ab9 */ /* 0x000fca0000000a00 */
[----:B------:R0:W2:Y:S01]  /*6fe0*/  LDG.E.U16 R5, desc[UR36][R4.64] ;  /* 0x0000002404057981 */ /* 0x0000a2000c1e1500 */
[----:B------:R-:W-:-:S04]  /*6ff0*/  LEA R6, P0, R2, UR4, 0x1 ;  /* 0x0000000402067c11 */ /* 0x000fc8000f8008ff */
[----:B------:R-:W-:Y:S02]  /*7000*/  LEA.HI.X R7, R2, UR5, R15, 0x1, P0 ;  /* 0x0000000502077c11 */ /* 0x000fe400080f0c0f */
[----:B------:R-:W-:-:S05]  /*7010*/  LEA R2, R22, R17, 0x9 ;  /* 0x0000001116027211 */ /* 0x000fca00078e48ff */
[----:B------:R-:W-:-:S05]  /*7020*/  VIADD R2, R2, 0x80 ;  /* 0x0000008002027836 */ /* 0x000fca0000000000 */
[----:B0-----:R-:W-:Y:S01]  /*7030*/  MOV R4, R2 ;  /* 0x0000000200047202 */ /* 0x001fe20000000f00 */
[----:B--2---:R0:W-:Y:S02]  /*7040*/  STG.E.U16 desc[UR36][R6.64], R5 ;  /* 0x0000000506007986 */ /* 0x0041e4000c101524 */
[----:B0-----:R-:W-:-:S07]  /*7050*/  IMAD.MOV.U32 R5, RZ, RZ, RZ ;  /* 0x000000ffff057224 */ /* 0x001fce00078e00ff */
.L_x_17950:
[----:B------:R-:W-:Y:S05]  /*7060*/  BSYNC B6 ;  /* 0x0000000000067941 */ /* 0x000fea0003800000 */
.L_x_17949:
        /* <DEDUP_REMOVED lines=296> */
[----:B------:R-:W-:-:S04]  /*82f0*/  IMAD.MOV R3, RZ, RZ, -R7 ;  /* 0x000000ffff037224 */ /* 0x000fc800078e0a07 */
[----:B------:R-:W-:Y:S02]  /*8300*/  IMAD R5, R3, UR6, R5 ;  /* 0x0000000603057c24 */ /* 0x000fe4000f8e0205 */
[----:B------:R-:W1:Y:S02]  /*8310*/  @P0 LDC R10, c[0x0][0x33c] ;  /* 0x0000cf00ff0a0b82 */ /* 0x000e640000000800 */
[C---:B------:R-:W-:Y:S02]  /*8320*/  IMAD R16, R5.reuse, UR4, R16 ;  /* 0x0000000405107c24 */ /* 0x040fe4000f8e0210 */
[----:B------:R-:W-:-:S04]  /*8330*/  IMAD R0, R5, UR5, R0 ;  /* 0x0000000505007c24 */ /* 0x000fc8000f8e0200 */
[----:B------:R-:W2:Y:S01]  /*8340*/  @P0 LDC.64 R12, c[0x0][0x408] ;  /* 0x00010200ff0c0b82 */ /* 0x000ea20000000a00 */
[----:B0-----:R-:W-:-:S05]  /*8350*/  @P0 IMAD.HI.U32 R4, R7, R8, R6 ;  /* 0x0000000807040227 */ /* 0x001fca00078e0006 */
[----:B------:R-:W-:-:S04]  /*8360*/  @P0 SHF.R.U32.HI R4, RZ, R9, R4 ;  /* 0x00000009ff040219 */ /* 0x000fc80000011604 */
[----:B------:R-:W-:-:S05]  /*8370*/  @P0 IADD3 R3, -R4, RZ, RZ ;  /* 0x000000ff04030210 */ /* 0x000fca0007ffe1ff */
[----:B-1----:R-:W-:-:S04]  /*8380*/  @P0 IMAD R7, R10, R3, R7 ;  /* 0x000000030a070224 */ /* 0x002fc800078e0207 */
[C---:B--2---:R-:W-:Y:S02]  /*8390*/  @P0 IMAD R16, R7.reuse, R12, R16 ;  /* 0x0000000c07100224 */ /* 0x044fe400078e0210 */
[----:B------:R-:W-:-:S07]  /*83a0*/  @P0 IMAD R0, R7, R13, R0 ;  /* 0x0000000d07000224 */ /* 0x000fce00078e0200 */
.L_x_18032:
[----:B------:R-:W-:Y:S02]  /*83b0*/  ULDC.64 UR4, c[0x0][0x418] ;  /* 0x0001060000047ab9 */ /* 0x000fe40000000a00 */
[----:B------:R-:W-:-:S05]  /*83c0*/  IADD3 R4, P0, R0, UR4, RZ ;  /* 0x0000000400047c10 */ /* 0x000fca000ff1e0ff */
[----:B------:R-:W-:Y:S01]  /*83d0*/  IMAD.X R5, RZ, RZ, UR5, P0 ;  /* 0x00000005ff057e24 */ /* 0x000fe200080e06ff */
[----:B------:R-:W-:-:S04]  /*83e0*/  ULDC.64 UR4, c[0x0][0x420] ;  /* 0x0001080000047ab9 */ /* 0x000fc80000000a00 */
        /* <DEDUP_REMOVED lines=25> */
.L_x_18034:
[----:B------:R-:W-:Y:S05]  /*8580*/  BSYNC B7 ;  /* 0x0000000000077941 */ /* 0x000fea0003800000 */
.L_x_18033:
        /* <DEDUP_REMOVED lines=37> */
.L_x_18037:
        /* <DEDUP_REMOVED lines=23> */
.L_x_18038:
[----:B------:R-:W-:Y:S05]  /*8950*/  BSYNC B0 ;  /* 0x0000000000007941 */ /* 0x000fea0003800000 */
.L_x_18036:
        /* <DEDUP_REMOVED lines=32> */
.L_x_18040:
        /* <DEDUP_REMOVED lines=24> */
.L_x_18041:
[----:B------:R-:W-:Y:S05]  /*8ce0*/  BSYNC B0 ;  /* 0x0000000000007941 */ /* 0x000fea0003800000 */
.L_x_18039:
        /* <DEDUP_REMOVED lines=32> */
.L_x_18043:
        /* <DEDUP_REMOVED lines=24> */
.L_x_18044:
[----:B------:R-:W-:Y:S05]  /*9070*/  BSYNC B0 ;  /* 0x0000000000007941 */ /* 0x000fea0003800000 */
.L_x_18042:
        /* <DEDUP_REMOVED lines=32> */
.L_x_18046:
        /* <DEDUP_REMOVED lines=24> */
.L_x_18047:
[----:B------:R-:W-:Y:S05]  /*9400*/  BSYNC B0 ;  /* 0x0000000000007941 */ /* 0x000fea0003800000 */
.L_x_18045:
        /* <DEDUP_REMOVED lines=32> */
.L_x_18049:
        /* <DEDUP_REMOVED lines=24> */
.L_x_18050:
[----:B------:R-:W-:Y:S05]  /*9790*/  BSYNC B0 ;  /* 0x0000000000007941 */ /* 0x000fea0003800000 */
.L_x_18048:
        /* <DEDUP_REMOVED lines=32> */
.L_x_18052:
        /* <DEDUP_REMOVED lines=24> */
.L_x_18053:
[----:B------:R-:W-:Y:S05]  /*9b20*/  BSYNC B0 ;  /* 0x0000000000007941 */ /* 0x000fea0003800000 */
.L_x_18051:
        /* <DEDUP_REMOVED lines=32> */
.L_x_18055:
        /* <DEDUP_REMOVED lines=24> */
.L_x_18056:
[----:B------:R-:W-:Y:S05]  /*9eb0*/  BSYNC B0 ;  /* 0x0000000000007941 */ /* 0x000fea0003800000 */
.L_x_18054:
        /* <DEDUP_REMOVED lines=32> */
.L_x_18058:
        /* <DEDUP_REMOVED lines=24> */
.L_x_18059:
[----:B------:R-:W-:Y:S05]  /*a240*/  BSYNC B0 ;  /* 0x0000000000007941 */ /* 0x000fea0003800000 */
.L_x_18057:
        /* <DEDUP_REMOVED lines=32> */
.L_x_18061:
        /* <DEDUP_REMOVED lines=24> */
.L_x_18062:
[----:B------:R-:W-:Y:S05]  /*a5d0*/  BSYNC B0 ;  /* 0x0000000000007941 */ /* 0x000fea0003800000 */
.L_x_18060:
        /* <DEDUP_REMOVED lines=32> */
.L_x_18064:
        /* <DEDUP_REMOVED lines=24> */
.L_x_18065:
[----:B------:R-:W-:Y:S05]  /*a960*/  BSYNC B0 ;  /* 0x0000000000007941 */ /* 0x000fea0003800000 */
.L_x_18063:
        /* <DEDUP_REMOVED lines=32> */
.L_x_18067:
        /* <DEDUP_REMOVED lines=24> */
.L_x_18068:
[----:B------:R-:W-:Y:S05]  /*acf0*/  BSYNC B0 ;  /* 0x0000000000007941 */ /* 0x000fea0003800000 */
.L_x_18066:
        /* <DEDUP_REMOVED lines=32> */
.L_x_18070:
        /* <DEDUP_REMOVED lines=24> */
.L_x_18071:
[----:B------:R-:W-:Y:S05]  /*b080*/  BSYNC B0 ;  /* 0x0000000000007941 */ /* 0x000fea0003800000 */
.L_x_18069:
        /* <DEDUP_REMOVED lines=32> */
.L_x_18073:
        /* <DEDUP_REMOVED lines=24> */
.L_x_18074:
[----:B------:R-:W-:Y:S05]  /*b410*/  BSYNC B0 ;  /* 0x0000000000007941 */ /* 0x000fea0003800000 */
.L_x_18072:
        /* <DEDUP_REMOVED lines=32> */
.L_x_18076:
        /* <DEDUP_REMOVED lines=24> */
.L_x_18077:
[----:B------:R-:W-:Y:S05]  /*b7a0*/  BSYNC B0 ;  /* 0x0000000000007941 */ /* 0x000fea0003800000 */
.L_x_18075:
        /* <DEDUP_REMOVED lines=32> */
.L_x_18079:
        /* <DEDUP_REMOVED lines=24> */
.L_x_18080:
[----:B------:R-:W-:Y:S05]  /*bb30*/  BSYNC B0 ;  /* 0x0000000000007941 */ /* 0x000fea0003800000 */
.L_x_18078:
        /* <DEDUP_REMOVED lines=32> */
.L_x_18082:
        /* <DEDUP_REMOVED lines=24> */
.L_x_18083:
[----:B------:R-:W-:Y:S05]  /*bec0*/  BSYNC B0 ;  /* 0x0000000000007941 */ /* 0x000fea0003800000 */
.L_x_18081:
        /* <DEDUP_REMOVED lines=32> */
.L_x_18085:
        /* <DEDUP_REMOVED lines=24> */
.L_x_18086:
[----:B------:R-:W-:Y:S05]  /*c250*/  BSYNC B0 ;  /* 0x0000000000007941 */ /* 0x000fea0003800000 */
.L_x_18084:
        /* <DEDUP_REMOVED lines=32> */
.L_x_18088:
        /* <DEDUP_REMOVED lines=24> */
.L_x_18089:
[----:B------:R-:W-:Y:S05]  /*c5e0*/  BSYNC B0 ;  /* 0x0000000000007941 */ /* 0x000fea0003800000 */
.L_x_18087:
        /* <DEDUP_REMOVED lines=32> */
.L_x_18091:
        /* <DEDUP_REMOVED lines=24> */
.L_x_18092:
[----:B------:R-:W-:Y:S05]  /*c970*/  BSYNC B0 ;  /* 0x0000000000007941 */ /* 0x000fea0003800000 */
.L_x_18090:
        /* <DEDUP_REMOVED lines=32> */
.L_x_18094:
        /* <DEDUP_REMOVED lines=24> */
.L_x_18095:
[----:B------:R-:W-:Y:S05]  /*cd00*/  BSYNC B0 ;  /* 0x0000000000007941 */ /* 0x000fea0003800000 */
.L_x_18093:
        /* <DEDUP_REMOVED lines=32> */
.L_x_18097:
        /* <DEDUP_REMOVED lines=24> */
.L_x_18098:
[----:B------:R-:W-:Y:S05]  /*d090*/  BSYNC B0 ;  /* 0x0000000000007941 */ /* 0x000fea0003800000 */
.L_x_18096:
        /* <DEDUP_REMOVED lines=32> */
.L_x_18100:
        /* <DEDUP_REMOVED lines=24> */
.L_x_18101:
[----:B------:R-:W-:Y:S05]  /*d420*/  BSYNC B0 ;  /* 0x0000000000007941 */ /* 0x000fea0003800000 */
.L_x_18099:
        /* <DEDUP_REMOVED lines=32> */
.L_x_18103:
        /* <DEDUP_REMOVED lines=24> */
.L_x_18104:
[----:B------:R-:W-:Y:S05]  /*d7b0*/  BSYNC B0 ;  /* 0x0000000000007941 */ /* 0x000fea0003800000 */
.L_x_18102:
        /* <DEDUP_REMOVED lines=30> */
.L_x_18106:
[----:B------:R-:W-:Y:S02]  /*d9a0*/  ULDC UR4, c[0x0][0x4f0] ;  /* 0x00013c0000047ab9 */ /* 0x000fe40000000800 */
[----:B------:R-:W0:Y:S01]  /*d9b0*/  I2F.U32.RP R7, UR4 ;  /* 0x0000000400077d06 */ /* 0x000e220008209000 */
[----:B------:R-:W-:-:S07]  /*d9c0*/  ISETP.NE.U32.AND P2, PT, RZ, UR4, PT ;  /* 0x00000004ff007c0c */ /* 0x000fce000bf45070 */
[----:B0-----:R-:W0:Y:S02]  /*d9d0*/  MUFU.RCP R7, R7 ;  /* 0x0000000700077308 */ /* 0x001e240000001000 */
[----:B0-----:R-:W-:Y:S01]  /*d9e0*/  IADD3 R4, R7, 0xffffffe, RZ ;  /* 0x0ffffffe07047810 */ /* 0x001fe20007ffe0ff */
[----:B------:R-:W-:-:S05]  /*d9f0*/  IMAD.MOV.U32 R7, RZ, RZ, RZ ;  /* 0x000000ffff077224 */ /* 0x000fca00078e00ff */
        /* <DEDUP_REMOVED lines=16> */
[----:B------:R-:W-:-:S07]  /*db00*/  IMAD R4, R3, UR4, R14 ;  /* 0x0000000403047c24 */ /* 0x000fce000f8e020e */
.L_x_18107:
[----:B------:R-:W-:Y:S05]  /*db10*/  BSYNC B0 ;  /* 0x0000000000007941 */ /* 0x000fea0003800000 */
.L_x_18105:
        /* <DEDUP_REMOVED lines=20> */
.L_x_18109:
[----:B------:R-:W-:Y:S01]  /*dc60*/  ULDC UR4, c[0x0][0x4f8] ;  /* 0x00013e0000047ab9 */ /* 0x000fe20000000800 */
[----:B------:R-:W-:Y:S01]  /*dc70*/  IMAD.MOV.U32 R4, RZ, RZ, RZ ;  /* 0x000000ffff047224 */ /* 0x000fe200078e00ff */
[----:B------:R-:W0:Y:S01]  /*dc80*/  I2F.U32.RP R7, UR4 ;  /* 0x0000000400077d06 */ /* 0x000e220008209000 */
[----:B------:R-:W-:-:S07]  /*dc90*/  ISETP.NE.U32.AND P1, PT, RZ, UR4, PT ;  /* 0x00000004ff007c0c */ /* 0x000fce000bf25070 */
[----:B0-----:R-:W0:Y:S02]  /*dca0*/  MUFU.RCP R7, R7 ;  /* 0x0000000700077308 */ /* 0x001e240000001000 */
[----:B0-----:R-:W-:-:S06]  /*dcb0*/  VIADD R5, R7, 0xffffffe ;  /* 0x0ffffffe07057836 */ /* 0x001fcc0000000000 */
[----:B------:R-:W0:Y:S02]  /*dcc0*/  F2I.FTZ.U32.TRUNC.NTZ R5, R5 ;  /* 0x0000000500057305 */ /* 0x000e24000021f000 */
[----:B0-----:R-:W-:-:S05]  /*dcd0*/  IADD3 R3, RZ, -R5, RZ ;  /* 0x80000005ff037210 */ /* 0x001fca0007ffe0ff */
[----:B------:R-:W-:-:S04]  /*dce0*/  IMAD R3, R3, UR4, RZ ;  /* 0x0000000403037c24 */ /* 0x000fc8000f8e02ff */
[----:B------:R-:W-:-:S04]  /*dcf0*/  IMAD.HI.U32 R3, R5, R3, R4 ;  /* 0x0000000305037227 */ /* 0x000fc800078e0004 */
[----:B------:R-:W-:Y:S02]  /*dd00*/  IMAD.MOV.U32 R5, RZ, RZ, RZ ;  /* 0x000000ffff057224 */ /* 0x000fe400078e00ff */
        /* <DEDUP_REMOVED lines=8> */
.L_x_18110:
[----:B------:R-:W-:Y:S05]  /*dd90*/  BSYNC B0 ;  /* 0x0000000000007941 */ /* 0x000fea0003800000 */
.L_x_18108:
[----:B------:R-:W-:Y:S02]  /*dda0*/  ULDC.64 UR4, c[0x0][0x5c0] ;  /* 0x0001700000047ab9 */ /* 0x000fe40000000a00 */
[----:B------:R-:W-:Y:S02]  /*ddb0*/  IMAD R3, R5, UR4, RZ ;  /* 0x0000000405037c24 */ /* 0x000fe4000f8e02ff */
[----:B------:R-:W-:-:S04]  /*ddc0*/  IMAD.WIDE.U32 R12, R4, UR4, R12 ;  /* 0x00000004040c7c25 */ /* 0x000fc8000f8e000c */
[----:B------:R-:W-:-:S05]  /*ddd0*/  IMAD R3, R4, UR5, R3 ;  /* 0x0000000504037c24 */ /* 0x000fca000f8e0203 */
[----:B------:R-:W-:-:S07]  /*dde0*/  IADD3 R13, R13, R3, RZ ;  /* 0x000000030d0d7210 */ /* 0x000fce0007ffe0ff */
.L_x_18035:
[----:B------:R-:W-:Y:S02]  /*ddf0*/  ULDC.64 UR4, c[0x0][0x410] ;  /* 0x0001040000047ab9 */ /* 0x000fe40000000a00 */
[----:B------:R-:W-:-:S05]  /*de00*/  IADD3 R16, P0, R16, UR4, RZ ;  /* 0x0000000410107c10 */ /* 0x000fca000ff1e0ff */
[----:B------:R-:W-:Y:S01]  /*de10*/  IMAD.X R17, RZ, RZ, UR5, P0 ;  /* 0x00000005ff117e24 */ /* 0x000fe200080e06ff */
[----:B------:R-:W-:-:S05]  /*de20*/  ULDC.64 UR4, c[0x0][0x5c8] ;  /* 0x0001720000047ab9 */ /* 0x000fca0000000a00 */
[----:B------:R-:W2:Y:S01]  /*de30*/  LDG.E.U16 R17, desc[UR36][R16.64] ;  /* 0x0000002410117981 */ /* 0x000ea2000c1e1500 */
[----:B------:R-:W-:Y:S02]  /*de40*/  LEA R4, P0, R12, UR4, 0x1 ;  /* 0x000000040c047c11 */ /* 0x000fe4000f8008ff */
[----:B------:R-:W-:Y:S02]  /*de50*/  IADD3 R2, R2, 0x80, RZ ;  /* 0x0000008002027810 */ /* 0x000fe40007ffe0ff */
[----:B------:R-:W-:-:S05]  /*de60*/  LEA.HI.X R5, R12, UR5, R13, 0x1, P0 ;  /* 0x000000050c057c11 */ /* 0x000fca00080f0c0d */
[----:B--2---:R0:W-:Y:S02]  /*de70*/  STG.E.U16 desc[UR36][R4.64], R17 ;  /* 0x0000001104007986 */ /* 0x0041e4000c101524 */
[----:B0-----:R-:W-:Y:S01]  /*de80*/  HFMA2.MMA R5, -RZ, RZ, 0, 0 ;  /* 0x00000000ff057435 */ /* 0x001fe200000001ff */
[----:B------:R-:W-:-:S10]  /*de90*/  IMAD.MOV.U32 R4, RZ, RZ, R2 ;  /* 0x000000ffff047224 */ /* 0x000fd400078e0002 */
.L_x_18031:
[----:B------:R-:W-:Y:S05]  /*dea0*/  BSYNC B6 ;  /* 0x0000000000067941 */ /* 0x000fea0003800000 */
.L_x_18030:
        /* <DEDUP_REMOVED lines=308> */
.L_x_18113:
[----:B------:R-:W-:Y:S02]  /*f1f0*/  ULDC.64 UR4, c[0x0][0x418] ;  /* 0x0001060000047ab9 */ /* 0x000fe40000000a00 */
[----:B------:R-:W-:-:S04]  /*f200*/  IADD3 R4, P0, R0, UR4, RZ ;  /* 0x0000000400047c10 */ /* 0x000fc8000ff1e0ff */
[----:B------:R-:W-:Y:S01]  /*f210*/  IADD3.X R5, RZ, UR5, RZ, P0, !PT ;  /* 0x00000005ff057c10 */ /* 0x000fe200087fe4ff */
        /* <DEDUP_REMOVED lines=26> */
.L_x_18115:
[----:B------:R-:W-:Y:S05]  /*f3c0*/  BSYNC B7 ;  /* 0x0000000000077941 */ /* 0x000fea0003800000 */
.L_x_18114:
        /* <DEDUP_REMOVED lines=37> */
.L_x_18118:
        /* <DEDUP_REMOVED lines=23> */
.L_x_18119:
[----:B------:R-:W-:Y:S05]  /*f790*/  BSYNC B0 ;  /* 0x0000000000007941 */ /* 0x000fea0003800000 */
.L_x_18117:
        /* <DEDUP_REMOVED lines=32> */
.L_x_18121:
        /* <DEDUP_REMOVED lines=24> */
.L_x_18122:
[----:B------:R-:W-:Y:S05]  /*fb20*/  BSYNC B0 ;  /* 0x0000000000007941 */ /* 0x000fea0003800000 */
.L_x_18120:
        /* <DEDUP_REMOVED lines=32> */
.L_x_18124:
        /* <DEDUP_REMOVED lines=24> */
.L_x_18125:
[----:B------:R-:W-:Y:S05]  /*feb0*/  BSYNC B0 ;  /* 0x0000000000007941 */ /* 0x000fea0003800000 */
.L_x_18123:
        /* <DEDUP_REMOVED lines=32> */
.L_x_18127:
        /* <DEDUP_REMOVED lines=24> */
.L_x_18128:
[----:B------:R-:W-:Y:S05]  /*10240*/  BSYNC B0 ;  /* 0x0000000000007941 */ /* 0x000fea0003800000 */
.L_x_18126:
        /* <DEDUP_REMOVED lines=32> */
.L_x_18130:
        /* <DEDUP_REMOVED lines=24> */
.L_x_18131:
[----:B------:R-:W-:Y:S05]  /*105d0*/  BSYNC B0 ;  /* 0x0000000000007941 */ /* 0x000fea0003800000 */
.L_x_18129:
        /* <DEDUP_REMOVED lines=32> */
.L_x_18133:
        /* <DEDUP_REMOVED lines=24> */
.L_x_18134:
[----:B------:R-:W-:Y:S05]  /*10960*/  BSYNC B0 ;  /* 0x0000000000007941 */ /* 0x000fea0003800000 */
.L_x_18132:
        /* <DEDUP_REMOVED lines=32> */
.L_x_18136:
        /* <DEDUP_REMOVED lines=24> */
.L_x_18137:
[----:B------:R-:W-:Y:S05]  /*10cf0*/  BSYNC B0 ;  /* 0x0000000000007941 */ /* 0x000fea0003800000 */
.L_x_18135:
        /* <DEDUP_REMOVED lines=32> */
.L_x_18139:
        /* <DEDUP_REMOVED lines=24> */
.L_x_18140:
[----:B------:R-:W-:Y:S05]  /*11080*/  BSYNC B0 ;  /* 0x0000000000007941 */ /* 0x000fea0003800000 */
.L_x_18138:
        /* <DEDUP_REMOVED lines=32> */
.L_x_18142:
        /* <DEDUP_REMOVED lines=24> */
.L_x_18143:
[----:B------:R-:W-:Y:S05]  /*11410*/  BSYNC B0 ;  /* 0x0000000000007941 */ /* 0x000fea0003800000 */
.L_x_18141:
        /* <DEDUP_REMOVED lines=32> */
.L_x_18145:
        /* <DEDUP_REMOVED lines=24> */
.L_x_18146:
[----:B------:R-:W-:Y:S05]  /*117a0*/  BSYNC B0 ;  /* 0x0000000000007941 */ /* 0x000fea0003800000 */
.L_x_18144:
        /* <DEDUP_REMOVED lines=32> */
.L_x_18148:
        /* <DEDUP_REMOVED lines=24> */
.L_x_18149:
[----:B------:R-:W-:Y:S05]  /*11b30*/  BSYNC B0 ;  /* 0x0000000000007941 */ /* 0x000fea0003800000 */
.L_x_18147:
        /* <DEDUP_REMOVED lines=32> */
.L_x_18151:
        /* <DEDUP_REMOVED lines=24> */
.L_x_18152:
[----:B------:R-:W-:Y:S05]  /*11ec0*/  BSYNC B0 ;  /* 0x0000000000007941 */ /* 0x000fea0003800000 */
.L_x_18150:
        /* <DEDUP_REMOVED lines=32> */
.L_x_18154:
        /* <DEDUP_REMOVED lines=24> */
.L_x_18155:
[----:B------:R-:W-:Y:S05]  /*12250*/  BSYNC B0 ;  /* 0x0000000000007941 */ /* 0x000fea0003800000 */
.L_x_18153:
        /* <DEDUP_REMOVED lines=32> */
.L_x_18157:
        /* <DEDUP_REMOVED lines=24> */
.L_x_18158:
[----:B------:R-:W-:Y:S05]  /*125e0*/  BSYNC B0 ;  /* 0x0000000000007941 */ /* 0x000fea0003800000 */
.L_x_18156:
        /* <DEDUP_REMOVED lines=19> */
[----:B------:R-:W-:Y:S05]  /*12720*/  CALL.REL.NOINC `($__internal_24_$__cuda_sm20_div_u64) ;  /* 0x0000009400547944 */ /* 0x000fea0003c00000 */
        /* <DEDUP_REMOVED lines=12> */
.L_x_18160:
        /* <DEDUP_REMOVED lines=24> */
.L_x_18161:
[----:B------:R-:W-:Y:S05]  /*12970*/  BSYNC B0 ;  /* 0x0000000000007941 */ /* 0x000fea0003800000 */
.L_x_18159:
        /* <DEDUP_REMOVED lines=19> */
[----:B------:R-:W-:Y:S05]  /*12ab0*/  CALL.REL.NOINC `($__internal_24_$__cuda_sm20_div_u64) ;  /* 0x0000009000707944 */ /* 0x000fea0003c00000 */
        /* <DEDUP_REMOVED lines=12> */
.L_x_18163:
        /* <DEDUP_REMOVED lines=24> */
.L_x_18164:
[----:B------:R-:W-:Y:S05]  /*12d00*/  BSYNC B0 ;  /* 0x0000000000007941 */ /* 0x000fea0003800000 */
.L_x_18162:
        /* <DEDUP_REMOVED lines=32> */
.L_x_18166:
        /* <DEDUP_REMOVED lines=24> */
.L_x_18167:
[----:B------:R-:W-:Y:S05]  /*13090*/  BSYNC B0 ;  /* 0x0000000000007941 */ /* 0x000fea0003800000 */
.L_x_18165:
        /* <DEDUP_REMOVED lines=32> */
.L_x_18169:
        /* <DEDUP_REMOVED lines=24> */
.L_x_18170:
[----:B------:R-:W-:Y:S05]  /*13420*/  BSYNC B0 ;  /* 0x0000000000007941 */ /* 0x000fea0003800000 */
.L_x_18168:
        /* <DEDUP_REMOVED lines=32> */
.L_x_18172:
        /* <DEDUP_REMOVED lines=24> */
.L_x_18173:
[----:B------:R-:W-:Y:S05]  /*137b0*/  BSYNC B0 ;  /* 0x0000000000007941 */ /* 0x000fea0003800000 */
.L_x_18171:
        /* <DEDUP_REMOVED lines=32> */
.L_x_18175:
        /* <DEDUP_REMOVED lines=24> */
.L_x_18176:
[----:B------:R-:W-:Y:S05]  /*13b40*/  BSYNC B0 ;  /* 0x0000000000007941 */ /* 0x000fea0003800000 */
.L_x_18174:
        /* <DEDUP_REMOVED lines=32> */
.L_x_18178:
        /* <DEDUP_REMOVED lines=24> */
.L_x_18179:
[----:B------:R-:W-:Y:S05]  /*13ed0*/  BSYNC B0 ;  /* 0x0000000000007941 */ /* 0x000fea0003800000 */
.L_x_18177:
        /* <DEDUP_REMOVED lines=32> */
.L_x_18181:
        /* <DEDUP_REMOVED lines=24> */
.L_x_18182:
[----:B------:R-:W-:Y:S05]  /*14260*/  BSYNC B0 ;  /* 0x0000000000007941 */ /* 0x000fea0003800000 */
.L_x_18180:
        /* <DEDUP_REMOVED lines=32> */
.L_x_18184:
        /* <DEDUP_REMOVED lines=24> */
.L_x_18185:
[----:B------:R-:W-:Y:S05]  /*145f0*/  BSYNC B0 ;  /* 0x0000000000007941 */ /* 0x000fea0003800000 */
.L_x_18183:
        /* <DEDUP_REMOVED lines=30> */
.L_x_18187:
        /* <DEDUP_REMOVED lines=23> */
.L_x_18188:
[----:B------:R-:W-:Y:S05]  /*14950*/  BSYNC B0 ;  /* 0x0000000000007941 */ /* 0x000fea0003800000 */
.L_x_18186:
        /* <DEDUP_REMOVED lines=17> */
[----:B------:R-:W-:Y:S01]  /*14a70*/  MOV R4, R0 ;  /* 0x0000000000047202 */ /* 0x000fe20000000f00 */
[----:B------:R-:W-:Y:S01]  /*14a80*/  IMAD.MOV.U32 R5, RZ, RZ, R3 ;  /* 0x000000ffff057224 */ /* 0x000fe200078e0003 */
[----:B------:R-:W-:Y:S06]  /*14a90*/  BRA `(.L_x_18191) ;  /* 0x00000000004c7947 */ /* 0x000fec0003800000 */
.L_x_18190:
[----:B------:R-:W-:Y:S01]  /*14aa0*/  ULDC UR4, c[0x0][0x4f8] ;  /* 0x00013e0000047ab9 */ /* 0x000fe20000000800 */
[----:B------:R-:W-:Y:S01]  /*14ab0*/  IMAD.MOV.U32 R4, RZ, RZ, RZ ;  /* 0x000000ffff047224 */ /* 0x000fe200078e00ff */
[----:B------:R-:W0:Y:S01]  /*14ac0*/  I2F.U32.RP R7, UR4 ;  /* 0x0000000400077d06 */ /* 0x000e220008209000 */
[----:B------:R-:W-:-:S07]  /*14ad0*/  ISETP.NE.U32.AND P1, PT, RZ, UR4, PT ;  /* 0x00000004ff007c0c */ /* 0x000fce000bf25070 */
[----:B0-----:R-:W0:Y:S02]  /*14ae0*/  MUFU.RCP R7, R7 ;  /* 0x0000000700077308 */ /* 0x001e240000001000 */
[----:B0-----:R-:W-:-:S06]  /*14af0*/  IADD3 R5, R7, 0xffffffe, RZ ;  /* 0x0ffffffe07057810 */ /* 0x001fcc0007ffe0ff */
[----:B------:R-:W0:Y:S02]  /*14b00*/  F2I.FTZ.U32.TRUNC.NTZ R5, R5 ;  /* 0x0000000500057305 */ /* 0x000e24000021f000 */
[----:B0-----:R-:W-:-:S05]  /*14b10*/  IADD3 R3, RZ, -R5, RZ ;  /* 0x80000005ff037210 */ /* 0x001fca0007ffe0ff */
[----:B------:R-:W-:-:S04]  /*14b20*/  IMAD R3, R3, UR4, RZ ;  /* 0x0000000403037c24 */ /* 0x000fc8000f8e02ff */
[----:B------:R-:W-:Y:S01]  /*14b30*/  IMAD.HI.U32 R3, R5, R3, R4 ;  /* 0x0000000305037227 */ /* 0x000fe200078e0004 */
[----:B------:R-:W-:-:S05]  /*14b40*/  HFMA2.MMA R5, -RZ, RZ, 0, 0 ;  /* 0x00000000ff057435 */ /* 0x000fca00000001ff */
[----:B------:R-:W-:-:S05]  /*14b50*/  IMAD.HI.U32 R0, R3, R6, RZ ;  /* 0x0000000603007227 */ /* 0x000fca00078e00ff */
[----:B------:R-:W-:-:S05]  /*14b60*/  IADD3 R3, -R0, RZ, RZ ;  /* 0x000000ff00037210 */ /* 0x000fca0007ffe1ff */
[----:B------:R-:W-:-:S05]  /*14b70*/  IMAD R4, R3, UR4, R6 ;  /* 0x0000000403047c24 */ /* 0x000fca000f8e0206 */
[----:B------:R-:W-:-:S13]  /*14b80*/  ISETP.GE.U32.AND P0, PT, R4, UR4, PT ;  /* 0x0000000404007c0c */ /* 0x000fda000bf06070 */
[----:B------:R-:W-:-:S04]  /*14b90*/  @P0 IADD3 R4, R4, -UR4, RZ ;  /* 0x8000000404040c10 */ /* 0x000fc8000fffe0ff */
[----:B------:R-:W-:-:S13]  /*14ba0*/  ISETP.GE.U32.AND P0, PT, R4, UR4, PT ;  /* 0x0000000404007c0c */ /* 0x000fda000bf06070 */
[----:B------:R-:W-:Y:S01]  /*14bb0*/  @P0 VIADD R4, R4, -UR4 ;  /* 0x8000000404040c36 */ /* 0x000fe20008000000 */
[----:B------:R-:W-:-:S07]  /*14bc0*/  @!P1 LOP3.LUT R4, RZ, UR4, RZ, 0x33, !PT ;  /* 0x00000004ff049c12 */ /* 0x000fce000f8e33ff */
.L_x_18191:
[----:B------:R-:W-:Y:S05]  /*14bd0*/  BSYNC B0 ;  /* 0x0000000000007941 */ /* 0x000fea0003800000 */
.L_x_18189:
[----:B------:R-:W-:Y:S02]  /*14be0*/  ULDC.64 UR4, c[0x0][0x5c0] ;  /* 0x0001700000047ab9 */ /* 0x000fe40000000a00 */
[----:B------:R-:W-:Y:S02]  /*14bf0*/  IMAD R3, R5, UR4, RZ ;  /* 0x0000000405037c24 */ /* 0x000fe4000f8e02ff */
[----:B------:R-:W-:-:S04]  /*14c00*/  IMAD.WIDE.U32 R12, R4, UR4, R12 ;  /* 0x00000004040c7c25 */ /* 0x000fc8000f8e000c */
[----:B------:R-:W-:-:S05]  /*14c10*/  IMAD R3, R4, UR5, R3 ;  /* 0x0000000504037c24 */ /* 0x000fca000f8e0203 */
[----:B------:R-:W-:-:S07]  /*14c20*/  IADD3 R13, R13, R3, RZ ;  /* 0x000000030d0d7210 */ /* 0x000fce0007ffe0ff */
.L_x_18116:
        /* <DEDUP_REMOVED lines=9> */
[----:B0-----:R-:W-:Y:S01]  /*14cc0*/  MOV R4, R2 ;  /* 0x0000000200047202 */ /* 0x001fe20000000f00 */
[----:B------:R-:W-:-:S07]  /*14cd0*/  IMAD.MOV.U32 R5, RZ, RZ, RZ ;  /* 0x000000ffff057224 */ /* 0x000fce00078e00ff */
.L_x_18112:
[----:B------:R-:W-:Y:S05]  /*14ce0*/  BSYNC B6 ;  /* 0x0000000000067941 */ /* 0x000fea0003800000 */
.L_x_18111:
        /* <DEDUP_REMOVED lines=307> */
.L_x_18192:
        /* <DEDUP_REMOVED lines=32> */
.L_x_18194:
[----:B------:R-:W-:Y:S05]  /*16220*/  BSYNC B6 ;  /* 0x0000000000067941 */ /* 0x000fea0003800000 */
.L_x_18193:
        /* <DEDUP_REMOVED lines=37> */
.L_x_18197:
        /* <DEDUP_REMOVED lines=24> */
.L_x_18198:
[----:B------:R-:W-:Y:S05]  /*16600*/  BSYNC B0 ;  /* 0x0000000000007941 */ /* 0x000fea0003800000 */
.L_x_18196:
        /* <DEDUP_REMOVED lines=32> */
.L_x_18200:
        /* <DEDUP_REMOVED lines=24> */
.L_x_18201:
[----:B------:R-:W-:Y:S05]  /*16990*/  BSYNC B0 ;  /* 0x0000000000007941 */ /* 0x000fea0003800000 */
.L_x_18199:
        /* <DEDUP_REMOVED lines=33> */
.L_x_18203:
        /* <DEDUP_REMOVED lines=24> */
.L_x_18204:
[----:B------:R-:W-:Y:S05]  /*16d30*/  BSYNC B0 ;  /* 0x0000000000007941 */ /* 0x000fea0003800000 */
.L_x_18202:
        /* <DEDUP_REMOVED lines=33> */
.L_x_18206:
        /* <DEDUP_REMOVED lines=24> */
.L_x_18207:
[----:B------:R-:W-:Y:S05]  /*170d0*/  BSYNC B0 ;  /* 0x0000000000007941 */ /* 0x000fea0003800000 */
.L_x_18205:
        /* <DEDUP_REMOVED lines=33> */
.L_x_18209:
        /* <DEDUP_REMOVED lines=24> */
.L_x_18210:
[----:B------:R-:W-:Y:S05]  /*17470*/  BSYNC B0 ;  /* 0x0000000000007941 */ /* 0x000fea0003800000 */
.L_x_18208:
        /* <DEDUP_REMOVED lines=33> */
.L_x_18212:
        /* <DEDUP_REMOVED lines=24> */
.L_x_18213:
[----:B------:R-:W-:Y:S05]  /*17810*/  BSYNC B0 ;  /* 0x0000000000007941 */ /* 0x000fea0003800000 */
.L_x_18211:
        /* <DEDUP_REMOVED lines=33> */
.L_x_18215:
        /* <DEDUP_REMOVED lines=24> */
.L_x_18216:
[----:B------:R-:W-:Y:S05]  /*17bb0*/  BSYNC B0 ;  /* 0x0000000000007941 */ /* 0x000fea0003800000 */
.L_x_18214:
        /* <DEDUP_REMOVED lines=33> */
.L_x_18218:
        /* <DEDUP_REMOVED lines=24> */
.L_x_18219:
[----:B------:R-:W-:Y:S05]  /*17f50*/  BSYNC B0 ;  /* 0x0000000000007941 */ /* 0x000fea0003800000 */
.L_x_18217:
        /* <DEDUP_REMOVED lines=33> */
.L_x_18221:
        /* <DEDUP_REMOVED lines=24> */
.L_x_18222:
[----:B------:R-:W-:Y:S05]  /*182f0*/  BSYNC B0 ;  /* 0x0000000000007941 */ /* 0x000fea0003800000 */
.L_x_18220:
        /* <DEDUP_REMOVED lines=33> */
.L_x_18224:
        /* <DEDUP_REMOVED lines=24> */
.L_x_18225:
[----:B------:R-:W-:Y:S05]  /*18690*/  BSYNC B0 ;  /* 0x0000000000007941 */ /* 0x000fea0003800000 */
.L_x_18223:
        /* <DEDUP_REMOVED lines=33> */
.L_x_18227:
        /* <DEDUP_REMOVED lines=24> */
.L_x_18228:
[----:B------:R-:W-:Y:S05]  /*18a30*/  BSYNC B0 ;  /* 0x0000000000007941 */ /* 0x000fea0003800000 */
.L_x_18226:
        /* <DEDUP_REMOVED lines=33> */
.L_x_18230:
        /* <DEDUP_REMOVED lines=24> */
.L_x_18231:
[----:B------:R-:W-:Y:S05]  /*18dd0*/  BSYNC B0 ;  /* 0x0000000000007941 */ /* 0x000fea0003800000 */
.L_x_18229:
        /* <DEDUP_REMOVED lines=33> */
.L_x_18233:
        /* <DEDUP_REMOVED lines=24> */
.L_x_18234:
[----:B------:R-:W-:Y:S05]  /*19170*/  BSYNC B0 ;  /* 0x0000000000007941 */ /* 0x000fea0003800000 */
.L_x_18232:
        /* <DEDUP_REMOVED lines=33> */
.L_x_18236:
        /* <DEDUP_REMOVED lines=24> */
.L_x_18237:
[----:B------:R-:W-:Y:S05]  /*19510*/  BSYNC B0 ;  /* 0x0000000000007941 */ /* 0x000fea0003800000 */
.L_x_18235:
        /* <DEDUP_REMOVED lines=33> */
.L_x_18239:
        /* <DEDUP_REMOVED lines=24> */
.L_x_18240:
[----:B------:R-:W-:Y:S05]  /*198b0*/  BSYNC B0 ;  /* 0x0000000000007941 */ /* 0x000fea0003800000 */
.L_x_18238:
        /* <DEDUP_REMOVED lines=33> */
.L_x_18242:
        /* <DEDUP_REMOVED lines=24> */
.L_x_18243:
[----:B------:R-:W-:Y:S05]  /*19c50*/  BSYNC B0 ;  /* 0x0000000000007941 */ /* 0x000fea0003800000 */
.L_x_18241:
        /* <DEDUP_REMOVED lines=33> */
.L_x_18245:
        /* <DEDUP_REMOVED lines=24> */
.L_x_18246:
[----:B------:R-:W-:Y:S05]  /*19ff0*/  BSYNC B0 ;  /* 0x0000000000007941 */ /* 0x000fea0003800000 */
.L_x_18244:
        /* <DEDUP_REMOVED lines=33> */
.L_x_18248:
        /* <DEDUP_REMOVED lines=24> */
.L_x_18249:
[----:B------:R-:W-:Y:S05]  /*1a390*/  BSYNC B0 ;  /* 0x0000000000007941 */ /* 0x000fea0003800000 */
.L_x_18247:
        /* <DEDUP_REMOVED lines=33> */
.L_x_18251:
        /* <DEDUP_REMOVED lines=24> */
.L_x_18252:
[----:B------:R-:W-:Y:S05]  /*1a730*/  BSYNC B0 ;  /* 0x0000000000007941 */ /* 0x000fea0003800000 */
.L_x_18250:
        /* <DEDUP_REMOVED lines=33> */
.L_x_18254:
        /* <DEDUP_REMOVED lines=24> */
.L_x_18255:
[----:B------:R-:W-:Y:S05]  /*1aad0*/  BSYNC B0 ;  /* 0x0000000000007941 */ /* 0x000fea0003800000 */
.L_x_18253:
        /* <DEDUP_REMOVED lines=33> */
.L_x_18257:
        /* <DEDUP_REMOVED lines=24> */
.L_x_18258:
[----:B------:R-:W-:Y:S05]  /*1ae70*/  BSYNC B0 ;  /* 0x0000000000007941 */ /* 0x000fea0003800000 */
.L_x_18256:
        /* <DEDUP_REMOVED lines=33> */
.L_x_18260:
        /* <DEDUP_REMOVED lines=24> */
.L_x_18261:
[----:B------:R-:W-:Y:S05]  /*1b210*/  BSYNC B0 ;  /* 0x0000000000007941 */ /* 0x000fea0003800000 */
.L_x_18259:
        /* <DEDUP_REMOVED lines=33> */
.L_x_18263:
        /* <DEDUP_REMOVED lines=24> */
.L_x_18264:
[----:B------:R-:W-:Y:S05]  /*1b5b0*/  BSYNC B0 ;  /* 0x0000000000007941 */ /* 0x000fea0003800000 */
.L_x_18262:
        /* <DEDUP_REMOVED lines=31> */
.L_x_18266:
        /* <DEDUP_REMOVED lines=23> */
.L_x_18267:
[----:B------:R-:W-:Y:S05]  /*1b920*/  BSYNC B0 ;  /* 0x0000000000007941 */ /* 0x000fea0003800000 */
.L_x_18265:
        /* <DEDUP_REMOVED lines=17> */
[----:B------:R-:W-:Y:S05]  /*1ba40*/  CALL.REL.NOINC `($__internal_25_$__cuda_sm20_rem_u64) ;  /* 0x0000000400a07944 */ /* 0x000fea0003c00000 */
[----:B------:R-:W-:Y:S01]  /*1ba50*/  IMAD.MOV.U32 R4, RZ, RZ, R0 ;  /* 0x000000ffff047224 */ /* 0x000fe200078e0000 */
[----:B------:R-:W-:Y:S01]  /*1ba60*/  MOV R5, R3 ;  /* 0x0000000300057202 */ /* 0x000fe20000000f00 */
[----:B------:R-:W-:Y:S06]  /*1ba70*/  BRA `(.L_x_18270) ;  /* 0x00000000004c7947 */ /* 0x000fec0003800000 */
.L_x_18269:
        /* <DEDUP_REMOVED lines=19> */
.L_x_18270:
[----:B------:R-:W-:Y:S05]  /*1bbb0*/  BSYNC B0 ;  /* 0x0000000000007941 */ /* 0x000fea0003800000 */
.L_x_18268:
[----:B------:R-:W-:Y:S01]  /*1bbc0*/  ULDC.64 UR4, c[0x0][0x5c0] ;  /* 0x0001700000047ab9 */ /* 0x000fe20000000a00 */
[----:B------:R-:W-:Y:S02]  /*1bbd0*/  IMAD.MOV.U32 R3, RZ, RZ, R15 ;  /* 0x000000ffff037224 */ /* 0x000fe400078e000f */
[----:B------:R-:W-:Y:S02]  /*1bbe0*/  IMAD R5, R5, UR4, RZ ;  /* 0x0000000405057c24 */ /* 0x000fe4000f8e02ff */
[----:B------:R-:W-:-:S04]  /*1bbf0*/  IMAD.WIDE.U32 R2, R4, UR4, R2 ;  /* 0x0000000404027c25 */ /* 0x000fc8000f8e0002 */
[----:B------:R-:W-:-:S05]  /*1bc00*/  IMAD R5, R4, UR5, R5 ;  /* 0x0000000504057c24 */ /* 0x000fca000f8e0205 */
[----:B------:R-:W-:-:S07]  /*1bc10*/  IADD3 R15, R3, R5, RZ ;  /* 0x00000005030f7210 */ /* 0x000fce0007ffe0ff */
.L_x_18195:
[----:B------:R-:W2:Y:S01]  /*1bc20*/  LDG.E.U16 R17, desc[UR36][R16.64] ;  /* 0x0000002410117981 */ /* 0x000ea2000c1e1500 */
[----:B------:R-:W-:Y:S02]  /*1bc30*/  ULDC.64 UR4, c[0x0][0x5c8] ;  /* 0x0001720000047ab9 */ /* 0x000fe40000000a00 */
[----:B------:R-:W-:-:S04]  /*1bc40*/  LEA R4, P0, R2, UR4, 0x1 ;  /* 0x0000000402047c11 */ /* 0x000fc8000f8008ff */
[----:B------:R-:W-:-:S05]  /*1bc50*/  LEA.HI.X R5, R2, UR5, R15, 0x1, P0 ;  /* 0x0000000502057c11 */ /* 0x000fca00080f0c0f */
[----:B--2---:R-:W-:Y:S01]  /*1bc60*/  STG.E.U16 desc[UR36][R4.64], R17 ;  /* 0x0000001104007986 */ /* 0x004fe2000c101524 */
[----:B------:R-:W-:Y:S05]  /*1bc70*/  EXIT ;  /* 0x000000000000794d */ /* 0x000fea0003800000 */
        .weak           $__internal_24_$__cuda_sm20_div_u64
        .type           $__internal_24_$__cuda_sm20_div_u64,@function
        .size           $__internal_24_$__cuda_sm20_div_u64,($__internal_25_$__cuda_sm20_rem_u64 - $__internal_24_$__cuda_sm20_div_u64)
$__internal_24_$__cuda_sm20_div_u64:
        /* <DEDUP_REMOVED lines=68> */
[----:B------:R-:W-:Y:S05]  /*1c0c0*/  RET.REL.NODEC R4 `(_ZN2at6native24index_elementwise_kernelILi128ELi4EZNS0_20cuda_take_put_kernelIN3c108BFloat16ElZZZZZNS0_10put_kernelERNS_14TensorIteratorERKNS_10TensorBaseEbENKUlvE_clEvENKUlvE10_clEvENKUlvE_clEvENKUlvE0_clEvEUlRS4_lE0_EEvS6_S9_RKT1_EUliE_EEvlSG_) ;  /* 0xfffffe3c04cc7950 */ /* 0x000fea0003c3ffff */
        .weak           $__internal_25_$__cuda_sm20_rem_u64
        .type           $__internal_25_$__cuda_sm20_rem_u64,@function
        .size           $__internal_25_$__cuda_sm20_rem_u64,(.L_x_27942 - $__internal_25_$__cuda_sm20_rem_u64)
$__internal_25_$__cuda_sm20_rem_u64:
        /* <DEDUP_REMOVED lines=63> */
[----:B------:R-:W-:Y:S06]  /*1c4c0*/  RET.REL.NODEC R4 `(_ZN2at6native24index_elementwise_kernelILi128ELi4EZNS0_20cuda_take_put_kernelIN3c108BFloat16ElZZZZZNS0_10put_kernelERNS_14TensorIteratorERKNS_10TensorBaseEbENKUlvE_clEvENKUlvE10_clEvENKUlvE_clEvENKUlvE0_clEvEUlRS4_lE0_EEvS6_S9_RKT1_EUliE_EEvlSG_) ;  /* 0xfffffe3804cc7950 */ /* 0x000fec0003c3ffff */
.L_x_18271:
        /* <DEDUP_REMOVED lines=11> */
.L_x_27942:


//--------------------- .text._ZN2at6native24index_elementwise_kernelILi128ELi4EZNS0_20cuda_take_put_kernelIN3c108BFloat16ElZZZZZNS0_10put_kernelERNS_14TensorIteratorERKNS_10TensorBaseEbENKUlvE_clEvENKUlvE10_clEvENKUlvE_clEvENKUlvE0_clEvEUlRS4_lE_EEvS6_S9_RKT1_EUliE_EEvlSG_ --------------------------
	.section	.text._ZN2at6native24index_elementwise_kernelILi128ELi4EZNS0_20cuda_take_put_kernelIN3c108BFloat16ElZZZZZNS0_10put_kernelERNS_14TensorIteratorERKNS_10TensorBaseEbENKUlvE_clEvENKUlvE10_clEvENKUlvE_clEvENKUlvE0_clEvEUlRS4_lE_EEvS6_S9_RKT1_EUliE_EEvlSG_,"ax",@progbits
	.align	128
        .global         _ZN2at6native24index_elementwise_kernelILi128ELi4EZNS0_20cuda_take_put_kernelIN3c108BFloat16ElZZZZZNS0_10put_kernelERNS_14TensorIteratorERKNS_10TensorBaseEbENKUlvE_clEvENKUlvE10_clEvENKUlvE_clEvENKUlvE0_clEvEUlRS4_lE_EEvS6_S9_RKT1_EUliE_EEvlSG_
        .type           _ZN2at6native24index_elementwise_kernelILi128ELi4EZNS0_20cuda_take_put_kernelIN3c108BFloat16ElZZZZZNS0_10put_kernelERNS_14TensorIteratorERKNS_10TensorBaseEbENKUlvE_clEvENKUlvE10_clEvENKUlvE_clEvENKUlvE0_clEvEUlRS4_lE_EEvS6_S9_RKT1_EUliE_EEvlSG_,@function
        .size           _ZN2at6native24index_elementwise_kernelILi128ELi4EZNS0_20cuda_take_put_kernelIN3c108BFloat16ElZZZZZNS0_10put_kernelERNS_14TensorIteratorERKNS_10TensorBaseEbENKUlvE_clEvENKUlvE10_clEvENKUlvE_clEvENKUlvE0_clEvEUlRS4_lE_EEvS6_S9_RKT1_EUliE_EEvlSG_,(.L_x_27944 - _ZN2at6native24index_elementwise_kernelILi128ELi4EZNS0_20cuda_take_put_kernelIN3c108BFloat16ElZZZZZNS0_10put_kernelERNS_14TensorIteratorERKNS_10TensorBaseEbENKUlvE_clEvENKUlvE10_clEvENKUlvE_clEvENKUlvE0_clEvEUlRS4_lE_EEvS6_S9_RKT1_EUliE_EEvlSG_)
        .other          _ZN2at6native24index_elementwise_kernelILi128ELi4EZNS0_20cuda_take_put_kernelIN3c108BFloat16ElZZZZZNS0_10put_kernelERNS_14TensorIteratorERKNS_10TensorBaseEbENKUlvE_clEvENKUlvE10_clEvENKUlvE_clEvENKUlvE0_clEvEUlRS4_lE_EEvS6_S9_RKT1_EUliE_EEvlSG_,@"STO_CUDA_ENTRY STV_DEFAULT"
_ZN2at6native24index_elementwise_kernelILi128ELi4EZNS0_20cuda_take_put_kernelIN3c108BFloat16ElZZZZZNS0_10put_kernelERNS_14TensorIteratorERKNS_10TensorBaseEbENKUlvE_clEvENKUlvE10_clEvENKUlvE_clEvENKUlvE0_clEvEUlRS4_lE_EEvS6_S9_RKT1_EUliE_EEvlSG_:
.text._ZN2at6native24index_elementwise_kernelILi128ELi4EZNS0_20cuda_take_put_kernelIN3c108BFloat16ElZZZZZNS0_10put_kernelERNS_14TensorIteratorERKNS_10TensorBaseEbENKUlvE_clEvENKUlvE10_clEvENKUlvE_clEvENKUlvE0_clEvEUlRS4_lE_EEvS6_S9_RKT1_EUliE_EEvlSG_:
[----:B------:R-:W0:Y:S01]  /*0000*/  LDC R1, c[0x0][0x28] ;  /* 0x00000a00ff017b82 */ /* 0x000e220000000800 */
[----:B------:R-:W1:Y:S01]  /*0010*/  S2R R24, SR_CTAID.X ;  /* 0x0000000000187919 */ /* 0x000e620000002500 */
[----:B------:R-:W-:Y:S01]  /*0020*/  ULDC.64 UR4, c[0x0][0x210] ;  /* 0x0000840000047ab9 */ /* 0x000fe20000000a00 */
[----:B------:R-:W-:Y:S01]  /*0030*/  ULDC.64 UR36, c[0x0][0x208] ;  /* 0x0000820000247ab9 */ /* 0x000fe20000000a00 */
[----:B------:R-:W-:Y:S01]  /*0040*/  ULDC.64 UR38, c[0x0][0x4f8] ;  /* 0x00013e0000267ab9 */ /* 0x000fe20000000a00 */
[----:B------:R-:W1:Y:S01]  /*0050*/  S2R R19, SR_TID.X ;  /* 0x0000000000137919 */ /* 0x000e620000002100 */
        /* <DEDUP_REMOVED lines=18> */
[----:B------:R-:W-:-:S05]  /*0180*/  IADD3 R0, RZ, -R3, RZ ;  /* 0x80000003ff007210 */ /* 0x000fca0007ffe0ff */
        /* <DEDUP_REMOVED lines=12> */
[----:B------:R-:W-:-:S05]  /*0250*/  IADD3 R2, RZ, -R5, RZ ;  /* 0x80000005ff027210 */ /* 0x000fca0007ffe0ff */
        /* <DEDUP_REMOVED lines=271> */
[----:B------:R-:W-:Y:S01]  /*1350*/  @P0 IADD3 R4, RZ, -R4, RZ ;  /* 0x80000004ff040210 */ /* 0x000fe20007ffe0ff */
[C---:B------:R-:W-:Y:S02]  /*1360*/  IMAD R23, R2.reuse, UR4, R23 ;  /* 0x0000000402177c24 */ /* 0x040fe4000f8e0217 */
[----:B------:R-:W-:Y:S02]  /*1370*/  IMAD R0, R2, UR5, R0 ;  /* 0x0000000502007c24 */ /* 0x000fe4000f8e0200 */
[----:B-1----:R-:W-:-:S04]  /*1380*/  @P0 IMAD R4, R4, R11, R5 ;  /* 0x0000000b04040224 */ /* 0x002fc800078e0205 */
[C---:B--2---:R-:W-:Y:S02]  /*1390*/  @P0 IMAD R23, R4.reuse, R12, R23 ;  /* 0x0000000c04170224 */ /* 0x044fe400078e0217 */
[----:B------:R-:W-:-:S07]  /*13a0*/  @P0 IMAD R0, R4, R13, R0 ;  /* 0x0000000d04000224 */ /* 0x000fce00078e0200 */
.L_x_18274:
[----:B------:R-:W-:Y:S01]  /*13b0*/  ULDC.64 UR4, c[0x0][0x418] ;  /* 0x0001060000047ab9 */ /* 0x000fe20000000a00 */
[----:B------:R-:W-:Y:S01]  /*13c0*/  ULDC.64 UR8, c[0x0][0x420] ;  /* 0x0001080000087ab9 */ /* 0x000fe20000000a00 */
[----:B------:R-:W-:Y:S01]  /*13d0*/  IADD3 R2, P0, R0, UR4, RZ ;  /* 0x0000000400027c10 */ /* 0x000fe2000ff1e0ff */
[----:B------:R-:W-:-:S04]  /*13e0*/  ULDC.64 UR6, c[0x0][0x410] ;  /* 0x0001040000067ab9 */ /* 0x000fc80000000a00 */
[----:B------:R-:W-:-:S05]  /*13f0*/  IMAD.X R3, RZ, RZ, UR5, P0 ;  /* 0x00000005ff037e24 */ /* 0x000fca00080e06ff */
        /* <DEDUP_REMOVED lines=27> */
.L_x_18276:
[----:B------:R-:W-:Y:S05]  /*15b0*/  BSYNC B7 ;  /* 0x0000000000077941 */ /* 0x000fea0003800000 */
.L_x_18275:
[--C-:B------:R-:W-:Y:S01]  /*15c0*/  SHF.R.S32.HI R13, RZ, 0x1f, R17.reuse ;  /* 0x0000001fff0d7819 */ /* 0x100fe20000011411 */
[----:B------:R-:W-:Y:S01]  /*15d0*/  ULDC.64 UR4, c[0x0][0x420] ;  /* 0x0001080000047ab9 */ /* 0x000fe20000000a00 */
[----:B------:R-:W-:Y:S02]  /*15e0*/  SHF.R.S32.HI R3, RZ, 0x1f, R17 ;  /* 0x0000001fff037819 */ /* 0x000fe40000011411 */
[----:B------:R-:W-:Y:S01]  /*15f0*/  LOP3.LUT R13, R13, UR4, RZ, 0xc0, !PT ;  /* 0x000000040d0d7c12 */ /* 0x000fe2000f8ec0ff */
[----:B------:R-:W-:Y:S01]  /*1600*/  ULDC.U8 UR4, c[0x0][0x428] ;  /* 0x00010a0000047ab9 */ /* 0x000fe20000000000 */
[----:B------:R-:W-:Y:S02]  /*1610*/  LOP3.LUT R3, R3, UR5, RZ, 0xc0, !PT ;  /* 0x0000000503037c12 */ /* 0x000fe4000f8ec0ff */
[----:B------:R-:W-:Y:S02]  /*1620*/  ISETP.NE.AND P0, PT, RZ, UR4, PT ;  /* 0x00000004ff007c0c */ /* 0x000fe4000bf05270 */
[----:B------:R-:W-:-:S04]  /*1630*/  IADD3 R12, P1, R16, R13, RZ ;  /* 0x0000000d100c7210 */ /* 0x000fc80007f3e0ff */
[----:B------:R-:W-:Y:S01]  /*1640*/  IADD3.X R13, R17, R3, RZ, P1, !PT ;  /* 0x00000003110d7210 */ /* 0x000fe20000ffe4ff */
[----:B------:R-:W-:-:S03]  /*1650*/  IMAD.MOV.U32 R18, RZ, RZ, R12 ;  /* 0x000000ffff127224 */ /* 0x000fc600078e000c */
[----:B------:R-:W-:-:S03]  /*1660*/  MOV R16, R13 ;  /* 0x0000000d00107202 */ /* 0x000fc60000000f00 */
[----:B------:R-:W-:Y:S05]  /*1670*/  @P0 BRA `(.L_x_18277) ;  /* 0x0000005c00200947 */ /* 0x000fea0003800000 */
[----:B------:R-:W-:Y:S01]  /*1680*/  ULDC UR4, c[0x0][0x430] ;  /* 0x00010c0000047ab9 */ /* 0x000fe20000000800 */
[----:B------:R-:W-:Y:S01]  /*1690*/  HFMA2.MMA R16, -RZ, RZ, 0, 0 ;  /* 0x00000000ff107435 */ /* 0x000fe200000001ff */
[----:B------:R-:W-:Y:S01]  /*16a0*/  ISETP.NE.AND P0, PT, RZ, UR4, PT ;  /* 0x00000004ff007c0c */ /* 0x000fe2000bf05270 */
[----:B------:R-:W-:-:S12]  /*16b0*/  IMAD.MOV.U32 R18, RZ, RZ, RZ ;  /* 0x000000ffff127224 */ /* 0x000fd800078e00ff */
        /* <DEDUP_REMOVED lines=12> */
[----:B------:R-:W-:Y:S05]  /*1780*/  CALL.REL.NOINC `($__internal_26_$__cuda_sm20_div_u64) ;  /* 0x000001bc00207944 */ /* 0x000fea0003c00000 */
        /* <DEDUP_REMOVED lines=11> */
.L_x_18279:
        /* <DEDUP_REMOVED lines=24> */
.L_x_18280:
[----:B------:R-:W-:Y:S05]  /*19c0*/  BSYNC B0 ;  /* 0x0000000000007941 */ /* 0x000fea0003800000 */
.L_x_18278:
[----:B------:R-:W0:Y:S01]  /*19d0*/  LDC R2, c[0x0][0x430] ;  /* 0x00010c00ff027b82 */ /* 0x000e220000000800 */
[----:B------:R-:W-:Y:S02]  /*19e0*/  ULDC.64 UR4, c[0x0][0x500] ;  /* 0x0001400000047ab9 */ /* 0x000fe40000000a00 */
[----:B------:R-:W-:-:S04]  /*19f0*/  IMAD R5, R4, UR4, RZ ;  /* 0x0000000404057c24 */ /* 0x000fc8000f8e02ff */
[----:B------:R-:W-:Y:S01]  /*1a00*/  IMAD R5, R0, UR5, R5 ;  /* 0x0000000500057c24 */ /* 0x000fe2000f8e0205 */
[----:B0-----:R-:W-:Y:S01]  /*1a10*/  ISETP.NE.AND P0, PT, R2, 0x1, PT ;  /* 0x000000010200780c */ /* 0x001fe20003f05270 */
[----:B------:R-:W-:-:S04]  /*1a20*/  IMAD.WIDE.U32 R2, R0, UR4, RZ ;  /* 0x0000000400027c25 */ /* 0x000fc8000f8e00ff */
[----:B------:R-:W-:Y:S01]  /*1a30*/  IMAD.MOV.U32 R18, RZ, RZ, R2 ;  /* 0x000000ffff127224 */ /* 0x000fe200078e0002 */
        /* <DEDUP_REMOVED lines=26> */
.L_x_18282:
        /* <DEDUP_REMOVED lines=13> */
[----:B------:R-:W-:-:S05]  /*1cb0*/  IADD3 R5, RZ, -R3, RZ ;  /* 0x80000003ff057210 */ /* 0x000fca0007ffe0ff */
[----:B------:R-:W-:-:S05]  /*1cc0*/  IMAD R4, R5, UR4, R12 ;  /* 0x0000000405047c24 */ /* 0x000fca000f8e020c */
[----:B------:R-:W-:-:S13]  /*1cd0*/  ISETP.GE.U32.AND P0, PT, R4, UR4, PT ;  /* 0x0000000404007c0c */ /* 0x000fda000bf06070 */
[----:B------:R-:W-:Y:S01]  /*1ce0*/  @P0 VIADD R4, R4, -UR4 ;  /* 0x8000000404040c36 */ /* 0x000fe20008000000 */
[----:B------:R-:W-:-:S04]  /*1cf0*/  @P0 IADD3 R3, R3, 0x1, RZ ;  /* 0x0000000103030810 */ /* 0x000fc80007ffe0ff */
[----:B------:R-:W-:-:S13]  /*1d00*/  ISETP.GE.U32.AND P1, PT, R4, UR4, PT ;  /* 0x0000000404007c0c */ /* 0x000fda000bf26070 */
[----:B------:R-:W-:Y:S01]  /*1d10*/  @P1 VIADD R3, R3, 0x1 ;  /* 0x0000000103031836 */ /* 0x000fe20000000000 */
[----:B------:R-:W-:-:S04]  /*1d20*/  @!P2 LOP3.LUT R3, RZ, UR4, RZ, 0x33, !PT ;  /* 0x00000004ff03ac12 */ /* 0x000fc8000f8e33ff */
[----:B------:R-:W-:-:S05]  /*1d30*/  IADD3 R5, RZ, -R3, RZ ;  /* 0x80000003ff057210 */ /* 0x000fca0007ffe0ff */
[----:B------:R-:W-:Y:S01]  /*1d40*/  IMAD R4, R5, UR4, R12 ;  /* 0x0000000405047c24 */ /* 0x000fe2000f8e020c */
[----:B------:R-:W-:-:S07]  /*1d50*/  MOV R12, R3 ;  /* 0x00000003000c7202 */ /* 0x000fce0000000f00 */
.L_x_18283:
[----:B------:R-:W-:Y:S05]  /*1d60*/  BSYNC B0 ;  /* 0x0000000000007941 */ /* 0x000fea0003800000 */
.L_x_18281:
[----:B------:R-:W0:Y:S01]  /*1d70*/  LDC R6, c[0x0][0x430] ;  /* 0x00010c00ff067b82 */ /* 0x000e220000000800 */
[----:B------:R-:W-:Y:S01]  /*1d80*/  ULDC.64 UR4, c[0x0][0x508] ;  /* 0x0001420000047ab9 */ /* 0x000fe20000000a00 */
[----:B------:R-:W-:Y:S01]  /*1d90*/  MOV R2, R18 ;  /* 0x0000001200027202 */ /* 0x000fe20000000f00 */
[----:B------:R-:W-:Y:S02]  /*1da0*/  IMAD.MOV.U32 R3, RZ, RZ, R16 ;  /* 0x000000ffff037224 */ /* 0x000fe400078e0010 */
[----:B------:R-:W-:Y:S02]  /*1db0*/  IMAD R5, R0, UR4, RZ ;  /* 0x0000000400057c24 */ /* 0x000fe4000f8e02ff */
[----:B------:R-:W-:-:S04]  /*1dc0*/  IMAD.WIDE.U32 R2, R4, UR4, R2 ;  /* 0x0000000404027c25 */ /* 0x000fc8000f8e0002 */
[----:B------:R-:W-:Y:S01]  /*1dd0*/  IMAD R5, R4, UR5, R5 ;  /* 0x0000000504057c24 */ /* 0x000fe2000f8e0205 */
[----:B------:R-:W-:-:S03]  /*1de0*/  MOV R18, R2 ;  /* 0x0000000200127202 */ /* 0x000fc60000000f00 */
        /* <DEDUP_REMOVED lines=14> */
[----:B------:R-:W-:Y:S05]  /*1ed0*/  CALL.REL.NOINC `($__internal_26_$__cuda_sm20_div_u64) ;  /* 0x000001b4004c7944 */ /* 0x000fea0003c00000 */
        /* <DEDUP_REMOVED lines=12> */
.L_x_18285:
        /* <DEDUP_REMOVED lines=24> */
.L_x_18286:
[----:B------:R-:W-:Y:S05]  /*2120*/  BSYNC B0 ;  /* 0x0000000000007941 */ /* 0x000fea0003800000 */
.L_x_18284:
[----:B------:R-:W0:Y:S01]  /*2130*/  LDC R6, c[0x0][0x430] ;  /* 0x00010c00ff067b82 */ /* 0x000e220000000800 */
[----:B------:R-:W-:Y:S01]  /*2140*/  ULDC.64 UR4, c[0x0][0x510] ;  /* 0x0001440000047ab9 */ /* 0x000fe20000000a00 */
[----:B------:R-:W-:Y:S01]  /*2150*/  MOV R3, R16 ;  /* 0x0000001000037202 */ /* 0x000fe20000000f00 */
[----:B------:R-:W-:Y:S02]  /*2160*/  IMAD R5, R0, UR4, RZ ;  /* 0x0000000400057c24 */ /* 0x000fe4000f8e02ff */
[----:B------:R-:W-:Y:S02]  /*2170*/  IMAD.MOV.U32 R2, RZ, RZ, R18 ;  /* 0x000000ffff027224 */ /* 0x000fe400078e0012 */
[C---:B------:R-:W-:Y:S02]  /*2180*/  IMAD R5, R4.reuse, UR5, R5 ;  /* 0x0000000504057c24 */ /* 0x040fe4000f8e0205 */
[----:B------:R-:W-:-:S04]  /*2190*/  IMAD.WIDE.U32 R2, R4, UR4, R2 ;  /* 0x0000000404027c25 */ /* 0x000fc8000f8e0002 */
[----:B------:R-:W-:Y:S01]  /*21a0*/  IMAD.MOV.U32 R18, RZ, RZ, R2 ;  /* 0x000000ffff127224 */ /* 0x000fe200078e0002 */
        /* <DEDUP_REMOVED lines=27> */
.L_x_18288:
        /* <DEDUP_REMOVED lines=24> */
.L_x_18289:
[----:B------:R-:W-:Y:S05]  /*24e0*/  BSYNC B0 ;  /* 0x0000000000007941 */ /* 0x000fea0003800000 */
.L_x_18287:
        /* <DEDUP_REMOVED lines=35> */
.L_x_18291:
        /* <DEDUP_REMOVED lines=24> */
.L_x_18292:
[----:B------:R-:W-:Y:S05]  /*28a0*/  BSYNC B0 ;  /* 0x0000000000007941 */ /* 0x000fea0003800000 */
.L_x_18290:
        /* <DEDUP_REMOVED lines=35> */
.L_x_18294:
        /* <DEDUP_REMOVED lines=24> */
.L_x_18295:
[----:B------:R-:W-:Y:S05]  /*2c60*/  BSYNC B0 ;  /* 0x0000000000007941 */ /* 0x000fea0003800000 */
.L_x_18293:
        /* <DEDUP_REMOVED lines=35> */
.L_x_18297:
        /* <DEDUP_REMOVED lines=24> */
.L_x_18298:
[----:B------:R-:W-:Y:S05]  /*3020*/  BSYNC B0 ;  /* 0x0000000000007941 */ /* 0x000fea0003800000 */
.L_x_18296:
        /* <DEDUP_REMOVED lines=35> */
.L_x_18300:
        /* <DEDUP_REMOVED lines=24> */
.L_x_18301:
[----:B------:R-:W-:Y:S05]  /*33e0*/  BSYNC B0 ;  /* 0x0000000000007941 */ /* 0x000fea0003800000 */
.L_x_18299:
        /* <DEDUP_REMOVED lines=35> */
.L_x_18303:
        /* <DEDUP_REMOVED lines=24> */
.L_x_18304:
[----:B------:R-:W-:Y:S05]  /*37a0*/  BSYNC B0 ;  /* 0x0000000000007941 */ /* 0x000fea0003800000 */
.L_x_18302:
        /* <DEDUP_REMOVED lines=35> */
.L_x_18306:
        /* <DEDUP_REMOVED lines=24> */
.L_x_18307:
[----:B------:R-:W-:Y:S05]  /*3b60*/  BSYNC B0 ;  /* 0x0000000000007941 */ /* 0x000fea0003800000 */
.L_x_18305:
        /* <DEDUP_REMOVED lines=35> */
.L_x_18309:
        /* <DEDUP_REMOVED lines=24> */
.L_x_18310:
[----:B------:R-:W-:Y:S05]  /*3f20*/  BSYNC B0 ;  /* 0x0000000000007941 */ /* 0x000fea0003800000 */
.L_x_18308:
        /* <DEDUP_REMOVED lines=35> */
.L_x_18312:
        /* <DEDUP_REMOVED lines=24> */
.L_x_18313:
[----:B------:R-:W-:Y:S05]  /*42e0*/  BSYNC B0 ;  /* 0x0000000000007941 */ /* 0x000fea0003800000 */
.L_x_18311:
        /* <DEDUP_REMOVED lines=35> */
.L_x_18315:
        /* <DEDUP_REMOVED lines=24> */
.L_x_18316:
[----:B------:R-:W-:Y:S05]  /*46a0*/  BSYNC B0 ;  /* 0x0000000000007941 */ /* 0x000fea0003800000 */
.L_x_18314:
        /* <DEDUP_REMOVED lines=35> */
.L_x_18318:
        /* <DEDUP_REMOVED lines=24> */
.L_x_18319:
[----:B------:R-:W-:Y:S05]  /*4a60*/  BSYNC B0 ;  /* 0x0000000000007941 */ /* 0x000fea0003800000 */
.L_x_18317:
        /* <DEDUP_REMOVED lines=35> */
.L_x_18321:
        /* <DEDUP_REMOVED lines=24> */
.L_x_18322:
[----:B------:R-:W-:Y:S05]  /*4e20*/  BSYNC B0 ;  /* 0x0000000000007941 */ /* 0x000fea0003800000 */
.L_x_18320:
        /* <DEDUP_REMOVED lines=35> */
.L_x_18324:
        /* <DEDUP_REMOVED lines=24> */
.L_x_18325:
[----:B------:R-:W-:Y:S05]  /*51e0*/  BSYNC B0 ;  /* 0x0000000000007941 */ /* 0x000fea0003800000 */
.L_x_18323:
        /* <DEDUP_REMOVED lines=35> */
.L_x_18327:
        /* <DEDUP_REMOVED lines=24> */
.L_x_18328:
[----:B------:R-:W-:Y:S05]  /*55a0*/  BSYNC B0 ;  /* 0x0000000000007941 */ /* 0x000fea0003800000 */
.L_x_18326:
        /* <DEDUP_REMOVED lines=35> */
.L_x_18330:
        /* <DEDUP_REMOVED lines=24> */
.L_x_18331:
[----:B------:R-:W-:Y:S05]  /*5960*/  BSYNC B0 ;  /* 0x0000000000007941 */ /* 0x000fea0003800000 */
.L_x_18329:
        /* <DEDUP_REMOVED lines=35> */
.L_x_18333:
        /* <DEDUP_REMOVED lines=24> */
.L_x_18334:
[----:B------:R-:W-:Y:S05]  /*5d20*/  BSYNC B0 ;  /* 0x0000000000007941 */ /* 0x000fea0003800000 */
.L_x_18332:
        /* <DEDUP_REMOVED lines=35> */
.L_x_18336:
        /* <DEDUP_REMOVED lines=24> */
.L_x_18337:
[----:B------:R-:W-:Y:S05]  /*60e0*/  BSYNC B0 ;  /* 0x0000000000007941 */ /* 0x000fea0003800000 */
.L_x_18335:
        /* <DEDUP_REMOVED lines=35> */
.L_x_18339:
        /* <DEDUP_REMOVED lines=24> */
.L_x_18340:
[----:B------:R-:W-:Y:S05]  /*64a0*/  BSYNC B0 ;  /* 0x0000000000007941 */ /* 0x000fea0003800000 */
.L_x_18338:
        /* <DEDUP_REMOVED lines=35> */
.L_x_18342:
        /* <DEDUP_REMOVED lines=24> */
.L_x_18343:
[----:B------:R-:W-:Y:S05]  /*6860*/  BSYNC B0 ;  /* 0x0000000000007941 */ /* 0x000fea0003800000 */
.L_x_18341:
        /* <DEDUP_REMOVED lines=35> */
.L_x_18345:
        /* <DEDUP_REMOVED lines=24> */
.L_x_18346:
[----:B------:R-:W-:Y:S05]  /*6c20*/  BSYNC B0 ;  /* 0x0000000000007941 */ /* 0x000fea0003800000 */
.L_x_18344:
        /* <DEDUP_REMOVED lines=26> */
[----:B------:R-:W-:Y:S02]  /*6dd0*/  IMAD.MOV.U32 R5, RZ, RZ, R13 ;  /* 0x000000ffff057224 */ /* 0x000fe400078e000d */
[----:B------:R-:W-:Y:S02]  /*6de0*/  IMAD.X R0, RZ, RZ, ~R3, P0 ;  /* 0x000000ffff007224 */ /* 0x000fe400000e0e03 */
[----:B------:R-:W-:-:S04]  /*6df0*/  IMAD.WIDE.U32 R4, R7, UR4, R4 ;  /* 0x0000000407047c25 */ /* 0x000fc8000f8e0004 */
[----:B------:R-:W-:Y:S01]  /*6e00*/  IMAD R0, R0, UR4, RZ ;  /* 0x0000000400007c24 */ /* 0x000fe2000f8e02ff */
[----:B------:R-:W-:-:S03]  /*6e10*/  MOV R13, R4 ;  /* 0x00000004000d7202 */ /* 0x000fc60000000f00 */
[----:B------:R-:W-:-:S04]  /*6e20*/  IMAD R7, R7, UR5, R0 ;  /* 0x0000000507077c24 */ /* 0x000fc8000f8e0200 */
[----:B------:R-:W-:Y:S01]  /*6e30*/  IMAD.IADD R0, R5, 0x1, R7 ;  /* 0x0000000105007824 */ /* 0x000fe200078e0207 */
[----:B------:R-:W-:Y:S06]  /*6e40*/  BRA `(.L_x_18349) ;  /* 0x00000000005c7947 */ /* 0x000fec0003800000 */
.L_x_18348:
[----:B------:R-:W-:Y:S02]  /*6e50*/  ULDC UR4, c[0x0][0x4f0] ;  /* 0x00013c0000047ab9 */ /* 0x000fe40000000800 */
        /* <DEDUP_REMOVED lines=16> */
[----:B------:R-:W-:Y:S01]  /*6f60*/  ISETP.GE.U32.AND P1, PT, R3, UR4, PT ;  /* 0x0000000403007c0c */ /* 0x000fe2000bf26070 */
[----:B------:R-:W-:-:S12]  /*6f70*/  IMAD.MOV.U32 R3, RZ, RZ, RZ ;  /* 0x000000ffff037224 */ /* 0x000fd800078e00ff */
[----:B------:R-:W-:Y:S02]  /*6f80*/  @P1 IADD3 R2, R2, 0x1, RZ ;  /* 0x0000000102021810 */ /* 0x000fe40007ffe0ff */
[----:B------:R-:W-:-:S05]  /*6f90*/  @!P2 LOP3.LUT R2, RZ, UR4, RZ, 0x33, !PT ;  /* 0x00000004ff02ac12 */ /* 0x000fca000f8e33ff */
[----:B------:R-:W-:-:S04]  /*6fa0*/  IMAD.MOV R13, RZ, RZ, -R2 ;  /* 0x000000ffff0d7224 */ /* 0x000fc800078e0a02 */
[----:B------:R-:W-:-:S07]  /*6fb0*/  IMAD R13, R13, UR4, R12 ;  /* 0x000000040d0d7c24 */ /* 0x000fce000f8e020c */
.L_x_18349:
[----:B------:R-:W-:Y:S05]  /*6fc0*/  BSYNC B0 ;  /* 0x0000000000007941 */ /* 0x000fea0003800000 */
.L_x_18347:
        /* <DEDUP_REMOVED lines=19> */
[----:B------:R-:W-:Y:S05]  /*7100*/  CALL.REL.NOINC `($__internal_27_$__cuda_sm20_rem_u64) ;  /* 0x0000016400d87944 */ /* 0x000fea0003c00000 */
[----:B------:R-:W-:Y:S01]  /*7110*/  MOV R2, R0 ;  /* 0x0000000000027202 */ /* 0x000fe20000000f00 */
[----:B------:R-:W-:Y:S01]  /*7120*/  IMAD.MOV.U32 R3, RZ, RZ, R5 ;  /* 0x000000ffff037224 */ /* 0x000fe200078e0005 */
[----:B------:R-:W-:Y:S06]  /*7130*/  BRA `(.L_x_18352) ;  /* 0x00000000004c7947 */ /* 0x000fec0003800000 */
.L_x_18351:
        /* <DEDUP_REMOVED lines=19> */
.L_x_18352:
[----:B------:R-:W-:Y:S05]  /*7270*/  BSYNC B0 ;  /* 0x0000000000007941 */ /* 0x000fea0003800000 */
.L_x_18350:
[----:B------:R-:W-:Y:S01]  /*7280*/  ULDC.64 UR4, c[0x0][0x5c0] ;  /* 0x0001700000047ab9 */ /* 0x000fe20000000a00 */
[----:B------:R-:W-:Y:S01]  /*7290*/  MOV R5, R16 ;  /* 0x0000001000057202 */ /* 0x000fe20000000f00 */
[----:B------:R-:W-:Y:S02]  /*72a0*/  IMAD R3, R3, UR4, RZ ;  /* 0x0000000403037c24 */ /* 0x000fe4000f8e02ff */
[----:B------:R-:W-:Y:S02]  /*72b0*/  IMAD.MOV.U32 R4, RZ, RZ, R18 ;  /* 0x000000ffff047224 */ /* 0x000fe400078e0012 */
[C---:B------:R-:W-:Y:S02]  /*72c0*/  IMAD R3, R2.reuse, UR5, R3 ;  /* 0x0000000502037c24 */ /* 0x040fe4000f8e0203 */
[----:B------:R-:W-:-:S04]  /*72d0*/  IMAD.WIDE.U32 R4, R2, UR4, R4 ;  /* 0x0000000402047c25 */ /* 0x000fc8000f8e0004 */
[----:B------:R-:W-:Y:S01]  /*72e0*/  IMAD.MOV.U32 R18, RZ, RZ, R4 ;  /* 0x000000ffff127224 */ /* 0x000fe200078e0004 */
[----:B------:R-:W-:-:S07]  /*72f0*/  IADD3 R16, R5, R3, RZ ;  /* 0x0000000305107210 */ /* 0x000fce0007ffe0ff */
.L_x_18277:
[----:B------:R0:W5:Y:S01]  /*7300*/  LDG.E.U16 R23, desc[UR36][R22.64] ;  /* 0x0000002416177981 */ /* 0x000162000c1e1500 */
[----:B------:R-:W-:Y:S01]  /*7310*/  ULDC.64 UR4, c[0x0][0x5c8] ;  /* 0x0001720000047ab9 */ /* 0x000fe20000000a00 */
[----:B------:R-:W-:Y:S01]  /*7320*/  ULDC.64 UR6, c[0x0][0x5d0] ;  /* 0x0001740000067ab9 */ /* 0x000fe20000000a00 */
[----:B------:R-:W-:Y:S01]  /*7330*/  UIADD3 UR4, UP0, UR4, -0x1, URZ ;  /* 0xffffffff04047890 */ /* 0x000fe2000ff1e03f */
[----:B------:R-:W-:Y:S01]  /*7340*/  LEA R2, P2, R18, UR6, 0x1 ;  /* 0x0000000612027c11 */ /* 0x000fe2000f8408ff */
[----:B------:R-:W-:Y:S02]  /*7350*/  BSSY B0, `(.L_x_18353) ;  /* 0x0000044000007945 */ /* 0x000fe40003800000 */
[----:B------:R-:W-:Y:S01]  /*7360*/  UIADD3.X UR5, UR5, -0x1, URZ, UP0, !UPT ;  /* 0xffffffff05057890 */ /* 0x000fe200087fe43f */
[----:B------:R-:W-:Y:S02]  /*7370*/  LOP3.LUT R0, R2, 0x3, RZ, 0xc0, !PT ;  /* 0x0000000302007812 */ /* 0x000fe400078ec0ff */
[----:B------:R-:W-:-:S02]  /*7380*/  ISETP.LT.U32.AND P0, PT, R18, UR4, PT ;  /* 0x0000000412007c0c */ /* 0x000fc4000bf01070 */
[----:B------:R-:W-:Y:S01]  /*7390*/  ISETP.NE.U32.AND P1, PT, R0, RZ, PT ;  /* 0x000000ff0000720c */ /* 0x000fe20003f25070 */
[----:B------:R-:W-:-:S03]  /*73a0*/  IMAD.U32 R3, RZ, RZ, UR5 ;  /* 0x00000005ff037e24 */ /* 0x000fc6000f8e00ff */
[----:B------:R-:W-:Y:S02]  /*73b0*/  ISETP.NE.AND.EX P1, PT, RZ, RZ, PT, P1 ;  /* 0x000000ffff00720c */ /* 0x000fe40003f25310 */
[----:B------:R-:W-:Y:S02]  /*73c0*/  ISETP.GT.AND.EX P0, PT, R3, R16, PT, P0 ;  /* 0x000000100300720c */ /* 0x000fe40003f04300 */
[----:B------:R-:W-:-:S11]  /*73d0*/  LEA.HI.X R3, R18, UR7, R16, 0x1, P2 ;  /* 0x0000000712037c11 */ /* 0x000fd600090f0c10 */
[----:B0-----:R-:W-:Y:S05]  /*73e0*/  @!P1 BRA P0, `(.L_x_18354) ;  /* 0x0000000000a49947 */ /* 0x001fea0000000000 */
[----:B------:R-:W-:Y:S01]  /*73f0*/  ISETP.GT.U32.AND P1, PT, R18, RZ, PT ;  /* 0x000000ff1200720c */ /* 0x000fe20003f24070 */
[----:B------:R-:W-:Y:S01]  /*7400*/  BSSY B1, `(.L_x_18355) ;  /* 0x0000026000017945 */ /* 0x000fe20003800000 */
[----:B------:R-:W-:Y:S02]  /*7410*/  ISETP.NE.U32.AND P0, PT, R0, RZ, PT ;  /* 0x000000ff0000720c */ /* 0x000fe40003f05070 */
[----:B------:R-:W-:Y:S02]  /*7420*/  ISETP.GT.AND.EX P1, PT, R16, RZ, PT, P1 ;  /* 0x000000ff1000720c */ /* 0x000fe40003f24310 */
[----:B------:R-:W-:-:S13]  /*7430*/  ISETP.NE.AND.EX P0, PT, RZ, RZ, PT, P0 ;  /* 0x000000ffff00720c */ /* 0x000fda0003f05300 */
[----:B------:R-:W-:Y:S05]  /*7440*/  @P0 BRA P1, `(.L_x_18356) ;  /* 0x0000000000400947 */ /* 0x000fea0000800000 */
[C---:B------:R-:W-:Y:S01]  /*7450*/  LOP3.LUT R4, R2.reuse, 0xfffffffd, RZ, 0xc0, !PT ;  /* 0xfffffffd02047812 */ /* 0x040fe200078ec0ff */
[----:B------:R-:W-:Y:S01]  /*7460*/  BSSY B2, `(.L_x_18357) ;  /* 0x000000d000027945 */ /* 0x000fe20003800000 */
[----:B------:R-:W-:Y:S02]  /*7470*/  MOV R5, R3 ;  /* 0x0000000300057202 */ /* 0x000fe40000000f00 */
[----:B------:R-:W-:-:S03]  /*7480*/  LOP3.LUT R0, R2, 0x2, RZ, 0xc0, !PT ;  /* 0x0000000202007812 */ /* 0x000fc600078ec0ff */
[----:B------:R0:W5:Y:S01]  /*7490*/  LD.E R7, desc[UR36][R4.64] ;  /* 0x0000002404077980 */ /* 0x000162000c101900 */
[----:B------:R-:W-:Y:S01]  /*74a0*/  ISETP.EQ.U32.AND P0, PT, R0, RZ, PT ;  /* 0x000000ff0000720c */ /* 0x000fe20003f02070 */
[----:B------:R-:W-:-:S05]  /*74b0*/  IMAD.MOV.U32 R0, RZ, RZ, 0x3254 ;  /* 0x00003254ff007424 */ /* 0x000fca00078e00ff */
[----:B------:R-:W-:-:S07]  /*74c0*/  SEL R6, R0, 0x7610, P0 ;  /* 0x0000761000067807 */ /* 0x000fce0000000000 */
.L_x_18358:
[----:B-----5:R-:W-:-:S05]  /*74d0*/  HADD2.BF16_V2 R0, R7, R23.H0_H0 ;  /* 0x2000001707007230 */ /* 0x020fca0000200000 */
[----:B------:R-:W-:-:S05]  /*74e0*/  PRMT R9, R7, R6, R0 ;  /* 0x0000000607097216 */ /* 0x000fca0000000000 */
[----:B------:R-:W2:Y:S02]  /*74f0*/  ATOM.E.CAS.STRONG.GPU PT, R0, [R4], R7, R9 ;  /* 0x000000070400738b */ /* 0x000ea400001ee109 */
[----:B--2---:R-:W-:Y:S02]  /*7500*/  ISETP.NE.U32.AND P0, PT, R0, R7, PT ;  /* 0x000000070000720c */ /* 0x004fe40003f05070 */
[----:B------:R-:W-:-:S11]  /*7510*/  MOV R7, R0 ;  /* 0x0000000000077202 */ /* 0x000fd60000000f00 */
[----:B------:R-:W-:Y:S05]  /*7520*/  @P0 BRA `(.L_x_18358) ;  /* 0xfffffffc00e80947 */ /* 0x000fea000383ffff */
[----:B------:R-:W-:Y:S05]  /*7530*/  BSYNC B2 ;  /* 0x0000000000027941 */ /* 0x000fea0003800000 */
.L_x_18357:
[----:B------:R-:W-:Y:S05]  /*7540*/  BRA `(.L_x_18359) ;  /* 0x0000000000447947 */ /* 0x000fea0003800000 */
.L_x_18356:
[----:B------:R-:W0:Y:S02]  /*7550*/  I2F.BF16.RZ R0, RZ ;  /* 0x000000ff00007306 */ /* 0x000e24000020e400 */
[----:B0----5:R-:W-:-:S05]  /*7560*/  PRMT R5, R0, 0x5410, R23 ;  /* 0x0000541000057816 */ /* 0x021fca0000000017 */
[----:B------:R0:W-:Y:S02]  /*7570*/  ATOM.E.ADD.BF16x2.RN.STRONG.GPU P0, RZ, desc[UR36][R2.64+-0x2], R5 ;  /* 0xfffffe0502ff79a2 */ /* 0x0001e4000810e7e4 */
[----:B0-----:R-:W-:Y:S05]  /*7580*/  @P0 BRA `(.L_x_18359) ;  /* 0x0000000000340947 */ /* 0x001fea0003800000 */
[----:B------:R-:W0:Y:S02]  /*7590*/  QSPC.E.S P0, RZ, [R2+-0x2] ;  /* 0xfffffe0002ff73aa */ /* 0x000e240000000500 */
[----:B0-----:R-:W-:Y:S05]  /*75a0*/  @!P0 BRA `(.L_x_18360) ;  /* 0x0000000000208947 */ /* 0x001fea0003800000 */
[----:B------:R-:W-:Y:S02]  /*75b0*/  MOV R4, R2 ;  /* 0x0000000200047202 */ /* 0x000fe40000000f00 */
[----:B------:R-:W-:-:S07]  /*75c0*/  PRMT R23, R0, 0x5410, R23 ;  /* 0x0000541000177816 */ /* 0x000fce0000000017 */
.L_x_18361:
[----:B------:R-:W0:Y:S02]  /*75d0*/  LDS R2, [R4+-0x2] ;  /* 0xfffffe0004027984 */ /* 0x000e240000000800 */
[----:B0-----:R-:W-:-:S10]  /*75e0*/  HFMA2.MMA.BF16_V2 R3, R2, 1, 1, R23 ;  /* 0x3f803f8002037835 */ /* 0x001fd40000200017 */
[----:B------:R-:W0:Y:S02]  /*75f0*/  ATOMS.CAST.SPIN R3, [R4+-0x2], R2, R3 ;  /* 0xfffffe020403738d */ /* 0x000e240001800003 */
[----:B0-----:R-:W-:-:S13]  /*7600*/  ISETP.EQ.U32.AND P0, PT, R3, 0x1, PT ;  /* 0x000000010300780c */ /* 0x001fda0003f02070 */
[----:B------:R-:W-:Y:S05]  /*7610*/  @!P0 BRA `(.L_x_18361) ;  /* 0xfffffffc00ec8947 */ /* 0x000fea000383ffff */
[----:B------:R-:W-:Y:S05]  /*7620*/  BRA `(.L_x_18359) ;  /* 0x00000000000c7947 */ /* 0x000fea0003800000 */
.L_x_18360:
[----:B------:R-:W2:Y:S02]  /*7630*/  LD.E R0, desc[UR36][R2.64+-0x2] ;  /* 0xfffffe2402007980 */ /* 0x000ea4000c101900 */
[----:B--2---:R-:W-:-:S05]  /*7640*/  IMAD.IADD R5, R5, 0x1, R0 ;  /* 0x0000000105057824 */ /* 0x004fca00078e0200 */
[----:B------:R1:W-:Y:S02]  /*7650*/  ST.E desc[UR36][R2.64+-0x2], R5 ;  /* 0xfffffe0502007985 */ /* 0x0003e4000c101924 */
.L_x_18359:
[----:B------:R-:W-:Y:S05]  /*7660*/  BSYNC B1 ;  /* 0x0000000000017941 */ /* 0x000fea0003800000 */
.L_x_18355:
[----:B------:R-:W-:Y:S05]  /*7670*/  BRA `(.L_x_18362) ;  /* 0x0000000000447947 */ /* 0x000fea0003800000 */
.L_x_18354:
[----:B------:R-:W0:Y:S02]  /*7680*/  I2F.BF16.RZ R4, RZ ;  /* 0x000000ff00047306 */ /* 0x000e24000020e400 */
[----:B0----5:R-:W-:-:S05]  /*7690*/  PRMT R5, R23, 0x5410, R4 ;  /* 0x0000541017057816 */ /* 0x021fca0000000004 */
[----:B------:R0:W-:Y:S02]  /*76a0*/  ATOM.E.ADD.BF16x2.RN.STRONG.GPU P0, RZ, desc[UR36][R2.64], R5 ;  /* 0x0000000502ff79a2 */ /* 0x0001e4000810e7e4 */
[----:B0-----:R-:W-:Y:S05]  /*76b0*/  @P0 BRA `(.L_x_18362) ;  /* 0x0000000000340947 */ /* 0x001fea0003800000 */
[----:B------:R-:W0:Y:S02]  /*76c0*/  QSPC.E.S P0, RZ, [R2] ;  /* 0x0000000002ff73aa */ /* 0x000e240000000500 */
[----:B0-----:R-:W-:Y:S05]  /*76d0*/  @!P0 BRA `(.L_x_18363) ;  /* 0x0000000000208947 */ /* 0x001fea0003800000 */
[----:B------:R-:W-:Y:S02]  /*76e0*/  MOV R0, R2 ;  /* 0x0000000200007202 */ /* 0x000fe40000000f00 */
[----:B------:R-:W-:-:S07]  /*76f0*/  PRMT R23, R23, 0x5410, R4 ;  /* 0x0000541017177816 */ /* 0x000fce0000000004 */
.L_x_18364:
[----:B------:R-:W0:Y:S02]  /*7700*/  LDS R2, [R0] ;  /* 0x0000000000027984 */ /* 0x000e240000000800 */
[----:B0-----:R-:W-:-:S06]  /*7710*/  HADD2.BF16_V2 R3, R2, R23 ;  /* 0x0000001702037230 */ /* 0x001fcc0000200000 */
[----:B------:R-:W0:Y:S02]  /*7720*/  ATOMS.CAST.SPIN R3, [R0], R2, R3 ;  /* 0x000000020003738d */ /* 0x000e240001800003 */
[----:B0-----:R-:W-:-:S13]  /*7730*/  ISETP.EQ.U32.AND P0, PT, R3, 0x1, PT ;  /* 0x000000010300780c */ /* 0x001fda0003f02070 */
[----:B------:R-:W-:Y:S05]  /*7740*/  @!P0 BRA `(.L_x_18364) ;  /* 0xfffffffc00ec8947 */ /* 0x000fea000383ffff */
[----:B------:R-:W-:Y:S05]  /*7750*/  BRA `(.L_x_18362) ;  /* 0x00000000000c7947 */ /* 0x000fea0003800000 */
.L_x_18363:
[----:B------:R-:W2:Y:S02]  /*7760*/  LD.E R0, desc[UR36][R2.64] ;  /* 0x0000002402007980 */ /* 0x000ea4000c101900 */
[----:B--2---:R-:W-:-:S05]  /*7770*/  IADD3 R5, R5, R0, RZ ;  /* 0x0000000005057210 */ /* 0x004fca0007ffe0ff */
[----:B------:R2:W-:Y:S02]  /*7780*/  ST.E desc[UR36][R2.64], R5 ;  /* 0x0000000502007985 */ /* 0x0005e4000c101924 */
.L_x_18362:
[----:B------:R-:W-:Y:S05]  /*7790*/  BSYNC B0 ;  /* 0x0000000000007941 */ /* 0x000fea0003800000 */
.L_x_18353:
[----:B------:R-:W-:Y:S01]  /*77a0*/  IMAD R17, R24, 0x200, R19 ;  /* 0x0000020018117824 */ /* 0x000fe200078e0213 */
[----:B-12---:R-:W-:-:S04]  /*77b0*/  MOV R3, RZ ;  /* 0x000000ff00037202 */ /* 0x006fc80000000f00 */
[----:B------:R-:W-:-:S05]  /*77c0*/  IADD3 R17, R17, 0x80, RZ ;  /* 0x0000008011117810 */ /* 0x000fca0007ffe0ff */
[----:B------:R-:W-:-:S07]  /*77d0*/  IMAD.MOV.U32 R2, RZ, RZ, R17 ;  /* 0x000000ffff027224 */ /* 0x000fce00078e0011 */
.L_x_18273:
[----:B------:R-:W-:Y:S05]  /*77e0*/  BSYNC B6 ;  /* 0x0000000000067941 */ /* 0x000fea0003800000 */
.L_x_18272:
[----:B------:R-:W-:Y:S01]  /*77f0*/  ULDC.64 UR4, c[0x0][0x210] ;  /* 0x0000840000047ab9 */ /* 0x000fe20000000a00 */
[----:B------:R-:W-:Y:S01]  /*7800*/  BSSY B6, `(.L_x_18365) ;  /* 0x0000742000067945 */ /* 0x000fe20003800000 */
[----:B------:R-:W-:-:S04]  /*7810*/  ISETP.GE.U32.AND P0, PT, R2, UR4, PT ;  /* 0x0000000402007c0c */ /* 0x000fc8000bf06070 */
[----:B------:R-:W-:-:S13]  /*7820*/  ISETP.GE.AND.EX P0, PT, R3, UR5, PT, P0 ;  /* 0x0000000503007c0c */ /* 0x000fda000bf06300 */
[----:B------:R-:W-:Y:S05]  /*7830*/  @P0 BRA `(.L_x_18366) ;  /* 0x0000007000f80947 */ /* 0x000fea0003800000 */
[----:B------:R-:W1:Y:S01]  /*7840*/  LDC R6, c[0x0][0x218] ;  /* 0x00008600ff067b82 */ /* 0x000e620000000800 */
[----:B------:R-:W-:Y:S01]  /*7850*/  HFMA2.MMA R23, -RZ, RZ, 0, 0 ;  /* 0x00000000ff177435 */ /* 0x000fe200000001ff */
[----:B------:R-:W-:Y:S01]  /*7860*/  IMAD.MOV.U32 R0, RZ, RZ, RZ ;  /* 0x000000ffff007224 */ /* 0x000fe200078e00ff */
[----:B-1----:R-:W-:-:S13]  /*7870*/  ISETP.NE.AND P0, PT, R6, RZ, PT ;  /* 0x000000ff0600720c */ /* 0x002fda0003f05270 */
        /* <DEDUP_REMOVED lines=15> */
[----:B------:R-:W-:Y:S02]  /*7970*/  ISETP.NE.AND P0, PT, R6, 0x2, PT ;  /* 0x000000020600780c */ /* 0x000fe40003f05270 */
[----:B0-----:R-:W-:Y:S01]  /*7980*/  IMAD.HI.U32 R4, R3, UR5, R2 ;  /* 0x0000000503047c27 */ /* 0x001fe2000f8e0002 */
        /* <DEDUP_REMOVED lines=267> */
[----:B------:R-:W-:Y:S01]  /*8a40*/  @P0 MOV R4, RZ ;  /* 0x000000ff00040202 */ /* 0x000fe20000000f00 */
[----:B------:R-:W-:-:S06]  /*8a50*/  IMAD.MOV R7, RZ, RZ, -R5 ;  /* 0x000000ffff077224 */ /* 0x000fcc00078e0a05 */
[----:B------:R-:W1:Y:S08]  /*8a60*/  @P0 LDC R11, c[0x0][0x33c] ;  /* 0x0000cf00ff0b0b82 */ /* 0x000e700000000800 */
[----:B------:R-:W2:Y:S01]  /*8a70*/  @P0 LDC.64 R12, c[0x0][0x408] ;  /* 0x00010200ff0c0b82 */ /* 0x000ea20000000a00 */
[----:B0-----:R-:W-:-:S05]  /*8a80*/  @P0 IMAD.HI.U32 R2, R5, R8, R4 ;  /* 0x0000000805020227 */ /* 0x001fca00078e0004 */
[----:B------:R-:W-:Y:S01]  /*8a90*/  @P0 SHF.R.U32.HI R4, RZ, R9, R2 ;  /* 0x00000009ff040219 */ /* 0x000fe20000011602 */
[----:B------:R-:W-:Y:S01]  /*8aa0*/  IMAD R2, R7, UR4, R3 ;  /* 0x0000000407027c24 */ /* 0x000fe2000f8e0203 */
[----:B------:R-:W-:Y:S02]  /*8ab0*/  ULDC.64 UR4, c[0x0][0x400] ;  /* 0x0001000000047ab9 */ /* 0x000fe40000000a00 */
[----:B------:R-:W-:Y:S01]  /*8ac0*/  @P0 IADD3 R4, RZ, -R4, RZ ;  /* 0x80000004ff040210 */ /* 0x000fe20007ffe0ff */
[C---:B------:R-:W-:Y:S02]  /*8ad0*/  IMAD R23, R2.reuse, UR4, R23 ;  /* 0x0000000402177c24 */ /* 0x040fe4000f8e0217 */
[----:B------:R-:W-:Y:S02]  /*8ae0*/  IMAD R0, R2, UR5, R0 ;  /* 0x0000000502007c24 */ /* 0x000fe4000f8e0200 */
[----:B-1----:R-:W-:-:S04]  /*8af0*/  @P0 IMAD R4, R11, R4, R5 ;  /* 0x000000040b040224 */ /* 0x002fc800078e0205 */
[C---:B--2---:R-:W-:Y:S02]  /*8b00*/  @P0 IMAD R23, R4.reuse, R12, R23 ;  /* 0x0000000c04170224 */ /* 0x044fe400078e0217 */
[----:B------:R-:W-:-:S07]  /*8b10*/  @P0 IMAD R0, R4, R13, R0 ;  /* 0x0000000d04000224 */ /* 0x000fce00078e0200 */
.L_x_18367:
        /* <DEDUP_REMOVED lines=19> */
[----:B0-----:R-:W-:Y:S01]  /*8c50*/  IMAD.U32 R4, RZ, RZ, UR4 ;  /* 0x00000004ff047e24 */ /* 0x001fe2000f8e00ff */
        /* <DEDUP_REMOVED lines=12> */
.L_x_18369:
[----:B------:R-:W-:Y:S05]  /*8d20*/  BSYNC B7 ;  /* 0x0000000000077941 */ /* 0x000fea0003800000 */
.L_x_18368:
        /* <DEDUP_REMOVED lines=28> */
[----:B0-----:R-:W-:Y:S05]  /*8ef0*/  CALL.REL.NOINC `($__internal_26_$__cuda_sm20_div_u64) ;  /* 0x0000014400447944 */ /* 0x001fea0003c00000 */
[----:B------:R-:W-:Y:S01]  /*8f00*/  IADD3 R5, P0, RZ, -R2, RZ ;  /* 0x80000002ff057210 */ /* 0x000fe20007f1e0ff */
[----:B------:R-:W-:-:S04]  /*8f10*/  ULDC.64 UR4, c[0x0][0x438] ;  /* 0x00010e0000047ab9 */ /* 0x000fc80000000a00 */
[----:B------:R-:W-:Y:S02]  /*8f20*/  IMAD.X R0, RZ, RZ, ~R3, P0 ;  /* 0x000000ffff007224 */ /* 0x000fe400000e0e03 */
[----:B------:R-:W-:-:S04]  /*8f30*/  IMAD.WIDE.U32 R12, R5, UR4, R12 ;  /* 0x00000004050c7c25 */ /* 0x000fc8000f8e000c */
[----:B------:R-:W-:Y:S01]  /*8f40*/  IMAD R0, R0, UR4, RZ ;  /* 0x0000000400007c24 */ /* 0x000fe2000f8e02ff */
[----:B------:R-:W-:Y:S02]  /*8f50*/  MOV R4, R12 ;  /* 0x0000000c00047202 */ /* 0x000fe40000000f00 */
[----:B------:R-:W-:Y:S01]  /*8f60*/  MOV R12, R2 ;  /* 0x00000002000c7202 */ /* 0x000fe20000000f00 */
[----:B------:R-:W-:-:S04]  /*8f70*/  IMAD R5, R5, UR5, R0 ;  /* 0x0000000505057c24 */ /* 0x000fc8000f8e0200 */
[----:B------:R-:W-:Y:S02]  /*8f80*/  IMAD.IADD R5, R5, 0x1, R13 ;  /* 0x0000000105057824 */ /* 0x000fe400078e020d */
[----:B------:R-:W-:Y:S01]  /*8f90*/  IMAD.MOV.U32 R13, RZ, RZ, R3 ;  /* 0x000000ffff0d7224 */ /* 0x000fe200078e0003 */
[----:B------:R-:W-:Y:S06]  /*8fa0*/  BRA `(.L_x_18373) ;  /* 0x0000000000607947 */ /* 0x000fec0003800000 */
.L_x_18372:
[----:B------:R-:W-:Y:S01]  /*8fb0*/  ULDC UR4, c[0x0][0x438] ;  /* 0x00010e0000047ab9 */ /* 0x000fe20000000800 */
[----:B------:R-:W-:Y:S01]  /*8fc0*/  HFMA2.MMA R2, -RZ, RZ, 0, 0 ;  /* 0x00000000ff027435 */ /* 0x000fe200000001ff */
[----:B0-----:R-:W0:Y:S01]  /*8fd0*/  I2F.U32.RP R4, UR4 ;  /* 0x0000000400047d06 */ /* 0x001e220008209000 */
[----:B------:R-:W-:Y:S01]  /*8fe0*/  ISETP.NE.U32.AND P2, PT, RZ, UR4, PT ;  /* 0x00000004ff007c0c */ /* 0x000fe2000bf45070 */
[----:B------:R-:W-:-:S06]  /*8ff0*/  HFMA2.MMA R13, -RZ, RZ, 0, 0 ;  /* 0x00000000ff0d7435 */ /* 0x000fcc00000001ff */
[----:B0-----:R-:W0:Y:S02]  /*9000*/  MUFU.RCP R4, R4 ;  /* 0x0000000400047308 */ /* 0x001e240000001000 */
[----:B0-----:R-:W-:-:S06]  /*9010*/  IADD3 R5, R4, 0xffffffe, RZ ;  /* 0x0ffffffe04057810 */ /* 0x001fcc0007ffe0ff */
[----:B------:R0:W1:Y:S02]  /*9020*/  F2I.FTZ.U32.TRUNC.NTZ R3, R5 ;  /* 0x0000000500037305 */ /* 0x000064000021f000 */
[----:B0-----:R-:W-:Y:S01]  /*9030*/  MOV R5, RZ ;  /* 0x000000ff00057202 */ /* 0x001fe20000000f00 */
[----:B-1----:R-:W-:-:S04]  /*9040*/  IMAD.MOV R7, RZ, RZ, -R3 ;  /* 0x000000ffff077224 */ /* 0x002fc800078e0a03 */
[----:B------:R-:W-:-:S04]  /*9050*/  IMAD R7, R7, UR4, RZ ;  /* 0x0000000407077c24 */ /* 0x000fc8000f8e02ff */
        /* <DEDUP_REMOVED lines=13> */
.L_x_18373:
[----:B------:R-:W-:Y:S05]  /*9130*/  BSYNC B0 ;  /* 0x0000000000007941 */ /* 0x000fea0003800000 */
.L_x_18371:
        /* <DEDUP_REMOVED lines=32> */
.L_x_18375:
[----:B------:R-:W-:Y:S01]  /*9340*/  ULDC UR4, c[0x0][0x440] ;  /* 0x0001100000047ab9 */ /* 0x000fe20000000800 */
[----:B------:R-:W-:Y:S01]  /*9350*/  HFMA2.MMA R2, -RZ, RZ, 0, 0 ;  /* 0x00000000ff027435 */ /* 0x000fe200000001ff */
[----:B------:R-:W0:Y:S01]  /*9360*/  I2F.U32.RP R4, UR4 ;  /* 0x0000000400047d06 */ /* 0x000e220008209000 */
        /* <DEDUP_REMOVED lines=21> */
.L_x_18376:
[----:B------:R-:W-:Y:S05]  /*94c0*/  BSYNC B0 ;  /* 0x0000000000007941 */ /* 0x000fea0003800000 */
.L_x_18374:
        /* <DEDUP_REMOVED lines=33> */
.L_x_18378:
[----:B------:R-:W-:Y:S01]  /*96e0*/  ULDC UR4, c[0x0][0x448] ;  /* 0x0001120000047ab9 */ /* 0x000fe20000000800 */
[----:B------:R-:W-:Y:S01]  /*96f0*/  IMAD.MOV.U32 R2, RZ, RZ, RZ ;  /* 0x000000ffff027224 */ /* 0x000fe200078e00ff */
[----:B------:R-:W0:Y:S01]  /*9700*/  I2F.U32.RP R4, UR4 ;  /* 0x0000000400047d06 */ /* 0x000e220008209000 */
[----:B------:R-:W-:Y:S01]  /*9710*/  ISETP.NE.U32.AND P2, PT, RZ, UR4, PT ;  /* 0x00000004ff007c0c */ /* 0x000fe2000bf45070 */
[----:B------:R-:W-:-:S06]  /*9720*/  IMAD.MOV.U32 R13, RZ, RZ, RZ ;  /* 0x000000ffff0d7224 */ /* 0x000fcc00078e00ff */
        /* <DEDUP_REMOVED lines=19> */
.L_x_18379:
[----:B------:R-:W-:Y:S05]  /*9860*/  BSYNC B0 ;  /* 0x0000000000007941 */ /* 0x000fea0003800000 */
.L_x_18377:
        /* <DEDUP_REMOVED lines=33> */
.L_x_18381:
        /* <DEDUP_REMOVED lines=24> */
.L_x_18382:
[----:B------:R-:W-:Y:S05]  /*9c00*/  BSYNC B0 ;  /* 0x0000000000007941 */ /* 0x000fea0003800000 */
.L_x_18380:
        /* <DEDUP_REMOVED lines=33> */
.L_x_18384:
        /* <DEDUP_REMOVED lines=24> */
.L_x_18385:
[----:B------:R-:W-:Y:S05]  /*9fa0*/  BSYNC B0 ;  /* 0x0000000000007941 */ /* 0x000fea0003800000 */
.L_x_18383:
        /* <DEDUP_REMOVED lines=33> */
.L_x_18387:
        /* <DEDUP_REMOVED lines=24> */
.L_x_18388:
[----:B------:R-:W-:Y:S05]  /*a340*/  BSYNC B0 ;  /* 0x0000000000007941 */ /* 0x000fea0003800000 */
.L_x_18386:
        /* <DEDUP_REMOVED lines=33> */
.L_x_18390:
        /* <DEDUP_REMOVED lines=24> */
.L_x_18391:
[----:B------:R-:W-:Y:S05]  /*a6e0*/  BSYNC B0 ;  /* 0x0000000000007941 */ /* 0x000fea0003800000 */
.L_x_18389:
        /* <DEDUP_REMOVED lines=33> */
.L_x_18393:
        /* <DEDUP_REMOVED lines=24> */
.L_x_18394:
[----:B------:R-:W-:Y:S05]  /*aa80*/  BSYNC B0 ;  /* 0x0000000000007941 */ /* 0x000fea0003800000 */
.L_x_18392:
        /* <DEDUP_REMOVED lines=33> */
.L_x_18396:
        /* <DEDUP_REMOVED lines=24> */
.L_x_18397:
[----:B------:R-:W-:Y:S05]  /*ae20*/  BSYNC B0 ;  /* 0x0000000000007941 */ /* 0x000fea0003800000 */
.L_x_18395:
        /* <DEDUP_REMOVED lines=33> */
.L_x_18399:
        /* <DEDUP_REMOVED lines=24> */
.L_x_18400:
[----:B------:R-:W-:Y:S05]  /*b1c0*/  BSYNC B0 ;  /* 0x0000000000007941 */ /* 0x000fea0003800000 */
.L_x_18398:
        /* <DEDUP_REMOVED lines=33> */
.L_x_18402:
        /* <DEDUP_REMOVED lines=24> */
.L_x_18403:
[----:B------:R-:W-:Y:S05]  /*b560*/  BSYNC B0 ;  /* 0x0000000000007941 */ /* 0x000fea0003800000 */
.L_x_18401:
        /* <DEDUP_REMOVED lines=33> */
.L_x_18405:
        /* <DEDUP_REMOVED lines=24> */
.L_x_18406:
[----:B------:R-:W-:Y:S05]  /*b900*/  BSYNC B0 ;  /* 0x0000000000007941 */ /* 0x000fea0003800000 */
.L_x_18404:
        /* <DEDUP_REMOVED lines=33> */
.L_x_18408:
        /* <DEDUP_REMOVED lines=24> */
.L_x_18409:
[----:B------:R-:W-:Y:S05]  /*bca0*/  BSYNC B0 ;  /* 0x0000000000007941 */ /* 0x000fea0003800000 */
.L_x_18407:
        /* <DEDUP_REMOVED lines=33> */
.L_x_18411:
        /* <DEDUP_REMOVED lines=24> */
.L_x_18412:
[----:B------:R-:W-:Y:S05]  /*c040*/  BSYNC B0 ;  /* 0x0000000000007941 */ /* 0x000fea0003800000 */
.L_x_18410:
        /* <DEDUP_REMOVED lines=33> */
.L_x_18414:
        /* <DEDUP_REMOVED lines=24> */
.L_x_18415:
[----:B------:R-:W-:Y:S05]  /*c3e0*/  BSYNC B0 ;  /* 0x0000000000007941 */ /* 0x000fea0003800000 */
.L_x_18413:
        /* <DEDUP_REMOVED lines=33> */
.L_x_18417:
        /* <DEDUP_REMOVED lines=24> */
.L_x_18418:
[----:B------:R-:W-:Y:S05]  /*c780*/  BSYNC B0 ;  /* 0x0000000000007941 */ /* 0x000fea0003800000 */
.L_x_18416:
        /* <DEDUP_REMOVED lines=33> */
.L_x_18420:
        /* <DEDUP_REMOVED lines=24> */
.L_x_18421:
[----:B------:R-:W-:Y:S05]  /*cb20*/  BSYNC B0 ;  /* 0x0000000000007941 */ /* 0x000fea0003800000 */
.L_x_18419:
        /* <DEDUP_REMOVED lines=33> */
.L_x_18423:
        /* <DEDUP_REMOVED lines=24> */
.L_x_18424:
[----:B------:R-:W-:Y:S05]  /*cec0*/  BSYNC B0 ;  /* 0x0000000000007941 */ /* 0x000fea0003800000 */
.L_x_18422:
        /* <DEDUP_REMOVED lines=33> */
.L_x_18426:
        /* <DEDUP_REMOVED lines=24> */
.L_x_18427:
[----:B------:R-:W-:Y:S05]  /*d260*/  BSYNC B0 ;  /* 0x0000000000007941 */ /* 0x000fea0003800000 */
.L_x_18425:
        /* <DEDUP_REMOVED lines=33> */
.L_x_18429:
        /* <DEDUP_REMOVED lines=24> */
.L_x_18430:
[----:B------:R-:W-:Y:S05]  /*d600*/  BSYNC B0 ;  /* 0x0000000000007941 */ /* 0x000fea0003800000 */
.L_x_18428:
        /* <DEDUP_REMOVED lines=33> */
.L_x_18432:
        /* <DEDUP_REMOVED lines=24> */
.L_x_18433:
[----:B------:R-:W-:Y:S05]  /*d9a0*/  BSYNC B0 ;  /* 0x0000000000007941 */ /* 0x000fea0003800000 */
.L_x_18431:
        /* <DEDUP_REMOVED lines=33> */
.L_x_18435:
        /* <DEDUP_REMOVED lines=24> */
.L_x_18436:
[----:B------:R-:W-:Y:S05]  /*dd40*/  BSYNC B0 ;  /* 0x0000000000007941 */ /* 0x000fea0003800000 */
.L_x_18434:
        /* <DEDUP_REMOVED lines=33> */
.L_x_18438:
        /* <DEDUP_REMOVED lines=24> */
.L_x_18439:
[----:B------:R-:W-:Y:S05]  /*e0e0*/  BSYNC B0 ;  /* 0x0000000000007941 */ /* 0x000fea0003800000 */
.L_x_18437:
        /* <DEDUP_REMOVED lines=31> */
.L_x_18441:
        /* <DEDUP_REMOVED lines=22> */
[----:B------:R-:W-:-:S07]  /*e440*/  IMAD.MOV.U32 R3, RZ, RZ, RZ ;  /* 0x000000ffff037224 */ /* 0x000fce00078e00ff */
.L_x_18442:
[----:B------:R-:W-:Y:S05]  /*e450*/  BSYNC B0 ;  /* 0x0000000000007941 */ /* 0x000fea0003800000 */
.L_x_18440:
        /* <DEDUP_REMOVED lines=21> */
.L_x_18444:
        /* <DEDUP_REMOVED lines=12> */
[----:B------:R-:W-:Y:S01]  /*e670*/  IMAD R2, R3, UR4, R2 ;  /* 0x0000000403027c24 */ /* 0x000fe2000f8e0202 */
[----:B------:R-:W-:-:S04]  /*e680*/  MOV R3, RZ ;  /* 0x000000ff00037202 */ /* 0x000fc80000000f00 */
[----:B------:R-:W-:-:S13]  /*e690*/  ISETP.GE.U32.AND P0, PT, R2, UR4, PT ;  /* 0x0000000402007c0c */ /* 0x000fda000bf06070 */
[----:B------:R-:W-:-:S04]  /*e6a0*/  @P0 IADD3 R2, R2, -UR4, RZ ;  /* 0x8000000402020c10 */ /* 0x000fc8000fffe0ff */
[----:B------:R-:W-:-:S13]  /*e6b0*/  ISETP.GE.U32.AND P0, PT, R2, UR4, PT ;  /* 0x0000000402007c0c */ /* 0x000fda000bf06070 */
[----:B------:R-:W-:Y:S01]  /*e6c0*/  @P0 VIADD R2, R2, -UR4 ;  /* 0x8000000402020c36 */ /* 0x000fe20008000000 */
[----:B------:R-:W-:-:S07]  /*e6d0*/  @!P1 LOP3.LUT R2, RZ, UR4, RZ, 0x33, !PT ;  /* 0x00000004ff029c12 */ /* 0x000fce000f8e33ff */
.L_x_18445:
[----:B------:R-:W-:Y:S05]  /*e6e0*/  BSYNC B0 ;  /* 0x0000000000007941 */ /* 0x000fea0003800000 */
.L_x_18443:
[----:B------:R-:W-:Y:S01]  /*e6f0*/  ULDC.64 UR4, c[0x0][0x5c0] ;  /* 0x0001700000047ab9 */ /* 0x000fe20000000a00 */
[----:B------:R-:W-:Y:S02]  /*e700*/  IMAD.MOV.U32 R19, RZ, RZ, R16 ;  /* 0x000000ffff137224 */ /* 0x000fe400078e0010 */
[----:B------:R-:W-:Y:S02]  /*e710*/  IMAD R3, R3, UR4, RZ ;  /* 0x0000000403037c24 */ /* 0x000fe4000f8e02ff */
[----:B------:R-:W-:-:S04]  /*e720*/  IMAD.WIDE.U32 R18, R2, UR4, R18 ;  /* 0x0000000402127c25 */ /* 0x000fc8000f8e0012 */
[----:B------:R-:W-:-:S05]  /*e730*/  IMAD R3, R2, UR5, R3 ;  /* 0x0000000502037c24 */ /* 0x000fca000f8e0203 */
[----:B------:R-:W-:-:S07]  /*e740*/  IADD3 R16, R19, R3, RZ ;  /* 0x0000000313107210 */ /* 0x000fce0007ffe0ff */
.L_x_18370:
        /* <DEDUP_REMOVED lines=14> */
[----:B-1----:R-:W-:Y:S05]  /*e830*/  @!P1 BRA P0, `(.L_x_18447) ;  /* 0x0000000000a49947 */ /* 0x002fea0000000000 */
[----:B------:R-:W-:Y:S01]  /*e840*/  ISETP.GT.U32.AND P1, PT, R18, RZ, PT ;  /* 0x000000ff1200720c */ /* 0x000fe20003f24070 */
[----:B------:R-:W-:Y:S01]  /*e850*/  BSSY B1, `(.L_x_18448) ;  /* 0x0000026000017945 */ /* 0x000fe20003800000 */
[----:B------:R-:W-:Y:S02]  /*e860*/  ISETP.NE.U32.AND P0, PT, R0, RZ, PT ;  /* 0x000000ff0000720c */ /* 0x000fe40003f05070 */
[----:B------:R-:W-:Y:S02]  /*e870*/  ISETP.GT.AND.EX P1, PT, R16, RZ, PT, P1 ;  /* 0x000000ff1000720c */ /* 0x000fe40003f24310 */
[----:B------:R-:W-:-:S13]  /*e880*/  ISETP.NE.AND.EX P0, PT, RZ, RZ, PT, P0 ;  /* 0x000000ffff00720c */ /* 0x000fda0003f05300 */
[----:B------:R-:W-:Y:S05]  /*e890*/  @P0 BRA P1, `(.L_x_18449) ;  /* 0x0000000000400947 */ /* 0x000fea0000800000 */
[C---:B0-----:R-:W-:Y:S01]  /*e8a0*/  LOP3.LUT R4, R2.reuse, 0xfffffffd, RZ, 0xc0, !PT ;  /* 0xfffffffd02047812 */ /* 0x041fe200078ec0ff */
[----:B------:R-:W-:Y:S01]  /*e8b0*/  IMAD.MOV.U32 R6, RZ, RZ, 0x3254 ;  /* 0x00003254ff067424 */ /* 0x000fe200078e00ff */
[----:B------:R-:W-:Y:S01]  /*e8c0*/  MOV R5, R3 ;  /* 0x0000000300057202 */ /* 0x000fe20000000f00 */
[----:B------:R-:W-:Y:S01]  /*e8d0*/  BSSY B2, `(.L_x_18450) ;  /* 0x000000b000027945 */ /* 0x000fe20003800000 */
[----:B------:R-:W-:-:S03]  /*e8e0*/  LOP3.LUT R0, R2, 0x2, RZ, 0xc0, !PT ;  /* 0x0000000202007812 */ /* 0x000fc600078ec0ff */
[----:B------:R0:W5:Y:S01]  /*e8f0*/  LD.E R7, desc[UR36][R4.64] ;  /* 0x0000002404077980 */ /* 0x000162000c101900 */
[----:B------:R-:W-:-:S04]  /*e900*/  ISETP.EQ.U32.AND P0, PT, R0, RZ, PT ;  /* 0x000000ff0000720c */ /* 0x000fc80003f02070 */
[----:B------:R-:W-:-:S09]  /*e910*/  SEL R6, R6, 0x7610, P0 ;  /* 0x0000761006067807 */ /* 0x000fd20000000000 */
.L_x_18451:
[----:B-----5:R-:W-:-:S05]  /*e920*/  HADD2.BF16_V2 R0, R7, R22.H0_H0 ;  /* 0x2000001607007230 */ /* 0x020fca0000200000 */
[----:B------:R-:W-:-:S05]  /*e930*/  PRMT R9, R7, R6, R0 ;  /* 0x0000000607097216 */ /* 0x000fca0000000000 */
[----:B------:R-:W2:Y:S02]  /*e940*/  ATOM.E.CAS.STRONG.GPU PT, R0, [R4], R7, R9 ;  /* 0x000000070400738b */ /* 0x000ea400001ee109 */
[----:B--2---:R-:W-:Y:S02]  /*e950*/  ISETP.NE.U32.AND P0, PT, R0, R7, PT ;  /* 0x000000070000720c */ /* 0x004fe40003f05070 */
[----:B------:R-:W-:-:S11]  /*e960*/  MOV R7, R0 ;  /* 0x0000000000077202 */ /* 0x000fd60000000f00 */
[----:B------:R-:W-:Y:S05]  /*e970*/  @P0 BRA `(.L_x_18451) ;  /* 0xfffffffc00e80947 */ /* 0x000fea000383ffff */
[----:B------:R-:W-:Y:S05]  /*e980*/  BSYNC B2 ;  /* 0x0000000000027941 */ /* 0x000fea0003800000 */
.L_x_18450:
[----:B------:R-:W-:Y:S05]  /*e990*/  BRA `(.L_x_18452) ;  /* 0x0000000000447947 */ /* 0x000fea0003800000 */
.L_x_18449:
        /* <DEDUP_REMOVED lines=8> */
.L_x_18454:
[----:B------:R-:W0:Y:S02]  /*ea20*/  LDS R2, [R0+-0x2] ;  /* 0xfffffe0000027984 */ /* 0x000e240000000800 */
[----:B0-----:R-:W-:-:S10]  /*ea30*/  HFMA2.MMA.BF16_V2 R3, R2, 1, 1, R5 ;  /* 0x3f803f8002037835 */ /* 0x001fd40000200005 */
[----:B------:R-:W0:Y:S02]  /*ea40*/  ATOMS.CAST.SPIN R3, [R0+-0x2], R2, R3 ;  /* 0xfffffe020003738d */ /* 0x000e240001800003 */
[----:B0-----:R-:W-:-:S13]  /*ea50*/  ISETP.EQ.U32.AND P0, PT, R3, 0x1, PT ;  /* 0x000000010300780c */ /* 0x001fda0003f02070 */
[----:B------:R-:W-:Y:S05]  /*ea60*/  @!P0 BRA `(.L_x_18454) ;  /* 0xfffffffc00ec8947 */ /* 0x000fea000383ffff */
[----:B------:R-:W-:Y:S05]  /*ea70*/  BRA `(.L_x_18452) ;  /* 0x00000000000c7947 */ /* 0x000fea0003800000 */
.L_x_18453:
[----:B------:R-:W2:Y:S02]  /*ea80*/  LD.E R0, desc[UR36][R2.64+-0x2] ;  /* 0xfffffe2402007980 */ /* 0x000ea4000c101900 */
[----:B--2---:R-:W-:-:S05]  /*ea90*/  IMAD.IADD R5, R5, 0x1, R0 ;  /* 0x0000000105057824 */ /* 0x004fca00078e0200 */
[----:B------:R1:W-:Y:S02]  /*eaa0*/  ST.E desc[UR36][R2.64+-0x2], R5 ;  /* 0xfffffe0502007985 */ /* 0x0003e4000c101924 */
.L_x_18452:
[----:B------:R-:W-:Y:S05]  /*eab0*/  BSYNC B1 ;  /* 0x0000000000017941 */ /* 0x000fea0003800000 */
.L_x_18448:
[----:B------:R-:W-:Y:S05]  /*eac0*/  BRA `(.L_x_18455) ;  /* 0x0000000000447947 */ /* 0x000fea0003800000 */
.L_x_18447:
        /* <DEDUP_REMOVED lines=8> */
.L_x_18457:
[----:B------:R-:W0:Y:S02]  /*eb50*/  LDS R2, [R0] ;  /* 0x0000000000027984 */ /* 0x000e240000000800 */
[----:B0-----:R-:W-:-:S06]  /*eb60*/  HADD2.BF16_V2 R3, R2, R5 ;  /* 0x0000000502037230 */ /* 0x001fcc0000200000 */
[----:B------:R-:W0:Y:S02]  /*eb70*/  ATOMS.CAST.SPIN R3, [R0], R2, R3 ;  /* 0x000000020003738d */ /* 0x000e240001800003 */
[----:B0-----:R-:W-:-:S13]  /*eb80*/  ISETP.EQ.U32.AND P0, PT, R3, 0x1, PT ;  /* 0x000000010300780c */ /* 0x001fda0003f02070 */
[----:B------:R-:W-:Y:S05]  /*eb90*/  @!P0 BRA `(.L_x_18457) ;  /* 0xfffffffc00ec8947 */ /* 0x000fea000383ffff */
[----:B------:R-:W-:Y:S05]  /*eba0*/  BRA `(.L_x_18455) ;  /* 0x00000000000c7947 */ /* 0x000fea0003800000 */
.L_x_18456:
[----:B------:R-:W2:Y:S02]  /*ebb0*/  LD.E R0, desc[UR36][R2.64] ;  /* 0x0000002402007980 */ /* 0x000ea4000c101900 */
[----:B--2---:R-:W-:-:S05]  /*ebc0*/  IADD3 R5, R5, R0, RZ ;  /* 0x0000000005057210 */ /* 0x004fca0007ffe0ff */
[----:B------:R0:W-:Y:S02]  /*ebd0*/  ST.E desc[UR36][R2.64], R5 ;  /* 0x0000000502007985 */ /* 0x0001e4000c101924 */
.L_x_18455:
[----:B------:R-:W-:Y:S05]  /*ebe0*/  BSYNC B0 ;  /* 0x0000000000007941 */ /* 0x000fea0003800000 */
.L_x_18446:
[----:B------:R-:W-:Y:S02]  /*ebf0*/  VIADD R17, R17, 0x80 ;  /* 0x0000008011117836 */ /* 0x000fe40000000000 */
[----:B01----:R-:W-:-:S03]  /*ec00*/  IMAD.MOV.U32 R3, RZ, RZ, RZ ;  /* 0x000000ffff037224 */ /* 0x003fc600078e00ff */
[----:B------:R-:W-:-:S07]  /*ec10*/  MOV R2, R17 ;  /* 0x0000001100027202 */ /* 0x000fce0000000f00 */
.L_x_18366:
[----:B------:R-:W-:Y:S05]  /*ec20*/  BSYNC B6 ;  /* 0x0000000000067941 */ /* 0x000fea0003800000 */
.L_x_18365:
        /* <DEDUP_REMOVED lines=22> */
[----:B------:R-:W-:Y:S01]  /*ed90*/  MOV R2, RZ ;  /* 0x000000ff00027202 */ /* 0x000fe20000000f00 */
[----:B------:R-:W-:Y:S01]  /*eda0*/  ULDC.64 UR4, c[0x0][0x228] ;  /* 0x00008a0000047ab9 */ /* 0x000fe20000000a00 */
[----:B------:R-:W-:-:S03]  /*edb0*/  ISETP.NE.AND P0, PT, R6, 0x2, PT ;  /* 0x000000020600780c */ /* 0x000fc60003f05270 */
[----:B0-----:R-:W-:Y:S01]  /*edc0*/  IMAD.HI.U32 R4, R3, UR5, R2 ;  /* 0x0000000503047c27 */ /* 0x001fe2000f8e0002 */
        /* <DEDUP_REMOVED lines=266> */
[----:B------:R-:W-:Y:S01]  /*fe70*/  SHF.R.U32.HI R5, RZ, UR5, R4 ;  /* 0x00000005ff057c19 */ /* 0x000fe20008011604 */
[----:B------:R-:W-:-:S03]  /*fe80*/  @P0 IMAD.MOV.U32 R4, RZ, RZ, RZ ;  /* 0x000000ffff040224 */ /* 0x000fc600078e00ff */
[----:B------:R-:W-:Y:S01]  /*fe90*/  IADD3 R7, RZ, -R5, RZ ;  /* 0x80000005ff077210 */ /* 0x000fe20007ffe0ff */
[----:B------:R-:W1:Y:S08]  /*fea0*/  @P0 LDC R11, c[0x0][0x33c] ;  /* 0x0000cf00ff0b0b82 */ /* 0x000e700000000800 */
[----:B------:R-:W2:Y:S01]  /*feb0*/  @P0 LDC.64 R12, c[0x0][0x408] ;  /* 0x00010200ff0c0b82 */ /* 0x000ea20000000a00 */
[----:B0-----:R-:W-:-:S05]  /*fec0*/  @P0 IMAD.HI.U32 R2, R5, R8, R4 ;  /* 0x0000000805020227 */ /* 0x001fca00078e0004 */
[----:B------:R-:W-:Y:S01]  /*fed0*/  @P0 SHF.R.U32.HI R4, RZ, R9, R2 ;  /* 0x00000009ff040219 */ /* 0x000fe20000011602 */
[----:B------:R-:W-:Y:S01]  /*fee0*/  IMAD R2, R7, UR4, R3 ;  /* 0x0000000407027c24 */ /* 0x000fe2000f8e0203 */
[----:B------:R-:W-:-:S03]  /*fef0*/  ULDC.64 UR4, c[0x0][0x400] ;  /* 0x0001000000047ab9 */ /* 0x000fc60000000a00 */
[----:B------:R-:W-:Y:S02]  /*ff00*/  @P0 IMAD.MOV R4, RZ, RZ, -R4 ;  /* 0x000000ffff040224 */ /* 0x000fe400078e0a04 */
[C---:B------:R-:W-:Y:S02]  /*ff10*/  IMAD R23, R2.reuse, UR4, R23 ;  /* 0x0000000402177c24 */ /* 0x040fe4000f8e0217 */
[----:B-1----:R-:W-:Y:S02]  /*ff20*/  @P0 IMAD R4, R11, R4, R5 ;  /* 0x000000040b040224 */ /* 0x002fe400078e0205 */
[----:B------:R-:W-:Y:S02]  /*ff30*/  IMAD R0, R2, UR5, R0 ;  /* 0x0000000502007c24 */ /* 0x000fe4000f8e0200 */
[C---:B--2---:R-:W-:Y:S02]  /*ff40*/  @P0 IMAD R23, R4.reuse, R12, R23 ;  /* 0x0000000c04170224 */ /* 0x044fe400078e0217 */
[----:B------:R-:W-:-:S07]  /*ff50*/  @P0 IMAD R0, R4, R13, R0 ;  /* 0x0000000d04000224 */ /* 0x000fce00078e0200 */
.L_x_18460:
        /* <DEDUP_REMOVED lines=19> */
[----:B0-----:R-:W-:Y:S01]  /*10090*/  MOV R4, UR4 ;  /* 0x0000000400047c02 */ /* 0x001fe20008000f00 */
        /* <DEDUP_REMOVED lines=12> */
.L_x_18462:
[----:B------:R-:W-:Y:S05]  /*10160*/  BSYNC B7 ;  /* 0x0000000000077941 */ /* 0x000fea0003800000 */
.L_x_18461:
        /* <DEDUP_REMOVED lines=8> */
[----:B------:R-:W-:Y:S01]  /*101f0*/  MOV R18, R12 ;  /* 0x0000000c00127202 */ /* 0x000fe20000000f00 */
[----:B------:R-:W-:-:S04]  /*10200*/  IMAD.X R13, R19, 0x1, R3, P0 ;  /* 0x00000001130d7824 */ /* 0x000fc800000e0603 */
[----:B------:R-:W-:Y:S02]  /*10210*/  IMAD.MOV.U32 R16, RZ, RZ, R13 ;  /* 0x000000ffff107224 */ /* 0x000fe400078e000d */
        /* <DEDUP_REMOVED lines=17> */
[----:B0-----:R-:W-:Y:S05]  /*10330*/  CALL.REL.NOINC `($__internal_26_$__cuda_sm20_div_u64) ;  /* 0x000000d000347944 */ /* 0x001fea0003c00000 */
[----:B------:R-:W-:Y:S01]  /*10340*/  IADD3 R5, P0, RZ, -R2, RZ ;  /* 0x80000002ff057210 */ /* 0x000fe20007f1e0ff */
[----:B------:R-:W-:-:S03]  /*10350*/  ULDC.64 UR4, c[0x0][0x438] ;  /* 0x00010e0000047ab9 */ /* 0x000fc60000000a00 */
[----:B------:R-:W-:Y:S01]  /*10360*/  IADD3.X R0, RZ, ~R3, RZ, P0, !PT ;  /* 0x80000003ff007210 */ /* 0x000fe200007fe4ff */
[----:B------:R-:W-:-:S04]  /*10370*/  IMAD.WIDE.U32 R12, R5, UR4, R12 ;  /* 0x00000004050c7c25 */ /* 0x000fc8000f8e000c */
[----:B------:R-:W-:Y:S02]  /*10380*/  IMAD R0, R0, UR4, RZ ;  /* 0x0000000400007c24 */ /* 0x000fe4000f8e02ff */
[----:B------:R-:W-:Y:S02]  /*10390*/  IMAD.MOV.U32 R4, RZ, RZ, R12 ;  /* 0x000000ffff047224 */ /* 0x000fe400078e000c */
[----:B------:R-:W-:Y:S02]  /*103a0*/  IMAD R5, R5, UR5, R0 ;  /* 0x0000000505057c24 */ /* 0x000fe4000f8e0200 */
[----:B------:R-:W-:-:S03]  /*103b0*/  IMAD.MOV.U32 R12, RZ, RZ, R2 ;  /* 0x000000ffff0c7224 */ /* 0x000fc600078e0002 */
[----:B------:R-:W-:Y:S02]  /*103c0*/  IADD3 R5, R5, R13, RZ ;  /* 0x0000000d05057210 */ /* 0x000fe40007ffe0ff */
[----:B------:R-:W-:Y:S01]  /*103d0*/  MOV R13, R3 ;  /* 0x00000003000d7202 */ /* 0x000fe20000000f00 */
[----:B------:R-:W-:Y:S06]  /*103e0*/  BRA `(.L_x_18466) ;  /* 0x0000000000607947 */ /* 0x000fec0003800000 */
.L_x_18465:
[----:B------:R-:W-:Y:S01]  /*103f0*/  ULDC UR4, c[0x0][0x438] ;  /* 0x00010e0000047ab9 */ /* 0x000fe20000000800 */
[----:B------:R-:W-:Y:S01]  /*10400*/  IMAD.MOV.U32 R2, RZ, RZ, RZ ;  /* 0x000000ffff027224 */ /* 0x000fe200078e00ff */
[----:B0-----:R-:W0:Y:S01]  /*10410*/  I2F.U32.RP R4, UR4 ;  /* 0x0000000400047d06 */ /* 0x001e220008209000 */
        /* <DEDUP_REMOVED lines=21> */
.L_x_18466:
[----:B------:R-:W-:Y:S05]  /*10570*/  BSYNC B0 ;  /* 0x0000000000007941 */ /* 0x000fea0003800000 */
.L_x_18464:
        /* <DEDUP_REMOVED lines=32> */
.L_x_18468:
        /* <DEDUP_REMOVED lines=24> */
.L_x_18469:
[----:B------:R-:W-:Y:S05]  /*10900*/  BSYNC B0 ;  /* 0x0000000000007941 */ /* 0x000fea0003800000 */
.L_x_18467:
        /* <DEDUP_REMOVED lines=33> */
.L_x_18471:
        /* <DEDUP_REMOVED lines=24> */
.L_x_18472:
[----:B------:R-:W-:Y:S05]  /*10ca0*/  BSYNC B0 ;  /* 0x0000000000007941 */ /* 0x000fea0003800000 */
.L_x_18470:
        /* <DEDUP_REMOVED lines=33> */
.L_x_18474:
        /* <DEDUP_REMOVED lines=24> */
.L_x_18475:
[----:B------:R-:W-:Y:S05]  /*11040*/  BSYNC B0 ;  /* 0x0000000000007941 */ /* 0x000fea0003800000 */
.L_x_18473:
        /* <DEDUP_REMOVED lines=33> */
.L_x_18477:
        /* <DEDUP_REMOVED lines=24> */
.L_x_18478:
[----:B------:R-:W-:Y:S05]  /*113e0*/  BSYNC B0 ;  /* 0x0000000000007941 */ /* 0x000fea0003800000 */
.L_x_18476:
        /* <DEDUP_REMOVED lines=33> */
.L_x_18480:
        /* <DEDUP_REMOVED lines=24> */
.L_x_18481:
[----:B------:R-:W-:Y:S05]  /*11780*/  BSYNC B0 ;  /* 0x0000000000007941 */ /* 0x000fea0003800000 */
.L_x_18479:
        /* <DEDUP_REMOVED lines=33> */
.L_x_18483:
        /* <DEDUP_REMOVED lines=24> */
.L_x_18484:
[----:B------:R-:W-:Y:S05]  /*11b20*/  BSYNC B0 ;  /* 0x0000000000007941 */ /* 0x000fea0003800000 */
.L_x_18482:
        /* <DEDUP_REMOVED lines=33> */
.L_x_18486:
        /* <DEDUP_REMOVED lines=24> */
.L_x_18487:
[----:B------:R-:W-:Y:S05]  /*11ec0*/  BSYNC B0 ;  /* 0x0000000000007941 */ /* 0x000fea0003800000 */
.L_x_18485:
        /* <DEDUP_REMOVED lines=33> */
.L_x_18489:
        /* <DEDUP_REMOVED lines=24> */
.L_x_18490:
[----:B------:R-:W-:Y:S05]  /*12260*/  BSYNC B0 ;  /* 0x0000000000007941 */ /* 0x000fea0003800000 */
.L_x_18488:
        /* <DEDUP_REMOVED lines=33> */
.L_x_18492:
        /* <DEDUP_REMOVED lines=24> */
.L_x_18493:
[----:B------:R-:W-:Y:S05]  /*12600*/  BSYNC B0 ;  /* 0x0000000000007941 */ /* 0x000fea0003800000 */
.L_x_18491:
        /* <DEDUP_REMOVED lines=33> */
.L_x_18495:
        /* <DEDUP_REMOVED lines=24> */
.L_x_18496:
[----:B------:R-:W-:Y:S05]  /*129a0*/  BSYNC B0 ;  /* 0x0000000000007941 */ /* 0x000fea0003800000 */
.L_x_18494:
        /* <DEDUP_REMOVED lines=33> */
.L_x_18498:
        /* <DEDUP_REMOVED lines=24> */
.L_x_18499:
[----:B------:R-:W-:Y:S05]  /*12d40*/  BSYNC B0 ;  /* 0x0000000000007941 */ /* 0x000fea0003800000 */
.L_x_18497:
        /* <DEDUP_REMOVED lines=33> */
.L_x_18501:
        /* <DEDUP_REMOVED lines=24> */
.L_x_18502:
[----:B------:R-:W-:Y:S05]  /*130e0*/  BSYNC B0 ;  /* 0x0000000000007941 */ /* 0x000fea0003800000 */
.L_x_18500:
        /* <DEDUP_REMOVED lines=33> */
.L_x_18504:
        /* <DEDUP_REMOVED lines=24> */
.L_x_18505:
[----:B------:R-:W-:Y:S05]  /*13480*/  BSYNC B0 ;  /* 0x0000000000007941 */ /* 0x000fea0003800000 */
.L_x_18503:
        /* <DEDUP_REMOVED lines=33> */
.L_x_18507:
        /* <DEDUP_REMOVED lines=24> */
.L_x_18508:
[----:B------:R-:W-:Y:S05]  /*13820*/  BSYNC B0 ;  /* 0x0000000000007941 */ /* 0x000fea0003800000 */
.L_x_18506:
        /* <DEDUP_REMOVED lines=33> */
.L_x_18510:
        /* <DEDUP_REMOVED lines=24> */
.L_x_18511:
[----:B------:R-:W-:Y:S05]  /*13bc0*/  BSYNC B0 ;  /* 0x0000000000007941 */ /* 0x000fea0003800000 */
.L_x_18509:
        /* <DEDUP_REMOVED lines=33> */
.L_x_18513:
        /* <DEDUP_REMOVED lines=24> */
.L_x_18514:
[----:B------:R-:W-:Y:S05]  /*13f60*/  BSYNC B0 ;  /* 0x0000000000007941 */ /* 0x000fea0003800000 */
.L_x_18512:
        /* <DEDUP_REMOVED lines=33> */
.L_x_18516:
        /* <DEDUP_REMOVED lines=24> */
.L_x_18517:
[----:B------:R-:W-:Y:S05]  /*14300*/  BSYNC B0 ;  /* 0x0000000000007941 */ /* 0x000fea0003800000 */
.L_x_18515:
        /* <DEDUP_REMOVED lines=33> */
.L_x_18519:
        /* <DEDUP_REMOVED lines=24> */
.L_x_18520:
[----:B------:R-:W-:Y:S05]  /*146a0*/  BSYNC B0 ;  /* 0x0000000000007941 */ /* 0x000fea0003800000 */
.L_x_18518:
        /* <DEDUP_REMOVED lines=33> */
.L_x_18522:
        /* <DEDUP_REMOVED lines=24> */
.L_x_18523:
[----:B------:R-:W-:Y:S05]  /*14a40*/  BSYNC B0 ;  /* 0x0000000000007941 */ /* 0x000fea0003800000 */
.L_x_18521:
        /* <DEDUP_REMOVED lines=33> */
.L_x_18525:
        /* <DEDUP_REMOVED lines=24> */
.L_x_18526:
[----:B------:R-:W-:Y:S05]  /*14de0*/  BSYNC B0 ;  /* 0x0000000000007941 */ /* 0x000fea0003800000 */
.L_x_18524:
        /* <DEDUP_REMOVED lines=33> */
.L_x_18528:
        /* <DEDUP_REMOVED lines=24> */
.L_x_18529:
[----:B------:R-:W-:Y:S05]  /*15180*/  BSYNC B0 ;  /* 0x0000000000007941 */ /* 0x000fea0003800000 */
.L_x_18527:
        /* <DEDUP_REMOVED lines=33> */
.L_x_18531:
        /* <DEDUP_REMOVED lines=24> */
.L_x_18532:
[----:B------:R-:W-:Y:S05]  /*15520*/  BSYNC B0 ;  /* 0x0000000000007941 */ /* 0x000fea0003800000 */
.L_x_18530:
        /* <DEDUP_REMOVED lines=31> */
.L_x_18534:
        /* <DEDUP_REMOVED lines=22> */
[----:B------:R-:W-:-:S11]  /*15880*/  HFMA2.MMA R3, -RZ, RZ, 0, 0 ;  /* 0x00000000ff037435 */ /* 0x000fd600000001ff */
.L_x_18535:
[----:B------:R-:W-:Y:S05]  /*15890*/  BSYNC B0 ;  /* 0x0000000000007941 */ /* 0x000fea0003800000 */
.L_x_18533:
        /* <DEDUP_REMOVED lines=18> */
[----:B------:R-:W-:Y:S02]  /*159c0*/  MOV R2, R0 ;  /* 0x0000000000027202 */ /* 0x000fe40000000f00 */
[----:B------:R-:W-:Y:S01]  /*159d0*/  MOV R3, R5 ;  /* 0x0000000500037202 */ /* 0x000fe20000000f00 */
[----:B------:R-:W-:Y:S06]  /*159e0*/  BRA `(.L_x_18538) ;  /* 0x00000000004c7947 */ /* 0x000fec0003800000 */
.L_x_18537:
[----:B------:R-:W-:Y:S02]  /*159f0*/  ULDC UR4, c[0x0][0x4f8] ;  /* 0x00013e0000047ab9 */ /* 0x000fe40000000800 */
        /* <DEDUP_REMOVED lines=16> */
[----:B------:R-:W-:Y:S02]  /*15b00*/  @P0 IADD3 R2, R2, -UR4, RZ ;  /* 0x8000000402020c10 */ /* 0x000fe4000fffe0ff */
[----:B------:R-:W-:-:S07]  /*15b10*/  @!P1 LOP3.LUT R2, RZ, UR4, RZ, 0x33, !PT ;  /* 0x00000004ff029c12 */ /* 0x000fce000f8e33ff */
.L_x_18538:
[----:B------:R-:W-:Y:S05]  /*15b20*/  BSYNC B0 ;  /* 0x0000000000007941 */ /* 0x000fea0003800000 */
.L_x_18536:
[----:B------:R-:W-:Y:S01]  /*15b30*/  ULDC.64 UR4, c[0x0][0x5c0] ;  /* 0x0001700000047ab9 */ /* 0x000fe20000000a00 */
[----:B------:R-:W-:Y:S01]  /*15b40*/  MOV R19, R16 ;  /* 0x0000001000137202 */ /* 0x000fe20000000f00 */
[----:B------:R-:W-:Y:S02]  /*15b50*/  IMAD R3, R3, UR4, RZ ;  /* 0x0000000403037c24 */ /* 0x000fe4000f8e02ff */
[----:B------:R-:W-:-:S04]  /*15b60*/  IMAD.WIDE.U32 R18, R2, UR4, R18 ;  /* 0x0000000402127c25 */ /* 0x000fc8000f8e0012 */
[----:B------:R-:W-:-:S05]  /*15b70*/  IMAD R3, R2, UR5, R3 ;  /* 0x0000000502037c24 */ /* 0x000fca000f8e0203 */
[----:B------:R-:W-:-:S07]  /*15b80*/  IADD3 R16, R19, R3, RZ ;  /* 0x0000000313107210 */ /* 0x000fce0007ffe0ff */
.L_x_18463:
        /* <DEDUP_REMOVED lines=22> */
[----:B------:R-:W-:Y:S01]  /*15cf0*/  HFMA2.MMA R6, -RZ, RZ, 0, 0.19775390625 ;  /* 0x00003254ff067435 */ /* 0x000fe200000001ff */
[----:B------:R-:W-:Y:S01]  /*15d00*/  MOV R5, R3 ;  /* 0x0000000300057202 */ /* 0x000fe20000000f00 */
[----:B------:R-:W-:Y:S01]  /*15d10*/  BSSY B2, `(.L_x_18543) ;  /* 0x000000b000027945 */ /* 0x000fe20003800000 */
[----:B------:R-:W-:-:S03]  /*15d20*/  LOP3.LUT R0, R2, 0x2, RZ, 0xc0, !PT ;  /* 0x0000000202007812 */ /* 0x000fc600078ec0ff */
[----:B------:R0:W5:Y:S01]  /*15d30*/  LD.E R7, desc[UR36][R4.64] ;  /* 0x0000002404077980 */ /* 0x000162000c101900 */
[----:B------:R-:W-:-:S04]  /*15d40*/  ISETP.EQ.U32.AND P0, PT, R0, RZ, PT ;  /* 0x000000ff0000720c */ /* 0x000fc80003f02070 */
[----:B------:R-:W-:-:S09]  /*15d50*/  SEL R6, R6, 0x7610, P0 ;  /* 0x0000761006067807 */ /* 0x000fd20000000000 */
.L_x_18544:
[----:B-----5:R-:W-:-:S05]  /*15d60*/  HADD2.BF16_V2 R0, R7, R22.H0_H0 ;  /* 0x2000001607007230 */ /* 0x020fca0000200000 */
[----:B------:R-:W-:-:S05]  /*15d70*/  PRMT R9, R7, R6, R0 ;  /* 0x0000000607097216 */ /* 0x000fca0000000000 */
[----:B------:R-:W2:Y:S02]  /*15d80*/  ATOM.E.CAS.STRONG.GPU PT, R0, [R4], R7, R9 ;  /* 0x000000070400738b */ /* 0x000ea400001ee109 */
[----:B--2---:R-:W-:Y:S01]  /*15d90*/  ISETP.NE.U32.AND P0, PT, R0, R7, PT ;  /* 0x000000070000720c */ /* 0x004fe20003f05070 */
[----:B------:R-:W-:-:S12]  /*15da0*/  IMAD.MOV.U32 R7, RZ, RZ, R0 ;  /* 0x000000ffff077224 */ /* 0x000fd800078e0000 */
[----:B------:R-:W-:Y:S05]  /*15db0*/  @P0 BRA `(.L_x_18544) ;  /* 0xfffffffc00e80947 */ /* 0x000fea000383ffff */
[----:B------:R-:W-:Y:S05]  /*15dc0*/  BSYNC B2 ;  /* 0x0000000000027941 */ /* 0x000fea0003800000 */
.L_x_18543:
[----:B------:R-:W-:Y:S05]  /*15dd0*/  BRA `(.L_x_18545) ;  /* 0x0000000000447947 */ /* 0x000fea0003800000 */
.L_x_18542:
        /* <DEDUP_REMOVED lines=8> */
.L_x_18547:
[----:B------:R-:W0:Y:S02]  /*15e60*/  LDS R2, [R0+-0x2] ;  /* 0xfffffe0000027984 */ /* 0x000e240000000800 */
[----:B0-----:R-:W-:-:S10]  /*15e70*/  HFMA2.MMA.BF16_V2 R3, R2, 1, 1, R5 ;  /* 0x3f803f8002037835 */ /* 0x001fd40000200005 */
[----:B------:R-:W0:Y:S02]  /*15e80*/  ATOMS.CAST.SPIN R3, [R0+-0x2], R2, R3 ;  /* 0xfffffe020003738d */ /* 0x000e240001800003 */
[----:B0-----:R-:W-:-:S13]  /*15e90*/  ISETP.EQ.U32.AND P0, PT, R3, 0x1, PT ;  /* 0x000000010300780c */ /* 0x001fda0003f02070 */
[----:B------:R-:W-:Y:S05]  /*15ea0*/  @!P0 BRA `(.L_x_18547) ;  /* 0xfffffffc00ec8947 */ /* 0x000fea000383ffff */
[----:B------:R-:W-:Y:S05]  /*15eb0*/  BRA `(.L_x_18545) ;  /* 0x00000000000c7947 */ /* 0x000fea0003800000 */
.L_x_18546:
[----:B------:R-:W2:Y:S02]  /*15ec0*/  LD.E R0, desc[UR36][R2.64+-0x2] ;  /* 0xfffffe2402007980 */ /* 0x000ea4000c101900 */
[----:B--2---:R-:W-:-:S05]  /*15ed0*/  IADD3 R5, R5, R0, RZ ;  /* 0x0000000005057210 */ /* 0x004fca0007ffe0ff */
[----:B------:R1:W-:Y:S02]  /*15ee0*/  ST.E desc[UR36][R2.64+-0x2], R5 ;  /* 0xfffffe0502007985 */ /* 0x0003e4000c101924 */
.L_x_18545:
[----:B------:R-:W-:Y:S05]  /*15ef0*/  BSYNC B1 ;  /* 0x0000000000017941 */ /* 0x000fea0003800000 */
.L_x_18541:
[----:B------:R-:W-:Y:S05]  /*15f00*/  BRA `(.L_x_18548) ;  /* 0x0000000000447947 */ /* 0x000fea0003800000 */
.L_x_18540:
        /* <DEDUP_REMOVED lines=8> */
.L_x_18550:
[----:B------:R-:W0:Y:S02]  /*15f90*/  LDS R2, [R0] ;  /* 0x0000000000027984 */ /* 0x000e240000000800 */
[----:B0-----:R-:W-:-:S06]  /*15fa0*/  HADD2.BF16_V2 R3, R2, R5 ;  /* 0x0000000502037230 */ /* 0x001fcc0000200000 */
[----:B------:R-:W0:Y:S02]  /*15fb0*/  ATOMS.CAST.SPIN R3, [R0], R2, R3 ;  /* 0x000000020003738d */ /* 0x000e240001800003 */
[----:B0-----:R-:W-:-:S13]  /*15fc0*/  ISETP.EQ.U32.AND P0, PT, R3, 0x1, PT ;  /* 0x000000010300780c */ /* 0x001fda0003f02070 */
[----:B------:R-:W-:Y:S05]  /*15fd0*/  @!P0 BRA `(.L_x_18550) ;  /* 0xfffffffc00ec8947 */ /* 0x000fea000383ffff */
[----:B------:R-:W-:Y:S05]  /*15fe0*/  BRA `(.L_x_18548) ;  /* 0x00000000000c7947 */ /* 0x000fea0003800000 */
.L_x_18549:
[----:B------:R-:W2:Y:S02]  /*15ff0*/  LD.E R0, desc[UR36][R2.64] ;  /* 0x0000002402007980 */ /* 0x000ea4000c101900 */
[----:B--2---:R-:W-:-:S05]  /*16000*/  IADD3 R5, R5, R0, RZ ;  /* 0x0000000005057210 */ /* 0x004fca0007ffe0ff */
[----:B------:R2:W-:Y:S02]  /*16010*/  ST.E desc[UR36][R2.64], R5 ;  /* 0x0000000502007985 */ /* 0x0005e4000c101924 */
.L_x_18548:
[----:B------:R-:W-:Y:S05]  /*16020*/  BSYNC B0 ;  /* 0x0000000000007941 */ /* 0x000fea0003800000 */
.L_x_18539:
[----:B------:R-:W-:Y:S01]  /*16030*/  VIADD R17, R17, 0x80 ;  /* 0x0000008011117836 */ /* 0x000fe20000000000 */
[----:B-12---:R-:W-:-:S04]  /*16040*/  HFMA2.MMA R3, -RZ, RZ, 0, 0 ;  /* 0x00000000ff037435 */ /* 0x006fc800000001ff */
[----:B------:R-:W-:-:S07]  /*16050*/  MOV R2, R17 ;  /* 0x0000001100027202 */ /* 0x000fce0000000f00 */
.L_x_18459:
[----:B------:R-:W-:Y:S05]  /*16060*/  BSYNC B6 ;  /* 0x0000000000067941 */ /* 0x000fea0003800000 */
.L_x_18458:
[----:B------:R-:W-:Y:S02]  /*16070*/  ULDC.64 UR4, c[0x0][0x210] ;  /* 0x0000840000047ab9 */ /* 0x000fe40000000a00 */
[----:B------:R-:W-:-:S04]  /*16080*/  ISETP.GE.U32.AND P0, PT, R2, UR4, PT ;  /* 0x0000000402007c0c */ /* 0x000fc8000bf06070 */
[----:B------:R-:W-:-:S13]  /*16090*/  ISETP.GE.AND.EX P0, PT, R3, UR5, PT, P0 ;  /* 0x0000000503007c0c */ /* 0x000fda000bf06300 */
[----:B------:R-:W-:Y:S05]  /*160a0*/  @P0 EXIT ;  /* 0x000000000000094d */ /* 0x000fea0003800000 */
[----:B------:R-:W1:Y:S01]  /*160b0*/  LDC R6, c[0x0][0x218] ;  /* 0x00008600ff067b82 */ /* 0x000e620000000800 */
[----:B------:R-:W-:Y:S01]  /*160c0*/  IMAD.MOV.U32 R0, RZ, RZ, RZ ;  /* 0x000000ffff007224 */ /* 0x000fe200078e00ff */
[----:B------:R-:W-:Y:S02]  /*160d0*/  MOV R23, RZ ;  /* 0x000000ff00177202 */ /* 0x000fe40000000f00 */
[----:B-1----:R-:W-:-:S13]  /*160e0*/  ISETP.NE.AND P0, PT, R6, RZ, PT ;  /* 0x000000ff0600720c */ /* 0x002fda0003f05270 */
[----:B------:R-:W-:Y:S05]  /*160f0*/  @!P0 BRA `(.L_x_18551) ;  /* 0x0000001000a48947 */ /* 0x000fea0003800000 */
        /* <DEDUP_REMOVED lines=284> */
[----:B------:R-:W-:-:S05]  /*172c0*/  IADD3 R7, RZ, -R5, RZ ;  /* 0x80000005ff077210 */ /* 0x000fca0007ffe0ff */
        /* <DEDUP_REMOVED lines=12> */
.L_x_18551:
        /* <DEDUP_REMOVED lines=32> */
.L_x_18553:
[----:B------:R-:W-:Y:S05]  /*17590*/  BSYNC B6 ;  /* 0x0000000000067941 */ /* 0x000fea0003800000 */
.L_x_18552:
        /* <DEDUP_REMOVED lines=9> */
[----:B------:R-:W-:-:S05]  /*17630*/  IMAD.X R13, R17, 0x1, R3, P0 ;  /* 0x00000001110d7824 */ /* 0x000fca00000e0603 */
[----:B------:R-:W-:Y:S01]  /*17640*/  MOV R16, R13 ;  /* 0x0000000d00107202 */ /* 0x000fe20000000f00 */
[----:B------:R-:W-:Y:S06]  /*17650*/  @P1 BRA `(.L_x_18554) ;  /* 0x0000005800581947 */ /* 0x000fec0003800000 */
        /* <DEDUP_REMOVED lines=22> */
[----:B------:R-:W-:Y:S01]  /*177c0*/  MOV R4, R12 ;  /* 0x0000000c00047202 */ /* 0x000fe20000000f00 */
[----:B------:R-:W-:Y:S02]  /*177d0*/  IMAD.MOV.U32 R12, RZ, RZ, R2 ;  /* 0x000000ffff0c7224 */ /* 0x000fe400078e0002 */
[----:B------:R-:W-:-:S05]  /*177e0*/  IMAD R5, R5, UR5, R0 ;  /* 0x0000000505057c24 */ /* 0x000fca000f8e0200 */
[----:B------:R-:W-:Y:S02]  /*177f0*/  IADD3 R5, R5, R13, RZ ;  /* 0x0000000d05057210 */ /* 0x000fe40007ffe0ff */
[----:B------:R-:W-:Y:S01]  /*17800*/  MOV R13, R3 ;  /* 0x00000003000d7202 */ /* 0x000fe20000000f00 */
[----:B------:R-:W-:Y:S06]  /*17810*/  BRA `(.L_x_18557) ;  /* 0x0000000000607947 */ /* 0x000fec0003800000 */
.L_x_18556:
[----:B------:R-:W-:Y:S01]  /*17820*/  ULDC UR4, c[0x0][0x438] ;  /* 0x00010e0000047ab9 */ /* 0x000fe20000000800 */
[----:B------:R-:W-:Y:S01]  /*17830*/  HFMA2.MMA R2, -RZ, RZ, 0, 0 ;  /* 0x00000000ff027435 */ /* 0x000fe200000001ff */
[----:B0-----:R-:W0:Y:S01]  /*17840*/  I2F.U32.RP R4, UR4 ;  /* 0x0000000400047d06 */ /* 0x001e220008209000 */
[----:B------:R-:W-:Y:S01]  /*17850*/  ISETP.NE.U32.AND P2, PT, RZ, UR4, PT ;  /* 0x00000004ff007c0c */ /* 0x000fe2000bf45070 */
[----:B------:R-:W-:-:S06]  /*17860*/  IMAD.MOV.U32 R13, RZ, RZ, RZ ;  /* 0x000000ffff0d7224 */ /* 0x000fcc00078e00ff */
[----:B0-----:R-:W0:Y:S02]  /*17870*/  MUFU.RCP R4, R4 ;  /* 0x0000000400047308 */ /* 0x001e240000001000 */
[----:B0-----:R-:W-:-:S06]  /*17880*/  IADD3 R5, R4, 0xffffffe, RZ ;  /* 0x0ffffffe04057810 */ /* 0x001fcc0007ffe0ff */
[----:B------:R0:W1:Y:S02]  /*17890*/  F2I.FTZ.U32.TRUNC.NTZ R3, R5 ;  /* 0x0000000500037305 */ /* 0x000064000021f000 */
[----:B0-----:R-:W-:Y:S01]  /*178a0*/  MOV R5, RZ ;  /* 0x000000ff00057202 */ /* 0x001fe20000000f00 */
[----:B-1----:R-:W-:-:S04]  /*178b0*/  IMAD.MOV R7, RZ, RZ, -R3 ;  /* 0x000000ffff077224 */ /* 0x002fc800078e0a03 */
        /* <DEDUP_REMOVED lines=9> */
[----:B------:R-:W-:Y:S02]  /*17950*/  @P1 IADD3 R0, R0, 0x1, RZ ;  /* 0x0000000100001810 */ /* 0x000fe40007ffe0ff */
[----:B------:R-:W-:-:S05]  /*17960*/  @!P2 LOP3.LUT R0, RZ, UR4, RZ, 0x33, !PT ;  /* 0x00000004ff00ac12 */ /* 0x000fca000f8e33ff */
[----:B------:R-:W-:-:S04]  /*17970*/  IMAD.MOV R3, RZ, RZ, -R0 ;  /* 0x000000ffff037224 */ /* 0x000fc800078e0a00 */
[----:B------:R-:W-:Y:S01]  /*17980*/  IMAD R4, R3, UR4, R12 ;  /* 0x0000000403047c24 */ /* 0x000fe2000f8e020c */
[----:B------:R-:W-:-:S07]  /*17990*/  MOV R12, R0 ;  /* 0x00000000000c7202 */ /* 0x000fce0000000f00 */
.L_x_18557:
[----:B------:R-:W-:Y:S05]  /*179a0*/  BSYNC B0 ;  /* 0x0000000000007941 */ /* 0x000fea0003800000 */
.L_x_18555:
        /* <DEDUP_REMOVED lines=19> */
[----:B------:R-:W-:Y:S05]  /*17ae0*/  CALL.REL.NOINC `($__internal_26_$__cuda_sm20_div_u64) ;  /* 0x0000005800487944 */ /* 0x000fea0003c00000 */
        /* <DEDUP_REMOVED lines=12> */
.L_x_18559:
[----:B------:R-:W-:Y:S01]  /*17bb0*/  ULDC UR4, c[0x0][0x440] ;  /* 0x0001100000047ab9 */ /* 0x000fe20000000800 */
[----:B------:R-:W-:Y:S01]  /*17bc0*/  HFMA2.MMA R2, -RZ, RZ, 0, 0 ;  /* 0x00000000ff027435 */ /* 0x000fe200000001ff */
[----:B------:R-:W0:Y:S01]  /*17bd0*/  I2F.U32.RP R4, UR4 ;  /* 0x0000000400047d06 */ /* 0x000e220008209000 */
[----:B------:R-:W-:Y:S01]  /*17be0*/  ISETP.NE.U32.AND P2, PT, RZ, UR4, PT ;  /* 0x00000004ff007c0c */ /* 0x000fe2000bf45070 */
[----:B------:R-:W-:-:S06]  /*17bf0*/  HFMA2.MMA R13, -RZ, RZ, 0, 0 ;  /* 0x00000000ff0d7435 */ /* 0x000fcc00000001ff */
[----:B0-----:R-:W0:Y:S02]  /*17c00*/  MUFU.RCP R4, R4 ;  /* 0x0000000400047308 */ /* 0x001e240000001000 */
[----:B0-----:R-:W-:-:S06]  /*17c10*/  VIADD R5, R4, 0xffffffe ;  /* 0x0ffffffe04057836 */ /* 0x001fcc0000000000 */
[----:B------:R0:W1:Y:S02]  /*17c20*/  F2I.FTZ.U32.TRUNC.NTZ R3, R5 ;  /* 0x0000000500037305 */ /* 0x000064000021f000 */
[----:B0-----:R-:W-:Y:S02]  /*17c30*/  MOV R5, RZ ;  /* 0x000000ff00057202 */ /* 0x001fe40000000f00 */
        /* <DEDUP_REMOVED lines=9> */
[----:B------:R-:W-:-:S13]  /*17cd0*/  ISETP.GE.U32.AND P1, PT, R2, UR4, PT ;  /* 0x0000000402007c0c */ /* 0x000fda000bf26070 */
[----:B------:R-:W-:Y:S01]  /*17ce0*/  @P1 VIADD R0, R0, 0x1 ;  /* 0x0000000100001836 */ /* 0x000fe20000000000 */
[----:B------:R-:W-:-:S04]  /*17cf0*/  @!P2 LOP3.LUT R0, RZ, UR4, RZ, 0x33, !PT ;  /* 0x00000004ff00ac12 */ /* 0x000fc8000f8e33ff */
[----:B------:R-:W-:-:S05]  /*17d00*/  IADD3 R3, RZ, -R0, RZ ;  /* 0x80000000ff037210 */ /* 0x000fca0007ffe0ff */
[----:B------:R-:W-:Y:S02]  /*17d10*/  IMAD R4, R3, UR4, R12 ;  /* 0x0000000403047c24 */ /* 0x000fe4000f8e020c */
[----:B------:R-:W-:-:S07]  /*17d20*/  IMAD.MOV.U32 R12, RZ, RZ, R0 ;  /* 0x000000ffff0c7224 */ /* 0x000fce00078e0000 */
.L_x_18560:
[----:B------:R-:W-:Y:S05]  /*17d30*/  BSYNC B0 ;  /* 0x0000000000007941 */ /* 0x000fea0003800000 */
.L_x_18558:
        /* <DEDUP_REMOVED lines=33> */
.L_x_18562:
[----:B------:R-:W-:Y:S01]  /*17f50*/  ULDC UR4, c[0x0][0x448] ;  /* 0x0001120000047ab9 */ /* 0x000fe20000000800 */
[----:B------:R-:W-:Y:S01]  /*17f60*/  HFMA2.MMA R2, -RZ, RZ, 0, 0 ;  /* 0x00000000ff027435 */ /* 0x000fe200000001ff */
[----:B------:R-:W0:Y:S01]  /*17f70*/  I2F.U32.RP R4, UR4 ;  /* 0x0000000400047d06 */ /* 0x000e220008209000 */
        /* <DEDUP_REMOVED lines=21> */
.L_x_18563:
[----:B------:R-:W-:Y:S05]  /*180d0*/  BSYNC B0 ;  /* 0x0000000000007941 */ /* 0x000fea0003800000 */
.L_x_18561:
[----:B------:R-:W0:Y:S01]  /*180e0*/  LDC R0, c[0x0][0x430] ;  /* 0x00010c00ff007b82 */ /* 0x000e220000000800 */
[----:B------:R-:W-:Y:S01]  /*180f0*/  ULDC.64 UR4, c[0x0][0x510] ;  /* 0x0001440000047ab9 */ /* 0x000fe20000000a00 */
[----:B------:R-:W-:Y:S01]  /*18100*/  MOV R19, R16 ;  /* 0x0000001000137202 */ /* 0x000fe20000000f00 */
        /* <DEDUP_REMOVED lines=30> */
.L_x_18565:
[----:B------:R-:W-:Y:S01]  /*182f0*/  ULDC UR4, c[0x0][0x450] ;  /* 0x0001140000047ab9 */ /* 0x000fe20000000800 */
[----:B------:R-:W-:Y:S01]  /*18300*/  IMAD.MOV.U32 R2, RZ, RZ, RZ ;  /* 0x000000ffff027224 */ /* 0x000fe200078e00ff */
[----:B------:R-:W0:Y:S01]  /*18310*/  I2F.U32.RP R4, UR4 ;  /* 0x0000000400047d06 */ /* 0x000e220008209000 */
[----:B------:R-:W-:Y:S01]  /*18320*/  ISETP.NE.U32.AND P2, PT, RZ, UR4, PT ;  /* 0x00000004ff007c0c */ /* 0x000fe2000bf45070 */
[----:B------:R-:W-:-:S06]  /*18330*/  HFMA2.MMA R13, -RZ, RZ, 0, 0 ;  /* 0x00000000ff0d7435 */ /* 0x000fcc00000001ff */
        /* <DEDUP_REMOVED lines=11> */
[----:B------:R-:W-:Y:S01]  /*183f0*/  @P0 IADD3 R2, R2, -UR4, RZ ;  /* 0x8000000402020c10 */ /* 0x000fe2000fffe0ff */
[----:B------:R-:W-:-:S03]  /*18400*/  @P0 VIADD R0, R0, 0x1 ;  /* 0x0000000100000836 */ /* 0x000fc60000000000 */
[----:B------:R-:W-:-:S13]  /*18410*/  ISETP.GE.U32.AND P1, PT, R2, UR4, PT ;  /* 0x0000000402007c0c */ /* 0x000fda000bf26070 */
[----:B------:R-:W-:Y:S02]  /*18420*/  @P1 IADD3 R0, R0, 0x1, RZ ;  /* 0x0000000100001810 */ /* 0x000fe40007ffe0ff */
[----:B------:R-:W-:-:S04]  /*18430*/  @!P2 LOP3.LUT R0, RZ, UR4, RZ, 0x33, !PT ;  /* 0x00000004ff00ac12 */ /* 0x000fc8000f8e33ff */
[----:B------:R-:W-:-:S05]  /*18440*/  IADD3 R3, RZ, -R0, RZ ;  /* 0x80000000ff037210 */ /* 0x000fca0007ffe0ff */
[----:B------:R-:W-:Y:S01]  /*18450*/  IMAD R4, R3, UR4, R12 ;  /* 0x0000000403047c24 */ /* 0x000fe2000f8e020c */
[----:B------:R-:W-:-:S07]  /*18460*/  MOV R12, R0 ;  /* 0x00000000000c7202 */ /* 0x000fce0000000f00 */
.L_x_18566:
[----:B------:R-:W-:Y:S05]  /*18470*/  BSYNC B0 ;  /* 0x0000000000007941 */ /* 0x000fea0003800000 */
.L_x_18564:
        /* <DEDUP_REMOVED lines=33> */
.L_x_18568:
        /* <DEDUP_REMOVED lines=24> */
.L_x_18569:
[----:B------:R-:W-:Y:S05]  /*18810*/  BSYNC B0 ;  /* 0x0000000000007941 */ /* 0x000fea0003800000 */
.L_x_18567:
        /* <DEDUP_REMOVED lines=33> */
.L_x_18571:
        /* <DEDUP_REMOVED lines=24> */
.L_x_18572:
[----:B------:R-:W-:Y:S05]  /*18bb0*/  BSYNC B0 ;  /* 0x0000000000007941 */ /* 0x000fea0003800000 */
.L_x_18570:
        /* <DEDUP_REMOVED lines=33> */
.L_x_18574:
        /* <DEDUP_REMOVED lines=24> */
.L_x_18575:
[----:B------:R-:W-:Y:S05]  /*18f50*/  BSYNC B0 ;  /* 0x0000000000007941 */ /* 0x000fea0003800000 */
.L_x_18573:
        /* <DEDUP_REMOVED lines=33> */
.L_x_18577:
        /* <DEDUP_REMOVED lines=24> */
.L_x_18578:
[----:B------:R-:W-:Y:S05]  /*192f0*/  BSYNC B0 ;  /* 0x0000000000007941 */ /* 0x000fea0003800000 */
.L_x_18576:
        /* <DEDUP_REMOVED lines=33> */
.L_x_18580:
        /* <DEDUP_REMOVED lines=24> */
.L_x_18581:
[----:B------:R-:W-:Y:S05]  /*19690*/  BSYNC B0 ;  /* 0x0000000000007941 */ /* 0x000fea0003800000 */
.L_x_18579:
        /* <DEDUP_REMOVED lines=33> */
.L_x_18583:
        /* <DEDUP_REMOVED lines=24> */
.L_x_18584:
[----:B------:R-:W-:Y:S05]  /*19a30*/  BSYNC B0 ;  /* 0x0000000000007941 */ /* 0x000fea0003800000 */
.L_x_18582:
        /* <DEDUP_REMOVED lines=33> */
.L_x_18586:
        /* <DEDUP_REMOVED lines=24> */
.L_x_18587:
[----:B------:R-:W-:Y:S05]  /*19dd0*/  BSYNC B0 ;  /* 0x0000000000007941 */ /* 0x000fea0003800000 */
.L_x_18585:
        /* <DEDUP_REMOVED lines=33> */
.L_x_18589:
        /* <DEDUP_REMOVED lines=24> */
.L_x_18590:
[----:B------:R-:W-:Y:S05]  /*1a170*/  BSYNC B0 ;  /* 0x0000000000007941 */ /* 0x000fea0003800000 */
.L_x_18588:
        /* <DEDUP_REMOVED lines=33> */
.L_x_18592:
        /* <DEDUP_REMOVED lines=24> */
.L_x_18593:
[----:B------:R-:W-:Y:S05]  /*1a510*/  BSYNC B0 ;  /* 0x0000000000007941 */ /* 0x000fea0003800000 */
.L_x_18591:
        /* <DEDUP_REMOVED lines=33> */
.L_x_18595:
        /* <DEDUP_REMOVED lines=24> */
.L_x_18596:
[----:B------:R-:W-:Y:S05]  /*1a8b0*/  BSYNC B0 ;  /* 0x0000000000007941 */ /* 0x000fea0003800000 */
.L_x_18594:
        /* <DEDUP_REMOVED lines=33> */
.L_x_18598:
        /* <DEDUP_REMOVED lines=24> */
.L_x_18599:
[----:B------:R-:W-:Y:S05]  /*1ac50*/  BSYNC B0 ;  /* 0x0000000000007941 */ /* 0x000fea0003800000 */
.L_x_18597:
        /* <DEDUP_REMOVED lines=33> */
.L_x_18601:
        /* <DEDUP_REMOVED lines=24> */
.L_x_18602:
[----:B------:R-:W-:Y:S05]  /*1aff0*/  BSYNC B0 ;  /* 0x0000000000007941 */ /* 0x000fea0003800000 */
.L_x_18600:
        /* <DEDUP_REMOVED lines=33> */
.L_x_18604:
        /* <DEDUP_REMOVED lines=24> */
.L_x_18605:
[----:B------:R-:W-:Y:S05]  /*1b390*/  BSYNC B0 ;  /* 0x0000000000007941 */ /* 0x000fea0003800000 */
.L_x_18603:
        /* <DEDUP_REMOVED lines=33> */
.L_x_18607:
        /* <DEDUP_REMOVED lines=24> */
.L_x_18608:
[----:B------:R-:W-:Y:S05]  /*1b730*/  BSYNC B0 ;  /* 0x0000000000007941 */ /* 0x000fea0003800000 */
.L_x_18606:
        /* <DEDUP_REMOVED lines=33> */
.L_x_18610:
        /* <DEDUP_REMOVED lines=24> */
.L_x_18611:
[----:B------:R-:W-:Y:S05]  /*1bad0*/  BSYNC B0 ;  /* 0x0000000000007941 */ /* 0x000fea0003800000 */
.L_x_18609:
        /* <DEDUP_REMOVED lines=33> */
.L_x_18613:
        /* <DEDUP_REMOVED lines=24> */
.L_x_18614:
[----:B------:R-:W-:Y:S05]  /*1be70*/  BSYNC B0 ;  /* 0x0000000000007941 */ /* 0x000fea0003800000 */
.L_x_18612:
        /* <DEDUP_REMOVED lines=33> */
.L_x_18616:
        /* <DEDUP_REMOVED lines=24> */
.L_x_18617:
[----:B------:R-:W-:Y:S05]  /*1c210*/  BSYNC B0 ;  /* 0x0000000000007941 */ /* 0x000fea0003800000 */
.L_x_18615:
        /* <DEDUP_REMOVED lines=33> */
.L_x_18619:
        /* <DEDUP_REMOVED lines=24> */
.L_x_18620:
[----:B------:R-:W-:Y:S05]  /*1c5b0*/  BSYNC B0 ;  /* 0x0000000000007941 */ /* 0x000fea0003800000 */
.L_x_18618:
        /* <DEDUP_REMOVED lines=33> */
.L_x_18622:
        /* <DEDUP_REMOVED lines=24> */
.L_x_18623:
[----:B------:R-:W-:Y:S05]  /*1c950*/  BSYNC B0 ;  /* 0x0000000000007941 */ /* 0x000fea0003800000 */
.L_x_18621:
        /* <DEDUP_REMOVED lines=31> */
.L_x_18625:
[----:B------:R-:W-:Y:S01]  /*1cb50*/  ULDC UR4, c[0x0][0x4f0] ;  /* 0x00013c0000047ab9 */ /* 0x000fe20000000800 */
[----:B------:R-:W-:Y:S01]  /*1cb60*/  HFMA2.MMA R2, -RZ, RZ, 0, 0 ;  /* 0x00000000ff027435 */ /* 0x000fe200000001ff */
[----:B------:R-:W0:Y:S01]  /*1cb70*/  I2F.U32.RP R4, UR4 ;  /* 0x0000000400047d06 */ /* 0x000e220008209000 */
[----:B------:R-:W-:-:S07]  /*1cb80*/  ISETP.NE.U32.AND P2, PT, RZ, UR4, PT ;  /* 0x00000004ff007c0c */ /* 0x000fce000bf45070 */
        /* <DEDUP_REMOVED lines=16> */
[----:B------:R-:W-:-:S05]  /*1cc90*/  IADD3 R3, RZ, -R2, RZ ;  /* 0x80000002ff037210 */ /* 0x000fca0007ffe0ff */
[----:B------:R-:W-:Y:S02]  /*1cca0*/  IMAD R4, R3, UR4, R12 ;  /* 0x0000000403047c24 */ /* 0x000fe4000f8e020c */
[----:B------:R-:W-:-:S07]  /*1ccb0*/  IMAD.MOV.U32 R3, RZ, RZ, RZ ;  /* 0x000000ffff037224 */ /* 0x000fce00078e00ff */
.L_x_18626:
[----:B------:R-:W-:Y:S05]  /*1ccc0*/  BSYNC B0 ;  /* 0x0000000000007941 */ /* 0x000fea0003800000 */
.L_x_18624:
        /* <DEDUP_REMOVED lines=17> */
[----:B------:R-:W-:Y:S05]  /*1cde0*/  CALL.REL.NOINC `($__internal_27_$__cuda_sm20_rem_u64) ;  /* 0x0000000800a07944 */ /* 0x000fea0003c00000 */
[----:B------:R-:W-:Y:S01]  /*1cdf0*/  MOV R2, R0 ;  /* 0x0000000000027202 */ /* 0x000fe20000000f00 */
[----:B------:R-:W-:Y:S01]  /*1ce00*/  IMAD.MOV.U32 R3, RZ, RZ, R5 ;  /* 0x000000ffff037224 */ /* 0x000fe200078e0005 */
[----:B------:R-:W-:Y:S06]  /*1ce10*/  BRA `(.L_x_18629) ;  /* 0x00000000004c7947 */ /* 0x000fec0003800000 */
.L_x_18628:
[----:B------:R-:W-:Y:S02]  /*1ce20*/  ULDC UR4, c[0x0][0x4f8] ;  /* 0x00013e0000047ab9 */ /* 0x000fe40000000800 */
        /* <DEDUP_REMOVED lines=11> */
[----:B------:R-:W-:Y:S01]  /*1cee0*/  IMAD R2, R3, UR4, R2 ;  /* 0x0000000403027c24 */ /* 0x000fe2000f8e0202 */
[----:B------:R-:W-:-:S04]  /*1cef0*/  HFMA2.MMA R3, -RZ, RZ, 0, 0 ;  /* 0x00000000ff037435 */ /* 0x000fc800000001ff */
[----:B------:R-:W-:-:S13]  /*1cf00*/  ISETP.GE.U32.AND P0, PT, R2, UR4, PT ;  /* 0x0000000402007c0c */ /* 0x000fda000bf06070 */
[----:B------:R-:W-:-:S04]  /*1cf10*/  @P0 IADD3 R2, R2, -UR4, RZ ;  /* 0x8000000402020c10 */ /* 0x000fc8000fffe0ff */
[----:B------:R-:W-:-:S13]  /*1cf20*/  ISETP.GE.U32.AND P0, PT, R2, UR4, PT ;  /* 0x0000000402007c0c */ /* 0x000fda000bf06070 */
[----:B------:R-:W-:Y:S01]  /*1cf30*/  @P0 VIADD R2, R2, -UR4 ;  /* 0x8000000402020c36 */ /* 0x000fe20008000000 */
[----:B------:R-:W-:-:S07]  /*1cf40*/  @!P1 LOP3.LUT R2, RZ, UR4, RZ, 0x33, !PT ;  /* 0x00000004ff029c12 */ /* 0x000fce000f8e33ff */
.L_x_18629:
[----:B------:R-:W-:Y:S05]  /*1cf50*/  BSYNC B0 ;  /* 0x0000000000007941 */ /* 0x000fea0003800000 */
.L_x_18627:
[----:B------:R-:W-:Y:S01]  /*1cf60*/  ULDC.64 UR4, c[0x0][0x5c0] ;  /* 0x0001700000047ab9 */ /* 0x000fe20000000a00 */
[----:B------:R-:W-:Y:S01]  /*1cf70*/  MOV R19, R16 ;  /* 0x0000001000137202 */ /* 0x000fe20000000f00 */
[----:B------:R-:W-:Y:S02]  /*1cf80*/  IMAD R3, R3, UR4, RZ ;  /* 0x0000000403037c24 */ /* 0x000fe4000f8e02ff */
[----:B------:R-:W-:-:S04]  /*1cf90*/  IMAD.WIDE.U32 R18, R2, UR4, R18 ;  /* 0x0000000402127c25 */ /* 0x000fc8000f8e0012 */
[----:B------:R-:W-:-:S04]  /*1cfa0*/  IMAD R3, R2, UR5, R3 ;  /* 0x0000000502037c24 */ /* 0x000fc8000f8e0203 */
[----:B------:R-:W-:-:S07]  /*1cfb0*/  IMAD.IADD R16, R19, 0x1, R3 ;  /* 0x0000000113107824 */ /* 0x000fce00078e0203 */
.L_x_18554:
[----:B------:R1:W5:Y:S01]  /*1cfc0*/  LDG.E.U16 R22, desc[UR36][R22.64] ;  /* 0x0000002416167981 */ /* 0x000362000c1e1500 */
[----:B------:R-:W-:Y:S01]  /*1cfd0*/  ULDC.64 UR4, c[0x0][0x5c8] ;  /* 0x0001720000047ab9 */ /* 0x000fe20000000a00 */
[----:B------:R-:W-:Y:S01]  /*1cfe0*/  ULDC.64 UR6, c[0x0][0x5d0] ;  /* 0x0001740000067ab9 */ /* 0x000fe20000000a00 */
[----:B------:R-:W-:Y:S01]  /*1cff0*/  UIADD3 UR4, UP0, UR4, -0x1, URZ ;  /* 0xffffffff04047890 */ /* 0x000fe2000ff1e03f */
[----:B------:R-:W-:-:S03]  /*1d000*/  LEA R2, P2, R18, UR6, 0x1 ;  /* 0x0000000612027c11 */ /* 0x000fc6000f8408ff */
[----:B------:R-:W-:Y:S01]  /*1d010*/  UIADD3.X UR5, UR5, -0x1, URZ, UP0, !UPT ;  /* 0xffffffff05057890 */ /* 0x000fe200087fe43f */
[----:B------:R-:W-:Y:S02]  /*1d020*/  LOP3.LUT R0, R2, 0x3, RZ, 0xc0, !PT ;  /* 0x0000000302007812 */ /* 0x000fe400078ec0ff */
[----:B------:R-:W-:Y:S02]  /*1d030*/  ISETP.LT.U32.AND P0, PT, R18, UR4, PT ;  /* 0x0000000412007c0c */ /* 0x000fe4000bf01070 */
[----:B------:R-:W-:Y:S02]  /*1d040*/  ISETP.NE.U32.AND P1, PT, R0, RZ, PT ;  /* 0x000000ff0000720c */ /* 0x000fe40003f25070 */
[----:B------:R-:W-:Y:S02]  /*1d050*/  MOV R3, UR5 ;  /* 0x0000000500037c02 */ /* 0x000fe40008000f00 */
[----:B------:R-:W-:Y:S02]  /*1d060*/  ISETP.NE.AND.EX P1, PT, RZ, RZ, PT, P1 ;  /* 0x000000ffff00720c */ /* 0x000fe40003f25310 */
[----:B------:R-:W-:-:S02]  /*1d070*/  ISETP.GT.AND.EX P0, PT, R3, R16, PT, P0 ;  /* 0x000000100300720c */ /* 0x000fc40003f04300 */
[----:B------:R-:W-:-:S11]  /*1d080*/  LEA.HI.X R3, R18, UR7, R16, 0x1, P2 ;  /* 0x0000000712037c11 */ /* 0x000fd600090f0c10 */
[----:B-1----:R-:W-:Y:S05]  /*1d090*/  @!P1 BRA P0, `(.L_x_18630) ;  /* 0x0000000000949947 */ /* 0x002fea0000000000 */
[----:B------:R-:W-:Y:S02]  /*1d0a0*/  ISETP.GT.U32.AND P1, PT, R18, RZ, PT ;  /* 0x000000ff1200720c */ /* 0x000fe40003f24070 */
[----:B------:R-:W-:Y:S02]  /*1d0b0*/  ISETP.NE.U32.AND P0, PT, R0, RZ, PT ;  /* 0x000000ff0000720c */ /* 0x000fe40003f05070 */
[----:B------:R-:W-:Y:S02]  /*1d0c0*/  ISETP.GT.AND.EX P1, PT, R16, RZ, PT, P1 ;  /* 0x000000ff1000720c */ /* 0x000fe40003f24310 */
[----:B------:R-:W-:-:S13]  /*1d0d0*/  ISETP.NE.AND.EX P0, PT, RZ, RZ, PT, P0 ;  /* 0x000000ffff00720c */ /* 0x000fda0003f05300 */
[----:B------:R-:W-:Y:S05]  /*1d0e0*/  @P0 BRA P1, `(.L_x_18631) ;  /* 0x0000000000380947 */ /* 0x000fea0000800000 */
[C---:B0-----:R-:W-:Y:S01]  /*1d0f0*/  LOP3.LUT R4, R2.reuse, 0xfffffffd, RZ, 0xc0, !PT ;  /* 0xfffffffd02047812 */ /* 0x041fe200078ec0ff */
[----:B------:R-:W-:Y:S01]  /*1d100*/  IMAD.MOV.U32 R6, RZ, RZ, 0x3254 ;  /* 0x00003254ff067424 */ /* 0x000fe200078e00ff */
[----:B------:R-:W-:Y:S02]  /*1d110*/  MOV R5, R3 ;  /* 0x0000000300057202 */ /* 0x000fe40000000f00 */
[----:B------:R-:W-:-:S03]  /*1d120*/  LOP3.LUT R0, R2, 0x2, RZ, 0xc0, !PT ;  /* 0x0000000202007812 */ /* 0x000fc600078ec0ff */
[----:B------:R0:W5:Y:S01]  /*1d130*/  LD.E R7, desc[UR36][R4.64] ;  /* 0x0000002404077980 */ /* 0x000162000c101900 */
[----:B------:R-:W-:-:S04]  /*1d140*/  ISETP.EQ.U32.AND P0, PT, R0, RZ, PT ;  /* 0x000000ff0000720c */ /* 0x000fc80003f02070 */
[----:B------:R-:W-:-:S09]  /*1d150*/  SEL R6, R6, 0x7610, P0 ;  /* 0x0000761006067807 */ /* 0x000fd20000000000 */
.L_x_18632:
[----:B-----5:R-:W-:-:S05]  /*1d160*/  HADD2.BF16_V2 R0, R7, R22.H0_H0 ;  /* 0x2000001607007230 */ /* 0x020fca0000200000 */
[----:B------:R-:W-:-:S05]  /*1d170*/  PRMT R9, R7, R6, R0 ;  /* 0x0000000607097216 */ /* 0x000fca0000000000 */
[----:B------:R-:W2:Y:S02]  /*1d180*/  ATOM.E.CAS.STRONG.GPU PT, R0, [R4], R7, R9 ;  /* 0x000000070400738b */ /* 0x000ea400001ee109 */
[----:B--2---:R-:W-:Y:S02]  /*1d190*/  ISETP.NE.U32.AND P0, PT, R0, R7, PT ;  /* 0x000000070000720c */ /* 0x004fe40003f05070 */
[----:B------:R-:W-:-:S11]  /*1d1a0*/  MOV R7, R0 ;  /* 0x0000000000077202 */ /* 0x000fd60000000f00 */
[----:B------:R-:W-:Y:S05]  /*1d1b0*/  @P0 BRA `(.L_x_18632) ;  /* 0xfffffffc00e80947 */ /* 0x000fea000383ffff */
[----:B------:R-:W-:Y:S05]  /*1d1c0*/  EXIT ;  /* 0x000000000000794d */ /* 0x000fea0003800000 */
.L_x_18631:
[----:B------:R-:W0:Y:S02]  /*1d1d0*/  I2F.BF16.RZ R7, RZ ;  /* 0x000000ff00077306 */ /* 0x000e24000020e400 */
[----:B0----5:R-:W-:-:S05]  /*1d1e0*/  PRMT R5, R7, 0x5410, R22 ;  /* 0x0000541007057816 */ /* 0x021fca0000000016 */
[----:B------:R0:W-:Y:S02]  /*1d1f0*/  ATOM.E.ADD.BF16x2.RN.STRONG.GPU P0, RZ, desc[UR36][R2.64+-0x2], R5 ;  /* 0xfffffe0502ff79a2 */ /* 0x0001e4000810e7e4 */
[----:B0-----:R-:W-:Y:S05]  /*1d200*/  @P0 EXIT ;  /* 0x000000000000094d */ /* 0x001fea0003800000 */
[----:B------:R-:W0:Y:S02]  /*1d210*/  QSPC.E.S P0, RZ, [R2+-0x2] ;  /* 0xfffffe0002ff73aa */ /* 0x000e240000000500 */
[----:B0-----:R-:W-:Y:S05]  /*1d220*/  @!P0 BRA `(.L_x_18633) ;  /* 0x0000000000208947 */ /* 0x001fea0003800000 */
[----:B------:R-:W-:Y:S02]  /*1d230*/  MOV R0, R2 ;  /* 0x0000000200007202 */ /* 0x000fe40000000f00 */
[----:B------:R-:W-:-:S07]  /*1d240*/  PRMT R5, R7, 0x5410, R22 ;  /* 0x0000541007057816 */ /* 0x000fce0000000016 */
.L_x_18634:
[----:B------:R-:W0:Y:S02]  /*1d250*/  LDS R2, [R0+-0x2] ;  /* 0xfffffe0000027984 */ /* 0x000e240000000800 */
[----:B0-----:R-:W-:-:S10]  /*1d260*/  HFMA2.MMA.BF16_V2 R3, R2, 1, 1, R5 ;  /* 0x3f803f8002037835 */ /* 0x001fd40000200005 */
[----:B------:R-:W0:Y:S02]  /*1d270*/  ATOMS.CAST.SPIN R3, [R0+-0x2], R2, R3 ;  /* 0xfffffe020003738d */ /* 0x000e240001800003 */
[----:B0-----:R-:W-:-:S13]  /*1d280*/  ISETP.EQ.U32.AND P0, PT, R3, 0x1, PT ;  /* 0x000000010300780c */ /* 0x001fda0003f02070 */
[----:B------:R-:W-:Y:S05]  /*1d290*/  @!P0 BRA `(.L_x_18634) ;  /* 0xfffffffc00ec8947 */ /* 0x000fea000383ffff */
[----:B------:R-:W-:Y:S05]  /*1d2a0*/  EXIT ;  /* 0x000000000000794d */ /* 0x000fea0003800000 */
.L_x_18633:
[----:B------:R-:W2:Y:S02]  /*1d2b0*/  LD.E R0, desc[UR36][R2.64+-0x2] ;  /* 0xfffffe2402007980 */ /* 0x000ea4000c101900 */
[----:B--2---:R-:W-:-:S05]  /*1d2c0*/  IADD3 R5, R5, R0, RZ ;  /* 0x0000000005057210 */ /* 0x004fca0007ffe0ff */
[----:B------:R-:W-:Y:S01]  /*1d2d0*/  ST.E desc[UR36][R2.64+-0x2], R5 ;  /* 0xfffffe0502007985 */ /* 0x000fe2000c101924 */
[----:B------:R-:W-:Y:S05]  /*1d2e0*/  EXIT ;  /* 0x000000000000794d */ /* 0x000fea0003800000 */
.L_x_18630:
[----:B------:R-:W0:Y:S02]  /*1d2f0*/  I2F.BF16.RZ R7, RZ ;  /* 0x000000ff00077306 */ /* 0x000e24000020e400 */
[----:B0----5:R-:W-:-:S05]  /*1d300*/  PRMT R5, R22, 0x5410, R7 ;  /* 0x0000541016057816 */ /* 0x021fca0000000007 */
[----:B------:R0:W-:Y:S02]  /*1d310*/  ATOM.E.ADD.BF16x2.RN.STRONG.GPU P0, RZ, desc[UR36][R2.64], R5 ;  /* 0x0000000502ff79a2 */ /* 0x0001e4000810e7e4 */
[----:B0-----:R-:W-:Y:S05]  /*1d320*/  @P0 EXIT ;  /* 0x000000000000094d */ /* 0x001fea0003800000 */
[----:B------:R-:W0:Y:S02]  /*1d330*/  QSPC.E.S P0, RZ, [R2] ;  /* 0x0000000002ff73aa */ /* 0x000e240000000500 */
[----:B0-----:R-:W-:Y:S05]  /*1d340*/  @!P0 BRA `(.L_x_18635) ;  /* 0x0000000000208947 */ /* 0x001fea0003800000 */
[----:B------:R-:W-:Y:S02]  /*1d350*/  MOV R0, R2 ;  /* 0x0000000200007202 */ /* 0x000fe40000000f00 */
[----:B------:R-:W-:-:S07]  /*1d360*/  PRMT R5, R22, 0x5410, R7 ;  /* 0x0000541016057816 */ /* 0x000fce0000000007 */
.L_x_18636:
[----:B------:R-:W0:Y:S02]  /*1d370*/  LDS R2, [R0] ;  /* 0x0000000000027984 */ /* 0x000e240000000800 */
[----:B0-----:R-:W-:-:S06]  /*1d380*/  HADD2.BF16_V2 R3, R2, R5 ;  /* 0x0000000502037230 */ /* 0x001fcc0000200000 */
[----:B------:R-:W0:Y:S02]  /*1d390*/  ATOMS.CAST.SPIN R3, [R0], R2, R3 ;  /* 0x000000020003738d */ /* 0x000e240001800003 */
[----:B0-----:R-:W-:-:S13]  /*1d3a0*/  ISETP.EQ.U32.AND P0, PT, R3, 0x1, PT ;  /* 0x000000010300780c */ /* 0x001fda0003f02070 */
[----:B------:R-:W-:Y:S05]  /*1d3b0*/  @!P0 BRA `(.L_x_18636) ;  /* 0xfffffffc00ec8947 */ /* 0x000fea000383ffff */
[----:B------:R-:W-:Y:S05]  /*1d3c0*/  EXIT ;  /* 0x000000000000794d */ /* 0x000fea0003800000 */
.L_x_18635:
[----:B------:R-:W2:Y:S02]  /*1d3d0*/  LD.E R0, desc[UR36][R2.64] ;  /* 0x0000002402007980 */ /* 0x000ea4000c101900 */
[----:B--2---:R-:W-:-:S05]  /*1d3e0*/  IMAD.IADD R5, R5, 0x1, R0 ;  /* 0x0000000105057824 */ /* 0x004fca00078e0200 */
[----:B------:R-:W-:Y:S01]  /*1d3f0*/  ST.E desc[UR36][R2.64], R5 ;  /* 0x0000000502007985 */ /* 0x000fe2000c101924 */
[----:B------:R-:W-:Y:S05]  /*1d400*/  EXIT ;  /* 0x000000000000794d */ /* 0x000fea0003800000 */
        .weak           $__internal_26_$__cuda_sm20_div_u64
        .type           $__internal_26_$__cuda_sm20_div_u64,@function
        .size           $__internal_26_$__cuda_sm20_div_u64,($__internal_27_$__cuda_sm20_rem_u64 - $__internal_26_$__cuda_sm20_div_u64)
$__internal_26_$__cuda_sm20_div_u64:
[----:B------:R-:W-:Y:S02]  /*1d410*/  MOV R4, R3 ;  /* 0x0000000300047202 */ /* 0x000fe40000000f00 */
[----:B------:R-:W-:-:S04]  /*1d420*/  MOV R5, R2 ;  /* 0x0000000200057202 */ /* 0x000fc80000000f00 */
[----:B------:R-:W0:Y:S08]  /*1d430*/  I2F.U64.RP R4, R4 ;  /* 0x0000000400047312 */ /* 0x000e300000309000 */
[----:B0-----:R-:W0:Y:S02]  /*1d440*/  MUFU.RCP R4, R4 ;  /* 0x0000000400047308 */ /* 0x001e240000001000 */
[----:B0-----:R-:W-:-:S06]  /*1d450*/  VIADD R4, R4, 0x1ffffffe ;  /* 0x1ffffffe04047836 */ /* 0x001fcc0000000000 */
[----:B------:R-:W0:Y:S02]  /*1d460*/  F2I.U64.TRUNC R8, R4 ;  /* 0x0000000400087311 */ /* 0x000e24000020d800 */
[----:B0-----:R-:W-:Y:S01]  /*1d470*/  IMAD.WIDE.U32 R4, R8, R3, RZ ;  /* 0x0000000308047225 */ /* 0x001fe200078e00ff */
[----:B------:R-:W-:-:S03]  /*1d480*/  MOV R11, R8 ;  /* 0x00000008000b7202 */ /* 0x000fc60000000f00 */
[----:B------:R-:W-:Y:S01]  /*1d490*/  IMAD R5, R8, R2, R5 ;  /* 0x0000000208057224 */ /* 0x000fe200078e0205 */
[----:B------:R-:W-:-:S03]  /*1d4a0*/  IADD3 R4, P0, RZ, -R4, RZ ;  /* 0x80000004ff047210 */ /* 0x000fc60007f1e0ff */
        /* <DEDUP_REMOVED lines=46> */
[----:B------:R-:W-:Y:S01]  /*1d790*/  SEL R7, R7, R5, P0 ;  /* 0x0000000507077207 */ /* 0x000fe20000000000 */
[----:B------:R-:W-:Y:S01]  /*1d7a0*/  HFMA2.MMA R5, -RZ, RZ, 0, 0 ;  /* 0x00000000ff057435 */ /* 0x000fe200000001ff */
[----:B------:R-:W-:Y:S02]  /*1d7b0*/  ISETP.GE.U32.AND P0, PT, R11, R3, PT ;  /* 0x000000030b00720c */ /* 0x000fe40003f06070 */
[----:B------:R-:W-:Y:S02]  /*1d7c0*/  IADD3 R4, P2, R9, 0x1, RZ ;  /* 0x0000000109047810 */ /* 0x000fe40007f5e0ff */
[----:B------:R-:W-:Y:S02]  /*1d7d0*/  ISETP.NE.U32.AND P1, PT, R3, RZ, PT ;  /* 0x000000ff0300720c */ /* 0x000fe40003f25070 */
[----:B------:R-:W-:Y:S01]  /*1d7e0*/  ISETP.GE.U32.AND.EX P0, PT, R10, R2, PT, P0 ;  /* 0x000000020a00720c */ /* 0x000fe20003f06100 */
[----:B------:R-:W-:Y:S01]  /*1d7f0*/  IMAD.X R3, RZ, RZ, R7, P2 ;  /* 0x000000ffff037224 */ /* 0x000fe200010e0607 */
[----:B------:R-:W-:-:S02]  /*1d800*/  ISETP.NE.AND.EX P1, PT, R2, RZ, PT, P1 ;  /* 0x000000ff0200720c */ /* 0x000fc40003f25310 */
[----:B------:R-:W-:Y:S02]  /*1d810*/  SEL R2, R4, R9, P0 ;  /* 0x0000000904027207 */ /* 0x000fe40000000000 */
[----:B------:R-:W-:Y:S02]  /*1d820*/  MOV R4, R0 ;  /* 0x0000000000047202 */ /* 0x000fe40000000f00 */
[----:B------:R-:W-:Y:S02]  /*1d830*/  SEL R3, R3, R7, P0 ;  /* 0x0000000703037207 */ /* 0x000fe40000000000 */
[----:B------:R-:W-:Y:S02]  /*1d840*/  SEL R2, R2, 0xffffffff, P1 ;  /* 0xffffffff02027807 */ /* 0x000fe40000800000 */
[----:B------:R-:W-:Y:S01]  /*1d850*/  SEL R3, R3, 0xffffffff, P1 ;  /* 0xffffffff03037807 */ /* 0x000fe20000800000 */
[----:B------:R-:W-:Y:S06]  /*1d860*/  RET.REL.NODEC R4 `(_ZN2at6native24index_elementwise_kernelILi128ELi4EZNS0_20cuda_take_put_kernelIN3c108BFloat16ElZZZZZNS0_10put_kernelERNS_14TensorIteratorERKNS_10TensorBaseEbENKUlvE_clEvENKUlvE10_clEvENKUlvE_clEvENKUlvE0_clEvEUlRS4_lE_EEvS6_S9_RKT1_EUliE_EEvlSG_) ;  /* 0xfffffe2404e47950 */ /* 0x000fec0003c3ffff */
        .weak           $__internal_27_$__cuda_sm20_rem_u64
        .type           $__internal_27_$__cuda_sm20_rem_u64,@function
        .size           $__internal_27_$__cuda_sm20_rem_u64,(.L_x_27944 - $__internal_27_$__cuda_sm20_rem_u64)
$__internal_27_$__cuda_sm20_rem_u64:
[----:B------:R-:W0:Y:S08]  /*1d870*/  I2F.U64.RP R0, UR38 ;  /* 0x0000002600007d12 */ /* 0x000e300008309000 */
[----:B0-----:R-:W0:Y:S02]  /*1d880*/  MUFU.RCP R0, R0 ;  /* 0x0000000000007308 */ /* 0x001e240000001000 */
[----:B0-----:R-:W-:-:S06]  /*1d890*/  VIADD R2, R0, 0x1ffffffe ;  /* 0x1ffffffe00027836 */ /* 0x001fcc0000000000 */
[----:B------:R-:W0:Y:S02]  /*1d8a0*/  F2I.U64.TRUNC R2, R2 ;  /* 0x0000000200027311 */ /* 0x000e24000020d800 */
[----:B0-----:R-:W-:-:S04]  /*1d8b0*/  IMAD.WIDE.U32 R4, R2, UR38, RZ ;  /* 0x0000002602047c25 */ /* 0x001fc8000f8e00ff */
[----:B------:R-:W-:Y:S01]  /*1d8c0*/  IMAD R5, R2, UR39, R5 ;  /* 0x0000002702057c24 */ /* 0x000fe2000f8e0205 */
[----:B------:R-:W-:-:S03]  /*1d8d0*/  IADD3 R7, P0, RZ, -R4, RZ ;  /* 0x80000004ff077210 */ /* 0x000fc60007f1e0ff */
[----:B------:R-:W-:Y:S02]  /*1d8e0*/  IMAD R5, R3, UR38, R5 ;  /* 0x0000002603057c24 */ /* 0x000fe4000f8e0205 */
[----:B------:R-:W-:-:S03]  /*1d8f0*/  IMAD.HI.U32 R4, R2, R7, RZ ;  /* 0x0000000702047227 */ /* 0x000fc600078e00ff */
[----:B------:R-:W-:Y:S02]  /*1d900*/  IADD3.X R11, RZ, ~R5, RZ, P0, !PT ;  /* 0x80000005ff0b7210 */ /* 0x000fe400007fe4ff */
[----:B------:R-:W-:-:S03]  /*1d910*/  MOV R5, R2 ;  /* 0x0000000200057202 */ /* 0x000fc60000000f00 */
[-C--:B------:R-:W-:Y:S02]  /*1d920*/  IMAD R13, R3, R11.reuse, RZ ;  /* 0x0000000b030d7224 */ /* 0x080fe400078e02ff */
[----:B------:R-:W-:-:S04]  /*1d930*/  IMAD.WIDE.U32 R4, P0, R2, R11, R4 ;  /* 0x0000000b02047225 */ /* 0x000fc80007800004 */
[----:B------:R-:W-:-:S04]  /*1d940*/  IMAD.HI.U32 R11, R3, R11, RZ ;  /* 0x0000000b030b7227 */ /* 0x000fc800078e00ff */
[----:B------:R-:W-:-:S04]  /*1d950*/  IMAD.HI.U32 R4, P1, R3, R7, R4 ;  /* 0x0000000703047227 */ /* 0x000fc80007820004 */
[----:B------:R-:W-:Y:S01]  /*1d960*/  IMAD.X R0, R11, 0x1, R3, P0 ;  /* 0x000000010b007824 */ /* 0x000fe200000e0603 */
[----:B------:R-:W-:-:S04]  /*1d970*/  IADD3 R5, P2, R13, R4, RZ ;  /* 0x000000040d057210 */ /* 0x000fc80007f5e0ff */
[----:B------:R-:W-:Y:S01]  /*1d980*/  IADD3.X R7, RZ, RZ, R0, P2, P1 ;  /* 0x000000ffff077210 */ /* 0x000fe200017e2400 */
[----:B------:R-:W-:-:S04]  /*1d990*/  IMAD.WIDE.U32 R2, R5, UR38, RZ ;  /* 0x0000002605027c25 */ /* 0x000fc8000f8e00ff */
        /* <DEDUP_REMOVED lines=44> */
[----:B------:R-:W-:Y:S06]  /*1dc60*/  RET.REL.NODEC R2 `(_ZN2at6native24index_elementwise_kernelILi128ELi4EZNS0_20cuda_take_put_kernelIN3c108BFloat16ElZZZZZNS0_10put_kernelERNS_14TensorIteratorERKNS_10TensorBaseEbENKUlvE_clEvENKUlvE10_clEvENKUlvE_clEvENKUlvE0_clEvEUlRS4_lE_EEvS6_S9_RKT1_EUliE_EEvlSG_) ;  /* 0xfffffe2002e47950 */ /* 0x000fec0003c3ffff */
.L_x_18637:
        /* <DEDUP_REMOVED lines=9> */
.L_x_27944:


//--------------------- .text._ZN2at6native24index_elementwise_kernelILi128ELi4EZNS0_20cuda_take_put_kernelIN3c108BFloat16EiZZZZZNS0_10put_kernelERNS_14TensorIteratorERKNS_10TensorBaseEbENKUlvE_clEvENKUlvE10_clEvENKUlvE_clEvENKUlvE_clEvEUlRS4_iE0_EEvS6_S9_RKT1_EUliE_EEvlSG_ --------------------------
	.section	.text._ZN2at6native24index_elementwise_kernelILi128ELi4EZNS0_20cuda_take_put_kernelIN3c108BFloat16EiZZZZZNS0_10put_kernelERNS_14TensorIteratorERKNS_10TensorBaseEbENKUlvE_clEvENKUlvE10_clEvENKUlvE_clEvENKUlvE_clEvEUlRS4_iE0_EEvS6_S9_RKT1_EUliE_EEvlSG_,"ax",@progbits
	.align	128
        .global         _ZN2at6native24index_elementwise_kernelILi128ELi4EZNS0_20cuda_take_put_kernelIN3c108BFloat16EiZZZZZNS0_10put_kernelERNS_14TensorIteratorERKNS_10TensorBaseEbENKUlvE_clEvENKUlvE10_clEvENKUlvE_clEvENKUlvE_clEvEUlRS4_iE0_EEvS6_S9_RKT1_EUliE_EEvlSG_
        .type           _ZN2at6native24index_elementwise_kernelILi128ELi4EZNS0_20cuda_take_put_kernelIN3c108BFloat16EiZZZZZNS0_10put_kernelERNS_14TensorIteratorERKNS_10TensorBaseEbENKUlvE_clEvENKUlvE10_clEvENKUlvE_clEvENKUlvE_clEvEUlRS4_iE0_EEvS6_S9_RKT1_EUliE_EEvlSG_,@function
        .size           _ZN2at6native24index_elementwise_kernelILi128ELi4EZNS0_20cuda_take_put_kernelIN3c108BFloat16EiZZZZZNS0_10put_kernelERNS_14TensorIteratorERKNS_10TensorBaseEbENKUlvE_clEvENKUlvE10_clEvENKUlvE_clEvENKUlvE_clEvEUlRS4_iE0_EEvS6_S9_RKT1_EUliE_EEvlSG_,(.L_x_28104 - _ZN2at6native24index_elementwise_kernelILi128ELi4EZNS0_20cuda_take_put_kernelIN3c108BFloat16EiZZZZZNS0_10put_kernelERNS_14TensorIteratorERKNS_10TensorBaseEbENKUlvE_clEvENKUlvE10_clEvENKUlvE_clEvENKUlvE_clEvEUlRS4_iE0_EEvS6_S9_RKT1_EUliE_EEvlSG_)
        .other          _ZN2at6native24index_elementwise_kernelILi128ELi4EZNS0_20cuda_take_put_kernelIN3c108BFloat16EiZZZZZNS0_10put_kernelERNS_14TensorIteratorERKNS_10TensorBaseEbENKUlvE_clEvENKUlvE10_clEvENKUlvE_clEvENKUlvE_clEvEUlRS4_iE0_EEvS6_S9_RKT1_EUliE_EEvlSG_,@"STO_CUDA_ENTRY STV_DEFAULT"
_ZN2at6native24index_elementwise_kernelILi128ELi4EZNS0_20cuda_take_put_kernelIN3c108BFloat16EiZZZZZNS0_10put_kernelERNS_14TensorIteratorERKNS_10TensorBaseEbENKUlvE_clEvENKUlvE10_clEvENKUlvE_clEvENKUlvE_clEvEUlRS4_iE0_EEvS6_S9_RKT1_EUliE_EEvlSG_:
.text._ZN2at6native24index_elementwise_kernelILi128ELi4EZNS0_20cuda_take_put_kernelIN3c108BFloat16EiZZZZZNS0_10put_kernelERNS_14TensorIteratorERKNS_10TensorBaseEbENKUlvE_clEvENKUlvE10_clEvENKUlvE_clEvENKUlvE_clEvEUlRS4_iE0_EEvS6_S9_RKT1_EUliE_EEvlSG_:
        /* <DEDUP_REMOVED lines=315> */
.L_x_18640:
        /* <DEDUP_REMOVED lines=32> */
.L_x_18642:
[----:B------:R-:W-:Y:S05]  /*15b0*/  BSYNC B6 ;  /* 0x0000000000067941 */ /* 0x000fea0003800000 */
.L_x_18641:
        /* <DEDUP_REMOVED lines=284> */
.L_x_18643:
[----:B------:R-:W2:Y:S01]  /*2780*/  LDG.E.U16 R19, desc[UR36][R18.64] ;  /* 0x0000002412137981 */ /* 0x000ea2000c1e1500 */
[----:B------:R-:W0:Y:S01]  /*2790*/  LDC.64 R4, c[0x0][0x5c0] ;  /* 0x00017000ff047b82 */ /* 0x000e220000000a00 */
[----:B------:R-:W-:-:S04]  /*27a0*/  LEA R22, R25, R22, 0x9 ;  /* 0x0000001619167211 */ /* 0x000fc800078e48ff */
[----:B------:R-:W-:Y:S01]  /*27b0*/  IADD3 R23, R22, 0x80, RZ ;  /* 0x0000008016177810 */ /* 0x000fe20007ffe0ff */
[----:B0-----:R-:W-:-:S05]  /*27c0*/  IMAD.WIDE R2, R3, 0x2, R4 ;  /* 0x0000000203027825 */ /* 0x001fca00078e0204 */
[----:B--2---:R0:W-:Y:S02]  /*27d0*/  STG.E.U16 desc[UR36][R2.64], R19 ;  /* 0x0000001302007986 */ /* 0x0041e4000c101524 */
[----:B0-----:R-:W-:Y:S01]  /*27e0*/  MOV R2, R23 ;  /* 0x0000001700027202 */ /* 0x001fe20000000f00 */
[----:B------:R-:W-:-:S07]  /*27f0*/  IMAD.MOV.U32 R3, RZ, RZ, RZ ;  /* 0x000000ffff037224 */ /* 0x000fce00078e00ff */
.L_x_18639:
[----:B------:R-:W-:Y:S05]  /*2800*/  BSYNC B7 ;  /* 0x0000000000077941 */ /* 0x000fea0003800000 */
.L_x_18638:
        /* <DEDUP_REMOVED lines=307> */
.L_x_18646:
        /* <DEDUP_REMOVED lines=32> */
.L_x_18648:
[----:B------:R-:W-:Y:S05]  /*3d40*/  BSYNC B6 ;  /* 0x0000000000067941 */ /* 0x000fea0003800000 */
.L_x_18647:
        /* <DEDUP_REMOVED lines=284> */
.L_x_18649:
[----:B------:R-:W2:Y:S01]  /*4f10*/  LDG.E.U16 R19, desc[UR36][R18.64] ;  /* 0x0000002412137981 */ /* 0x000ea2000c1e1500 */
[----:B------:R-:W0:Y:S01]  /*4f20*/  LDC.64 R4, c[0x0][0x5c0] ;  /* 0x00017000ff047b82 */ /* 0x000e220000000a00 */
[----:B------:R-:W-:Y:S01]  /*4f30*/  IADD3 R23, R23, 0x80, RZ ;  /* 0x0000008017177810 */ /* 0x000fe20007ffe0ff */
[----:B0-----:R-:W-:-:S05]  /*4f40*/  IMAD.WIDE R2, R3, 0x2, R4 ;  /* 0x0000000203027825 */ /* 0x001fca00078e0204 */
[----:B--2---:R0:W-:Y:S02]  /*4f50*/  STG.E.U16 desc[UR36][R2.64], R19 ;  /* 0x0000001302007986 */ /* 0x0041e4000c101524 */
[----:B0-----:R-:W-:Y:S02]  /*4f60*/  MOV R2, R23 ;  /* 0x0000001700027202 */ /* 0x001fe40000000f00 */
[----:B------:R-:W-:-:S07]  /*4f70*/  MOV R3, RZ ;  /* 0x000000ff00037202 */ /* 0x000fce0000000f00 */
.L_x_18645:
[----:B------:R-:W-:Y:S05]  /*4f80*/  BSYNC B7 ;  /* 0x0000000000077941 */ /* 0x000fea0003800000 */
.L_x_18644:
        /* <DEDUP_REMOVED lines=307> */
.L_x_18652:
        /* <DEDUP_REMOVED lines=32> */
.L_x_18654:
[----:B------:R-:W-:Y:S05]  /*64c0*/  BSYNC B6 ;  /* 0x0000000000067941 */ /* 0x000fea0003800000 */
.L_x_18653:
        /* <DEDUP_REMOVED lines=284> */
.L_x_18655:
[----:B------:R-:W2:Y:S01]  /*7690*/  LDG.E.U16 R19, desc[UR36][R18.64] ;  /* 0x0000002412137981 */ /* 0x000ea2000c1e1500 */
[----:B------:R-:W0:Y:S01]  /*76a0*/  LDC.64 R4, c[0x0][0x5c0] ;  /* 0x00017000ff047b82 */ /* 0x000e220000000a00 */
[----:B------:R-:W-:Y:S02]  /*76b0*/  VIADD R23, R23, 0x80 ;  /* 0x0000008017177836 */ /* 0x000fe40000000000 */
[----:B0-----:R-:W-:-:S05]  /*76c0*/  IMAD.WIDE R2, R3, 0x2, R4 ;  /* 0x0000000203027825 */ /* 0x001fca00078e0204 */
[----:B--2---:R0:W-:Y:S02]  /*76d0*/  STG.E.U16 desc[UR36][R2.64], R19 ;  /* 0x0000001302007986 */ /* 0x0041e4000c101524 */
[----:B0-----:R-:W-:Y:S02]  /*76e0*/  MOV R2, R23 ;  /* 0x0000001700027202 */ /* 0x001fe40000000f00 */
[----:B------:R-:W-:-:S07]  /*76f0*/  MOV R3, RZ ;  /* 0x000000ff00037202 */ /* 0x000fce0000000f00 */
.L_x_18651:
[----:B------:R-:W-:Y:S05]  /*7700*/  BSYNC B7 ;  /* 0x0000000000077941 */ /* 0x000fea0003800000 */
.L_x_18650:
        /* <DEDUP_REMOVED lines=306> */
.L_x_18656:
        /* <DEDUP_REMOVED lines=32> */
.L_x_18658:
[----:B------:R-:W-:Y:S05]  /*8c30*/  BSYNC B6 ;  /* 0x0000000000067941 */ /* 0x000fea0003800000 */
.L_x_18657:
        /* <DEDUP_REMOVED lines=284> */
.L_x_18659:
[----:B------:R-:W2:Y:S01]  /*9e00*/  LDG.E.U16 R19, desc[UR36][R18.64] ;  /* 0x0000002412137981 */ /* 0x000ea2000c1e1500 */
[----:B------:R-:W0:Y:S02]  /*9e10*/  LDC.64 R4, c[0x0][0x5c0] ;  /* 0x00017000ff047b82 */ /* 0x000e240000000a00 */
[----:B0-----:R-:W-:-:S05]  /*9e20*/  IMAD.WIDE R2, R3, 0x2, R4 ;  /* 0x0000000203027825 */ /* 0x001fca00078e0204 */
[----:B--2---:R-:W-:Y:S01]  /*9e30*/  STG.E.U16 desc[UR36][R2.64], R19 ;  /* 0x0000001302007986 */ /* 0x004fe2000c101524 */
[----:B------:R-:W-:Y:S05]  /*9e40*/  EXIT ;  /* 0x000000000000794d */ /* 0x000fea0003800000 */
.L_x_18660:
        /* <DEDUP_REMOVED lines=11> */
.L_x_28104:


//--------------------- .text._ZN2at6native24index_elementwise_kernelILi128ELi4EZNS0_20cuda_take_put_kernelIN3c108BFloat16EiZZZZZNS0_10put_kernelERNS_14TensorIteratorERKNS_10TensorBaseEbENKUlvE_clEvENKUlvE10_clEvENKUlvE_clEvENKUlvE_clEvEUlRS4_iE_EEvS6_S9_RKT1_EUliE_EEvlSG_ --------------------------
	.section	.text._ZN2at6native24index_elementwise_kernelILi128ELi4EZNS0_20cuda_take_put_kernelIN3c108BFloat16EiZZZZZNS0_10put_kernelERNS_14TensorIteratorERKNS_10TensorBaseEbENKUlvE_clEvENKUlvE10_clEvENKUlvE_clEvENKUlvE_clEvEUlRS4_iE_EEvS6_S9_RKT1_EUliE_EEvlSG_,"ax",@progbits
	.align	128
        .global         _ZN2at6native24index_elementwise_kernelILi128ELi4EZNS0_20cuda_take_put_kernelIN3c108BFloat16EiZZZZZNS0_10put_kernelERNS_14TensorIteratorERKNS_10TensorBaseEbENKUlvE_clEvENKUlvE10_clEvENKUlvE_clEvENKUlvE_clEvEUlRS4_iE_EEvS6_S9_RKT1_EUliE_EEvlSG_
        .type           _ZN2at6native24index_elementwise_kernelILi128ELi4EZNS0_20cuda_take_put_kernelIN3c108BFloat16EiZZZZZNS0_10put_kernelERNS_14TensorIteratorERKNS_10TensorBaseEbENKUlvE_clEvENKUlvE10_clEvENKUlvE_clEvENKUlvE_clEvEUlRS4_iE_EEvS6_S9_RKT1_EUliE_EEvlSG_,@function
        .size           _ZN2at6native24index_elementwise_kernelILi128ELi4EZNS0_20cuda_take_put_kernelIN3c108BFloat16EiZZZZZNS0_10put_kernelERNS_14TensorIteratorERKNS_10TensorBaseEbENKUlvE_clEvENKUlvE10_clEvENKUlvE_clEvENKUlvE_clEvEUlRS4_iE_EEvS6_S9_RKT1_EUliE_EEvlSG_,(.L_x_28105 - _ZN2at6native24index_elementwise_kernelILi128ELi4EZNS0_20cuda_take_put_kernelIN3c108BFloat16EiZZZZZNS0_10put_kernelERNS_14TensorIteratorERKNS_10TensorBaseEbENKUlvE_clEvENKUlvE10_clEvENKUlvE_clEvENKUlvE_clEvEUlRS4_iE_EEvS6_S9_RKT1_EUliE_EEvlSG_)
        .other          _ZN2at6native24index_elementwise_kernelILi128ELi4EZNS0_20cuda_take_put_kernelIN3c108BFloat16EiZZZZZNS0_10put_kernelERNS_14TensorIteratorERKNS_10TensorBaseEbENKUlvE_clEvENKUlvE10_clEvENKUlvE_clEvENKUlvE_clEvEUlRS4_iE_EEvS6_S9_RKT1_EUliE_EEvlSG_,@"STO_CUDA_ENTRY STV_DEFAULT"
_ZN2at6native24index_elementwise_kernelILi128ELi4EZNS0_20cuda_take_put_kernelIN3c108BFloat16EiZZZZZNS0_10put_kernelERNS_14TensorIteratorERKNS_10TensorBaseEbENKUlvE_clEvENKUlvE10_clEvENKUlvE_clEvENKUlvE_clEvEUlRS4_iE_EEvS6_S9_RKT1_EUliE_EEvlSG_:
.text._ZN2at6native24index_elementwise_kernelILi128ELi4EZNS0_20cuda_take_put_kernelIN3c108BFloat16EiZZZZZNS0_10put_kernelERNS_14TensorIteratorERKNS_10TensorBaseEbENKUlvE_clEvENKUlvE10_clEvENKUlvE_clEvENKUlvE_clEvEUlRS4_iE_EEvS6_S9_RKT1_EUliE_EEvlSG_:
[----:B------:R-:W0:Y:S01]  /*0000*/  LDC R1, c[0x0][0x28] ;  /* 0x00000a00ff017b82 */ /* 0x000e220000000800 */
[----:B------:R-:W1:Y:S01]  /*0010*/  S2R R25, SR_CTAID.X ;  /* 0x0000000000197919 */ /* 0x000e620000002500 */
[----:B------:R-:W-:Y:S01]  /*0020*/  ULDC.64 UR4, c[0x0][0x210] ;  /* 0x0000840000047ab9 */ /* 0x000fe20000000a00 */
[----:B------:R-:W-:Y:S01]  /*0030*/  ULDC.64 UR36, c[0x0][0x208] ;  /* 0x0000820000247ab9 */ /* 0x000fe20000000a00 */
[----:B------:R-:W-:Y:S01]  /*0040*/  BSSY B7, `(.L_x_18661) ;  /* 0x00002bd000077945 */ /* 0x000fe20003800000 */
[----:B------:R-:W1:Y:S01]  /*0050*/  S2R R22, SR_TID.X ;  /* 0x0000000000167919 */ /* 0x000e620000002100 */
[----:B------:R-:W-:Y:S01]  /*0060*/  IMAD.MOV.U32 R3, RZ, RZ, RZ ;  /* 0x000000ffff037224 */ /* 0x000fe200078e00ff */
[----:B-1----:R-:W-:-:S04]  /*0070*/  LEA R2, R25, R22, 0x9 ;  /* 0x0000001619027211 */ /* 0x002fc800078e48ff */
[----:B------:R-:W-:Y:S02]  /*0080*/  ISETP.GE.U32.AND P0, PT, R2, UR4, PT ;  /* 0x0000000402007c0c */ /* 0x000fe4000bf06070 */
[----:B------:R-:W-:Y:S02]  /*0090*/  MOV R23, R2 ;  /* 0x0000000200177202 */ /* 0x000fe40000000f00 */
[----:B------:R-:W-:-:S13]  /*00a0*/  ISETP.GE.AND.EX P0, PT, RZ, UR5, PT, P0 ;  /* 0x00000005ff007c0c */ /* 0x000fda000bf06300 */
[----:B0-----:R-:W-:Y:S05]  /*00b0*/  @P0 BRA `(.L_x_18662) ;  /* 0x0000002800d40947 */ /* 0x001fea0003800000 */
        /* <DEDUP_REMOVED lines=291> */
[----:B------:R-:W-:-:S05]  /*12f0*/  IADD3 R9, RZ, -R7, RZ ;  /* 0x80000007ff097210 */ /* 0x000fca0007ffe0ff */
        /* <DEDUP_REMOVED lines=11> */
.L_x_18663:
[----:B------:R-:W-:Y:S01]  /*13b0*/  ULDC.64 UR4, c[0x0][0x418] ;  /* 0x0001060000047ab9 */ /* 0x000fe20000000a00 */
[----:B------:R-:W-:Y:S01]  /*13c0*/  ULDC.64 UR8, c[0x0][0x420] ;  /* 0x0001080000087ab9 */ /* 0x000fe20000000a00 */
[----:B------:R-:W-:Y:S01]  /*13d0*/  IADD3 R16, P0, R0, UR4, RZ ;  /* 0x0000000400107c10 */ /* 0x000fe2000ff1e0ff */
[----:B------:R-:W-:-:S04]  /*13e0*/  ULDC.64 UR6, c[0x0][0x410] ;  /* 0x0001040000067ab9 */ /* 0x000fc80000000a00 */
[----:B------:R-:W-:-:S06]  /*13f0*/  IMAD.X R17, RZ, RZ, UR5, P0 ;  /* 0x00000005ff117e24 */ /* 0x000fcc00080e06ff */
        /* <DEDUP_REMOVED lines=27> */
.L_x_18665:
[----:B------:R-:W-:Y:S05]  /*15b0*/  BSYNC B6 ;  /* 0x0000000000067941 */ /* 0x000fea0003800000 */
.L_x_18664:
        /* <DEDUP_REMOVED lines=29> */
[----:B------:R-:W-:-:S05]  /*1790*/  IADD3 R4, RZ, -R7, RZ ;  /* 0x80000007ff047210 */ /* 0x000fca0007ffe0ff */
        /* <DEDUP_REMOVED lines=11> */
[----:B------:R-:W-:-:S05]  /*1850*/  IADD3 R6, RZ, -R5, RZ ;  /* 0x80000005ff067210 */ /* 0x000fca0007ffe0ff */
        /* <DEDUP_REMOVED lines=21> */
[----:B------:R-:W-:-:S05]  /*19b0*/  IADD3 R6, RZ, -R5, RZ ;  /* 0x80000005ff067210 */ /* 0x000fca0007ffe0ff */
        /* <DEDUP_REMOVED lines=210> */
[----:B------:R-:W1:Y:S01]  /*26e0*/  @P0 LDC R0, c[0x0][0x558] ;  /* 0x00015600ff000b82 */ /* 0x000e620000000800 */
[----:B------:R-:W-:Y:S01]  /*26f0*/  IMAD R4, R4, UR4, R5 ;  /* 0x0000000404047c24 */ /* 0x000fe2000f8e0205 */
[----:B------:R-:W-:-:S03]  /*2700*/  ULDC UR4, c[0x0][0x5b8] ;  /* 0x00016e0000047ab9 */ /* 0x000fc60000000800 */
[----:B------:R-:W-:-:S03]  /*2710*/  IMAD R3, R4, UR4, R3 ;  /* 0x0000000404037c24 */ /* 0x000fc6000f8e0203 */
[----:B------:R-:W2:Y:S01]  /*2720*/  @P0 LDC R2, c[0x0][0x5bc] ;  /* 0x00016f00ff020b82 */ /* 0x000ea20000000800 */
[----:B0-----:R-:W-:-:S05]  /*2730*/  @P0 IMAD.HI.U32 R7, R9, R7, R8 ;  /* 0x0000000709070227 */ /* 0x001fca00078e0008 */
[----:B-1----:R-:W-:-:S05]  /*2740*/  @P0 SHF.R.U32.HI R7, RZ, R0, R7 ;  /* 0x00000000ff070219 */ /* 0x002fca0000011607 */
[----:B------:R-:W-:-:S04]  /*2750*/  @P0 IMAD.MOV R7, RZ, RZ, -R7 ;  /* 0x000000ffff070224 */ /* 0x000fc800078e0a07 */
[----:B------:R-:W-:-:S04]  /*2760*/  @P0 IMAD R6, R7, R6, R9 ;  /* 0x0000000607060224 */ /* 0x000fc800078e0209 */
[----:B--2---:R-:W-:-:S07]  /*2770*/  @P0 IMAD R3, R6, R2, R3 ;  /* 0x0000000206030224 */ /* 0x004fce00078e0203 */
.L_x_18666:
[----:B------:R0:W5:Y:S01]  /*2780*/  LDG.E.U16 R19, desc[UR36][R18.64] ;  /* 0x0000002412137981 */ /* 0x000162000c1e1500 */
[----:B------:R-:W1:Y:S01]  /*2790*/  LDC.64 R4, c[0x0][0x5c8] ;  /* 0x00017200ff047b82 */ /* 0x000e620000000a00 */
[----:B------:R-:W-:Y:S01]  /*27a0*/  ULDC UR4, c[0x0][0x5c0] ;  /* 0x0001700000047ab9 */ /* 0x000fe20000000800 */
[----:B------:R-:W-:Y:S01]  /*27b0*/  BSSY B0, `(.L_x_18667) ;  /* 0x0000041000007945 */ /* 0x000fe20003800000 */
[----:B------:R-:W-:-:S06]  /*27c0*/  UIADD3 UR4, UR4, -0x1, URZ ;  /* 0xffffffff04047890 */ /* 0x000fcc000fffe03f */
[C---:B------:R-:W-:Y:S01]  /*27d0*/  ISETP.LT.AND P1, PT, R3.reuse, UR4, PT ;  /* 0x0000000403007c0c */ /* 0x040fe2000bf21270 */
[----:B-1----:R-:W-:-:S03]  /*27e0*/  IMAD.WIDE R4, R3, 0x2, R4 ;  /* 0x0000000203047825 */ /* 0x002fc600078e0204 */
[----:B------:R-:W-:-:S04]  /*27f0*/  LOP3.LUT R0, R4, 0x3, RZ, 0xc0, !PT ;  /* 0x0000000304007812 */ /* 0x000fc800078ec0ff */
[----:B------:R-:W-:-:S04]  /*2800*/  ISETP.NE.U32.AND P0, PT, R0, RZ, PT ;  /* 0x000000ff0000720c */ /* 0x000fc80003f05070 */
[----:B------:R-:W-:-:S13]  /*2810*/  ISETP.NE.AND.EX P0, PT, RZ, RZ, PT, P0 ;  /* 0x000000ffff00720c */ /* 0x000fda0003f05300 */
[----:B0-----:R-:W-:Y:S05]  /*2820*/  @!P0 BRA P1, `(.L_x_18668) ;  /* 0x0000000000a08947 */ /* 0x001fea0000800000 */
[----:B------:R-:W-:Y:S01]  /*2830*/  ISETP.NE.U32.AND P0, PT, R0, RZ, PT ;  /* 0x000000ff0000720c */ /* 0x000fe20003f05070 */
[----:B------:R-:W-:Y:S01]  /*2840*/  BSSY B1, `(.L_x_18669) ;  /* 0x0000025000017945 */ /* 0x000fe20003800000 */
[----:B------:R-:W-:Y:S02]  /*2850*/  ISETP.GT.AND P1, PT, R3, RZ, PT ;  /* 0x000000ff0300720c */ /* 0x000fe40003f24270 */
        /* <DEDUP_REMOVED lines=8> */
[----:B------:R-:W-:-:S10]  /*28e0*/  HFMA2.MMA R0, -RZ, RZ, 0, 0.19775390625 ;  /* 0x00003254ff007435 */ /* 0x000fd400000001ff */
[----:B0-----:R-:W-:-:S07]  /*28f0*/  SEL R6, R0, 0x7610, P0 ;  /* 0x0000761000067807 */ /* 0x001fce0000000000 */
.L_x_18672:
[----:B-----5:R-:W-:-:S05]  /*2900*/  HADD2.BF16_V2 R0, R7, R19.H0_H0 ;  /* 0x2000001307007230 */ /* 0x020fca0000200000 */
[----:B------:R-:W-:-:S05]  /*2910*/  PRMT R9, R7, R6, R0 ;  /* 0x0000000607097216 */ /* 0x000fca0000000000 */
[----:B------:R-:W2:Y:S02]  /*2920*/  ATOM.E.CAS.STRONG.GPU PT, R0, [R2], R7, R9 ;  /* 0x000000070200738b */ /* 0x000ea400001ee109 */
[----:B--2---:R-:W-:Y:S01]  /*2930*/  ISETP.NE.U32.AND P0, PT, R0, R7, PT ;  /* 0x000000070000720c */ /* 0x004fe20003f05070 */
[----:B------:R-:W-:-:S12]  /*2940*/  IMAD.MOV.U32 R7, RZ, RZ, R0 ;  /* 0x000000ffff077224 */ /* 0x000fd800078e0000 */
[----:B------:R-:W-:Y:S05]  /*2950*/  @P0 BRA `(.L_x_18672) ;  /* 0xfffffffc00e80947 */ /* 0x000fea000383ffff */
[----:B------:R-:W-:Y:S05]  /*2960*/  BSYNC B2 ;  /* 0x0000000000027941 */ /* 0x000fea0003800000 */
.L_x_18671:
[----:B------:R-:W-:Y:S05]  /*2970*/  BRA `(.L_x_18673) ;  /* 0x0000000000447947 */ /* 0x000fea0003800000 */
.L_x_18670:
        /* <DEDUP_REMOVED lines=8> */
.L_x_18675:
[----:B------:R-:W0:Y:S02]  /*2a00*/  LDS R2, [R4+-0x2] ;  /* 0xfffffe0004027984 */ /* 0x000e240000000800 */
[----:B0-----:R-:W-:-:S10]  /*2a10*/  HFMA2.MMA.BF16_V2 R3, R2, 1, 1, R19 ;  /* 0x3f803f8002037835 */ /* 0x001fd40000200013 */
[----:B------:R-:W0:Y:S02]  /*2a20*/  ATOMS.CAST.SPIN R3, [R4+-0x2], R2, R3 ;  /* 0xfffffe020403738d */ /* 0x000e240001800003 */
[----:B0-----:R-:W-:-:S13]  /*2a30*/  ISETP.EQ.U32.AND P0, PT, R3, 0x1, PT ;  /* 0x000000010300780c */ /* 0x001fda0003f02070 */
[----:B------:R-:W-:Y:S05]  /*2a40*/  @!P0 BRA `(.L_x_18675) ;  /* 0xfffffffc00ec8947 */ /* 0x000fea000383ffff */
[----:B------:R-:W-:Y:S05]  /*2a50*/  BRA `(.L_x_18673) ;  /* 0x00000000000c7947 */ /* 0x000fea0003800000 */
.L_x_18674:
[----:B------:R-:W2:Y:S02]  /*2a60*/  LD.E R0, desc[UR36][R4.64+-0x2] ;  /* 0xfffffe2404007980 */ /* 0x000ea4000c101900 */
[----:B--2---:R-:W-:-:S05]  /*2a70*/  IADD3 R3, R3, R0, RZ ;  /* 0x0000000003037210 */ /* 0x004fca0007ffe0ff */
[----:B------:R0:W-:Y:S02]  /*2a80*/  ST.E desc[UR36][R4.64+-0x2], R3 ;  /* 0xfffffe0304007985 */ /* 0x0001e4000c101924 */
.L_x_18673:
[----:B------:R-:W-:Y:S05]  /*2a90*/  BSYNC B1 ;  /* 0x0000000000017941 */ /* 0x000fea0003800000 */
.L_x_18669:
[----:B------:R-:W-:Y:S05]  /*2aa0*/  BRA `(.L_x_18676) ;  /* 0x0000000000447947 */ /* 0x000fea0003800000 */
.L_x_18668:
        /* <DEDUP_REMOVED lines=8> */
.L_x_18678:
[----:B------:R-:W0:Y:S02]  /*2b30*/  LDS R2, [R4] ;  /* 0x0000000004027984 */ /* 0x000e240000000800 */
[----:B0-----:R-:W-:-:S06]  /*2b40*/  HADD2.BF16_V2 R3, R2, R19 ;  /* 0x0000001302037230 */ /* 0x001fcc0000200000 */
[----:B------:R-:W0:Y:S02]  /*2b50*/  ATOMS.CAST.SPIN R3, [R4], R2, R3 ;  /* 0x000000020403738d */ /* 0x000e240001800003 */
[----:B0-----:R-:W-:-:S13]  /*2b60*/  ISETP.EQ.U32.AND P0, PT, R3, 0x1, PT ;  /* 0x000000010300780c */ /* 0x001fda0003f02070 */
[----:B------:R-:W-:Y:S05]  /*2b70*/  @!P0 BRA `(.L_x_18678) ;  /* 0xfffffffc00ec8947 */ /* 0x000fea000383ffff */
[----:B------:R-:W-:Y:S05]  /*2b80*/  BRA `(.L_x_18676) ;  /* 0x00000000000c7947 */ /* 0x000fea0003800000 */
.L_x_18677:
[----:B------:R-:W2:Y:S02]  /*2b90*/  LD.E R0, desc[UR36][R4.64] ;  /* 0x0000002404007980 */ /* 0x000ea4000c101900 */
[----:B--2---:R-:W-:-:S05]  /*2ba0*/  IADD3 R3, R3, R0, RZ ;  /* 0x0000000003037210 */ /* 0x004fca0007ffe0ff */
[----:B------:R1:W-:Y:S02]  /*2bb0*/  ST.E desc[UR36][R4.64], R3 ;  /* 0x0000000304007985 */ /* 0x0003e4000c101924 */
.L_x_18676:
[----:B------:R-:W-:Y:S05]  /*2bc0*/  BSYNC B0 ;  /* 0x0000000000007941 */ /* 0x000fea0003800000 */
.L_x_18667:
[----:B------:R-:W-:Y:S02]  /*2bd0*/  IMAD R22, R25, 0x200, R22 ;  /* 0x0000020019167824 */ /* 0x000fe400078e0216 */
[----:B01----:R-:W-:-:S03]  /*2be0*/  IMAD.MOV.U32 R3, RZ, RZ, RZ ;  /* 0x000000ffff037224 */ /* 0x003fc600078e00ff */
[----:B------:R-:W-:-:S04]  /*2bf0*/  IADD3 R23, R22, 0x80, RZ ;  /* 0x0000008016177810 */ /* 0x000fc80007ffe0ff */
[----:B------:R-:W-:-:S07]  /*2c00*/  MOV R2, R23 ;  /* 0x0000001700027202 */ /* 0x000fce0000000f00 */
.L_x_18662:
[----:B------:R-:W-:Y:S05]  /*2c10*/  BSYNC B7 ;  /* 0x0000000000077941 */ /* 0x000fea0003800000 */
.L_x_18661:
        /* <DEDUP_REMOVED lines=295> */
[----:B------:R-:W-:-:S07]  /*3e90*/  IMAD.MOV R9, RZ, RZ, -R7 ;  /* 0x000000ffff097224 */ /* 0x000fce00078e0a07 */
        /* <DEDUP_REMOVED lines=11> */
.L_x_18681:
        /* <DEDUP_REMOVED lines=27> */
[----:B------:R-:W-:Y:S01]  /*4100*/  IMAD.U32 R11, RZ, RZ, UR7 ;  /* 0x00000007ff0b7e24 */ /* 0x000fe2000f8e00ff */
[----:B------:R-:W-:Y:S01]  /*4110*/  MOV R12, 0x1 ;  /* 0x00000001000c7802 */ /* 0x000fe20000000f00 */
[----:B------:R-:W-:-:S07]  /*4120*/  IMAD.MOV.U32 R13, RZ, RZ, RZ ;  /* 0x000000ffff0d7224 */ /* 0x000fce00078e00ff */
[----:B------:R-:W-:-:S07]  /*4130*/  LEPC R20, `(.L_x_18683) ;  /* 0x000000001014794e */ /* 0x000fce0000000000 */
[----:B0-----:R-:W-:Y:S05]  /*4140*/  CALL.ABS.NOINC R2 ;  /* 0x0000000002007343 */ /* 0x001fea0003c00000 */
.L_x_18683:
[----:B------:R-:W-:Y:S05]  /*4150*/  BSYNC B6 ;  /* 0x0000000000067941 */ /* 0x000fea0003800000 */
.L_x_18682:
        /* <DEDUP_REMOVED lines=9> */
[----:B------:R-:W-:Y:S01]  /*41f0*/  IMAD.MOV.U32 R3, RZ, RZ, RZ ;  /* 0x000000ffff037224 */ /* 0x000fe200078e00ff */
[----:B0-----:R-:W-:-:S13]  /*4200*/  ISETP.NE.AND P0, PT, R0, RZ, PT ;  /* 0x000000ff0000720c */ /* 0x001fda0003f05270 */
[----:B------:R-:W-:Y:S05]  /*4210*/  @!P0 BRA `(.L_x_18684) ;  /* 0x0000001000408947 */ /* 0x000fea0003800000 */
        /* <DEDUP_REMOVED lines=260> */
[----:B------:R-:W-:Y:S02]  /*5260*/  @P0 IMAD.MOV.U32 R6, RZ, RZ, RZ ;  /* 0x000000ffff060224 */ /* 0x000fe400078e00ff */
[----:B------:R-:W-:-:S05]  /*5270*/  IADD3 R4, RZ, -R7, RZ ;  /* 0x80000007ff047210 */ /* 0x000fca0007ffe0ff */
[----:B------:R-:W1:Y:S01]  /*5280*/  @P0 LDC R11, c[0x0][0x558] ;  /* 0x00015600ff0b0b82 */ /* 0x000e620000000800 */
[----:B------:R-:W-:Y:S01]  /*5290*/  IMAD R4, R4, UR4, R5 ;  /* 0x0000000404047c24 */ /* 0x000fe2000f8e0205 */
[----:B------:R-:W-:-:S03]  /*52a0*/  ULDC UR4, c[0x0][0x5b8] ;  /* 0x00016e0000047ab9 */ /* 0x000fc60000000800 */
[----:B------:R-:W-:-:S03]  /*52b0*/  IMAD R3, R4, UR4, R3 ;  /* 0x0000000404037c24 */ /* 0x000fc6000f8e0203 */
[----:B------:R-:W2:Y:S01]  /*52c0*/  @P0 LDC R2, c[0x0][0x5bc] ;  /* 0x00016f00ff020b82 */ /* 0x000ea20000000800 */
[----:B0-----:R-:W-:-:S05]  /*52d0*/  @P0 IMAD.HI.U32 R0, R7, R9, R6 ;  /* 0x0000000907000227 */ /* 0x001fca00078e0006 */
[----:B-1----:R-:W-:-:S04]  /*52e0*/  @P0 SHF.R.U32.HI R0, RZ, R11, R0 ;  /* 0x0000000bff000219 */ /* 0x002fc80000011600 */
[----:B------:R-:W-:-:S05]  /*52f0*/  @P0 IADD3 R5, RZ, -R0, RZ ;  /* 0x80000000ff050210 */ /* 0x000fca0007ffe0ff */
[----:B------:R-:W-:-:S04]  /*5300*/  @P0 IMAD R6, R8, R5, R7 ;  /* 0x0000000508060224 */ /* 0x000fc800078e0207 */
[----:B--2---:R-:W-:-:S07]  /*5310*/  @P0 IMAD R3, R6, R2, R3 ;  /* 0x0000000206030224 */ /* 0x004fce00078e0203 */
.L_x_18684:
        /* <DEDUP_REMOVED lines=17> */
[----:B------:R-:W-:Y:S01]  /*5430*/  IMAD.MOV.U32 R3, RZ, RZ, R5 ;  /* 0x000000ffff037224 */ /* 0x000fe200078e0005 */
[----:B------:R-:W-:Y:S01]  /*5440*/  HFMA2.MMA R6, -RZ, RZ, 0, 0.19775390625 ;  /* 0x00003254ff067435 */ /* 0x000fe200000001ff */
[----:B------:R-:W-:Y:S01]  /*5450*/  LOP3.LUT R0, R4, 0x2, RZ, 0xc0, !PT ;  /* 0x0000000204007812 */ /* 0x000fe200078ec0ff */
[----:B------:R-:W-:Y:S02]  /*5460*/  BSSY B2, `(.L_x_18689) ;  /* 0x000000a000027945 */ /* 0x000fe40003800000 */
[----:B------:R0:W5:Y:S01]  /*5470*/  LD.E R7, desc[UR36][R2.64] ;  /* 0x0000002402077980 */ /* 0x000162000c101900 */
[----:B------:R-:W-:-:S05]  /*5480*/  ISETP.EQ.U32.AND P0, PT, R0, RZ, PT ;  /* 0x000000ff0000720c */ /* 0x000fca0003f02070 */
[----:B------:R-:W-:-:S08]  /*5490*/  SEL R6, R6, 0x7610, P0 ;  /* 0x0000761006067807 */ /* 0x000fd00000000000 */
.L_x_18690:
[----:B-----5:R-:W-:-:S05]  /*54a0*/  HADD2.BF16_V2 R0, R7, R18.H0_H0 ;  /* 0x2000001207007230 */ /* 0x020fca0000200000 */
[----:B------:R-:W-:-:S05]  /*54b0*/  PRMT R9, R7, R6, R0 ;  /* 0x0000000607097216 */ /* 0x000fca0000000000 */
[----:B------:R-:W2:Y:S02]  /*54c0*/  ATOM.E.CAS.STRONG.GPU PT, R0, [R2], R7, R9 ;  /* 0x000000070200738b */ /* 0x000ea400001ee109 */
[----:B--2---:R-:W-:Y:S02]  /*54d0*/  ISETP.NE.U32.AND P0, PT, R0, R7, PT ;  /* 0x000000070000720c */ /* 0x004fe40003f05070 */
[----:B------:R-:W-:-:S11]  /*54e0*/  MOV R7, R0 ;  /* 0x0000000000077202 */ /* 0x000fd60000000f00 */
[----:B------:R-:W-:Y:S05]  /*54f0*/  @P0 BRA `(.L_x_18690) ;  /* 0xfffffffc00e80947 */ /* 0x000fea000383ffff */
[----:B------:R-:W-:Y:S05]  /*5500*/  BSYNC B2 ;  /* 0x0000000000027941 */ /* 0x000fea0003800000 */
.L_x_18689:
[----:B------:R-:W-:Y:S05]  /*5510*/  BRA `(.L_x_18691) ;  /* 0x0000000000447947 */ /* 0x000fea0003800000 */
.L_x_18688:
        /* <DEDUP_REMOVED lines=8> */
.L_x_18693:
[----:B------:R-:W0:Y:S02]  /*55a0*/  LDS R2, [R4+-0x2] ;  /* 0xfffffe0004027984 */ /* 0x000e240000000800 */
[----:B0-----:R-:W-:-:S10]  /*55b0*/  HFMA2.MMA.BF16_V2 R3, R2, 1, 1, R5 ;  /* 0x3f803f8002037835 */ /* 0x001fd40000200005 */
[----:B------:R-:W0:Y:S02]  /*55c0*/  ATOMS.CAST.SPIN R3, [R4+-0x2], R2, R3 ;  /* 0xfffffe020403738d */ /* 0x000e240001800003 */
[----:B0-----:R-:W-:-:S13]  /*55d0*/  ISETP.EQ.U32.AND P0, PT, R3, 0x1, PT ;  /* 0x000000010300780c */ /* 0x001fda0003f02070 */
[----:B------:R-:W-:Y:S05]  /*55e0*/  @!P0 BRA `(.L_x_18693) ;  /* 0xfffffffc00ec8947 */ /* 0x000fea000383ffff */
[----:B------:R-:W-:Y:S05]  /*55f0*/  BRA `(.L_x_18691) ;  /* 0x00000000000c7947 */ /* 0x000fea0003800000 */
.L_x_18692:
[----:B------:R-:W2:Y:S02]  /*5600*/  LD.E R0, desc[UR36][R4.64+-0x2] ;  /* 0xfffffe2404007980 */ /* 0x000ea4000c101900 */
[----:B--2---:R-:W-:-:S05]  /*5610*/  IMAD.IADD R3, R3, 0x1, R0 ;  /* 0x0000000103037824 */ /* 0x004fca00078e0200 */
[----:B------:R1:W-:Y:S02]  /*5620*/  ST.E desc[UR36][R4.64+-0x2], R3 ;  /* 0xfffffe0304007985 */ /* 0x0003e4000c101924 */
.L_x_18691:
[----:B------:R-:W-:Y:S05]  /*5630*/  BSYNC B1 ;  /* 0x0000000000017941 */ /* 0x000fea0003800000 */
.L_x_18687:
[----:B------:R-:W-:Y:S05]  /*5640*/  BRA `(.L_x_18694) ;  /* 0x0000000000447947 */ /* 0x000fea0003800000 */
.L_x_18686:
        /* <DEDUP_REMOVED lines=8> */
.L_x_18696:
[----:B------:R-:W0:Y:S02]  /*56d0*/  LDS R2, [R4] ;  /* 0x0000000004027984 */ /* 0x000e240000000800 */
[----:B0-----:R-:W-:-:S06]  /*56e0*/  HADD2.BF16_V2 R3, R2, R5 ;  /* 0x0000000502037230 */ /* 0x001fcc0000200000 */
[----:B------:R-:W0:Y:S02]  /*56f0*/  ATOMS.CAST.SPIN R3, [R4], R2, R3 ;  /* 0x000000020403738d */ /* 0x000e240001800003 */
[----:B0-----:R-:W-:-:S13]  /*5700*/  ISETP.EQ.U32.AND P0, PT, R3, 0x1, PT ;  /* 0x000000010300780c */ /* 0x001fda0003f02070 */
[----:B------:R-:W-:Y:S05]  /*5710*/  @!P0 BRA `(.L_x_18696) ;  /* 0xfffffffc00ec8947 */ /* 0x000fea000383ffff */
[----:B------:R-:W-:Y:S05]  /*5720*/  BRA `(.L_x_18694) ;  /* 0x00000000000c7947 */ /* 0x000fea0003800000 */
.L_x_18695:
[----:B------:R-:W2:Y:S02]  /*5730*/  LD.E R0, desc[UR36][R4.64] ;  /* 0x0000002404007980 */ /* 0x000ea4000c101900 */
[----:B--2---:R-:W-:-:S05]  /*5740*/  IADD3 R3, R3, R0, RZ ;  /* 0x0000000003037210 */ /* 0x004fca0007ffe0ff */
[----:B------:R2:W-:Y:S02]  /*5750*/  ST.E desc[UR36][R4.64], R3 ;  /* 0x0000000304007985 */ /* 0x0005e4000c101924 */
.L_x_18694:
[----:B------:R-:W-:Y:S05]  /*5760*/  BSYNC B0 ;  /* 0x0000000000007941 */ /* 0x000fea0003800000 */
.L_x_18685:
[----:B------:R-:W-:Y:S02]  /*5770*/  IADD3 R23, R23, 0x80, RZ ;  /* 0x0000008017177810 */ /* 0x000fe40007ffe0ff */
[----:B012---:R-:W-:-:S03]  /*5780*/  MOV R3, RZ ;  /* 0x000000ff00037202 */ /* 0x007fc60000000f00 */
[----:B------:R-:W-:-:S07]  /*5790*/  IMAD.MOV.U32 R2, RZ, RZ, R23 ;  /* 0x000000ffff027224 */ /* 0x000fce00078e0017 */
.L_x_18680:
[----:B------:R-:W-:Y:S05]  /*57a0*/  BSYNC B7 ;  /* 0x0000000000077941 */ /* 0x000fea0003800000 */
.L_x_18679:
        /* <DEDUP_REMOVED lines=307> */
.L_x_18699:
        /* <DEDUP_REMOVED lines=32> */
.L_x_18701:
[----:B------:R-:W-:Y:S05]  /*6ce0*/  BSYNC B6 ;  /* 0x0000000000067941 */ /* 0x000fea0003800000 */
.L_x_18700:
        /* <DEDUP_REMOVED lines=284> */
.L_x_18702:
        /* <DEDUP_REMOVED lines=17> */
[----:B------:R-:W-:Y:S01]  /*7fc0*/  HFMA2.MMA R6, -RZ, RZ, 0, 0.19775390625 ;  /* 0x00003254ff067435 */ /* 0x000fe200000001ff */
[----:B------:R-:W-:Y:S01]  /*7fd0*/  MOV R3, R5 ;  /* 0x0000000500037202 */ /* 0x000fe20000000f00 */
[----:B------:R-:W-:Y:S01]  /*7fe0*/  BSSY B2, `(.L_x_18707) ;  /* 0x000000b000027945 */ /* 0x000fe20003800000 */
[----:B------:R-:W-:-:S03]  /*7ff0*/  LOP3.LUT R0, R4, 0x2, RZ, 0xc0, !PT ;  /* 0x0000000204007812 */ /* 0x000fc600078ec0ff */
[----:B------:R0:W5:Y:S01]  /*8000*/  LD.E R7, desc[UR36][R2.64] ;  /* 0x0000002402077980 */ /* 0x000162000c101900 */
[----:B------:R-:W-:-:S04]  /*8010*/  ISETP.EQ.U32.AND P0, PT, R0, RZ, PT ;  /* 0x000000ff0000720c */ /* 0x000fc80003f02070 */
[----:B------:R-:W-:-:S09]  /*8020*/  SEL R6, R6, 0x7610, P0 ;  /* 0x0000761006067807 */ /* 0x000fd20000000000 */
.L_x_18708:
[----:B-----5:R-:W-:-:S05]  /*8030*/  HADD2.BF16_V2 R0, R7, R18.H0_H0 ;  /* 0x2000001207007230 */ /* 0x020fca0000200000 */
[----:B------:R-:W-:-:S05]  /*8040*/  PRMT R9, R7, R6, R0 ;  /* 0x0000000607097216 */ /* 0x000fca0000000000 */
[----:B------:R-:W2:Y:S02]  /*8050*/  ATOM.E.CAS.STRONG.GPU PT, R0, [R2], R7, R9 ;  /* 0x000000070200738b */ /* 0x000ea400001ee109 */
[----:B--2---:R-:W-:Y:S01]  /*8060*/  ISETP.NE.U32.AND P0, PT, R0, R7, PT ;  /* 0x000000070000720c */ /* 0x004fe20003f05070 */
[----:B------:R-:W-:-:S12]  /*8070*/  IMAD.MOV.U32 R7, RZ, RZ, R0 ;  /* 0x000000ffff077224 */ /* 0x000fd800078e0000 */
[----:B------:R-:W-:Y:S05]  /*8080*/  @P0 BRA `(.L_x_18708) ;  /* 0xfffffffc00e80947 */ /* 0x000fea000383ffff */
[----:B------:R-:W-:Y:S05]  /*8090*/  BSYNC B2 ;  /* 0x0000000000027941 */ /* 0x000fea0003800000 */
.L_x_18707:
[----:B------:R-:W-:Y:S05]  /*80a0*/  BRA `(.L_x_18709) ;  /* 0x0000000000447947 */ /* 0x000fea0003800000 */
.L_x_18706:
        /* <DEDUP_REMOVED lines=8> */
.L_x_18711:
[----:B------:R-:W0:Y:S02]  /*8130*/  LDS R2, [R4+-0x2] ;  /* 0xfffffe0004027984 */ /* 0x000e240000000800 */
[----:B0-----:R-:W-:-:S10]  /*8140*/  HFMA2.MMA.BF16_V2 R3, R2, 1, 1, R5 ;  /* 0x3f803f8002037835 */ /* 0x001fd40000200005 */
[----:B------:R-:W0:Y:S02]  /*8150*/  ATOMS.CAST.SPIN R3, [R4+-0x2], R2, R3 ;  /* 0xfffffe020403738d */ /* 0x000e240001800003 */
[----:B0-----:R-:W-:-:S13]  /*8160*/  ISETP.EQ.U32.AND P0, PT, R3, 0x1, PT ;  /* 0x000000010300780c */ /* 0x001fda0003f02070 */
[----:B------:R-:W-:Y:S05]  /*8170*/  @!P0 BRA `(.L_x_18711) ;  /* 0xfffffffc00ec8947 */ /* 0x000fea000383ffff */
[----:B------:R-:W-:Y:S05]  /*8180*/  BRA `(.L_x_18709) ;  /* 0x00000000000c7947 */ /* 0x000fea0003800000 */
.L_x_18710:
[----:B------:R-:W2:Y:S02]  /*8190*/  LD.E R0, desc[UR36][R4.64+-0x2] ;  /* 0xfffffe2404007980 */ /* 0x000ea4000c101900 */
[----:B--2---:R-:W-:-:S05]  /*81a0*/  IADD3 R3, R3, R0, RZ ;  /* 0x0000000003037210 */ /* 0x004fca0007ffe0ff */
[----:B------:R1:W-:Y:S02]  /*81b0*/  ST.E desc[UR36][R4.64+-0x2], R3 ;  /* 0xfffffe0304007985 */ /* 0x0003e4000c101924 */
.L_x_18709:
[----:B------:R-:W-:Y:S05]  /*81c0*/  BSYNC B1 ;  /* 0x0000000000017941 */ /* 0x000fea0003800000 */
.L_x_18705:
[----:B------:R-:W-:Y:S05]  /*81d0*/  BRA `(.L_x_18712) ;  /* 0x0000000000447947 */ /* 0x000fea0003800000 */
.L_x_18704:
        /* <DEDUP_REMOVED lines=8> */
.L_x_18714:
[----:B------:R-:W0:Y:S02]  /*8260*/  LDS R2, [R4] ;  /* 0x0000000004027984 */ /* 0x000e240000000800 */
[----:B0-----:R-:W-:-:S06]  /*8270*/  HADD2.BF16_V2 R3, R2, R5 ;  /* 0x0000000502037230 */ /* 0x001fcc0000200000 */
[----:B------:R-:W0:Y:S02]  /*8280*/  ATOMS.CAST.SPIN R3, [R4], R2, R3 ;  /* 0x000000020403738d */ /* 0x000e240001800003 */
[----:B0-----:R-:W-:-:S13]  /*8290*/  ISETP.EQ.U32.AND P0, PT, R3, 0x1, PT ;  /* 0x000000010300780c */ /* 0x001fda0003f02070 */
[----:B------:R-:W-:Y:S05]  /*82a0*/  @!P0 BRA `(.L_x_18714) ;  /* 0xfffffffc00ec8947 */ /* 0x000fea000383ffff */
[----:B------:R-:W-:Y:S05]  /*82b0*/  BRA `(.L_x_18712) ;  /* 0x00000000000c7947 */ /* 0x000fea0003800000 */
.L_x_18713:
[----:B------:R-:W2:Y:S02]  /*82c0*/  LD.E R0, desc[UR36][R4.64] ;  /* 0x0000002404007980 */ /* 0x000ea4000c101900 */
[----:B--2---:R-:W-:-:S05]  /*82d0*/  IADD3 R3, R3, R0, RZ ;  /* 0x0000000003037210 */ /* 0x004fca0007ffe0ff */
[----:B------:R2:W-:Y:S02]  /*82e0*/  ST.E desc[UR36][R4.64], R3 ;  /* 0x0000000304007985 */ /* 0x0005e4000c101924 */
.L_x_18712:
[----:B------:R-:W-:Y:S05]  /*82f0*/  BSYNC B0 ;  /* 0x0000000000007941 */ /* 0x000fea0003800000 */
.L_x_18703:
[----:B------:R-:W-:Y:S01]  /*8300*/  VIADD R23, R23, 0x80 ;  /* 0x0000008017177836 */ /* 0x000fe20000000000 */
[----:B012---:R-:W-:-:S04]  /*8310*/  HFMA2.MMA R3, -RZ, RZ, 0, 0 ;  /* 0x00000000ff037435 */ /* 0x007fc800000001ff */
[----:B------:R-:W-:-:S07]  /*8320*/  MOV R2, R23 ;  /* 0x0000001700027202 */ /* 0x000fce0000000f00 */
.L_x_18698:
[----:B------:R-:W-:Y:S05]  /*8330*/  BSYNC B7 ;  /* 0x0000000000077941 */ /* 0x000fea0003800000 */
.L_x_18697:
[----:B------:R-:W-:Y:S02]  /*8340*/  ULDC.64 UR4, c[0x0][0x210] ;  /* 0x0000840000047ab9 */ /* 0x000fe40000000a00 */
[----:B------:R-:W-:-:S04]  /*8350*/  ISETP.GE.U32.AND P0, PT, R2, UR4, PT ;  /* 0x0000000402007c0c */ /* 0x000fc8000bf06070 */
[----:B------:R-:W-:-:S13]  /*8360*/  ISETP.GE.AND.EX P0, PT, R3, UR5, PT, P0 ;  /* 0x0000000503007c0c */ /* 0x000fda000bf06300 */
[----:B------:R-:W-:Y:S05]  /*8370*/  @P0 EXIT ;  /* 0x000000000000094d */ /* 0x000fea0003800000 */
[----:B------:R-:W0:Y:S01]  /*8380*/  LDC R6, c[0x0][0x218] ;  /* 0x00008600ff067b82 */ /* 0x000e220000000800 */
[----:B------:R-:W-:Y:S01]  /*8390*/  IMAD.MOV.U32 R0, RZ, RZ, RZ ;  /* 0x000000ffff007224 */ /* 0x000fe200078e00ff */
[----:B------:R-:W-:Y:S02]  /*83a0*/  MOV R19, RZ ;  /* 0x000000ff00137202 */ /* 0x000fe40000000f00 */
[----:B0-----:R-:W-:-:S13]  /*83b0*/  ISETP.NE.AND P0, PT, R6, RZ, PT ;  /* 0x000000ff0600720c */ /* 0x001fda0003f05270 */
        /* <DEDUP_REMOVED lines=298> */
.L_x_18715:
        /* <DEDUP_REMOVED lines=32> */
.L_x_18717:
[----:B------:R-:W-:Y:S05]  /*9860*/  BSYNC B6 ;  /* 0x0000000000067941 */ /* 0x000fea0003800000 */
.L_x_18716:
        /* <DEDUP_REMOVED lines=284> */
.L_x_18718:
[----:B------:R0:W5:Y:S01]  /*aa30*/  LDG.E.U16 R18, desc[UR36][R18.64] ;  /* 0x0000002412127981 */ /* 0x000162000c1e1500 */
[----:B------:R-:W1:Y:S01]  /*aa40*/  LDC.64 R4, c[0x0][0x5c8] ;  /* 0x00017200ff047b82 */ /* 0x000e620000000a00 */
[----:B------:R-:W-:Y:S02]  /*aa50*/  ULDC UR4, c[0x0][0x5c0] ;  /* 0x0001700000047ab9 */ /* 0x000fe40000000800 */
[----:B------:R-:W-:-:S06]  /*aa60*/  UIADD3 UR4, UR4, -0x1, URZ ;  /* 0xffffffff04047890 */ /* 0x000fcc000fffe03f */
[C---:B------:R-:W-:Y:S01]  /*aa70*/  ISETP.LT.AND P1, PT, R3.reuse, UR4, PT ;  /* 0x0000000403007c0c */ /* 0x040fe2000bf21270 */
[----:B-1----:R-:W-:-:S03]  /*aa80*/  IMAD.WIDE R4, R3, 0x2, R4 ;  /* 0x0000000203047825 */ /* 0x002fc600078e0204 */
[----:B------:R-:W-:-:S04]  /*aa90*/  LOP3.LUT R0, R4, 0x3, RZ, 0xc0, !PT ;  /* 0x0000000304007812 */ /* 0x000fc800078ec0ff */
[----:B------:R-:W-:-:S04]  /*aaa0*/  ISETP.NE.U32.AND P0, PT, R0, RZ, PT ;  /* 0x000000ff0000720c */ /* 0x000fc80003f05070 */
[----:B------:R-:W-:-:S13]  /*aab0*/  ISETP.NE.AND.EX P0, PT, RZ, RZ, PT, P0 ;  /* 0x000000ffff00720c */ /* 0x000fda0003f05300 */
[----:B0-----:R-:W-:Y:S05]  /*aac0*/  @!P0 BRA P1, `(.L_x_18719) ;  /* 0x0000000000908947 */ /* 0x001fea0000800000 */
[----:B------:R-:W-:Y:S02]  /*aad0*/  ISETP.NE.U32.AND P0, PT, R0, RZ, PT ;  /* 0x000000ff0000720c */ /* 0x000fe40003f05070 */
[----:B------:R-:W-:Y:S02]  /*aae0*/  ISETP.GT.AND P1, PT, R3, RZ, PT ;  /* 0x000000ff0300720c */ /* 0x000fe40003f24270 */
[----:B------:R-:W-:-:S13]  /*aaf0*/  ISETP.NE.AND.EX P0, PT, RZ, RZ, PT, P0 ;  /* 0x000000ffff00720c */ /* 0x000fda0003f05300 */
[----:B------:R-:W-:Y:S05]  /*ab00*/  @P0 BRA P1, `(.L_x_18720) ;  /* 0x0000000000380947 */ /* 0x000fea0000800000 */
[C---:B------:R-:W-:Y:S01]  /*ab10*/  LOP3.LUT R2, R4.reuse, 0xfffffffd, RZ, 0xc0, !PT ;  /* 0xfffffffd04027812 */ /* 0x040fe200078ec0ff */
[----:B------:R-:W-:Y:S01]  /*ab20*/  IMAD.MOV.U32 R6, RZ, RZ, 0x3254 ;  /* 0x00003254ff067424 */ /* 0x000fe200078e00ff */
[----:B------:R-:W-:Y:S02]  /*ab30*/  MOV R3, R5 ;  /* 0x0000000500037202 */ /* 0x000fe40000000f00 */
[----:B------:R-:W-:-:S03]  /*ab40*/  LOP3.LUT R0, R4, 0x2, RZ, 0xc0, !PT ;  /* 0x0000000204007812 */ /* 0x000fc600078ec0ff */
[----:B------:R0:W5:Y:S01]  /*ab50*/  LD.E R7, desc[UR36][R2.64] ;  /* 0x0000002402077980 */ /* 0x000162000c101900 */
[----:B------:R-:W-:-:S04]  /*ab60*/  ISETP.EQ.U32.AND P0, PT, R0, RZ, PT ;  /* 0x000000ff0000720c */ /* 0x000fc80003f02070 */
[----:B------:R-:W-:-:S09]  /*ab70*/  SEL R6, R6, 0x7610, P0 ;  /* 0x0000761006067807 */ /* 0x000fd20000000000 */
.L_x_18721:
[----:B-----5:R-:W-:-:S05]  /*ab80*/  HADD2.BF16_V2 R0, R7, R18.H0_H0 ;  /* 0x2000001207007230 */ /* 0x020fca0000200000 */
[----:B------:R-:W-:-:S05]  /*ab90*/  PRMT R9, R7, R6, R0 ;  /* 0x0000000607097216 */ /* 0x000fca0000000000 */
[----:B------:R-:W2:Y:S02]  /*aba0*/  ATOM.E.CAS.STRONG.GPU PT, R0, [R2], R7, R9 ;  /* 0x000000070200738b */ /* 0x000ea400001ee109 */
[----:B--2---:R-:W-:Y:S02]  /*abb0*/  ISETP.NE.U32.AND P0, PT, R0, R7, PT ;  /* 0x000000070000720c */ /* 0x004fe40003f05070 */
[----:B------:R-:W-:-:S11]  /*abc0*/  MOV R7, R0 ;  /* 0x0000000000077202 */ /* 0x000fd60000000f00 */
[----:B------:R-:W-:Y:S05]  /*abd0*/  @P0 BRA `(.L_x_18721) ;  /* 0xfffffffc00e80947 */ /* 0x000fea000383ffff */
[----:B------:R-:W-:Y:S05]  /*abe0*/  EXIT ;  /* 0x000000000000794d */ /* 0x000fea0003800000 */
.L_x_18720:
        /* <DEDUP_REMOVED lines=8> */
.L_x_18723:
[----:B------:R-:W0:Y:S02]  /*ac70*/  LDS R2, [R4+-0x2] ;  /* 0xfffffe0004027984 */ /* 0x000e240000000800 */
[----:B0-----:R-:W-:-:S10]  /*ac80*/  HFMA2.MMA.BF16_V2 R3, R2, 1, 1, R5 ;  /* 0x3f803f8002037835 */ /* 0x001fd40000200005 */
[----:B------:R-:W0:Y:S02]  /*ac90*/  ATOMS.CAST.SPIN R3, [R4+-0x2], R2, R3 ;  /* 0xfffffe020403738d */ /* 0x000e240001800003 */
[----:B0-----:R-:W-:-:S13]  /*aca0*/  ISETP.EQ.U32.AND P0, PT, R3, 0x1, PT ;  /* 0x000000010300780c */ /* 0x001fda0003f02070 */
[----:B------:R-:W-:Y:S05]  /*acb0*/  @!P0 BRA `(.L_x_18723) ;  /* 0xfffffffc00ec8947 */ /* 0x000fea000383ffff */
[----:B------:R-:W-:Y:S05]  /*acc0*/  EXIT ;  /* 0x000000000000794d */ /* 0x000fea0003800000 */
.L_x_18722:
[----:B------:R-:W2:Y:S02]  /*acd0*/  LD.E R0, desc[UR36][R4.64+-0x2] ;  /* 0xfffffe2404007980 */ /* 0x000ea4000c101900 */
[----:B--2---:R-:W-:-:S05]  /*ace0*/  IADD3 R3, R3, R0, RZ ;  /* 0x0000000003037210 */ /* 0x004fca0007ffe0ff */
[----:B------:R-:W-:Y:S01]  /*acf0*/  ST.E desc[UR36][R4.64+-0x2], R3 ;  /* 0xfffffe0304007985 */ /* 0x000fe2000c101924 */
[----:B------:R-:W-:Y:S05]  /*ad00*/  EXIT ;  /* 0x000000000000794d */ /* 0x000fea0003800000 */
.L_x_18719:
        /* <DEDUP_REMOVED lines=8> */
.L_x_18725:
[----:B------:R-:W0:Y:S02]  /*ad90*/  LDS R2, [R4] ;  /* 0x0000000004027984 */ /* 0x000e240000000800 */
[----:B0-----:R-:W-:-:S06]  /*ada0*/  HADD2.BF16_V2 R3, R2, R5 ;  /* 0x0000000502037230 */ /* 0x001fcc0000200000 */
[----:B------:R-:W0:Y:S02]  /*adb0*/  ATOMS.CAST.SPIN R3, [R4], R2, R3 ;  /* 0x000000020403738d */ /* 0x000e240001800003 */
[----:B0-----:R-:W-:-:S13]  /*adc0*/  ISETP.EQ.U32.AND P0, PT, R3, 0x1, PT ;  /* 0x000000010300780c */ /* 0x001fda0003f02070 */
[----:B------:R-:W-:Y:S05]  /*add0*/  @!P0 BRA `(.L_x_18725) ;  /* 0xfffffffc00ec8947 */ /* 0x000fea000383ffff */
[----:B------:R-:W-:Y:S05]  /*ade0*/  EXIT ;  /* 0x000000000000794d */ /* 0x000fea0003800000 */
.L_x_18724:
[----:B------:R-:W2:Y:S02]  /*adf0*/  LD.E R0, desc[UR36][R4.64] ;  /* 0x0000002404007980 */ /* 0x000ea4000c101900 */
[----:B--2---:R-:W-:-:S05]  /*ae00*/  IADD3 R3, R3, R0, RZ ;  /* 0x0000000003037210 */ /* 0x004fca0007ffe0ff */
[----:B------:R-:W-:Y:S01]  /*ae10*/  ST.E desc[UR36][R4.64], R3 ;  /* 0x0000000304007985 */ /* 0x000fe2000c101924 */
[----:B------:R-:W-:Y:S05]  /*ae20*/  EXIT ;  /* 0x000000000000794d */ /* 0x000fea0003800000 */
.L_x_18726:
        /* <DEDUP_REMOVED lines=13> */
.L_x_28105:


//--------------------- .text._ZN2at6native24index_elementwise_kernelILi128ELi4EZNS0_20cuda_take_put_kernelIblZZZZZNS0_10put_kernelERNS_14TensorIteratorERKNS_10TensorBaseEbENKUlvE_clEvENKUlvE9_clEvENKUlvE_clEvENKUlvE0_clEvEUlRblE0_EEvS4_S7_RKT1_EUliE_EEvlSE_ --------------------------
	.section	.text._ZN2at6native24index_elementwise_kernelILi128ELi4EZNS0_20cuda_take_put_kernelIblZZZZZNS0_10put_kernelERNS_14TensorIteratorERKNS_10TensorBaseEbENKUlvE_clEvENKUlvE9_clEvENKUlvE_clEvENKUlvE0_clEvEUlRblE0_EEvS4_S7_RKT1_EUliE_EEvlSE_,"ax",@progbits
	.align	128
        .global         _ZN2at6native24index_elementwise_kernelILi128ELi4EZNS0_20cuda_take_put_kernelIblZZZZZNS0_10put_kernelERNS_14TensorIteratorERKNS_10TensorBaseEbENKUlvE_clEvENKUlvE9_clEvENKUlvE_clEvENKUlvE0_clEvEUlRblE0_EEvS4_S7_RKT1_EUliE_EEvlSE_
        .type           _ZN2at6native24index_elementwise_kernelILi128ELi4EZNS0_20cuda_take_put_kernelIblZZZZZNS0_10put_kernelERNS_14TensorIteratorERKNS_10TensorBaseEbENKUlvE_clEvENKUlvE9_clEvENKUlvE_clEvENKUlvE0_clEvEUlRblE0_EEvS4_S7_RKT1_EUliE_EEvlSE_,@function
        .size           _ZN2at6native24index_elementwise_kernelILi128ELi4EZNS0_20cuda_take_put_kernelIblZZZZZNS0_10put_kernelERNS_14TensorIteratorERKNS_10TensorBaseEbENKUlvE_clEvENKUlvE9_clEvENKUlvE_clEvENKUlvE0_clEvEUlRblE0_EEvS4_S7_RKT1_EUliE_EEvlSE_,(.L_x_27946 - _ZN2at6native24index_elementwise_kernelILi128ELi4EZNS0_20cuda_take_put_kernelIblZZZZZNS0_10put_kernelERNS_14TensorIteratorERKNS_10TensorBaseEbENKUlvE_clEvENKUlvE9_clEvENKUlvE_clEvENKUlvE0_clEvEUlRblE0_EEvS4_S7_RKT1_EUliE_EEvlSE_)
        .other          _ZN2at6native24index_elementwise_kernelILi128ELi4EZNS0_20cuda_take_put_kernelIblZZZZZNS0_10put_kernelERNS_14TensorIteratorERKNS_10TensorBaseEbENKUlvE_clEvENKUlvE9_clEvENKUlvE_clEvENKUlvE0_clEvEUlRblE0_EEvS4_S7_RKT1_EUliE_EEvlSE_,@"STO_CUDA_ENTRY STV_DEFAULT"
_ZN2at6native24index_elementwise_kernelILi128ELi4EZNS0_20cuda_take_put_kernelIblZZZZZNS0_10put_kernelERNS_14TensorIteratorERKNS_10TensorBaseEbENKUlvE_clEvENKUlvE9_clEvENKUlvE_clEvENKUlvE0_clEvEUlRblE0_EEvS4_S7_RKT1_EUliE_EEvlSE_:
.text._ZN2at6native24index_elementwise_kernelILi128ELi4EZNS0_20cuda_take_put_kernelIblZZZZZNS0_10put_kernelERNS_14TensorIteratorERKNS_10TensorBaseEbENKUlvE_clEvENKUlvE9_clEvENKUlvE_clEvENKUlvE0_clEvEUlRblE0_EEvS4_S7_RKT1_EUliE_EEvlSE_:
        /* <DEDUP_REMOVED lines=317> */
.L_x_18729:
        /* <DEDUP_REMOVED lines=29> */
.L_x_18731:
[----:B------:R-:W-:Y:S05]  /*15a0*/  BSYNC B7 ;  /* 0x0000000000077941 */ /* 0x000fea0003800000 */
.L_x_18730:
        /* <DEDUP_REMOVED lines=25> */
[----:B------:R-:W-:Y:S05]  /*1740*/  CALL.REL.NOINC `($__internal_28_$__cuda_sm20_div_u64) ;  /* 0x000001a4004c7944 */ /* 0x000fea0003c00000 */
        /* <DEDUP_REMOVED lines=11> */
.L_x_18734:
        /* <DEDUP_REMOVED lines=23> */
.L_x_18735:
[----:B------:R-:W-:Y:S05]  /*1970*/  BSYNC B0 ;  /* 0x0000000000007941 */ /* 0x000fea0003800000 */
.L_x_18733:
        /* <DEDUP_REMOVED lines=32> */
.L_x_18737:
        /* <DEDUP_REMOVED lines=24> */
.L_x_18738:
[----:B------:R-:W-:Y:S05]  /*1d00*/  BSYNC B0 ;  /* 0x0000000000007941 */ /* 0x000fea0003800000 */
.L_x_18736:
        /* <DEDUP_REMOVED lines=20> */
[----:B------:R-:W-:Y:S05]  /*1e50*/  CALL.REL.NOINC `($__internal_28_$__cuda_sm20_div_u64) ;  /* 0x0000019c00887944 */ /* 0x000fea0003c00000 */
        /* <DEDUP_REMOVED lines=12> */
.L_x_18740:
        /* <DEDUP_REMOVED lines=24> */
.L_x_18741:
[----:B------:R-:W-:Y:S05]  /*20a0*/  BSYNC B0 ;  /* 0x0000000000007941 */ /* 0x000fea0003800000 */
.L_x_18739:
        /* <DEDUP_REMOVED lines=33> */
.L_x_18743:
        /* <DEDUP_REMOVED lines=24> */
.L_x_18744:
[----:B------:R-:W-:Y:S05]  /*2440*/  BSYNC B0 ;  /* 0x0000000000007941 */ /* 0x000fea0003800000 */
.L_x_18742:
        /* <DEDUP_REMOVED lines=33> */
.L_x_18746:
        /* <DEDUP_REMOVED lines=24> */
.L_x_18747:
[----:B------:R-:W-:Y:S05]  /*27e0*/  BSYNC B0 ;  /* 0x0000000000007941 */ /* 0x000fea0003800000 */
.L_x_18745:
        /* <DEDUP_REMOVED lines=33> */
.L_x_18749:
        /* <DEDUP_REMOVED lines=24> */
.L_x_18750:
[----:B------:R-:W-:Y:S05]  /*2b80*/  BSYNC B0 ;  /* 0x0000000000007941 */ /* 0x000fea0003800000 */
.L_x_18748:
        /* <DEDUP_REMOVED lines=33> */
.L_x_18752:
        /* <DEDUP_REMOVED lines=24> */
.L_x_18753:
[----:B------:R-:W-:Y:S05]  /*2f20*/  BSYNC B0 ;  /* 0x0000000000007941 */ /* 0x000fea0003800000 */
.L_x_18751:
        /* <DEDUP_REMOVED lines=33> */
.L_x_18755:
        /* <DEDUP_REMOVED lines=24> */
.L_x_18756:
[----:B------:R-:W-:Y:S05]  /*32c0*/  BSYNC B0 ;  /* 0x0000000000007941 */ /* 0x000fea0003800000 */
.L_x_18754:
        /* <DEDUP_REMOVED lines=33> */
.L_x_18758:
        /* <DEDUP_REMOVED lines=24> */
.L_x_18759:
[----:B------:R-:W-:Y:S05]  /*3660*/  BSYNC B0 ;  /* 0x0000000000007941 */ /* 0x000fea0003800000 */
.L_x_18757:
        /* <DEDUP_REMOVED lines=33> */
.L_x_18761:
        /* <DEDUP_REMOVED lines=24> */
.L_x_18762:
[----:B------:R-:W-:Y:S05]  /*3a00*/  BSYNC B0 ;  /* 0x0000000000007941 */ /* 0x000fea0003800000 */
.L_x_18760:
        /* <DEDUP_REMOVED lines=33> */
.L_x_18764:
        /* <DEDUP_REMOVED lines=24> */
.L_x_18765:
[----:B------:R-:W-:Y:S05]  /*3da0*/  BSYNC B0 ;  /* 0x0000000000007941 */ /* 0x000fea0003800000 */
.L_x_18763:
        /* <DEDUP_REMOVED lines=33> */
.L_x_18767:
        /* <DEDUP_REMOVED lines=24> */
.L_x_18768:
[----:B------:R-:W-:Y:S05]  /*4140*/  BSYNC B0 ;  /* 0x0000000000007941 */ /* 0x000fea0003800000 */
.L_x_18766:
        /* <DEDUP_REMOVED lines=33> */
.L_x_18770:
        /* <DEDUP_REMOVED lines=24> */
.L_x_18771:
[----:B------:R-:W-:Y:S05]  /*44e0*/  BSYNC B0 ;  /* 0x0000000000007941 */ /* 0x000fea0003800000 */
.L_x_18769:
        /* <DEDUP_REMOVED lines=33> */
.L_x_18773:
        /* <DEDUP_REMOVED lines=24> */
.L_x_18774:
[----:B------:R-:W-:Y:S05]  /*4880*/  BSYNC B0 ;  /* 0x0000000000007941 */ /* 0x000fea0003800000 */
.L_x_18772:
        /* <DEDUP_REMOVED lines=33> */
.L_x_18776:
        /* <DEDUP_REMOVED lines=24> */
.L_x_18777:
[----:B------:R-:W-:Y:S05]  /*4c20*/  BSYNC B0 ;  /* 0x0000000000007941 */ /* 0x000fea0003800000 */
.L_x_18775:
        /* <DEDUP_REMOVED lines=33> */
.L_x_18779:
        /* <DEDUP_REMOVED lines=24> */
.L_x_18780:
[----:B------:R-:W-:Y:S05]  /*4fc0*/  BSYNC B0 ;  /* 0x0000000000007941 */ /* 0x000fea0003800000 */
.L_x_18778:
        /* <DEDUP_REMOVED lines=33> */
.L_x_18782:
        /* <DEDUP_REMOVED lines=24> */
.L_x_18783:
[----:B------:R-:W-:Y:S05]  /*5360*/  BSYNC B0 ;  /* 0x0000000000007941 */ /* 0x000fea0003800000 */
.L_x_18781:
        /* <DEDUP_REMOVED lines=33> */
.L_x_18785:
        /* <DEDUP_REMOVED lines=24> */
.L_x_18786:
[----:B------:R-:W-:Y:S05]  /*5700*/  BSYNC B0 ;  /* 0x0000000000007941 */ /* 0x000fea0003800000 */
.L_x_18784:
        /* <DEDUP_REMOVED lines=33> */
.L_x_18788:
        /* <DEDUP_REMOVED lines=24> */
.L_x_18789:
[----:B------:R-:W-:Y:S05]  /*5aa0*/  BSYNC B0 ;  /* 0x0000000000007941 */ /* 0x000fea0003800000 */
.L_x_18787:
        /* <DEDUP_REMOVED lines=33> */
.L_x_18791:
        /* <DEDUP_REMOVED lines=24> */
.L_x_18792:
[----:B------:R-:W-:Y:S05]  /*5e40*/  BSYNC B0 ;  /* 0x0000000000007941 */ /* 0x000fea0003800000 */
.L_x_18790:
        /* <DEDUP_REMOVED lines=33> */
.L_x_18794:
        /* <DEDUP_REMOVED lines=24> */
.L_x_18795:
[----:B------:R-:W-:Y:S05]  /*61e0*/  BSYNC B0 ;  /* 0x0000000000007941 */ /* 0x000fea0003800000 */
.L_x_18793:
        /* <DEDUP_REMOVED lines=33> */
.L_x_18797:
        /* <DEDUP_REMOVED lines=24> */
.L_x_18798:
[----:B------:R-:W-:Y:S05]  /*6580*/  BSYNC B0 ;  /* 0x0000000000007941 */ /* 0x000fea0003800000 */
.L_x_18796:
        /* <DEDUP_REMOVED lines=33> */
.L_x_18800:
        /* <DEDUP_REMOVED lines=24> */
.L_x_18801:
[----:B------:R-:W-:Y:S05]  /*6920*/  BSYNC B0 ;  /* 0x0000000000007941 */ /* 0x000fea0003800000 */
.L_x_18799:
        /* <DEDUP_REMOVED lines=31> */
.L_x_18803:
        /* <DEDUP_REMOVED lines=23> */
.L_x_18804:
[----:B------:R-:W-:Y:S05]  /*6c90*/  BSYNC B0 ;  /* 0x0000000000007941 */ /* 0x000fea0003800000 */
.L_x_18802:
        /* <DEDUP_REMOVED lines=17> */
[----:B------:R-:W-:Y:S05]  /*6db0*/  CALL.REL.NOINC `($__internal_29_$__cuda_sm20_rem_u64) ;  /* 0x0000015000c47944 */ /* 0x000fea0003c00000 */
[----:B------:R-:W-:Y:S01]  /*6dc0*/  IMAD.MOV.U32 R4, RZ, RZ, R0 ;  /* 0x000000ffff047224 */ /* 0x000fe200078e0000 */
[----:B------:R-:W-:Y:S01]  /*6dd0*/  MOV R5, R3 ;  /* 0x0000000300057202 */ /* 0x000fe20000000f00 */
[----:B------:R-:W-:Y:S06]  /*6de0*/  BRA `(.L_x_18807) ;  /* 0x0000000000507947 */ /* 0x000fec0003800000 */
.L_x_18806:
        /* <DEDUP_REMOVED lines=20> */
.L_x_18807:
[----:B------:R-:W-:Y:S05]  /*6f30*/  BSYNC B0 ;  /* 0x0000000000007941 */ /* 0x000fea0003800000 */
.L_x_18805:
[----:B------:R-:W-:Y:S01]  /*6f40*/  ULDC.64 UR4, c[0x0][0x5c0] ;  /* 0x0001700000047ab9 */ /* 0x000fe20000000a00 */
[----:B------:R-:W-:Y:S02]  /*6f50*/  IMAD.MOV.U32 R3, RZ, RZ, R15 ;  /* 0x000000ffff037224 */ /* 0x000fe400078e000f */
[----:B------:R-:W-:Y:S02]  /*6f60*/  IMAD R5, R5, UR4, RZ ;  /* 0x0000000405057c24 */ /* 0x000fe4000f8e02ff */
[----:B------:R-:W-:-:S04]  /*6f70*/  IMAD.WIDE.U32 R2, R4, UR4, R2 ;  /* 0x0000000404027c25 */ /* 0x000fc8000f8e0002 */
[----:B------:R-:W-:-:S05]  /*6f80*/  IMAD R5, R4, UR5, R5 ;  /* 0x0000000504057c24 */ /* 0x000fca000f8e0205 */
[----:B------:R-:W-:-:S07]  /*6f90*/  IADD3 R15, R3, R5, RZ ;  /* 0x00000005030f7210 */ /* 0x000fce0007ffe0ff */
.L_x_18732:
[----:B------:R-:W-:Y:S02]  /*6fa0*/  ULDC.64 UR4, c[0x0][0x410] ;  /* 0x0001040000047ab9 */ /* 0x000fe40000000a00 */
[----:B------:R-:W-:-:S05]  /*6fb0*/  IADD3 R4, P0, R16, UR4, RZ ;  /* 0x0000000410047c10 */ /* 0x000fca000ff1e0ff */
[----:B------:R-:W-:Y:S01]  /*6fc0*/  IMAD.X R5, RZ, RZ, UR5, P0 ;  /* 0x00000005ff057e24 */ /* 0x000fe200080e06ff */
[----:B------:R-:W-:-:S05]  /*6fd0*/  ULDC.64 UR4, c[0x0][0x5c8] ;  /* 0x0001720000047ab9 */ /* 0x000fca0000000a00 */
[----:B------:R0:W2:Y:S01]  /*6fe0*/  LDG.E.U8 R5, desc[UR36][R4.64] ;  /* 0x0000002404057981 */ /* 0x0000a2000c1e1100 */
[----:B------:R-:W-:Y:S02]  /*6ff0*/  IADD3 R6, P0, R2, UR4, RZ ;  /* 0x0000000402067c10 */ /* 0x000fe4000ff1e0ff */
[----:B------:R-:W-:Y:S02]  /*7000*/  LEA R2, R22, R17, 0x9 ;  /* 0x0000001116027211 */ /* 0x000fe400078e48ff */
[----:B------:R-:W-:-:S03]  /*7010*/  IADD3.X R7, R15, UR5, RZ, P0, !PT ;  /* 0x000000050f077c10 */ /* 0x000fc600087fe4ff */
[----:B------:R-:W-:-:S05]  /*7020*/  VIADD R2, R2, 0x80 ;  /* 0x0000008002027836 */ /* 0x000fca0000000000 */
[----:B0-----:R-:W-:Y:S01]  /*7030*/  MOV R4, R2 ;  /* 0x0000000200047202 */ /* 0x001fe20000000f00 */
[----:B--2---:R0:W-:Y:S02]  /*7040*/  STG.E.U8 desc[UR36][R6.64], R5 ;  /* 0x0000000506007986 */ /* 0x0041e4000c101124 */
[----:B0-----:R-:W-:-:S07]  /*7050*/  IMAD.MOV.U32 R5, RZ, RZ, RZ ;  /* 0x000000ffff057224 */ /* 0x001fce00078e00ff */
.L_x_18728:
[----:B------:R-:W-:Y:S05]  /*7060*/  BSYNC B6 ;  /* 0x0000000000067941 */ /* 0x000fea0003800000 */
.L_x_18727:
        /* <DEDUP_REMOVED lines=308> */
.L_x_18810:
        /* <DEDUP_REMOVED lines=29> */
.L_x_18812:
[----:B------:R-:W-:Y:S05]  /*8580*/  BSYNC B7 ;  /* 0x0000000000077941 */ /* 0x000fea0003800000 */
.L_x_18811:
        /* <DEDUP_REMOVED lines=37> */
.L_x_18815:
        /* <DEDUP_REMOVED lines=23> */
.L_x_18816:
[----:B------:R-:W-:Y:S05]  /*8950*/  BSYNC B0 ;  /* 0x0000000000007941 */ /* 0x000fea0003800000 */
.L_x_18814:
        /* <DEDUP_REMOVED lines=32> */
.L_x_18818:
        /* <DEDUP_REMOVED lines=24> */
.L_x_18819:
[----:B------:R-:W-:Y:S05]  /*8ce0*/  BSYNC B0 ;  /* 0x0000000000007941 */ /* 0x000fea0003800000 */
.L_x_18817:
        /* <DEDUP_REMOVED lines=32> */
.L_x_18821:
        /* <DEDUP_REMOVED lines=24> */
.L_x_18822:
[----:B------:R-:W-:Y:S05]  /*9070*/  BSYNC B0 ;  /* 0x0000000000007941 */ /* 0x000fea0003800000 */
.L_x_18820:
        /* <DEDUP_REMOVED lines=32> */
.L_x_18824:
        /* <DEDUP_REMOVED lines=24> */
.L_x_18825:
[----:B------:R-:W-:Y:S05]  /*9400*/  BSYNC B0 ;  /* 0x0000000000007941 */ /* 0x000fea0003800000 */
.L_x_18823:
        /* <DEDUP_REMOVED lines=32> */
.L_x_18827:
        /* <DEDUP_REMOVED lines=24> */
.L_x_18828:
[----:B------:R-:W-:Y:S05]  /*9790*/  BSYNC B0 ;  /* 0x0000000000007941 */ /* 0x000fea0003800000 */
.L_x_18826:
        /* <DEDUP_REMOVED lines=32> */
.L_x_18830:
        /* <DEDUP_REMOVED lines=24> */
.L_x_18831:
[----:B------:R-:W-:Y:S05]  /*9b20*/  BSYNC B0 ;  /* 0x0000000000007941 */ /* 0x000fea0003800000 */
.L_x_18829:
        /* <DEDUP_REMOVED lines=32> */
.L_x_18833:
        /* <DEDUP_REMOVED lines=24> */
.L_x_18834:
[----:B------:R-:W-:Y:S05]  /*9eb0*/  BSYNC B0 ;  /* 0x0000000000007941 */ /* 0x000fea0003800000 */
.L_x_18832:
        /* <DEDUP_REMOVED lines=32> */
.L_x_18836:
        /* <DEDUP_REMOVED lines=24> */
.L_x_18837:
[----:B------:R-:W-:Y:S05]  /*a240*/  BSYNC B0 ;  /* 0x0000000000007941 */ /* 0x000fea0003800000 */
.L_x_18835:
        /* <DEDUP_REMOVED lines=32> */
.L_x_18839:
        /* <DEDUP_REMOVED lines=24> */
.L_x_18840:
[----:B------:R-:W-:Y:S05]  /*a5d0*/  BSYNC B0 ;  /* 0x0000000000007941 */ /* 0x000fea0003800000 */
.L_x_18838:
        /* <DEDUP_REMOVED lines=32> */
.L_x_18842:
        /* <DEDUP_REMOVED lines=24> */
.L_x_18843:
[----:B------:R-:W-:Y:S05]  /*a960*/  BSYNC B0 ;  /* 0x0000000000007941 */ /* 0x000fea0003800000 */
.L_x_18841:
        /* <DEDUP_REMOVED lines=32> */
.L_x_18845:
        /* <DEDUP_REMOVED lines=24> */
.L_x_18846:
[----:B------:R-:W-:Y:S05]  /*acf0*/  BSYNC B0 ;  /* 0x0000000000007941 */ /* 0x000fea0003800000 */
.L_x_18844:
        /* <DEDUP_REMOVED lines=32> */
.L_x_18848:
        /* <DEDUP_REMOVED lines=24> */
.L_x_18849:
[----:B------:R-:W-:Y:S05]  /*b080*/  BSYNC B0 ;  /* 0x0000000000007941 */ /* 0x000fea0003800000 */
.L_x_18847:
        /* <DEDUP_REMOVED lines=32> */
.L_x_18851:
        /* <DEDUP_REMOVED lines=24> */
.L_x_18852:
[----:B------:R-:W-:Y:S05]  /*b410*/  BSYNC B0 ;  /* 0x0000000000007941 */ /* 0x000fea0003800000 */
.L_x_18850:
        /* <DEDUP_REMOVED lines=32> */
.L_x_18854:
        /* <DEDUP_REMOVED lines=24> */
.L_x_18855:
[----:B------:R-:W-:Y:S05]  /*b7a0*/  BSYNC B0 ;  /* 0x0000000000007941 */ /* 0x000fea0003800000 */
.L_x_18853:
        /* <DEDUP_REMOVED lines=32> */
.L_x_18857:
        /* <DEDUP_REMOVED lines=24> */
.L_x_18858:
[----:B------:R-:W-:Y:S05]  /*bb30*/  BSYNC B0 ;  /* 0x0000000000007941 */ /* 0x000fea0003800000 */
.L_x_18856:
        /* <DEDUP_REMOVED lines=32> */
.L_x_18860:
        /* <DEDUP_REMOVED lines=24> */
.L_x_18861:
[----:B------:R-:W-:Y:S05]  /*bec0*/  BSYNC B0 ;  /* 0x0000000000007941 */ /* 0x000fea0003800000 */
.L_x_18859:
        /* <DEDUP_REMOVED lines=32> */
.L_x_18863:
        /* <DEDUP_REMOVED lines=24> */
.L_x_18864:
[----:B------:R-:W-:Y:S05]  /*c250*/  BSYNC B0 ;  /* 0x0000000000007941 */ /* 0x000fea0003800000 */
.L_x_18862:
        /* <DEDUP_REMOVED lines=32> */
.L_x_18866:
        /* <DEDUP_REMOVED lines=24> */
.L_x_18867:
[----:B------:R-:W-:Y:S05]  /*c5e0*/  BSYNC B0 ;  /* 0x0000000000007941 */ /* 0x000fea0003800000 */
.L_x_18865:
        /* <DEDUP_REMOVED lines=32> */
.L_x_18869:
        /* <DEDUP_REMOVED lines=24> */
.L_x_18870:
[----:B------:R-:W-:Y:S05]  /*c970*/  BSYNC B0 ;  /* 0x0000000000007941 */ /* 0x000fea0003800000 */
.L_x_18868:
        /* <DEDUP_REMOVED lines=32> */
.L_x_18872:
        /* <DEDUP_REMOVED lines=24> */
.L_x_18873:
[----:B------:R-:W-:Y:S05]  /*cd00*/  BSYNC B0 ;  /* 0x0000000000007941 */ /* 0x000fea0003800000 */
.L_x_18871:
        /* <DEDUP_REMOVED lines=32> */
.L_x_18875:
        /* <DEDUP_REMOVED lines=24> */
.L_x_18876:
[----:B------:R-:W-:Y:S05]  /*d090*/  BSYNC B0 ;  /* 0x0000000000007941 */ /* 0x000fea0003800000 */
.L_x_18874:
        /* <DEDUP_REMOVED lines=32> */
.L_x_18878:
        /* <DEDUP_REMOVED lines=24> */
.L_x_18879:
[----:B------:R-:W-:Y:S05]  /*d420*/  BSYNC B0 ;  /* 0x0000000000007941 */ /* 0x000fea0003800000 */
.L_x_18877:
        /* <DEDUP_REMOVED lines=32> */
.L_x_18881:
        /* <DEDUP_REMOVED lines=24> */
.L_x_18882:
[----:B------:R-:W-:Y:S05]  /*d7b0*/  BSYNC B0 ;  /* 0x0000000000007941 */ /* 0x000fea0003800000 */
.L_x_18880:
        /* <DEDUP_REMOVED lines=30> */
.L_x_18884:
        /* <DEDUP_REMOVED lines=23> */
.L_x_18885:
[----:B------:R-:W-:Y:S05]  /*db10*/  BSYNC B0 ;  /* 0x0000000000007941 */ /* 0x000fea0003800000 */
.L_x_18883:
        /* <DEDUP_REMOVED lines=20> */
.L_x_18887:
        /* <DEDUP_REMOVED lines=19> */
.L_x_18888:
[----:B------:R-:W-:Y:S05]  /*dd90*/  BSYNC B0 ;  /* 0x0000000000007941 */ /* 0x000fea0003800000 */
.L_x_18886:
[----:B------:R-:W-:Y:S02]  /*dda0*/  ULDC.64 UR4, c[0x0][0x5c0] ;  /* 0x0001700000047ab9 */ /* 0x000fe40000000a00 */
[----:B------:R-:W-:Y:S02]  /*ddb0*/  IMAD R3, R5, UR4, RZ ;  /* 0x0000000405037c24 */ /* 0x000fe4000f8e02ff */
[----:B------:R-:W-:-:S04]  /*ddc0*/  IMAD.WIDE.U32 R12, R4, UR4, R12 ;  /* 0x00000004040c7c25 */ /* 0x000fc8000f8e000c */
[----:B------:R-:W-:-:S05]  /*ddd0*/  IMAD R3, R4, UR5, R3 ;  /* 0x0000000504037c24 */ /* 0x000fca000f8e0203 */
[----:B------:R-:W-:-:S07]  /*dde0*/  IADD3 R13, R13, R3, RZ ;  /* 0x000000030d0d7210 */ /* 0x000fce0007ffe0ff */
.L_x_18813:
[----:B------:R-:W-:Y:S02]  /*ddf0*/  ULDC.64 UR4, c[0x0][0x410] ;  /* 0x0001040000047ab9 */ /* 0x000fe40000000a00 */
[----:B------:R-:W-:-:S05]  /*de00*/  IADD3 R16, P0, R16, UR4, RZ ;  /* 0x0000000410107c10 */ /* 0x000fca000ff1e0ff */
[----:B------:R-:W-:Y:S01]  /*de10*/  IMAD.X R17, RZ, RZ, UR5, P0 ;  /* 0x00000005ff117e24 */ /* 0x000fe200080e06ff */
[----:B------:R-:W-:-:S05]  /*de20*/  ULDC.64 UR4, c[0x0][0x5c8] ;  /* 0x0001720000047ab9 */ /* 0x000fca0000000a00 */
[----:B------:R-:W2:Y:S01]  /*de30*/  LDG.E.U8 R17, desc[UR36][R16.64] ;  /* 0x0000002410117981 */ /* 0x000ea2000c1e1100 */
[----:B------:R-:W-:Y:S01]  /*de40*/  IADD3 R12, P0, R12, UR4, RZ ;  /* 0x000000040c0c7c10 */ /* 0x000fe2000ff1e0ff */
[----:B------:R-:W-:Y:S01]  /*de50*/  HFMA2.MMA R5, -RZ, RZ, 0, 0 ;  /* 0x00000000ff057435 */ /* 0x000fe200000001ff */
[----:B------:R-:W-:Y:S02]  /*de60*/  IADD3 R2, R2, 0x80, RZ ;  /* 0x0000008002027810 */ /* 0x000fe40007ffe0ff */
[----:B------:R-:W-:-:S03]  /*de70*/  IADD3.X R13, R13, UR5, RZ, P0, !PT ;  /* 0x000000050d0d7c10 */ /* 0x000fc600087fe4ff */
[----:B------:R-:W-:Y:S02]  /*de80*/  IMAD.MOV.U32 R4, RZ, RZ, R2 ;  /* 0x000000ffff047224 */ /* 0x000fe400078e0002 */
[----:B--2---:R0:W-:Y:S05]  /*de90*/  STG.E.U8 desc[UR36][R12.64], R17 ;  /* 0x000000110c007986 */ /* 0x0041ea000c101124 */
.L_x_18809:
[----:B------:R-:W-:Y:S05]  /*dea0*/  BSYNC B6 ;  /* 0x0000000000067941 */ /* 0x000fea0003800000 */
.L_x_18808:
[----:B------:R-:W-:Y:S01]  /*deb0*/  ULDC.64 UR4, c[0x0][0x210] ;  /* 0x0000840000047ab9 */ /* 0x000fe20000000a00 */
[----:B------:R-:W-:Y:S01]  /*dec0*/  BSSY B6, `(.L_x_18889) ;  /* 0x00006e2000067945 */ /* 0x000fe20003800000 */
[----:B------:R-:W-:-:S04]  /*ded0*/  ISETP.GE.U32.AND P0, PT, R4, UR4, PT ;  /* 0x0000000404007c0c */ /* 0x000fc8000bf06070 */
[----:B------:R-:W-:-:S13]  /*dee0*/  ISETP.GE.AND.EX P0, PT, R5, UR5, PT, P0 ;  /* 0x0000000505007c0c */ /* 0x000fda000bf06300 */
[----:B------:R-:W-:Y:S05]  /*def0*/  @P0 BRA `(.L_x_18890) ;  /* 0x0000006c00780947 */ /* 0x000fea0003800000 */
[----:B------:R-:W1:Y:S01]  /*df00*/  LDC R8, c[0x0][0x218] ;  /* 0x00008600ff087b82 */ /* 0x000e620000000800 */
[----:B------:R-:W-:Y:S01]  /*df10*/  IMAD.MOV.U32 R0, RZ, RZ, RZ ;  /* 0x000000ffff007224 */ /* 0x000fe200078e00ff */
[----:B------:R-:W-:Y:S02]  /*df20*/  MOV R16, RZ ;  /* 0x000000ff00107202 */ /* 0x000fe40000000f00 */
        /* <DEDUP_REMOVED lines=285> */
[----:B------:R-:W1:Y:S01]  /*f100*/  @P0 LDC.64 R8, c[0x0][0x340] ;  /* 0x0000d000ff080b82 */ /* 0x000e620000000a00 */
[----:B------:R-:W-:Y:S01]  /*f110*/  @P0 IMAD.MOV.U32 R6, RZ, RZ, RZ ;  /* 0x000000ffff060224 */ /* 0x000fe200078e00ff */
[----:B------:R-:W-:Y:S01]  /*f120*/  ULDC.64 UR4, c[0x0][0x400] ;  /* 0x0001000000047ab9 */ /* 0x000fe20000000a00 */
[----:B------:R-:W-:-:S05]  /*f130*/  IADD3 R3, -R7, RZ, RZ ;  /* 0x000000ff07037210 */ /* 0x000fca0007ffe1ff */
[----:B------:R-:W2:Y:S01]  /*f140*/  @P0 LDC R10, c[0x0][0x33c] ;  /* 0x0000cf00ff0a0b82 */ /* 0x000ea20000000800 */
[----:B------:R-:W-:-:S04]  /*f150*/  IMAD R5, R3, UR6, R5 ;  /* 0x0000000603057c24 */ /* 0x000fc8000f8e0205 */
[C---:B------:R-:W-:Y:S02]  /*f160*/  IMAD R16, R5.reuse, UR4, R16 ;  /* 0x0000000405107c24 */ /* 0x040fe4000f8e0210 */
[----:B------:R-:W-:Y:S01]  /*f170*/  IMAD R0, R5, UR5, R0 ;  /* 0x0000000505007c24 */ /* 0x000fe2000f8e0200 */
[----:B0-----:R-:W0:Y:S01]  /*f180*/  @P0 LDC.64 R12, c[0x0][0x408] ;  /* 0x00010200ff0c0b82 */ /* 0x001e220000000a00 */
[----:B-1----:R-:W-:-:S05]  /*f190*/  @P0 IMAD.HI.U32 R4, R7, R8, R6 ;  /* 0x0000000807040227 */ /* 0x002fca00078e0006 */
[----:B------:R-:W-:-:S05]  /*f1a0*/  @P0 SHF.R.U32.HI R4, RZ, R9, R4 ;  /* 0x00000009ff040219 */ /* 0x000fca0000011604 */
[----:B------:R-:W-:-:S04]  /*f1b0*/  @P0 IMAD.MOV R3, RZ, RZ, -R4 ;  /* 0x000000ffff030224 */ /* 0x000fc800078e0a04 */
[----:B--2---:R-:W-:-:S04]  /*f1c0*/  @P0 IMAD R7, R10, R3, R7 ;  /* 0x000000030a070224 */ /* 0x004fc800078e0207 */
[C---:B0-----:R-:W-:Y:S02]  /*f1d0*/  @P0 IMAD R16, R7.reuse, R12, R16 ;  /* 0x0000000c07100224 */ /* 0x041fe400078e0210 */
[----:B------:R-:W-:-:S07]  /*f1e0*/  @P0 IMAD R0, R7, R13, R0 ;  /* 0x0000000d07000224 */ /* 0x000fce00078e0200 */
.L_x_18891:
        /* <DEDUP_REMOVED lines=17> */
[----:B------:R1:W2:Y:S01]  /*f300*/  LDC.64 R14, c[0x4][R0] ;  /* 0x01000000000e7b82 */ /* 0x0002a20000000a00 */
[----:B------:R-:W-:Y:S01]  /*f310*/  MOV R5, UR5 ;  /* 0x0000000500057c02 */ /* 0x000fe20008000f00 */
[----:B------:R-:W-:Y:S01]  /*f320*/  ULDC.64 UR4, c[0x4][0x4c0] ;  /* 0x0101300000047ab9 */ /* 0x000fe20000000a00 */
[----:B0-----:R-:W-:Y:S01]  /*f330*/  HFMA2.MMA R12, -RZ, RZ, 0, 5.9604644775390625e-08 ;  /* 0x00000001ff0c7435 */ /* 0x001fe200000001ff */
[----:B------:R-:W-:Y:S01]  /*f340*/  IMAD.U32 R6, RZ, RZ, UR4 ;  /* 0x00000004ff067e24 */ /* 0x000fe2000f8e00ff */
[----:B------:R-:W-:Y:S01]  /*f350*/  MOV R7, UR5 ;  /* 0x0000000500077c02 */ /* 0x000fe20008000f00 */
[----:B------:R-:W-:Y:S01]  /*f360*/  IMAD.U32 R10, RZ, RZ, UR6 ;  /* 0x00000006ff0a7e24 */ /* 0x000fe2000f8e00ff */
[----:B------:R-:W-:Y:S01]  /*f370*/  MOV R11, UR7 ;  /* 0x00000007000b7c02 */ /* 0x000fe20008000f00 */
[----:B------:R-:W-:-:S02]  /*f380*/  IMAD.MOV.U32 R8, RZ, RZ, 0x153 ;  /* 0x00000153ff087424 */ /* 0x000fc400078e00ff */
[----:B-1----:R-:W-:-:S07]  /*f390*/  IMAD.MOV.U32 R13, RZ, RZ, RZ ;  /* 0x000000ffff0d7224 */ /* 0x002fce00078e00ff */
[----:B------:R-:W-:-:S07]  /*f3a0*/  LEPC R20, `(.L_x_18893) ;  /* 0x000000001014794e */ /* 0x000fce0000000000 */
[----:B--2---:R-:W-:Y:S05]  /*f3b0*/  CALL.ABS.NOINC R14 ;  /* 0x000000000e007343 */ /* 0x004fea0003c00000 */
.L_x_18893:
[----:B------:R-:W-:Y:S05]  /*f3c0*/  BSYNC B7 ;  /* 0x0000000000077941 */ /* 0x000fea0003800000 */
.L_x_18892:
[----:B------:R-:W1:Y:S01]  /*f3d0*/  LDC R0, c[0x0][0x430] ;  /* 0x00010c00ff007b82 */ /* 0x000e620000000800 */
        /* <DEDUP_REMOVED lines=9> */
[----:B0-----:R-:W-:Y:S02]  /*f470*/  SEL R12, R14, RZ, P2 ;  /* 0x000000ff0e0c7207 */ /* 0x001fe40001000000 */
[----:B------:R-:W-:Y:S02]  /*f480*/  SEL R13, R15, RZ, P2 ;  /* 0x000000ff0f0d7207 */ /* 0x000fe40001000000 */
[----:B-1----:R-:W-:-:S13]  /*f490*/  ISETP.EQ.OR P0, PT, R0, RZ, P0 ;  /* 0x000000ff0000720c */ /* 0x002fda0000702670 */
        /* <DEDUP_REMOVED lines=24> */
.L_x_18896:
        /* <DEDUP_REMOVED lines=23> */
.L_x_18897:
[----:B------:R-:W-:Y:S05]  /*f790*/  BSYNC B0 ;  /* 0x0000000000007941 */ /* 0x000fea0003800000 */
.L_x_18895:
        /* <DEDUP_REMOVED lines=32> */
.L_x_18899:
        /* <DEDUP_REMOVED lines=24> */
.L_x_18900:
[----:B------:R-:W-:Y:S05]  /*fb20*/  BSYNC B0 ;  /* 0x0000000000007941 */ /* 0x000fea0003800000 */
.L_x_18898:
        /* <DEDUP_REMOVED lines=32> */
.L_x_18902:
        /* <DEDUP_REMOVED lines=24> */
.L_x_18903:
[----:B------:R-:W-:Y:S05]  /*feb0*/  BSYNC B0 ;  /* 0x0000000000007941 */ /* 0x000fea0003800000 */
.L_x_18901:
        /* <DEDUP_REMOVED lines=32> */
.L_x_18905:
        /* <DEDUP_REMOVED lines=24> */
.L_x_18906:
[----:B------:R-:W-:Y:S05]  /*10240*/  BSYNC B0 ;  /* 0x0000000000007941 */ /* 0x000fea0003800000 */
.L_x_18904:
        /* <DEDUP_REMOVED lines=32> */
.L_x_18908:
        /* <DEDUP_REMOVED lines=24> */
.L_x_18909:
[----:B------:R-:W-:Y:S05]  /*105d0*/  BSYNC B0 ;  /* 0x0000000000007941 */ /* 0x000fea0003800000 */
.L_x_18907:
        /* <DEDUP_REMOVED lines=32> */
.L_x_18911:
        /* <DEDUP_REMOVED lines=24> */
.L_x_18912:
[----:B------:R-:W-:Y:S05]  /*10960*/  BSYNC B0 ;  /* 0x0000000000007941 */ /* 0x000fea0003800000 */
.L_x_18910:
        /* <DEDUP_REMOVED lines=32> */
.L_x_18914:
        /* <DEDUP_REMOVED lines=24> */
.L_x_18915:
[----:B------:R-:W-:Y:S05]  /*10cf0*/  BSYNC B0 ;  /* 0x0000000000007941 */ /* 0x000fea0003800000 */
.L_x_18913:
        /* <DEDUP_REMOVED lines=32> */
.L_x_18917:
        /* <DEDUP_REMOVED lines=24> */
.L_x_18918:
[----:B------:R-:W-:Y:S05]  /*11080*/  BSYNC B0 ;  /* 0x0000000000007941 */ /* 0x000fea0003800000 */
.L_x_18916:
        /* <DEDUP_REMOVED lines=32> */
.L_x_18920:
        /* <DEDUP_REMOVED lines=24> */
.L_x_18921:
[----:B------:R-:W-:Y:S05]  /*11410*/  BSYNC B0 ;  /* 0x0000000000007941 */ /* 0x000fea0003800000 */
.L_x_18919:
        /* <DEDUP_REMOVED lines=32> */
.L_x_18923:
        /* <DEDUP_REMOVED lines=24> */
.L_x_18924:
[----:B------:R-:W-:Y:S05]  /*117a0*/  BSYNC B0 ;  /* 0x0000000000007941 */ /* 0x000fea0003800000 */
.L_x_18922:
        /* <DEDUP_REMOVED lines=32> */
.L_x_18926:
        /* <DEDUP_REMOVED lines=24> */
.L_x_18927:
[----:B------:R-:W-:Y:S05]  /*11b30*/  BSYNC B0 ;  /* 0x0000000000007941 */ /* 0x000fea0003800000 */
.L_x_18925:
        /* <DEDUP_REMOVED lines=32> */
.L_x_18929:
        /* <DEDUP_REMOVED lines=24> */
.L_x_18930:
[----:B------:R-:W-:Y:S05]  /*11ec0*/  BSYNC B0 ;  /* 0x0000000000007941 */ /* 0x000fea0003800000 */
.L_x_18928:
        /* <DEDUP_REMOVED lines=32> */
.L_x_18932:
        /* <DEDUP_REMOVED lines=24> */
.L_x_18933:
[----:B------:R-:W-:Y:S05]  /*12250*/  BSYNC B0 ;  /* 0x0000000000007941 */ /* 0x000fea0003800000 */
.L_x_18931:
        /* <DEDUP_REMOVED lines=32> */
.L_x_18935:
        /* <DEDUP_REMOVED lines=24> */
.L_x_18936:
[----:B------:R-:W-:Y:S05]  /*125e0*/  BSYNC B0 ;  /* 0x0000000000007941 */ /* 0x000fea0003800000 */
.L_x_18934:
        /* <DEDUP_REMOVED lines=19> */
[----:B------:R-:W-:Y:S05]  /*12720*/  CALL.REL.NOINC `($__internal_28_$__cuda_sm20_div_u64) ;  /* 0x0000009400547944 */ /* 0x000fea0003c00000 */
        /* <DEDUP_REMOVED lines=12> */
.L_x_18938:
        /* <DEDUP_REMOVED lines=24> */
.L_x_18939:
[----:B------:R-:W-:Y:S05]  /*12970*/  BSYNC B0 ;  /* 0x0000000000007941 */ /* 0x000fea0003800000 */
.L_x_18937:
        /* <DEDUP_REMOVED lines=19> */
[----:B------:R-:W-:Y:S05]  /*12ab0*/  CALL.REL.NOINC `($__internal_28_$__cuda_sm20_div_u64) ;  /* 0x0000009000707944 */ /* 0x000fea0003c00000 */
        /* <DEDUP_REMOVED lines=12> */
.L_x_18941:
        /* <DEDUP_REMOVED lines=24> */
.L_x_18942:
[----:B------:R-:W-:Y:S05]  /*12d00*/  BSYNC B0 ;  /* 0x0000000000007941 */ /* 0x000fea0003800000 */
.L_x_18940:
        /* <DEDUP_REMOVED lines=32> */
.L_x_18944:
        /* <DEDUP_REMOVED lines=24> */
.L_x_18945:
[----:B------:R-:W-:Y:S05]  /*13090*/  BSYNC B0 ;  /* 0x0000000000007941 */ /* 0x000fea0003800000 */
.L_x_18943:
        /* <DEDUP_REMOVED lines=32> */
.L_x_18947:
        /* <DEDUP_REMOVED lines=24> */
.L_x_18948:
[----:B------:R-:W-:Y:S05]  /*13420*/  BSYNC B0 ;  /* 0x0000000000007941 */ /* 0x000fea0003800000 */
.L_x_18946:
        /* <DEDUP_REMOVED lines=32> */
.L_x_18950:
        /* <DEDUP_REMOVED lines=24> */
.L_x_18951:
[----:B------:R-:W-:Y:S05]  /*137b0*/  BSYNC B0 ;  /* 0x0000000000007941 */ /* 0x000fea0003800000 */
.L_x_18949:
        /* <DEDUP_REMOVED lines=32> */
.L_x_18953:
        /* <DEDUP_REMOVED lines=24> */
.L_x_18954:
[----:B------:R-:W-:Y:S05]  /*13b40*/  BSYNC B0 ;  /* 0x0000000000007941 */ /* 0x000fea0003800000 */
.L_x_18952:
        /* <DEDUP_REMOVED lines=32> */
.L_x_18956:
        /* <DEDUP_REMOVED lines=24> */
.L_x_18957:
[----:B------:R-:W-:Y:S05]  /*13ed0*/  BSYNC B0 ;  /* 0x0000000000007941 */ /* 0x000fea0003800000 */
.L_x_18955:
        /* <DEDUP_REMOVED lines=32> */
.L_x_18959:
        /* <DEDUP_REMOVED lines=24> */
.L_x_18960:
[----:B------:R-:W-:Y:S05]  /*14260*/  BSYNC B0 ;  /* 0x0000000000007941 */ /* 0x000fea0003800000 */
.L_x_18958:
        /* <DEDUP_REMOVED lines=32> */
.L_x_18962:
        /* <DEDUP_REMOVED lines=24> */
.L_x_18963:
[----:B------:R-:W-:Y:S05]  /*145f0*/  BSYNC B0 ;  /* 0x0000000000007941 */ /* 0x000fea0003800000 */
.L_x_18961:
        /* <DEDUP_REMOVED lines=30> */
.L_x_18965:
        /* <DEDUP_REMOVED lines=23> */
.L_x_18966:
[----:B------:R-:W-:Y:S05]  /*14950*/  BSYNC B0 ;  /* 0x0000000000007941 */ /* 0x000fea0003800000 */
.L_x_18964:
        /* <DEDUP_REMOVED lines=17> */
[----:B------:R-:W-:Y:S01]  /*14a70*/  MOV R4, R0 ;  /* 0x0000000000047202 */ /* 0x000fe20000000f00 */
[----:B------:R-:W-:Y:S01]  /*14a80*/  IMAD.MOV.U32 R5, RZ, RZ, R3 ;  /* 0x000000ffff057224 */ /* 0x000fe200078e0003 */
[----:B------:R-:W-:Y:S06]  /*14a90*/  BRA `(.L_x_18969) ;  /* 0x00000000004c7947 */ /* 0x000fec0003800000 */
.L_x_18968:
        /* <DEDUP_REMOVED lines=19> */
.L_x_18969:
[----:B------:R-:W-:Y:S05]  /*14bd0*/  BSYNC B0 ;  /* 0x0000000000007941 */ /* 0x000fea0003800000 */
.L_x_18967:
[----:B------:R-:W-:Y:S02]  /*14be0*/  ULDC.64 UR4, c[0x0][0x5c0] ;  /* 0x0001700000047ab9 */ /* 0x000fe40000000a00 */
[----:B------:R-:W-:Y:S02]  /*14bf0*/  IMAD R3, R5, UR4, RZ ;  /* 0x0000000405037c24 */ /* 0x000fe4000f8e02ff */
[----:B------:R-:W-:-:S04]  /*14c00*/  IMAD.WIDE.U32 R12, R4, UR4, R12 ;  /* 0x00000004040c7c25 */ /* 0x000fc8000f8e000c */
[----:B------:R-:W-:-:S05]  /*14c10*/  IMAD R3, R4, UR5, R3 ;  /* 0x0000000504037c24 */ /* 0x000fca000f8e0203 */
[----:B------:R-:W-:-:S07]  /*14c20*/  IADD3 R13, R13, R3, RZ ;  /* 0x000000030d0d7210 */ /* 0x000fce0007ffe0ff */
.L_x_18894:
[----:B------:R-:W-:Y:S02]  /*14c30*/  ULDC.64 UR4, c[0x0][0x410] ;  /* 0x0001040000047ab9 */ /* 0x000fe40000000a00 */
[----:B------:R-:W-:-:S05]  /*14c40*/  IADD3 R16, P0, R16, UR4, RZ ;  /* 0x0000000410107c10 */ /* 0x000fca000ff1e0ff */
[----:B------:R-:W-:Y:S01]  /*14c50*/  IMAD.X R17, RZ, RZ, UR5, P0 ;  /* 0x00000005ff117e24 */ /* 0x000fe200080e06ff */
[----:B------:R-:W-:-:S05]  /*14c60*/  ULDC.64 UR4, c[0x0][0x5c8] ;  /* 0x0001720000047ab9 */ /* 0x000fca0000000a00 */
[----:B------:R-:W2:Y:S01]  /*14c70*/  LDG.E.U8 R17, desc[UR36][R16.64] ;  /* 0x0000002410117981 */ /* 0x000ea2000c1e1100 */
[----:B------:R-:W-:Y:S01]  /*14c80*/  IADD3 R12, P0, R12, UR4, RZ ;  /* 0x000000040c0c7c10 */ /* 0x000fe2000ff1e0ff */
[----:B------:R-:W-:Y:S01]  /*14c90*/  IMAD.MOV.U32 R5, RZ, RZ, RZ ;  /* 0x000000ffff057224 */ /* 0x000fe200078e00ff */
[----:B------:R-:W-:Y:S02]  /*14ca0*/  IADD3 R2, R2, 0x80, RZ ;  /* 0x0000008002027810 */ /* 0x000fe40007ffe0ff */
[----:B------:R-:W-:Y:S02]  /*14cb0*/  IADD3.X R13, R13, UR5, RZ, P0, !PT ;  /* 0x000000050d0d7c10 */ /* 0x000fe400087fe4ff */
[----:B------:R-:W-:-:S03]  /*14cc0*/  MOV R4, R2 ;  /* 0x0000000200047202 */ /* 0x000fc60000000f00 */
[----:B--2---:R1:W-:Y:S04]  /*14cd0*/  STG.E.U8 desc[UR36][R12.64], R17 ;  /* 0x000000110c007986 */ /* 0x0043e8000c101124 */
.L_x_18890:
[----:B------:R-:W-:Y:S05]  /*14ce0*/  BSYNC B6 ;  /* 0x0000000000067941 */ /* 0x000fea0003800000 */
.L_x_18889:
        /* <DEDUP_REMOVED lines=307> */
.L_x_18970:
        /* <DEDUP_REMOVED lines=32> */
.L_x_18972:
[----:B------:R-:W-:Y:S05]  /*16220*/  BSYNC B6 ;  /* 0x0000000000067941 */ /* 0x000fea0003800000 */
.L_x_18971:
        /* <DEDUP_REMOVED lines=37> */
.L_x_18975:
        /* <DEDUP_REMOVED lines=24> */
.L_x_18976:
[----:B------:R-:W-:Y:S05]  /*16600*/  BSYNC B0 ;  /* 0x0000000000007941 */ /* 0x000fea0003800000 */
.L_x_18974:
        /* <DEDUP_REMOVED lines=32> */
.L_x_18978:
        /* <DEDUP_REMOVED lines=24> */
.L_x_18979:
[----:B------:R-:W-:Y:S05]  /*16990*/  BSYNC B0 ;  /* 0x0000000000007941 */ /* 0x000fea0003800000 */
.L_x_18977:
        /* <DEDUP_REMOVED lines=33> */
.L_x_18981:
        /* <DEDUP_REMOVED lines=24> */
.L_x_18982:
[----:B------:R-:W-:Y:S05]  /*16d30*/  BSYNC B0 ;  /* 0x0000000000007941 */ /* 0x000fea0003800000 */
.L_x_18980:
        /* <DEDUP_REMOVED lines=33> */
.L_x_18984:
        /* <DEDUP_REMOVED lines=24> */
.L_x_18985:
[----:B------:R-:W-:Y:S05]  /*170d0*/  BSYNC B0 ;  /* 0x0000000000007941 */ /* 0x000fea0003800000 */
.L_x_18983:
        /* <DEDUP_REMOVED lines=33> */
.L_x_18987:
        /* <DEDUP_REMOVED lines=24> */
.L_x_18988:
[----:B------:R-:W-:Y:S05]  /*17470*/  BSYNC B0 ;  /* 0x0000000000007941 */ /* 0x000fea0003800000 */
.L_x_18986:
        /* <DEDUP_REMOVED lines=33> */
.L_x_18990:
        /* <DEDUP_REMOVED lines=24> */
.L_x_18991:
[----:B------:R-:W-:Y:S05]  /*17810*/  BSYNC B0 ;  /* 0x0000000000007941 */ /* 0x000fea0003800000 */
.L_x_18989:
        /* <DEDUP_REMOVED lines=33> */
.L_x_18993:
        /* <DEDUP_REMOVED lines=24> */
.L_x_18994:
[----:B------:R-:W-:Y:S05]  /*17bb0*/  BSYNC B0 ;  /* 0x0000000000007941 */ /* 0x000fea0003800000 */
.L_x_18992:
        /* <DEDUP_REMOVED lines=33> */
.L_x_18996:
        /* <DEDUP_REMOVED lines=24> */
.L_x_18997:
[----:B------:R-:W-:Y:S05]  /*17f50*/  BSYNC B0 ;  /* 0x0000000000007941 */ /* 0x000fea0003800000 */
.L_x_18995:
        /* <DEDUP_REMOVED lines=33> */
.L_x_18999:
        /* <DEDUP_REMOVED lines=24> */
.L_x_19000:
[----:B------:R-:W-:Y:S05]  /*182f0*/  BSYNC B0 ;  /* 0x0000000000007941 */ /* 0x000fea0003800000 */
.L_x_18998:
        /* <DEDUP_REMOVED lines=33> */
.L_x_19002:
        /* <DEDUP_REMOVED lines=24> */
.L_x_19003:
[----:B------:R-:W-:Y:S05]  /*18690*/  BSYNC B0 ;  /* 0x0000000000007941 */ /* 0x000fea0003800000 */
.L_x_19001:
        /* <DEDUP_REMOVED lines=33> */
.L_x_19005:
        /* <DEDUP_REMOVED lines=24> */
.L_x_19006:
[----:B------:R-:W-:Y:S05]  /*18a30*/  BSYNC B0 ;  /* 0x0000000000007941 */ /* 0x000fea0003800000 */
.L_x_19004:
        /* <DEDUP_REMOVED lines=33> */
.L_x_19008:
        /* <DEDUP_REMOVED lines=24> */
.L_x_19009:
[----:B------:R-:W-:Y:S05]  /*18dd0*/  BSYNC B0 ;  /* 0x0000000000007941 */ /* 0x000fea0003800000 */
.L_x_19007:
        /* <DEDUP_REMOVED lines=33> */
.L_x_19011:
        /* <DEDUP_REMOVED lines=24> */
.L_x_19012:
[----:B------:R-:W-:Y:S05]  /*19170*/  BSYNC B0 ;  /* 0x0000000000007941 */ /* 0x000fea0003800000 */
.L_x_19010:
        /* <DEDUP_REMOVED lines=33> */
.L_x_19014:
        /* <DEDUP_REMOVED lines=24> */
.L_x_19015:
[----:B------:R-:W-:Y:S05]  /*19510*/  BSYNC B0 ;  /* 0x0000000000007941 */ /* 0x000fea0003800000 */
.L_x_19013:
        /* <DEDUP_REMOVED lines=33> */
.L_x_19017:
        /* <DEDUP_REMOVED lines=24> */
.L_x_19018:
[----:B------:R-:W-:Y:S05]  /*198b0*/  BSYNC B0 ;  /* 0x0000000000007941 */ /* 0x000fea0003800000 */
.L_x_19016:
        /* <DEDUP_REMOVED lines=33> */
.L_x_19020:
        /* <DEDUP_REMOVED lines=24> */
.L_x_19021:
[----:B------:R-:W-:Y:S05]  /*19c50*/  BSYNC B0 ;  /* 0x0000000000007941 */ /* 0x000fea0003800000 */
.L_x_19019:
        /* <DEDUP_REMOVED lines=33> */
.L_x_19023:
        /* <DEDUP_REMOVED lines=24> */
.L_x_19024:
[----:B------:R-:W-:Y:S05]  /*19ff0*/  BSYNC B0 ;  /* 0x0000000000007941 */ /* 0x000fea0003800000 */
.L_x_19022:
        /* <DEDUP_REMOVED lines=33> */
.L_x_19026:
        /* <DEDUP_REMOVED lines=24> */
.L_x_19027:
[----:B------:R-:W-:Y:S05]  /*1a390*/  BSYNC B0 ;  /* 0x0000000000007941 */ /* 0x000fea0003800000 */
.L_x_19025:
        /* <DEDUP_REMOVED lines=33> */
.L_x_19029:
        /* <DEDUP_REMOVED lines=24> */
.L_x_19030:
[----:B------:R-:W-:Y:S05]  /*1a730*/  BSYNC B0 ;  /* 0x0000000000007941 */ /* 0x000fea0003800000 */
.L_x_19028:
        /* <DEDUP_REMOVED lines=33> */
.L_x_19032:
        /* <DEDUP_REMOVED lines=24> */
.L_x_19033:
[----:B------:R-:W-:Y:S05]  /*1aad0*/  BSYNC B0 ;  /* 0x0000000000007941 */ /* 0x000fea0003800000 */
.L_x_19031:
        /* <DEDUP_REMOVED lines=33> */
.L_x_19035:
        /* <DEDUP_REMOVED lines=24> */
.L_x_19036:
[----:B------:R-:W-:Y:S05]  /*1ae70*/  BSYNC B0 ;  /* 0x0000000000007941 */ /* 0x000fea0003800000 */
.L_x_19034:
        /* <DEDUP_REMOVED lines=33> */
.L_x_19038:
        /* <DEDUP_REMOVED lines=24> */
.L_x_19039:
[----:B------:R-:W-:Y:S05]  /*1b210*/  BSYNC B0 ;  /* 0x0000000000007941 */ /* 0x000fea0003800000 */
.L_x_19037:
        /* <DEDUP_REMOVED lines=33> */
.L_x_19041:
        /* <DEDUP_REMOVED lines=24> */
.L_x_19042:
[----:B------:R-:W-:Y:S05]  /*1b5b0*/  BSYNC B0 ;  /* 0x0000000000007941 */ /* 0x000fea0003800000 */
.L_x_19040:
        /* <DEDUP_REMOVED lines=31> */
.L_x_19044:
        /* <DEDUP_REMOVED lines=23> */
.L_x_19045:
[----:B------:R-:W-:Y:S05]  /*1b920*/  BSYNC B0 ;  /* 0x0000000000007941 */ /* 0x000fea0003800000 */
.L_x_19043:
        /* <DEDUP_REMOVED lines=17> */
[----:B------:R-:W-:Y:S05]  /*1ba40*/  CALL.REL.NOINC `($__internal_29_$__cuda_sm20_rem_u64) ;  /* 0x0000000400a07944 */ /* 0x000fea0003c00000 */
[----:B------:R-:W-:Y:S01]  /*1ba50*/  IMAD.MOV.U32 R4, RZ, RZ, R0 ;  /* 0x000000ffff047224 */ /* 0x000fe200078e0000 */
[----:B------:R-:W-:Y:S01]  /*1ba60*/  MOV R5, R3 ;  /* 0x0000000300057202 */ /* 0x000fe20000000f00 */
[----:B------:R-:W-:Y:S06]  /*1ba70*/  BRA `(.L_x_19048) ;  /* 0x00000000004c7947 */ /* 0x000fec0003800000 */
.L_x_19047:
        /* <DEDUP_REMOVED lines=19> */
.L_x_19048:
[----:B------:R-:W-:Y:S05]  /*1bbb0*/  BSYNC B0 ;  /* 0x0000000000007941 */ /* 0x000fea0003800000 */
.L_x_19046:
[----:B------:R-:W-:Y:S01]  /*1bbc0*/  ULDC.64 UR4, c[0x0][0x5c0] ;  /* 0x0001700000047ab9 */ /* 0x000fe20000000a00 */
[----:B------:R-:W-:Y:S02]  /*1bbd0*/  IMAD.MOV.U32 R3, RZ, RZ, R15 ;  /* 0x000000ffff037224 */ /* 0x000fe400078e000f */
[----:B------:R-:W-:Y:S02]  /*1bbe0*/  IMAD R5, R5, UR4, RZ ;  /* 0x0000000405057c24 */ /* 0x000fe4000f8e02ff */
[----:B------:R-:W-:-:S04]  /*1bbf0*/  IMAD.WIDE.U32 R2, R4, UR4, R2 ;  /* 0x0000000404027c25 */ /* 0x000fc8000f8e0002 */
[----:B------:R-:W-:-:S05]  /*1bc00*/  IMAD R5, R4, UR5, R5 ;  /* 0x0000000504057c24 */ /* 0x000fca000f8e0205 */
[----:B------:R-:W-:-:S07]  /*1bc10*/  IADD3 R15, R3, R5, RZ ;  /* 0x00000005030f7210 */ /* 0x000fce0007ffe0ff */
.L_x_18973:
[----:B------:R-:W2:Y:S01]  /*1bc20*/  LDG.E.U8 R17, desc[UR36][R16.64] ;  /* 0x0000002410117981 */ /* 0x000ea2000c1e1100 */
[----:B------:R-:W-:Y:S02]  /*1bc30*/  ULDC.64 UR4, c[0x0][0x5c8] ;  /* 0x0001720000047ab9 */ /* 0x000fe40000000a00 */
[----:B------:R-:W-:-:S04]  /*1bc40*/  IADD3 R2, P0, R2, UR4, RZ ;  /* 0x0000000402027c10 */ /* 0x000fc8000ff1e0ff */
[----:B------:R-:W-:-:S05]  /*1bc50*/  IADD3.X R3, R15, UR5, RZ, P0, !PT ;  /* 0x000000050f037c10 */ /* 0x000fca00087fe4ff */
[----:B--2---:R-:W-:Y:S01]  /*1bc60*/  STG.E.U8 desc[UR36][R2.64], R17 ;  /* 0x0000001102007986 */ /* 0x004fe2000c101124 */
[----:B------:R-:W-:Y:S05]  /*1bc70*/  EXIT ;  /* 0x000000000000794d */ /* 0x000fea0003800000 */
        .weak           $__internal_28_$__cuda_sm20_div_u64
        .type           $__internal_28_$__cuda_sm20_div_u64,@function
        .size           $__internal_28_$__cuda_sm20_div_u64,($__internal_29_$__cuda_sm20_rem_u64 - $__internal_28_$__cuda_sm20_div_u64)
$__internal_28_$__cuda_sm20_div_u64:
        /* <DEDUP_REMOVED lines=68> */
[----:B------:R-:W-:Y:S05]  /*1c0c0*/  RET.REL.NODEC R4 `(_ZN2at6native24index_elementwise_kernelILi128ELi4EZNS0_20cuda_take_put_kernelIblZZZZZNS0_10put_kernelERNS_14TensorIteratorERKNS_10TensorBaseEbENKUlvE_clEvENKUlvE9_clEvENKUlvE_clEvENKUlvE0_clEvEUlRblE0_EEvS4_S7_RKT1_EUliE_EEvlSE_) ;  /* 0xfffffe3c04cc7950 */ /* 0x000fea0003c3ffff */
        .weak           $__internal_29_$__cuda_sm20_rem_u64
        .type           $__internal_29_$__cuda_sm20_rem_u64,@function
        .size           $__internal_29_$__cuda_sm20_rem_u64,(.L_x_27946 - $__internal_29_$__cuda_sm20_rem_u64)
$__internal_29_$__cuda_sm20_rem_u64:
        /* <DEDUP_REMOVED lines=63> */
[----:B------:R-:W-:Y:S06]  /*1c4c0*/  RET.REL.NODEC R4 `(_ZN2at6native24index_elementwise_kernelILi128ELi4EZNS0_20cuda_take_put_kernelIblZZZZZNS0_10put_kernelERNS_14TensorIteratorERKNS_10TensorBaseEbENKUlvE_clEvENKUlvE9_clEvENKUlvE_clEvENKUlvE0_clEvEUlRblE0_EEvS4_S7_RKT1_EUliE_EEvlSE_) ;  /* 0xfffffe3804cc7950 */ /* 0x000fec0003c3ffff */
.L_x_19049:
        /* <DEDUP_REMOVED lines=11> */
.L_x_27946:


//--------------------- .text._ZN2at6native24index_elementwise_kernelILi128ELi4EZNS0_20cuda_take_put_kernelIblZZZZZNS0_10put_kernelERNS_14TensorIteratorERKNS_10TensorBaseEbENKUlvE_clEvENKUlvE9_clEvENKUlvE_clEvENKUlvE0_clEvEUlRblE_EEvS4_S7_RKT1_EUliE_EEvlSE_ --------------------------
	.section	.text._ZN2at6native24index_elementwise_kernelILi128ELi4EZNS0_20cuda_take_put_kernelIblZZZZZNS0_10put_kernelERNS_14TensorIteratorERKNS_10TensorBaseEbENKUlvE_clEvENKUlvE9_clEvENKUlvE_clEvENKUlvE0_clEvEUlRblE_EEvS4_S7_RKT1_EUliE_EEvlSE_,"ax",@progbits
	.align	128
        .global         _ZN2at6native24index_elementwise_kernelILi128ELi4EZNS0_20cuda_take_put_kernelIblZZZZZNS0_10put_kernelERNS_14TensorIteratorERKNS_10TensorBaseEbENKUlvE_clEvENKUlvE9_clEvENKUlvE_clEvENKUlvE0_clEvEUlRblE_EEvS4_S7_RKT1_EUliE_EEvlSE_
        .type           _ZN2at6native24index_elementwise_kernelILi128ELi4EZNS0_20cuda_take_put_kernelIblZZZZZNS0_10put_kernelERNS_14TensorIteratorERKNS_10TensorBaseEbENKUlvE_clEvENKUlvE9_clEvENKUlvE_clEvENKUlvE0_clEvEUlRblE_EEvS4_S7_RKT1_EUliE_EEvlSE_,@function
        .size           _ZN2at6native24index_elementwise_kernelILi128ELi4EZNS0_20cuda_take_put_kernelIblZZZZZNS0_10put_kernelERNS_14TensorIteratorERKNS_10TensorBaseEbENKUlvE_clEvENKUlvE9_clEvENKUlvE_clEvENKUlvE0_clEvEUlRblE_EEvS4_S7_RKT1_EUliE_EEvlSE_,(.L_x_27948 - _ZN2at6native24index_elementwise_kernelILi128ELi4EZNS0_20cuda_take_put_kernelIblZZZZZNS0_10put_kernelERNS_14TensorIteratorERKNS_10TensorBaseEbENKUlvE_clEvENKUlvE9_clEvENKUlvE_clEvENKUlvE0_clEvEUlRblE_EEvS4_S7_RKT1_EUliE_EEvlSE_)
        .other          _ZN2at6native24index_elementwise_kernelILi128ELi4EZNS0_20cuda_take_put_kernelIblZZZZZNS0_10put_kernelERNS_14TensorIteratorERKNS_10TensorBaseEbENKUlvE_clEvENKUlvE9_clEvENKUlvE_clEvENKUlvE0_clEvEUlRblE_EEvS4_S7_RKT1_EUliE_EEvlSE_,@"STO_CUDA_ENTRY STV_DEFAULT"
_ZN2at6native24index_elementwise_kernelILi128ELi4EZNS0_20cuda_take_put_kernelIblZZZZZNS0_10put_kernelERNS_14TensorIteratorERKNS_10TensorBaseEbENKUlvE_clEvENKUlvE9_clEvENKUlvE_clEvENKUlvE0_clEvEUlRblE_EEvS4_S7_RKT1_EUliE_EEvlSE_:
.text._ZN2at6native24index_elementwise_kernelILi128ELi4EZNS0_20cuda_take_put_kernelIblZZZZZNS0_10put_kernelERNS_14TensorIteratorERKNS_10TensorBaseEbENKUlvE_clEvENKUlvE9_clEvENKUlvE_clEvENKUlvE0_clEvEUlRblE_EEvS4_S7_RKT1_EUliE_EEvlSE_:
        /* <DEDUP_REMOVED lines=315> */
.L_x_19052:
        /* <DEDUP_REMOVED lines=32> */
.L_x_19054:
[----:B------:R-:W-:Y:S05]  /*15b0*/  BSYNC B7 ;  /* 0x0000000000077941 */ /* 0x000fea0003800000 */
.L_x_19053:
        /* <DEDUP_REMOVED lines=28> */
[----:B------:R-:W-:Y:S05]  /*1780*/  CALL.REL.NOINC `($__internal_30_$__cuda_sm20_div_u64) ;  /* 0x000001b000007944 */ /* 0x000fea0003c00000 */
        /* <DEDUP_REMOVED lines=11> */
.L_x_19057:
        /* <DEDUP_REMOVED lines=24> */
.L_x_19058:
[----:B------:R-:W-:Y:S05]  /*19c0*/  BSYNC B0 ;  /* 0x0000000000007941 */ /* 0x000fea0003800000 */
.L_x_19056:
        /* <DEDUP_REMOVED lines=33> */
.L_x_19060:
        /* <DEDUP_REMOVED lines=24> */
.L_x_19061:
[----:B------:R-:W-:Y:S05]  /*1d60*/  BSYNC B0 ;  /* 0x0000000000007941 */ /* 0x000fea0003800000 */
.L_x_19059:
        /* <DEDUP_REMOVED lines=22> */
[----:B------:R-:W-:Y:S05]  /*1ed0*/  CALL.REL.NOINC `($__internal_30_$__cuda_sm20_div_u64) ;  /* 0x000001a8002c7944 */ /* 0x000fea0003c00000 */
        /* <DEDUP_REMOVED lines=12> */
.L_x_19063:
        /* <DEDUP_REMOVED lines=24> */
.L_x_19064:
[----:B------:R-:W-:Y:S05]  /*2120*/  BSYNC B0 ;  /* 0x0000000000007941 */ /* 0x000fea0003800000 */
.L_x_19062:
        /* <DEDUP_REMOVED lines=35> */
.L_x_19066:
        /* <DEDUP_REMOVED lines=24> */
.L_x_19067:
[----:B------:R-:W-:Y:S05]  /*24e0*/  BSYNC B0 ;  /* 0x0000000000007941 */ /* 0x000fea0003800000 */
.L_x_19065:
        /* <DEDUP_REMOVED lines=35> */
.L_x_19069:
        /* <DEDUP_REMOVED lines=24> */
.L_x_19070:
[----:B------:R-:W-:Y:S05]  /*28a0*/  BSYNC B0 ;  /* 0x0000000000007941 */ /* 0x000fea0003800000 */
.L_x_19068:
        /* <DEDUP_REMOVED lines=35> */
.L_x_19072:
        /* <DEDUP_REMOVED lines=24> */
.L_x_19073:
[----:B------:R-:W-:Y:S05]  /*2c60*/  BSYNC B0 ;  /* 0x0000000000007941 */ /* 0x000fea0003800000 */
.L_x_19071:
        /* <DEDUP_REMOVED lines=35> */
.L_x_19075:
        /* <DEDUP_REMOVED lines=24> */
.L_x_19076:
[----:B------:R-:W-:Y:S05]  /*3020*/  BSYNC B0 ;  /* 0x0000000000007941 */ /* 0x000fea0003800000 */
.L_x_19074:
        /* <DEDUP_REMOVED lines=35> */
.L_x_19078:
        /* <DEDUP_REMOVED lines=24> */
.L_x_19079:
[----:B------:R-:W-:Y:S05]  /*33e0*/  BSYNC B0 ;  /* 0x0000000000007941 */ /* 0x000fea0003800000 */
.L_x_19077:
        /* <DEDUP_REMOVED lines=35> */
.L_x_19081:
        /* <DEDUP_REMOVED lines=24> */
.L_x_19082:
[----:B------:R-:W-:Y:S05]  /*37a0*/  BSYNC B0 ;  /* 0x0000000000007941 */ /* 0x000fea0003800000 */
.L_x_19080:
        /* <DEDUP_REMOVED lines=35> */
.L_x_19084:
        /* <DEDUP_REMOVED lines=24> */
.L_x_19085:
[----:B------:R-:W-:Y:S05]  /*3b60*/  BSYNC B0 ;  /* 0x0000000000007941 */ /* 0x000fea0003800000 */
.L_x_19083:
        /* <DEDUP_REMOVED lines=35> */
.L_x_19087:
        /* <DEDUP_REMOVED lines=24> */
.L_x_19088:
[----:B------:R-:W-:Y:S05]  /*3f20*/  BSYNC B0 ;  /* 0x0000000000007941 */ /* 0x000fea0003800000 */
.L_x_19086:
        /* <DEDUP_REMOVED lines=35> */
.L_x_19090:
        /* <DEDUP_REMOVED lines=24> */
.L_x_19091:
[----:B------:R-:W-:Y:S05]  /*42e0*/  BSYNC B0 ;  /* 0x0000000000007941 */ /* 0x000fea0003800000 */
.L_x_19089:
        /* <DEDUP_REMOVED lines=35> */
.L_x_19093:
        /* <DEDUP_REMOVED lines=24> */
.L_x_19094:
[----:B------:R-:W-:Y:S05]  /*46a0*/  BSYNC B0 ;  /* 0x0000000000007941 */ /* 0x000fea0003800000 */
.L_x_19092:
        /* <DEDUP_REMOVED lines=35> */
.L_x_19096:
        /* <DEDUP_REMOVED lines=24> */
.L_x_19097:
[----:B------:R-:W-:Y:S05]  /*4a60*/  BSYNC B0 ;  /* 0x0000000000007941 */ /* 0x000fea0003800000 */
.L_x_19095:
        /* <DEDUP_REMOVED lines=35> */
.L_x_19099:
        /* <DEDUP_REMOVED lines=24> */
.L_x_19100:
[----:B------:R-:W-:Y:S05]  /*4e20*/  BSYNC B0 ;  /* 0x0000000000007941 */ /* 0x000fea0003800000 */
.L_x_19098:
        /* <DEDUP_REMOVED lines=35> */
.L_x_19102:
        /* <DEDUP_REMOVED lines=24> */
.L_x_19103:
[----:B------:R-:W-:Y:S05]  /*51e0*/  BSYNC B0 ;  /* 0x0000000000007941 */ /* 0x000fea0003800000 */
.L_x_19101:
        /* <DEDUP_REMOVED lines=35> */
.L_x_19105:
        /* <DEDUP_REMOVED lines=24> */
.L_x_19106:
[----:B------:R-:W-:Y:S05]  /*55a0*/  BSYNC B0 ;  /* 0x0000000000007941 */ /* 0x000fea0003800000 */
.L_x_19104:
        /* <DEDUP_REMOVED lines=35> */
.L_x_19108:
        /* <DEDUP_REMOVED lines=24> */
.L_x_19109:
[----:B------:R-:W-:Y:S05]  /*5960*/  BSYNC B0 ;  /* 0x0000000000007941 */ /* 0x000fea0003800000 */
.L_x_19107:
        /* <DEDUP_REMOVED lines=35> */
.L_x_19111:
        /* <DEDUP_REMOVED lines=24> */
.L_x_19112:
[----:B------:R-:W-:Y:S05]  /*5d20*/  BSYNC B0 ;  /* 0x0000000000007941 */ /* 0x000fea0003800000 */
.L_x_19110:
        /* <DEDUP_REMOVED lines=35> */
.L_x_19114:
        /* <DEDUP_REMOVED lines=24> */
.L_x_19115:
[----:B------:R-:W-:Y:S05]  /*60e0*/  BSYNC B0 ;  /* 0x0000000000007941 */ /* 0x000fea0003800000 */
.L_x_19113:
        /* <DEDUP_REMOVED lines=35> */
.L_x_19117:
        /* <DEDUP_REMOVED lines=24> */
.L_x_19118:
[----:B------:R-:W-:Y:S05]  /*64a0*/  BSYNC B0 ;  /* 0x0000000000007941 */ /* 0x000fea0003800000 */
.L_x_19116:
        /* <DEDUP_REMOVED lines=35> */
.L_x_19120:
        /* <DEDUP_REMOVED lines=24> */
.L_x_19121:
[----:B------:R-:W-:Y:S05]  /*6860*/  BSYNC B0 ;  /* 0x0000000000007941 */ /* 0x000fea0003800000 */
.L_x_19119:
        /* <DEDUP_REMOVED lines=35> */
.L_x_19123:
        /* <DEDUP_REMOVED lines=24> */
.L_x_19124:
[----:B------:R-:W-:Y:S05]  /*6c20*/  BSYNC B0 ;  /* 0x0000000000007941 */ /* 0x000fea0003800000 */
.L_x_19122:
        /* <DEDUP_REMOVED lines=34> */
.L_x_19126:
        /* <DEDUP_REMOVED lines=23> */
.L_x_19127:
[----:B------:R-:W-:Y:S05]  /*6fc0*/  BSYNC B0 ;  /* 0x0000000000007941 */ /* 0x000fea0003800000 */
.L_x_19125:
        /* <DEDUP_REMOVED lines=19> */
[----:B------:R-:W-:Y:S05]  /*7100*/  CALL.REL.NOINC `($__internal_31_$__cuda_sm20_rem_u64) ;  /* 0x0000015800b87944 */ /* 0x000fea0003c00000 */
[----:B------:R-:W-:Y:S01]  /*7110*/  MOV R2, R0 ;  /* 0x0000000000027202 */ /* 0x000fe20000000f00 */
[----:B------:R-:W-:Y:S01]  /*7120*/  IMAD.MOV.U32 R3, RZ, RZ, R5 ;  /* 0x000000ffff037224 */ /* 0x000fe200078e0005 */
[----:B------:R-:W-:Y:S06]  /*7130*/  BRA `(.L_x_19130) ;  /* 0x00000000004c7947 */ /* 0x000fec0003800000 */
.L_x_19129:
        /* <DEDUP_REMOVED lines=19> */
.L_x_19130:
[----:B------:R-:W-:Y:S05]  /*7270*/  BSYNC B0 ;  /* 0x0000000000007941 */ /* 0x000fea0003800000 */
.L_x_19128:
        /* <DEDUP_REMOVED lines=8> */
.L_x_19055:
[----:B------:R-:W0:Y:S01]  /*7300*/  LDC.64 R2, c[0x0][0x5d0] ;  /* 0x00017400ff027b82 */ /* 0x000e220000000a00 */
[----:B------:R1:W5:Y:S01]  /*7310*/  LDG.E.U8 R23, desc[UR36][R22.64] ;  /* 0x0000002416177981 */ /* 0x000362000c1e1100 */
[----:B0-----:R-:W-:-:S05]  /*7320*/  IMAD.IADD R5, R18, 0x1, R2 ;  /* 0x0000000112057824 */ /* 0x001fca00078e0202 */
[----:B------:R-:W-:-:S04]  /*7330*/  LOP3.LUT R5, R5, 0x3, RZ, 0xc0, !PT ;  /* 0x0000000305057812 */ /* 0x000fc800078ec0ff */
[----:B------:R-:W-:-:S04]  /*7340*/  IADD3 R2, P0, P1, R18, R2, -R5 ;  /* 0x0000000212027210 */ /* 0x000fc8000791e805 */
[----:B------:R-:W-:-:S05]  /*7350*/  IADD3.X R3, R16, -0x1, R3, P0, P1 ;  /* 0xffffffff10037810 */ /* 0x000fca00007e2403 */
[----:B------:R1:W5:Y:S01]  /*7360*/  LDG.E R4, desc[UR36][R2.64] ;  /* 0x0000002402047981 */ /* 0x000362000c1e1900 */
[----:B------:R-:W-:Y:S01]  /*7370*/  IMAD.SHL.U32 R7, R5, 0x8, RZ ;  /* 0x0000000805077824 */ /* 0x000fe200078e00ff */
[----:B------:R-:W-:Y:S01]  /*7380*/  MOV R0, 0xff ;  /* 0x000000ff00007802 */ /* 0x000fe20000000f00 */
[----:B------:R-:W-:Y:S03]  /*7390*/  BSSY B0, `(.L_x_19131) ;  /* 0x000000d000007945 */ /* 0x000fe60003800000 */
[----:B------:R-:W-:-:S07]  /*73a0*/  SHF.L.U32 R9, R0, R7, RZ ;  /* 0x0000000700097219 */ /* 0x000fce00000006ff */
.L_x_19132:
[----:B-----5:R-:W-:Y:S01]  /*73b0*/  LOP3.LUT P0, RZ, R4, R9, RZ, 0xc0, !PT ;  /* 0x0000000904ff7212 */ /* 0x020fe2000780c0ff */
[----:B------:R-:W-:Y:S05]  /*73c0*/  YIELD ;  /* 0x0000000000007946 */ /* 0x000fea0003800000 */
[----:B------:R-:W-:-:S04]  /*73d0*/  SEL R0, RZ, 0x1, !P0 ;  /* 0x00000001ff007807 */ /* 0x000fc80004000000 */
[----:B------:R-:W-:-:S04]  /*73e0*/  LOP3.LUT P0, RZ, R23, 0xff, R0, 0xc8, !PT ;  /* 0x000000ff17ff7812 */ /* 0x000fc8000780c800 */
[----:B------:R-:W-:-:S04]  /*73f0*/  SEL R0, RZ, 0x1, !P0 ;  /* 0x00000001ff007807 */ /* 0x000fc80004000000 */
[----:B------:R-:W-:-:S04]  /*7400*/  SHF.L.U32 R5, R0, R7, RZ ;  /* 0x0000000700057219 */ /* 0x000fc800000006ff */
[----:B------:R-:W-:-:S06]  /*7410*/  LOP3.LUT R5, R5, R4, R9, 0xf4, !PT ;  /* 0x0000000405057212 */ /* 0x000fcc00078ef409 */
[----:B------:R-:W2:Y:S02]  /*7420*/  ATOMG.E.CAS.STRONG.GPU PT, R5, [R2], R4, R5 ;  /* 0x00000004020573a9 */ /* 0x000ea400001ee105 */
[-C--:B--2---:R-:W-:Y:S02]  /*7430*/  ISETP.NE.AND P0, PT, R4, R5.reuse, PT ;  /* 0x000000050400720c */ /* 0x084fe40003f05270 */
[----:B------:R-:W-:-:S11]  /*7440*/  MOV R4, R5 ;  /* 0x0000000500047202 */ /* 0x000fd60000000f00 */
[----:B------:R-:W-:Y:S05]  /*7450*/  @P0 BRA `(.L_x_19132) ;  /* 0xfffffffc00d40947 */ /* 0x000fea000383ffff */
[----:B------:R-:W-:Y:S05]  /*7460*/  BSYNC B0 ;  /* 0x0000000000007941 */ /* 0x000fea0003800000 */
.L_x_19131:
[----:B------:R-:W-:Y:S01]  /*7470*/  IMAD R17, R24, 0x200, R19 ;  /* 0x0000020018117824 */ /* 0x000fe200078e0213 */
[----:B-1----:R-:W-:-:S04]  /*7480*/  HFMA2.MMA R3, -RZ, RZ, 0, 0 ;  /* 0x00000000ff037435 */ /* 0x002fc800000001ff */
[----:B------:R-:W-:-:S05]  /*7490*/  IADD3 R17, R17, 0x80, RZ ;  /* 0x0000008011117810 */ /* 0x000fca0007ffe0ff */
[----:B------:R-:W-:-:S07]  /*74a0*/  IMAD.MOV.U32 R2, RZ, RZ, R17 ;  /* 0x000000ffff027224 */ /* 0x000fce00078e0011 */
.L_x_19051:
[----:B------:R-:W-:Y:S05]  /*74b0*/  BSYNC B6 ;  /* 0x0000000000067941 */ /* 0x000fea0003800000 */
.L_x_19050:
        /* <DEDUP_REMOVED lines=307> */
.L_x_19135:
        /* <DEDUP_REMOVED lines=32> */
.L_x_19137:
[----:B------:R-:W-:Y:S05]  /*89f0*/  BSYNC B7 ;  /* 0x0000000000077941 */ /* 0x000fea0003800000 */
.L_x_19136:
        /* <DEDUP_REMOVED lines=40> */
.L_x_19140:
        /* <DEDUP_REMOVED lines=24> */
.L_x_19141:
[----:B------:R-:W-:Y:S05]  /*8e00*/  BSYNC B0 ;  /* 0x0000000000007941 */ /* 0x000fea0003800000 */
.L_x_19139:
        /* <DEDUP_REMOVED lines=32> */
.L_x_19143:
        /* <DEDUP_REMOVED lines=24> */
.L_x_19144:
[----:B------:R-:W-:Y:S05]  /*9190*/  BSYNC B0 ;  /* 0x0000000000007941 */ /* 0x000fea0003800000 */
.L_x_19142:
        /* <DEDUP_REMOVED lines=33> */
.L_x_19146:
        /* <DEDUP_REMOVED lines=24> */
.L_x_19147:
[----:B------:R-:W-:Y:S05]  /*9530*/  BSYNC B0 ;  /* 0x0000000000007941 */ /* 0x000fea0003800000 */
.L_x_19145:
        /* <DEDUP_REMOVED lines=33> */
.L_x_19149:
        /* <DEDUP_REMOVED lines=24> */
.L_x_19150:
[----:B------:R-:W-:Y:S05]  /*98d0*/  BSYNC B0 ;  /* 0x0000000000007941 */ /* 0x000fea0003800000 */
.L_x_19148:
        /* <DEDUP_REMOVED lines=33> */
.L_x_19152:
        /* <DEDUP_REMOVED lines=24> */
.L_x_19153:
[----:B------:R-:W-:Y:S05]  /*9c70*/  BSYNC B0 ;  /* 0x0000000000007941 */ /* 0x000fea0003800000 */
.L_x_19151:
        /* <DEDUP_REMOVED lines=33> */
.L_x_19155:
        /* <DEDUP_REMOVED lines=24> */
.L_x_19156:
[----:B------:R-:W-:Y:S05]  /*a010*/  BSYNC B0 ;  /* 0x0000000000007941 */ /* 0x000fea0003800000 */
.L_x_19154:
        /* <DEDUP_REMOVED lines=33> */
.L_x_19158:
        /* <DEDUP_REMOVED lines=24> */
.L_x_19159:
[----:B------:R-:W-:Y:S05]  /*a3b0*/  BSYNC B0 ;  /* 0x0000000000007941 */ /* 0x000fea0003800000 */
.L_x_19157:
        /* <DEDUP_REMOVED lines=33> */
.L_x_19161:
        /* <DEDUP_REMOVED lines=24> */
.L_x_19162:
[----:B------:R-:W-:Y:S05]  /*a750*/  BSYNC B0 ;  /* 0x0000000000007941 */ /* 0x000fea0003800000 */
.L_x_19160:
        /* <DEDUP_REMOVED lines=33> */
.L_x_19164:
        /* <DEDUP_REMOVED lines=24> */
.L_x_19165:
[----:B------:R-:W-:Y:S05]  /*aaf0*/  BSYNC B0 ;  /* 0x0000000000007941 */ /* 0x000fea0003800000 */
.L_x_19163:
        /* <DEDUP_REMOVED lines=33> */
.L_x_19167:
        /* <DEDUP_REMOVED lines=24> */
.L_x_19168:
[----:B------:R-:W-:Y:S05]  /*ae90*/  BSYNC B0 ;  /* 0x0000000000007941 */ /* 0x000fea0003800000 */
.L_x_19166:
        /* <DEDUP_REMOVED lines=33> */
.L_x_19170:
        /* <DEDUP_REMOVED lines=24> */
.L_x_19171:
[----:B------:R-:W-:Y:S05]  /*b230*/  BSYNC B0 ;  /* 0x0000000000007941 */ /* 0x000fea0003800000 */
.L_x_19169:
        /* <DEDUP_REMOVED lines=33> */
.L_x_19173:
        /* <DEDUP_REMOVED lines=24> */
.L_x_19174:
[----:B------:R-:W-:Y:S05]  /*b5d0*/  BSYNC B0 ;  /* 0x0000000000007941 */ /* 0x000fea0003800000 */
.L_x_19172:
        /* <DEDUP_REMOVED lines=33> */
.L_x_19176:
        /* <DEDUP_REMOVED lines=24> */
.L_x_19177:
[----:B------:R-:W-:Y:S05]  /*b970*/  BSYNC B0 ;  /* 0x0000000000007941 */ /* 0x000fea0003800000 */
.L_x_19175:
        /* <DEDUP_REMOVED lines=33> */
.L_x_19179:
        /* <DEDUP_REMOVED lines=24> */
.L_x_19180:
[----:B------:R-:W-:Y:S05]  /*bd10*/  BSYNC B0 ;  /* 0x0000000000007941 */ /* 0x000fea0003800000 */
.L_x_19178:
        /* <DEDUP_REMOVED lines=33> */
.L_x_19182:
        /* <DEDUP_REMOVED lines=24> */
.L_x_19183:
[----:B------:R-:W-:Y:S05]  /*c0b0*/  BSYNC B0 ;  /* 0x0000000000007941 */ /* 0x000fea0003800000 */
.L_x_19181:
        /* <DEDUP_REMOVED lines=33> */
.L_x_19185:
        /* <DEDUP_REMOVED lines=24> */
.L_x_19186:
[----:B------:R-:W-:Y:S05]  /*c450*/  BSYNC B0 ;  /* 0x0000000000007941 */ /* 0x000fea0003800000 */
.L_x_19184:
        /* <DEDUP_REMOVED lines=33> */
.L_x_19188:
        /* <DEDUP_REMOVED lines=24> */
.L_x_19189:
[----:B------:R-:W-:Y:S05]  /*c7f0*/  BSYNC B0 ;  /* 0x0000000000007941 */ /* 0x000fea0003800000 */
.L_x_19187:
        /* <DEDUP_REMOVED lines=33> */
.L_x_19191:
        /* <DEDUP_REMOVED lines=24> */
.L_x_19192:
[----:B------:R-:W-:Y:S05]  /*cb90*/  BSYNC B0 ;  /* 0x0000000000007941 */ /* 0x000fea0003800000 */
.L_x_19190:
        /* <DEDUP_REMOVED lines=33> */
.L_x_19194:
        /* <DEDUP_REMOVED lines=24> */
.L_x_19195:
[----:B------:R-:W-:Y:S05]  /*cf30*/  BSYNC B0 ;  /* 0x0000000000007941 */ /* 0x000fea0003800000 */
.L_x_19193:
        /* <DEDUP_REMOVED lines=33> */
.L_x_19197:
        /* <DEDUP_REMOVED lines=24> */
.L_x_19198:
[----:B------:R-:W-:Y:S05]  /*d2d0*/  BSYNC B0 ;  /* 0x0000000000007941 */ /* 0x000fea0003800000 */
.L_x_19196:
        /* <DEDUP_REMOVED lines=33> */
.L_x_19200:
        /* <DEDUP_REMOVED lines=24> */
.L_x_19201:
[----:B------:R-:W-:Y:S05]  /*d670*/  BSYNC B0 ;  /* 0x0000000000007941 */ /* 0x000fea0003800000 */
.L_x_19199:
        /* <DEDUP_REMOVED lines=33> */
.L_x_19203:
        /* <DEDUP_REMOVED lines=24> */
.L_x_19204:
[----:B------:R-:W-:Y:S05]  /*da10*/  BSYNC B0 ;  /* 0x0000000000007941 */ /* 0x000fea0003800000 */
.L_x_19202:
        /* <DEDUP_REMOVED lines=33> */
.L_x_19206:
        /* <DEDUP_REMOVED lines=24> */
.L_x_19207:
[----:B------:R-:W-:Y:S05]  /*ddb0*/  BSYNC B0 ;  /* 0x0000000000007941 */ /* 0x000fea0003800000 */
.L_x_19205:
        /* <DEDUP_REMOVED lines=31> */
.L_x_19209:
        /* <DEDUP_REMOVED lines=23> */
.L_x_19210:
[----:B------:R-:W-:Y:S05]  /*e120*/  BSYNC B0 ;  /* 0x0000000000007941 */ /* 0x000fea0003800000 */
.L_x_19208:
        /* <DEDUP_REMOVED lines=21> */
.L_x_19212:
        /* <DEDUP_REMOVED lines=19> */
.L_x_19213:
[----:B------:R-:W-:Y:S05]  /*e3b0*/  BSYNC B0 ;  /* 0x0000000000007941 */ /* 0x000fea0003800000 */
.L_x_19211:
[----:B------:R-:W-:Y:S01]  /*e3c0*/  ULDC.64 UR4, c[0x0][0x5c0] ;  /* 0x0001700000047ab9 */ /* 0x000fe20000000a00 */
[----:B------:R-:W-:Y:S02]  /*e3d0*/  IMAD.MOV.U32 R19, RZ, RZ, R16 ;  /* 0x000000ffff137224 */ /* 0x000fe400078e0010 */
[----:B------:R-:W-:Y:S02]  /*e3e0*/  IMAD R3, R3, UR4, RZ ;  /* 0x0000000403037c24 */ /* 0x000fe4000f8e02ff */
[----:B------:R-:W-:-:S04]  /*e3f0*/  IMAD.WIDE.U32 R18, R2, UR4, R18 ;  /* 0x0000000402127c25 */ /* 0x000fc8000f8e0012 */
[----:B------:R-:W-:-:S05]  /*e400*/  IMAD R3, R2, UR5, R3 ;  /* 0x0000000502037c24 */ /* 0x000fca000f8e0203 */
[----:B------:R-:W-:-:S07]  /*e410*/  IADD3 R16, R19, R3, RZ ;  /* 0x0000000313107210 */ /* 0x000fce0007ffe0ff */
.L_x_19138:
        /* <DEDUP_REMOVED lines=11> */
.L_x_19215:
        /* <DEDUP_REMOVED lines=12> */
.L_x_19214:
[----:B------:R-:W-:Y:S02]  /*e590*/  VIADD R17, R17, 0x80 ;  /* 0x0000008011117836 */ /* 0x000fe40000000000 */
[----:B------:R-:W-:-:S03]  /*e5a0*/  IMAD.MOV.U32 R3, RZ, RZ, RZ ;  /* 0x000000ffff037224 */ /* 0x000fc600078e00ff */
[----:B------:R-:W-:-:S07]  /*e5b0*/  MOV R2, R17 ;  /* 0x0000001100027202 */ /* 0x000fce0000000f00 */
.L_x_19134:
[----:B------:R-:W-:Y:S05]  /*e5c0*/  BSYNC B6 ;  /* 0x0000000000067941 */ /* 0x000fea0003800000 */
.L_x_19133:
        /* <DEDUP_REMOVED lines=293> */
[----:B------:R-:W-:Y:S01]  /*f820*/  @P0 IMAD.MOV.U32 R4, RZ, RZ, RZ ;  /* 0x000000ffff040224 */ /* 0x000fe200078e00ff */
[----:B------:R-:W-:Y:S02]  /*f830*/  ULDC.64 UR4, c[0x0][0x400] ;  /* 0x0001000000047ab9 */ /* 0x000fe40000000a00 */
[C---:B------:R-:W-:Y:S01]  /*f840*/  IADD3 R7, -R5.reuse, RZ, RZ ;  /* 0x000000ff05077210 */ /* 0x040fe20007ffe1ff */
[----:B------:R-:W2:Y:S08]  /*f850*/  @P0 LDC R11, c[0x0][0x33c] ;  /* 0x0000cf00ff0b0b82 */ /* 0x000eb00000000800 */
[----:B------:R-:W3:Y:S01]  /*f860*/  @P0 LDC.64 R12, c[0x0][0x408] ;  /* 0x00010200ff0c0b82 */ /* 0x000ee20000000a00 */
[----:B0-----:R-:W-:-:S05]  /*f870*/  @P0 IMAD.HI.U32 R2, R5, R8, R4 ;  /* 0x0000000805020227 */ /* 0x001fca00078e0004 */
[----:B------:R-:W-:Y:S01]  /*f880*/  @P0 SHF.R.U32.HI R4, RZ, R9, R2 ;  /* 0x00000009ff040219 */ /* 0x000fe20000011602 */
[----:B------:R-:W-:-:S04]  /*f890*/  IMAD R2, R7, UR6, R3 ;  /* 0x0000000607027c24 */ /* 0x000fc8000f8e0203 */
[----:B------:R-:W-:Y:S02]  /*f8a0*/  @P0 IMAD.MOV R4, RZ, RZ, -R4 ;  /* 0x000000ffff040224 */ /* 0x000fe400078e0a04 */
[C---:B------:R-:W-:Y:S02]  /*f8b0*/  IMAD R23, R2.reuse, UR4, R23 ;  /* 0x0000000402177c24 */ /* 0x040fe4000f8e0217 */
[----:B--2---:R-:W-:Y:S02]  /*f8c0*/  @P0 IMAD R4, R11, R4, R5 ;  /* 0x000000040b040224 */ /* 0x004fe400078e0205 */
[----:B------:R-:W-:Y:S02]  /*f8d0*/  IMAD R0, R2, UR5, R0 ;  /* 0x0000000502007c24 */ /* 0x000fe4000f8e0200 */
[C---:B---3--:R-:W-:Y:S02]  /*f8e0*/  @P0 IMAD R23, R4.reuse, R12, R23 ;  /* 0x0000000c04170224 */ /* 0x048fe400078e0217 */
[----:B------:R-:W-:-:S07]  /*f8f0*/  @P0 IMAD R0, R4, R13, R0 ;  /* 0x0000000d04000224 */ /* 0x000fce00078e0200 */
.L_x_19218:
[----:B------:R-:W-:Y:S01]  /*f900*/  ULDC.64 UR4, c[0x0][0x418] ;  /* 0x0001060000047ab9 */ /* 0x000fe20000000a00 */
[----:B------:R-:W-:Y:S01]  /*f910*/  ULDC.64 UR6, c[0x0][0x420] ;  /* 0x0001080000067ab9 */ /* 0x000fe20000000a00 */
[----:B------:R-:W-:-:S04]  /*f920*/  IADD3 R2, P0, R0, UR4, RZ ;  /* 0x0000000400027c10 */ /* 0x000fc8000ff1e0ff */
[----:B------:R-:W-:-:S05]  /*f930*/  IADD3.X R3, RZ, UR5, RZ, P0, !PT ;  /* 0x00000005ff037c10 */ /* 0x000fca00087fe4ff */
[----:B-1----:R-:W2:Y:S01]  /*f940*/  LDG.E.64 R18, desc[UR36][R2.64] ;  /* 0x0000002402127981 */ /* 0x002ea2000c1e1b00 */
        /* <DEDUP_REMOVED lines=27> */
.L_x_19220:
[----:B------:R-:W-:Y:S05]  /*fb00*/  BSYNC B7 ;  /* 0x0000000000077941 */ /* 0x000fea0003800000 */
.L_x_19219:
        /* <DEDUP_REMOVED lines=40> */
.L_x_19223:
        /* <DEDUP_REMOVED lines=24> */
.L_x_19224:
[----:B------:R-:W-:Y:S05]  /*ff10*/  BSYNC B0 ;  /* 0x0000000000007941 */ /* 0x000fea0003800000 */
.L_x_19222:
        /* <DEDUP_REMOVED lines=32> */
.L_x_19226:
        /* <DEDUP_REMOVED lines=24> */
.L_x_19227:
[----:B------:R-:W-:Y:S05]  /*102a0*/  BSYNC B0 ;  /* 0x0000000000007941 */ /* 0x000fea0003800000 */
.L_x_19225:
        /* <DEDUP_REMOVED lines=33> */
.L_x_19229:
        /* <DEDUP_REMOVED lines=24> */
.L_x_19230:
[----:B------:R-:W-:Y:S05]  /*10640*/  BSYNC B0 ;  /* 0x0000000000007941 */ /* 0x000fea0003800000 */
.L_x_19228:
        /* <DEDUP_REMOVED lines=33> */
.L_x_19232:
        /* <DEDUP_REMOVED lines=24> */
.L_x_19233:
[----:B------:R-:W-:Y:S05]  /*109e0*/  BSYNC B0 ;  /* 0x0000000000007941 */ /* 0x000fea0003800000 */
.L_x_19231:
        /* <DEDUP_REMOVED lines=33> */
.L_x_19235:
        /* <DEDUP_REMOVED lines=24> */
.L_x_19236:
[----:B------:R-:W-:Y:S05]  /*10d80*/  BSYNC B0 ;  /* 0x0000000000007941 */ /* 0x000fea0003800000 */
.L_x_19234:
        /* <DEDUP_REMOVED lines=33> */
.L_x_19238:
        /* <DEDUP_REMOVED lines=24> */
.L_x_19239:
[----:B------:R-:W-:Y:S05]  /*11120*/  BSYNC B0 ;  /* 0x0000000000007941 */ /* 0x000fea0003800000 */
.L_x_19237:
        /* <DEDUP_REMOVED lines=33> */
.L_x_19241:
        /* <DEDUP_REMOVED lines=24> */
.L_x_19242:
[----:B------:R-:W-:Y:S05]  /*114c0*/  BSYNC B0 ;  /* 0x0000000000007941 */ /* 0x000fea0003800000 */
.L_x_19240:
        /* <DEDUP_REMOVED lines=33> */
.L_x_19244:
        /* <DEDUP_REMOVED lines=24> */
.L_x_19245:
[----:B------:R-:W-:Y:S05]  /*11860*/  BSYNC B0 ;  /* 0x0000000000007941 */ /* 0x000fea0003800000 */
.L_x_19243:
        /* <DEDUP_REMOVED lines=33> */
.L_x_19247:
        /* <DEDUP_REMOVED lines=24> */
.L_x_19248:
[----:B------:R-:W-:Y:S05]  /*11c00*/  BSYNC B0 ;  /* 0x0000000000007941 */ /* 0x000fea0003800000 */
.L_x_19246:
        /* <DEDUP_REMOVED lines=33> */
.L_x_19250:
        /* <DEDUP_REMOVED lines=24> */
.L_x_19251:
[----:B------:R-:W-:Y:S05]  /*11fa0*/  BSYNC B0 ;  /* 0x0000000000007941 */ /* 0x000fea0003800000 */
.L_x_19249:
        /* <DEDUP_REMOVED lines=33> */
.L_x_19253:
        /* <DEDUP_REMOVED lines=24> */
.L_x_19254:
[----:B------:R-:W-:Y:S05]  /*12340*/  BSYNC B0 ;  /* 0x0000000000007941 */ /* 0x000fea0003800000 */
.L_x_19252:
        /* <DEDUP_REMOVED lines=33> */
.L_x_19256:
        /* <DEDUP_REMOVED lines=24> */
.L_x_19257:
[----:B------:R-:W-:Y:S05]  /*126e0*/  BSYNC B0 ;  /* 0x0000000000007941 */ /* 0x000fea0003800000 */
.L_x_19255:
        /* <DEDUP_REMOVED lines=33> */
.L_x_19259:
        /* <DEDUP_REMOVED lines=24> */
.L_x_19260:
[----:B------:R-:W-:Y:S05]  /*12a80*/  BSYNC B0 ;  /* 0x0000000000007941 */ /* 0x000fea0003800000 */
.L_x_19258:
        /* <DEDUP_REMOVED lines=33> */
.L_x_19262:
        /* <DEDUP_REMOVED lines=24> */
.L_x_19263:
[----:B------:R-:W-:Y:S05]  /*12e20*/  BSYNC B0 ;  /* 0x0000000000007941 */ /* 0x000fea0003800000 */
.L_x_19261:
        /* <DEDUP_REMOVED lines=33> */
.L_x_19265:
        /* <DEDUP_REMOVED lines=24> */
.L_x_19266:
[----:B------:R-:W-:Y:S05]  /*131c0*/  BSYNC B0 ;  /* 0x0000000000007941 */ /* 0x000fea0003800000 */
.L_x_19264:
        /* <DEDUP_REMOVED lines=33> */
.L_x_19268:
        /* <DEDUP_REMOVED lines=24> */
.L_x_19269:
[----:B------:R-:W-:Y:S05]  /*13560*/  BSYNC B0 ;  /* 0x0000000000007941 */ /* 0x000fea0003800000 */
.L_x_19267:
        /* <DEDUP_REMOVED lines=33> */
.L_x_19271:
        /* <DEDUP_REMOVED lines=24> */
.L_x_19272:
[----:B------:R-:W-:Y:S05]  /*13900*/  BSYNC B0 ;  /* 0x0000000000007941 */ /* 0x000fea0003800000 */
.L_x_19270:
        /* <DEDUP_REMOVED lines=33> */
.L_x_19274:
        /* <DEDUP_REMOVED lines=24> */
.L_x_19275:
[----:B------:R-:W-:Y:S05]  /*13ca0*/  BSYNC B0 ;  /* 0x0000000000007941 */ /* 0x000fea0003800000 */
.L_x_19273:
        /* <DEDUP_REMOVED lines=20> */
[----:B------:R-:W-:Y:S05]  /*13df0*/  CALL.REL.NOINC `($__internal_30_$__cuda_sm20_div_u64) ;  /* 0x0000008800647944 */ /* 0x000fea0003c00000 */
        /* <DEDUP_REMOVED lines=12> */
.L_x_19277:
        /* <DEDUP_REMOVED lines=18> */
[----:B------:R-:W-:-:S13]  /*13fe0*/  ISETP.GE.U32.AND P1, PT, R2, UR4, PT ;  /* 0x0000000402007c0c */ /* 0x000fda000bf26070 */
[----:B------:R-:W-:Y:S02]  /*13ff0*/  @P1 IADD3 R0, R0, 0x1, RZ ;  /* 0x0000000100001810 */ /* 0x000fe40007ffe0ff */
[----:B------:R-:W-:-:S04]  /*14000*/  @!P2 LOP3.LUT R0, RZ, UR4, RZ, 0x33, !PT ;  /* 0x00000004ff00ac12 */ /* 0x000fc8000f8e33ff */
[----:B------:R-:W-:-:S05]  /*14010*/  IADD3 R3, -R0, RZ, RZ ;  /* 0x000000ff00037210 */ /* 0x000fca0007ffe1ff */
[----:B------:R-:W-:Y:S01]  /*14020*/  IMAD R4, R3, UR4, R12 ;  /* 0x0000000403047c24 */ /* 0x000fe2000f8e020c */
[----:B------:R-:W-:-:S07]  /*14030*/  MOV R12, R0 ;  /* 0x00000000000c7202 */ /* 0x000fce0000000f00 */
.L_x_19278:
[----:B------:R-:W-:Y:S05]  /*14040*/  BSYNC B0 ;  /* 0x0000000000007941 */ /* 0x000fea0003800000 */
.L_x_19276:
        /* <DEDUP_REMOVED lines=20> */
[----:B------:R-:W-:Y:S05]  /*14190*/  CALL.REL.NOINC `($__internal_30_$__cuda_sm20_div_u64) ;  /* 0x00000084007c7944 */ /* 0x000fea0003c00000 */
        /* <DEDUP_REMOVED lines=12> */
.L_x_19280:
        /* <DEDUP_REMOVED lines=21> */
[----:B------:R-:W-:-:S05]  /*143b0*/  IADD3 R3, -R0, RZ, RZ ;  /* 0x000000ff00037210 */ /* 0x000fca0007ffe1ff */
[----:B------:R-:W-:Y:S02]  /*143c0*/  IMAD R4, R3, UR4, R12 ;  /* 0x0000000403047c24 */ /* 0x000fe4000f8e020c */
[----:B------:R-:W-:-:S07]  /*143d0*/  IMAD.MOV.U32 R12, RZ, RZ, R0 ;  /* 0x000000ffff0c7224 */ /* 0x000fce00078e0000 */
.L_x_19281:
[----:B------:R-:W-:Y:S05]  /*143e0*/  BSYNC B0 ;  /* 0x0000000000007941 */ /* 0x000fea0003800000 */
.L_x_19279:
        /* <DEDUP_REMOVED lines=33> */
.L_x_19283:
        /* <DEDUP_REMOVED lines=24> */
.L_x_19284:
[----:B------:R-:W-:Y:S05]  /*14780*/  BSYNC B0 ;  /* 0x0000000000007941 */ /* 0x000fea0003800000 */
.L_x_19282:
        /* <DEDUP_REMOVED lines=33> */
.L_x_19286:
        /* <DEDUP_REMOVED lines=24> */
.L_x_19287:
[----:B------:R-:W-:Y:S05]  /*14b20*/  BSYNC B0 ;  /* 0x0000000000007941 */ /* 0x000fea0003800000 */
.L_x_19285:
        /* <DEDUP_REMOVED lines=33> */
.L_x_19289:
        /* <DEDUP_REMOVED lines=24> */
.L_x_19290:
[----:B------:R-:W-:Y:S05]  /*14ec0*/  BSYNC B0 ;  /* 0x0000000000007941 */ /* 0x000fea0003800000 */
.L_x_19288:
        /* <DEDUP_REMOVED lines=31> */
.L_x_19292:
        /* <DEDUP_REMOVED lines=22> */
[----:B------:R-:W-:-:S07]  /*15220*/  IMAD.MOV.U32 R3, RZ, RZ, RZ ;  /* 0x000000ffff037224 */ /* 0x000fce00078e00ff */
.L_x_19293:
[----:B------:R-:W-:Y:S05]  /*15230*/  BSYNC B0 ;  /* 0x0000000000007941 */ /* 0x000fea0003800000 */
.L_x_19291:
        /* <DEDUP_REMOVED lines=17> */
[----:B------:R-:W-:Y:S05]  /*15350*/  CALL.REL.NOINC `($__internal_31_$__cuda_sm20_rem_u64) ;  /* 0x0000007800247944 */ /* 0x000fea0003c00000 */
[----:B------:R-:W-:Y:S01]  /*15360*/  MOV R2, R0 ;  /* 0x0000000000027202 */ /* 0x000fe20000000f00 */
[----:B------:R-:W-:Y:S01]  /*15370*/  IMAD.MOV.U32 R3, RZ, RZ, R5 ;  /* 0x000000ffff037224 */ /* 0x000fe200078e0005 */
[----:B------:R-:W-:Y:S06]  /*15380*/  BRA `(.L_x_19296) ;  /* 0x00000000004c7947 */ /* 0x000fec0003800000 */
.L_x_19295:
        /* <DEDUP_REMOVED lines=15> */
[----:B------:R-:W-:-:S04]  /*15480*/  @P0 IADD3 R2, R2, -UR4, RZ ;  /* 0x8000000402020c10 */ /* 0x000fc8000fffe0ff */
[----:B------:R-:W-:-:S13]  /*15490*/  ISETP.GE.U32.AND P0, PT, R2, UR4, PT ;  /* 0x0000000402007c0c */ /* 0x000fda000bf06070 */
[----:B------:R-:W-:Y:S01]  /*154a0*/  @P0 VIADD R2, R2, -UR4 ;  /* 0x8000000402020c36 */ /* 0x000fe20008000000 */
[----:B------:R-:W-:-:S07]  /*154b0*/  @!P1 LOP3.LUT R2, RZ, UR4, RZ, 0x33, !PT ;  /* 0x00000004ff029c12 */ /* 0x000fce000f8e33ff */
.L_x_19296:
[----:B------:R-:W-:Y:S05]  /*154c0*/  BSYNC B0 ;  /* 0x0000000000007941 */ /* 0x000fea0003800000 */
.L_x_19294:
[----:B------:R-:W-:Y:S01]  /*154d0*/  ULDC.64 UR4, c[0x0][0x5c0] ;  /* 0x0001700000047ab9 */ /* 0x000fe20000000a00 */
[----:B------:R-:W-:Y:S01]  /*154e0*/  MOV R19, R16 ;  /* 0x0000001000137202 */ /* 0x000fe20000000f00 */
[----:B------:R-:W-:Y:S02]  /*154f0*/  IMAD R3, R3, UR4, RZ ;  /* 0x0000000403037c24 */ /* 0x000fe4000f8e02ff */
[----:B------:R-:W-:-:S04]  /*15500*/  IMAD.WIDE.U32 R18, R2, UR4, R18 ;  /* 0x0000000402127c25 */ /* 0x000fc8000f8e0012 */
[----:B------:R-:W-:-:S04]  /*15510*/  IMAD R3, R2, UR5, R3 ;  /* 0x0000000502037c24 */ /* 0x000fc8000f8e0203 */
[----:B------:R-:W-:-:S07]  /*15520*/  IMAD.IADD R16, R19, 0x1, R3 ;  /* 0x0000000113107824 */ /* 0x000fce00078e0203 */
.L_x_19221:
[----:B------:R-:W0:Y:S01]  /*15530*/  LDC.64 R4, c[0x0][0x5d0] ;  /* 0x00017400ff047b82 */ /* 0x000e220000000a00 */
[----:B------:R1:W5:Y:S01]  /*15540*/  LDG.E.U8 R23, desc[UR36][R22.64] ;  /* 0x0000002416177981 */ /* 0x000362000c1e1100 */
[----:B0-----:R-:W-:-:S04]  /*15550*/  IADD3 R3, R18, R4, RZ ;  /* 0x0000000412037210 */ /* 0x001fc80007ffe0ff */
        /* <DEDUP_REMOVED lines=8> */
.L_x_19298:
        /* <DEDUP_REMOVED lines=12> */
.L_x_19297:
[----:B------:R-:W-:Y:S01]  /*156a0*/  IADD3 R17, R17, 0x80, RZ ;  /* 0x0000008011117810 */ /* 0x000fe20007ffe0ff */
[----:B------:R-:W-:-:S04]  /*156b0*/  HFMA2.MMA R3, -RZ, RZ, 0, 0 ;  /* 0x00000000ff037435 */ /* 0x000fc800000001ff */
[----:B------:R-:W-:-:S07]  /*156c0*/  IMAD.MOV.U32 R2, RZ, RZ, R17 ;  /* 0x000000ffff027224 */ /* 0x000fce00078e0011 */
.L_x_19217:
[----:B------:R-:W-:Y:S05]  /*156d0*/  BSYNC B6 ;  /* 0x0000000000067941 */ /* 0x000fea0003800000 */
.L_x_19216:
[----:B------:R-:W-:Y:S02]  /*156e0*/  ULDC.64 UR4, c[0x0][0x210] ;  /* 0x0000840000047ab9 */ /* 0x000fe40000000a00 */
[----:B------:R-:W-:-:S04]  /*156f0*/  ISETP.GE.U32.AND P0, PT, R2, UR4, PT ;  /* 0x0000000402007c0c */ /* 0x000fc8000bf06070 */
[----:B------:R-:W-:-:S13]  /*15700*/  ISETP.GE.AND.EX P0, PT, R3, UR5, PT, P0 ;  /* 0x0000000503007c0c */ /* 0x000fda000bf06300 */
[----:B------:R-:W-:Y:S05]  /*15710*/  @P0 EXIT ;  /* 0x000000000000094d */ /* 0x000fea0003800000 */
[----:B------:R-:W0:Y:S01]  /*15720*/  LDC R6, c[0x0][0x218] ;  /* 0x00008600ff067b82 */ /* 0x000e220000000800 */
[----:B------:R-:W-:Y:S01]  /*15730*/  MOV R0, RZ ;  /* 0x000000ff00007202 */ /* 0x000fe20000000f00 */
        /* <DEDUP_REMOVED lines=289> */
[----:B------:R-:W2:Y:S08]  /*16950*/  @P0 LDC R11, c[0x0][0x33c] ;  /* 0x0000cf00ff0b0b82 */ /* 0x000eb00000000800 */
[----:B------:R-:W3:Y:S01]  /*16960*/  @P0 LDC.64 R12, c[0x0][0x408] ;  /* 0x00010200ff0c0b82 */ /* 0x000ee20000000a00 */
[----:B0-----:R-:W-:-:S05]  /*16970*/  @P0 IMAD.HI.U32 R2, R5, R8, R4 ;  /* 0x0000000805020227 */ /* 0x001fca00078e0004 */
[----:B------:R-:W-:Y:S01]  /*16980*/  @P0 SHF.R.U32.HI R4, RZ, R9, R2 ;  /* 0x00000009ff040219 */ /* 0x000fe20000011602 */
[----:B------:R-:W-:-:S03]  /*16990*/  IMAD R2, R7, UR6, R3 ;  /* 0x0000000607027c24 */ /* 0x000fc6000f8e0203 */
[----:B------:R-:W-:Y:S01]  /*169a0*/  @P0 IADD3 R4, -R4, RZ, RZ ;  /* 0x000000ff04040210 */ /* 0x000fe20007ffe1ff */
[C---:B------:R-:W-:Y:S02]  /*169b0*/  IMAD R23, R2.reuse, UR4, R23 ;  /* 0x0000000402177c24 */ /* 0x040fe4000f8e0217 */
[----:B------:R-:W-:Y:S02]  /*169c0*/  IMAD R0, R2, UR5, R0 ;  /* 0x0000000502007c24 */ /* 0x000fe4000f8e0200 */
[----:B--2---:R-:W-:-:S04]  /*169d0*/  @P0 IMAD R4, R11, R4, R5 ;  /* 0x000000040b040224 */ /* 0x004fc800078e0205 */
[C---:B---3--:R-:W-:Y:S02]  /*169e0*/  @P0 IMAD R23, R4.reuse, R12, R23 ;  /* 0x0000000c04170224 */ /* 0x048fe400078e0217 */
[----:B------:R-:W-:-:S07]  /*169f0*/  @P0 IMAD R0, R4, R13, R0 ;  /* 0x0000000d04000224 */ /* 0x000fce00078e0200 */
.L_x_19299:
        /* <DEDUP_REMOVED lines=13> */
[----:B-1----:R-:W-:-:S04]  /*16ad0*/  IADD3 R22, P2, R23, UR4, RZ ;  /* 0x0000000417167c10 */ /* 0x002fc8000ff5e0ff */
        /* <DEDUP_REMOVED lines=18> */
.L_x_19301:
[----:B------:R-:W-:Y:S05]  /*16c00*/  BSYNC B6 ;  /* 0x0000000000067941 */ /* 0x000fea0003800000 */
.L_x_19300:
        /* <DEDUP_REMOVED lines=30> */
[----:B------:R-:W-:-:S03]  /*16df0*/  ULDC.64 UR4, c[0x0][0x438] ;  /* 0x00010e0000047ab9 */ /* 0x000fc60000000a00 */
[----:B------:R-:W-:Y:S01]  /*16e00*/  IADD3.X R0, RZ, ~R3, RZ, P0, !PT ;  /* 0x80000003ff007210 */ /* 0x000fe200007fe4ff */
[----:B------:R-:W-:-:S04]  /*16e10*/  IMAD.WIDE.U32 R12, R5, UR4, R12 ;  /* 0x00000004050c7c25 */ /* 0x000fc8000f8e000c */
[----:B------:R-:W-:Y:S02]  /*16e20*/  IMAD R0, R0, UR4, RZ ;  /* 0x0000000400007c24 */ /* 0x000fe4000f8e02ff */
[----:B------:R-:W-:Y:S01]  /*16e30*/  IMAD.MOV.U32 R4, RZ, RZ, R12 ;  /* 0x000000ffff047224 */ /* 0x000fe200078e000c */
[----:B------:R-:W-:Y:S01]  /*16e40*/  MOV R12, R2 ;  /* 0x00000002000c7202 */ /* 0x000fe20000000f00 */
[----:B------:R-:W-:-:S05]  /*16e50*/  IMAD R5, R5, UR5, R0 ;  /* 0x0000000505057c24 */ /* 0x000fca000f8e0200 */
[----:B------:R-:W-:Y:S01]  /*16e60*/  IADD3 R5, R5, R13, RZ ;  /* 0x0000000d05057210 */ /* 0x000fe20007ffe0ff */
[----:B------:R-:W-:Y:S01]  /*16e70*/  IMAD.MOV.U32 R13, RZ, RZ, R3 ;  /* 0x000000ffff0d7224 */ /* 0x000fe200078e0003 */
[----:B------:R-:W-:Y:S06]  /*16e80*/  BRA `(.L_x_19305) ;  /* 0x0000000000607947 */ /* 0x000fec0003800000 */
.L_x_19304:
        /* <DEDUP_REMOVED lines=24> */
.L_x_19305:
[----:B------:R-:W-:Y:S05]  /*17010*/  BSYNC B0 ;  /* 0x0000000000007941 */ /* 0x000fea0003800000 */
.L_x_19303:
        /* <DEDUP_REMOVED lines=32> */
.L_x_19307:
        /* <DEDUP_REMOVED lines=24> */
.L_x_19308:
[----:B------:R-:W-:Y:S05]  /*173a0*/  BSYNC B0 ;  /* 0x0000000000007941 */ /* 0x000fea0003800000 */
.L_x_19306:
        /* <DEDUP_REMOVED lines=33> */
.L_x_19310:
        /* <DEDUP_REMOVED lines=24> */
.L_x_19311:
[----:B------:R-:W-:Y:S05]  /*17740*/  BSYNC B0 ;  /* 0x0000000000007941 */ /* 0x000fea0003800000 */
.L_x_19309:
        /* <DEDUP_REMOVED lines=33> */
.L_x_19313:
        /* <DEDUP_REMOVED lines=24> */
.L_x_19314:
[----:B------:R-:W-:Y:S05]  /*17ae0*/  BSYNC B0 ;  /* 0x0000000000007941 */ /* 0x000fea0003800000 */
.L_x_19312:
        /* <DEDUP_REMOVED lines=33> */
.L_x_19316:
        /* <DEDUP_REMOVED lines=24> */
.L_x_19317:
[----:B------:R-:W-:Y:S05]  /*17e80*/  BSYNC B0 ;  /* 0x0000000000007941 */ /* 0x000fea0003800000 */
.L_x_19315:
        /* <DEDUP_REMOVED lines=33> */
.L_x_19319:
        /* <DEDUP_REMOVED lines=24> */
.L_x_19320:
[----:B------:R-:W-:Y:S05]  /*18220*/  BSYNC B0 ;  /* 0x0000000000007941 */ /* 0x000fea0003800000 */
.L_x_19318:
        /* <DEDUP_REMOVED lines=33> */
.L_x_19322:
        /* <DEDUP_REMOVED lines=24> */
.L_x_19323:
[----:B------:R-:W-:Y:S05]  /*185c0*/  BSYNC B0 ;  /* 0x0000000000007941 */ /* 0x000fea0003800000 */
.L_x_19321:
        /* <DEDUP_REMOVED lines=33> */
.L_x_19325:
        /* <DEDUP_REMOVED lines=24> */
.L_x_19326:
[----:B------:R-:W-:Y:S05]  /*18960*/  BSYNC B0 ;  /* 0x0000000000007941 */ /* 0x000fea0003800000 */
.L_x_19324:
        /* <DEDUP_REMOVED lines=33> */
.L_x_19328:
        /* <DEDUP_REMOVED lines=24> */
.L_x_19329:
[----:B------:R-:W-:Y:S05]  /*18d00*/  BSYNC B0 ;  /* 0x0000000000007941 */ /* 0x000fea0003800000 */
.L_x_19327:
        /* <DEDUP_REMOVED lines=33> */
.L_x_19331:
        /* <DEDUP_REMOVED lines=24> */
.L_x_19332:
[----:B------:R-:W-:Y:S05]  /*190a0*/  BSYNC B0 ;  /* 0x0000000000007941 */ /* 0x000fea0003800000 */
.L_x_19330:
        /* <DEDUP_REMOVED lines=33> */
.L_x_19334:
        /* <DEDUP_REMOVED lines=24> */
.L_x_19335:
[----:B------:R-:W-:Y:S05]  /*19440*/  BSYNC B0 ;  /* 0x0000000000007941 */ /* 0x000fea0003800000 */
.L_x_19333:
        /* <DEDUP_REMOVED lines=33> */
.L_x_19337:
        /* <DEDUP_REMOVED lines=24> */
.L_x_19338:
[----:B------:R-:W-:Y:S05]  /*197e0*/  BSYNC B0 ;  /* 0x0000000000007941 */ /* 0x000fea0003800000 */
.L_x_19336:
        /* <DEDUP_REMOVED lines=33> */
.L_x_19340:
        /* <DEDUP_REMOVED lines=24> */
.L_x_19341:
[----:B------:R-:W-:Y:S05]  /*19b80*/  BSYNC B0 ;  /* 0x0000000000007941 */ /* 0x000fea0003800000 */
.L_x_19339:
        /* <DEDUP_REMOVED lines=33> */
.L_x_19343:
        /* <DEDUP_REMOVED lines=24> */
.L_x_19344:
[----:B------:R-:W-:Y:S05]  /*19f20*/  BSYNC B0 ;  /* 0x0000000000007941 */ /* 0x000fea0003800000 */
.L_x_19342:
        /* <DEDUP_REMOVED lines=33> */
.L_x_19346:
        /* <DEDUP_REMOVED lines=24> */
.L_x_19347:
[----:B------:R-:W-:Y:S05]  /*1a2c0*/  BSYNC B0 ;  /* 0x0000000000007941 */ /* 0x000fea0003800000 */
.L_x_19345:
        /* <DEDUP_REMOVED lines=33> */
.L_x_19349:
        /* <DEDUP_REMOVED lines=24> */
.L_x_19350:
[----:B------:R-:W-:Y:S05]  /*1a660*/  BSYNC B0 ;  /* 0x0000000000007941 */ /* 0x000fea0003800000 */
.L_x_19348:
        /* <DEDUP_REMOVED lines=33> */
.L_x_19352:
        /* <DEDUP_REMOVED lines=24> */
.L_x_19353:
[----:B------:R-:W-:Y:S05]  /*1aa00*/  BSYNC B0 ;  /* 0x0000000000007941 */ /* 0x000fea0003800000 */
.L_x_19351:
        /* <DEDUP_REMOVED lines=33> */
.L_x_19355:
        /* <DEDUP_REMOVED lines=24> */
.L_x_19356:
[----:B------:R-:W-:Y:S05]  /*1ada0*/  BSYNC B0 ;  /* 0x0000000000007941 */ /* 0x000fea0003800000 */
.L_x_19354:
        /* <DEDUP_REMOVED lines=33> */
.L_x_19358:
        /* <DEDUP_REMOVED lines=24> */
.L_x_19359:
[----:B------:R-:W-:Y:S05]  /*1b140*/  BSYNC B0 ;  /* 0x0000000000007941 */ /* 0x000fea0003800000 */
.L_x_19357:
        /* <DEDUP_REMOVED lines=33> */
.L_x_19361:
        /* <DEDUP_REMOVED lines=24> */
.L_x_19362:
[----:B------:R-:W-:Y:S05]  /*1b4e0*/  BSYNC B0 ;  /* 0x0000000000007941 */ /* 0x000fea0003800000 */
.L_x_19360:
        /* <DEDUP_REMOVED lines=33> */
.L_x_19364:
        /* <DEDUP_REMOVED lines=24> */
.L_x_19365:
[----:B------:R-:W-:Y:S05]  /*1b880*/  BSYNC B0 ;  /* 0x0000000000007941 */ /* 0x000fea0003800000 */
.L_x_19363:
        /* <DEDUP_REMOVED lines=33> */
.L_x_19367:
        /* <DEDUP_REMOVED lines=24> */
.L_x_19368:
[----:B------:R-:W-:Y:S05]  /*1bc20*/  BSYNC B0 ;  /* 0x0000000000007941 */ /* 0x000fea0003800000 */
.L_x_19366:
        /* <DEDUP_REMOVED lines=33> */
.L_x_19370:
        /* <DEDUP_REMOVED lines=24> */
.L_x_19371:
[----:B------:R-:W-:Y:S05]  /*1bfc0*/  BSYNC B0 ;  /* 0x0000000000007941 */ /* 0x000fea0003800000 */
.L_x_19369:
        /* <DEDUP_REMOVED lines=31> */
.L_x_19373:
        /* <DEDUP_REMOVED lines=23> */
.L_x_19374:
[----:B------:R-:W-:Y:S05]  /*1c330*/  BSYNC B0 ;  /* 0x0000000000007941 */ /* 0x000fea0003800000 */
.L_x_19372:
        /* <DEDUP_REMOVED lines=18> */
[----:B------:R-:W-:Y:S02]  /*1c460*/  MOV R2, R0 ;  /* 0x0000000000027202 */ /* 0x000fe40000000f00 */
[----:B------:R-:W-:Y:S01]  /*1c470*/  MOV R3, R5 ;  /* 0x0000000500037202 */ /* 0x000fe20000000f00 */
[----:B------:R-:W-:Y:S06]  /*1c480*/  BRA `(.L_x_19377) ;  /* 0x00000000004c7947 */ /* 0x000fec0003800000 */
.L_x_19376:
        /* <DEDUP_REMOVED lines=19> */
.L_x_19377:
[----:B------:R-:W-:Y:S05]  /*1c5c0*/  BSYNC B0 ;  /* 0x0000000000007941 */ /* 0x000fea0003800000 */
.L_x_19375:
[----:B------:R-:W-:Y:S01]  /*1c5d0*/  ULDC.64 UR4, c[0x0][0x5c0] ;  /* 0x0001700000047ab9 */ /* 0x000fe20000000a00 */
[----:B------:R-:W-:Y:S01]  /*1c5e0*/  MOV R19, R16 ;  /* 0x0000001000137202 */ /* 0x000fe20000000f00 */
[----:B------:R-:W-:Y:S02]  /*1c5f0*/  IMAD R3, R3, UR4, RZ ;  /* 0x0000000403037c24 */ /* 0x000fe4000f8e02ff */
[----:B------:R-:W-:-:S04]  /*1c600*/  IMAD.WIDE.U32 R18, R2, UR4, R18 ;  /* 0x0000000402127c25 */ /* 0x000fc8000f8e0012 */
[----:B------:R-:W-:-:S05]  /*1c610*/  IMAD R3, R2, UR5, R3 ;  /* 0x0000000502037c24 */ /* 0x000fca000f8e0203 */
[----:B------:R-:W-:-:S07]  /*1c620*/  IADD3 R16, R19, R3, RZ ;  /* 0x0000000313107210 */ /* 0x000fce0007ffe0ff */
.L_x_19302:
[----:B------:R-:W0:Y:S01]  /*1c630*/  LDC.64 R4, c[0x0][0x5d0] ;  /* 0x00017400ff047b82 */ /* 0x000e220000000a00 */
[----:B------:R1:W5:Y:S01]  /*1c640*/  LDG.E.U8 R23, desc[UR36][R22.64] ;  /* 0x0000002416177981 */ /* 0x000362000c1e1100 */
[----:B0-----:R-:W-:-:S05]  /*1c650*/  IMAD.IADD R3, R18, 0x1, R4 ;  /* 0x0000000112037824 */ /* 0x001fca00078e0204 */
[----:B------:R-:W-:-:S04]  /*1c660*/  LOP3.LUT R3, R3, 0x3, RZ, 0xc0, !PT ;  /* 0x0000000303037812 */ /* 0x000fc800078ec0ff */
[----:B------:R-:W-:-:S04]  /*1c670*/  IADD3 R18, P0, P1, R18, R4, -R3 ;  /* 0x0000000412127210 */ /* 0x000fc8000791e803 */
[----:B------:R-:W-:-:S05]  /*1c680*/  IADD3.X R19, R16, -0x1, R5, P0, P1 ;  /* 0xffffffff10137810 */ /* 0x000fca00007e2405 */
[----:B------:R1:W5:Y:S01]  /*1c690*/  LDG.E R2, desc[UR36][R18.64] ;  /* 0x0000002412027981 */ /* 0x000362000c1e1900 */
[----:B------:R-:W-:Y:S02]  /*1c6a0*/  MOV R0, 0xff ;  /* 0x000000ff00007802 */ /* 0x000fe40000000f00 */
[----:B------:R-:W-:-:S04]  /*1c6b0*/  SHF.L.U32 R5, R3, 0x3, RZ ;  /* 0x0000000303057819 */ /* 0x000fc800000006ff */
[----:B------:R-:W-:-:S07]  /*1c6c0*/  SHF.L.U32 R7, R0, R5, RZ ;  /* 0x0000000500077219 */ /* 0x000fce00000006ff */
.L_x_19378:
        /* <DEDUP_REMOVED lines=8> */
[----:B--2---:R-:W-:Y:S01]  /*1c750*/  ISETP.NE.AND P0, PT, R2, R3, PT ;  /* 0x000000030200720c */ /* 0x004fe20003f05270 */
[----:B------:R-:W-:-:S12]  /*1c760*/  IMAD.MOV.U32 R2, RZ, RZ, R3 ;  /* 0x000000ffff027224 */ /* 0x000fd800078e0003 */
[----:B------:R-:W-:Y:S05]  /*1c770*/  @P0 BRA `(.L_x_19378) ;  /* 0xfffffffc00d40947 */ /* 0x000fea000383ffff */
[----:B------:R-:W-:Y:S05]  /*1c780*/  EXIT ;  /* 0x000000000000794d */ /* 0x000fea0003800000 */
        .weak           $__internal_30_$__cuda_sm20_div_u64
        .type           $__internal_30_$__cuda_sm20_div_u64,@function
        .size           $__internal_30_$__cuda_sm20_div_u64,($__internal_31_$__cuda_sm20_rem_u64 - $__internal_30_$__cuda_sm20_div_u64)
$__internal_30_$__cuda_sm20_div_u64:
        /* <DEDUP_REMOVED lines=69> */
[----:B------:R-:W-:Y:S06]  /*1cbe0*/  RET.REL.NODEC R4 `(_ZN2at6native24index_elementwise_kernelILi128ELi4EZNS0_20cuda_take_put_kernelIblZZZZZNS0_10put_kernelERNS_14TensorIteratorERKNS_10TensorBaseEbENKUlvE_clEvENKUlvE9_clEvENKUlvE_clEvENKUlvE0_clEvEUlRblE_EEvS4_S7_RKT1_EUliE_EEvlSE_) ;  /* 0xfffffe3404047950 */ /* 0x000fec0003c3ffff */
        .weak           $__internal_31_$__cuda_sm20_rem_u64
        .type           $__internal_31_$__cuda_sm20_rem_u64,@function
        .size           $__internal_31_$__cuda_sm20_rem_u64,(.L_x_27948 - $__internal_31_$__cuda_sm20_rem_u64)
$__internal_31_$__cuda_sm20_rem_u64:
        /* <DEDUP_REMOVED lines=63> */
[----:B------:R-:W-:Y:S06]  /*1cfe0*/  RET.REL.NODEC R2 `(_ZN2at6native24index_elementwise_kernelILi128ELi4EZNS0_20cuda_take_put_kernelIblZZZZZNS0_10put_kernelERNS_14TensorIteratorERKNS_10TensorBaseEbENKUlvE_clEvENKUlvE9_clEvENKUlvE_clEvENKUlvE0_clEvEUlRblE_EEvS4_S7_RKT1_EUliE_EEvlSE_) ;  /* 0xfffffe3002047950 */ /* 0x000fec0003c3ffff */
.L_x_19379:
        /* <DEDUP_REMOVED lines=9> */
.L_x_27948:


//--------------------- .text._ZN2at6native24index_elementwise_kernelILi128ELi4EZNS0_20cuda_take_put_kernelIbiZZZZZNS0_10put_kernelERNS_14TensorIteratorERKNS_10TensorBaseEbENKUlvE_clEvENKUlvE9_clEvENKUlvE_clEvENKUlvE_clEvEUlRbiE0_EEvS4_S7_RKT1_EUliE_EEvlSE_ --------------------------
	.section	.text._ZN2at6native24index_elementwise_kernelILi128ELi4EZNS0_20cuda_take_put_kernelIbiZZZZZNS0_10put_kernelERNS_14TensorIteratorERKNS_10TensorBaseEbENKUlvE_clEvENKUlvE9_clEvENKUlvE_clEvENKUlvE_clEvEUlRbiE0_EEvS4_S7_RKT1_EUliE_EEvlSE_,"ax",@progbits
	.align	128
        .global         _ZN2at6native24index_elementwise_kernelILi128ELi4EZNS0_20cuda_take_put_kernelIbiZZZZZNS0_10put_kernelERNS_14TensorIteratorERKNS_10TensorBaseEbENKUlvE_clEvENKUlvE9_clEvENKUlvE_clEvENKUlvE_clEvEUlRbiE0_EEvS4_S7_RKT1_EUliE_EEvlSE_
        .type           _ZN2at6native24index_elementwise_kernelILi128ELi4EZNS0_20cuda_take_put_kernelIbiZZZZZNS0_10put_kernelERNS_14TensorIteratorERKNS_10TensorBaseEbENKUlvE_clEvENKUlvE9_clEvENKUlvE_clEvENKUlvE_clEvEUlRbiE0_EEvS4_S7_RKT1_EUliE_EEvlSE_,@function
        .size           _ZN2at6native24index_elementwise_kernelILi128ELi4EZNS0_20cuda_take_put_kernelIbiZZZZZNS0_10put_kernelERNS_14TensorIteratorERKNS_10TensorBaseEbENKUlvE_clEvENKUlvE9_clEvENKUlvE_clEvENKUlvE_clEvEUlRbiE0_EEvS4_S7_RKT1_EUliE_EEvlSE_,(.L_x_28108 - _ZN2at6native24index_elementwise_kernelILi128ELi4EZNS0_20cuda_take_put_kernelIbiZZZZZNS0_10put_kernelERNS_14TensorIteratorERKNS_10TensorBaseEbENKUlvE_clEvENKUlvE9_clEvENKUlvE_clEvENKUlvE_clEvEUlRbiE0_EEvS4_S7_RKT1_EUliE_EEvlSE_)
        .other          _ZN2at6native24index_elementwise_kernelILi128ELi4EZNS0_20cuda_take_put_kernelIbiZZZZZNS0_10put_kernelERNS_14TensorIteratorERKNS_10TensorBaseEbENKUlvE_clEvENKUlvE9_clEvENKUlvE_clEvENKUlvE_clEvEUlRbiE0_EEvS4_S7_RKT1_EUliE_EEvlSE_,@"STO_CUDA_ENTRY STV_DEFAULT"
_ZN2at6native24index_elementwise_kernelILi128ELi4EZNS0_20cuda_take_put_kernelIbiZZZZZNS0_10put_kernelERNS_14TensorIteratorERKNS_10TensorBaseEbENKUlvE_clEvENKUlvE9_clEvENKUlvE_clEvENKUlvE_clEvEUlRbiE0_EEvS4_S7_RKT1_EUliE_EEvlSE_:
.text._ZN2at6native24index_elementwise_kernelILi128ELi4EZNS0_20cuda_take_put_kernelIbiZZZZZNS0_10put_kernelERNS_14TensorIteratorERKNS_10TensorBaseEbENKUlvE_clEvENKUlvE9_clEvENKUlvE_clEvENKUlvE_clEvEUlRbiE0_EEvS4_S7_RKT1_EUliE_EEvlSE_:
        /* <DEDUP_REMOVED lines=315> */
.L_x_19382:
        /* <DEDUP_REMOVED lines=32> */
.L_x_19384:
[----:B------:R-:W-:Y:S05]  /*15b0*/  BSYNC B6 ;  /* 0x0000000000067941 */ /* 0x000fea0003800000 */
.L_x_19383:
        /* <DEDUP_REMOVED lines=284> */
.L_x_19385:
[----:B------:R-:W2:Y:S01]  /*2780*/  LDG.E.U8 R19, desc[UR36][R18.64] ;  /* 0x0000002412137981 */ /* 0x000ea2000c1e1100 */
[----:B------:R-:W-:Y:S01]  /*2790*/  ULDC.64 UR4, c[0x0][0x5c0] ;  /* 0x0001700000047ab9 */ /* 0x000fe20000000a00 */
[----:B------:R-:W-:Y:S02]  /*27a0*/  LEA R22, R25, R22, 0x9 ;  /* 0x0000001619167211 */ /* 0x000fe400078e48ff */
[C---:B------:R-:W-:Y:S02]  /*27b0*/  IADD3 R2, P0, R3.reuse, UR4, RZ ;  /* 0x0000000403027c10 */ /* 0x040fe4000ff1e0ff */
[----:B------:R-:W-:Y:S02]  /*27c0*/  IADD3 R23, R22, 0x80, RZ ;  /* 0x0000008016177810 */ /* 0x000fe40007ffe0ff */
[----:B------:R-:W-:-:S05]  /*27d0*/  LEA.HI.X.SX32 R3, R3, UR5, 0x1, P0 ;  /* 0x0000000503037c11 */ /* 0x000fca00080f0eff */
[----:B--2---:R0:W-:Y:S02]  /*27e0*/  STG.E.U8 desc[UR36][R2.64], R19 ;  /* 0x0000001302007986 */ /* 0x0041e4000c101124 */
[----:B0-----:R-:W-:Y:S01]  /*27f0*/  IMAD.MOV.U32 R2, RZ, RZ, R23 ;  /* 0x000000ffff027224 */ /* 0x001fe200078e0017 */
[----:B------:R-:W-:-:S07]  /*2800*/  MOV R3, RZ ;  /* 0x000000ff00037202 */ /* 0x000fce0000000f00 */
.L_x_19381:
[----:B------:R-:W-:Y:S05]  /*2810*/  BSYNC B7 ;  /* 0x0000000000077941 */ /* 0x000fea0003800000 */
.L_x_19380:
        /* <DEDUP_REMOVED lines=307> */
.L_x_19388:
        /* <DEDUP_REMOVED lines=32> */
.L_x_19390:
[----:B------:R-:W-:Y:S05]  /*3d50*/  BSYNC B6 ;  /* 0x0000000000067941 */ /* 0x000fea0003800000 */
.L_x_19389:
        /* <DEDUP_REMOVED lines=284> */
.L_x_19391:
[----:B------:R-:W2:Y:S01]  /*4f20*/  LDG.E.U8 R19, desc[UR36][R18.64] ;  /* 0x0000002412137981 */ /* 0x000ea2000c1e1100 */
[----:B------:R-:W-:Y:S01]  /*4f30*/  ULDC.64 UR4, c[0x0][0x5c0] ;  /* 0x0001700000047ab9 */ /* 0x000fe20000000a00 */
[----:B------:R-:W-:Y:S02]  /*4f40*/  IADD3 R23, R23, 0x80, RZ ;  /* 0x0000008017177810 */ /* 0x000fe40007ffe0ff */
[----:B------:R-:W-:-:S04]  /*4f50*/  IADD3 R2, P0, R3, UR4, RZ ;  /* 0x0000000403027c10 */ /* 0x000fc8000ff1e0ff */
[----:B------:R-:W-:-:S05]  /*4f60*/  LEA.HI.X.SX32 R3, R3, UR5, 0x1, P0 ;  /* 0x0000000503037c11 */ /* 0x000fca00080f0eff */
[----:B--2---:R0:W-:Y:S02]  /*4f70*/  STG.E.U8 desc[UR36][R2.64], R19 ;  /* 0x0000001302007986 */ /* 0x0041e4000c101124 */
[----:B0-----:R-:W-:Y:S01]  /*4f80*/  MOV R2, R23 ;  /* 0x0000001700027202 */ /* 0x001fe20000000f00 */
[----:B------:R-:W-:-:S07]  /*4f90*/  IMAD.MOV.U32 R3, RZ, RZ, RZ ;  /* 0x000000ffff037224 */ /* 0x000fce00078e00ff */
.L_x_19387:
[----:B------:R-:W-:Y:S05]  /*4fa0*/  BSYNC B7 ;  /* 0x0000000000077941 */ /* 0x000fea0003800000 */
.L_x_19386:
        /* <DEDUP_REMOVED lines=307> */
.L_x_19394:
        /* <DEDUP_REMOVED lines=32> */
.L_x_19396:
[----:B------:R-:W-:Y:S05]  /*64e0*/  BSYNC B6 ;  /* 0x0000000000067941 */ /* 0x000fea0003800000 */
.L_x_19395:
        /* <DEDUP_REMOVED lines=284> */
.L_x_19397:
[----:B------:R-:W2:Y:S01]  /*76b0*/  LDG.E.U8 R19, desc[UR36][R18.64] ;  /* 0x0000002412137981 */ /* 0x000ea2000c1e1100 */
[----:B------:R-:W-:Y:S01]  /*76c0*/  ULDC.64 UR4, c[0x0][0x5c0] ;  /* 0x0001700000047ab9 */ /* 0x000fe20000000a00 */
[----:B------:R-:W-:Y:S02]  /*76d0*/  IADD3 R23, R23, 0x80, RZ ;  /* 0x0000008017177810 */ /* 0x000fe40007ffe0ff */
[----:B------:R-:W-:-:S04]  /*76e0*/  IADD3 R2, P0, R3, UR4, RZ ;  /* 0x0000000403027c10 */ /* 0x000fc8000ff1e0ff */
[----:B------:R-:W-:-:S05]  /*76f0*/  LEA.HI.X.SX32 R3, R3, UR5, 0x1, P0 ;  /* 0x0000000503037c11 */ /* 0x000fca00080f0eff */
[----:B--2---:R0:W-:Y:S02]  /*7700*/  STG.E.U8 desc[UR36][R2.64], R19 ;  /* 0x0000001302007986 */ /* 0x0041e4000c101124 */
[----:B0-----:R-:W-:Y:S02]  /*7710*/  MOV R2, R23 ;  /* 0x0000001700027202 */ /* 0x001fe40000000f00 */
[----:B------:R-:W-:-:S07]  /*7720*/  MOV R3, RZ ;  /* 0x000000ff00037202 */ /* 0x000fce0000000f00 */
.L_x_19393:
[----:B------:R-:W-:Y:S05]  /*7730*/  BSYNC B7 ;  /* 0x0000000000077941 */ /* 0x000fea0003800000 */
.L_x_19392:
        /* <DEDUP_REMOVED lines=306> */
.L_x_19398:
        /* <DEDUP_REMOVED lines=32> */
.L_x_19400:
[----:B------:R-:W-:Y:S05]  /*8c60*/  BSYNC B6 ;  /* 0x0000000000067941 */ /* 0x000fea0003800000 */
.L_x_19399:
        /* <DEDUP_REMOVED lines=284> */
.L_x_19401:
[----:B------:R-:W2:Y:S01]  /*9e30*/  LDG.E.U8 R19, desc[UR36][R18.64] ;  /* 0x0000002412137981 */ /* 0x000ea2000c1e1100 */
[----:B------:R-:W-:Y:S02]  /*9e40*/  ULDC.64 UR4, c[0x0][0x5c0] ;  /* 0x0001700000047ab9 */ /* 0x000fe40000000a00 */
[----:B------:R-:W-:-:S04]  /*9e50*/  IADD3 R2, P0, R3, UR4, RZ ;  /* 0x0000000403027c10 */ /* 0x000fc8000ff1e0ff */
[----:B------:R-:W-:-:S05]  /*9e60*/  LEA.HI.X.SX32 R3, R3, UR5, 0x1, P0 ;  /* 0x0000000503037c11 */ /* 0x000fca00080f0eff */
[----:B--2---:R-:W-:Y:S01]  /*9e70*/  STG.E.U8 desc[UR36][R2.64], R19 ;  /* 0x0000001302007986 */ /* 0x004fe2000c101124 */
[----:B------:R-:W-:Y:S05]  /*9e80*/  EXIT ;  /* 0x000000000000794d */ /* 0x000fea0003800000 */
.L_x_19402:
        /* <DEDUP_REMOVED lines=15> */
.L_x_28108:


//--------------------- .text._ZN2at6native24index_elementwise_kernelILi128ELi4EZNS0_20cuda_take_put_kernelIbiZZZZZNS0_10put_kernelERNS_14TensorIteratorERKNS_10TensorBaseEbENKUlvE_clEvENKUlvE9_clEvENKUlvE_clEvENKUlvE_clEvEUlRbiE_EEvS4_S7_RKT1_EUliE_EEvlSE_ --------------------------
	.section	.text._ZN2at6native24index_elementwise_kernelILi128ELi4EZNS0_20cuda_take_put_kernelIbiZZZZZNS0_10put_kernelERNS_14TensorIteratorERKNS_10TensorBaseEbENKUlvE_clEvENKUlvE9_clEvENKUlvE_clEvENKUlvE_clEvEUlRbiE_EEvS4_S7_RKT1_EUliE_EEvlSE_,"ax",@progbits
	.align	128
        .global         _ZN2at6native24index_elementwise_kernelILi128ELi4EZNS0_20cuda_take_put_kernelIbiZZZZZNS0_10put_kernelERNS_14TensorIteratorERKNS_10TensorBaseEbENKUlvE_clEvENKUlvE9_clEvENKUlvE_clEvENKUlvE_clEvEUlRbiE_EEvS4_S7_RKT1_EUliE_EEvlSE_
        .type           _ZN2at6native24index_elementwise_kernelILi128ELi4EZNS0_20cuda_take_put_kernelIbiZZZZZNS0_10put_kernelERNS_14TensorIteratorERKNS_10TensorBaseEbENKUlvE_clEvENKUlvE9_clEvENKUlvE_clEvENKUlvE_clEvEUlRbiE_EEvS4_S7_RKT1_EUliE_EEvlSE_,@function
        .size           _ZN2at6native24index_elementwise_kernelILi128ELi4EZNS0_20cuda_take_put_kernelIbiZZZZZNS0_10put_kernelERNS_14TensorIteratorERKNS_10TensorBaseEbENKUlvE_clEvENKUlvE9_clEvENKUlvE_clEvENKUlvE_clEvEUlRbiE_EEvS4_S7_RKT1_EUliE_EEvlSE_,(.L_x_28109 - _ZN2at6native24index_elementwise_kernelILi128ELi4EZNS0_20cuda_take_put_kernelIbiZZZZZNS0_10put_kernelERNS_14TensorIteratorERKNS_10TensorBaseEbENKUlvE_clEvENKUlvE9_clEvENKUlvE_clEvENKUlvE_clEvEUlRbiE_EEvS4_S7_RKT1_EUliE_EEvlSE_)
        .other          _ZN2at6native24index_elementwise_kernelILi128ELi4EZNS0_20cuda_take_put_kernelIbiZZZZZNS0_10put_kernelERNS_14TensorIteratorERKNS_10TensorBaseEbENKUlvE_clEvENKUlvE9_clEvENKUlvE_clEvENKUlvE_clEvEUlRbiE_EEvS4_S7_RKT1_EUliE_EEvlSE_,@"STO_CUDA_ENTRY STV_DEFAULT"
_ZN2at6native24index_elementwise_kernelILi128ELi4EZNS0_20cuda_take_put_kernelIbiZZZZZNS0_10put_kernelERNS_14TensorIteratorERKNS_10TensorBaseEbENKUlvE_clEvENKUlvE9_clEvENKUlvE_clEvENKUlvE_clEvEUlRbiE_EEvS4_S7_RKT1_EUliE_EEvlSE_:
.text._ZN2at6native24index_elementwise_kernelILi128ELi4EZNS0_20cuda_take_put_kernelIbiZZZZZNS0_10put_kernelERNS_14TensorIteratorERKNS_10TensorBaseEbENKUlvE_clEvENKUlvE9_clEvENKUlvE_clEvENKUlvE_clEvEUlRbiE_EEvS4_S7_RKT1_EUliE_EEvlSE_:
        /* <DEDUP_REMOVED lines=39> */
[C---:B------:R-:W-:Y:S02]  /*0270*/  IMAD R19, R4.reuse, UR6, RZ ;  /* 0x0000000604137c24 */ /* 0x040fe4000f8e02ff */
[----:B------:R-:W-:Y:S02]  /*0280*/  IMAD R0, R4, UR7, RZ ;  /* 0x0000000704007c24 */ /* 0x000fe4000f8e02ff */
        /* <DEDUP_REMOVED lines=276> */
.L_x_19405:
        /* <DEDUP_REMOVED lines=32> */
.L_x_19407:
[----:B------:R-:W-:Y:S05]  /*15d0*/  BSYNC B6 ;  /* 0x0000000000067941 */ /* 0x000fea0003800000 */
.L_x_19406:
        /* <DEDUP_REMOVED lines=284> */
.L_x_19408:
[----:B------:R-:W0:Y:S01]  /*27a0*/  LDC.64 R6, c[0x0][0x5c8] ;  /* 0x00017200ff067b82 */ /* 0x000e220000000a00 */
[----:B------:R-:W-:Y:S01]  /*27b0*/  SHF.R.S32.HI R0, RZ, 0x1f, R3 ;  /* 0x0000001fff007819 */ /* 0x000fe20000011403 */
        /* <DEDUP_REMOVED lines=10> */
.L_x_19410:
        /* <DEDUP_REMOVED lines=12> */
.L_x_19409:
[----:B------:R-:W-:Y:S01]  /*2920*/  LEA R22, R25, R22, 0x9 ;  /* 0x0000001619167211 */ /* 0x000fe200078e48ff */
[----:B-1----:R-:W-:-:S04]  /*2930*/  HFMA2.MMA R3, -RZ, RZ, 0, 0 ;  /* 0x00000000ff037435 */ /* 0x002fc800000001ff */
[----:B------:R-:W-:-:S05]  /*2940*/  VIADD R23, R22, 0x80 ;  /* 0x0000008016177836 */ /* 0x000fca0000000000 */
[----:B------:R-:W-:-:S07]  /*2950*/  MOV R2, R23 ;  /* 0x0000001700027202 */ /* 0x000fce0000000f00 */
.L_x_19404:
[----:B------:R-:W-:Y:S05]  /*2960*/  BSYNC B7 ;  /* 0x0000000000077941 */ /* 0x000fea0003800000 */
.L_x_19403:
        /* <DEDUP_REMOVED lines=307> */
.L_x_19413:
        /* <DEDUP_REMOVED lines=23> */
[----:B------:R-:W-:Y:S01]  /*3e10*/  HFMA2.MMA R12, -RZ, RZ, 0, 5.9604644775390625e-08 ;  /* 0x00000001ff0c7435 */ /* 0x000fe200000001ff */
        /* <DEDUP_REMOVED lines=8> */
.L_x_19415:
[----:B------:R-:W-:Y:S05]  /*3ea0*/  BSYNC B6 ;  /* 0x0000000000067941 */ /* 0x000fea0003800000 */
.L_x_19414:
        /* <DEDUP_REMOVED lines=284> */
.L_x_19416:
        /* <DEDUP_REMOVED lines=8> */
[----:B------:R-:W-:Y:S01]  /*50f0*/  IMAD.MOV.U32 R0, RZ, RZ, 0xff ;  /* 0x000000ffff007424 */ /* 0x000fe200078e00ff */
[----:B------:R-:W-:Y:S01]  /*5100*/  SHF.L.U32 R7, R5, 0x3, RZ ;  /* 0x0000000305077819 */ /* 0x000fe200000006ff */
[----:B------:R-:W-:Y:S03]  /*5110*/  BSSY B0, `(.L_x_19417) ;  /* 0x000000d000007945 */ /* 0x000fe60003800000 */
[----:B------:R-:W-:-:S07]  /*5120*/  SHF.L.U32 R9, R0, R7, RZ ;  /* 0x0000000700097219 */ /* 0x000fce00000006ff */
.L_x_19418:
        /* <DEDUP_REMOVED lines=12> */
.L_x_19417:
[----:B------:R-:W-:Y:S01]  /*51f0*/  VIADD R23, R23, 0x80 ;  /* 0x0000008017177836 */ /* 0x000fe20000000000 */
[----:B-1----:R-:W-:-:S04]  /*5200*/  HFMA2.MMA R3, -RZ, RZ, 0, 0 ;  /* 0x00000000ff037435 */ /* 0x002fc800000001ff */
[----:B------:R-:W-:-:S07]  /*5210*/  MOV R2, R23 ;  /* 0x0000001700027202 */ /* 0x000fce0000000f00 */
.L_x_19412:
[----:B------:R-:W-:Y:S05]  /*5220*/  BSYNC B7 ;  /* 0x0000000000077941 */ /* 0x000fea0003800000 */
.L_x_19411:
        /* <DEDUP_REMOVED lines=307> */
.L_x_19421:
        /* <DEDUP_REMOVED lines=32> */
.L_x_19423:
[----:B------:R-:W-:Y:S05]  /*6760*/  BSYNC B6 ;  /* 0x0000000000067941 */ /* 0x000fea0003800000 */
.L_x_19422:
        /* <DEDUP_REMOVED lines=284> */
.L_x_19424:
        /* <DEDUP_REMOVED lines=8> */
[----:B------:R-:W-:Y:S02]  /*79b0*/  MOV R0, 0xff ;  /* 0x000000ff00007802 */ /* 0x000fe40000000f00 */
[----:B------:R-:W-:Y:S01]  /*79c0*/  SHF.L.U32 R7, R5, 0x3, RZ ;  /* 0x0000000305077819 */ /* 0x000fe200000006ff */
[----:B------:R-:W-:Y:S03]  /*79d0*/  BSSY B0, `(.L_x_19425) ;  /* 0x000000d000007945 */ /* 0x000fe60003800000 */
[----:B------:R-:W-:-:S07]  /*79e0*/  SHF.L.U32 R9, R0, R7, RZ ;  /* 0x0000000700097219 */ /* 0x000fce00000006ff */
.L_x_19426:
        /* <DEDUP_REMOVED lines=11> */
[----:B------:R-:W-:Y:S05]  /*7aa0*/  BSYNC B0 ;  /* 0x0000000000007941 */ /* 0x000fea0003800000 */
.L_x_19425:
[----:B------:R-:W-:Y:S01]  /*7ab0*/  IADD3 R23, R23, 0x80, RZ ;  /* 0x0000008017177810 */ /* 0x000fe20007ffe0ff */
[----:B-1----:R-:W-:-:S03]  /*7ac0*/  HFMA2.MMA R3, -RZ, RZ, 0, 0 ;  /* 0x00000000ff037435 */ /* 0x002fc600000001ff */
[----:B------:R-:W-:-:S08]  /*7ad0*/  MOV R2, R23 ;  /* 0x0000001700027202 */ /* 0x000fd00000000f00 */
.L_x_19420:
[----:B------:R-:W-:Y:S05]  /*7ae0*/  BSYNC B7 ;  /* 0x0000000000077941 */ /* 0x000fea0003800000 */
.L_x_19419:
        /* <DEDUP_REMOVED lines=306> */
.L_x_19427:
        /* <DEDUP_REMOVED lines=32> */
.L_x_19429:
[----:B------:R-:W-:Y:S05]  /*9010*/  BSYNC B6 ;  /* 0x0000000000067941 */ /* 0x000fea0003800000 */
.L_x_19428:
        /* <DEDUP_REMOVED lines=284> */
.L_x_19430:
[----:B------:R-:W0:Y:S01]  /*a1e0*/  LDC.64 R6, c[0x0][0x5c8] ;  /* 0x00017200ff067b82 */ /* 0x000e220000000a00 */
[----:B------:R-:W-:Y:S01]  /*a1f0*/  SHF.R.S32.HI R0, RZ, 0x1f, R3 ;  /* 0x0000001fff007819 */ /* 0x000fe20000011403 */
        /* <DEDUP_REMOVED lines=9> */
.L_x_19431:
        /* <DEDUP_REMOVED lines=11> */
[----:B------:R-:W-:Y:S05]  /*a340*/  EXIT ;  /* 0x000000000000794d */ /* 0x000fea0003800000 */
.L_x_19432:
        /* <DEDUP_REMOVED lines=11> */
.L_x_28109:


//--------------------- .text._ZN2at6native24index_elementwise_kernelILi128ELi4EZNS0_20cuda_take_put_kernelIN3c104HalfElZZZZZNS0_10put_kernelERNS_14TensorIteratorERKNS_10TensorBaseEbENKUlvE_clEvENKUlvE8_clEvENKUlvE_clEvENKUlvE0_clEvEUlRS4_lE0_EEvS6_S9_RKT1_EUliE_EEvlSG_ --------------------------
	.section	.text._ZN2at6native24index_elementwise_kernelILi128ELi4EZNS0_20cuda_take_put_kernelIN3c104HalfElZZZZZNS0_10put_kernelERNS_14TensorIteratorERKNS_10TensorBaseEbENKUlvE_clEvENKUlvE8_clEvENKUlvE_clEvENKUlvE0_clEvEUlRS4_lE0_EEvS6_S9_RKT1_EUliE_EEvlSG_,"ax",@progbits
	.align	128
        .global         _ZN2at6native24index_elementwise_kernelILi128ELi4EZNS0_20cuda_take_put_kernelIN3c104HalfElZZZZZNS0_10put_kernelERNS_14TensorIteratorERKNS_10TensorBaseEbENKUlvE_clEvENKUlvE8_clEvENKUlvE_clEvENKUlvE0_clEvEUlRS4_lE0_EEvS6_S9_RKT1_EUliE_EEvlSG_
        .type           _ZN2at6native24index_elementwise_kernelILi128ELi4EZNS0_20cuda_take_put_kernelIN3c104HalfElZZZZZNS0_10put_kernelERNS_14TensorIteratorERKNS_10TensorBaseEbENKUlvE_clEvENKUlvE8_clEvENKUlvE_clEvENKUlvE0_clEvEUlRS4_lE0_EEvS6_S9_RKT1_EUliE_EEvlSG_,@function
        .size           _ZN2at6native24index_elementwise_kernelILi128ELi4EZNS0_20cuda_take_put_kernelIN3c104HalfElZZZZZNS0_10put_kernelERNS_14TensorIteratorERKNS_10TensorBaseEbENKUlvE_clEvENKUlvE8_clEvENKUlvE_clEvENKUlvE0_clEvEUlRS4_lE0_EEvS6_S9_RKT1_EUliE_EEvlSG_,(.L_x_27950 - _ZN2at6native24index_elementwise_kernelILi128ELi4EZNS0_20cuda_take_put_kernelIN3c104HalfElZZZZZNS0_10put_kernelERNS_14TensorIteratorERKNS_10TensorBaseEbENKUlvE_clEvENKUlvE8_clEvENKUlvE_clEvENKUlvE0_clEvEUlRS4_lE0_EEvS6_S9_RKT1_EUliE_EEvlSG_)
        .other          _ZN2at6native24index_elementwise_kernelILi128ELi4EZNS0_20cuda_take_put_kernelIN3c104HalfElZZZZZNS0_10put_kernelERNS_14TensorIteratorERKNS_10TensorBaseEbENKUlvE_clEvENKUlvE8_clEvENKUlvE_clEvENKUlvE0_clEvEUlRS4_lE0_EEvS6_S9_RKT1_EUliE_EEvlSG_,@"STO_CUDA_ENTRY STV_DEFAULT"
_ZN2at6native24index_elementwise_kernelILi128ELi4EZNS0_20cuda_take_put_kernelIN3c104HalfElZZZZZNS0_10put_kernelERNS_14TensorIteratorERKNS_10TensorBaseEbENKUlvE_clEvENKUlvE8_clEvENKUlvE_clEvENKUlvE0_clEvEUlRS4_lE0_EEvS6_S9_RKT1_EUliE_EEvlSG_:
.text._ZN2at6native24index_elementwise_kernelILi128ELi4EZNS0_20cuda_take_put_kernelIN3c104HalfElZZZZZNS0_10put_kernelERNS_14TensorIteratorERKNS_10TensorBaseEbENKUlvE_clEvENKUlvE8_clEvENKUlvE_clEvENKUlvE0_clEvEUlRS4_lE0_EEvS6_S9_RKT1_EUliE_EEvlSG_:
        /* <DEDUP_REMOVED lines=317> */
.L_x_19435:
        /* <DEDUP_REMOVED lines=29> */
.L_x_19437:
[----:B------:R-:W-:Y:S05]  /*15a0*/  BSYNC B7 ;  /* 0x0000000000077941 */ /* 0x000fea0003800000 */
.L_x_19436:
        /* <DEDUP_REMOVED lines=25> */
[----:B------:R-:W-:Y:S05]  /*1740*/  CALL.REL.NOINC `($__internal_32_$__cuda_sm20_div_u64) ;  /* 0x000001a4004c7944 */ /* 0x000fea0003c00000 */
        /* <DEDUP_REMOVED lines=11> */
.L_x_19440:
        /* <DEDUP_REMOVED lines=23> */
.L_x_19441:
[----:B------:R-:W-:Y:S05]  /*1970*/  BSYNC B0 ;  /* 0x0000000000007941 */ /* 0x000fea0003800000 */
.L_x_19439:
        /* <DEDUP_REMOVED lines=32> */
.L_x_19443:
        /* <DEDUP_REMOVED lines=24> */
.L_x_19444:
[----:B------:R-:W-:Y:S05]  /*1d00*/  BSYNC B0 ;  /* 0x0000000000007941 */ /* 0x000fea0003800000 */
.L_x_19442:
        /* <DEDUP_REMOVED lines=20> */
[----:B------:R-:W-:Y:S05]  /*1e50*/  CALL.REL.NOINC `($__internal_32_$__cuda_sm20_div_u64) ;  /* 0x0000019c00887944 */ /* 0x000fea0003c00000 */
        /* <DEDUP_REMOVED lines=12> */
.L_x_19446:
        /* <DEDUP_REMOVED lines=24> */
.L_x_19447:
[----:B------:R-:W-:Y:S05]  /*20a0*/  BSYNC B0 ;  /* 0x0000000000007941 */ /* 0x000fea0003800000 */
.L_x_19445:
        /* <DEDUP_REMOVED lines=33> */
.L_x_19449:
        /* <DEDUP_REMOVED lines=24> */
.L_x_19450:
[----:B------:R-:W-:Y:S05]  /*2440*/  BSYNC B0 ;  /* 0x0000000000007941 */ /* 0x000fea0003800000 */
.L_x_19448:
        /* <DEDUP_REMOVED lines=33> */
.L_x_19452:
        /* <DEDUP_REMOVED lines=24> */
.L_x_19453:
[----:B------:R-:W-:Y:S05]  /*27e0*/  BSYNC B0 ;  /* 0x0000000000007941 */ /* 0x000fea0003800000 */
.L_x_19451:
        /* <DEDUP_REMOVED lines=33> */
.L_x_19455:
        /* <DEDUP_REMOVED lines=24> */
.L_x_19456:
[----:B------:R-:W-:Y:S05]  /*2b80*/  BSYNC B0 ;  /* 0x0000000000007941 */ /* 0x000fea0003800000 */
.L_x_19454:
        /* <DEDUP_REMOVED lines=33> */
.L_x_19458:
        /* <DEDUP_REMOVED lines=24> */
.L_x_19459:
[----:B------:R-:W-:Y:S05]  /*2f20*/  BSYNC B0 ;  /* 0x0000000000007941 */ /* 0x000fea0003800000 */
.L_x_19457:
        /* <DEDUP_REMOVED lines=33> */
.L_x_19461:
        /* <DEDUP_REMOVED lines=24> */
.L_x_19462:
[----:B------:R-:W-:Y:S05]  /*32c0*/  BSYNC B0 ;  /* 0x0000000000007941 */ /* 0x000fea0003800000 */
.L_x_19460:
        /* <DEDUP_REMOVED lines=33> */
.L_x_19464:
        /* <DEDUP_REMOVED lines=24> */
.L_x_19465:
[----:B------:R-:W-:Y:S05]  /*3660*/  BSYNC B0 ;  /* 0x0000000000007941 */ /* 0x000fea0003800000 */
.L_x_19463:
        /* <DEDUP_REMOVED lines=33> */
.L_x_19467:
        /* <DEDUP_REMOVED lines=24> */
.L_x_19468:
[----:B------:R-:W-:Y:S05]  /*3a00*/  BSYNC B0 ;  /* 0x0000000000007941 */ /* 0x000fea0003800000 */
.L_x_19466:
        /* <DEDUP_REMOVED lines=33> */
.L_x_19470:
        /* <DEDUP_REMOVED lines=24> */
.L_x_19471:
[----:B------:R-:W-:Y:S05]  /*3da0*/  BSYNC B0 ;  /* 0x0000000000007941 */ /* 0x000fea0003800000 */
.L_x_19469:
        /* <DEDUP_REMOVED lines=33> */
.L_x_19473:
        /* <DEDUP_REMOVED lines=24> */
.L_x_19474:
[----:B------:R-:W-:Y:S05]  /*4140*/  BSYNC B0 ;  /* 0x0000000000007941 */ /* 0x000fea0003800000 */
.L_x_19472:
        /* <DEDUP_REMOVED lines=33> */
.L_x_19476:
        /* <DEDUP_REMOVED lines=24> */
.L_x_19477:
[----:B------:R-:W-:Y:S05]  /*44e0*/  BSYNC B0 ;  /* 0x0000000000007941 */ /* 0x000fea0003800000 */
.L_x_19475:
        /* <DEDUP_REMOVED lines=33> */
.L_x_19479:
        /* <DEDUP_REMOVED lines=24> */
.L_x_19480:
[----:B------:R-:W-:Y:S05]  /*4880*/  BSYNC B0 ;  /* 0x0000000000007941 */ /* 0x000fea0003800000 */
.L_x_19478:
        /* <DEDUP_REMOVED lines=33> */
.L_x_19482:
        /* <DEDUP_REMOVED lines=24> */
.L_x_19483:
[----:B------:R-:W-:Y:S05]  /*4c20*/  BSYNC B0 ;  /* 0x0000000000007941 */ /* 0x000fea0003800000 */
.L_x_19481:
        /* <DEDUP_REMOVED lines=33> */
.L_x_19485:
        /* <DEDUP_REMOVED lines=24> */
.L_x_19486:
[----:B------:R-:W-:Y:S05]  /*4fc0*/  BSYNC B0 ;  /* 0x0000000000007941 */ /* 0x000fea0003800000 */
.L_x_19484:
        /* <DEDUP_REMOVED lines=33> */
.L_x_19488:
        /* <DEDUP_REMOVED lines=24> */
.L_x_19489:
[----:B------:R-:W-:Y:S05]  /*5360*/  BSYNC B0 ;  /* 0x0000000000007941 */ /* 0x000fea0003800000 */
.L_x_19487:
        /* <DEDUP_REMOVED lines=33> */
.L_x_19491:
        /* <DEDUP_REMOVED lines=24> */
.L_x_19492:
[----:B------:R-:W-:Y:S05]  /*5700*/  BSYNC B0 ;  /* 0x0000000000007941 */ /* 0x000fea0003800000 */
.L_x_19490:
        /* <DEDUP_REMOVED lines=33> */
.L_x_19494:
        /* <DEDUP_REMOVED lines=24> */
.L_x_19495:
[----:B------:R-:W-:Y:S05]  /*5aa0*/  BSYNC B0 ;  /* 0x0000000000007941 */ /* 0x000fea0003800000 */
.L_x_19493:
        /* <DEDUP_REMOVED lines=33> */
.L_x_19497:
        /* <DEDUP_REMOVED lines=24> */
.L_x_19498:
[----:B------:R-:W-:Y:S05]  /*5e40*/  BSYNC B0 ;  /* 0x0000000000007941 */ /* 0x000fea0003800000 */
.L_x_19496:
        /* <DEDUP_REMOVED lines=33> */
.L_x_19500:
        /* <DEDUP_REMOVED lines=24> */
.L_x_19501:
[----:B------:R-:W-:Y:S05]  /*61e0*/  BSYNC B0 ;  /* 0x0000000000007941 */ /* 0x000fea0003800000 */
.L_x_19499:
        /* <DEDUP_REMOVED lines=33> */
.L_x_19503:
        /* <DEDUP_REMOVED lines=24> */
.L_x_19504:
[----:B------:R-:W-:Y:S05]  /*6580*/  BSYNC B0 ;  /* 0x0000000000007941 */ /* 0x000fea0003800000 */
.L_x_19502:
        /* <DEDUP_REMOVED lines=33> */
.L_x_19506:
        /* <DEDUP_REMOVED lines=24> */
.L_x_19507:
[----:B------:R-:W-:Y:S05]  /*6920*/  BSYNC B0 ;  /* 0x0000000000007941 */ /* 0x000fea0003800000 */
.L_x_19505:
        /* <DEDUP_REMOVED lines=31> */
.L_x_19509:
        /* <DEDUP_REMOVED lines=23> */
.L_x_19510:
[----:B------:R-:W-:Y:S05]  /*6c90*/  BSYNC B0 ;  /* 0x0000000000007941 */ /* 0x000fea0003800000 */
.L_x_19508:
        /* <DEDUP_REMOVED lines=17> */
[----:B------:R-:W-:Y:S05]  /*6db0*/  CALL.REL.NOINC `($__internal_33_$__cuda_sm20_rem_u64) ;  /* 0x0000015000c47944 */ /* 0x000fea0003c00000 */
[----:B------:R-:W-:Y:S01]  /*6dc0*/  IMAD.MOV.U32 R4, RZ, RZ, R0 ;  /* 0x000000ffff047224 */ /* 0x000fe200078e0000 */
[----:B------:R-:W-:Y:S01]  /*6dd0*/  MOV R5, R3 ;  /* 0x0000000300057202 */ /* 0x000fe20000000f00 */
[----:B------:R-:W-:Y:S06]  /*6de0*/  BRA `(.L_x_19513) ;  /* 0x0000000000507947 */ /* 0x000fec0003800000 */
.L_x_19512:
        /* <DEDUP_REMOVED lines=20> */
.L_x_19513:
[----:B------:R-:W-:Y:S05]  /*6f30*/  BSYNC B0 ;  /* 0x0000000000007941 */ /* 0x000fea0003800000 */
.L_x_19511:
[----:B------:R-:W-:Y:S01]  /*6f40*/  ULDC.64 UR4, c[0x0][0x5c0] ;  /* 0x0001700000047ab9 */ /* 0x000fe20000000a00 */
[----:B------:R-:W-:Y:S02]  /*6f50*/  IMAD.MOV.U32 R3, RZ, RZ, R15 ;  /* 0x000000ffff037224 */ /* 0x000fe400078e000f */
[----:B------:R-:W-:Y:S02]  /*6f60*/  IMAD R5, R5, UR4, RZ ;  /* 0x0000000405057c24 */ /* 0x000fe4000f8e02ff */
[----:B------:R-:W-:-:S04]  /*6f70*/  IMAD.WIDE.U32 R2, R4, UR4, R2 ;  /* 0x0000000404027c25 */ /* 0x000fc8000f8e0002 */
[----:B------:R-:W-:-:S05]  /*6f80*/  IMAD R5, R4, UR5, R5 ;  /* 0x0000000504057c24 */ /* 0x000fca000f8e0205 */
[----:B------:R-:W-:-:S07]  /*6f90*/  IADD3 R15, R3, R5, RZ ;  /* 0x00000005030f7210 */ /* 0x000fce0007ffe0ff */
.L_x_19438:
        /* <DEDUP_REMOVED lines=12> */
.L_x_19434:
[----:B------:R-:W-:Y:S05]  /*7060*/  BSYNC B6 ;  /* 0x0000000000067941 */ /* 0x000fea0003800000 */
.L_x_19433:
        /* <DEDUP_REMOVED lines=308> */
.L_x_19516:
        /* <DEDUP_REMOVED lines=29> */
.L_x_19518:
[----:B------:R-:W-:Y:S05]  /*8580*/  BSYNC B7 ;  /* 0x0000000000077941 */ /* 0x000fea0003800000 */
.L_x_19517:
        /* <DEDUP_REMOVED lines=37> */
.L_x_19521:
        /* <DEDUP_REMOVED lines=23> */
.L_x_19522:
[----:B------:R-:W-:Y:S05]  /*8950*/  BSYNC B0 ;  /* 0x0000000000007941 */ /* 0x000fea0003800000 */
.L_x_19520:
        /* <DEDUP_REMOVED lines=32> */
.L_x_19524:
        /* <DEDUP_REMOVED lines=24> */
.L_x_19525:
[----:B------:R-:W-:Y:S05]  /*8ce0*/  BSYNC B0 ;  /* 0x0000000000007941 */ /* 0x000fea0003800000 */
.L_x_19523:
        /* <DEDUP_REMOVED lines=32> */
.L_x_19527:
        /* <DEDUP_REMOVED lines=24> */
.L_x_19528:
[----:B------:R-:W-:Y:S05]  /*9070*/  BSYNC B0 ;  /* 0x0000000000007941 */ /* 0x000fea0003800000 */
.L_x_19526:
        /* <DEDUP_REMOVED lines=32> */
.L_x_19530:
        /* <DEDUP_REMOVED lines=24> */
.L_x_19531:
[----:B------:R-:W-:Y:S05]  /*9400*/  BSYNC B0 ;  /* 0x0000000000007941 */ /* 0x000fea0003800000 */
.L_x_19529:
        /* <DEDUP_REMOVED lines=32> */
.L_x_19533:
        /* <DEDUP_REMOVED lines=24> */
.L_x_19534:
[----:B------:R-:W-:Y:S05]  /*9790*/  BSYNC B0 ;  /* 0x0000000000007941 */ /* 0x000fea0003800000 */
.L_x_19532:
        /* <DEDUP_REMOVED lines=32> */
.L_x_19536:
        /* <DEDUP_REMOVED lines=24> */
.L_x_19537:
[----:B------:R-:W-:Y:S05]  /*9b20*/  BSYNC B0 ;  /* 0x0000000000007941 */ /* 0x000fea0003800000 */
.L_x_19535:
        /* <DEDUP_REMOVED lines=32> */
.L_x_19539:
        /* <DEDUP_REMOVED lines=24> */
.L_x_19540:
[----:B------:R-:W-:Y:S05]  /*9eb0*/  BSYNC B0 ;  /* 0x0000000000007941 */ /* 0x000fea0003800000 */
.L_x_19538:
        /* <DEDUP_REMOVED lines=32> */
.L_x_19542:
        /* <DEDUP_REMOVED lines=24> */
.L_x_19543:
[----:B------:R-:W-:Y:S05]  /*a240*/  BSYNC B0 ;  /* 0x0000000000007941 */ /* 0x000fea0003800000 */
.L_x_19541:
        /* <DEDUP_REMOVED lines=32> */
.L_x_19545:
        /* <DEDUP_REMOVED lines=24> */
.L_x_19546:
[----:B------:R-:W-:Y:S05]  /*a5d0*/  BSYNC B0 ;  /* 0x0000000000007941 */ /* 0x000fea0003800000 */
.L_x_19544:
        /* <DEDUP_REMOVED lines=32> */
.L_x_19548:
        /* <DEDUP_REMOVED lines=24> */
.L_x_19549:
[----:B------:R-:W-:Y:S05]  /*a960*/  BSYNC B0 ;  /* 0x0000000000007941 */ /* 0x000fea0003800000 */
.L_x_19547:
        /* <DEDUP_REMOVED lines=32> */
.L_x_19551:
        /* <DEDUP_REMOVED lines=24> */
.L_x_19552:
[----:B------:R-:W-:Y:S05]  /*acf0*/  BSYNC B0 ;  /* 0x0000000000007941 */ /* 0x000fea0003800000 */
.L_x_19550:
        /* <DEDUP_REMOVED lines=32> */
.L_x_19554:
        /* <DEDUP_REMOVED lines=24> */
.L_x_19555:
[----:B------:R-:W-:Y:S05]  /*b080*/  BSYNC B0 ;  /* 0x0000000000007941 */ /* 0x000fea0003800000 */
.L_x_19553:
        /* <DEDUP_REMOVED lines=32> */
.L_x_19557:
        /* <DEDUP_REMOVED lines=24> */
.L_x_19558:
[----:B------:R-:W-:Y:S05]  /*b410*/  BSYNC B0 ;  /* 0x0000000000007941 */ /* 0x000fea0003800000 */
.L_x_19556:
        /* <DEDUP_REMOVED lines=32> */
.L_x_19560:
        /* <DEDUP_REMOVED lines=24> */
.L_x_19561:
[----:B------:R-:W-:Y:S05]  /*b7a0*/  BSYNC B0 ;  /* 0x0000000000007941 */ /* 0x000fea0003800000 */
.L_x_19559:
        /* <DEDUP_REMOVED lines=32> */
.L_x_19563:
        /* <DEDUP_REMOVED lines=24> */
.L_x_19564:
[----:B------:R-:W-:Y:S05]  /*bb30*/  BSYNC B0 ;  /* 0x0000000000007941 */ /* 0x000fea0003800000 */
.L_x_19562:
        /* <DEDUP_REMOVED lines=32> */
.L_x_19566:
        /* <DEDUP_REMOVED lines=24> */
.L_x_19567:
[----:B------:R-:W-:Y:S05]  /*bec0*/  BSYNC B0 ;  /* 0x0000000000007941 */ /* 0x000fea0003800000 */
.L_x_19565:
        /* <DEDUP_REMOVED lines=32> */
.L_x_19569:
        /* <DEDUP_REMOVED lines=24> */
.L_x_19570:
[----:B------:R-:W-:Y:S05]  /*c250*/  BSYNC B0 ;  /* 0x0000000000007941 */ /* 0x000fea0003800000 */
.L_x_19568:
        /* <DEDUP_REMOVED lines=32> */
.L_x_19572:
        /* <DEDUP_REMOVED lines=24> */
.L_x_19573:
[----:B------:R-:W-:Y:S05]  /*c5e0*/  BSYNC B0 ;  /* 0x0000000000007941 */ /* 0x000fea0003800000 */
.L_x_19571:
        /* <DEDUP_REMOVED lines=32> */
.L_x_19575:
        /* <DEDUP_REMOVED lines=24> */
.L_x_19576:
[----:B------:R-:W-:Y:S05]  /*c970*/  BSYNC B0 ;  /* 0x0000000000007941 */ /* 0x000fea0003800000 */
.L_x_19574:
        /* <DEDUP_REMOVED lines=32> */
.L_x_19578:
        /* <DEDUP_REMOVED lines=24> */
.L_x_19579:
[----:B------:R-:W-:Y:S05]  /*cd00*/  BSYNC B0 ;  /* 0x0000000000007941 */ /* 0x000fea0003800000 */
.L_x_19577:
        /* <DEDUP_REMOVED lines=32> */
.L_x_19581:
        /* <DEDUP_REMOVED lines=24> */
.L_x_19582:
[----:B------:R-:W-:Y:S05]  /*d090*/  BSYNC B0 ;  /* 0x0000000000007941 */ /* 0x000fea0003800000 */
.L_x_19580:
        /* <DEDUP_REMOVED lines=32> */
.L_x_19584:
        /* <DEDUP_REMOVED lines=24> */
.L_x_19585:
[----:B------:R-:W-:Y:S05]  /*d420*/  BSYNC B0 ;  /* 0x0000000000007941 */ /* 0x000fea0003800000 */
.L_x_19583:
        /* <DEDUP_REMOVED lines=32> */
.L_x_19587:
        /* <DEDUP_REMOVED lines=24> */
.L_x_19588:
[----:B------:R-:W-:Y:S05]  /*d7b0*/  BSYNC B0 ;  /* 0x0000000000007941 */ /* 0x000fea0003800000 */
.L_x_19586:
        /* <DEDUP_REMOVED lines=30> */
.L_x_19590:
        /* <DEDUP_REMOVED lines=23> */
.L_x_19591:
[----:B------:R-:W-:Y:S05]  /*db10*/  BSYNC B0 ;  /* 0x0000000000007941 */ /* 0x000fea0003800000 */
.L_x_19589:
        /* <DEDUP_REMOVED lines=20> */
.L_x_19593:
        /* <DEDUP_REMOVED lines=19> */
.L_x_19594:
[----:B------:R-:W-:Y:S05]  /*dd90*/  BSYNC B0 ;  /* 0x0000000000007941 */ /* 0x000fea0003800000 */
.L_x_19592:
[----:B------:R-:W-:Y:S02]  /*dda0*/  ULDC.64 UR4, c[0x0][0x5c0] ;  /* 0x0001700000047ab9 */ /* 0x000fe40000000a00 */
[----:B------:R-:W-:Y:S02]  /*ddb0*/  IMAD R3, R5, UR4, RZ ;  /* 0x0000000405037c24 */ /* 0x000fe4000f8e02ff */
[----:B------:R-:W-:-:S04]  /*ddc0*/  IMAD.WIDE.U32 R12, R4, UR4, R12 ;  /* 0x00000004040c7c25 */ /* 0x000fc8000f8e000c */
[----:B------:R-:W-:-:S05]  /*ddd0*/  IMAD R3, R4, UR5, R3 ;  /* 0x0000000504037c24 */ /* 0x000fca000f8e0203 */
[----:B------:R-:W-:-:S07]  /*dde0*/  IADD3 R13, R13, R3, RZ ;  /* 0x000000030d0d7210 */ /* 0x000fce0007ffe0ff */
.L_x_19519:
        /* <DEDUP_REMOVED lines=11> */
.L_x_19515:
[----:B------:R-:W-:Y:S05]  /*dea0*/  BSYNC B6 ;  /* 0x0000000000067941 */ /* 0x000fea0003800000 */
.L_x_19514:
        /* <DEDUP_REMOVED lines=308> */
.L_x_19597:
        /* <DEDUP_REMOVED lines=29> */
.L_x_19599:
[----:B------:R-:W-:Y:S05]  /*f3c0*/  BSYNC B7 ;  /* 0x0000000000077941 */ /* 0x000fea0003800000 */
.L_x_19598:
        /* <DEDUP_REMOVED lines=37> */
.L_x_19602:
        /* <DEDUP_REMOVED lines=23> */
.L_x_19603:
[----:B------:R-:W-:Y:S05]  /*f790*/  BSYNC B0 ;  /* 0x0000000000007941 */ /* 0x000fea0003800000 */
.L_x_19601:
        /* <DEDUP_REMOVED lines=32> */
.L_x_19605:
        /* <DEDUP_REMOVED lines=24> */
.L_x_19606:
[----:B------:R-:W-:Y:S05]  /*fb20*/  BSYNC B0 ;  /* 0x0000000000007941 */ /* 0x000fea0003800000 */
.L_x_19604:
        /* <DEDUP_REMOVED lines=32> */
.L_x_19608:
        /* <DEDUP_REMOVED lines=24> */
.L_x_19609:
[----:B------:R-:W-:Y:S05]  /*feb0*/  BSYNC B0 ;  /* 0x0000000000007941 */ /* 0x000fea0003800000 */
.L_x_19607:
        /* <DEDUP_REMOVED lines=32> */
.L_x_19611:
        /* <DEDUP_REMOVED lines=24> */
.L_x_19612:
[----:B------:R-:W-:Y:S05]  /*10240*/  BSYNC B0 ;  /* 0x0000000000007941 */ /* 0x000fea0003800000 */
.L_x_19610:
        /* <DEDUP_REMOVED lines=32> */
.L_x_19614:
        /* <DEDUP_REMOVED lines=24> */
.L_x_19615:
[----:B------:R-:W-:Y:S05]  /*105d0*/  BSYNC B0 ;  /* 0x0000000000007941 */ /* 0x000fea0003800000 */
.L_x_19613:
        /* <DEDUP_REMOVED lines=32> */
.L_x_19617:
        /* <DEDUP_REMOVED lines=24> */
.L_x_19618:
[----:B------:R-:W-:Y:S05]  /*10960*/  BSYNC B0 ;  /* 0x0000000000007941 */ /* 0x000fea0003800000 */
.L_x_19616:
        /* <DEDUP_REMOVED lines=32> */
.L_x_19620:
        /* <DEDUP_REMOVED lines=24> */
.L_x_19621:
[----:B------:R-:W-:Y:S05]  /*10cf0*/  BSYNC B0 ;  /* 0x0000000000007941 */ /* 0x000fea0003800000 */
.L_x_19619:
        /* <DEDUP_REMOVED lines=32> */
.L_x_19623:
        /* <DEDUP_REMOVED lines=24> */
.L_x_19624:
[----:B------:R-:W-:Y:S05]  /*11080*/  BSYNC B0 ;  /* 0x0000000000007941 */ /* 0x000fea0003800000 */
.L_x_19622:
        /* <DEDUP_REMOVED lines=32> */
.L_x_19626:
        /* <DEDUP_REMOVED lines=24> */
.L_x_19627:
[----:B------:R-:W-:Y:S05]  /*11410*/  BSYNC B0 ;  /* 0x0000000000007941 */ /* 0x000fea0003800000 */
.L_x_19625:
        /* <DEDUP_REMOVED lines=32> */
.L_x_19629:
        /* <DEDUP_REMOVED lines=24> */
.L_x_19630:
[----:B------:R-:W-:Y:S05]  /*117a0*/  BSYNC B0 ;  /* 0x0000000000007941 */ /* 0x000fea0003800000 */
.L_x_19628:
        /* <DEDUP_REMOVED lines=32> */
.L_x_19632:
        /* <DEDUP_REMOVED lines=24> */
.L_x_19633:
[----:B------:R-:W-:Y:S05]  /*11b30*/  BSYNC B0 ;  /* 0x0000000000007941 */ /* 0x000fea0003800000 */
.L_x_19631:
        /* <DEDUP_REMOVED lines=32> */
.L_x_19635:
        /* <DEDUP_REMOVED lines=24> */
.L_x_19636:
[----:B------:R-:W-:Y:S05]  /*11ec0*/  BSYNC B0 ;  /* 0x0000000000007941 */ /* 0x000fea0003800000 */
.L_x_19634:
        /* <DEDUP_REMOVED lines=32> */
.L_x_19638:
        /* <DEDUP_REMOVED lines=24> */
.L_x_19639:
[----:B------:R-:W-:Y:S05]  /*12250*/  BSYNC B0 ;  /* 0x0000000000007941 */ /* 0x000fea0003800000 */
.L_x_19637:
        /* <DEDUP_REMOVED lines=32> */
.L_x_19641:
        /* <DEDUP_REMOVED lines=24> */
.L_x_19642:
[----:B------:R-:W-:Y:S05]  /*125e0*/  BSYNC B0 ;  /* 0x0000000000007941 */ /* 0x000fea0003800000 */
.L_x_19640:
        /* <DEDUP_REMOVED lines=19> */
[----:B------:R-:W-:Y:S05]  /*12720*/  CALL.REL.NOINC `($__internal_32_$__cuda_sm20_div_u64) ;  /* 0x0000009400547944 */ /* 0x000fea0003c00000 */
        /* <DEDUP_REMOVED lines=12> */
.L_x_19644:
        /* <DEDUP_REMOVED lines=24> */
.L_x_19645:
[----:B------:R-:W-:Y:S05]  /*12970*/  BSYNC B0 ;  /* 0x0000000000007941 */ /* 0x000fea0003800000 */
.L_x_19643:
        /* <DEDUP_REMOVED lines=19> */
[----:B------:R-:W-:Y:S05]  /*12ab0*/  CALL.REL.NOINC `($__internal_32_$__cuda_sm20_div_u64) ;  /* 0x0000009000707944 */ /* 0x000fea0003c00000 */
        /* <DEDUP_REMOVED lines=12> */
.L_x_19647:
        /* <DEDUP_REMOVED lines=24> */
.L_x_19648:
[----:B------:R-:W-:Y:S05]  /*12d00*/  BSYNC B0 ;  /* 0x0000000000007941 */ /* 0x000fea0003800000 */
.L_x_19646:
        /* <DEDUP_REMOVED lines=32> */
.L_x_19650:
        /* <DEDUP_REMOVED lines=24> */
.L_x_19651:
[----:B------:R-:W-:Y:S05]  /*13090*/  BSYNC B0 ;  /* 0x0000000000007941 */ /* 0x000fea0003800000 */
.L_x_19649:
        /* <DEDUP_REMOVED lines=32> */
.L_x_19653:
        /* <DEDUP_REMOVED lines=24> */
.L_x_19654:
[----:B------:R-:W-:Y:S05]  /*13420*/  BSYNC B0 ;  /* 0x0000000000007941 */ /* 0x000fea0003800000 */
.L_x_19652:
        /* <DEDUP_REMOVED lines=32> */
.L_x_19656:
        /* <DEDUP_REMOVED lines=24> */
.L_x_19657:
[----:B------:R-:W-:Y:S05]  /*137b0*/  BSYNC B0 ;  /* 0x0000000000007941 */ /* 0x000fea0003800000 */
.L_x_19655:
        /* <DEDUP_REMOVED lines=32> */
.L_x_19659:
        /* <DEDUP_REMOVED lines=24> */
.L_x_19660:
[----:B------:R-:W-:Y:S05]  /*13b40*/  BSYNC B0 ;  /* 0x0000000000007941 */ /* 0x000fea0003800000 */
.L_x_19658:
        /* <DEDUP_REMOVED lines=32> */
.L_x_19662:
        /* <DEDUP_REMOVED lines=24> */
.L_x_19663:
[----:B------:R-:W-:Y:S05]  /*13ed0*/  BSYNC B0 ;  /* 0x0000000000007941 */ /* 0x000fea0003800000 */
.L_x_19661:
        /* <DEDUP_REMOVED lines=32> */
.L_x_19665:
        /* <DEDUP_REMOVED lines=24> */
.L_x_19666:
[----:B------:R-:W-:Y:S05]  /*14260*/  BSYNC B0 ;  /* 0x0000000000007941 */ /* 0x000fea0003800000 */
.L_x_19664:
        /* <DEDUP_REMOVED lines=32> */
.L_x_19668:
        /* <DEDUP_REMOVED lines=24> */
.L_x_19669:
[----:B------:R-:W-:Y:S05]  /*145f0*/  BSYNC B0 ;  /* 0x0000000000007941 */ /* 0x000fea0003800000 */
.L_x_19667:
        /* <DEDUP_REMOVED lines=30> */
.L_x_19671:
        /* <DEDUP_REMOVED lines=23> */
.L_x_19672:
[----:B------:R-:W-:Y:S05]  /*14950*/  BSYNC B0 ;  /* 0x0000000000007941 */ /* 0x000fea0003800000 */
.L_x_19670:
        /* <DEDUP_REMOVED lines=17> */
[----:B------:R-:W-:Y:S01]  /*14a70*/  MOV R4, R0 ;  /* 0x0000000000047202 */ /* 0x000fe20000000f00 */
[----:B------:R-:W-:Y:S01]  /*14a80*/  IMAD.MOV.U32 R5, RZ, RZ, R3 ;  /* 0x000000ffff057224 */ /* 0x000fe200078e0003 */
[----:B------:R-:W-:Y:S06]  /*14a90*/  BRA `(.L_x_19675) ;  /* 0x00000000004c7947 */ /* 0x000fec0003800000 */
.L_x_19674:
        /* <DEDUP_REMOVED lines=19> */
.L_x_19675:
[----:B------:R-:W-:Y:S05]  /*14bd0*/  BSYNC B0 ;  /* 0x0000000000007941 */ /* 0x000fea0003800000 */
.L_x_19673:
[----:B------:R-:W-:Y:S02]  /*14be0*/  ULDC.64 UR4, c[0x0][0x5c0] ;  /* 0x0001700000047ab9 */ /* 0x000fe40000000a00 */
[----:B------:R-:W-:Y:S02]  /*14bf0*/  IMAD R3, R5, UR4, RZ ;  /* 0x0000000405037c24 */ /* 0x000fe4000f8e02ff */
[----:B------:R-:W-:-:S04]  /*14c00*/  IMAD.WIDE.U32 R12, R4, UR4, R12 ;  /* 0x00000004040c7c25 */ /* 0x000fc8000f8e000c */
[----:B------:R-:W-:-:S05]  /*14c10*/  IMAD R3, R4, UR5, R3 ;  /* 0x0000000504037c24 */ /* 0x000fca000f8e0203 */
[----:B------:R-:W-:-:S07]  /*14c20*/  IADD3 R13, R13, R3, RZ ;  /* 0x000000030d0d7210 */ /* 0x000fce0007ffe0ff */
.L_x_19600:
        /* <DEDUP_REMOVED lines=11> */
.L_x_19596:
[----:B------:R-:W-:Y:S05]  /*14ce0*/  BSYNC B6 ;  /* 0x0000000000067941 */ /* 0x000fea0003800000 */
.L_x_19595:
        /* <DEDUP_REMOVED lines=307> */
.L_x_19676:
        /* <DEDUP_REMOVED lines=32> */
.L_x_19678:
[----:B------:R-:W-:Y:S05]  /*16220*/  BSYNC B6 ;  /* 0x0000000000067941 */ /* 0x000fea0003800000 */
.L_x_19677:
        /* <DEDUP_REMOVED lines=37> */
.L_x_19681:
        /* <DEDUP_REMOVED lines=24> */
.L_x_19682:
[----:B------:R-:W-:Y:S05]  /*16600*/  BSYNC B0 ;  /* 0x0000000000007941 */ /* 0x000fea0003800000 */
.L_x_19680:
        /* <DEDUP_REMOVED lines=32> */
.L_x_19684:
        /* <DEDUP_REMOVED lines=24> */
.L_x_19685:
[----:B------:R-:W-:Y:S05]  /*16990*/  BSYNC B0 ;  /* 0x0000000000007941 */ /* 0x000fea0003800000 */
.L_x_19683:
        /* <DEDUP_REMOVED lines=33> */
.L_x_19687:
        /* <DEDUP_REMOVED lines=24> */
.L_x_19688:
[----:B------:R-:W-:Y:S05]  /*16d30*/  BSYNC B0 ;  /* 0x0000000000007941 */ /* 0x000fea0003800000 */
.L_x_19686:
        /* <DEDUP_REMOVED lines=33> */
.L_x_19690:
        /* <DEDUP_REMOVED lines=24> */
.L_x_19691:
[----:B------:R-:W-:Y:S05]  /*170d0*/  BSYNC B0 ;  /* 0x0000000000007941 */ /* 0x000fea0003800000 */
.L_x_19689:
        /* <DEDUP_REMOVED lines=33> */
.L_x_19693:
        /* <DEDUP_REMOVED lines=24> */
.L_x_19694:
[----:B------:R-:W-:Y:S05]  /*17470*/  BSYNC B0 ;  /* 0x0000000000007941 */ /* 0x000fea0003800000 */
.L_x_19692:
        /* <DEDUP_REMOVED lines=33> */
.L_x_19696:
        /* <DEDUP_REMOVED lines=24> */
.L_x_19697:
[----:B------:R-:W-:Y:S05]  /*17810*/  BSYNC B0 ;  /* 0x0000000000007941 */ /* 0x000fea0003800000 */
.L_x_19695:
        /* <DEDUP_REMOVED lines=33> */
.L_x_19699:
        /* <DEDUP_REMOVED lines=24> */
.L_x_19700:
[----:B------:R-:W-:Y:S05]  /*17bb0*/  BSYNC B0 ;  /* 0x0000000000007941 */ /* 0x000fea0003800000 */
.L_x_19698:
        /* <DEDUP_REMOVED lines=33> */
.L_x_19702:
        /* <DEDUP_REMOVED lines=24> */
.L_x_19703:
[----:B------:R-:W-:Y:S05]  /*17f50*/  BSYNC B0 ;  /* 0x0000000000007941 */ /* 0x000fea0003800000 */
.L_x_19701:
        /* <DEDUP_REMOVED lines=33> */
.L_x_19705:
        /* <DEDUP_REMOVED lines=24> */
.L_x_19706:
[----:B------:R-:W-:Y:S05]  /*182f0*/  BSYNC B0 ;  /* 0x0000000000007941 */ /* 0x000fea0003800000 */
.L_x_19704:
        /* <DEDUP_REMOVED lines=33> */
.L_x_19708:
        /* <DEDUP_REMOVED lines=24> */
.L_x_19709:
[----:B------:R-:W-:Y:S05]  /*18690*/  BSYNC B0 ;  /* 0x0000000000007941 */ /* 0x000fea0003800000 */
.L_x_19707:
        /* <DEDUP_REMOVED lines=33> */
.L_x_19711:
        /* <DEDUP_REMOVED lines=24> */
.L_x_19712:
[----:B------:R-:W-:Y:S05]  /*18a30*/  BSYNC B0 ;  /* 0x0000000000007941 */ /* 0x000fea0003800000 */
.L_x_19710:
        /* <DEDUP_REMOVED lines=33> */
.L_x_19714:
        /* <DEDUP_REMOVED lines=24> */
.L_x_19715:
[----:B------:R-:W-:Y:S05]  /*18dd0*/  BSYNC B0 ;  /* 0x0000000000007941 */ /* 0x000fea0003800000 */
.L_x_19713:
        /* <DEDUP_REMOVED lines=33> */
.L_x_19717:
        /* <DEDUP_REMOVED lines=24> */
.L_x_19718:
[----:B------:R-:W-:Y:S05]  /*19170*/  BSYNC B0 ;  /* 0x0000000000007941 */ /* 0x000fea0003800000 */
.L_x_19716:
        /* <DEDUP_REMOVED lines=33> */
.L_x_19720:
        /* <DEDUP_REMOVED lines=24> */
.L_x_19721:
[----:B------:R-:W-:Y:S05]  /*19510*/  BSYNC B0 ;  /* 0x0000000000007941 */ /* 0x000fea0003800000 */
.L_x_19719:
        /* <DEDUP_REMOVED lines=33> */
.L_x_19723:
        /* <DEDUP_REMOVED lines=24> */
.L_x_19724:
[----:B------:R-:W-:Y:S05]  /*198b0*/  BSYNC B0 ;  /* 0x0000000000007941 */ /* 0x000fea0003800000 */
.L_x_19722:
        /* <DEDUP_REMOVED lines=33> */
.L_x_19726:
        /* <DEDUP_REMOVED lines=24> */
.L_x_19727:
[----:B------:R-:W-:Y:S05]  /*19c50*/  BSYNC B0 ;  /* 0x0000000000007941 */ /* 0x000fea0003800000 */
.L_x_19725:
        /* <DEDUP_REMOVED lines=33> */
.L_x_19729:
        /* <DEDUP_REMOVED lines=24> */
.L_x_19730:
[----:B------:R-:W-:Y:S05]  /*19ff0*/  BSYNC B0 ;  /* 0x0000000000007941 */ /* 0x000fea0003800000 */
.L_x_19728:
        /* <DEDUP_REMOVED lines=33> */
.L_x_19732:
        /* <DEDUP_REMOVED lines=24> */
.L_x_19733:
[----:B------:R-:W-:Y:S05]  /*1a390*/  BSYNC B0 ;  /* 0x0000000000007941 */ /* 0x000fea0003800000 */
.L_x_19731:
        /* <DEDUP_REMOVED lines=33> */
.L_x_19735:
        /* <DEDUP_REMOVED lines=24> */
.L_x_19736:
[----:B------:R-:W-:Y:S05]  /*1a730*/  BSYNC B0 ;  /* 0x0000000000007941 */ /* 0x000fea0003800000 */
.L_x_19734:
        /* <DEDUP_REMOVED lines=33> */
.L_x_19738:
        /* <DEDUP_REMOVED lines=24> */
.L_x_19739:
[----:B------:R-:W-:Y:S05]  /*1aad0*/  BSYNC B0 ;  /* 0x0000000000007941 */ /* 0x000fea0003800000 */
.L_x_19737:
        /* <DEDUP_REMOVED lines=33> */
.L_x_19741:
        /* <DEDUP_REMOVED lines=24> */
.L_x_19742:
[----:B------:R-:W-:Y:S05]  /*1ae70*/  BSYNC B0 ;  /* 0x0000000000007941 */ /* 0x000fea0003800000 */
.L_x_19740:
        /* <DEDUP_REMOVED lines=33> */
.L_x_19744:
        /* <DEDUP_REMOVED lines=24> */
.L_x_19745:
[----:B------:R-:W-:Y:S05]  /*1b210*/  BSYNC B0 ;  /* 0x0000000000007941 */ /* 0x000fea0003800000 */
.L_x_19743:
        /* <DEDUP_REMOVED lines=33> */
.L_x_19747:
        /* <DEDUP_REMOVED lines=24> */
.L_x_19748:
[----:B------:R-:W-:Y:S05]  /*1b5b0*/  BSYNC B0 ;  /* 0x0000000000007941 */ /* 0x000fea0003800000 */
.L_x_19746:
        /* <DEDUP_REMOVED lines=31> */
.L_x_19750:
        /* <DEDUP_REMOVED lines=23> */
.L_x_19751:
[----:B------:R-:W-:Y:S05]  /*1b920*/  BSYNC B0 ;  /* 0x0000000000007941 */ /* 0x000fea0003800000 */
.L_x_19749:
        /* <DEDUP_REMOVED lines=17> */
[----:B------:R-:W-:Y:S05]  /*1ba40*/  CALL.REL.NOINC `($__internal_33_$__cuda_sm20_rem_u64) ;  /* 0x0000000400a07944 */ /* 0x000fea0003c00000 */
[----:B------:R-:W-:Y:S01]  /*1ba50*/  IMAD.MOV.U32 R4, RZ, RZ, R0 ;  /* 0x000000ffff047224 */ /* 0x000fe200078e0000 */
[----:B------:R-:W-:Y:S01]  /*1ba60*/  MOV R5, R3 ;  /* 0x0000000300057202 */ /* 0x000fe20000000f00 */
[----:B------:R-:W-:Y:S06]  /*1ba70*/  BRA `(.L_x_19754) ;  /* 0x00000000004c7947 */ /* 0x000fec0003800000 */
.L_x_19753:
        /* <DEDUP_REMOVED lines=19> */
.L_x_19754:
[----:B------:R-:W-:Y:S05]  /*1bbb0*/  BSYNC B0 ;  /* 0x0000000000007941 */ /* 0x000fea0003800000 */
.L_x_19752:
[----:B------:R-:W-:Y:S01]  /*1bbc0*/  ULDC.64 UR4, c[0x0][0x5c0] ;  /* 0x0001700000047ab9 */ /* 0x000fe20000000a00 */
[----:B------:R-:W-:Y:S02]  /*1bbd0*/  IMAD.MOV.U32 R3, RZ, RZ, R15 ;  /* 0x000000ffff037224 */ /* 0x000fe400078e000f */
[----:B------:R-:W-:Y:S02]  /*1bbe0*/  IMAD R5, R5, UR4, RZ ;  /* 0x0000000405057c24 */ /* 0x000fe4000f8e02ff */
[----:B------:R-:W-:-:S04]  /*1bbf0*/  IMAD.WIDE.U32 R2, R4, UR4, R2 ;  /* 0x0000000404027c25 */ /* 0x000fc8000f8e0002 */
[----:B------:R-:W-:-:S05]  /*1bc00*/  IMAD R5, R4, UR5, R5 ;  /* 0x0000000504057c24 */ /* 0x000fca000f8e0205 */
[----:B------:R-:W-:-:S07]  /*1bc10*/  IADD3 R15, R3, R5, RZ ;  /* 0x00000005030f7210 */ /* 0x000fce0007ffe0ff */
.L_x_19679:
[----:B------:R-:W2:Y:S01]  /*1bc20*/  LDG.E.U16 R17, desc[UR36][R16.64] ;  /* 0x0000002410117981 */ /* 0x000ea2000c1e1500 */
[----:B------:R-:W-:Y:S02]  /*1bc30*/  ULDC.64 UR4, c[0x0][0x5c8] ;  /* 0x0001720000047ab9 */ /* 0x000fe40000000a00 */
[----:B------:R-:W-:-:S04]  /*1bc40*/  LEA R4, P0, R2, UR4, 0x1 ;  /* 0x0000000402047c11 */ /* 0x000fc8000f8008ff */
[----:B------:R-:W-:-:S05]  /*1bc50*/  LEA.HI.X R5, R2, UR5, R15, 0x1, P0 ;  /* 0x0000000502057c11 */ /* 0x000fca00080f0c0f */
[----:B--2---:R-:W-:Y:S01]  /*1bc60*/  STG.E.U16 desc[UR36][R4.64], R17 ;  /* 0x0000001104007986 */ /* 0x004fe2000c101524 */
[----:B------:R-:W-:Y:S05]  /*1bc70*/  EXIT ;  /* 0x000000000000794d */ /* 0x000fea0003800000 */
        .weak           $__internal_32_$__cuda_sm20_div_u64
        .type           $__internal_32_$__cuda_sm20_div_u64,@function
        .size           $__internal_32_$__cuda_sm20_div_u64,($__internal_33_$__cuda_sm20_rem_u64 - $__internal_32_$__cuda_sm20_div_u64)
$__internal_32_$__cuda_sm20_div_u64:
        /* <DEDUP_REMOVED lines=68> */
[----:B------:R-:W-:Y:S05]  /*1c0c0*/  RET.REL.NODEC R4 `(_ZN2at6native24index_elementwise_kernelILi128ELi4EZNS0_20cuda_take_put_kernelIN3c104HalfElZZZZZNS0_10put_kernelERNS_14TensorIteratorERKNS_10TensorBaseEbENKUlvE_clEvENKUlvE8_clEvENKUlvE_clEvENKUlvE0_clEvEUlRS4_lE0_EEvS6_S9_RKT1_EUliE_EEvlSG_) ;  /* 0xfffffe3c04cc7950 */ /* 0x000fea0003c3ffff */
        .weak           $__internal_33_$__cuda_sm20_rem_u64
        .type           $__internal_33_$__cuda_sm20_rem_u64,@function
        .size           $__internal_33_$__cuda_sm20_rem_u64,(.L_x_27950 - $__internal_33_$__cuda_sm20_rem_u64)
$__internal_33_$__cuda_sm20_rem_u64:
        /* <DEDUP_REMOVED lines=63> */
[----:B------:R-:W-:Y:S06]  /*1c4c0*/  RET.REL.NODEC R4 `(_ZN2at6native24index_elementwise_kernelILi128ELi4EZNS0_20cuda_take_put_kernelIN3c104HalfElZZZZZNS0_10put_kernelERNS_14TensorIteratorERKNS_10TensorBaseEbENKUlvE_clEvENKUlvE8_clEvENKUlvE_clEvENKUlvE0_clEvEUlRS4_lE0_EEvS6_S9_RKT1_EUliE_EEvlSG_) ;  /* 0xfffffe3804cc7950 */ /* 0x000fec0003c3ffff */
.L_x_19755:
        /* <DEDUP_REMOVED lines=11> */
.L_x_27950:


//--------------------- .text._ZN2at6native24index_elementwise_kernelILi128ELi4EZNS0_20cuda_take_put_kernelIN3c104HalfElZZZZZNS0_10put_kernelERNS_14TensorIteratorERKNS_10TensorBaseEbENKUlvE_clEvENKUlvE8_clEvENKUlvE_clEvENKUlvE0_clEvEUlRS4_lE_EEvS6_S9_RKT1_EUliE_EEvlSG_ --------------------------
	.section	.text._ZN2at6native24index_elementwise_kernelILi128ELi4EZNS0_20cuda_take_put_kernelIN3c104HalfElZZZZZNS0_10put_kernelERNS_14TensorIteratorERKNS_10TensorBaseEbENKUlvE_clEvENKUlvE8_clEvENKUlvE_clEvENKUlvE0_clEvEUlRS4_lE_EEvS6_S9_RKT1_EUliE_EEvlSG_,"ax",@progbits
	.align	128
        .global         _ZN2at6native24index_elementwise_kernelILi128ELi4EZNS0_20cuda_take_put_kernelIN3c104HalfElZZZZZNS0_10put_kernelERNS_14TensorIteratorERKNS_10TensorBaseEbENKUlvE_clEvENKUlvE8_clEvENKUlvE_clEvENKUlvE0_clEvEUlRS4_lE_EEvS6_S9_RKT1_EUliE_EEvlSG_
        .type           _ZN2at6native24index_elementwise_kernelILi128ELi4EZNS0_20cuda_take_put_kernelIN3c104HalfElZZZZZNS0_10put_kernelERNS_14TensorIteratorERKNS_10TensorBaseEbENKUlvE_clEvENKUlvE8_clEvENKUlvE_clEvENKUlvE0_clEvEUlRS4_lE_EEvS6_S9_RKT1_EUliE_EEvlSG_,@function
        .size           _ZN2at6native24index_elementwise_kernelILi128ELi4EZNS0_20cuda_take_put_kernelIN3c104HalfElZZZZZNS0_10put_kernelERNS_14TensorIteratorERKNS_10TensorBaseEbENKUlvE_clEvENKUlvE8_clEvENKUlvE_clEvENKUlvE0_clEvEUlRS4_lE_EEvS6_S9_RKT1_EUliE_EEvlSG_,(.L_x_27952 - _ZN2at6native24index_elementwise_kernelILi128ELi4EZNS0_20cuda_take_put_kernelIN3c104HalfElZZZZZNS0_10put_kernelERNS_14TensorIteratorERKNS_10TensorBaseEbENKUlvE_clEvENKUlvE8_clEvENKUlvE_clEvENKUlvE0_clEvEUlRS4_lE_EEvS6_S9_RKT1_EUliE_EEvlSG_)
        .other          _ZN2at6native24index_elementwise_kernelILi128ELi4EZNS0_20cuda_take_put_kernelIN3c104HalfElZZZZZNS0_10put_kernelERNS_14TensorIteratorERKNS_10TensorBaseEbENKUlvE_clEvENKUlvE8_clEvENKUlvE_clEvENKUlvE0_clEvEUlRS4_lE_EEvS6_S9_RKT1_EUliE_EEvlSG_,@"STO_CUDA_ENTRY STV_DEFAULT"
_ZN2at6native24index_elementwise_kernelILi128ELi4EZNS0_20cuda_take_put_kernelIN3c104HalfElZZZZZNS0_10put_kernelERNS_14TensorIteratorERKNS_10TensorBaseEbENKUlvE_clEvENKUlvE8_clEvENKUlvE_clEvENKUlvE0_clEvEUlRS4_lE_EEvS6_S9_RKT1_EUliE_EEvlSG_:
.text._ZN2at6native24index_elementwise_kernelILi128ELi4EZNS0_20cuda_take_put_kernelIN3c104HalfElZZZZZNS0_10put_kernelERNS_14TensorIteratorERKNS_10TensorBaseEbENKUlvE_clEvENKUlvE8_clEvENKUlvE_clEvENKUlvE0_clEvEUlRS4_lE_EEvS6_S9_RKT1_EUliE_EEvlSG_:
        /* <DEDUP_REMOVED lines=315> */
.L_x_19758:
        /* <DEDUP_REMOVED lines=32> */
.L_x_19760:
[----:B------:R-:W-:Y:S05]  /*15b0*/  BSYNC B7 ;  /* 0x0000000000077941 */ /* 0x000fea0003800000 */
.L_x_19759:
        /* <DEDUP_REMOVED lines=28> */
[----:B------:R-:W-:Y:S05]  /*1780*/  CALL.REL.NOINC `($__internal_34_$__cuda_sm20_div_u64) ;  /* 0x000001bc00207944 */ /* 0x000fea0003c00000 */
        /* <DEDUP_REMOVED lines=11> */
.L_x_19763:
        /* <DEDUP_REMOVED lines=24> */
.L_x_19764:
[----:B------:R-:W-:Y:S05]  /*19c0*/  BSYNC B0 ;  /* 0x0000000000007941 */ /* 0x000fea0003800000 */
.L_x_19762:
        /* <DEDUP_REMOVED lines=33> */
.L_x_19766:
        /* <DEDUP_REMOVED lines=24> */
.L_x_19767:
[----:B------:R-:W-:Y:S05]  /*1d60*/  BSYNC B0 ;  /* 0x0000000000007941 */ /* 0x000fea0003800000 */
.L_x_19765:
        /* <DEDUP_REMOVED lines=22> */
[----:B------:R-:W-:Y:S05]  /*1ed0*/  CALL.REL.NOINC `($__internal_34_$__cuda_sm20_div_u64) ;  /* 0x000001b4004c7944 */ /* 0x000fea0003c00000 */
        /* <DEDUP_REMOVED lines=12> */
.L_x_19769:
        /* <DEDUP_REMOVED lines=24> */
.L_x_19770:
[----:B------:R-:W-:Y:S05]  /*2120*/  BSYNC B0 ;  /* 0x0000000000007941 */ /* 0x000fea0003800000 */
.L_x_19768:
        /* <DEDUP_REMOVED lines=35> */
.L_x_19772:
        /* <DEDUP_REMOVED lines=24> */
.L_x_19773:
[----:B------:R-:W-:Y:S05]  /*24e0*/  BSYNC B0 ;  /* 0x0000000000007941 */ /* 0x000fea0003800000 */
.L_x_19771:
        /* <DEDUP_REMOVED lines=35> */
.L_x_19775:
        /* <DEDUP_REMOVED lines=24> */
.L_x_19776:
[----:B------:R-:W-:Y:S05]  /*28a0*/  BSYNC B0 ;  /* 0x0000000000007941 */ /* 0x000fea0003800000 */
.L_x_19774:
        /* <DEDUP_REMOVED lines=35> */
.L_x_19778:
        /* <DEDUP_REMOVED lines=24> */
.L_x_19779:
[----:B------:R-:W-:Y:S05]  /*2c60*/  BSYNC B0 ;  /* 0x0000000000007941 */ /* 0x000fea0003800000 */
.L_x_19777:
        /* <DEDUP_REMOVED lines=35> */
.L_x_19781:
        /* <DEDUP_REMOVED lines=24> */
.L_x_19782:
[----:B------:R-:W-:Y:S05]  /*3020*/  BSYNC B0 ;  /* 0x0000000000007941 */ /* 0x000fea0003800000 */
.L_x_19780:
        /* <DEDUP_REMOVED lines=35> */
.L_x_19784:
        /* <DEDUP_REMOVED lines=24> */
.L_x_19785:
[----:B------:R-:W-:Y:S05]  /*33e0*/  BSYNC B0 ;  /* 0x0000000000007941 */ /* 0x000fea0003800000 */
.L_x_19783:
        /* <DEDUP_REMOVED lines=35> */
.L_x_19787:
        /* <DEDUP_REMOVED lines=24> */
.L_x_19788:
[----:B------:R-:W-:Y:S05]  /*37a0*/  BSYNC B0 ;  /* 0x0000000000007941 */ /* 0x000fea0003800000 */
.L_x_19786:
        /* <DEDUP_REMOVED lines=35> */
.L_x_19790:
        /* <DEDUP_REMOVED lines=24> */
.L_x_19791:
[----:B------:R-:W-:Y:S05]  /*3b60*/  BSYNC B0 ;  /* 0x0000000000007941 */ /* 0x000fea0003800000 */
.L_x_19789:
        /* <DEDUP_REMOVED lines=35> */
.L_x_19793:
        /* <DEDUP_REMOVED lines=24> */
.L_x_19794:
[----:B------:R-:W-:Y:S05]  /*3f20*/  BSYNC B0 ;  /* 0x0000000000007941 */ /* 0x000fea0003800000 */
.L_x_19792:
        /* <DEDUP_REMOVED lines=35> */
.L_x_19796:
        /* <DEDUP_REMOVED lines=24> */
.L_x_19797:
[----:B------:R-:W-:Y:S05]  /*42e0*/  BSYNC B0 ;  /* 0x0000000000007941 */ /* 0x000fea0003800000 */
.L_x_19795:
        /* <DEDUP_REMOVED lines=35> */
.L_x_19799:
        /* <DEDUP_REMOVED lines=24> */
.L_x_19800:
[----:B------:R-:W-:Y:S05]  /*46a0*/  BSYNC B0 ;  /* 0x0000000000007941 */ /* 0x000fea0003800000 */
.L_x_19798:
        /* <DEDUP_REMOVED lines=35> */
.L_x_19802:
        /* <DEDUP_REMOVED lines=24> */
.L_x_19803:
[----:B------:R-:W-:Y:S05]  /*4a60*/  BSYNC B0 ;  /* 0x0000000000007941 */ /* 0x000fea0003800000 */
.L_x_19801:
        /* <DEDUP_REMOVED lines=35> */
.L_x_19805:
        /* <DEDUP_REMOVED lines=24> */
.L_x_19806:
[----:B------:R-:W-:Y:S05]  /*4e20*/  BSYNC B0 ;  /* 0x0000000000007941 */ /* 0x000fea0003800000 */
.L_x_19804:
        /* <DEDUP_REMOVED lines=35> */
.L_x_19808:
        /* <DEDUP_REMOVED lines=24> */
.L_x_19809:
[----:B------:R-:W-:Y:S05]  /*51e0*/  BSYNC B0 ;  /* 0x0000000000007941 */ /* 0x000fea0003800000 */
.L_x_19807:
        /* <DEDUP_REMOVED lines=35> */
.L_x_19811:
        /* <DEDUP_REMOVED lines=24> */
.L_x_19812:
[----:B------:R-:W-:Y:S05]  /*55a0*/  BSYNC B0 ;  /* 0x0000000000007941 */ /* 0x000fea0003800000 */
.L_x_19810:
        /* <DEDUP_REMOVED lines=35> */
.L_x_19814:
        /* <DEDUP_REMOVED lines=24> */
.L_x_19815:
[----:B------:R-:W-:Y:S05]  /*5960*/  BSYNC B0 ;  /* 0x0000000000007941 */ /* 0x000fea0003800000 */
.L_x_19813:
        /* <DEDUP_REMOVED lines=35> */
.L_x_19817:
        /* <DEDUP_REMOVED lines=24> */
.L_x_19818:
[----:B------:R-:W-:Y:S05]  /*5d20*/  BSYNC B0 ;  /* 0x0000000000007941 */ /* 0x000fea0003800000 */
.L_x_19816:
        /* <DEDUP_REMOVED lines=35> */
.L_x_19820:
        /* <DEDUP_REMOVED lines=24> */
.L_x_19821:
[----:B------:R-:W-:Y:S05]  /*60e0*/  BSYNC B0 ;  /* 0x0000000000007941 */ /* 0x000fea0003800000 */
.L_x_19819:
        /* <DEDUP_REMOVED lines=35> */
.L_x_19823:
        /* <DEDUP_REMOVED lines=24> */
.L_x_19824:
[----:B------:R-:W-:Y:S05]  /*64a0*/  BSYNC B0 ;  /* 0x0000000000007941 */ /* 0x000fea0003800000 */
.L_x_19822:
        /* <DEDUP_REMOVED lines=35> */
.L_x_19826:
        /* <DEDUP_REMOVED lines=24> */
.L_x_19827:
[----:B------:R-:W-:Y:S05]  /*6860*/  BSYNC B0 ;  /* 0x0000000000007941 */ /* 0x000fea0003800000 */
.L_x_19825:
        /* <DEDUP_REMOVED lines=35> */
.L_x_19829:
        /* <DEDUP_REMOVED lines=24> */
.L_x_19830:
[----:B------:R-:W-:Y:S05]  /*6c20*/  BSYNC B0 ;  /* 0x0000000000007941 */ /* 0x000fea0003800000 */
.L_x_19828:
        /* <DEDUP_REMOVED lines=34> */
.L_x_19832:
        /* <DEDUP_REMOVED lines=23> */
.L_x_19833:
[----:B------:R-:W-:Y:S05]  /*6fc0*/  BSYNC B0 ;  /* 0x0000000000007941 */ /* 0x000fea0003800000 */
.L_x_19831:
        /* <DEDUP_REMOVED lines=19> */
[----:B------:R-:W-:Y:S05]  /*7100*/  CALL.REL.NOINC `($__internal_35_$__cuda_sm20_rem_u64) ;  /* 0x0000016400d87944 */ /* 0x000fea0003c00000 */
[----:B------:R-:W-:Y:S01]  /*7110*/  MOV R2, R0 ;  /* 0x0000000000027202 */ /* 0x000fe20000000f00 */
[----:B------:R-:W-:Y:S01]  /*7120*/  IMAD.MOV.U32 R3, RZ, RZ, R5 ;  /* 0x000000ffff037224 */ /* 0x000fe200078e0005 */
[----:B------:R-:W-:Y:S06]  /*7130*/  BRA `(.L_x_19836) ;  /* 0x00000000004c7947 */ /* 0x000fec0003800000 */
.L_x_19835:
        /* <DEDUP_REMOVED lines=19> */
.L_x_19836:
[----:B------:R-:W-:Y:S05]  /*7270*/  BSYNC B0 ;  /* 0x0000000000007941 */ /* 0x000fea0003800000 */
.L_x_19834:
        /* <DEDUP_REMOVED lines=8> */
.L_x_19761:
        /* <DEDUP_REMOVED lines=29> */
.L_x_19842:
[----:B-----5:R-:W-:-:S05]  /*74d0*/  HADD2 R0, R7, R23.H0_H0 ;  /* 0x2000001707007230 */ /* 0x020fca0000000000 */
[----:B------:R-:W-:-:S05]  /*74e0*/  PRMT R9, R7, R6, R0 ;  /* 0x0000000607097216 */ /* 0x000fca0000000000 */
[----:B------:R-:W2:Y:S02]  /*74f0*/  ATOM.E.CAS.STRONG.GPU PT, R0, [R4], R7, R9 ;  /* 0x000000070400738b */ /* 0x000ea400001ee109 */
[----:B--2---:R-:W-:Y:S02]  /*7500*/  ISETP.NE.U32.AND P0, PT, R0, R7, PT ;  /* 0x000000070000720c */ /* 0x004fe40003f05070 */
[----:B------:R-:W-:-:S11]  /*7510*/  MOV R7, R0 ;  /* 0x0000000000077202 */ /* 0x000fd60000000f00 */
[----:B------:R-:W-:Y:S05]  /*7520*/  @P0 BRA `(.L_x_19842) ;  /* 0xfffffffc00e80947 */ /* 0x000fea000383ffff */
[----:B------:R-:W-:Y:S05]  /*7530*/  BSYNC B2 ;  /* 0x0000000000027941 */ /* 0x000fea0003800000 */
.L_x_19841:
[----:B------:R-:W-:Y:S05]  /*7540*/  BRA `(.L_x_19843) ;  /* 0x0000000000447947 */ /* 0x000fea0003800000 */
.L_x_19840:
[----:B-----5:R-:W-:-:S05]  /*7550*/  PRMT R5, RZ, 0x5410, R23 ;  /* 0x00005410ff057816 */ /* 0x020fca0000000017 */
[----:B------:R0:W-:Y:S02]  /*7560*/  ATOM.E.ADD.F16x2.RN.STRONG.GPU P0, RZ, desc[UR36][R2.64+-0x2], R5 ;  /* 0xfffffe0502ff79a2 */ /* 0x0001e4000810e1e4 */
[----:B0-----:R-:W-:Y:S05]  /*7570*/  @P0 BRA `(.L_x_19843) ;  /* 0x0000000000380947 */ /* 0x001fea0003800000 */
[----:B------:R-:W0:Y:S02]  /*7580*/  QSPC.E.S P0, RZ, [R2+-0x2] ;  /* 0xfffffe0002ff73aa */ /* 0x000e240000000500 */
[----:B0-----:R-:W-:Y:S05]  /*7590*/  @!P0 BRA `(.L_x_19844) ;  /* 0x0000000000248947 */ /* 0x001fea0003800000 */
[----:B------:R-:W-:-:S07]  /*75a0*/  MOV R4, R2 ;  /* 0x0000000200047202 */ /* 0x000fce0000000f00 */
.L_x_19845:
[----:B------:R-:W0:Y:S02]  /*75b0*/  LDS R2, [R4+-0x2] ;  /* 0xfffffe0004027984 */ /* 0x000e240000000800 */
[C---:B0-----:R-:W-:Y:S02]  /*75c0*/  HADD2 R0, R2.reuse.H1_H1, R23.H0_H0 ;  /* 0x2000001702007230 */ /* 0x041fe40000000c00 */
[----:B------:R-:W-:-:S05]  /*75d0*/  HADD2 R3, R2.H0_H0, RZ.H0_H0 ;  /* 0x200000ff02037230 */ /* 0x000fca0000000800 */
[----:B------:R-:W-:-:S06]  /*75e0*/  PRMT R3, R3, 0x5410, R0 ;  /* 0x0000541003037816 */ /* 0x000fcc0000000000 */
[----:B------:R-:W0:Y:S02]  /*75f0*/  ATOMS.CAST.SPIN R3, [R4+-0x2], R2, R3 ;  /* 0xfffffe020403738d */ /* 0x000e240001800003 */
[----:B0-----:R-:W-:-:S13]  /*7600*/  ISETP.EQ.U32.AND P0, PT, R3, 0x1, PT ;  /* 0x000000010300780c */ /* 0x001fda0003f02070 */
[----:B------:R-:W-:Y:S05]  /*7610*/  @!P0 BRA `(.L_x_19845) ;  /* 0xfffffffc00e48947 */ /* 0x000fea000383ffff */
[----:B------:R-:W-:Y:S05]  /*7620*/  BRA `(.L_x_19843) ;  /* 0x00000000000c7947 */ /* 0x000fea0003800000 */
.L_x_19844:
[----:B------:R-:W2:Y:S02]  /*7630*/  LD.E R0, desc[UR36][R2.64+-0x2] ;  /* 0xfffffe2402007980 */ /* 0x000ea4000c101900 */
[----:B--2---:R-:W-:-:S05]  /*7640*/  IMAD.IADD R5, R5, 0x1, R0 ;  /* 0x0000000105057824 */ /* 0x004fca00078e0200 */
[----:B------:R1:W-:Y:S02]  /*7650*/  ST.E desc[UR36][R2.64+-0x2], R5 ;  /* 0xfffffe0502007985 */ /* 0x0003e4000c101924 */
.L_x_19843:
[----:B------:R-:W-:Y:S05]  /*7660*/  BSYNC B1 ;  /* 0x0000000000017941 */ /* 0x000fea0003800000 */
.L_x_19839:
[----:B------:R-:W-:Y:S05]  /*7670*/  BRA `(.L_x_19846) ;  /* 0x0000000000447947 */ /* 0x000fea0003800000 */
.L_x_19838:
[----:B-----5:R-:W-:-:S05]  /*7680*/  PRMT R5, R23, 0x5410, RZ ;  /* 0x0000541017057816 */ /* 0x020fca00000000ff */
[----:B------:R0:W-:Y:S02]  /*7690*/  ATOM.E.ADD.F16x2.RN.STRONG.GPU P0, RZ, desc[UR36][R2.64], R5 ;  /* 0x0000000502ff79a2 */ /* 0x0001e4000810e1e4 */
[----:B0-----:R-:W-:Y:S05]  /*76a0*/  @P0 BRA `(.L_x_19846) ;  /* 0x0000000000380947 */ /* 0x001fea0003800000 */
[----:B------:R-:W0:Y:S02]  /*76b0*/  QSPC.E.S P0, RZ, [R2] ;  /* 0x0000000002ff73aa */ /* 0x000e240000000500 */
[----:B0-----:R-:W-:Y:S05]  /*76c0*/  @!P0 BRA `(.L_x_19847) ;  /* 0x0000000000248947 */ /* 0x001fea0003800000 */
[----:B------:R-:W-:-:S07]  /*76d0*/  MOV R4, R2 ;  /* 0x0000000200047202 */ /* 0x000fce0000000f00 */
.L_x_19848:
[----:B------:R-:W0:Y:S02]  /*76e0*/  LDS R2, [R4] ;  /* 0x0000000004027984 */ /* 0x000e240000000800 */
[C---:B0-----:R-:W-:Y:S02]  /*76f0*/  HADD2 R0, R2.reuse.H1_H1, RZ.H0_H0 ;  /* 0x200000ff02007230 */ /* 0x041fe40000000c00 */
[----:B------:R-:W-:-:S05]  /*7700*/  HADD2 R3, R2.H0_H0, R23.H0_H0 ;  /* 0x2000001702037230 */ /* 0x000fca0000000800 */
[----:B------:R-:W-:-:S06]  /*7710*/  PRMT R3, R3, 0x5410, R0 ;  /* 0x0000541003037816 */ /* 0x000fcc0000000000 */
[----:B------:R-:W0:Y:S02]  /*7720*/  ATOMS.CAST.SPIN R3, [R4], R2, R3 ;  /* 0x000000020403738d */ /* 0x000e240001800003 */
[----:B0-----:R-:W-:-:S13]  /*7730*/  ISETP.EQ.U32.AND P0, PT, R3, 0x1, PT ;  /* 0x000000010300780c */ /* 0x001fda0003f02070 */
[----:B------:R-:W-:Y:S05]  /*7740*/  @!P0 BRA `(.L_x_19848) ;  /* 0xfffffffc00e48947 */ /* 0x000fea000383ffff */
[----:B------:R-:W-:Y:S05]  /*7750*/  BRA `(.L_x_19846) ;  /* 0x00000000000c7947 */ /* 0x000fea0003800000 */
.L_x_19847:
[----:B------:R-:W2:Y:S02]  /*7760*/  LD.E R0, desc[UR36][R2.64] ;  /* 0x0000002402007980 */ /* 0x000ea4000c101900 */
[----:B--2---:R-:W-:-:S05]  /*7770*/  IADD3 R5, R5, R0, RZ ;  /* 0x0000000005057210 */ /* 0x004fca0007ffe0ff */
[----:B------:R2:W-:Y:S02]  /*7780*/  ST.E desc[UR36][R2.64], R5 ;  /* 0x0000000502007985 */ /* 0x0005e4000c101924 */
.L_x_19846:
[----:B------:R-:W-:Y:S05]  /*7790*/  BSYNC B0 ;  /* 0x0000000000007941 */ /* 0x000fea0003800000 */
.L_x_19837:
[----:B------:R-:W-:Y:S01]  /*77a0*/  IMAD R17, R24, 0x200, R19 ;  /* 0x0000020018117824 */ /* 0x000fe200078e0213 */
[----:B-12---:R-:W-:-:S04]  /*77b0*/  HFMA2.MMA R3, -RZ, RZ, 0, 0 ;  /* 0x00000000ff037435 */ /* 0x006fc800000001ff */
[----:B------:R-:W-:-:S05]  /*77c0*/  IADD3 R17, R17, 0x80, RZ ;  /* 0x0000008011117810 */ /* 0x000fca0007ffe0ff */
[----:B------:R-:W-:-:S07]  /*77d0*/  IMAD.MOV.U32 R2, RZ, RZ, R17 ;  /* 0x000000ffff027224 */ /* 0x000fce00078e0011 */
.L_x_19757:
[----:B------:R-:W-:Y:S05]  /*77e0*/  BSYNC B6 ;  /* 0x0000000000067941 */ /* 0x000fea0003800000 */
.L_x_19756:
        /* <DEDUP_REMOVED lines=26> */
[----:B0-----:R-:W-:-:S05]  /*7990*/  IMAD.HI.U32 R4, R3, UR7, R2 ;  /* 0x0000000703047c27 */ /* 0x001fca000f8e0002 */
        /* <DEDUP_REMOVED lines=280> */
.L_x_19851:
        /* <DEDUP_REMOVED lines=32> */
.L_x_19853:
[----:B------:R-:W-:Y:S05]  /*8d20*/  BSYNC B7 ;  /* 0x0000000000077941 */ /* 0x000fea0003800000 */
.L_x_19852:
        /* <DEDUP_REMOVED lines=28> */
[----:B0-----:R-:W-:Y:S05]  /*8ef0*/  CALL.REL.NOINC `($__internal_34_$__cuda_sm20_div_u64) ;  /* 0x0000014400447944 */ /* 0x001fea0003c00000 */
        /* <DEDUP_REMOVED lines=11> */
.L_x_19856:
        /* <DEDUP_REMOVED lines=24> */
.L_x_19857:
[----:B------:R-:W-:Y:S05]  /*9130*/  BSYNC B0 ;  /* 0x0000000000007941 */ /* 0x000fea0003800000 */
.L_x_19855:
        /* <DEDUP_REMOVED lines=32> */
.L_x_19859:
        /* <DEDUP_REMOVED lines=24> */
.L_x_19860:
[----:B------:R-:W-:Y:S05]  /*94c0*/  BSYNC B0 ;  /* 0x0000000000007941 */ /* 0x000fea0003800000 */
.L_x_19858:
        /* <DEDUP_REMOVED lines=33> */
.L_x_19862:
        /* <DEDUP_REMOVED lines=24> */
.L_x_19863:
[----:B------:R-:W-:Y:S05]  /*9860*/  BSYNC B0 ;  /* 0x0000000000007941 */ /* 0x000fea0003800000 */
.L_x_19861:
        /* <DEDUP_REMOVED lines=33> */
.L_x_19865:
        /* <DEDUP_REMOVED lines=24> */
.L_x_19866:
[----:B------:R-:W-:Y:S05]  /*9c00*/  BSYNC B0 ;  /* 0x0000000000007941 */ /* 0x000fea0003800000 */
.L_x_19864:
        /* <DEDUP_REMOVED lines=33> */
.L_x_19868:
        /* <DEDUP_REMOVED lines=24> */
.L_x_19869:
[----:B------:R-:W-:Y:S05]  /*9fa0*/  BSYNC B0 ;  /* 0x0000000000007941 */ /* 0x000fea0003800000 */
.L_x_19867:
        /* <DEDUP_REMOVED lines=33> */
.L_x_19871:
        /* <DEDUP_REMOVED lines=24> */
.L_x_19872:
[----:B------:R-:W-:Y:S05]  /*a340*/  BSYNC B0 ;  /* 0x0000000000007941 */ /* 0x000fea0003800000 */
.L_x_19870:
        /* <DEDUP_REMOVED lines=33> */
.L_x_19874:
        /* <DEDUP_REMOVED lines=24> */
.L_x_19875:
[----:B------:R-:W-:Y:S05]  /*a6e0*/  BSYNC B0 ;  /* 0x0000000000007941 */ /* 0x000fea0003800000 */
.L_x_19873:
        /* <DEDUP_REMOVED lines=33> */
.L_x_19877:
        /* <DEDUP_REMOVED lines=24> */
.L_x_19878:
[----:B------:R-:W-:Y:S05]  /*aa80*/  BSYNC B0 ;  /* 0x0000000000007941 */ /* 0x000fea0003800000 */
.L_x_19876:
        /* <DEDUP_REMOVED lines=33> */
.L_x_19880:
        /* <DEDUP_REMOVED lines=24> */
.L_x_19881:
[----:B------:R-:W-:Y:S05]  /*ae20*/  BSYNC B0 ;  /* 0x0000000000007941 */ /* 0x000fea0003800000 */
.L_x_19879:
        /* <DEDUP_REMOVED lines=33> */
.L_x_19883:
        /* <DEDUP_REMOVED lines=24> */
.L_x_19884:
[----:B------:R-:W-:Y:S05]  /*b1c0*/  BSYNC B0 ;  /* 0x0000000000007941 */ /* 0x000fea0003800000 */
.L_x_19882:
        /* <DEDUP_REMOVED lines=33> */
.L_x_19886:
        /* <DEDUP_REMOVED lines=24> */
.L_x_19887:
[----:B------:R-:W-:Y:S05]  /*b560*/  BSYNC B0 ;  /* 0x0000000000007941 */ /* 0x000fea0003800000 */
.L_x_19885:
        /* <DEDUP_REMOVED lines=33> */
.L_x_19889:
        /* <DEDUP_REMOVED lines=24> */
.L_x_19890:
[----:B------:R-:W-:Y:S05]  /*b900*/  BSYNC B0 ;  /* 0x0000000000007941 */ /* 0x000fea0003800000 */
.L_x_19888:
        /* <DEDUP_REMOVED lines=33> */
.L_x_19892:
        /* <DEDUP_REMOVED lines=24> */
.L_x_19893:
[----:B------:R-:W-:Y:S05]  /*bca0*/  BSYNC B0 ;  /* 0x0000000000007941 */ /* 0x000fea0003800000 */
.L_x_19891:
        /* <DEDUP_REMOVED lines=33> */
.L_x_19895:
        /* <DEDUP_REMOVED lines=24> */
.L_x_19896:
[----:B------:R-:W-:Y:S05]  /*c040*/  BSYNC B0 ;  /* 0x0000000000007941 */ /* 0x000fea0003800000 */
.L_x_19894:
        /* <DEDUP_REMOVED lines=33> */
.L_x_19898:
        /* <DEDUP_REMOVED lines=24> */
.L_x_19899:
[----:B------:R-:W-:Y:S05]  /*c3e0*/  BSYNC B0 ;  /* 0x0000000000007941 */ /* 0x000fea0003800000 */
.L_x_19897:
        /* <DEDUP_REMOVED lines=33> */
.L_x_19901:
        /* <DEDUP_REMOVED lines=24> */
.L_x_19902:
[----:B------:R-:W-:Y:S05]  /*c780*/  BSYNC B0 ;  /* 0x0000000000007941 */ /* 0x000fea0003800000 */
.L_x_19900:
        /* <DEDUP_REMOVED lines=33> */
.L_x_19904:
        /* <DEDUP_REMOVED lines=24> */
.L_x_19905:
[----:B------:R-:W-:Y:S05]  /*cb20*/  BSYNC B0 ;  /* 0x0000000000007941 */ /* 0x000fea0003800000 */
.L_x_19903:
        /* <DEDUP_REMOVED lines=33> */
.L_x_19907:
        /* <DEDUP_REMOVED lines=24> */
.L_x_19908:
[----:B------:R-:W-:Y:S05]  /*cec0*/  BSYNC B0 ;  /* 0x0000000000007941 */ /* 0x000fea0003800000 */
.L_x_19906:
        /* <DEDUP_REMOVED lines=33> */
.L_x_19910:
        /* <DEDUP_REMOVED lines=24> */
.L_x_19911:
[----:B------:R-:W-:Y:S05]  /*d260*/  BSYNC B0 ;  /* 0x0000000000007941 */ /* 0x000fea0003800000 */
.L_x_19909:
        /* <DEDUP_REMOVED lines=33> */
.L_x_19913:
        /* <DEDUP_REMOVED lines=24> */
.L_x_19914:
[----:B------:R-:W-:Y:S05]  /*d600*/  BSYNC B0 ;  /* 0x0000000000007941 */ /* 0x000fea0003800000 */
.L_x_19912:
        /* <DEDUP_REMOVED lines=33> */
.L_x_19916:
        /* <DEDUP_REMOVED lines=24> */
.L_x_19917:
[----:B------:R-:W-:Y:S05]  /*d9a0*/  BSYNC B0 ;  /* 0x0000000000007941 */ /* 0x000fea0003800000 */
.L_x_19915:
        /* <DEDUP_REMOVED lines=33> */
.L_x_19919:
        /* <DEDUP_REMOVED lines=24> */
.L_x_19920:
[----:B------:R-:W-:Y:S05]  /*dd40*/  BSYNC B0 ;  /* 0x0000000000007941 */ /* 0x000fea0003800000 */
.L_x_19918:
        /* <DEDUP_REMOVED lines=33> */
.L_x_19922:
        /* <DEDUP_REMOVED lines=24> */
.L_x_19923:
[----:B------:R-:W-:Y:S05]  /*e0e0*/  BSYNC B0 ;  /* 0x0000000000007941 */ /* 0x000fea0003800000 */
.L_x_19921:
        /* <DEDUP_REMOVED lines=31> */
.L_x_19925:
        /* <DEDUP_REMOVED lines=23> */
.L_x_19926:
[----:B------:R-:W-:Y:S05]  /*e450*/  BSYNC B0 ;  /* 0x0000000000007941 */ /* 0x000fea0003800000 */
.L_x_19924:
        /* <DEDUP_REMOVED lines=21> */
.L_x_19928:
        /* <DEDUP_REMOVED lines=19> */
.L_x_19929:
[----:B------:R-:W-:Y:S05]  /*e6e0*/  BSYNC B0 ;  /* 0x0000000000007941 */ /* 0x000fea0003800000 */
.L_x_19927:
[----:B------:R-:W-:Y:S01]  /*e6f0*/  ULDC.64 UR4, c[0x0][0x5c0] ;  /* 0x0001700000047ab9 */ /* 0x000fe20000000a00 */
[----:B------:R-:W-:Y:S02]  /*e700*/  IMAD.MOV.U32 R19, RZ, RZ, R16 ;  /* 0x000000ffff137224 */ /* 0x000fe400078e0010 */
[----:B------:R-:W-:Y:S02]  /*e710*/  IMAD R3, R3, UR4, RZ ;  /* 0x0000000403037c24 */ /* 0x000fe4000f8e02ff */
[----:B------:R-:W-:-:S04]  /*e720*/  IMAD.WIDE.U32 R18, R2, UR4, R18 ;  /* 0x0000000402127c25 */ /* 0x000fc8000f8e0012 */
[----:B------:R-:W-:-:S05]  /*e730*/  IMAD R3, R2, UR5, R3 ;  /* 0x0000000502037c24 */ /* 0x000fca000f8e0203 */
[----:B------:R-:W-:-:S07]  /*e740*/  IADD3 R16, R19, R3, RZ ;  /* 0x0000000313107210 */ /* 0x000fce0007ffe0ff */
.L_x_19854:
        /* <DEDUP_REMOVED lines=29> */
.L_x_19935:
[----:B-----5:R-:W-:-:S05]  /*e920*/  HADD2 R0, R7, R23.H0_H0 ;  /* 0x2000001707007230 */ /* 0x020fca0000000000 */
[----:B------:R-:W-:-:S05]  /*e930*/  PRMT R9, R7, R6, R0 ;  /* 0x0000000607097216 */ /* 0x000fca0000000000 */
[----:B------:R-:W2:Y:S02]  /*e940*/  ATOM.E.CAS.STRONG.GPU PT, R0, [R4], R7, R9 ;  /* 0x000000070400738b */ /* 0x000ea400001ee109 */
[----:B--2---:R-:W-:Y:S02]  /*e950*/  ISETP.NE.U32.AND P0, PT, R0, R7, PT ;  /* 0x000000070000720c */ /* 0x004fe40003f05070 */
[----:B------:R-:W-:-:S11]  /*e960*/  MOV R7, R0 ;  /* 0x0000000000077202 */ /* 0x000fd60000000f00 */
[----:B------:R-:W-:Y:S05]  /*e970*/  @P0 BRA `(.L_x_19935) ;  /* 0xfffffffc00e80947 */ /* 0x000fea000383ffff */
[----:B------:R-:W-:Y:S05]  /*e980*/  BSYNC B2 ;  /* 0x0000000000027941 */ /* 0x000fea0003800000 */
.L_x_19934:
[----:B------:R-:W-:Y:S05]  /*e990*/  BRA `(.L_x_19936) ;  /* 0x0000000000447947 */ /* 0x000fea0003800000 */
.L_x_19933:
[----:B0----5:R-:W-:-:S05]  /*e9a0*/  PRMT R5, RZ, 0x5410, R23 ;  /* 0x00005410ff057816 */ /* 0x021fca0000000017 */
[----:B------:R0:W-:Y:S02]  /*e9b0*/  ATOM.E.ADD.F16x2.RN.STRONG.GPU P0, RZ, desc[UR36][R2.64+-0x2], R5 ;  /* 0xfffffe0502ff79a2 */ /* 0x0001e4000810e1e4 */
[----:B0-----:R-:W-:Y:S05]  /*e9c0*/  @P0 BRA `(.L_x_19936) ;  /* 0x0000000000380947 */ /* 0x001fea0003800000 */
[----:B------:R-:W0:Y:S02]  /*e9d0*/  QSPC.E.S P0, RZ, [R2+-0x2] ;  /* 0xfffffe0002ff73aa */ /* 0x000e240000000500 */
[----:B0-----:R-:W-:Y:S05]  /*e9e0*/  @!P0 BRA `(.L_x_19937) ;  /* 0x0000000000248947 */ /* 0x001fea0003800000 */
[----:B------:R-:W-:-:S07]  /*e9f0*/  MOV R4, R2 ;  /* 0x0000000200047202 */ /* 0x000fce0000000f00 */
.L_x_19938:
        /* <DEDUP_REMOVED lines=8> */
.L_x_19937:
[----:B------:R-:W2:Y:S02]  /*ea80*/  LD.E R0, desc[UR36][R2.64+-0x2] ;  /* 0xfffffe2402007980 */ /* 0x000ea4000c101900 */
[----:B--2---:R-:W-:-:S05]  /*ea90*/  IMAD.IADD R5, R5, 0x1, R0 ;  /* 0x0000000105057824 */ /* 0x004fca00078e0200 */
[----:B------:R1:W-:Y:S02]  /*eaa0*/  ST.E desc[UR36][R2.64+-0x2], R5 ;  /* 0xfffffe0502007985 */ /* 0x0003e4000c101924 */
.L_x_19936:
[----:B------:R-:W-:Y:S05]  /*eab0*/  BSYNC B1 ;  /* 0x0000000000017941 */ /* 0x000fea0003800000 */
.L_x_19932:
[----:B------:R-:W-:Y:S05]  /*eac0*/  BRA `(.L_x_19939) ;  /* 0x0000000000447947 */ /* 0x000fea0003800000 */
.L_x_19931:
[----:B0----5:R-:W-:-:S05]  /*ead0*/  PRMT R5, R23, 0x5410, RZ ;  /* 0x0000541017057816 */ /* 0x021fca00000000ff */
[----:B------:R0:W-:Y:S02]  /*eae0*/  ATOM.E.ADD.F16x2.RN.STRONG.GPU P0, RZ, desc[UR36][R2.64], R5 ;  /* 0x0000000502ff79a2 */ /* 0x0001e4000810e1e4 */
[----:B0-----:R-:W-:Y:S05]  /*eaf0*/  @P0 BRA `(.L_x_19939) ;  /* 0x0000000000380947 */ /* 0x001fea0003800000 */
[----:B------:R-:W0:Y:S02]  /*eb00*/  QSPC.E.S P0, RZ, [R2] ;  /* 0x0000000002ff73aa */ /* 0x000e240000000500 */
[----:B0-----:R-:W-:Y:S05]  /*eb10*/  @!P0 BRA `(.L_x_19940) ;  /* 0x0000000000248947 */ /* 0x001fea0003800000 */
[----:B------:R-:W-:-:S07]  /*eb20*/  MOV R4, R2 ;  /* 0x0000000200047202 */ /* 0x000fce0000000f00 */
.L_x_19941:
        /* <DEDUP_REMOVED lines=8> */
.L_x_19940:
[----:B------:R-:W2:Y:S02]  /*ebb0*/  LD.E R0, desc[UR36][R2.64] ;  /* 0x0000002402007980 */ /* 0x000ea4000c101900 */
[----:B--2---:R-:W-:-:S05]  /*ebc0*/  IADD3 R5, R5, R0, RZ ;  /* 0x0000000005057210 */ /* 0x004fca0007ffe0ff */
[----:B------:R0:W-:Y:S02]  /*ebd0*/  ST.E desc[UR36][R2.64], R5 ;  /* 0x0000000502007985 */ /* 0x0001e4000c101924 */
.L_x_19939:
[----:B------:R-:W-:Y:S05]  /*ebe0*/  BSYNC B0 ;  /* 0x0000000000007941 */ /* 0x000fea0003800000 */
.L_x_19930:
[----:B------:R-:W-:Y:S02]  /*ebf0*/  VIADD R17, R17, 0x80 ;  /* 0x0000008011117836 */ /* 0x000fe40000000000 */
[----:B01----:R-:W-:-:S03]  /*ec00*/  IMAD.MOV.U32 R3, RZ, RZ, RZ ;  /* 0x000000ffff037224 */ /* 0x003fc600078e00ff */
[----:B------:R-:W-:-:S07]  /*ec10*/  MOV R2, R17 ;  /* 0x0000001100027202 */ /* 0x000fce0000000f00 */
.L_x_19850:
[----:B------:R-:W-:Y:S05]  /*ec20*/  BSYNC B6 ;  /* 0x0000000000067941 */ /* 0x000fea0003800000 */
.L_x_19849:
        /* <DEDUP_REMOVED lines=26> */
[----:B0-----:R-:W-:-:S05]  /*edd0*/  IMAD.HI.U32 R4, R3, UR7, R2 ;  /* 0x0000000703047c27 */ /* 0x001fca000f8e0002 */
        /* <DEDUP_REMOVED lines=280> */
.L_x_19944:
        /* <DEDUP_REMOVED lines=32> */
.L_x_19946:
[----:B------:R-:W-:Y:S05]  /*10160*/  BSYNC B7 ;  /* 0x0000000000077941 */ /* 0x000fea0003800000 */
.L_x_19945:
        /* <DEDUP_REMOVED lines=28> */
[----:B0-----:R-:W-:Y:S05]  /*10330*/  CALL.REL.NOINC `($__internal_34_$__cuda_sm20_div_u64) ;  /* 0x000000d000347944 */ /* 0x001fea0003c00000 */
        /* <DEDUP_REMOVED lines=11> */
.L_x_19949:
        /* <DEDUP_REMOVED lines=24> */
.L_x_19950:
[----:B------:R-:W-:Y:S05]  /*10570*/  BSYNC B0 ;  /* 0x0000000000007941 */ /* 0x000fea0003800000 */
.L_x_19948:
        /* <DEDUP_REMOVED lines=32> */
.L_x_19952:
        /* <DEDUP_REMOVED lines=24> */
.L_x_19953:
[----:B------:R-:W-:Y:S05]  /*10900*/  BSYNC B0 ;  /* 0x0000000000007941 */ /* 0x000fea0003800000 */
.L_x_19951:
        /* <DEDUP_REMOVED lines=33> */
.L_x_19955:
        /* <DEDUP_REMOVED lines=24> */
.L_x_19956:
[----:B------:R-:W-:Y:S05]  /*10ca0*/  BSYNC B0 ;  /* 0x0000000000007941 */ /* 0x000fea0003800000 */
.L_x_19954:
        /* <DEDUP_REMOVED lines=33> */
.L_x_19958:
        /* <DEDUP_REMOVED lines=24> */
.L_x_19959:
[----:B------:R-:W-:Y:S05]  /*11040*/  BSYNC B0 ;  /* 0x0000000000007941 */ /* 0x000fea0003800000 */
.L_x_19957:
        /* <DEDUP_REMOVED lines=33> */
.L_x_19961:
        /* <DEDUP_REMOVED lines=24> */
.L_x_19962:
[----:B------:R-:W-:Y:S05]  /*113e0*/  BSYNC B0 ;  /* 0x0000000000007941 */ /* 0x000fea0003800000 */
.L_x_19960:
        /* <DEDUP_REMOVED lines=33> */
.L_x_19964:
        /* <DEDUP_REMOVED lines=24> */
.L_x_19965:
[----:B------:R-:W-:Y:S05]  /*11780*/  BSYNC B0 ;  /* 0x0000000000007941 */ /* 0x000fea0003800000 */
.L_x_19963:
        /* <DEDUP_REMOVED lines=33> */
.L_x_19967:
        /* <DEDUP_REMOVED lines=24> */
.L_x_19968:
[----:B------:R-:W-:Y:S05]  /*11b20*/  BSYNC B0 ;  /* 0x0000000000007941 */ /* 0x000fea0003800000 */
.L_x_19966:
        /* <DEDUP_REMOVED lines=33> */
.L_x_19970:
        /* <DEDUP_REMOVED lines=24> */
.L_x_19971:
[----:B------:R-:W-:Y:S05]  /*11ec0*/  BSYNC B0 ;  /* 0x0000000000007941 */ /* 0x000fea0003800000 */
.L_x_19969:
        /* <DEDUP_REMOVED lines=33> */
.L_x_19973:
        /* <DEDUP_REMOVED lines=24> */
.L_x_19974:
[----:B------:R-:W-:Y:S05]  /*12260*/  BSYNC B0 ;  /* 0x0000000000007941 */ /* 0x000fea0003800000 */
.L_x_19972:
        /* <DEDUP_REMOVED lines=33> */
.L_x_19976:
        /* <DEDUP_REMOVED lines=24> */
.L_x_19977:
[----:B------:R-:W-:Y:S05]  /*12600*/  BSYNC B0 ;  /* 0x0000000000007941 */ /* 0x000fea0003800000 */
.L_x_19975:
        /* <DEDUP_REMOVED lines=33> */
.L_x_19979:
        /* <DEDUP_REMOVED lines=24> */
.L_x_19980:
[----:B------:R-:W-:Y:S05]  /*129a0*/  BSYNC B0 ;  /* 0x0000000000007941 */ /* 0x000fea0003800000 */
.L_x_19978:
        /* <DEDUP_REMOVED lines=33> */
.L_x_19982:
        /* <DEDUP_REMOVED lines=24> */
.L_x_19983:
[----:B------:R-:W-:Y:S05]  /*12d40*/  BSYNC B0 ;  /* 0x0000000000007941 */ /* 0x000fea0003800000 */
.L_x_19981:
        /* <DEDUP_REMOVED lines=33> */
.L_x_19985:
        /* <DEDUP_REMOVED lines=24> */
.L_x_19986:
[----:B------:R-:W-:Y:S05]  /*130e0*/  BSYNC B0 ;  /* 0x0000000000007941 */ /* 0x000fea0003800000 */
.L_x_19984:
        /* <DEDUP_REMOVED lines=33> */
.L_x_19988:
        /* <DEDUP_REMOVED lines=24> */
.L_x_19989:
[----:B------:R-:W-:Y:S05]  /*13480*/  BSYNC B0 ;  /* 0x0000000000007941 */ /* 0x000fea0003800000 */
.L_x_19987:
        /* <DEDUP_REMOVED lines=33> */
.L_x_19991:
        /* <DEDUP_REMOVED lines=24> */
.L_x_19992:
[----:B------:R-:W-:Y:S05]  /*13820*/  BSYNC B0 ;  /* 0x0000000000007941 */ /* 0x000fea0003800000 */
.L_x_19990:
        /* <DEDUP_REMOVED lines=33> */
.L_x_19994:
        /* <DEDUP_REMOVED lines=24> */
.L_x_19995:
[----:B------:R-:W-:Y:S05]  /*13bc0*/  BSYNC B0 ;  /* 0x0000000000007941 */ /* 0x000fea0003800000 */
.L_x_19993:
        /* <DEDUP_REMOVED lines=33> */
.L_x_19997:
        /* <DEDUP_REMOVED lines=24> */
.L_x_19998:
[----:B------:R-:W-:Y:S05]  /*13f60*/  BSYNC B0 ;  /* 0x0000000000007941 */ /* 0x000fea0003800000 */
.L_x_19996:
        /* <DEDUP_REMOVED lines=33> */
.L_x_20000:
        /* <DEDUP_REMOVED lines=24> */
.L_x_20001:
[----:B------:R-:W-:Y:S05]  /*14300*/  BSYNC B0 ;  /* 0x0000000000007941 */ /* 0x000fea0003800000 */
.L_x_19999:
        /* <DEDUP_REMOVED lines=33> */
.L_x_20003:
        /* <DEDUP_REMOVED lines=24> */
.L_x_20004:
[----:B------:R-:W-:Y:S05]  /*146a0*/  BSYNC B0 ;  /* 0x0000000000007941 */ /* 0x000fea0003800000 */
.L_x_20002:
        /* <DEDUP_REMOVED lines=33> */
.L_x_20006:
        /* <DEDUP_REMOVED lines=24> */
.L_x_20007:
[----:B------:R-:W-:Y:S05]  /*14a40*/  BSYNC B0 ;  /* 0x0000000000007941 */ /* 0x000fea0003800000 */
.L_x_20005:
        /* <DEDUP_REMOVED lines=33> */
.L_x_20009:
        /* <DEDUP_REMOVED lines=24> */
.L_x_20010:
[----:B------:R-:W-:Y:S05]  /*14de0*/  BSYNC B0 ;  /* 0x0000000000007941 */ /* 0x000fea0003800000 */
.L_x_20008:
        /* <DEDUP_REMOVED lines=33> */
.L_x_20012:
        /* <DEDUP_REMOVED lines=24> */
.L_x_20013:
[----:B------:R-:W-:Y:S05]  /*15180*/  BSYNC B0 ;  /* 0x0000000000007941 */ /* 0x000fea0003800000 */
.L_x_20011:
        /* <DEDUP_REMOVED lines=20> */
[----:B------:R-:W-:Y:S05]  /*152d0*/  CALL.REL.NOINC `($__internal_34_$__cuda_sm20_div_u64) ;  /* 0x00000080004c7944 */ /* 0x000fea0003c00000 */
        /* <DEDUP_REMOVED lines=12> */
.L_x_20015:
        /* <DEDUP_REMOVED lines=24> */
.L_x_20016:
[----:B------:R-:W-:Y:S05]  /*15520*/  BSYNC B0 ;  /* 0x0000000000007941 */ /* 0x000fea0003800000 */
.L_x_20014:
        /* <DEDUP_REMOVED lines=31> */
.L_x_20018:
        /* <DEDUP_REMOVED lines=23> */
.L_x_20019:
[----:B------:R-:W-:Y:S05]  /*15890*/  BSYNC B0 ;  /* 0x0000000000007941 */ /* 0x000fea0003800000 */
.L_x_20017:
        /* <DEDUP_REMOVED lines=18> */
[----:B------:R-:W-:Y:S02]  /*159c0*/  MOV R2, R0 ;  /* 0x0000000000027202 */ /* 0x000fe40000000f00 */
[----:B------:R-:W-:Y:S01]  /*159d0*/  MOV R3, R5 ;  /* 0x0000000500037202 */ /* 0x000fe20000000f00 */
[----:B------:R-:W-:Y:S06]  /*159e0*/  BRA `(.L_x_20022) ;  /* 0x00000000004c7947 */ /* 0x000fec0003800000 */
.L_x_20021:
        /* <DEDUP_REMOVED lines=19> */
.L_x_20022:
[----:B------:R-:W-:Y:S05]  /*15b20*/  BSYNC B0 ;  /* 0x0000000000007941 */ /* 0x000fea0003800000 */
.L_x_20020:
[----:B------:R-:W-:Y:S01]  /*15b30*/  ULDC.64 UR4, c[0x0][0x5c0] ;  /* 0x0001700000047ab9 */ /* 0x000fe20000000a00 */
[----:B------:R-:W-:Y:S01]  /*15b40*/  MOV R19, R16 ;  /* 0x0000001000137202 */ /* 0x000fe20000000f00 */
[----:B------:R-:W-:Y:S02]  /*15b50*/  IMAD R3, R3, UR4, RZ ;  /* 0x0000000403037c24 */ /* 0x000fe4000f8e02ff */
[----:B------:R-:W-:-:S04]  /*15b60*/  IMAD.WIDE.U32 R18, R2, UR4, R18 ;  /* 0x0000000402127c25 */ /* 0x000fc8000f8e0012 */
[----:B------:R-:W-:-:S05]  /*15b70*/  IMAD R3, R2, UR5, R3 ;  /* 0x0000000502037c24 */ /* 0x000fca000f8e0203 */
[----:B------:R-:W-:-:S07]  /*15b80*/  IADD3 R16, R19, R3, RZ ;  /* 0x0000000313107210 */ /* 0x000fce0007ffe0ff */
.L_x_19947:
        /* <DEDUP_REMOVED lines=29> */
.L_x_20028:
[----:B-----5:R-:W-:-:S05]  /*15d60*/  HADD2 R0, R7, R23.H0_H0 ;  /* 0x2000001707007230 */ /* 0x020fca0000000000 */
[----:B------:R-:W-:-:S05]  /*15d70*/  PRMT R9, R7, R6, R0 ;  /* 0x0000000607097216 */ /* 0x000fca0000000000 */
[----:B------:R-:W2:Y:S02]  /*15d80*/  ATOM.E.CAS.STRONG.GPU PT, R0, [R4], R7, R9 ;  /* 0x000000070400738b */ /* 0x000ea400001ee109 */
[----:B--2---:R-:W-:Y:S01]  /*15d90*/  ISETP.NE.U32.AND P0, PT, R0, R7, PT ;  /* 0x000000070000720c */ /* 0x004fe20003f05070 */
[----:B------:R-:W-:-:S12]  /*15da0*/  IMAD.MOV.U32 R7, RZ, RZ, R0 ;  /* 0x000000ffff077224 */ /* 0x000fd800078e0000 */
[----:B------:R-:W-:Y:S05]  /*15db0*/  @P0 BRA `(.L_x_20028) ;  /* 0xfffffffc00e80947 */ /* 0x000fea000383ffff */
[----:B------:R-:W-:Y:S05]  /*15dc0*/  BSYNC B2 ;  /* 0x0000000000027941 */ /* 0x000fea0003800000 */
.L_x_20027:
[----:B------:R-:W-:Y:S05]  /*15dd0*/  BRA `(.L_x_20029) ;  /* 0x0000000000447947 */ /* 0x000fea0003800000 */
.L_x_20026:
[----:B0----5:R-:W-:-:S05]  /*15de0*/  PRMT R5, RZ, 0x5410, R23 ;  /* 0x00005410ff057816 */ /* 0x021fca0000000017 */
[----:B------:R0:W-:Y:S02]  /*15df0*/  ATOM.E.ADD.F16x2.RN.STRONG.GPU P0, RZ, desc[UR36][R2.64+-0x2], R5 ;  /* 0xfffffe0502ff79a2 */ /* 0x0001e4000810e1e4 */
[----:B0-----:R-:W-:Y:S05]  /*15e00*/  @P0 BRA `(.L_x_20029) ;  /* 0x0000000000380947 */ /* 0x001fea0003800000 */
[----:B------:R-:W0:Y:S02]  /*15e10*/  QSPC.E.S P0, RZ, [R2+-0x2] ;  /* 0xfffffe0002ff73aa */ /* 0x000e240000000500 */
[----:B0-----:R-:W-:Y:S05]  /*15e20*/  @!P0 BRA `(.L_x_20030) ;  /* 0x0000000000248947 */ /* 0x001fea0003800000 */
[----:B------:R-:W-:-:S07]  /*15e30*/  MOV R4, R2 ;  /* 0x0000000200047202 */ /* 0x000fce0000000f00 */
.L_x_20031:
        /* <DEDUP_REMOVED lines=8> */
.L_x_20030:
[----:B------:R-:W2:Y:S02]  /*15ec0*/  LD.E R0, desc[UR36][R2.64+-0x2] ;  /* 0xfffffe2402007980 */ /* 0x000ea4000c101900 */
[----:B--2---:R-:W-:-:S05]  /*15ed0*/  IADD3 R5, R5, R0, RZ ;  /* 0x0000000005057210 */ /* 0x004fca0007ffe0ff */
[----:B------:R1:W-:Y:S02]  /*15ee0*/  ST.E desc[UR36][R2.64+-0x2], R5 ;  /* 0xfffffe0502007985 */ /* 0x0003e4000c101924 */
.L_x_20029:
[----:B------:R-:W-:Y:S05]  /*15ef0*/  BSYNC B1 ;  /* 0x0000000000017941 */ /* 0x000fea0003800000 */
.L_x_20025:
[----:B------:R-:W-:Y:S05]  /*15f00*/  BRA `(.L_x_20032) ;  /* 0x0000000000447947 */ /* 0x000fea0003800000 */
.L_x_20024:
[----:B0----5:R-:W-:-:S05]  /*15f10*/  PRMT R5, R23, 0x5410, RZ ;  /* 0x0000541017057816 */ /* 0x021fca00000000ff */
[----:B------:R0:W-:Y:S02]  /*15f20*/  ATOM.E.ADD.F16x2.RN.STRONG.GPU P0, RZ, desc[UR36][R2.64], R5 ;  /* 0x0000000502ff79a2 */ /* 0x0001e4000810e1e4 */
[----:B0-----:R-:W-:Y:S05]  /*15f30*/  @P0 BRA `(.L_x_20032) ;  /* 0x0000000000380947 */ /* 0x001fea0003800000 */
[----:B------:R-:W0:Y:S02]  /*15f40*/  QSPC.E.S P0, RZ, [R2] ;  /* 0x0000000002ff73aa */ /* 0x000e240000000500 */
[----:B0-----:R-:W-:Y:S05]  /*15f50*/  @!P0 BRA `(.L_x_20033) ;  /* 0x0000000000248947 */ /* 0x001fea0003800000 */
[----:B------:R-:W-:-:S07]  /*15f60*/  MOV R4, R2 ;  /* 0x0000000200047202 */ /* 0x000fce0000000f00 */
.L_x_20034:
        /* <DEDUP_REMOVED lines=8> */
.L_x_20033:
[----:B------:R-:W2:Y:S02]  /*15ff0*/  LD.E R0, desc[UR36][R2.64] ;  /* 0x0000002402007980 */ /* 0x000ea4000c101900 */
[----:B--2---:R-:W-:-:S05]  /*16000*/  IADD3 R5, R5, R0, RZ ;  /* 0x0000000005057210 */ /* 0x004fca0007ffe0ff */
[----:B------:R2:W-:Y:S02]  /*16010*/  ST.E desc[UR36][R2.64], R5 ;  /* 0x0000000502007985 */ /* 0x0005e4000c101924 */
.L_x_20032:
[----:B------:R-:W-:Y:S05]  /*16020*/  BSYNC B0 ;  /* 0x0000000000007941 */ /* 0x000fea0003800000 */
.L_x_20023:
[----:B------:R-:W-:Y:S01]  /*16030*/  VIADD R17, R17, 0x80 ;  /* 0x0000008011117836 */ /* 0x000fe20000000000 */
[----:B-12---:R-:W-:-:S04]  /*16040*/  HFMA2.MMA R3, -RZ, RZ, 0, 0 ;  /* 0x00000000ff037435 */ /* 0x006fc800000001ff */
[----:B------:R-:W-:-:S07]  /*16050*/  MOV R2, R17 ;  /* 0x0000001100027202 */ /* 0x000fce0000000f00 */
.L_x_19943:
[----:B------:R-:W-:Y:S05]  /*16060*/  BSYNC B6 ;  /* 0x0000000000067941 */ /* 0x000fea0003800000 */
.L_x_19942:
        /* <DEDUP_REMOVED lines=306> */
.L_x_20035:
        /* <DEDUP_REMOVED lines=32> */
.L_x_20037:
[----:B------:R-:W-:Y:S05]  /*17590*/  BSYNC B6 ;  /* 0x0000000000067941 */ /* 0x000fea0003800000 */
.L_x_20036:
        /* <DEDUP_REMOVED lines=40> */
.L_x_20040:
        /* <DEDUP_REMOVED lines=24> */
.L_x_20041:
[----:B------:R-:W-:Y:S05]  /*179a0*/  BSYNC B0 ;  /* 0x0000000000007941 */ /* 0x000fea0003800000 */
.L_x_20039:
        /* <DEDUP_REMOVED lines=32> */
.L_x_20043:
        /* <DEDUP_REMOVED lines=24> */
.L_x_20044:
[----:B------:R-:W-:Y:S05]  /*17d30*/  BSYNC B0 ;  /* 0x0000000000007941 */ /* 0x000fea0003800000 */
.L_x_20042:
        /* <DEDUP_REMOVED lines=33> */
.L_x_20046:
        /* <DEDUP_REMOVED lines=24> */
.L_x_20047:
[----:B------:R-:W-:Y:S05]  /*180d0*/  BSYNC B0 ;  /* 0x0000000000007941 */ /* 0x000fea0003800000 */
.L_x_20045:
        /* <DEDUP_REMOVED lines=33> */
.L_x_20049:
        /* <DEDUP_REMOVED lines=24> */
.L_x_20050:
[----:B------:R-:W-:Y:S05]  /*18470*/  BSYNC B0 ;  /* 0x0000000000007941 */ /* 0x000fea0003800000 */
.L_x_20048:
        /* <DEDUP_REMOVED lines=33> */
.L_x_20052:
        /* <DEDUP_REMOVED lines=24> */
.L_x_20053:
[----:B------:R-:W-:Y:S05]  /*18810*/  BSYNC B0 ;  /* 0x0000000000007941 */ /* 0x000fea0003800000 */
.L_x_20051:
        /* <DEDUP_REMOVED lines=33> */
.L_x_20055:
        /* <DEDUP_REMOVED lines=24> */
.L_x_20056:
[----:B------:R-:W-:Y:S05]  /*18bb0*/  BSYNC B0 ;  /* 0x0000000000007941 */ /* 0x000fea0003800000 */
.L_x_20054:
        /* <DEDUP_REMOVED lines=33> */
.L_x_20058:
        /* <DEDUP_REMOVED lines=24> */
.L_x_20059:
[----:B------:R-:W-:Y:S05]  /*18f50*/  BSYNC B0 ;  /* 0x0000000000007941 */ /* 0x000fea0003800000 */
.L_x_20057:
        /* <DEDUP_REMOVED lines=33> */
.L_x_20061:
        /* <DEDUP_REMOVED lines=24> */
.L_x_20062:
[----:B------:R-:W-:Y:S05]  /*192f0*/  BSYNC B0 ;  /* 0x0000000000007941 */ /* 0x000fea0003800000 */
.L_x_20060:
        /* <DEDUP_REMOVED lines=33> */
.L_x_20064:
        /* <DEDUP_REMOVED lines=24> */
.L_x_20065:
[----:B------:R-:W-:Y:S05]  /*19690*/  BSYNC B0 ;  /* 0x0000000000007941 */ /* 0x000fea0003800000 */
.L_x_20063:
        /* <DEDUP_REMOVED lines=33> */
.L_x_20067:
        /* <DEDUP_REMOVED lines=24> */
.L_x_20068:
[----:B------:R-:W-:Y:S05]  /*19a30*/  BSYNC B0 ;  /* 0x0000000000007941 */ /* 0x000fea0003800000 */
.L_x_20066:
        /* <DEDUP_REMOVED lines=33> */
.L_x_20070:
        /* <DEDUP_REMOVED lines=24> */
.L_x_20071:
[----:B------:R-:W-:Y:S05]  /*19dd0*/  BSYNC B0 ;  /* 0x0000000000007941 */ /* 0x000fea0003800000 */
.L_x_20069:
        /* <DEDUP_REMOVED lines=33> */
.L_x_20073:
        /* <DEDUP_REMOVED lines=24> */
.L_x_20074:
[----:B------:R-:W-:Y:S05]  /*1a170*/  BSYNC B0 ;  /* 0x0000000000007941 */ /* 0x000fea0003800000 */
.L_x_20072:
        /* <DEDUP_REMOVED lines=33> */
.L_x_20076:
        /* <DEDUP_REMOVED lines=24> */
.L_x_20077:
[----:B------:R-:W-:Y:S05]  /*1a510*/  BSYNC B0 ;  /* 0x0000000000007941 */ /* 0x000fea0003800000 */
.L_x_20075:
        /* <DEDUP_REMOVED lines=33> */
.L_x_20079:
        /* <DEDUP_REMOVED lines=24> */
.L_x_20080:
[----:B------:R-:W-:Y:S05]  /*1a8b0*/  BSYNC B0 ;  /* 0x0000000000007941 */ /* 0x000fea0003800000 */
.L_x_20078:
        /* <DEDUP_REMOVED lines=33> */
.L_x_20082:
        /* <DEDUP_REMOVED lines=24> */
.L_x_20083:
[----:B------:R-:W-:Y:S05]  /*1ac50*/  BSYNC B0 ;  /* 0x0000000000007941 */ /* 0x000fea0003800000 */
.L_x_20081:
        /* <DEDUP_REMOVED lines=33> */
.L_x_20085:
        /* <DEDUP_REMOVED lines=24> */
.L_x_20086:
[----:B------:R-:W-:Y:S05]  /*1aff0*/  BSYNC B0 ;  /* 0x0000000000007941 */ /* 0x000fea0003800000 */
.L_x_20084:
        /* <DEDUP_REMOVED lines=33> */
.L_x_20088:
        /* <DEDUP_REMOVED lines=24> */
.L_x_20089:
[----:B------:R-:W-:Y:S05]  /*1b390*/  BSYNC B0 ;  /* 0x0000000000007941 */ /* 0x000fea0003800000 */
.L_x_20087:
        /* <DEDUP_REMOVED lines=33> */
.L_x_20091:
        /* <DEDUP_REMOVED lines=24> */
.L_x_20092:
[----:B------:R-:W-:Y:S05]  /*1b730*/  BSYNC B0 ;  /* 0x0000000000007941 */ /* 0x000fea0003800000 */
.L_x_20090:
        /* <DEDUP_REMOVED lines=33> */
.L_x_20094:
        /* <DEDUP_REMOVED lines=24> */
.L_x_20095:
[----:B------:R-:W-:Y:S05]  /*1bad0*/  BSYNC B0 ;  /* 0x0000000000007941 */ /* 0x000fea0003800000 */
.L_x_20093:
        /* <DEDUP_REMOVED lines=33> */
.L_x_20097:
        /* <DEDUP_REMOVED lines=24> */
.L_x_20098:
[----:B------:R-:W-:Y:S05]  /*1be70*/  BSYNC B0 ;  /* 0x0000000000007941 */ /* 0x000fea0003800000 */
.L_x_20096:
        /* <DEDUP_REMOVED lines=33> */
.L_x_20100:
        /* <DEDUP_REMOVED lines=24> */
.L_x_20101:
[----:B------:R-:W-:Y:S05]  /*1c210*/  BSYNC B0 ;  /* 0x0000000000007941 */ /* 0x000fea0003800000 */
.L_x_20099:
        /* <DEDUP_REMOVED lines=33> */
.L_x_20103:
        /* <DEDUP_REMOVED lines=24> */
.L_x_20104:
[----:B------:R-:W-:Y:S05]  /*1c5b0*/  BSYNC B0 ;  /* 0x0000000000007941 */ /* 0x000fea0003800000 */
.L_x_20102:
        /* <DEDUP_REMOVED lines=33> */
.L_x_20106:
        /* <DEDUP_REMOVED lines=24> */
.L_x_20107:
[----:B------:R-:W-:Y:S05]  /*1c950*/  BSYNC B0 ;  /* 0x0000000000007941 */ /* 0x000fea0003800000 */
.L_x_20105:
        /* <DEDUP_REMOVED lines=31> */
.L_x_20109:
        /* <DEDUP_REMOVED lines=23> */
.L_x_20110:
[----:B------:R-:W-:Y:S05]  /*1ccc0*/  BSYNC B0 ;  /* 0x0000000000007941 */ /* 0x000fea0003800000 */
.L_x_20108:
        /* <DEDUP_REMOVED lines=17> */
[----:B------:R-:W-:Y:S05]  /*1cde0*/  CALL.REL.NOINC `($__internal_35_$__cuda_sm20_rem_u64) ;  /* 0x0000000800a07944 */ /* 0x000fea0003c00000 */
[----:B------:R-:W-:Y:S01]  /*1cdf0*/  MOV R2, R0 ;  /* 0x0000000000027202 */ /* 0x000fe20000000f00 */
[----:B------:R-:W-:Y:S01]  /*1ce00*/  IMAD.MOV.U32 R3, RZ, RZ, R5 ;  /* 0x000000ffff037224 */ /* 0x000fe200078e0005 */
[----:B------:R-:W-:Y:S06]  /*1ce10*/  BRA `(.L_x_20113) ;  /* 0x00000000004c7947 */ /* 0x000fec0003800000 */
.L_x_20112:
        /* <DEDUP_REMOVED lines=19> */
.L_x_20113:
[----:B------:R-:W-:Y:S05]  /*1cf50*/  BSYNC B0 ;  /* 0x0000000000007941 */ /* 0x000fea0003800000 */
.L_x_20111:
[----:B------:R-:W-:Y:S01]  /*1cf60*/  ULDC.64 UR4, c[0x0][0x5c0] ;  /* 0x0001700000047ab9 */ /* 0x000fe20000000a00 */
[----:B------:R-:W-:Y:S01]  /*1cf70*/  MOV R19, R16 ;  /* 0x0000001000137202 */ /* 0x000fe20000000f00 */
[----:B------:R-:W-:Y:S02]  /*1cf80*/  IMAD R3, R3, UR4, RZ ;  /* 0x0000000403037c24 */ /* 0x000fe4000f8e02ff */
[----:B------:R-:W-:-:S04]  /*1cf90*/  IMAD.WIDE.U32 R18, R2, UR4, R18 ;  /* 0x0000000402127c25 */ /* 0x000fc8000f8e0012 */
[----:B------:R-:W-:-:S04]  /*1cfa0*/  IMAD R3, R2, UR5, R3 ;  /* 0x0000000502037c24 */ /* 0x000fc8000f8e0203 */
[----:B------:R-:W-:-:S07]  /*1cfb0*/  IMAD.IADD R16, R19, 0x1, R3 ;  /* 0x0000000113107824 */ /* 0x000fce00078e0203 */
.L_x_20038:
        /* <DEDUP_REMOVED lines=26> */
.L_x_20116:
[----:B-----5:R-:W-:-:S05]  /*1d160*/  HADD2 R0, R7, R23.H0_H0 ;  /* 0x2000001707007230 */ /* 0x020fca0000000000 */
[----:B------:R-:W-:-:S05]  /*1d170*/  PRMT R9, R7, R6, R0 ;  /* 0x0000000607097216 */ /* 0x000fca0000000000 */
[----:B------:R-:W2:Y:S02]  /*1d180*/  ATOM.E.CAS.STRONG.GPU PT, R0, [R4], R7, R9 ;  /* 0x000000070400738b */ /* 0x000ea400001ee109 */
[----:B--2---:R-:W-:Y:S02]  /*1d190*/  ISETP.NE.U32.AND P0, PT, R0, R7, PT ;  /* 0x000000070000720c */ /* 0x004fe40003f05070 */
[----:B------:R-:W-:-:S11]  /*1d1a0*/  MOV R7, R0 ;  /* 0x0000000000077202 */ /* 0x000fd60000000f00 */
[----:B------:R-:W-:Y:S05]  /*1d1b0*/  @P0 BRA `(.L_x_20116) ;  /* 0xfffffffc00e80947 */ /* 0x000fea000383ffff */
[----:B------:R-:W-:Y:S05]  /*1d1c0*/  EXIT ;  /* 0x000000000000794d */ /* 0x000fea0003800000 */
.L_x_20115:
[----:B0----5:R-:W-:-:S05]  /*1d1d0*/  PRMT R5, RZ, 0x5410, R23 ;  /* 0x00005410ff057816 */ /* 0x021fca0000000017 */
[----:B------:R0:W-:Y:S02]  /*1d1e0*/  ATOM.E.ADD.F16x2.RN.STRONG.GPU P0, RZ, desc[UR36][R2.64+-0x2], R5 ;  /* 0xfffffe0502ff79a2 */ /* 0x0001e4000810e1e4 */
[----:B0-----:R-:W-:Y:S05]  /*1d1f0*/  @P0 EXIT ;  /* 0x000000000000094d */ /* 0x001fea0003800000 */
[----:B------:R-:W0:Y:S02]  /*1d200*/  QSPC.E.S P0, RZ, [R2+-0x2] ;  /* 0xfffffe0002ff73aa */ /* 0x000e240000000500 */
[----:B0-----:R-:W-:Y:S05]  /*1d210*/  @!P0 BRA `(.L_x_20117) ;  /* 0x0000000000248947 */ /* 0x001fea0003800000 */
[----:B------:R-:W-:-:S07]  /*1d220*/  MOV R4, R2 ;  /* 0x0000000200047202 */ /* 0x000fce0000000f00 */
.L_x_20118:
[----:B------:R-:W0:Y:S02]  /*1d230*/  LDS R2, [R4+-0x2] ;  /* 0xfffffe0004027984 */ /* 0x000e240000000800 */
[C---:B0-----:R-:W-:Y:S02]  /*1d240*/  HADD2 R0, R2.reuse.H1_H1, R23.H0_H0 ;  /* 0x2000001702007230 */ /* 0x041fe40000000c00 */
[----:B------:R-:W-:-:S05]  /*1d250*/  HADD2 R3, R2.H0_H0, RZ.H0_H0 ;  /* 0x200000ff02037230 */ /* 0x000fca0000000800 */
[----:B------:R-:W-:-:S06]  /*1d260*/  PRMT R3, R3, 0x5410, R0 ;  /* 0x0000541003037816 */ /* 0x000fcc0000000000 */
[----:B------:R-:W0:Y:S02]  /*1d270*/  ATOMS.CAST.SPIN R3, [R4+-0x2], R2, R3 ;  /* 0xfffffe020403738d */ /* 0x000e240001800003 */
[----:B0-----:R-:W-:-:S13]  /*1d280*/  ISETP.EQ.U32.AND P0, PT, R3, 0x1, PT ;  /* 0x000000010300780c */ /* 0x001fda0003f02070 */
[----:B------:R-:W-:Y:S05]  /*1d290*/  @!P0 BRA `(.L_x_20118) ;  /* 0xfffffffc00e48947 */ /* 0x000fea000383ffff */
[----:B------:R-:W-:Y:S05]  /*1d2a0*/  EXIT ;  /* 0x000000000000794d */ /* 0x000fea0003800000 */
.L_x_20117:
[----:B------:R-:W2:Y:S02]  /*1d2b0*/  LD.E R0, desc[UR36][R2.64+-0x2] ;  /* 0xfffffe2402007980 */ /* 0x000ea4000c101900 */
[----:B--2---:R-:W-:-:S05]  /*1d2c0*/  IADD3 R5, R5, R0, RZ ;  /* 0x0000000005057210 */ /* 0x004fca0007ffe0ff */
[----:B------:R-:W-:Y:S01]  /*1d2d0*/  ST.E desc[UR36][R2.64+-0x2], R5 ;  /* 0xfffffe0502007985 */ /* 0x000fe2000c101924 */
[----:B------:R-:W-:Y:S05]  /*1d2e0*/  EXIT ;  /* 0x000000000000794d */ /* 0x000fea0003800000 */
.L_x_20114:
[----:B0----5:R-:W-:-:S05]  /*1d2f0*/  PRMT R5, R23, 0x5410, RZ ;  /* 0x0000541017057816 */ /* 0x021fca00000000ff */
[----:B------:R0:W-:Y:S02]  /*1d300*/  ATOM.E.ADD.F16x2.RN.STRONG.GPU P0, RZ, desc[UR36][R2.64], R5 ;  /* 0x0000000502ff79a2 */ /* 0x0001e4000810e1e4 */
[----:B0-----:R-:W-:Y:S05]  /*1d310*/  @P0 EXIT ;  /* 0x000000000000094d */ /* 0x001fea0003800000 */
[----:B------:R-:W0:Y:S02]  /*1d320*/  QSPC.E.S P0, RZ, [R2] ;  /* 0x0000000002ff73aa */ /* 0x000e240000000500 */
[----:B0-----:R-:W-:Y:S05]  /*1d330*/  @!P0 BRA `(.L_x_20119) ;  /* 0x0000000000248947 */ /* 0x001fea0003800000 */
[----:B------:R-:W-:-:S07]  /*1d340*/  MOV R4, R2 ;  /* 0x0000000200047202 */ /* 0x000fce0000000f00 */
.L_x_20120:
[----:B------:R-:W0:Y:S02]  /*1d350*/  LDS R2, [R4] ;  /* 0x0000000004027984 */ /* 0x000e240000000800 */
[C---:B0-----:R-:W-:Y:S02]  /*1d360*/  HADD2 R0, R2.reuse.H1_H1, RZ.H0_H0 ;  /* 0x200000ff02007230 */ /* 0x041fe40000000c00 */
[----:B------:R-:W-:-:S05]  /*1d370*/  HADD2 R3, R2.H0_H0, R23.H0_H0 ;  /* 0x2000001702037230 */ /* 0x000fca0000000800 */
[----:B------:R-:W-:-:S06]  /*1d380*/  PRMT R3, R3, 0x5410, R0 ;  /* 0x0000541003037816 */ /* 0x000fcc0000000000 */
[----:B------:R-:W0:Y:S02]  /*1d390*/  ATOMS.CAST.SPIN R3, [R4], R2, R3 ;  /* 0x000000020403738d */ /* 0x000e240001800003 */
[----:B0-----:R-:W-:-:S13]  /*1d3a0*/  ISETP.EQ.U32.AND P0, PT, R3, 0x1, PT ;  /* 0x000000010300780c */ /* 0x001fda0003f02070 */
[----:B------:R-:W-:Y:S05]  /*1d3b0*/  @!P0 BRA `(.L_x_20120) ;  /* 0xfffffffc00e48947 */ /* 0x000fea000383ffff */
[----:B------:R-:W-:Y:S05]  /*1d3c0*/  EXIT ;  /* 0x000000000000794d */ /* 0x000fea0003800000 */
.L_x_20119:
[----:B------:R-:W2:Y:S02]  /*1d3d0*/  LD.E R0, desc[UR36][R2.64] ;  /* 0x0000002402007980 */ /* 0x000ea4000c101900 */
[----:B--2---:R-:W-:-:S05]  /*1d3e0*/  IMAD.IADD R5, R5, 0x1, R0 ;  /* 0x0000000105057824 */ /* 0x004fca00078e0200 */
[----:B------:R-:W-:Y:S01]  /*1d3f0*/  ST.E desc[UR36][R2.64], R5 ;  /* 0x0000000502007985 */ /* 0x000fe2000c101924 */
[----:B------:R-:W-:Y:S05]  /*1d400*/  EXIT ;  /* 0x000000000000794d */ /* 0x000fea0003800000 */
        .weak           $__internal_34_$__cuda_sm20_div_u64
        .type           $__internal_34_$__cuda_sm20_div_u64,@function
        .size           $__internal_34_$__cuda_sm20_div_u64,($__internal_35_$__cuda_sm20_rem_u64 - $__internal_34_$__cuda_sm20_div_u64)
$__internal_34_$__cuda_sm20_div_u64:
        /* <DEDUP_REMOVED lines=69> */
[----:B------:R-:W-:Y:S06]  /*1d860*/  RET.REL.NODEC R4 `(_ZN2at6native24index_elementwise_kernelILi128ELi4EZNS0_20cuda_take_put_kernelIN3c104HalfElZZZZZNS0_10put_kernelERNS_14TensorIteratorERKNS_10TensorBaseEbENKUlvE_clEvENKUlvE8_clEvENKUlvE_clEvENKUlvE0_clEvEUlRS4_lE_EEvS6_S9_RKT1_EUliE_EEvlSG_) ;  /* 0xfffffe2404e47950 */ /* 0x000fec0003c3ffff */
        .weak           $__internal_35_$__cuda_sm20_rem_u64
        .type           $__internal_35_$__cuda_sm20_rem_u64,@function
        .size           $__internal_35_$__cuda_sm20_rem_u64,(.L_x_27952 - $__internal_35_$__cuda_sm20_rem_u64)
$__internal_35_$__cuda_sm20_rem_u64:
        /* <DEDUP_REMOVED lines=63> */
[----:B------:R-:W-:Y:S06]  /*1dc60*/  RET.REL.NODEC R2 `(_ZN2at6native24index_elementwise_kernelILi128ELi4EZNS0_20cuda_take_put_kernelIN3c104HalfElZZZZZNS0_10put_kernelERNS_14TensorIteratorERKNS_10TensorBaseEbENKUlvE_clEvENKUlvE8_clEvENKUlvE_clEvENKUlvE0_clEvEUlRS4_lE_EEvS6_S9_RKT1_EUliE_EEvlSG_) ;  /* 0xfffffe2002e47950 */ /* 0x000fec0003c3ffff */
.L_x_20121:
        /* <DEDUP_REMOVED lines=9> */
.L_x_27952:


//--------------------- .text._ZN2at6native24index_elementwise_kernelILi128ELi4EZNS0_20cuda_take_put_kernelIN3c104HalfEiZZZZZNS0_10put_kernelERNS_14TensorIteratorERKNS_10TensorBaseEbENKUlvE_clEvENKUlvE8_clEvENKUlvE_clEvENKUlvE_clEvEUlRS4_iE0_EEvS6_S9_RKT1_EUliE_EEvlSG_ --------------------------
	.section	.text._ZN2at6native24index_elementwise_kernelILi128ELi4EZNS0_20cuda_take_put_kernelIN3c104HalfEiZZZZZNS0_10put_kernelERNS_14TensorIteratorERKNS_10TensorBaseEbENKUlvE_clEvENKUlvE8_clEvENKUlvE_clEvENKUlvE_clEvEUlRS4_iE0_EEvS6_S9_RKT1_EUliE_EEvlSG_,"ax",@progbits
	.align	128
        .global         _ZN2at6native24index_elementwise_kernelILi128ELi4EZNS0_20cuda_take_put_kernelIN3c104HalfEiZZZZZNS0_10put_kernelERNS_14TensorIteratorERKNS_10TensorBaseEbENKUlvE_clEvENKUlvE8_clEvENKUlvE_clEvENKUlvE_clEvEUlRS4_iE0_EEvS6_S9_RKT1_EUliE_EEvlSG_
        .type           _ZN2at6native24index_elementwise_kernelILi128ELi4EZNS0_20cuda_take_put_kernelIN3c104HalfEiZZZZZNS0_10put_kernelERNS_14TensorIteratorERKNS_10TensorBaseEbENKUlvE_clEvENKUlvE8_clEvENKUlvE_clEvENKUlvE_clEvEUlRS4_iE0_EEvS6_S9_RKT1_EUliE_EEvlSG_,@function
        .size           _ZN2at6native24index_elementwise_kernelILi128ELi4EZNS0_20cuda_take_put_kernelIN3c104HalfEiZZZZZNS0_10put_kernelERNS_14TensorIteratorERKNS_10TensorBaseEbENKUlvE_clEvENKUlvE8_clEvENKUlvE_clEvENKUlvE_clEvEUlRS4_iE0_EEvS6_S9_RKT1_EUliE_EEvlSG_,(.L_x_28112 - _ZN2at6native24index_elementwise_kernelILi128ELi4EZNS0_20cuda_take_put_kernelIN3c104HalfEiZZZZZNS0_10put_kernelERNS_14TensorIteratorERKNS_10TensorBaseEbENKUlvE_clEvENKUlvE8_clEvENKUlvE_clEvENKUlvE_clEvEUlRS4_iE0_EEvS6_S9_RKT1_EUliE_EEvlSG_)
        .other          _ZN2at6native24index_elementwise_kernelILi128ELi4EZNS0_20cuda_take_put_kernelIN3c104HalfEiZZZZZNS0_10put_kernelERNS_14TensorIteratorERKNS_10TensorBaseEbENKUlvE_clEvENKUlvE8_clEvENKUlvE_clEvENKUlvE_clEvEUlRS4_iE0_EEvS6_S9_RKT1_EUliE_EEvlSG_,@"STO_CUDA_ENTRY STV_DEFAULT"
_ZN2at6native24index_elementwise_kernelILi128ELi4EZNS0_20cuda_take_put_kernelIN3c104HalfEiZZZZZNS0_10put_kernelERNS_14TensorIteratorERKNS_10TensorBaseEbENKUlvE_clEvENKUlvE8_clEvENKUlvE_clEvENKUlvE_clEvEUlRS4_iE0_EEvS6_S9_RKT1_EUliE_EEvlSG_:
.text._ZN2at6native24index_elementwise_kernelILi128ELi4EZNS0_20cuda_take_put_kernelIN3c104HalfEiZZZZZNS0_10put_kernelERNS_14TensorIteratorERKNS_10TensorBaseEbENKUlvE_clEvENKUlvE8_clEvENKUlvE_clEvENKUlvE_clEvEUlRS4_iE0_EEvS6_S9_RKT1_EUliE_EEvlSG_:
        /* <DEDUP_REMOVED lines=315> */
.L_x_20124:
        /* <DEDUP_REMOVED lines=32> */
.L_x_20126:
[----:B------:R-:W-:Y:S05]  /*15b0*/  BSYNC B6 ;  /* 0x0000000000067941 */ /* 0x000fea0003800000 */
.L_x_20125:
        /* <DEDUP_REMOVED lines=284> */
.L_x_20127:
        /* <DEDUP_REMOVED lines=8> */
.L_x_20123:
[----:B------:R-:W-:Y:S05]  /*2800*/  BSYNC B7 ;  /* 0x0000000000077941 */ /* 0x000fea0003800000 */
.L_x_20122:
        /* <DEDUP_REMOVED lines=307> */
.L_x_20130:
        /* <DEDUP_REMOVED lines=32> */
.L_x_20132:
[----:B------:R-:W-:Y:S05]  /*3d40*/  BSYNC B6 ;  /* 0x0000000000067941 */ /* 0x000fea0003800000 */
.L_x_20131:
        /* <DEDUP_REMOVED lines=284> */
.L_x_20133:
[----:B------:R-:W2:Y:S01]  /*4f10*/  LDG.E.U16 R19, desc[UR36][R18.64] ;  /* 0x0000002412137981 */ /* 0x000ea2000c1e1500 */
[----:B------:R-:W0:Y:S01]  /*4f20*/  LDC.64 R4, c[0x0][0x5c0] ;  /* 0x00017000ff047b82 */ /* 0x000e220000000a00 */
[----:B------:R-:W-:Y:S01]  /*4f30*/  IADD3 R23, R23, 0x80, RZ ;  /* 0x0000008017177810 */ /* 0x000fe20007ffe0ff */
[----:B0-----:R-:W-:-:S05]  /*4f40*/  IMAD.WIDE R2, R3, 0x2, R4 ;  /* 0x0000000203027825 */ /* 0x001fca00078e0204 */
[----:B--2---:R0:W-:Y:S02]  /*4f50*/  STG.E.U16 desc[UR36][R2.64], R19 ;  /* 0x0000001302007986 */ /* 0x0041e4000c101524 */
[----:B0-----:R-:W-:Y:S02]  /*4f60*/  MOV R2, R23 ;  /* 0x0000001700027202 */ /* 0x001fe40000000f00 */
[----:B------:R-:W-:-:S07]  /*4f70*/  MOV R3, RZ ;  /* 0x000000ff00037202 */ /* 0x000fce0000000f00 */
.L_x_20129:
[----:B------:R-:W-:Y:S05]  /*4f80*/  BSYNC B7 ;  /* 0x0000000000077941 */ /* 0x000fea0003800000 */
.L_x_20128:
        /* <DEDUP_REMOVED lines=307> */
.L_x_20136:
        /* <DEDUP_REMOVED lines=32> */
.L_x_20138:
[----:B------:R-:W-:Y:S05]  /*64c0*/  BSYNC B6 ;  /* 0x0000000000067941 */ /* 0x000fea0003800000 */
.L_x_20137:
        /* <DEDUP_REMOVED lines=284> */
.L_x_20139:
[----:B------:R-:W2:Y:S01]  /*7690*/  LDG.E.U16 R19, desc[UR36][R18.64] ;  /* 0x0000002412137981 */ /* 0x000ea2000c1e1500 */
[----:B------:R-:W0:Y:S01]  /*76a0*/  LDC.64 R4, c[0x0][0x5c0] ;  /* 0x00017000ff047b82 */ /* 0x000e220000000a00 */
[----:B------:R-:W-:Y:S02]  /*76b0*/  VIADD R23, R23, 0x80 ;  /* 0x0000008017177836 */ /* 0x000fe40000000000 */
[----:B0-----:R-:W-:-:S05]  /*76c0*/  IMAD.WIDE R2, R3, 0x2, R4 ;  /* 0x0000000203027825 */ /* 0x001fca00078e0204 */
[----:B--2---:R0:W-:Y:S02]  /*76d0*/  STG.E.U16 desc[UR36][R2.64], R19 ;  /* 0x0000001302007986 */ /* 0x0041e4000c101524 */
[----:B0-----:R-:W-:Y:S02]  /*76e0*/  MOV R2, R23 ;  /* 0x0000001700027202 */ /* 0x001fe40000000f00 */
[----:B------:R-:W-:-:S07]  /*76f0*/  MOV R3, RZ ;  /* 0x000000ff00037202 */ /* 0x000fce0000000f00 */
.L_x_20135:
[----:B------:R-:W-:Y:S05]  /*7700*/  BSYNC B7 ;  /* 0x0000000000077941 */ /* 0x000fea0003800000 */
.L_x_20134:
        /* <DEDUP_REMOVED lines=306> */
.L_x_20140:
        /* <DEDUP_REMOVED lines=32> */
.L_x_20142:
[----:B------:R-:W-:Y:S05]  /*8c30*/  BSYNC B6 ;  /* 0x0000000000067941 */ /* 0x000fea0003800000 */
.L_x_20141:
        /* <DEDUP_REMOVED lines=284> */
.L_x_20143:
[----:B------:R-:W2:Y:S01]  /*9e00*/  LDG.E.U16 R19, desc[UR36][R18.64] ;  /* 0x0000002412137981 */ /* 0x000ea2000c1e1500 */
[----:B------:R-:W0:Y:S02]  /*9e10*/  LDC.64 R4, c[0x0][0x5c0] ;  /* 0x00017000ff047b82 */ /* 0x000e240000000a00 */
[----:B0-----:R-:W-:-:S05]  /*9e20*/  IMAD.WIDE R2, R3, 0x2, R4 ;  /* 0x0000000203027825 */ /* 0x001fca00078e0204 */
[----:B--2---:R-:W-:Y:S01]  /*9e30*/  STG.E.U16 desc[UR36][R2.64], R19 ;  /* 0x0000001302007986 */ /* 0x004fe2000c101524 */
[----:B------:R-:W-:Y:S05]  /*9e40*/  EXIT ;  /* 0x000000000000794d */ /* 0x000fea0003800000 */
.L_x_20144:
        /* <DEDUP_REMOVED lines=11> */
.L_x_28112:


//--------------------- .text._ZN2at6native24index_elementwise_kernelILi128ELi4EZNS0_20cuda_take_put_kernelIN3c104HalfEiZZZZZNS0_10put_kernelERNS_14TensorIteratorERKNS_10TensorBaseEbENKUlvE_clEvENKUlvE8_clEvENKUlvE_clEvENKUlvE_clEvEUlRS4_iE_EEvS6_S9_RKT1_EUliE_EEvlSG_ --------------------------
	.section	.text._ZN2at6native24index_elementwise_kernelILi128ELi4EZNS0_20cuda_take_put_kernelIN3c104HalfEiZZZZZNS0_10put_kernelERNS_14TensorIteratorERKNS_10TensorBaseEbENKUlvE_clEvENKUlvE8_clEvENKUlvE_clEvENKUlvE_clEvEUlRS4_iE_EEvS6_S9_RKT1_EUliE_EEvlSG_,"ax",@progbits
	.align	128
        .global         _ZN2at6native24index_elementwise_kernelILi128ELi4EZNS0_20cuda_take_put_kernelIN3c104HalfEiZZZZZNS0_10put_kernelERNS_14TensorIteratorERKNS_10TensorBaseEbENKUlvE_clEvENKUlvE8_clEvENKUlvE_clEvENKUlvE_clEvEUlRS4_iE_EEvS6_S9_RKT1_EUliE_EEvlSG_
        .type           _ZN2at6native24index_elementwise_kernelILi128ELi4EZNS0_20cuda_take_put_kernelIN3c104HalfEiZZZZZNS0_10put_kernelERNS_14TensorIteratorERKNS_10TensorBaseEbENKUlvE_clEvENKUlvE8_clEvENKUlvE_clEvENKUlvE_clEvEUlRS4_iE_EEvS6_S9_RKT1_EUliE_EEvlSG_,@function
        .size           _ZN2at6native24index_elementwise_kernelILi128ELi4EZNS0_20cuda_take_put_kernelIN3c104HalfEiZZZZZNS0_10put_kernelERNS_14TensorIteratorERKNS_10TensorBaseEbENKUlvE_clEvENKUlvE8_clEvENKUlvE_clEvENKUlvE_clEvEUlRS4_iE_EEvS6_S9_RKT1_EUliE_EEvlSG_,(.L_x_28113 - _ZN2at6native24index_elementwise_kernelILi128ELi4EZNS0_20cuda_take_put_kernelIN3c104HalfEiZZZZZNS0_10put_kernelERNS_14TensorIteratorERKNS_10TensorBaseEbENKUlvE_clEvENKUlvE8_clEvENKUlvE_clEvENKUlvE_clEvEUlRS4_iE_EEvS6_S9_RKT1_EUliE_EEvlSG_)
        .other          _ZN2at6native24index_elementwise_kernelILi128ELi4EZNS0_20cuda_take_put_kernelIN3c104HalfEiZZZZZNS0_10put_kernelERNS_14TensorIteratorERKNS_10TensorBaseEbENKUlvE_clEvENKUlvE8_clEvENKUlvE_clEvENKUlvE_clEvEUlRS4_iE_EEvS6_S9_RKT1_EUliE_EEvlSG_,@"STO_CUDA_ENTRY STV_DEFAULT"
_ZN2at6native24index_elementwise_kernelILi128ELi4EZNS0_20cuda_take_put_kernelIN3c104HalfEiZZZZZNS0_10put_kernelERNS_14TensorIteratorERKNS_10TensorBaseEbENKUlvE_clEvENKUlvE8_clEvENKUlvE_clEvENKUlvE_clEvEUlRS4_iE_EEvS6_S9_RKT1_EUliE_EEvlSG_:
.text._ZN2at6native24index_elementwise_kernelILi128ELi4EZNS0_20cuda_take_put_kernelIN3c104HalfEiZZZZZNS0_10put_kernelERNS_14TensorIteratorERKNS_10TensorBaseEbENKUlvE_clEvENKUlvE8_clEvENKUlvE_clEvENKUlvE_clEvEUlRS4_iE_EEvS6_S9_RKT1_EUliE_EEvlSG_:
        /* <DEDUP_REMOVED lines=315> */
.L_x_20147:
        /* <DEDUP_REMOVED lines=32> */
.L_x_20149:
[----:B------:R-:W-:Y:S05]  /*15b0*/  BSYNC B6 ;  /* 0x0000000000067941 */ /* 0x000fea0003800000 */
.L_x_20148:
        /* <DEDUP_REMOVED lines=284> */
.L_x_20150:
        /* <DEDUP_REMOVED lines=24> */
.L_x_20156:
[----:B-----5:R-:W-:-:S05]  /*2900*/  HADD2 R0, R7, R19.H0_H0 ;  /* 0x2000001307007230 */ /* 0x020fca0000000000 */
[----:B------:R-:W-:-:S05]  /*2910*/  PRMT R9, R7, R6, R0 ;  /* 0x0000000607097216 */ /* 0x000fca0000000000 */
[----:B------:R-:W2:Y:S02]  /*2920*/  ATOM.E.CAS.STRONG.GPU PT, R0, [R2], R7, R9 ;  /* 0x000000070200738b */ /* 0x000ea400001ee109 */
[----:B--2---:R-:W-:Y:S01]  /*2930*/  ISETP.NE.U32.AND P0, PT, R0, R7, PT ;  /* 0x000000070000720c */ /* 0x004fe20003f05070 */
[----:B------:R-:W-:-:S12]  /*2940*/  IMAD.MOV.U32 R7, RZ, RZ, R0 ;  /* 0x000000ffff077224 */ /* 0x000fd800078e0000 */
[----:B------:R-:W-:Y:S05]  /*2950*/  @P0 BRA `(.L_x_20156) ;  /* 0xfffffffc00e80947 */ /* 0x000fea000383ffff */
[----:B------:R-:W-:Y:S05]  /*2960*/  BSYNC B2 ;  /* 0x0000000000027941 */ /* 0x000fea0003800000 */
.L_x_20155:
[----:B------:R-:W-:Y:S05]  /*2970*/  BRA `(.L_x_20157) ;  /* 0x0000000000447947 */ /* 0x000fea0003800000 */
.L_x_20154:
[----:B-----5:R-:W-:-:S05]  /*2980*/  PRMT R3, RZ, 0x5410, R19 ;  /* 0x00005410ff037816 */ /* 0x020fca0000000013 */
[----:B------:R0:W-:Y:S02]  /*2990*/  ATOM.E.ADD.F16x2.RN.STRONG.GPU P0, RZ, desc[UR36][R4.64+-0x2], R3 ;  /* 0xfffffe0304ff79a2 */ /* 0x0001e4000810e1e4 */
[----:B0-----:R-:W-:Y:S05]  /*29a0*/  @P0 BRA `(.L_x_20157) ;  /* 0x0000000000380947 */ /* 0x001fea0003800000 */
[----:B------:R-:W0:Y:S02]  /*29b0*/  QSPC.E.S P0, RZ, [R4+-0x2] ;  /* 0xfffffe0004ff73aa */ /* 0x000e240000000500 */
[----:B0-----:R-:W-:Y:S05]  /*29c0*/  @!P0 BRA `(.L_x_20158) ;  /* 0x0000000000248947 */ /* 0x001fea0003800000 */
[----:B------:R-:W-:-:S07]  /*29d0*/  MOV R4, R4 ;  /* 0x0000000400047202 */ /* 0x000fce0000000f00 */
.L_x_20159:
        /* <DEDUP_REMOVED lines=8> */
.L_x_20158:
[----:B------:R-:W2:Y:S02]  /*2a60*/  LD.E R0, desc[UR36][R4.64+-0x2] ;  /* 0xfffffe2404007980 */ /* 0x000ea4000c101900 */
[----:B--2---:R-:W-:-:S05]  /*2a70*/  IADD3 R3, R3, R0, RZ ;  /* 0x0000000003037210 */ /* 0x004fca0007ffe0ff */
[----:B------:R0:W-:Y:S02]  /*2a80*/  ST.E desc[UR36][R4.64+-0x2], R3 ;  /* 0xfffffe0304007985 */ /* 0x0001e4000c101924 */
.L_x_20157:
[----:B------:R-:W-:Y:S05]  /*2a90*/  BSYNC B1 ;  /* 0x0000000000017941 */ /* 0x000fea0003800000 */
.L_x_20153:
[----:B------:R-:W-:Y:S05]  /*2aa0*/  BRA `(.L_x_20160) ;  /* 0x0000000000447947 */ /* 0x000fea0003800000 */
.L_x_20152:
[----:B-----5:R-:W-:-:S05]  /*2ab0*/  PRMT R3, R19, 0x5410, RZ ;  /* 0x0000541013037816 */ /* 0x020fca00000000ff */
[----:B------:R0:W-:Y:S02]  /*2ac0*/  ATOM.E.ADD.F16x2.RN.STRONG.GPU P0, RZ, desc[UR36][R4.64], R3 ;  /* 0x0000000304ff79a2 */ /* 0x0001e4000810e1e4 */
[----:B0-----:R-:W-:Y:S05]  /*2ad0*/  @P0 BRA `(.L_x_20160) ;  /* 0x0000000000380947 */ /* 0x001fea0003800000 */
[----:B------:R-:W0:Y:S02]  /*2ae0*/  QSPC.E.S P0, RZ, [R4] ;  /* 0x0000000004ff73aa */ /* 0x000e240000000500 */
[----:B0-----:R-:W-:Y:S05]  /*2af0*/  @!P0 BRA `(.L_x_20161) ;  /* 0x0000000000248947 */ /* 0x001fea0003800000 */
[----:B------:R-:W-:-:S07]  /*2b00*/  MOV R4, R4 ;  /* 0x0000000400047202 */ /* 0x000fce0000000f00 */
.L_x_20162:
        /* <DEDUP_REMOVED lines=8> */
.L_x_20161:
[----:B------:R-:W2:Y:S02]  /*2b90*/  LD.E R0, desc[UR36][R4.64] ;  /* 0x0000002404007980 */ /* 0x000ea4000c101900 */
[----:B--2---:R-:W-:-:S05]  /*2ba0*/  IADD3 R3, R3, R0, RZ ;  /* 0x0000000003037210 */ /* 0x004fca0007ffe0ff */
[----:B------:R1:W-:Y:S02]  /*2bb0*/  ST.E desc[UR36][R4.64], R3 ;  /* 0x0000000304007985 */ /* 0x0003e4000c101924 */
.L_x_20160:
[----:B------:R-:W-:Y:S05]  /*2bc0*/  BSYNC B0 ;  /* 0x0000000000007941 */ /* 0x000fea0003800000 */
.L_x_20151:
[----:B------:R-:W-:Y:S02]  /*2bd0*/  IMAD R22, R25, 0x200, R22 ;  /* 0x0000020019167824 */ /* 0x000fe400078e0216 */
[----:B01----:R-:W-:-:S03]  /*2be0*/  IMAD.MOV.U32 R3, RZ, RZ, RZ ;  /* 0x000000ffff037224 */ /* 0x003fc600078e00ff */
[----:B------:R-:W-:-:S04]  /*2bf0*/  IADD3 R23, R22, 0x80, RZ ;  /* 0x0000008016177810 */ /* 0x000fc80007ffe0ff */
[----:B------:R-:W-:-:S07]  /*2c00*/  MOV R2, R23 ;  /* 0x0000001700027202 */ /* 0x000fce0000000f00 */
.L_x_20146:
[----:B------:R-:W-:Y:S05]  /*2c10*/  BSYNC B7 ;  /* 0x0000000000077941 */ /* 0x000fea0003800000 */
.L_x_20145:
        /* <DEDUP_REMOVED lines=296> */
[----:B------:R-:W-:-:S07]  /*3ea0*/  IMAD.MOV R9, RZ, RZ, -R7 ;  /* 0x000000ffff097224 */ /* 0x000fce00078e0a07 */
        /* <DEDUP_REMOVED lines=10> */
.L_x_20165:
        /* <DEDUP_REMOVED lines=32> */
.L_x_20167:
[----:B------:R-:W-:Y:S05]  /*4150*/  BSYNC B6 ;  /* 0x0000000000067941 */ /* 0x000fea0003800000 */
.L_x_20166:
        /* <DEDUP_REMOVED lines=284> */
.L_x_20168:
        /* <DEDUP_REMOVED lines=24> */
.L_x_20174:
[----:B-----5:R-:W-:-:S05]  /*54a0*/  HADD2 R0, R7, R19.H0_H0 ;  /* 0x2000001307007230 */ /* 0x020fca0000000000 */
[----:B------:R-:W-:-:S05]  /*54b0*/  PRMT R9, R7, R6, R0 ;  /* 0x0000000607097216 */ /* 0x000fca0000000000 */
[----:B------:R-:W2:Y:S02]  /*54c0*/  ATOM.E.CAS.STRONG.GPU PT, R0, [R2], R7, R9 ;  /* 0x000000070200738b */ /* 0x000ea400001ee109 */
[----:B--2---:R-:W-:Y:S02]  /*54d0*/  ISETP.NE.U32.AND P0, PT, R0, R7, PT ;  /* 0x000000070000720c */ /* 0x004fe40003f05070 */
[----:B------:R-:W-:-:S11]  /*54e0*/  MOV R7, R0 ;  /* 0x0000000000077202 */ /* 0x000fd60000000f00 */
[----:B------:R-:W-:Y:S05]  /*54f0*/  @P0 BRA `(.L_x_20174) ;  /* 0xfffffffc00e80947 */ /* 0x000fea000383ffff */
[----:B------:R-:W-:Y:S05]  /*5500*/  BSYNC B2 ;  /* 0x0000000000027941 */ /* 0x000fea0003800000 */
.L_x_20173:
[----:B------:R-:W-:Y:S05]  /*5510*/  BRA `(.L_x_20175) ;  /* 0x0000000000447947 */ /* 0x000fea0003800000 */
.L_x_20172:
[----:B-----5:R-:W-:-:S05]  /*5520*/  PRMT R3, RZ, 0x5410, R19 ;  /* 0x00005410ff037816 */ /* 0x020fca0000000013 */
[----:B------:R0:W-:Y:S02]  /*5530*/  ATOM.E.ADD.F16x2.RN.STRONG.GPU P0, RZ, desc[UR36][R4.64+-0x2], R3 ;  /* 0xfffffe0304ff79a2 */ /* 0x0001e4000810e1e4 */
[----:B0-----:R-:W-:Y:S05]  /*5540*/  @P0 BRA `(.L_x_20175) ;  /* 0x0000000000380947 */ /* 0x001fea0003800000 */
[----:B------:R-:W0:Y:S02]  /*5550*/  QSPC.E.S P0, RZ, [R4+-0x2] ;  /* 0xfffffe0004ff73aa */ /* 0x000e240000000500 */
[----:B0-----:R-:W-:Y:S05]  /*5560*/  @!P0 BRA `(.L_x_20176) ;  /* 0x0000000000248947 */ /* 0x001fea0003800000 */
[----:B------:R-:W-:-:S07]  /*5570*/  MOV R4, R4 ;  /* 0x0000000400047202 */ /* 0x000fce0000000f00 */
.L_x_20177:
        /* <DEDUP_REMOVED lines=8> */
.L_x_20176:
[----:B------:R-:W2:Y:S02]  /*5600*/  LD.E R0, desc[UR36][R4.64+-0x2] ;  /* 0xfffffe2404007980 */ /* 0x000ea4000c101900 */
[----:B--2---:R-:W-:-:S05]  /*5610*/  IMAD.IADD R3, R3, 0x1, R0 ;  /* 0x0000000103037824 */ /* 0x004fca00078e0200 */
[----:B------:R1:W-:Y:S02]  /*5620*/  ST.E desc[UR36][R4.64+-0x2], R3 ;  /* 0xfffffe0304007985 */ /* 0x0003e4000c101924 */
.L_x_20175:
[----:B------:R-:W-:Y:S05]  /*5630*/  BSYNC B1 ;  /* 0x0000000000017941 */ /* 0x000fea0003800000 */
.L_x_20171:
[----:B------:R-:W-:Y:S05]  /*5640*/  BRA `(.L_x_20178) ;  /* 0x0000000000447947 */ /* 0x000fea0003800000 */
.L_x_20170:
[----:B-----5:R-:W-:-:S05]  /*5650*/  PRMT R3, R19, 0x5410, RZ ;  /* 0x0000541013037816 */ /* 0x020fca00000000ff */
[----:B------:R0:W-:Y:S02]  /*5660*/  ATOM.E.ADD.F16x2.RN.STRONG.GPU P0, RZ, desc[UR36][R4.64], R3 ;  /* 0x0000000304ff79a2 */ /* 0x0001e4000810e1e4 */
[----:B0-----:R-:W-:Y:S05]  /*5670*/  @P0 BRA `(.L_x_20178) ;  /* 0x0000000000380947 */ /* 0x001fea0003800000 */
[----:B------:R-:W0:Y:S02]  /*5680*/  QSPC.E.S P0, RZ, [R4] ;  /* 0x0000000004ff73aa */ /* 0x000e240000000500 */
[----:B0-----:R-:W-:Y:S05]  /*5690*/  @!P0 BRA `(.L_x_20179) ;  /* 0x0000000000248947 */ /* 0x001fea0003800000 */
[----:B------:R-:W-:-:S07]  /*56a0*/  MOV R4, R4 ;  /* 0x0000000400047202 */ /* 0x000fce0000000f00 */
.L_x_20180:
        /* <DEDUP_REMOVED lines=8> */
.L_x_20179:
[----:B------:R-:W2:Y:S02]  /*5730*/  LD.E R0, desc[UR36][R4.64] ;  /* 0x0000002404007980 */ /* 0x000ea4000c101900 */
[----:B--2---:R-:W-:-:S05]  /*5740*/  IADD3 R3, R3, R0, RZ ;  /* 0x0000000003037210 */ /* 0x004fca0007ffe0ff */
[----:B------:R2:W-:Y:S02]  /*5750*/  ST.E desc[UR36][R4.64], R3 ;  /* 0x0000000304007985 */ /* 0x0005e4000c101924 */
.L_x_20178:
[----:B------:R-:W-:Y:S05]  /*5760*/  BSYNC B0 ;  /* 0x0000000000007941 */ /* 0x000fea0003800000 */
.L_x_20169:
[----:B------:R-:W-:Y:S02]  /*5770*/  IADD3 R23, R23, 0x80, RZ ;  /* 0x0000008017177810 */ /* 0x000fe40007ffe0ff */
[----:B012---:R-:W-:-:S03]  /*5780*/  MOV R3, RZ ;  /* 0x000000ff00037202 */ /* 0x007fc60000000f00 */
[----:B------:R-:W-:-:S07]  /*5790*/  IMAD.MOV.U32 R2, RZ, RZ, R23 ;  /* 0x000000ffff027224 */ /* 0x000fce00078e0017 */
.L_x_20164:
[----:B------:R-:W-:Y:S05]  /*57a0*/  BSYNC B7 ;  /* 0x0000000000077941 */ /* 0x000fea0003800000 */
.L_x_20163:
        /* <DEDUP_REMOVED lines=307> */
.L_x_20183:
        /* <DEDUP_REMOVED lines=32> */
.L_x_20185:
[----:B------:R-:W-:Y:S05]  /*6ce0*/  BSYNC B6 ;  /* 0x0000000000067941 */ /* 0x000fea0003800000 */
.L_x_20184:
        /* <DEDUP_REMOVED lines=284> */
.L_x_20186:
        /* <DEDUP_REMOVED lines=24> */
.L_x_20192:
[----:B-----5:R-:W-:-:S05]  /*8030*/  HADD2 R0, R7, R19.H0_H0 ;  /* 0x2000001307007230 */ /* 0x020fca0000000000 */
[----:B------:R-:W-:-:S05]  /*8040*/  PRMT R9, R7, R6, R0 ;  /* 0x0000000607097216 */ /* 0x000fca0000000000 */
[----:B------:R-:W2:Y:S02]  /*8050*/  ATOM.E.CAS.STRONG.GPU PT, R0, [R2], R7, R9 ;  /* 0x000000070200738b */ /* 0x000ea400001ee109 */
[----:B--2---:R-:W-:Y:S01]  /*8060*/  ISETP.NE.U32.AND P0, PT, R0, R7, PT ;  /* 0x000000070000720c */ /* 0x004fe20003f05070 */
[----:B------:R-:W-:-:S12]  /*8070*/  IMAD.MOV.U32 R7, RZ, RZ, R0 ;  /* 0x000000ffff077224 */ /* 0x000fd800078e0000 */
[----:B------:R-:W-:Y:S05]  /*8080*/  @P0 BRA `(.L_x_20192) ;  /* 0xfffffffc00e80947 */ /* 0x000fea000383ffff */
[----:B------:R-:W-:Y:S05]  /*8090*/  BSYNC B2 ;  /* 0x0000000000027941 */ /* 0x000fea0003800000 */
.L_x_20191:
[----:B------:R-:W-:Y:S05]  /*80a0*/  BRA `(.L_x_20193) ;  /* 0x0000000000447947 */ /* 0x000fea0003800000 */
.L_x_20190:
[----:B-----5:R-:W-:-:S05]  /*80b0*/  PRMT R3, RZ, 0x5410, R19 ;  /* 0x00005410ff037816 */ /* 0x020fca0000000013 */
[----:B------:R0:W-:Y:S02]  /*80c0*/  ATOM.E.ADD.F16x2.RN.STRONG.GPU P0, RZ, desc[UR36][R4.64+-0x2], R3 ;  /* 0xfffffe0304ff79a2 */ /* 0x0001e4000810e1e4 */
[----:B0-----:R-:W-:Y:S05]  /*80d0*/  @P0 BRA `(.L_x_20193) ;  /* 0x0000000000380947 */ /* 0x001fea0003800000 */
[----:B------:R-:W0:Y:S02]  /*80e0*/  QSPC.E.S P0, RZ, [R4+-0x2] ;  /* 0xfffffe0004ff73aa */ /* 0x000e240000000500 */
[----:B0-----:R-:W-:Y:S05]  /*80f0*/  @!P0 BRA `(.L_x_20194) ;  /* 0x0000000000248947 */ /* 0x001fea0003800000 */
[----:B------:R-:W-:-:S07]  /*8100*/  MOV R4, R4 ;  /* 0x0000000400047202 */ /* 0x000fce0000000f00 */
.L_x_20195:
        /* <DEDUP_REMOVED lines=8> */
.L_x_20194:
[----:B------:R-:W2:Y:S02]  /*8190*/  LD.E R0, desc[UR36][R4.64+-0x2] ;  /* 0xfffffe2404007980 */ /* 0x000ea4000c101900 */
[----:B--2---:R-:W-:-:S05]  /*81a0*/  IADD3 R3, R3, R0, RZ ;  /* 0x0000000003037210 */ /* 0x004fca0007ffe0ff */
[----:B------:R1:W-:Y:S02]  /*81b0*/  ST.E desc[UR36][R4.64+-0x2], R3 ;  /* 0xfffffe0304007985 */ /* 0x0003e4000c101924 */
.L_x_20193:
[----:B------:R-:W-:Y:S05]  /*81c0*/  BSYNC B1 ;  /* 0x0000000000017941 */ /* 0x000fea0003800000 */
.L_x_20189:
[----:B------:R-:W-:Y:S05]  /*81d0*/  BRA `(.L_x_20196) ;  /* 0x0000000000447947 */ /* 0x000fea0003800000 */
.L_x_20188:
[----:B-----5:R-:W-:-:S05]  /*81e0*/  PRMT R3, R19, 0x5410, RZ ;  /* 0x0000541013037816 */ /* 0x020fca00000000ff */
[----:B------:R0:W-:Y:S02]  /*81f0*/  ATOM.E.ADD.F16x2.RN.STRONG.GPU P0, RZ, desc[UR36][R4.64], R3 ;  /* 0x0000000304ff79a2 */ /* 0x0001e4000810e1e4 */
[----:B0-----:R-:W-:Y:S05]  /*8200*/  @P0 BRA `(.L_x_20196) ;  /* 0x0000000000380947 */ /* 0x001fea0003800000 */
[----:B------:R-:W0:Y:S02]  /*8210*/  QSPC.E.S P0, RZ, [R4] ;  /* 0x0000000004ff73aa */ /* 0x000e240000000500 */
[----:B0-----:R-:W-:Y:S05]  /*8220*/  @!P0 BRA `(.L_x_20197) ;  /* 0x0000000000248947 */ /* 0x001fea0003800000 */
[----:B------:R-:W-:-:S07]  /*8230*/  MOV R4, R4 ;  /* 0x0000000400047202 */ /* 0x000fce0000000f00 */
.L_x_20198:
        /* <DEDUP_REMOVED lines=8> */
.L_x_20197:
[----:B------:R-:W2:Y:S02]  /*82c0*/  LD.E R0, desc[UR36][R4.64] ;  /* 0x0000002404007980 */ /* 0x000ea4000c101900 */
[----:B--2---:R-:W-:-:S05]  /*82d0*/  IADD3 R3, R3, R0, RZ ;  /* 0x0000000003037210 */ /* 0x004fca0007ffe0ff */
[----:B------:R2:W-:Y:S02]  /*82e0*/  ST.E desc[UR36][R4.64], R3 ;  /* 0x0000000304007985 */ /* 0x0005e4000c101924 */
.L_x_20196:
[----:B------:R-:W-:Y:S05]  /*82f0*/  BSYNC B0 ;  /* 0x0000000000007941 */ /* 0x000fea0003800000 */
.L_x_20187:
[----:B------:R-:W-:Y:S01]  /*8300*/  VIADD R23, R23, 0x80 ;  /* 0x0000008017177836 */ /* 0x000fe20000000000 */
[----:B012---:R-:W-:-:S04]  /*8310*/  HFMA2.MMA R3, -RZ, RZ, 0, 0 ;  /* 0x00000000ff037435 */ /* 0x007fc800000001ff */
[----:B------:R-:W-:-:S07]  /*8320*/  MOV R2, R23 ;  /* 0x0000001700027202 */ /* 0x000fce0000000f00 */
.L_x_20182:
[----:B------:R-:W-:Y:S05]  /*8330*/  BSYNC B7 ;  /* 0x0000000000077941 */ /* 0x000fea0003800000 */
.L_x_20181:
        /* <DEDUP_REMOVED lines=306> */
.L_x_20199:
        /* <DEDUP_REMOVED lines=32> */
.L_x_20201:
[----:B------:R-:W-:Y:S05]  /*9860*/  BSYNC B6 ;  /* 0x0000000000067941 */ /* 0x000fea0003800000 */
.L_x_20200:
        /* <DEDUP_REMOVED lines=284> */
.L_x_20202:
        /* <DEDUP_REMOVED lines=21> */
.L_x_20205:
[----:B-----5:R-:W-:-:S05]  /*ab80*/  HADD2 R0, R7, R19.H0_H0 ;  /* 0x2000001307007230 */ /* 0x020fca0000000000 */
[----:B------:R-:W-:-:S05]  /*ab90*/  PRMT R9, R7, R6, R0 ;  /* 0x0000000607097216 */ /* 0x000fca0000000000 */
[----:B------:R-:W2:Y:S02]  /*aba0*/  ATOM.E.CAS.STRONG.GPU PT, R0, [R2], R7, R9 ;  /* 0x000000070200738b */ /* 0x000ea400001ee109 */
[----:B--2---:R-:W-:Y:S02]  /*abb0*/  ISETP.NE.U32.AND P0, PT, R0, R7, PT ;  /* 0x000000070000720c */ /* 0x004fe40003f05070 */
[----:B------:R-:W-:-:S11]  /*abc0*/  MOV R7, R0 ;  /* 0x0000000000077202 */ /* 0x000fd60000000f00 */
[----:B------:R-:W-:Y:S05]  /*abd0*/  @P0 BRA `(.L_x_20205) ;  /* 0xfffffffc00e80947 */ /* 0x000fea000383ffff */
[----:B------:R-:W-:Y:S05]  /*abe0*/  EXIT ;  /* 0x000000000000794d */ /* 0x000fea0003800000 */
.L_x_20204:
[----:B-----5:R-:W-:-:S05]  /*abf0*/  PRMT R3, RZ, 0x5410, R19 ;  /* 0x00005410ff037816 */ /* 0x020fca0000000013 */
[----:B------:R0:W-:Y:S02]  /*ac00*/  ATOM.E.ADD.F16x2.RN.STRONG.GPU P0, RZ, desc[UR36][R4.64+-0x2], R3 ;  /* 0xfffffe0304ff79a2 */ /* 0x0001e4000810e1e4 */
[----:B0-----:R-:W-:Y:S05]  /*ac10*/  @P0 EXIT ;  /* 0x000000000000094d */ /* 0x001fea0003800000 */
[----:B------:R-:W0:Y:S02]  /*ac20*/  QSPC.E.S P0, RZ, [R4+-0x2] ;  /* 0xfffffe0004ff73aa */ /* 0x000e240000000500 */
[----:B0-----:R-:W-:Y:S05]  /*ac30*/  @!P0 BRA `(.L_x_20206) ;  /* 0x0000000000248947 */ /* 0x001fea0003800000 */
[----:B------:R-:W-:-:S07]  /*ac40*/  MOV R4, R4 ;  /* 0x0000000400047202 */ /* 0x000fce0000000f00 */
.L_x_20207:
        /* <DEDUP_REMOVED lines=8> */
.L_x_20206:
[----:B------:R-:W2:Y:S02]  /*acd0*/  LD.E R0, desc[UR36][R4.64+-0x2] ;  /* 0xfffffe2404007980 */ /* 0x000ea4000c101900 */
[----:B--2---:R-:W-:-:S05]  /*ace0*/  IADD3 R3, R3, R0, RZ ;  /* 0x0000000003037210 */ /* 0x004fca0007ffe0ff */
[----:B------:R-:W-:Y:S01]  /*acf0*/  ST.E desc[UR36][R4.64+-0x2], R3 ;  /* 0xfffffe0304007985 */ /* 0x000fe2000c101924 */
[----:B------:R-:W-:Y:S05]  /*ad00*/  EXIT ;  /* 0x000000000000794d */ /* 0x000fea0003800000 */
.L_x_20203:
[----:B-----5:R-:W-:-:S05]  /*ad10*/  PRMT R3, R19, 0x5410, RZ ;  /* 0x0000541013037816 */ /* 0x020fca00000000ff */
[----:B------:R0:W-:Y:S02]  /*ad20*/  ATOM.E.ADD.F16x2.RN.STRONG.GPU P0, RZ, desc[UR36][R4.64], R3 ;  /* 0x0000000304ff79a2 */ /* 0x0001e4000810e1e4 */
[----:B0-----:R-:W-:Y:S05]  /*ad30*/  @P0 EXIT ;  /* 0x000000000000094d */ /* 0x001fea0003800000 */
[----:B------:R-:W0:Y:S02]  /*ad40*/  QSPC.E.S P0, RZ, [R4] ;  /* 0x0000000004ff73aa */ /* 0x000e240000000500 */
[----:B0-----:R-:W-:Y:S05]  /*ad50*/  @!P0 BRA `(.L_x_20208) ;  /* 0x0000000000248947 */ /* 0x001fea0003800000 */
[----:B------:R-:W-:-:S07]  /*ad60*/  MOV R4, R4 ;  /* 0x0000000400047202 */ /* 0x000fce0000000f00 */
.L_x_20209:
        /* <DEDUP_REMOVED lines=8> */
.L_x_20208:
[----:B------:R-:W2:Y:S02]  /*adf0*/  LD.E R0, desc[UR36][R4.64] ;  /* 0x0000002404007980 */ /* 0x000ea4000c101900 */
[----:B--2---:R-:W-:-:S05]  /*ae00*/  IADD3 R3, R3, R0, RZ ;  /* 0x0000000003037210 */ /* 0x004fca0007ffe0ff */
[----:B------:R-:W-:Y:S01]  /*ae10*/  ST.E desc[UR36][R4.64], R3 ;  /* 0x0000000304007985 */ /* 0x000fe2000c101924 */
[----:B------:R-:W-:Y:S05]  /*ae20*/  EXIT ;  /* 0x000000000000794d */ /* 0x000fea0003800000 */
.L_x_20210:
        /* <DEDUP_REMOVED lines=13> */
.L_x_28113:


//--------------------- .text._ZN2at6native24index_elementwise_kernelILi128ELi4EZNS0_20cuda_take_put_kernelIN3c107complexIfEElZZZZZNS0_10put_kernelERNS_14TensorIteratorERKNS_10TensorBaseEbENKUlvE_clEvENKUlvE7_clEvENKUlvE_clEvENKUlvE0_clEvEUlRS5_lE0_EEvS7_SA_RKT1_EUliE_EEvlSH_ --------------------------
	.section	.text._ZN2at6native24index_elementwise_kernelILi128ELi4EZNS0_20cuda_take_put_kernelIN3c107complexIfEElZZZZZNS0_10put_kernelERNS_14TensorIteratorERKNS_10TensorBaseEbENKUlvE_clEvENKUlvE7_clEvENKUlvE_clEvENKUlvE0_clEvEUlRS5_lE0_EEvS7_SA_RKT1_EUliE_EEvlSH_,"ax",@progbits
	.align	128
        .global         _ZN2at6native24index_elementwise_kernelILi128ELi4EZNS0_20cuda_take_put_kernelIN3c107complexIfEElZZZZZNS0_10put_kernelERNS_14TensorIteratorERKNS_10TensorBaseEbENKUlvE_clEvENKUlvE7_clEvENKUlvE_clEvENKUlvE0_clEvEUlRS5_lE0_EEvS7_SA_RKT1_EUliE_EEvlSH_
        .type           _ZN2at6native24index_elementwise_kernelILi128ELi4EZNS0_20cuda_take_put_kernelIN3c107complexIfEElZZZZZNS0_10put_kernelERNS_14TensorIteratorERKNS_10TensorBaseEbENKUlvE_clEvENKUlvE7_clEvENKUlvE_clEvENKUlvE0_clEvEUlRS5_lE0_EEvS7_SA_RKT1_EUliE_EEvlSH_,@function
        .size           _ZN2at6native24index_elementwise_kernelILi128ELi4EZNS0_20cuda_take_put_kernelIN3c107complexIfEElZZZZZNS0_10put_kernelERNS_14TensorIteratorERKNS_10TensorBaseEbENKUlvE_clEvENKUlvE7_clEvENKUlvE_clEvENKUlvE0_clEvEUlRS5_lE0_EEvS7_SA_RKT1_EUliE_EEvlSH_,(.L_x_27954 - _ZN2at6native24index_elementwise_kernelILi128ELi4EZNS0_20cuda_take_put_kernelIN3c107complexIfEElZZZZZNS0_10put_kernelERNS_14TensorIteratorERKNS_10TensorBaseEbENKUlvE_clEvENKUlvE7_clEvENKUlvE_clEvENKUlvE0_clEvEUlRS5_lE0_EEvS7_SA_RKT1_EUliE_EEvlSH_)
        .other          _ZN2at6native24index_elementwise_kernelILi128ELi4EZNS0_20cuda_take_put_kernelIN3c107complexIfEElZZZZZNS0_10put_kernelERNS_14TensorIteratorERKNS_10TensorBaseEbENKUlvE_clEvENKUlvE7_clEvENKUlvE_clEvENKUlvE0_clEvEUlRS5_lE0_EEvS7_SA_RKT1_EUliE_EEvlSH_,@"STO_CUDA_ENTRY STV_DEFAULT"
_ZN2at6native24index_elementwise_kernelILi128ELi4EZNS0_20cuda_take_put_kernelIN3c107complexIfEElZZZZZNS0_10put_kernelERNS_14TensorIteratorERKNS_10TensorBaseEbENKUlvE_clEvENKUlvE7_clEvENKUlvE_clEvENKUlvE0_clEvEUlRS5_lE0_EEvS7_SA_RKT1_EUliE_EEvlSH_:
.text._ZN2at6native24index_elementwise_kernelILi128ELi4EZNS0_20cuda_take_put_kernelIN3c107complexIfEElZZZZZNS0_10put_kernelERNS_14TensorIteratorERKNS_10TensorBaseEbENKUlvE_clEvENKUlvE7_clEvENKUlvE_clEvENKUlvE0_clEvEUlRS5_lE0_EEvS7_SA_RKT1_EUliE_EEvlSH_:
        /* <DEDUP_REMOVED lines=317> */
.L_x_20213:
        /* <DEDUP_REMOVED lines=32> */
.L_x_20215:
[----:B------:R-:W-:Y:S05]  /*15d0*/  BSYNC B7 ;  /* 0x0000000000077941 */ /* 0x000fea0003800000 */
.L_x_20214:
        /* <DEDUP_REMOVED lines=25> */
[----:B------:R-:W-:Y:S05]  /*1770*/  CALL.REL.NOINC `($__internal_36_$__cuda_sm20_div_u64) ;  /* 0x000001a400407944 */ /* 0x000fea0003c00000 */
        /* <DEDUP_REMOVED lines=11> */
.L_x_20218:
        /* <DEDUP_REMOVED lines=23> */
.L_x_20219:
[----:B------:R-:W-:Y:S05]  /*19a0*/  BSYNC B0 ;  /* 0x0000000000007941 */ /* 0x000fea0003800000 */
.L_x_20217:
        /* <DEDUP_REMOVED lines=32> */
.L_x_20221:
        /* <DEDUP_REMOVED lines=24> */
.L_x_20222:
[----:B------:R-:W-:Y:S05]  /*1d30*/  BSYNC B0 ;  /* 0x0000000000007941 */ /* 0x000fea0003800000 */
.L_x_20220:
        /* <DEDUP_REMOVED lines=20> */
[----:B------:R-:W-:Y:S05]  /*1e80*/  CALL.REL.NOINC `($__internal_36_$__cuda_sm20_div_u64) ;  /* 0x0000019c007c7944 */ /* 0x000fea0003c00000 */
        /* <DEDUP_REMOVED lines=12> */
.L_x_20224:
        /* <DEDUP_REMOVED lines=24> */
.L_x_20225:
[----:B------:R-:W-:Y:S05]  /*20d0*/  BSYNC B0 ;  /* 0x0000000000007941 */ /* 0x000fea0003800000 */
.L_x_20223:
        /* <DEDUP_REMOVED lines=33> */
.L_x_20227:
        /* <DEDUP_REMOVED lines=24> */
.L_x_20228:
[----:B------:R-:W-:Y:S05]  /*2470*/  BSYNC B0 ;  /* 0x0000000000007941 */ /* 0x000fea0003800000 */
.L_x_20226:
        /* <DEDUP_REMOVED lines=33> */
.L_x_20230:
        /* <DEDUP_REMOVED lines=24> */
.L_x_20231:
[----:B------:R-:W-:Y:S05]  /*2810*/  BSYNC B0 ;  /* 0x0000000000007941 */ /* 0x000fea0003800000 */
.L_x_20229:
        /* <DEDUP_REMOVED lines=33> */
.L_x_20233:
        /* <DEDUP_REMOVED lines=24> */
.L_x_20234:
[----:B------:R-:W-:Y:S05]  /*2bb0*/  BSYNC B0 ;  /* 0x0000000000007941 */ /* 0x000fea0003800000 */
.L_x_20232:
        /* <DEDUP_REMOVED lines=33> */
.L_x_20236:
        /* <DEDUP_REMOVED lines=24> */
.L_x_20237:
[----:B------:R-:W-:Y:S05]  /*2f50*/  BSYNC B0 ;  /* 0x0000000000007941 */ /* 0x000fea0003800000 */
.L_x_20235:
        /* <DEDUP_REMOVED lines=33> */
.L_x_20239:
        /* <DEDUP_REMOVED lines=24> */
.L_x_20240:
[----:B------:R-:W-:Y:S05]  /*32f0*/  BSYNC B0 ;  /* 0x0000000000007941 */ /* 0x000fea0003800000 */
.L_x_20238:
        /* <DEDUP_REMOVED lines=33> */
.L_x_20242:
        /* <DEDUP_REMOVED lines=24> */
.L_x_20243:
[----:B------:R-:W-:Y:S05]  /*3690*/  BSYNC B0 ;  /* 0x0000000000007941 */ /* 0x000fea0003800000 */
.L_x_20241:
        /* <DEDUP_REMOVED lines=33> */
.L_x_20245:
        /* <DEDUP_REMOVED lines=24> */
.L_x_20246:
[----:B------:R-:W-:Y:S05]  /*3a30*/  BSYNC B0 ;  /* 0x0000000000007941 */ /* 0x000fea0003800000 */
.L_x_20244:
        /* <DEDUP_REMOVED lines=33> */
.L_x_20248:
        /* <DEDUP_REMOVED lines=24> */
.L_x_20249:
[----:B------:R-:W-:Y:S05]  /*3dd0*/  BSYNC B0 ;  /* 0x0000000000007941 */ /* 0x000fea0003800000 */
.L_x_20247:
        /* <DEDUP_REMOVED lines=33> */
.L_x_20251:
        /* <DEDUP_REMOVED lines=24> */
.L_x_20252:
[----:B------:R-:W-:Y:S05]  /*4170*/  BSYNC B0 ;  /* 0x0000000000007941 */ /* 0x000fea0003800000 */
.L_x_20250:
        /* <DEDUP_REMOVED lines=33> */
.L_x_20254:
        /* <DEDUP_REMOVED lines=24> */
.L_x_20255:
[----:B------:R-:W-:Y:S05]  /*4510*/  BSYNC B0 ;  /* 0x0000000000007941 */ /* 0x000fea0003800000 */
.L_x_20253:
        /* <DEDUP_REMOVED lines=33> */
.L_x_20257:
        /* <DEDUP_REMOVED lines=24> */
.L_x_20258:
[----:B------:R-:W-:Y:S05]  /*48b0*/  BSYNC B0 ;  /* 0x0000000000007941 */ /* 0x000fea0003800000 */
.L_x_20256:
        /* <DEDUP_REMOVED lines=33> */
.L_x_20260:
        /* <DEDUP_REMOVED lines=24> */
.L_x_20261:
[----:B------:R-:W-:Y:S05]  /*4c50*/  BSYNC B0 ;  /* 0x0000000000007941 */ /* 0x000fea0003800000 */
.L_x_20259:
        /* <DEDUP_REMOVED lines=33> */
.L_x_20263:
        /* <DEDUP_REMOVED lines=24> */
.L_x_20264:
[----:B------:R-:W-:Y:S05]  /*4ff0*/  BSYNC B0 ;  /* 0x0000000000007941 */ /* 0x000fea0003800000 */
.L_x_20262:
        /* <DEDUP_REMOVED lines=33> */
.L_x_20266:
        /* <DEDUP_REMOVED lines=24> */
.L_x_20267:
[----:B------:R-:W-:Y:S05]  /*5390*/  BSYNC B0 ;  /* 0x0000000000007941 */ /* 0x000fea0003800000 */
.L_x_20265:
        /* <DEDUP_REMOVED lines=33> */
.L_x_20269:
        /* <DEDUP_REMOVED lines=24> */
.L_x_20270:
[----:B------:R-:W-:Y:S05]  /*5730*/  BSYNC B0 ;  /* 0x0000000000007941 */ /* 0x000fea0003800000 */
.L_x_20268:
        /* <DEDUP_REMOVED lines=33> */
.L_x_20272:
        /* <DEDUP_REMOVED lines=24> */
.L_x_20273:
[----:B------:R-:W-:Y:S05]  /*5ad0*/  BSYNC B0 ;  /* 0x0000000000007941 */ /* 0x000fea0003800000 */
.L_x_20271:
        /* <DEDUP_REMOVED lines=33> */
.L_x_20275:
        /* <DEDUP_REMOVED lines=24> */
.L_x_20276:
[----:B------:R-:W-:Y:S05]  /*5e70*/  BSYNC B0 ;  /* 0x0000000000007941 */ /* 0x000fea0003800000 */
.L_x_20274:
        /* <DEDUP_REMOVED lines=33> */
.L_x_20278:
        /* <DEDUP_REMOVED lines=24> */
.L_x_20279:
[----:B------:R-:W-:Y:S05]  /*6210*/  BSYNC B0 ;  /* 0x0000000000007941 */ /* 0x000fea0003800000 */
.L_x_20277:
        /* <DEDUP_REMOVED lines=33> */
.L_x_20281:
        /* <DEDUP_REMOVED lines=24> */
.L_x_20282:
[----:B------:R-:W-:Y:S05]  /*65b0*/  BSYNC B0 ;  /* 0x0000000000007941 */ /* 0x000fea0003800000 */
.L_x_20280:
        /* <DEDUP_REMOVED lines=33> */
.L_x_20284:
        /* <DEDUP_REMOVED lines=24> */
.L_x_20285:
[----:B------:R-:W-:Y:S05]  /*6950*/  BSYNC B0 ;  /* 0x0000000000007941 */ /* 0x000fea0003800000 */
.L_x_20283:
        /* <DEDUP_REMOVED lines=31> */
.L_x_20287:
        /* <DEDUP_REMOVED lines=23> */
.L_x_20288:
[----:B------:R-:W-:Y:S05]  /*6cc0*/  BSYNC B0 ;  /* 0x0000000000007941 */ /* 0x000fea0003800000 */
.L_x_20286:
        /* <DEDUP_REMOVED lines=17> */
[----:B------:R-:W-:Y:S05]  /*6de0*/  CALL.REL.NOINC `($__internal_37_$__cuda_sm20_rem_u64) ;  /* 0x0000015000b87944 */ /* 0x000fea0003c00000 */
[----:B------:R-:W-:Y:S01]  /*6df0*/  MOV R4, R0 ;  /* 0x0000000000047202 */ /* 0x000fe20000000f00 */
[----:B------:R-:W-:Y:S01]  /*6e00*/  IMAD.MOV.U32 R5, RZ, RZ, R3 ;  /* 0x000000ffff057224 */ /* 0x000fe200078e0003 */
[----:B------:R-:W-:Y:S06]  /*6e10*/  BRA `(.L_x_20291) ;  /* 0x0000000000507947 */ /* 0x000fec0003800000 */
.L_x_20290:
        /* <DEDUP_REMOVED lines=20> */
.L_x_20291:
[----:B------:R-:W-:Y:S05]  /*6f60*/  BSYNC B0 ;  /* 0x0000000000007941 */ /* 0x000fea0003800000 */
.L_x_20289:
[----:B------:R-:W-:Y:S01]  /*6f70*/  ULDC.64 UR4, c[0x0][0x5c0] ;  /* 0x0001700000047ab9 */ /* 0x000fe20000000a00 */
[----:B------:R-:W-:Y:S01]  /*6f80*/  MOV R3, R15 ;  /* 0x0000000f00037202 */ /* 0x000fe20000000f00 */
[----:B------:R-:W-:Y:S02]  /*6f90*/  IMAD R5, R5, UR4, RZ ;  /* 0x0000000405057c24 */ /* 0x000fe4000f8e02ff */
[----:B------:R-:W-:-:S04]  /*6fa0*/  IMAD.WIDE.U32 R2, R4, UR4, R2 ;  /* 0x0000000404027c25 */ /* 0x000fc8000f8e0002 */
[----:B------:R-:W-:-:S04]  /*6fb0*/  IMAD R5, R4, UR5, R5 ;  /* 0x0000000504057c24 */ /* 0x000fc8000f8e0205 */
[----:B------:R-:W-:-:S07]  /*6fc0*/  IMAD.IADD R15, R3, 0x1, R5 ;  /* 0x00000001030f7824 */ /* 0x000fce00078e0205 */
.L_x_20216:
[----:B------:R-:W2:Y:S01]  /*6fd0*/  LDG.E.64 R16, desc[UR36][R16.64] ;  /* 0x0000002410107981 */ /* 0x000ea2000c1e1b00 */
[----:B------:R-:W-:Y:S02]  /*6fe0*/  ULDC.64 UR4, c[0x0][0x5c8] ;  /* 0x0001720000047ab9 */ /* 0x000fe40000000a00 */
[----:B------:R-:W-:-:S04]  /*6ff0*/  LEA R4, P0, R2, UR4, 0x3 ;  /* 0x0000000402047c11 */ /* 0x000fc8000f8018ff */
[----:B------:R-:W-:Y:S02]  /*7000*/  LEA.HI.X R5, R2, UR5, R15, 0x3, P0 ;  /* 0x0000000502057c11 */ /* 0x000fe400080f1c0f */
[----:B------:R-:W-:-:S05]  /*7010*/  LEA R2, R23, R22, 0x9 ;  /* 0x0000001617027211 */ /* 0x000fca00078e48ff */
[----:B------:R-:W-:Y:S01]  /*7020*/  VIADD R2, R2, 0x80 ;  /* 0x0000008002027836 */ /* 0x000fe20000000000 */
[----:B--2---:R0:W-:Y:S04]  /*7030*/  STG.E.64 desc[UR36][R4.64], R16 ;  /* 0x0000001004007986 */ /* 0x0041e8000c101b24 */
[----:B0-----:R-:W-:Y:S01]  /*7040*/  MOV R4, R2 ;  /* 0x0000000200047202 */ /* 0x001fe20000000f00 */
[----:B------:R-:W-:-:S07]  /*7050*/  IMAD.MOV.U32 R5, RZ, RZ, RZ ;  /* 0x000000ffff057224 */ /* 0x000fce00078e00ff */
.L_x_20212:
[----:B------:R-:W-:Y:S05]  /*7060*/  BSYNC B6 ;  /* 0x0000000000067941 */ /* 0x000fea0003800000 */
.L_x_20211:
        /* <DEDUP_REMOVED lines=308> */
.L_x_20294:
        /* <DEDUP_REMOVED lines=32> */
.L_x_20296:
[----:B------:R-:W-:Y:S05]  /*85b0*/  BSYNC B7 ;  /* 0x0000000000077941 */ /* 0x000fea0003800000 */
.L_x_20295:
        /* <DEDUP_REMOVED lines=37> */
.L_x_20299:
        /* <DEDUP_REMOVED lines=23> */
.L_x_20300:
[----:B------:R-:W-:Y:S05]  /*8980*/  BSYNC B0 ;  /* 0x0000000000007941 */ /* 0x000fea0003800000 */
.L_x_20298:
        /* <DEDUP_REMOVED lines=32> */
.L_x_20302:
        /* <DEDUP_REMOVED lines=24> */
.L_x_20303:
[----:B------:R-:W-:Y:S05]  /*8d10*/  BSYNC B0 ;  /* 0x0000000000007941 */ /* 0x000fea0003800000 */
.L_x_20301:
        /* <DEDUP_REMOVED lines=32> */
.L_x_20305:
        /* <DEDUP_REMOVED lines=24> */
.L_x_20306:
[----:B------:R-:W-:Y:S05]  /*90a0*/  BSYNC B0 ;  /* 0x0000000000007941 */ /* 0x000fea0003800000 */
.L_x_20304:
        /* <DEDUP_REMOVED lines=32> */
.L_x_20308:
        /* <DEDUP_REMOVED lines=24> */
.L_x_20309:
[----:B------:R-:W-:Y:S05]  /*9430*/  BSYNC B0 ;  /* 0x0000000000007941 */ /* 0x000fea0003800000 */
.L_x_20307:
        /* <DEDUP_REMOVED lines=32> */
.L_x_20311:
        /* <DEDUP_REMOVED lines=24> */
.L_x_20312:
[----:B------:R-:W-:Y:S05]  /*97c0*/  BSYNC B0 ;  /* 0x0000000000007941 */ /* 0x000fea0003800000 */
.L_x_20310:
        /* <DEDUP_REMOVED lines=32> */
.L_x_20314:
        /* <DEDUP_REMOVED lines=24> */
.L_x_20315:
[----:B------:R-:W-:Y:S05]  /*9b50*/  BSYNC B0 ;  /* 0x0000000000007941 */ /* 0x000fea0003800000 */
.L_x_20313:
        /* <DEDUP_REMOVED lines=32> */
.L_x_20317:
        /* <DEDUP_REMOVED lines=24> */
.L_x_20318:
[----:B------:R-:W-:Y:S05]  /*9ee0*/  BSYNC B0 ;  /* 0x0000000000007941 */ /* 0x000fea0003800000 */
.L_x_20316:
        /* <DEDUP_REMOVED lines=32> */
.L_x_20320:
        /* <DEDUP_REMOVED lines=24> */
.L_x_20321:
[----:B------:R-:W-:Y:S05]  /*a270*/  BSYNC B0 ;  /* 0x0000000000007941 */ /* 0x000fea0003800000 */
.L_x_20319:
        /* <DEDUP_REMOVED lines=32> */
.L_x_20323:
        /* <DEDUP_REMOVED lines=24> */
.L_x_20324:
[----:B------:R-:W-:Y:S05]  /*a600*/  BSYNC B0 ;  /* 0x0000000000007941 */ /* 0x000fea0003800000 */
.L_x_20322:
        /* <DEDUP_REMOVED lines=32> */
.L_x_20326:
        /* <DEDUP_REMOVED lines=24> */
.L_x_20327:
[----:B------:R-:W-:Y:S05]  /*a990*/  BSYNC B0 ;  /* 0x0000000000007941 */ /* 0x000fea0003800000 */
.L_x_20325:
        /* <DEDUP_REMOVED lines=32> */
.L_x_20329:
        /* <DEDUP_REMOVED lines=24> */
.L_x_20330:
[----:B------:R-:W-:Y:S05]  /*ad20*/  BSYNC B0 ;  /* 0x0000000000007941 */ /* 0x000fea0003800000 */
.L_x_20328:
        /* <DEDUP_REMOVED lines=32> */
.L_x_20332:
        /* <DEDUP_REMOVED lines=24> */
.L_x_20333:
[----:B------:R-:W-:Y:S05]  /*b0b0*/  BSYNC B0 ;  /* 0x0000000000007941 */ /* 0x000fea0003800000 */
.L_x_20331:
        /* <DEDUP_REMOVED lines=32> */
.L_x_20335:
        /* <DEDUP_REMOVED lines=24> */
.L_x_20336:
[----:B------:R-:W-:Y:S05]  /*b440*/  BSYNC B0 ;  /* 0x0000000000007941 */ /* 0x000fea0003800000 */
.L_x_20334:
        /* <DEDUP_REMOVED lines=32> */
.L_x_20338:
        /* <DEDUP_REMOVED lines=24> */
.L_x_20339:
[----:B------:R-:W-:Y:S05]  /*b7d0*/  BSYNC B0 ;  /* 0x0000000000007941 */ /* 0x000fea0003800000 */
.L_x_20337:
        /* <DEDUP_REMOVED lines=32> */
.L_x_20341:
        /* <DEDUP_REMOVED lines=24> */
.L_x_20342:
[----:B------:R-:W-:Y:S05]  /*bb60*/  BSYNC B0 ;  /* 0x0000000000007941 */ /* 0x000fea0003800000 */
.L_x_20340:
        /* <DEDUP_REMOVED lines=32> */
.L_x_20344:
        /* <DEDUP_REMOVED lines=24> */
.L_x_20345:
[----:B------:R-:W-:Y:S05]  /*bef0*/  BSYNC B0 ;  /* 0x0000000000007941 */ /* 0x000fea0003800000 */
.L_x_20343:
        /* <DEDUP_REMOVED lines=32> */
.L_x_20347:
        /* <DEDUP_REMOVED lines=24> */
.L_x_20348:
[----:B------:R-:W-:Y:S05]  /*c280*/  BSYNC B0 ;  /* 0x0000000000007941 */ /* 0x000fea0003800000 */
.L_x_20346:
        /* <DEDUP_REMOVED lines=32> */
.L_x_20350:
        /* <DEDUP_REMOVED lines=24> */
.L_x_20351:
[----:B------:R-:W-:Y:S05]  /*c610*/  BSYNC B0 ;  /* 0x0000000000007941 */ /* 0x000fea0003800000 */
.L_x_20349:
        /* <DEDUP_REMOVED lines=32> */
.L_x_20353:
        /* <DEDUP_REMOVED lines=24> */
.L_x_20354:
[----:B------:R-:W-:Y:S05]  /*c9a0*/  BSYNC B0 ;  /* 0x0000000000007941 */ /* 0x000fea0003800000 */
.L_x_20352:
        /* <DEDUP_REMOVED lines=32> */
.L_x_20356:
        /* <DEDUP_REMOVED lines=24> */
.L_x_20357:
[----:B------:R-:W-:Y:S05]  /*cd30*/  BSYNC B0 ;  /* 0x0000000000007941 */ /* 0x000fea0003800000 */
.L_x_20355:
        /* <DEDUP_REMOVED lines=32> */
.L_x_20359:
        /* <DEDUP_REMOVED lines=24> */
.L_x_20360:
[----:B------:R-:W-:Y:S05]  /*d0c0*/  BSYNC B0 ;  /* 0x0000000000007941 */ /* 0x000fea0003800000 */
.L_x_20358:
        /* <DEDUP_REMOVED lines=32> */
.L_x_20362:
        /* <DEDUP_REMOVED lines=24> */
.L_x_20363:
[----:B------:R-:W-:Y:S05]  /*d450*/  BSYNC B0 ;  /* 0x0000000000007941 */ /* 0x000fea0003800000 */
.L_x_20361:
        /* <DEDUP_REMOVED lines=32> */
.L_x_20365:
        /* <DEDUP_REMOVED lines=24> */
.L_x_20366:
[----:B------:R-:W-:Y:S05]  /*d7e0*/  BSYNC B0 ;  /* 0x0000000000007941 */ /* 0x000fea0003800000 */
.L_x_20364:
        /* <DEDUP_REMOVED lines=30> */
.L_x_20368:
        /* <DEDUP_REMOVED lines=23> */
.L_x_20369:
[----:B------:R-:W-:Y:S05]  /*db40*/  BSYNC B0 ;  /* 0x0000000000007941 */ /* 0x000fea0003800000 */
.L_x_20367:
        /* <DEDUP_REMOVED lines=20> */
.L_x_20371:
        /* <DEDUP_REMOVED lines=19> */
.L_x_20372:
[----:B------:R-:W-:Y:S05]  /*ddc0*/  BSYNC B0 ;  /* 0x0000000000007941 */ /* 0x000fea0003800000 */
.L_x_20370:
[----:B------:R-:W-:Y:S02]  /*ddd0*/  ULDC.64 UR4, c[0x0][0x5c0] ;  /* 0x0001700000047ab9 */ /* 0x000fe40000000a00 */
[----:B------:R-:W-:Y:S02]  /*dde0*/  IMAD R3, R5, UR4, RZ ;  /* 0x0000000405037c24 */ /* 0x000fe4000f8e02ff */
[----:B------:R-:W-:-:S04]  /*ddf0*/  IMAD.WIDE.U32 R12, R4, UR4, R12 ;  /* 0x00000004040c7c25 */ /* 0x000fc8000f8e000c */
[----:B------:R-:W-:-:S04]  /*de00*/  IMAD R3, R4, UR5, R3 ;  /* 0x0000000504037c24 */ /* 0x000fc8000f8e0203 */
[----:B------:R-:W-:-:S07]  /*de10*/  IMAD.IADD R13, R13, 0x1, R3 ;  /* 0x000000010d0d7824 */ /* 0x000fce00078e0203 */
.L_x_20297:
[----:B------:R-:W2:Y:S01]  /*de20*/  LDG.E.64 R16, desc[UR36][R16.64] ;  /* 0x0000002410107981 */ /* 0x000ea2000c1e1b00 */
[----:B------:R-:W-:Y:S01]  /*de30*/  ULDC.64 UR4, c[0x0][0x5c8] ;  /* 0x0001720000047ab9 */ /* 0x000fe20000000a00 */
[----:B------:R-:W-:Y:S02]  /*de40*/  IADD3 R2, R2, 0x80, RZ ;  /* 0x0000008002027810 */ /* 0x000fe40007ffe0ff */
[----:B------:R-:W-:-:S04]  /*de50*/  LEA R4, P0, R12, UR4, 0x3 ;  /* 0x000000040c047c11 */ /* 0x000fc8000f8018ff */
[----:B------:R-:W-:-:S05]  /*de60*/  LEA.HI.X R5, R12, UR5, R13, 0x3, P0 ;  /* 0x000000050c057c11 */ /* 0x000fca00080f1c0d */
[----:B--2---:R0:W-:Y:S02]  /*de70*/  STG.E.64 desc[UR36][R4.64], R16 ;  /* 0x0000001004007986 */ /* 0x0041e4000c101b24 */
[----:B0-----:R-:W-:Y:S01]  /*de80*/  HFMA2.MMA R5, -RZ, RZ, 0, 0 ;  /* 0x00000000ff057435 */ /* 0x001fe200000001ff */
[----:B------:R-:W-:-:S10]  /*de90*/  IMAD.MOV.U32 R4, RZ, RZ, R2 ;  /* 0x000000ffff047224 */ /* 0x000fd400078e0002 */
.L_x_20293:
[----:B------:R-:W-:Y:S05]  /*dea0*/  BSYNC B6 ;  /* 0x0000000000067941 */ /* 0x000fea0003800000 */
.L_x_20292:
        /* <DEDUP_REMOVED lines=308> */
.L_x_20375:
        /* <DEDUP_REMOVED lines=32> */
.L_x_20377:
[----:B------:R-:W-:Y:S05]  /*f3f0*/  BSYNC B7 ;  /* 0x0000000000077941 */ /* 0x000fea0003800000 */
.L_x_20376:
        /* <DEDUP_REMOVED lines=37> */
.L_x_20380:
        /* <DEDUP_REMOVED lines=23> */
.L_x_20381:
[----:B------:R-:W-:Y:S05]  /*f7c0*/  BSYNC B0 ;  /* 0x0000000000007941 */ /* 0x000fea0003800000 */
.L_x_20379:
        /* <DEDUP_REMOVED lines=32> */
.L_x_20383:
        /* <DEDUP_REMOVED lines=24> */
.L_x_20384:
[----:B------:R-:W-:Y:S05]  /*fb50*/  BSYNC B0 ;  /* 0x0000000000007941 */ /* 0x000fea0003800000 */
.L_x_20382:
        /* <DEDUP_REMOVED lines=32> */
.L_x_20386:
        /* <DEDUP_REMOVED lines=24> */
.L_x_20387:
[----:B------:R-:W-:Y:S05]  /*fee0*/  BSYNC B0 ;  /* 0x0000000000007941 */ /* 0x000fea0003800000 */
.L_x_20385:
        /* <DEDUP_REMOVED lines=32> */
.L_x_20389:
        /* <DEDUP_REMOVED lines=24> */
.L_x_20390:
[----:B------:R-:W-:Y:S05]  /*10270*/  BSYNC B0 ;  /* 0x0000000000007941 */ /* 0x000fea0003800000 */
.L_x_20388:
        /* <DEDUP_REMOVED lines=32> */
.L_x_20392:
        /* <DEDUP_REMOVED lines=24> */
.L_x_20393:
[----:B------:R-:W-:Y:S05]  /*10600*/  BSYNC B0 ;  /* 0x0000000000007941 */ /* 0x000fea0003800000 */
.L_x_20391:
        /* <DEDUP_REMOVED lines=32> */
.L_x_20395:
        /* <DEDUP_REMOVED lines=24> */
.L_x_20396:
[----:B------:R-:W-:Y:S05]  /*10990*/  BSYNC B0 ;  /* 0x0000000000007941 */ /* 0x000fea0003800000 */
.L_x_20394:
        /* <DEDUP_REMOVED lines=32> */
.L_x_20398:
        /* <DEDUP_REMOVED lines=24> */
.L_x_20399:
[----:B------:R-:W-:Y:S05]  /*10d20*/  BSYNC B0 ;  /* 0x0000000000007941 */ /* 0x000fea0003800000 */
.L_x_20397:
        /* <DEDUP_REMOVED lines=32> */
.L_x_20401:
        /* <DEDUP_REMOVED lines=24> */
.L_x_20402:
[----:B------:R-:W-:Y:S05]  /*110b0*/  BSYNC B0 ;  /* 0x0000000000007941 */ /* 0x000fea0003800000 */
.L_x_20400:
        /* <DEDUP_REMOVED lines=32> */
.L_x_20404:
        /* <DEDUP_REMOVED lines=24> */
.L_x_20405:
[----:B------:R-:W-:Y:S05]  /*11440*/  BSYNC B0 ;  /* 0x0000000000007941 */ /* 0x000fea0003800000 */
.L_x_20403:
        /* <DEDUP_REMOVED lines=32> */
.L_x_20407:
        /* <DEDUP_REMOVED lines=24> */
.L_x_20408:
[----:B------:R-:W-:Y:S05]  /*117d0*/  BSYNC B0 ;  /* 0x0000000000007941 */ /* 0x000fea0003800000 */
.L_x_20406:
        /* <DEDUP_REMOVED lines=32> */
.L_x_20410:
        /* <DEDUP_REMOVED lines=24> */
.L_x_20411:
[----:B------:R-:W-:Y:S05]  /*11b60*/  BSYNC B0 ;  /* 0x0000000000007941 */ /* 0x000fea0003800000 */
.L_x_20409:
        /* <DEDUP_REMOVED lines=32> */
.L_x_20413:
        /* <DEDUP_REMOVED lines=24> */
.L_x_20414:
[----:B------:R-:W-:Y:S05]  /*11ef0*/  BSYNC B0 ;  /* 0x0000000000007941 */ /* 0x000fea0003800000 */
.L_x_20412:
        /* <DEDUP_REMOVED lines=32> */
.L_x_20416:
        /* <DEDUP_REMOVED lines=24> */
.L_x_20417:
[----:B------:R-:W-:Y:S05]  /*12280*/  BSYNC B0 ;  /* 0x0000000000007941 */ /* 0x000fea0003800000 */
.L_x_20415:
        /* <DEDUP_REMOVED lines=19> */
[----:B------:R-:W-:Y:S05]  /*123c0*/  CALL.REL.NOINC `($__internal_36_$__cuda_sm20_div_u64) ;  /* 0x00000098002c7944 */ /* 0x000fea0003c00000 */
        /* <DEDUP_REMOVED lines=12> */
.L_x_20419:
        /* <DEDUP_REMOVED lines=24> */
.L_x_20420:
[----:B------:R-:W-:Y:S05]  /*12610*/  BSYNC B0 ;  /* 0x0000000000007941 */ /* 0x000fea0003800000 */
.L_x_20418:
        /* <DEDUP_REMOVED lines=19> */
[----:B------:R-:W-:Y:S05]  /*12750*/  CALL.REL.NOINC `($__internal_36_$__cuda_sm20_div_u64) ;  /* 0x0000009400487944 */ /* 0x000fea0003c00000 */
        /* <DEDUP_REMOVED lines=12> */
.L_x_20422:
        /* <DEDUP_REMOVED lines=24> */
.L_x_20423:
[----:B------:R-:W-:Y:S05]  /*129a0*/  BSYNC B0 ;  /* 0x0000000000007941 */ /* 0x000fea0003800000 */
.L_x_20421:
        /* <DEDUP_REMOVED lines=32> */
.L_x_20425:
        /* <DEDUP_REMOVED lines=24> */
.L_x_20426:
[----:B------:R-:W-:Y:S05]  /*12d30*/  BSYNC B0 ;  /* 0x0000000000007941 */ /* 0x000fea0003800000 */
.L_x_20424:
        /* <DEDUP_REMOVED lines=32> */
.L_x_20428:
        /* <DEDUP_REMOVED lines=24> */
.L_x_20429:
[----:B------:R-:W-:Y:S05]  /*130c0*/  BSYNC B0 ;  /* 0x0000000000007941 */ /* 0x000fea0003800000 */
.L_x_20427:
        /* <DEDUP_REMOVED lines=32> */
.L_x_20431:
        /* <DEDUP_REMOVED lines=24> */
.L_x_20432:
[----:B------:R-:W-:Y:S05]  /*13450*/  BSYNC B0 ;  /* 0x0000000000007941 */ /* 0x000fea0003800000 */
.L_x_20430:
        /* <DEDUP_REMOVED lines=32> */
.L_x_20434:
        /* <DEDUP_REMOVED lines=24> */
.L_x_20435:
[----:B------:R-:W-:Y:S05]  /*137e0*/  BSYNC B0 ;  /* 0x0000000000007941 */ /* 0x000fea0003800000 */
.L_x_20433:
        /* <DEDUP_REMOVED lines=32> */
.L_x_20437:
        /* <DEDUP_REMOVED lines=24> */
.L_x_20438:
[----:B------:R-:W-:Y:S05]  /*13b70*/  BSYNC B0 ;  /* 0x0000000000007941 */ /* 0x000fea0003800000 */
.L_x_20436:
        /* <DEDUP_REMOVED lines=32> */
.L_x_20440:
        /* <DEDUP_REMOVED lines=24> */
.L_x_20441:
[----:B------:R-:W-:Y:S05]  /*13f00*/  BSYNC B0 ;  /* 0x0000000000007941 */ /* 0x000fea0003800000 */
.L_x_20439:
        /* <DEDUP_REMOVED lines=32> */
.L_x_20443:
        /* <DEDUP_REMOVED lines=24> */
.L_x_20444:
[----:B------:R-:W-:Y:S05]  /*14290*/  BSYNC B0 ;  /* 0x0000000000007941 */ /* 0x000fea0003800000 */
.L_x_20442:
        /* <DEDUP_REMOVED lines=32> */
.L_x_20446:
        /* <DEDUP_REMOVED lines=24> */
.L_x_20447:
[----:B------:R-:W-:Y:S05]  /*14620*/  BSYNC B0 ;  /* 0x0000000000007941 */ /* 0x000fea0003800000 */
.L_x_20445:
        /* <DEDUP_REMOVED lines=30> */
.L_x_20449:
        /* <DEDUP_REMOVED lines=23> */
.L_x_20450:
[----:B------:R-:W-:Y:S05]  /*14980*/  BSYNC B0 ;  /* 0x0000000000007941 */ /* 0x000fea0003800000 */
.L_x_20448:
        /* <DEDUP_REMOVED lines=16> */
[----:B------:R-:W-:Y:S05]  /*14a90*/  CALL.REL.NOINC `($__internal_37_$__cuda_sm20_rem_u64) ;  /* 0x00000074008c7944 */ /* 0x000fea0003c00000 */
[----:B------:R-:W-:Y:S01]  /*14aa0*/  IMAD.MOV.U32 R4, RZ, RZ, R0 ;  /* 0x000000ffff047224 */ /* 0x000fe200078e0000 */
[----:B------:R-:W-:Y:S01]  /*14ab0*/  MOV R5, R3 ;  /* 0x0000000300057202 */ /* 0x000fe20000000f00 */
[----:B------:R-:W-:Y:S06]  /*14ac0*/  BRA `(.L_x_20453) ;  /* 0x00000000004c7947 */ /* 0x000fec0003800000 */
.L_x_20452:
        /* <DEDUP_REMOVED lines=19> */
.L_x_20453:
[----:B------:R-:W-:Y:S05]  /*14c00*/  BSYNC B0 ;  /* 0x0000000000007941 */ /* 0x000fea0003800000 */
.L_x_20451:
[----:B------:R-:W-:Y:S02]  /*14c10*/  ULDC.64 UR4, c[0x0][0x5c0] ;  /* 0x0001700000047ab9 */ /* 0x000fe40000000a00 */
[----:B------:R-:W-:Y:S02]  /*14c20*/  IMAD R3, R5, UR4, RZ ;  /* 0x0000000405037c24 */ /* 0x000fe4000f8e02ff */
[----:B------:R-:W-:-:S04]  /*14c30*/  IMAD.WIDE.U32 R12, R4, UR4, R12 ;  /* 0x00000004040c7c25 */ /* 0x000fc8000f8e000c */
[----:B------:R-:W-:-:S04]  /*14c40*/  IMAD R3, R4, UR5, R3 ;  /* 0x0000000504037c24 */ /* 0x000fc8000f8e0203 */
[----:B------:R-:W-:-:S07]  /*14c50*/  IMAD.IADD R13, R13, 0x1, R3 ;  /* 0x000000010d0d7824 */ /* 0x000fce00078e0203 */
.L_x_20378:
[----:B------:R-:W2:Y:S01]  /*14c60*/  LDG.E.64 R16, desc[UR36][R16.64] ;  /* 0x0000002410107981 */ /* 0x000ea2000c1e1b00 */
[----:B------:R-:W-:Y:S01]  /*14c70*/  ULDC.64 UR4, c[0x0][0x5c8] ;  /* 0x0001720000047ab9 */ /* 0x000fe20000000a00 */
[----:B------:R-:W-:Y:S02]  /*14c80*/  IADD3 R2, R2, 0x80, RZ ;  /* 0x0000008002027810 */ /* 0x000fe40007ffe0ff */
[----:B------:R-:W-:-:S04]  /*14c90*/  LEA R4, P0, R12, UR4, 0x3 ;  /* 0x000000040c047c11 */ /* 0x000fc8000f8018ff */
[----:B------:R-:W-:-:S05]  /*14ca0*/  LEA.HI.X R5, R12, UR5, R13, 0x3, P0 ;  /* 0x000000050c057c11 */ /* 0x000fca00080f1c0d */
[----:B--2---:R0:W-:Y:S02]  /*14cb0*/  STG.E.64 desc[UR36][R4.64], R16 ;  /* 0x0000001004007986 */ /* 0x0041e4000c101b24 */
[----:B0-----:R-:W-:Y:S01]  /*14cc0*/  MOV R4, R2 ;  /* 0x0000000200047202 */ /* 0x001fe20000000f00 */
[----:B------:R-:W-:-:S07]  /*14cd0*/  IMAD.MOV.U32 R5, RZ, RZ, RZ ;  /* 0x000000ffff057224 */ /* 0x000fce00078e00ff */
.L_x_20374:
[----:B------:R-:W-:Y:S05]  /*14ce0*/  BSYNC B6 ;  /* 0x0000000000067941 */ /* 0x000fea0003800000 */
.L_x_20373:
        /* <DEDUP_REMOVED lines=307> */
.L_x_20454:
        /* <DEDUP_REMOVED lines=32> */
.L_x_20456:
[----:B------:R-:W-:Y:S05]  /*16220*/  BSYNC B6 ;  /* 0x0000000000067941 */ /* 0x000fea0003800000 */
.L_x_20455:
        /* <DEDUP_REMOVED lines=37> */
.L_x_20459:
        /* <DEDUP_REMOVED lines=24> */
.L_x_20460:
[----:B------:R-:W-:Y:S05]  /*16600*/  BSYNC B0 ;  /* 0x0000000000007941 */ /* 0x000fea0003800000 */
.L_x_20458:
        /* <DEDUP_REMOVED lines=32> */
.L_x_20462:
        /* <DEDUP_REMOVED lines=24> */
.L_x_20463:
[----:B------:R-:W-:Y:S05]  /*16990*/  BSYNC B0 ;  /* 0x0000000000007941 */ /* 0x000fea0003800000 */
.L_x_20461:
        /* <DEDUP_REMOVED lines=33> */
.L_x_20465:
        /* <DEDUP_REMOVED lines=24> */
.L_x_20466:
[----:B------:R-:W-:Y:S05]  /*16d30*/  BSYNC B0 ;  /* 0x0000000000007941 */ /* 0x000fea0003800000 */
.L_x_20464:
        /* <DEDUP_REMOVED lines=33> */
.L_x_20468:
        /* <DEDUP_REMOVED lines=24> */
.L_x_20469:
[----:B------:R-:W-:Y:S05]  /*170d0*/  BSYNC B0 ;  /* 0x0000000000007941 */ /* 0x000fea0003800000 */
.L_x_20467:
        /* <DEDUP_REMOVED lines=33> */
.L_x_20471:
        /* <DEDUP_REMOVED lines=24> */
.L_x_20472:
[----:B------:R-:W-:Y:S05]  /*17470*/  BSYNC B0 ;  /* 0x0000000000007941 */ /* 0x000fea0003800000 */
.L_x_20470:
        /* <DEDUP_REMOVED lines=33> */
.L_x_20474:
        /* <DEDUP_REMOVED lines=24> */
.L_x_20475:
[----:B------:R-:W-:Y:S05]  /*17810*/  BSYNC B0 ;  /* 0x0000000000007941 */ /* 0x000fea0003800000 */
.L_x_20473:
        /* <DEDUP_REMOVED lines=33> */
.L_x_20477:
        /* <DEDUP_REMOVED lines=24> */
.L_x_20478:
[----:B------:R-:W-:Y:S05]  /*17bb0*/  BSYNC B0 ;  /* 0x0000000000007941 */ /* 0x000fea0003800000 */
.L_x_20476:
        /* <DEDUP_REMOVED lines=33> */
.L_x_20480:
        /* <DEDUP_REMOVED lines=24> */
.L_x_20481:
[----:B------:R-:W-:Y:S05]  /*17f50*/  BSYNC B0 ;  /* 0x0000000000007941 */ /* 0x000fea0003800000 */
.L_x_20479:
        /* <DEDUP_REMOVED lines=33> */
.L_x_20483:
        /* <DEDUP_REMOVED lines=24> */
.L_x_20484:
[----:B------:R-:W-:Y:S05]  /*182f0*/  BSYNC B0 ;  /* 0x0000000000007941 */ /* 0x000fea0003800000 */
.L_x_20482:
        /* <DEDUP_REMOVED lines=33> */
.L_x_20486:
        /* <DEDUP_REMOVED lines=24> */
.L_x_20487:
[----:B------:R-:W-:Y:S05]  /*18690*/  BSYNC B0 ;  /* 0x0000000000007941 */ /* 0x000fea0003800000 */
.L_x_20485:
        /* <DEDUP_REMOVED lines=33> */
.L_x_20489:
        /* <DEDUP_REMOVED lines=24> */
.L_x_20490:
[----:B------:R-:W-:Y:S05]  /*18a30*/  BSYNC B0 ;  /* 0x0000000000007941 */ /* 0x000fea0003800000 */
.L_x_20488:
        /* <DEDUP_REMOVED lines=33> */
.L_x_20492:
        /* <DEDUP_REMOVED lines=24> */
.L_x_20493:
[----:B------:R-:W-:Y:S05]  /*18dd0*/  BSYNC B0 ;  /* 0x0000000000007941 */ /* 0x000fea0003800000 */
.L_x_20491:
        /* <DEDUP_REMOVED lines=33> */
.L_x_20495:
        /* <DEDUP_REMOVED lines=24> */
.L_x_20496:
[----:B------:R-:W-:Y:S05]  /*19170*/  BSYNC B0 ;  /* 0x0000000000007941 */ /* 0x000fea0003800000 */
.L_x_20494:
        /* <DEDUP_REMOVED lines=33> */
.L_x_20498:
        /* <DEDUP_REMOVED lines=24> */
.L_x_20499:
[----:B------:R-:W-:Y:S05]  /*19510*/  BSYNC B0 ;  /* 0x0000000000007941 */ /* 0x000fea0003800000 */
.L_x_20497:
        /* <DEDUP_REMOVED lines=33> */
.L_x_20501:
        /* <DEDUP_REMOVED lines=24> */
.L_x_20502:
[----:B------:R-:W-:Y:S05]  /*198b0*/  BSYNC B0 ;  /* 0x0000000000007941 */ /* 0x000fea0003800000 */
.L_x_20500:
        /* <DEDUP_REMOVED lines=33> */
.L_x_20504:
        /* <DEDUP_REMOVED lines=24> */
.L_x_20505:
[----:B------:R-:W-:Y:S05]  /*19c50*/  BSYNC B0 ;  /* 0x0000000000007941 */ /* 0x000fea0003800000 */
.L_x_20503:
        /* <DEDUP_REMOVED lines=33> */
.L_x_20507:
        /* <DEDUP_REMOVED lines=24> */
.L_x_20508:
[----:B------:R-:W-:Y:S05]  /*19ff0*/  BSYNC B0 ;  /* 0x0000000000007941 */ /* 0x000fea0003800000 */
.L_x_20506:
        /* <DEDUP_REMOVED lines=33> */
.L_x_20510:
        /* <DEDUP_REMOVED lines=24> */
.L_x_20511:
[----:B------:R-:W-:Y:S05]  /*1a390*/  BSYNC B0 ;  /* 0x0000000000007941 */ /* 0x000fea0003800000 */
.L_x_20509:
        /* <DEDUP_REMOVED lines=33> */
.L_x_20513:
        /* <DEDUP_REMOVED lines=24> */
.L_x_20514:
[----:B------:R-:W-:Y:S05]  /*1a730*/  BSYNC B0 ;  /* 0x0000000000007941 */ /* 0x000fea0003800000 */
.L_x_20512:
        /* <DEDUP_REMOVED lines=33> */
.L_x_20516:
        /* <DEDUP_REMOVED lines=24> */
.L_x_20517:
[----:B------:R-:W-:Y:S05]  /*1aad0*/  BSYNC B0 ;  /* 0x0000000000007941 */ /* 0x000fea0003800000 */
.L_x_20515:
        /* <DEDUP_REMOVED lines=33> */
.L_x_20519:
        /* <DEDUP_REMOVED lines=24> */
.L_x_20520:
[----:B------:R-:W-:Y:S05]  /*1ae70*/  BSYNC B0 ;  /* 0x0000000000007941 */ /* 0x000fea0003800000 */
.L_x_20518:
        /* <DEDUP_REMOVED lines=33> */
.L_x_20522:
        /* <DEDUP_REMOVED lines=24> */
.L_x_20523:
[----:B------:R-:W-:Y:S05]  /*1b210*/  BSYNC B0 ;  /* 0x0000000000007941 */ /* 0x000fea0003800000 */
.L_x_20521:
        /* <DEDUP_REMOVED lines=33> */
.L_x_20525:
        /* <DEDUP_REMOVED lines=24> */
.L_x_20526:
[----:B------:R-:W-:Y:S05]  /*1b5b0*/  BSYNC B0 ;  /* 0x0000000000007941 */ /* 0x000fea0003800000 */
.L_x_20524:
        /* <DEDUP_REMOVED lines=31> */
.L_x_20528:
        /* <DEDUP_REMOVED lines=23> */
.L_x_20529:
[----:B------:R-:W-:Y:S05]  /*1b920*/  BSYNC B0 ;  /* 0x0000000000007941 */ /* 0x000fea0003800000 */
.L_x_20527:
        /* <DEDUP_REMOVED lines=21> */
.L_x_20531:
        /* <DEDUP_REMOVED lines=19> */
.L_x_20532:
[----:B------:R-:W-:Y:S05]  /*1bbb0*/  BSYNC B0 ;  /* 0x0000000000007941 */ /* 0x000fea0003800000 */
.L_x_20530:
[----:B------:R-:W-:Y:S01]  /*1bbc0*/  ULDC.64 UR4, c[0x0][0x5c0] ;  /* 0x0001700000047ab9 */ /* 0x000fe20000000a00 */
[----:B------:R-:W-:Y:S02]  /*1bbd0*/  IMAD.MOV.U32 R3, RZ, RZ, R15 ;  /* 0x000000ffff037224 */ /* 0x000fe400078e000f */
[----:B------:R-:W-:Y:S02]  /*1bbe0*/  IMAD R5, R5, UR4, RZ ;  /* 0x0000000405057c24 */ /* 0x000fe4000f8e02ff */
[----:B------:R-:W-:-:S04]  /*1bbf0*/  IMAD.WIDE.U32 R2, R4, UR4, R2 ;  /* 0x0000000404027c25 */ /* 0x000fc8000f8e0002 */
[----:B------:R-:W-:-:S05]  /*1bc00*/  IMAD R5, R4, UR5, R5 ;  /* 0x0000000504057c24 */ /* 0x000fca000f8e0205 */
[----:B------:R-:W-:-:S07]  /*1bc10*/  IADD3 R15, R3, R5, RZ ;  /* 0x00000005030f7210 */ /* 0x000fce0007ffe0ff */
.L_x_20457:
[----:B------:R-:W2:Y:S01]  /*1bc20*/  LDG.E.64 R16, desc[UR36][R16.64] ;  /* 0x0000002410107981 */ /* 0x000ea2000c1e1b00 */
[----:B------:R-:W-:Y:S02]  /*1bc30*/  ULDC.64 UR4, c[0x0][0x5c8] ;  /* 0x0001720000047ab9 */ /* 0x000fe40000000a00 */
[----:B------:R-:W-:-:S04]  /*1bc40*/  LEA R4, P0, R2, UR4, 0x3 ;  /* 0x0000000402047c11 */ /* 0x000fc8000f8018ff */
[----:B------:R-:W-:-:S05]  /*1bc50*/  LEA.HI.X R5, R2, UR5, R15, 0x3, P0 ;  /* 0x0000000502057c11 */ /* 0x000fca00080f1c0f */
[----:B--2---:R-:W-:Y:S01]  /*1bc60*/  STG.E.64 desc[UR36][R4.64], R16 ;  /* 0x0000001004007986 */ /* 0x004fe2000c101b24 */
[----:B------:R-:W-:Y:S05]  /*1bc70*/  EXIT ;  /* 0x000000000000794d */ /* 0x000fea0003800000 */
        .weak           $__internal_36_$__cuda_sm20_div_u64
        .type           $__internal_36_$__cuda_sm20_div_u64,@function
        .size           $__internal_36_$__cuda_sm20_div_u64,($__internal_37_$__cuda_sm20_rem_u64 - $__internal_36_$__cuda_sm20_div_u64)
$__internal_36_$__cuda_sm20_div_u64:
        /* <DEDUP_REMOVED lines=68> */
[----:B------:R-:W-:Y:S05]  /*1c0c0*/  RET.REL.NODEC R4 `(_ZN2at6native24index_elementwise_kernelILi128ELi4EZNS0_20cuda_take_put_kernelIN3c107complexIfEElZZZZZNS0_10put_kernelERNS_14TensorIteratorERKNS_10TensorBaseEbENKUlvE_clEvENKUlvE7_clEvENKUlvE_clEvENKUlvE0_clEvEUlRS5_lE0_EEvS7_SA_RKT1_EUliE_EEvlSH_) ;  /* 0xfffffe3c04cc7950 */ /* 0x000fea0003c3ffff */
        .weak           $__internal_37_$__cuda_sm20_rem_u64
        .type           $__internal_37_$__cuda_sm20_rem_u64,@function
        .size           $__internal_37_$__cuda_sm20_rem_u64,(.L_x_27954 - $__internal_37_$__cuda_sm20_rem_u64)
$__internal_37_$__cuda_sm20_rem_u64:
        /* <DEDUP_REMOVED lines=63> */
[----:B------:R-:W-:Y:S06]  /*1c4c0*/  RET.REL.NODEC R4 `(_ZN2at6native24index_elementwise_kernelILi128ELi4EZNS0_20cuda_take_put_kernelIN3c107complexIfEElZZZZZNS0_10put_kernelERNS_14TensorIteratorERKNS_10TensorBaseEbENKUlvE_clEvENKUlvE7_clEvENKUlvE_clEvENKUlvE0_clEvEUlRS5_lE0_EEvS7_SA_RKT1_EUliE_EEvlSH_) ;  /* 0xfffffe3804cc7950 */ /* 0x000fec0003c3ffff */
.L_x_20533:
        /* <DEDUP_REMOVED lines=11> */
.L_x_27954:


//--------------------- .text._ZN2at6native24index_elementwise_kernelILi128ELi4EZNS0_20cuda_take_put_kernelIN3c107complexIfEElZZZZZNS0_10put_kernelERNS_14TensorIteratorERKNS_10TensorBaseEbENKUlvE_clEvENKUlvE7_clEvENKUlvE_clEvENKUlvE0_clEvEUlRS5_lE_EEvS7_SA_RKT1_EUliE_EEvlSH_ --------------------------
	.section	.text._ZN2at6native24index_elementwise_kernelILi128ELi4EZNS0_20cuda_take_put_kernelIN3c107complexIfEElZZZZZNS0_10put_kernelERNS_14TensorIteratorERKNS_10TensorBaseEbENKUlvE_clEvENKUlvE7_clEvENKUlvE_clEvENKUlvE0_clEvEUlRS5_lE_EEvS7_SA_RKT1_EUliE_EEvlSH_,"ax",@progbits
	.align	128
        .global         _ZN2at6native24index_elementwise_kernelILi128ELi4EZNS0_20cuda_take_put_kernelIN3c107complexIfEElZZZZZNS0_10put_kernelERNS_14TensorIteratorERKNS_10TensorBaseEbENKUlvE_clEvENKUlvE7_clEvENKUlvE_clEvENKUlvE0_clEvEUlRS5_lE_EEvS7_SA_RKT1_EUliE_EEvlSH_
        .type           _ZN2at6native24index_elementwise_kernelILi128ELi4EZNS0_20cuda_take_put_kernelIN3c107complexIfEElZZZZZNS0_10put_kernelERNS_14TensorIteratorERKNS_10TensorBaseEbENKUlvE_clEvENKUlvE7_clEvENKUlvE_clEvENKUlvE0_clEvEUlRS5_lE_EEvS7_SA_RKT1_EUliE_EEvlSH_,@function
        .size           _ZN2at6native24index_elementwise_kernelILi128ELi4EZNS0_20cuda_take_put_kernelIN3c107complexIfEElZZZZZNS0_10put_kernelERNS_14TensorIteratorERKNS_10TensorBaseEbENKUlvE_clEvENKUlvE7_clEvENKUlvE_clEvENKUlvE0_clEvEUlRS5_lE_EEvS7_SA_RKT1_EUliE_EEvlSH_,(.L_x_27956 - _ZN2at6native24index_elementwise_kernelILi128ELi4EZNS0_20cuda_take_put_kernelIN3c107complexIfEElZZZZZNS0_10put_kernelERNS_14TensorIteratorERKNS_10TensorBaseEbENKUlvE_clEvENKUlvE7_clEvENKUlvE_clEvENKUlvE0_clEvEUlRS5_lE_EEvS7_SA_RKT1_EUliE_EEvlSH_)
        .other          _ZN2at6native24index_elementwise_kernelILi128ELi4EZNS0_20cuda_take_put_kernelIN3c107complexIfEElZZZZZNS0_10put_kernelERNS_14TensorIteratorERKNS_10TensorBaseEbENKUlvE_clEvENKUlvE7_clEvENKUlvE_clEvENKUlvE0_clEvEUlRS5_lE_EEvS7_SA_RKT1_EUliE_EEvlSH_,@"STO_CUDA_ENTRY STV_DEFAULT"
_ZN2at6native24index_elementwise_kernelILi128ELi4EZNS0_20cuda_take_put_kernelIN3c107complexIfEElZZZZZNS0_10put_kernelERNS_14TensorIteratorERKNS_10TensorBaseEbENKUlvE_clEvENKUlvE7_clEvENKUlvE_clEvENKUlvE0_clEvEUlRS5_lE_EEvS7_SA_RKT1_EUliE_EEvlSH_:
.text._ZN2at6native24index_elementwise_kernelILi128ELi4EZNS0_20cuda_take_put_kernelIN3c107complexIfEElZZZZZNS0_10put_kernelERNS_14TensorIteratorERKNS_10TensorBaseEbENKUlvE_clEvENKUlvE7_clEvENKUlvE_clEvENKUlvE0_clEvEUlRS5_lE_EEvS7_SA_RKT1_EUliE_EEvlSH_:
        /* <DEDUP_REMOVED lines=315> */
.L_x_20536:
        /* <DEDUP_REMOVED lines=32> */
.L_x_20538:
[----:B------:R-:W-:Y:S05]  /*15b0*/  BSYNC B7 ;  /* 0x0000000000077941 */ /* 0x000fea0003800000 */
.L_x_20537:
        /* <DEDUP_REMOVED lines=28> */
[----:B------:R-:W-:Y:S05]  /*1780*/  CALL.REL.NOINC `($__internal_38_$__cuda_sm20_div_u64) ;  /* 0x000001a800f87944 */ /* 0x000fea0003c00000 */
        /* <DEDUP_REMOVED lines=11> */
.L_x_20541:
        /* <DEDUP_REMOVED lines=24> */
.L_x_20542:
[----:B------:R-:W-:Y:S05]  /*19c0*/  BSYNC B0 ;  /* 0x0000000000007941 */ /* 0x000fea0003800000 */
.L_x_20540:
        /* <DEDUP_REMOVED lines=33> */
.L_x_20544:
        /* <DEDUP_REMOVED lines=24> */
.L_x_20545:
[----:B------:R-:W-:Y:S05]  /*1d60*/  BSYNC B0 ;  /* 0x0000000000007941 */ /* 0x000fea0003800000 */
.L_x_20543:
        /* <DEDUP_REMOVED lines=22> */
[----:B------:R-:W-:Y:S05]  /*1ed0*/  CALL.REL.NOINC `($__internal_38_$__cuda_sm20_div_u64) ;  /* 0x000001a400247944 */ /* 0x000fea0003c00000 */
        /* <DEDUP_REMOVED lines=12> */
.L_x_20547:
        /* <DEDUP_REMOVED lines=24> */
.L_x_20548:
[----:B------:R-:W-:Y:S05]  /*2120*/  BSYNC B0 ;  /* 0x0000000000007941 */ /* 0x000fea0003800000 */
.L_x_20546:
        /* <DEDUP_REMOVED lines=35> */
.L_x_20550:
        /* <DEDUP_REMOVED lines=24> */
.L_x_20551:
[----:B------:R-:W-:Y:S05]  /*24e0*/  BSYNC B0 ;  /* 0x0000000000007941 */ /* 0x000fea0003800000 */
.L_x_20549:
        /* <DEDUP_REMOVED lines=35> */
.L_x_20553:
        /* <DEDUP_REMOVED lines=24> */
.L_x_20554:
[----:B------:R-:W-:Y:S05]  /*28a0*/  BSYNC B0 ;  /* 0x0000000000007941 */ /* 0x000fea0003800000 */
.L_x_20552:
        /* <DEDUP_REMOVED lines=35> */
.L_x_20556:
        /* <DEDUP_REMOVED lines=24> */
.L_x_20557:
[----:B------:R-:W-:Y:S05]  /*2c60*/  BSYNC B0 ;  /* 0x0000000000007941 */ /* 0x000fea0003800000 */
.L_x_20555:
        /* <DEDUP_REMOVED lines=35> */
.L_x_20559:
        /* <DEDUP_REMOVED lines=24> */
.L_x_20560:
[----:B------:R-:W-:Y:S05]  /*3020*/  BSYNC B0 ;  /* 0x0000000000007941 */ /* 0x000fea0003800000 */
.L_x_20558:
        /* <DEDUP_REMOVED lines=35> */
.L_x_20562:
        /* <DEDUP_REMOVED lines=24> */
.L_x_20563:
[----:B------:R-:W-:Y:S05]  /*33e0*/  BSYNC B0 ;  /* 0x0000000000007941 */ /* 0x000fea0003800000 */
.L_x_20561:
        /* <DEDUP_REMOVED lines=35> */
.L_x_20565:
        /* <DEDUP_REMOVED lines=24> */
.L_x_20566:
[----:B------:R-:W-:Y:S05]  /*37a0*/  BSYNC B0 ;  /* 0x0000000000007941 */ /* 0x000fea0003800000 */
.L_x_20564:
        /* <DEDUP_REMOVED lines=35> */
.L_x_20568:
        /* <DEDUP_REMOVED lines=24> */
.L_x_20569:
[----:B------:R-:W-:Y:S05]  /*3b60*/  BSYNC B0 ;  /* 0x0000000000007941 */ /* 0x000fea0003800000 */
.L_x_20567:
        /* <DEDUP_REMOVED lines=35> */
.L_x_20571:
        /* <DEDUP_REMOVED lines=24> */
.L_x_20572:
[----:B------:R-:W-:Y:S05]  /*3f20*/  BSYNC B0 ;  /* 0x0000000000007941 */ /* 0x000fea0003800000 */
.L_x_20570:
        /* <DEDUP_REMOVED lines=35> */
.L_x_20574:
        /* <DEDUP_REMOVED lines=24> */
.L_x_20575:
[----:B------:R-:W-:Y:S05]  /*42e0*/  BSYNC B0 ;  /* 0x0000000000007941 */ /* 0x000fea0003800000 */
.L_x_20573:
        /* <DEDUP_REMOVED lines=35> */
.L_x_20577:
        /* <DEDUP_REMOVED lines=24> */
.L_x_20578:
[----:B------:R-:W-:Y:S05]  /*46a0*/  BSYNC B0 ;  /* 0x0000000000007941 */ /* 0x000fea0003800000 */
.L_x_20576:
        /* <DEDUP_REMOVED lines=35> */
.L_x_20580:
        /* <DEDUP_REMOVED lines=24> */
.L_x_20581:
[----:B------:R-:W-:Y:S05]  /*4a60*/  BSYNC B0 ;  /* 0x0000000000007941 */ /* 0x000fea0003800000 */
.L_x_20579:
        /* <DEDUP_REMOVED lines=35> */
.L_x_20583:
        /* <DEDUP_REMOVED lines=24> */
.L_x_20584:
[----:B------:R-:W-:Y:S05]  /*4e20*/  BSYNC B0 ;  /* 0x0000000000007941 */ /* 0x000fea0003800000 */
.L_x_20582:
        /* <DEDUP_REMOVED lines=35> */
.L_x_20586:
        /* <DEDUP_REMOVED lines=24> */
.L_x_20587:
[----:B------:R-:W-:Y:S05]  /*51e0*/  BSYNC B0 ;  /* 0x0000000000007941 */ /* 0x000fea0003800000 */
.L_x_20585:
        /* <DEDUP_REMOVED lines=35> */
.L_x_20589:
        /* <DEDUP_REMOVED lines=24> */
.L_x_20590:
[----:B------:R-:W-:Y:S05]  /*55a0*/  BSYNC B0 ;  /* 0x0000000000007941 */ /* 0x000fea0003800000 */
.L_x_20588:
        /* <DEDUP_REMOVED lines=35> */
.L_x_20592:
        /* <DEDUP_REMOVED lines=24> */
.L_x_20593:
[----:B------:R-:W-:Y:S05]  /*5960*/  BSYNC B0 ;  /* 0x0000000000007941 */ /* 0x000fea0003800000 */
.L_x_20591:
        /* <DEDUP_REMOVED lines=35> */
.L_x_20595:
        /* <DEDUP_REMOVED lines=24> */
.L_x_20596:
[----:B------:R-:W-:Y:S05]  /*5d20*/  BSYNC B0 ;  /* 0x0000000000007941 */ /* 0x000fea0003800000 */
.L_x_20594:
        /* <DEDUP_REMOVED lines=35> */
.L_x_20598:
        /* <DEDUP_REMOVED lines=24> */
.L_x_20599:
[----:B------:R-:W-:Y:S05]  /*60e0*/  BSYNC B0 ;  /* 0x0000000000007941 */ /* 0x000fea0003800000 */
.L_x_20597:
        /* <DEDUP_REMOVED lines=35> */
.L_x_20601:
        /* <DEDUP_REMOVED lines=24> */
.L_x_20602:
[----:B------:R-:W-:Y:S05]  /*64a0*/  BSYNC B0 ;  /* 0x0000000000007941 */ /* 0x000fea0003800000 */
.L_x_20600:
        /* <DEDUP_REMOVED lines=35> */
.L_x_20604:
        /* <DEDUP_REMOVED lines=24> */
.L_x_20605:
[----:B------:R-:W-:Y:S05]  /*6860*/  BSYNC B0 ;  /* 0x0000000000007941 */ /* 0x000fea0003800000 */
.L_x_20603:
        /* <DEDUP_REMOVED lines=35> */
.L_x_20607:
        /* <DEDUP_REMOVED lines=24> */
.L_x_20608:
[----:B------:R-:W-:Y:S05]  /*6c20*/  BSYNC B0 ;  /* 0x0000000000007941 */ /* 0x000fea0003800000 */
.L_x_20606:
        /* <DEDUP_REMOVED lines=34> */
.L_x_20610:
        /* <DEDUP_REMOVED lines=23> */
.L_x_20611:
[----:B------:R-:W-:Y:S05]  /*6fc0*/  BSYNC B0 ;  /* 0x0000000000007941 */ /* 0x000fea0003800000 */
.L_x_20609:
        /* <DEDUP_REMOVED lines=19> */
[----:B------:R-:W-:Y:S05]  /*7100*/  CALL.REL.NOINC `($__internal_39_$__cuda_sm20_rem_u64) ;  /* 0x0000015400b07944 */ /* 0x000fea0003c00000 */
[----:B------:R-:W-:Y:S01]  /*7110*/  MOV R2, R0 ;  /* 0x0000000000027202 */ /* 0x000fe20000000f00 */
[----:B------:R-:W-:Y:S01]  /*7120*/  IMAD.MOV.U32 R3, RZ, RZ, R5 ;  /* 0x000000ffff037224 */ /* 0x000fe200078e0005 */
[----:B------:R-:W-:Y:S06]  /*7130*/  BRA `(.L_x_20614) ;  /* 0x00000000004c7947 */ /* 0x000fec0003800000 */
.L_x_20613:
        /* <DEDUP_REMOVED lines=19> */
.L_x_20614:
[----:B------:R-:W-:Y:S05]  /*7270*/  BSYNC B0 ;  /* 0x0000000000007941 */ /* 0x000fea0003800000 */
.L_x_20612:
        /* <DEDUP_REMOVED lines=8> */
.L_x_20539:
[----:B------:R-:W2:Y:S01]  /*7300*/  LDG.E.64 R22, desc[UR36][R22.64] ;  /* 0x0000002416167981 */ /* 0x000ea2000c1e1b00 */
[----:B------:R-:W-:Y:S01]  /*7310*/  ULDC.64 UR4, c[0x0][0x5d0] ;  /* 0x0001740000047ab9 */ /* 0x000fe20000000a00 */
[----:B------:R-:W-:Y:S01]  /*7320*/  IMAD R17, R24, 0x200, R19 ;  /* 0x0000020018117824 */ /* 0x000fe200078e0213 */
[----:B------:R-:W-:-:S04]  /*7330*/  LEA R2, P0, R18, UR4, 0x3 ;  /* 0x0000000412027c11 */ /* 0x000fc8000f8018ff */
[----:B------:R-:W-:Y:S02]  /*7340*/  LEA.HI.X R3, R18, UR5, R16, 0x3, P0 ;  /* 0x0000000512037c11 */ /* 0x000fe400080f1c10 */
[----:B------:R-:W-:-:S03]  /*7350*/  IADD3 R17, R17, 0x80, RZ ;  /* 0x0000008011117810 */ /* 0x000fc60007ffe0ff */
[----:B--2---:R-:W-:Y:S04]  /*7360*/  REDG.E.ADD.F32.FTZ.RN.STRONG.GPU desc[UR36][R2.64], R22 ;  /* 0x00000016020079a6 */ /* 0x004fe8000c10f3a4 */
[----:B------:R0:W-:Y:S02]  /*7370*/  REDG.E.ADD.F32.FTZ.RN.STRONG.GPU desc[UR36][R2.64+0x4], R23 ;  /* 0x00000417020079a6 */ /* 0x0001e4000c10f3a4 */
[----:B0-----:R-:W-:Y:S01]  /*7380*/  IMAD.MOV.U32 R2, RZ, RZ, R17 ;  /* 0x000000ffff027224 */ /* 0x001fe200078e0011 */
[----:B------:R-:W-:-:S07]  /*7390*/  MOV R3, RZ ;  /* 0x000000ff00037202 */ /* 0x000fce0000000f00 */
.L_x_20535:
[----:B------:R-:W-:Y:S05]  /*73a0*/  BSYNC B6 ;  /* 0x0000000000067941 */ /* 0x000fea0003800000 */
.L_x_20534:
        /* <DEDUP_REMOVED lines=307> */
.L_x_20617:
        /* <DEDUP_REMOVED lines=32> */
.L_x_20619:
[----:B------:R-:W-:Y:S05]  /*88e0*/  BSYNC B7 ;  /* 0x0000000000077941 */ /* 0x000fea0003800000 */
.L_x_20618:
        /* <DEDUP_REMOVED lines=40> */
.L_x_20622:
        /* <DEDUP_REMOVED lines=24> */
.L_x_20623:
[----:B------:R-:W-:Y:S05]  /*8cf0*/  BSYNC B0 ;  /* 0x0000000000007941 */ /* 0x000fea0003800000 */
.L_x_20621:
        /* <DEDUP_REMOVED lines=32> */
.L_x_20625:
        /* <DEDUP_REMOVED lines=24> */
.L_x_20626:
[----:B------:R-:W-:Y:S05]  /*9080*/  BSYNC B0 ;  /* 0x0000000000007941 */ /* 0x000fea0003800000 */
.L_x_20624:
        /* <DEDUP_REMOVED lines=33> */
.L_x_20628:
        /* <DEDUP_REMOVED lines=24> */
.L_x_20629:
[----:B------:R-:W-:Y:S05]  /*9420*/  BSYNC B0 ;  /* 0x0000000000007941 */ /* 0x000fea0003800000 */
.L_x_20627:
        /* <DEDUP_REMOVED lines=33> */
.L_x_20631:
        /* <DEDUP_REMOVED lines=24> */
.L_x_20632:
[----:B------:R-:W-:Y:S05]  /*97c0*/  BSYNC B0 ;  /* 0x0000000000007941 */ /* 0x000fea0003800000 */
.L_x_20630:
        /* <DEDUP_REMOVED lines=33> */
.L_x_20634:
        /* <DEDUP_REMOVED lines=24> */
.L_x_20635:
[----:B------:R-:W-:Y:S05]  /*9b60*/  BSYNC B0 ;  /* 0x0000000000007941 */ /* 0x000fea0003800000 */
.L_x_20633:
        /* <DEDUP_REMOVED lines=33> */
.L_x_20637:
        /* <DEDUP_REMOVED lines=24> */
.L_x_20638:
[----:B------:R-:W-:Y:S05]  /*9f00*/  BSYNC B0 ;  /* 0x0000000000007941 */ /* 0x000fea0003800000 */
.L_x_20636:
        /* <DEDUP_REMOVED lines=33> */
.L_x_20640:
        /* <DEDUP_REMOVED lines=24> */
.L_x_20641:
[----:B------:R-:W-:Y:S05]  /*a2a0*/  BSYNC B0 ;  /* 0x0000000000007941 */ /* 0x000fea0003800000 */
.L_x_20639:
        /* <DEDUP_REMOVED lines=33> */
.L_x_20643:
        /* <DEDUP_REMOVED lines=24> */
.L_x_20644:
[----:B------:R-:W-:Y:S05]  /*a640*/  BSYNC B0 ;  /* 0x0000000000007941 */ /* 0x000fea0003800000 */
.L_x_20642:
        /* <DEDUP_REMOVED lines=33> */
.L_x_20646:
        /* <DEDUP_REMOVED lines=24> */
.L_x_20647:
[----:B------:R-:W-:Y:S05]  /*a9e0*/  BSYNC B0 ;  /* 0x0000000000007941 */ /* 0x000fea0003800000 */
.L_x_20645:
        /* <DEDUP_REMOVED lines=33> */
.L_x_20649:
        /* <DEDUP_REMOVED lines=24> */
.L_x_20650:
[----:B------:R-:W-:Y:S05]  /*ad80*/  BSYNC B0 ;  /* 0x0000000000007941 */ /* 0x000fea0003800000 */
.L_x_20648:
        /* <DEDUP_REMOVED lines=33> */
.L_x_20652:
        /* <DEDUP_REMOVED lines=24> */
.L_x_20653:
[----:B------:R-:W-:Y:S05]  /*b120*/  BSYNC B0 ;  /* 0x0000000000007941 */ /* 0x000fea0003800000 */
.L_x_20651:
        /* <DEDUP_REMOVED lines=33> */
.L_x_20655:
        /* <DEDUP_REMOVED lines=24> */
.L_x_20656:
[----:B------:R-:W-:Y:S05]  /*b4c0*/  BSYNC B0 ;  /* 0x0000000000007941 */ /* 0x000fea0003800000 */
.L_x_20654:
        /* <DEDUP_REMOVED lines=33> */
.L_x_20658:
        /* <DEDUP_REMOVED lines=24> */
.L_x_20659:
[----:B------:R-:W-:Y:S05]  /*b860*/  BSYNC B0 ;  /* 0x0000000000007941 */ /* 0x000fea0003800000 */
.L_x_20657:
        /* <DEDUP_REMOVED lines=33> */
.L_x_20661:
        /* <DEDUP_REMOVED lines=24> */
.L_x_20662:
[----:B------:R-:W-:Y:S05]  /*bc00*/  BSYNC B0 ;  /* 0x0000000000007941 */ /* 0x000fea0003800000 */
.L_x_20660:
        /* <DEDUP_REMOVED lines=33> */
.L_x_20664:
        /* <DEDUP_REMOVED lines=24> */
.L_x_20665:
[----:B------:R-:W-:Y:S05]  /*bfa0*/  BSYNC B0 ;  /* 0x0000000000007941 */ /* 0x000fea0003800000 */
.L_x_20663:
        /* <DEDUP_REMOVED lines=33> */
.L_x_20667:
        /* <DEDUP_REMOVED lines=24> */
.L_x_20668:
[----:B------:R-:W-:Y:S05]  /*c340*/  BSYNC B0 ;  /* 0x0000000000007941 */ /* 0x000fea0003800000 */
.L_x_20666:
        /* <DEDUP_REMOVED lines=33> */
.L_x_20670:
        /* <DEDUP_REMOVED lines=24> */
.L_x_20671:
[----:B------:R-:W-:Y:S05]  /*c6e0*/  BSYNC B0 ;  /* 0x0000000000007941 */ /* 0x000fea0003800000 */
.L_x_20669:
        /* <DEDUP_REMOVED lines=33> */
.L_x_20673:
        /* <DEDUP_REMOVED lines=24> */
.L_x_20674:
[----:B------:R-:W-:Y:S05]  /*ca80*/  BSYNC B0 ;  /* 0x0000000000007941 */ /* 0x000fea0003800000 */
.L_x_20672:
        /* <DEDUP_REMOVED lines=33> */
.L_x_20676:
        /* <DEDUP_REMOVED lines=24> */
.L_x_20677:
[----:B------:R-:W-:Y:S05]  /*ce20*/  BSYNC B0 ;  /* 0x0000000000007941 */ /* 0x000fea0003800000 */
.L_x_20675:
        /* <DEDUP_REMOVED lines=33> */
.L_x_20679:
        /* <DEDUP_REMOVED lines=24> */
.L_x_20680:
[----:B------:R-:W-:Y:S05]  /*d1c0*/  BSYNC B0 ;  /* 0x0000000000007941 */ /* 0x000fea0003800000 */
.L_x_20678:
        /* <DEDUP_REMOVED lines=33> */
.L_x_20682:
        /* <DEDUP_REMOVED lines=24> */
.L_x_20683:
[----:B------:R-:W-:Y:S05]  /*d560*/  BSYNC B0 ;  /* 0x0000000000007941 */ /* 0x000fea0003800000 */
.L_x_20681:
        /* <DEDUP_REMOVED lines=33> */
.L_x_20685:
        /* <DEDUP_REMOVED lines=24> */
.L_x_20686:
[----:B------:R-:W-:Y:S05]  /*d900*/  BSYNC B0 ;  /* 0x0000000000007941 */ /* 0x000fea0003800000 */
.L_x_20684:
        /* <DEDUP_REMOVED lines=33> */
.L_x_20688:
        /* <DEDUP_REMOVED lines=24> */
.L_x_20689:
[----:B------:R-:W-:Y:S05]  /*dca0*/  BSYNC B0 ;  /* 0x0000000000007941 */ /* 0x000fea0003800000 */
.L_x_20687:
        /* <DEDUP_REMOVED lines=31> */
.L_x_20691:
        /* <DEDUP_REMOVED lines=23> */
.L_x_20692:
[----:B------:R-:W-:Y:S05]  /*e010*/  BSYNC B0 ;  /* 0x0000000000007941 */ /* 0x000fea0003800000 */
.L_x_20690:
        /* <DEDUP_REMOVED lines=21> */
.L_x_20694:
        /* <DEDUP_REMOVED lines=19> */
.L_x_20695:
[----:B------:R-:W-:Y:S05]  /*e2a0*/  BSYNC B0 ;  /* 0x0000000000007941 */ /* 0x000fea0003800000 */
.L_x_20693:
[----:B------:R-:W-:Y:S01]  /*e2b0*/  ULDC.64 UR4, c[0x0][0x5c0] ;  /* 0x0001700000047ab9 */ /* 0x000fe20000000a00 */
[----:B------:R-:W-:Y:S02]  /*e2c0*/  IMAD.MOV.U32 R19, RZ, RZ, R16 ;  /* 0x000000ffff137224 */ /* 0x000fe400078e0010 */
[----:B------:R-:W-:Y:S02]  /*e2d0*/  IMAD R3, R3, UR4, RZ ;  /* 0x0000000403037c24 */ /* 0x000fe4000f8e02ff */
[----:B------:R-:W-:-:S04]  /*e2e0*/  IMAD.WIDE.U32 R18, R2, UR4, R18 ;  /* 0x0000000402127c25 */ /* 0x000fc8000f8e0012 */
[----:B------:R-:W-:-:S05]  /*e2f0*/  IMAD R3, R2, UR5, R3 ;  /* 0x0000000502037c24 */ /* 0x000fca000f8e0203 */
[----:B------:R-:W-:-:S07]  /*e300*/  IADD3 R16, R19, R3, RZ ;  /* 0x0000000313107210 */ /* 0x000fce0007ffe0ff */
.L_x_20620:
[----:B------:R-:W2:Y:S01]  /*e310*/  LDG.E.64 R22, desc[UR36][R22.64] ;  /* 0x0000002416167981 */ /* 0x000ea2000c1e1b00 */
[----:B------:R-:W-:Y:S02]  /*e320*/  ULDC.64 UR4, c[0x0][0x5d0] ;  /* 0x0001740000047ab9 */ /* 0x000fe40000000a00 */
[----:B------:R-:W-:Y:S01]  /*e330*/  LEA R2, P0, R18, UR4, 0x3 ;  /* 0x0000000412027c11 */ /* 0x000fe2000f8018ff */
[----:B------:R-:W-:-:S03]  /*e340*/  VIADD R17, R17, 0x80 ;  /* 0x0000008011117836 */ /* 0x000fc60000000000 */
[----:B------:R-:W-:-:S05]  /*e350*/  LEA.HI.X R3, R18, UR5, R16, 0x3, P0 ;  /* 0x0000000512037c11 */ /* 0x000fca00080f1c10 */
[----:B--2---:R-:W-:Y:S04]  /*e360*/  REDG.E.ADD.F32.FTZ.RN.STRONG.GPU desc[UR36][R2.64], R22 ;  /* 0x00000016020079a6 */ /* 0x004fe8000c10f3a4 */
[----:B------:R0:W-:Y:S02]  /*e370*/  REDG.E.ADD.F32.FTZ.RN.STRONG.GPU desc[UR36][R2.64+0x4], R23 ;  /* 0x00000417020079a6 */ /* 0x0001e4000c10f3a4 */
[----:B0-----:R-:W-:Y:S01]  /*e380*/  MOV R2, R17 ;  /* 0x0000001100027202 */ /* 0x001fe20000000f00 */
[----:B------:R-:W-:-:S07]  /*e390*/  IMAD.MOV.U32 R3, RZ, RZ, RZ ;  /* 0x000000ffff037224 */ /* 0x000fce00078e00ff */
.L_x_20616:
[----:B------:R-:W-:Y:S05]  /*e3a0*/  BSYNC B6 ;  /* 0x0000000000067941 */ /* 0x000fea0003800000 */
.L_x_20615:
        /* <DEDUP_REMOVED lines=307> */
.L_x_20698:
        /* <DEDUP_REMOVED lines=32> */
.L_x_20700:
[----:B------:R-:W-:Y:S05]  /*f8e0*/  BSYNC B7 ;  /* 0x0000000000077941 */ /* 0x000fea0003800000 */
.L_x_20699:
        /* <DEDUP_REMOVED lines=40> */
.L_x_20703:
        /* <DEDUP_REMOVED lines=24> */
.L_x_20704:
[----:B------:R-:W-:Y:S05]  /*fcf0*/  BSYNC B0 ;  /* 0x0000000000007941 */ /* 0x000fea0003800000 */
.L_x_20702:
        /* <DEDUP_REMOVED lines=32> */
.L_x_20706:
        /* <DEDUP_REMOVED lines=24> */
.L_x_20707:
[----:B------:R-:W-:Y:S05]  /*10080*/  BSYNC B0 ;  /* 0x0000000000007941 */ /* 0x000fea0003800000 */
.L_x_20705:
        /* <DEDUP_REMOVED lines=33> */
.L_x_20709:
        /* <DEDUP_REMOVED lines=24> */
.L_x_20710:
[----:B------:R-:W-:Y:S05]  /*10420*/  BSYNC B0 ;  /* 0x0000000000007941 */ /* 0x000fea0003800000 */
.L_x_20708:
        /* <DEDUP_REMOVED lines=33> */
.L_x_20712:
        /* <DEDUP_REMOVED lines=24> */
.L_x_20713:
[----:B------:R-:W-:Y:S05]  /*107c0*/  BSYNC B0 ;  /* 0x0000000000007941 */ /* 0x000fea0003800000 */
.L_x_20711:
        /* <DEDUP_REMOVED lines=33> */
.L_x_20715:
        /* <DEDUP_REMOVED lines=24> */
.L_x_20716:
[----:B------:R-:W-:Y:S05]  /*10b60*/  BSYNC B0 ;  /* 0x0000000000007941 */ /* 0x000fea0003800000 */
.L_x_20714:
        /* <DEDUP_REMOVED lines=33> */
.L_x_20718:
        /* <DEDUP_REMOVED lines=24> */
.L_x_20719:
[----:B------:R-:W-:Y:S05]  /*10f00*/  BSYNC B0 ;  /* 0x0000000000007941 */ /* 0x000fea0003800000 */
.L_x_20717:
        /* <DEDUP_REMOVED lines=33> */
.L_x_20721:
        /* <DEDUP_REMOVED lines=24> */
.L_x_20722:
[----:B------:R-:W-:Y:S05]  /*112a0*/  BSYNC B0 ;  /* 0x0000000000007941 */ /* 0x000fea0003800000 */
.L_x_20720:
        /* <DEDUP_REMOVED lines=33> */
.L_x_20724:
        /* <DEDUP_REMOVED lines=24> */
.L_x_20725:
[----:B------:R-:W-:Y:S05]  /*11640*/  BSYNC B0 ;  /* 0x0000000000007941 */ /* 0x000fea0003800000 */
.L_x_20723:
        /* <DEDUP_REMOVED lines=33> */
.L_x_20727:
        /* <DEDUP_REMOVED lines=24> */
.L_x_20728:
[----:B------:R-:W-:Y:S05]  /*119e0*/  BSYNC B0 ;  /* 0x0000000000007941 */ /* 0x000fea0003800000 */
.L_x_20726:
        /* <DEDUP_REMOVED lines=33> */
.L_x_20730:
        /* <DEDUP_REMOVED lines=24> */
.L_x_20731:
[----:B------:R-:W-:Y:S05]  /*11d80*/  BSYNC B0 ;  /* 0x0000000000007941 */ /* 0x000fea0003800000 */
.L_x_20729:
        /* <DEDUP_REMOVED lines=33> */
.L_x_20733:
        /* <DEDUP_REMOVED lines=24> */
.L_x_20734:
[----:B------:R-:W-:Y:S05]  /*12120*/  BSYNC B0 ;  /* 0x0000000000007941 */ /* 0x000fea0003800000 */
.L_x_20732:
        /* <DEDUP_REMOVED lines=33> */
.L_x_20736:
        /* <DEDUP_REMOVED lines=24> */
.L_x_20737:
[----:B------:R-:W-:Y:S05]  /*124c0*/  BSYNC B0 ;  /* 0x0000000000007941 */ /* 0x000fea0003800000 */
.L_x_20735:
        /* <DEDUP_REMOVED lines=20> */
[----:B------:R-:W-:Y:S05]  /*12610*/  CALL.REL.NOINC `($__internal_38_$__cuda_sm20_div_u64) ;  /* 0x0000009c00547944 */ /* 0x000fea0003c00000 */
        /* <DEDUP_REMOVED lines=12> */
.L_x_20739:
        /* <DEDUP_REMOVED lines=24> */
.L_x_20740:
[----:B------:R-:W-:Y:S05]  /*12860*/  BSYNC B0 ;  /* 0x0000000000007941 */ /* 0x000fea0003800000 */
.L_x_20738:
        /* <DEDUP_REMOVED lines=33> */
.L_x_20742:
        /* <DEDUP_REMOVED lines=24> */
.L_x_20743:
[----:B------:R-:W-:Y:S05]  /*12c00*/  BSYNC B0 ;  /* 0x0000000000007941 */ /* 0x000fea0003800000 */
.L_x_20741:
        /* <DEDUP_REMOVED lines=20> */
[----:B------:R-:W-:Y:S05]  /*12d50*/  CALL.REL.NOINC `($__internal_38_$__cuda_sm20_div_u64) ;  /* 0x0000009400847944 */ /* 0x000fea0003c00000 */
        /* <DEDUP_REMOVED lines=12> */
.L_x_20745:
        /* <DEDUP_REMOVED lines=24> */
.L_x_20746:
[----:B------:R-:W-:Y:S05]  /*12fa0*/  BSYNC B0 ;  /* 0x0000000000007941 */ /* 0x000fea0003800000 */
.L_x_20744:
        /* <DEDUP_REMOVED lines=33> */
.L_x_20748:
        /* <DEDUP_REMOVED lines=24> */
.L_x_20749:
[----:B------:R-:W-:Y:S05]  /*13340*/  BSYNC B0 ;  /* 0x0000000000007941 */ /* 0x000fea0003800000 */
.L_x_20747:
        /* <DEDUP_REMOVED lines=33> */
.L_x_20751:
        /* <DEDUP_REMOVED lines=24> */
.L_x_20752:
[----:B------:R-:W-:Y:S05]  /*136e0*/  BSYNC B0 ;  /* 0x0000000000007941 */ /* 0x000fea0003800000 */
.L_x_20750:
        /* <DEDUP_REMOVED lines=33> */
.L_x_20754:
        /* <DEDUP_REMOVED lines=24> */
.L_x_20755:
[----:B------:R-:W-:Y:S05]  /*13a80*/  BSYNC B0 ;  /* 0x0000000000007941 */ /* 0x000fea0003800000 */
.L_x_20753:
        /* <DEDUP_REMOVED lines=33> */
.L_x_20757:
        /* <DEDUP_REMOVED lines=24> */
.L_x_20758:
[----:B------:R-:W-:Y:S05]  /*13e20*/  BSYNC B0 ;  /* 0x0000000000007941 */ /* 0x000fea0003800000 */
.L_x_20756:
        /* <DEDUP_REMOVED lines=33> */
.L_x_20760:
        /* <DEDUP_REMOVED lines=24> */
.L_x_20761:
[----:B------:R-:W-:Y:S05]  /*141c0*/  BSYNC B0 ;  /* 0x0000000000007941 */ /* 0x000fea0003800000 */
.L_x_20759:
        /* <DEDUP_REMOVED lines=33> */
.L_x_20763:
        /* <DEDUP_REMOVED lines=24> */
.L_x_20764:
[----:B------:R-:W-:Y:S05]  /*14560*/  BSYNC B0 ;  /* 0x0000000000007941 */ /* 0x000fea0003800000 */
.L_x_20762:
        /* <DEDUP_REMOVED lines=33> */
.L_x_20766:
        /* <DEDUP_REMOVED lines=24> */
.L_x_20767:
[----:B------:R-:W-:Y:S05]  /*14900*/  BSYNC B0 ;  /* 0x0000000000007941 */ /* 0x000fea0003800000 */
.L_x_20765:
        /* <DEDUP_REMOVED lines=33> */
.L_x_20769:
        /* <DEDUP_REMOVED lines=24> */
.L_x_20770:
[----:B------:R-:W-:Y:S05]  /*14ca0*/  BSYNC B0 ;  /* 0x0000000000007941 */ /* 0x000fea0003800000 */
.L_x_20768:
        /* <DEDUP_REMOVED lines=31> */
.L_x_20772:
        /* <DEDUP_REMOVED lines=23> */
.L_x_20773:
[----:B------:R-:W-:Y:S05]  /*15010*/  BSYNC B0 ;  /* 0x0000000000007941 */ /* 0x000fea0003800000 */
.L_x_20771:
        /* <DEDUP_REMOVED lines=18> */
[----:B------:R-:W-:Y:S02]  /*15140*/  MOV R2, R0 ;  /* 0x0000000000027202 */ /* 0x000fe40000000f00 */
[----:B------:R-:W-:Y:S01]  /*15150*/  MOV R3, R5 ;  /* 0x0000000500037202 */ /* 0x000fe20000000f00 */
[----:B------:R-:W-:Y:S06]  /*15160*/  BRA `(.L_x_20776) ;  /* 0x00000000004c7947 */ /* 0x000fec0003800000 */
.L_x_20775:
        /* <DEDUP_REMOVED lines=19> */
.L_x_20776:
[----:B------:R-:W-:Y:S05]  /*152a0*/  BSYNC B0 ;  /* 0x0000000000007941 */ /* 0x000fea0003800000 */
.L_x_20774:
[----:B------:R-:W-:Y:S01]  /*152b0*/  ULDC.64 UR4, c[0x0][0x5c0] ;  /* 0x0001700000047ab9 */ /* 0x000fe20000000a00 */
[----:B------:R-:W-:Y:S01]  /*152c0*/  MOV R19, R16 ;  /* 0x0000001000137202 */ /* 0x000fe20000000f00 */
[----:B------:R-:W-:Y:S02]  /*152d0*/  IMAD R3, R3, UR4, RZ ;  /* 0x0000000403037c24 */ /* 0x000fe4000f8e02ff */
[----:B------:R-:W-:-:S04]  /*152e0*/  IMAD.WIDE.U32 R18, R2, UR4, R18 ;  /* 0x0000000402127c25 */ /* 0x000fc8000f8e0012 */
[----:B------:R-:W-:-:S05]  /*152f0*/  IMAD R3, R2, UR5, R3 ;  /* 0x0000000502037c24 */ /* 0x000fca000f8e0203 */
[----:B------:R-:W-:-:S07]  /*15300*/  IADD3 R16, R19, R3, RZ ;  /* 0x0000000313107210 */ /* 0x000fce0007ffe0ff */
.L_x_20701:
[----:B------:R-:W2:Y:S01]  /*15310*/  LDG.E.64 R22, desc[UR36][R22.64] ;  /* 0x0000002416167981 */ /* 0x000ea2000c1e1b00 */
[----:B------:R-:W-:Y:S02]  /*15320*/  ULDC.64 UR4, c[0x0][0x5d0] ;  /* 0x0001740000047ab9 */ /* 0x000fe40000000a00 */
[----:B------:R-:W-:Y:S01]  /*15330*/  LEA R2, P0, R18, UR4, 0x3 ;  /* 0x0000000412027c11 */ /* 0x000fe2000f8018ff */
[----:B------:R-:W-:-:S03]  /*15340*/  VIADD R17, R17, 0x80 ;  /* 0x0000008011117836 */ /* 0x000fc60000000000 */
[----:B------:R-:W-:-:S05]  /*15350*/  LEA.HI.X R3, R18, UR5, R16, 0x3, P0 ;  /* 0x0000000512037c11 */ /* 0x000fca00080f1c10 */
[----:B--2---:R-:W-:Y:S04]  /*15360*/  REDG.E.ADD.F32.FTZ.RN.STRONG.GPU desc[UR36][R2.64], R22 ;  /* 0x00000016020079a6 */ /* 0x004fe8000c10f3a4 */
[----:B------:R0:W-:Y:S02]  /*15370*/  REDG.E.ADD.F32.FTZ.RN.STRONG.GPU desc[UR36][R2.64+0x4], R23 ;  /* 0x00000417020079a6 */ /* 0x0001e4000c10f3a4 */
[----:B0-----:R-:W-:Y:S02]  /*15380*/  MOV R2, R17 ;  /* 0x0000001100027202 */ /* 0x001fe40000000f00 */
[----:B------:R-:W-:-:S07]  /*15390*/  MOV R3, RZ ;  /* 0x000000ff00037202 */ /* 0x000fce0000000f00 */
.L_x_20697:
[----:B------:R-:W-:Y:S05]  /*153a0*/  BSYNC B6 ;  /* 0x0000000000067941 */ /* 0x000fea0003800000 */
.L_x_20696:
        /* <DEDUP_REMOVED lines=306> */
.L_x_20777:
        /* <DEDUP_REMOVED lines=32> */
.L_x_20779:
[----:B------:R-:W-:Y:S05]  /*168d0*/  BSYNC B6 ;  /* 0x0000000000067941 */ /* 0x000fea0003800000 */
.L_x_20778:
        /* <DEDUP_REMOVED lines=40> */
.L_x_20782:
        /* <DEDUP_REMOVED lines=24> */
.L_x_20783:
[----:B------:R-:W-:Y:S05]  /*16ce0*/  BSYNC B0 ;  /* 0x0000000000007941 */ /* 0x000fea0003800000 */
.L_x_20781:
        /* <DEDUP_REMOVED lines=32> */
.L_x_20785:
        /* <DEDUP_REMOVED lines=24> */
.L_x_20786:
[----:B------:R-:W-:Y:S05]  /*17070*/  BSYNC B0 ;  /* 0x0000000000007941 */ /* 0x000fea0003800000 */
.L_x_20784:
        /* <DEDUP_REMOVED lines=33> */
.L_x_20788:
        /* <DEDUP_REMOVED lines=24> */
.L_x_20789:
[----:B------:R-:W-:Y:S05]  /*17410*/  BSYNC B0 ;  /* 0x0000000000007941 */ /* 0x000fea0003800000 */
.L_x_20787:
        /* <DEDUP_REMOVED lines=33> */
.L_x_20791:
        /* <DEDUP_REMOVED lines=24> */
.L_x_20792:
[----:B------:R-:W-:Y:S05]  /*177b0*/  BSYNC B0 ;  /* 0x0000000000007941 */ /* 0x000fea0003800000 */
.L_x_20790:
        /* <DEDUP_REMOVED lines=33> */
.L_x_20794:
        /* <DEDUP_REMOVED lines=24> */
.L_x_20795:
[----:B------:R-:W-:Y:S05]  /*17b50*/  BSYNC B0 ;  /* 0x0000000000007941 */ /* 0x000fea0003800000 */
.L_x_20793:
        /* <DEDUP_REMOVED lines=33> */
.L_x_20797:
        /* <DEDUP_REMOVED lines=24> */
.L_x_20798:
[----:B------:R-:W-:Y:S05]  /*17ef0*/  BSYNC B0 ;  /* 0x0000000000007941 */ /* 0x000fea0003800000 */
.L_x_20796:
        /* <DEDUP_REMOVED lines=33> */
.L_x_20800:
        /* <DEDUP_REMOVED lines=24> */
.L_x_20801:
[----:B------:R-:W-:Y:S05]  /*18290*/  BSYNC B0 ;  /* 0x0000000000007941 */ /* 0x000fea0003800000 */
.L_x_20799:
        /* <DEDUP_REMOVED lines=33> */
.L_x_20803:
        /* <DEDUP_REMOVED lines=24> */
.L_x_20804:
[----:B------:R-:W-:Y:S05]  /*18630*/  BSYNC B0 ;  /* 0x0000000000007941 */ /* 0x000fea0003800000 */
.L_x_20802:
        /* <DEDUP_REMOVED lines=33> */
.L_x_20806:
        /* <DEDUP_REMOVED lines=24> */
.L_x_20807:
[----:B------:R-:W-:Y:S05]  /*189d0*/  BSYNC B0 ;  /* 0x0000000000007941 */ /* 0x000fea0003800000 */
.L_x_20805:
        /* <DEDUP_REMOVED lines=33> */
.L_x_20809:
        /* <DEDUP_REMOVED lines=24> */
.L_x_20810:
[----:B------:R-:W-:Y:S05]  /*18d70*/  BSYNC B0 ;  /* 0x0000000000007941 */ /* 0x000fea0003800000 */
.L_x_20808:
        /* <DEDUP_REMOVED lines=33> */
.L_x_20812:
        /* <DEDUP_REMOVED lines=24> */
.L_x_20813:
[----:B------:R-:W-:Y:S05]  /*19110*/  BSYNC B0 ;  /* 0x0000000000007941 */ /* 0x000fea0003800000 */
.L_x_20811:
        /* <DEDUP_REMOVED lines=33> */
.L_x_20815:
        /* <DEDUP_REMOVED lines=24> */
.L_x_20816:
[----:B------:R-:W-:Y:S05]  /*194b0*/  BSYNC B0 ;  /* 0x0000000000007941 */ /* 0x000fea0003800000 */
.L_x_20814:
        /* <DEDUP_REMOVED lines=33> */
.L_x_20818:
        /* <DEDUP_REMOVED lines=24> */
.L_x_20819:
[----:B------:R-:W-:Y:S05]  /*19850*/  BSYNC B0 ;  /* 0x0000000000007941 */ /* 0x000fea0003800000 */
.L_x_20817:
        /* <DEDUP_REMOVED lines=33> */
.L_x_20821:
        /* <DEDUP_REMOVED lines=24> */
.L_x_20822:
[----:B------:R-:W-:Y:S05]  /*19bf0*/  BSYNC B0 ;  /* 0x0000000000007941 */ /* 0x000fea0003800000 */
.L_x_20820:
        /* <DEDUP_REMOVED lines=33> */
.L_x_20824:
        /* <DEDUP_REMOVED lines=24> */
.L_x_20825:
[----:B------:R-:W-:Y:S05]  /*19f90*/  BSYNC B0 ;  /* 0x0000000000007941 */ /* 0x000fea0003800000 */
.L_x_20823:
        /* <DEDUP_REMOVED lines=33> */
.L_x_20827:
        /* <DEDUP_REMOVED lines=24> */
.L_x_20828:
[----:B------:R-:W-:Y:S05]  /*1a330*/  BSYNC B0 ;  /* 0x0000000000007941 */ /* 0x000fea0003800000 */
.L_x_20826:
        /* <DEDUP_REMOVED lines=33> */
.L_x_20830:
        /* <DEDUP_REMOVED lines=24> */
.L_x_20831:
[----:B------:R-:W-:Y:S05]  /*1a6d0*/  BSYNC B0 ;  /* 0x0000000000007941 */ /* 0x000fea0003800000 */
.L_x_20829:
        /* <DEDUP_REMOVED lines=33> */
.L_x_20833:
        /* <DEDUP_REMOVED lines=24> */
.L_x_20834:
[----:B------:R-:W-:Y:S05]  /*1aa70*/  BSYNC B0 ;  /* 0x0000000000007941 */ /* 0x000fea0003800000 */
.L_x_20832:
        /* <DEDUP_REMOVED lines=33> */
.L_x_20836:
        /* <DEDUP_REMOVED lines=24> */
.L_x_20837:
[----:B------:R-:W-:Y:S05]  /*1ae10*/  BSYNC B0 ;  /* 0x0000000000007941 */ /* 0x000fea0003800000 */
.L_x_20835:
        /* <DEDUP_REMOVED lines=33> */
.L_x_20839:
        /* <DEDUP_REMOVED lines=24> */
.L_x_20840:
[----:B------:R-:W-:Y:S05]  /*1b1b0*/  BSYNC B0 ;  /* 0x0000000000007941 */ /* 0x000fea0003800000 */
.L_x_20838:
        /* <DEDUP_REMOVED lines=33> */
.L_x_20842:
        /* <DEDUP_REMOVED lines=24> */
.L_x_20843:
[----:B------:R-:W-:Y:S05]  /*1b550*/  BSYNC B0 ;  /* 0x0000000000007941 */ /* 0x000fea0003800000 */
.L_x_20841:
        /* <DEDUP_REMOVED lines=33> */
.L_x_20845:
        /* <DEDUP_REMOVED lines=24> */
.L_x_20846:
[----:B------:R-:W-:Y:S05]  /*1b8f0*/  BSYNC B0 ;  /* 0x0000000000007941 */ /* 0x000fea0003800000 */
.L_x_20844:
        /* <DEDUP_REMOVED lines=33> */
.L_x_20848:
        /* <DEDUP_REMOVED lines=24> */
.L_x_20849:
[----:B------:R-:W-:Y:S05]  /*1bc90*/  BSYNC B0 ;  /* 0x0000000000007941 */ /* 0x000fea0003800000 */
.L_x_20847:
        /* <DEDUP_REMOVED lines=31> */
.L_x_20851:
        /* <DEDUP_REMOVED lines=23> */
.L_x_20852:
[----:B------:R-:W-:Y:S05]  /*1c000*/  BSYNC B0 ;  /* 0x0000000000007941 */ /* 0x000fea0003800000 */
.L_x_20850:
        /* <DEDUP_REMOVED lines=17> */
[----:B------:R-:W-:Y:S05]  /*1c120*/  CALL.REL.NOINC `($__internal_39_$__cuda_sm20_rem_u64) ;  /* 0x0000000400a87944 */ /* 0x000fea0003c00000 */
[----:B------:R-:W-:Y:S01]  /*1c130*/  MOV R2, R0 ;  /* 0x0000000000027202 */ /* 0x000fe20000000f00 */
[----:B------:R-:W-:Y:S01]  /*1c140*/  IMAD.MOV.U32 R3, RZ, RZ, R5 ;  /* 0x000000ffff037224 */ /* 0x000fe200078e0005 */
[----:B------:R-:W-:Y:S06]  /*1c150*/  BRA `(.L_x_20855) ;  /* 0x00000000004c7947 */ /* 0x000fec0003800000 */
.L_x_20854:
        /* <DEDUP_REMOVED lines=19> */
.L_x_20855:
[----:B------:R-:W-:Y:S05]  /*1c290*/  BSYNC B0 ;  /* 0x0000000000007941 */ /* 0x000fea0003800000 */
.L_x_20853:
[----:B------:R-:W-:Y:S01]  /*1c2a0*/  ULDC.64 UR4, c[0x0][0x5c0] ;  /* 0x0001700000047ab9 */ /* 0x000fe20000000a00 */
[----:B------:R-:W-:Y:S01]  /*1c2b0*/  MOV R19, R16 ;  /* 0x0000001000137202 */ /* 0x000fe20000000f00 */
[----:B------:R-:W-:Y:S02]  /*1c2c0*/  IMAD R3, R3, UR4, RZ ;  /* 0x0000000403037c24 */ /* 0x000fe4000f8e02ff */
[----:B------:R-:W-:-:S04]  /*1c2d0*/  IMAD.WIDE.U32 R18, R2, UR4, R18 ;  /* 0x0000000402127c25 */ /* 0x000fc8000f8e0012 */
[----:B------:R-:W-:-:S04]  /*1c2e0*/  IMAD R3, R2, UR5, R3 ;  /* 0x0000000502037c24 */ /* 0x000fc8000f8e0203 */
[----:B------:R-:W-:-:S07]  /*1c2f0*/  IMAD.IADD R16, R19, 0x1, R3 ;  /* 0x0000000113107824 */ /* 0x000fce00078e0203 */
.L_x_20780:
[----:B------:R-:W2:Y:S01]  /*1c300*/  LDG.E.64 R22, desc[UR36][R22.64] ;  /* 0x0000002416167981 */ /* 0x000ea2000c1e1b00 */
[----:B------:R-:W-:Y:S02]  /*1c310*/  ULDC.64 UR4, c[0x0][0x5d0] ;  /* 0x0001740000047ab9 */ /* 0x000fe40000000a00 */
[----:B------:R-:W-:-:S04]  /*1c320*/  LEA R2, P0, R18, UR4, 0x3 ;  /* 0x0000000412027c11 */ /* 0x000fc8000f8018ff */
[----:B------:R-:W-:-:S05]  /*1c330*/  LEA.HI.X R3, R18, UR5, R16, 0x3, P0 ;  /* 0x0000000512037c11 */ /* 0x000fca00080f1c10 */
[----:B--2---:R-:W-:Y:S04]  /*1c340*/  REDG.E.ADD.F32.FTZ.RN.STRONG.GPU desc[UR36][R2.64], R22 ;  /* 0x00000016020079a6 */ /* 0x004fe8000c10f3a4 */
[----:B------:R-:W-:Y:S01]  /*1c350*/  REDG.E.ADD.F32.FTZ.RN.STRONG.GPU desc[UR36][R2.64+0x4], R23 ;  /* 0x00000417020079a6 */ /* 0x000fe2000c10f3a4 */
[----:B------:R-:W-:Y:S05]  /*1c360*/  EXIT ;  /* 0x000000000000794d */ /* 0x000fea0003800000 */
        .weak           $__internal_38_$__cuda_sm20_div_u64
        .type           $__internal_38_$__cuda_sm20_div_u64,@function
        .size           $__internal_38_$__cuda_sm20_div_u64,($__internal_39_$__cuda_sm20_rem_u64 - $__internal_38_$__cuda_sm20_div_u64)
$__internal_38_$__cuda_sm20_div_u64:
        /* <DEDUP_REMOVED lines=69> */
[----:B------:R-:W-:Y:S06]  /*1c7c0*/  RET.REL.NODEC R4 `(_ZN2at6native24index_elementwise_kernelILi128ELi4EZNS0_20cuda_take_put_kernelIN3c107complexIfEElZZZZZNS0_10put_kernelERNS_14TensorIteratorERKNS_10TensorBaseEbENKUlvE_clEvENKUlvE7_clEvENKUlvE_clEvENKUlvE0_clEvEUlRS5_lE_EEvS7_SA_RKT1_EUliE_EEvlSH_) ;  /* 0xfffffe38040c7950 */ /* 0x000fec0003c3ffff */
        .weak           $__internal_39_$__cuda_sm20_rem_u64
        .type           $__internal_39_$__cuda_sm20_rem_u64,@function
        .size           $__internal_39_$__cuda_sm20_rem_u64,(.L_x_27956 - $__internal_39_$__cuda_sm20_rem_u64)
$__internal_39_$__cuda_sm20_rem_u64:
        /* <DEDUP_REMOVED lines=63> */
[----:B------:R-:W-:Y:S06]  /*1cbc0*/  RET.REL.NODEC R2 `(_ZN2at6native24index_elementwise_kernelILi128ELi4EZNS0_20cuda_take_put_kernelIN3c107complexIfEElZZZZZNS0_10put_kernelERNS_14TensorIteratorERKNS_10TensorBaseEbENKUlvE_clEvENKUlvE7_clEvENKUlvE_clEvENKUlvE0_clEvEUlRS5_lE_EEvS7_SA_RKT1_EUliE_EEvlSH_) ;  /* 0xfffffe34020c7950 */ /* 0x000fec0003c3ffff */
.L_x_20856:
        /* <DEDUP_REMOVED lines=11> */
.L_x_27956:


//--------------------- .text._ZN2at6native24index_elementwise_kernelILi128ELi4EZNS0_20cuda_take_put_kernelIN3c107complexIfEEiZZZZZNS0_10put_kernelERNS_14TensorIteratorERKNS_10TensorBaseEbENKUlvE_clEvENKUlvE7_clEvENKUlvE_clEvENKUlvE_clEvEUlRS5_iE0_EEvS7_SA_RKT1_EUliE_EEvlSH_ --------------------------
	.section	.text._ZN2at6native24index_elementwise_kernelILi128ELi4EZNS0_20cuda_take_put_kernelIN3c107complexIfEEiZZZZZNS0_10put_kernelERNS_14TensorIteratorERKNS_10TensorBaseEbENKUlvE_clEvENKUlvE7_clEvENKUlvE_clEvENKUlvE_clEvEUlRS5_iE0_EEvS7_SA_RKT1_EUliE_EEvlSH_,"ax",@progbits
	.align	128
        .global         _ZN2at6native24index_elementwise_kernelILi128ELi4EZNS0_20cuda_take_put_kernelIN3c107complexIfEEiZZZZZNS0_10put_kernelERNS_14TensorIteratorERKNS_10TensorBaseEbENKUlvE_clEvENKUlvE7_clEvENKUlvE_clEvENKUlvE_clEvEUlRS5_iE0_EEvS7_SA_RKT1_EUliE_EEvlSH_
        .type           _ZN2at6native24index_elementwise_kernelILi128ELi4EZNS0_20cuda_take_put_kernelIN3c107complexIfEEiZZZZZNS0_10put_kernelERNS_14TensorIteratorERKNS_10TensorBaseEbENKUlvE_clEvENKUlvE7_clEvENKUlvE_clEvENKUlvE_clEvEUlRS5_iE0_EEvS7_SA_RKT1_EUliE_EEvlSH_,@function
        .size           _ZN2at6native24index_elementwise_kernelILi128ELi4EZNS0_20cuda_take_put_kernelIN3c107complexIfEEiZZZZZNS0_10put_kernelERNS_14TensorIteratorERKNS_10TensorBaseEbENKUlvE_clEvENKUlvE7_clEvENKUlvE_clEvENKUlvE_clEvEUlRS5_iE0_EEvS7_SA_RKT1_EUliE_EEvlSH_,(.L_x_28116 - _ZN2at6native24index_elementwise_kernelILi128ELi4EZNS0_20cuda_take_put_kernelIN3c107complexIfEEiZZZZZNS0_10put_kernelERNS_14TensorIteratorERKNS_10TensorBaseEbENKUlvE_clEvENKUlvE7_clEvENKUlvE_clEvENKUlvE_clEvEUlRS5_iE0_EEvS7_SA_RKT1_EUliE_EEvlSH_)
        .other          _ZN2at6native24index_elementwise_kernelILi128ELi4EZNS0_20cuda_take_put_kernelIN3c107complexIfEEiZZZZZNS0_10put_kernelERNS_14TensorIteratorERKNS_10TensorBaseEbENKUlvE_clEvENKUlvE7_clEvENKUlvE_clEvENKUlvE_clEvEUlRS5_iE0_EEvS7_SA_RKT1_EUliE_EEvlSH_,@"STO_CUDA_ENTRY STV_DEFAULT"
_ZN2at6native24index_elementwise_kernelILi128ELi4EZNS0_20cuda_take_put_kernelIN3c107complexIfEEiZZZZZNS0_10put_kernelERNS_14TensorIteratorERKNS_10TensorBaseEbENKUlvE_clEvENKUlvE7_clEvENKUlvE_clEvENKUlvE_clEvEUlRS5_iE0_EEvS7_SA_RKT1_EUliE_EEvlSH_:
.text._ZN2at6native24index_elementwise_kernelILi128ELi4EZNS0_20cuda_take_put_kernelIN3c107complexIfEEiZZZZZNS0_10put_kernelERNS_14TensorIteratorERKNS_10TensorBaseEbENKUlvE_clEvENKUlvE7_clEvENKUlvE_clEvENKUlvE_clEvEUlRS5_iE0_EEvS7_SA_RKT1_EUliE_EEvlSH_:
        /* <DEDUP_REMOVED lines=315> */
.L_x_20859:
        /* <DEDUP_REMOVED lines=32> */
.L_x_20861:
[----:B------:R-:W-:Y:S05]  /*15b0*/  BSYNC B6 ;  /* 0x0000000000067941 */ /* 0x000fea0003800000 */
.L_x_20860:
        /* <DEDUP_REMOVED lines=284> */
.L_x_20862:
[----:B------:R-:W2:Y:S01]  /*2780*/  LDG.E.64 R18, desc[UR36][R18.64] ;  /* 0x0000002412127981 */ /* 0x000ea2000c1e1b00 */
[----:B------:R-:W0:Y:S01]  /*2790*/  LDC.64 R4, c[0x0][0x5c0] ;  /* 0x00017000ff047b82 */ /* 0x000e220000000a00 */
[----:B------:R-:W-:-:S04]  /*27a0*/  LEA R22, R25, R22, 0x9 ;  /* 0x0000001619167211 */ /* 0x000fc800078e48ff */
[----:B------:R-:W-:Y:S01]  /*27b0*/  IADD3 R23, R22, 0x80, RZ ;  /* 0x0000008016177810 */ /* 0x000fe20007ffe0ff */
[----:B0-----:R-:W-:-:S05]  /*27c0*/  IMAD.WIDE R2, R3, 0x8, R4 ;  /* 0x0000000803027825 */ /* 0x001fca00078e0204 */
[----:B--2---:R0:W-:Y:S02]  /*27d0*/  STG.E.64 desc[UR36][R2.64], R18 ;  /* 0x0000001202007986 */ /* 0x0041e4000c101b24 */
[----:B0-----:R-:W-:Y:S01]  /*27e0*/  MOV R2, R23 ;  /* 0x0000001700027202 */ /* 0x001fe20000000f00 */
[----:B------:R-:W-:-:S07]  /*27f0*/  IMAD.MOV.U32 R3, RZ, RZ, RZ ;  /* 0x000000ffff037224 */ /* 0x000fce00078e00ff */
.L_x_20858:
[----:B------:R-:W-:Y:S05]  /*2800*/  BSYNC B7 ;  /* 0x0000000000077941 */ /* 0x000fea0003800000 */
.L_x_20857:
        /* <DEDUP_REMOVED lines=307> */
.L_x_20865:
        /* <DEDUP_REMOVED lines=32> */
.L_x_20867:
[----:B------:R-:W-:Y:S05]  /*3d40*/  BSYNC B6 ;  /* 0x0000000000067941 */ /* 0x000fea0003800000 */
.L_x_20866:
        /* <DEDUP_REMOVED lines=284> */
.L_x_20868:
[----:B------:R-:W2:Y:S01]  /*4f10*/  LDG.E.64 R18, desc[UR36][R18.64] ;  /* 0x0000002412127981 */ /* 0x000ea2000c1e1b00 */
[----:B------:R-:W0:Y:S01]  /*4f20*/  LDC.64 R4, c[0x0][0x5c0] ;  /* 0x00017000ff047b82 */ /* 0x000e220000000a00 */
[----:B------:R-:W-:Y:S01]  /*4f30*/  IADD3 R23, R23, 0x80, RZ ;  /* 0x0000008017177810 */ /* 0x000fe20007ffe0ff */
[----:B0-----:R-:W-:-:S05]  /*4f40*/  IMAD.WIDE R2, R3, 0x8, R4 ;  /* 0x0000000803027825 */ /* 0x001fca00078e0204 */
[----:B--2---:R0:W-:Y:S02]  /*4f50*/  STG.E.64 desc[UR36][R2.64], R18 ;  /* 0x0000001202007986 */ /* 0x0041e4000c101b24 */
[----:B0-----:R-:W-:Y:S02]  /*4f60*/  MOV R2, R23 ;  /* 0x0000001700027202 */ /* 0x001fe40000000f00 */
[----:B------:R-:W-:-:S07]  /*4f70*/  MOV R3, RZ ;  /* 0x000000ff00037202 */ /* 0x000fce0000000f00 */
.L_x_20864:
[----:B------:R-:W-:Y:S05]  /*4f80*/  BSYNC B7 ;  /* 0x0000000000077941 */ /* 0x000fea0003800000 */
.L_x_20863:
        /* <DEDUP_REMOVED lines=307> */
.L_x_20871:
        /* <DEDUP_REMOVED lines=32> */
.L_x_20873:
[----:B------:R-:W-:Y:S05]  /*64c0*/  BSYNC B6 ;  /* 0x0000000000067941 */ /* 0x000fea0003800000 */
.L_x_20872:
        /* <DEDUP_REMOVED lines=284> */
.L_x_20874:
[----:B------:R-:W2:Y:S01]  /*7690*/  LDG.E.64 R18, desc[UR36][R18.64] ;  /* 0x0000002412127981 */ /* 0x000ea2000c1e1b00 */
[----:B------:R-:W0:Y:S01]  /*76a0*/  LDC.64 R4, c[0x0][0x5c0] ;  /* 0x00017000ff047b82 */ /* 0x000e220000000a00 */
[----:B------:R-:W-:Y:S02]  /*76b0*/  VIADD R23, R23, 0x80 ;  /* 0x0000008017177836 */ /* 0x000fe40000000000 */
[----:B0-----:R-:W-:-:S05]  /*76c0*/  IMAD.WIDE R2, R3, 0x8, R4 ;  /* 0x0000000803027825 */ /* 0x001fca00078e0204 */
[----:B--2---:R0:W-:Y:S02]  /*76d0*/  STG.E.64 desc[UR36][R2.64], R18 ;  /* 0x0000001202007986 */ /* 0x0041e4000c101b24 */
[----:B0-----:R-:W-:Y:S02]  /*76e0*/  MOV R2, R23 ;  /* 0x0000001700027202 */ /* 0x001fe40000000f00 */
[----:B------:R-:W-:-:S07]  /*76f0*/  MOV R3, RZ ;  /* 0x000000ff00037202 */ /* 0x000fce0000000f00 */
.L_x_20870:
[----:B------:R-:W-:Y:S05]  /*7700*/  BSYNC B7 ;  /* 0x0000000000077941 */ /* 0x000fea0003800000 */
.L_x_20869:
        /* <DEDUP_REMOVED lines=306> */
.L_x_20875:
        /* <DEDUP_REMOVED lines=32> */
.L_x_20877:
[----:B------:R-:W-:Y:S05]  /*8c30*/  BSYNC B6 ;  /* 0x0000000000067941 */ /* 0x000fea0003800000 */
.L_x_20876:
        /* <DEDUP_REMOVED lines=284> */
.L_x_20878:
[----:B------:R-:W2:Y:S01]  /*9e00*/  LDG.E.64 R18, desc[UR36][R18.64] ;  /* 0x0000002412127981 */ /* 0x000ea2000c1e1b00 */
[----:B------:R-:W0:Y:S02]  /*9e10*/  LDC.64 R4, c[0x0][0x5c0] ;  /* 0x00017000ff047b82 */ /* 0x000e240000000a00 */
[----:B0-----:R-:W-:-:S05]  /*9e20*/  IMAD.WIDE R2, R3, 0x8, R4 ;  /* 0x0000000803027825 */ /* 0x001fca00078e0204 */
[----:B--2---:R-:W-:Y:S01]  /*9e30*/  STG.E.64 desc[UR36][R2.64], R18 ;  /* 0x0000001202007986 */ /* 0x004fe2000c101b24 */
[----:B------:R-:W-:Y:S05]  /*9e40*/  EXIT ;  /* 0x000000000000794d */ /* 0x000fea0003800000 */
.L_x_20879:
        /* <DEDUP_REMOVED lines=11> */
.L_x_28116:


//--------------------- .text._ZN2at6native24index_elementwise_kernelILi128ELi4EZNS0_20cuda_take_put_kernelIN3c107complexIfEEiZZZZZNS0_10put_kernelERNS_14TensorIteratorERKNS_10TensorBaseEbENKUlvE_clEvENKUlvE7_clEvENKUlvE_clEvENKUlvE_clEvEUlRS5_iE_EEvS7_SA_RKT1_EUliE_EEvlSH_ --------------------------
	.section	.text._ZN2at6native24index_elementwise_kernelILi128ELi4EZNS0_20cuda_take_put_kernelIN3c107complexIfEEiZZZZZNS0_10put_kernelERNS_14TensorIteratorERKNS_10TensorBaseEbENKUlvE_clEvENKUlvE7_clEvENKUlvE_clEvENKUlvE_clEvEUlRS5_iE_EEvS7_SA_RKT1_EUliE_EEvlSH_,"ax",@progbits
	.align	128
        .global         _ZN2at6native24index_elementwise_kernelILi128ELi4EZNS0_20cuda_take_put_kernelIN3c107complexIfEEiZZZZZNS0_10put_kernelERNS_14TensorIteratorERKNS_10TensorBaseEbENKUlvE_clEvENKUlvE7_clEvENKUlvE_clEvENKUlvE_clEvEUlRS5_iE_EEvS7_SA_RKT1_EUliE_EEvlSH_
        .type           _ZN2at6native24index_elementwise_kernelILi128ELi4EZNS0_20cuda_take_put_kernelIN3c107complexIfEEiZZZZZNS0_10put_kernelERNS_14TensorIteratorERKNS_10TensorBaseEbENKUlvE_clEvENKUlvE7_clEvENKUlvE_clEvENKUlvE_clEvEUlRS5_iE_EEvS7_SA_RKT1_EUliE_EEvlSH_,@function
        .size           _ZN2at6native24index_elementwise_kernelILi128ELi4EZNS0_20cuda_take_put_kernelIN3c107complexIfEEiZZZZZNS0_10put_kernelERNS_14TensorIteratorERKNS_10TensorBaseEbENKUlvE_clEvENKUlvE7_clEvENKUlvE_clEvENKUlvE_clEvEUlRS5_iE_EEvS7_SA_RKT1_EUliE_EEvlSH_,(.L_x_28117 - _ZN2at6native24index_elementwise_kernelILi128ELi4EZNS0_20cuda_take_put_kernelIN3c107complexIfEEiZZZZZNS0_10put_kernelERNS_14TensorIteratorERKNS_10TensorBaseEbENKUlvE_clEvENKUlvE7_clEvENKUlvE_clEvENKUlvE_clEvEUlRS5_iE_EEvS7_SA_RKT1_EUliE_EEvlSH_)
        .other          _ZN2at6native24index_elementwise_kernelILi128ELi4EZNS0_20cuda_take_put_kernelIN3c107complexIfEEiZZZZZNS0_10put_kernelERNS_14TensorIteratorERKNS_10TensorBaseEbENKUlvE_clEvENKUlvE7_clEvENKUlvE_clEvENKUlvE_clEvEUlRS5_iE_EEvS7_SA_RKT1_EUliE_EEvlSH_,@"STO_CUDA_ENTRY STV_DEFAULT"
_ZN2at6native24index_elementwise_kernelILi128ELi4EZNS0_20cuda_take_put_kernelIN3c107complexIfEEiZZZZZNS0_10put_kernelERNS_14TensorIteratorERKNS_10TensorBaseEbENKUlvE_clEvENKUlvE7_clEvENKUlvE_clEvENKUlvE_clEvEUlRS5_iE_EEvS7_SA_RKT1_EUliE_EEvlSH_:
.text._ZN2at6native24index_elementwise_kernelILi128ELi4EZNS0_20cuda_take_put_kernelIN3c107complexIfEEiZZZZZNS0_10put_kernelERNS_14TensorIteratorERKNS_10TensorBaseEbENKUlvE_clEvENKUlvE7_clEvENKUlvE_clEvENKUlvE_clEvEUlRS5_iE_EEvS7_SA_RKT1_EUliE_EEvlSH_:
        /* <DEDUP_REMOVED lines=315> */
.L_x_20882:
        /* <DEDUP_REMOVED lines=32> */
.L_x_20884:
[----:B------:R-:W-:Y:S05]  /*15b0*/  BSYNC B6 ;  /* 0x0000000000067941 */ /* 0x000fea0003800000 */
.L_x_20883:
        /* <DEDUP_REMOVED lines=284> */
.L_x_20885:
[----:B------:R-:W2:Y:S01]  /*2780*/  LDG.E.64 R18, desc[UR36][R18.64] ;  /* 0x0000002412127981 */ /* 0x000ea2000c1e1b00 */
[----:B------:R-:W0:Y:S01]  /*2790*/  LDC.64 R4, c[0x0][0x5c8] ;  /* 0x00017200ff047b82 */ /* 0x000e220000000a00 */
[----:B------:R-:W-:-:S04]  /*27a0*/  LEA R22, R25, R22, 0x9 ;  /* 0x0000001619167211 */ /* 0x000fc800078e48ff */
[----:B------:R-:W-:Y:S01]  /*27b0*/  IADD3 R23, R22, 0x80, RZ ;  /* 0x0000008016177810 */ /* 0x000fe20007ffe0ff */
[----:B0-----:R-:W-:-:S05]  /*27c0*/  IMAD.WIDE R2, R3, 0x8, R4 ;  /* 0x0000000803027825 */ /* 0x001fca00078e0204 */
[----:B--2---:R-:W-:Y:S04]  /*27d0*/  REDG.E.ADD.F32.FTZ.RN.STRONG.GPU desc[UR36][R2.64], R18 ;  /* 0x00000012020079a6 */ /* 0x004fe8000c10f3a4 */
[----:B------:R0:W-:Y:S02]  /*27e0*/  REDG.E.ADD.F32.FTZ.RN.STRONG.GPU desc[UR36][R2.64+0x4], R19 ;  /* 0x00000413020079a6 */ /* 0x0001e4000c10f3a4 */
[----:B0-----:R-:W-:Y:S01]  /*27f0*/  MOV R2, R23 ;  /* 0x0000001700027202 */ /* 0x001fe20000000f00 */
[----:B------:R-:W-:-:S07]  /*2800*/  IMAD.MOV.U32 R3, RZ, RZ, RZ ;  /* 0x000000ffff037224 */ /* 0x000fce00078e00ff */
.L_x_20881:
[----:B------:R-:W-:Y:S05]  /*2810*/  BSYNC B7 ;  /* 0x0000000000077941 */ /* 0x000fea0003800000 */
.L_x_20880:
        /* <DEDUP_REMOVED lines=307> */
.L_x_20888:
        /* <DEDUP_REMOVED lines=32> */
.L_x_20890:
[----:B------:R-:W-:Y:S05]  /*3d50*/  BSYNC B6 ;  /* 0x0000000000067941 */ /* 0x000fea0003800000 */
.L_x_20889:
        /* <DEDUP_REMOVED lines=284> */
.L_x_20891:
[----:B------:R-:W2:Y:S01]  /*4f20*/  LDG.E.64 R18, desc[UR36][R18.64] ;  /* 0x0000002412127981 */ /* 0x000ea2000c1e1b00 */
[----:B------:R-:W0:Y:S01]  /*4f30*/  LDC.64 R4, c[0x0][0x5c8] ;  /* 0x00017200ff047b82 */ /* 0x000e220000000a00 */
[----:B------:R-:W-:Y:S01]  /*4f40*/  IADD3 R23, R23, 0x80, RZ ;  /* 0x0000008017177810 */ /* 0x000fe20007ffe0ff */
[----:B0-----:R-:W-:-:S05]  /*4f50*/  IMAD.WIDE R2, R3, 0x8, R4 ;  /* 0x0000000803027825 */ /* 0x001fca00078e0204 */
[----:B--2---:R-:W-:Y:S04]  /*4f60*/  REDG.E.ADD.F32.FTZ.RN.STRONG.GPU desc[UR36][R2.64], R18 ;  /* 0x00000012020079a6 */ /* 0x004fe8000c10f3a4 */
[----:B------:R0:W-:Y:S02]  /*4f70*/  REDG.E.ADD.F32.FTZ.RN.STRONG.GPU desc[UR36][R2.64+0x4], R19 ;  /* 0x00000413020079a6 */ /* 0x0001e4000c10f3a4 */
[----:B0-----:R-:W-:Y:S02]  /*4f80*/  MOV R2, R23 ;  /* 0x0000001700027202 */ /* 0x001fe40000000f00 */
[----:B------:R-:W-:-:S07]  /*4f90*/  MOV R3, RZ ;  /* 0x000000ff00037202 */ /* 0x000fce0000000f00 */
.L_x_20887:
[----:B------:R-:W-:Y:S05]  /*4fa0*/  BSYNC B7 ;  /* 0x0000000000077941 */ /* 0x000fea0003800000 */
.L_x_20886:
        /* <DEDUP_REMOVED lines=307> */
.L_x_20894:
        /* <DEDUP_REMOVED lines=32> */
.L_x_20896:
[----:B------:R-:W-:Y:S05]  /*64e0*/  BSYNC B6 ;  /* 0x0000000000067941 */ /* 0x000fea0003800000 */
.L_x_20895:
        /* <DEDUP_REMOVED lines=284> */
.L_x_20897:
[----:B------:R-:W2:Y:S01]  /*76b0*/  LDG.E.64 R18, desc[UR36][R18.64] ;  /* 0x0000002412127981 */ /* 0x000ea2000c1e1b00 */
[----:B------:R-:W0:Y:S01]  /*76c0*/  LDC.64 R4, c[0x0][0x5c8] ;  /* 0x00017200ff047b82 */ /* 0x000e220000000a00 */
[----:B------:R-:W-:Y:S02]  /*76d0*/  VIADD R23, R23, 0x80 ;  /* 0x0000008017177836 */ /* 0x000fe40000000000 */
[----:B0-----:R-:W-:-:S05]  /*76e0*/  IMAD.WIDE R2, R3, 0x8, R4 ;  /* 0x0000000803027825 */ /* 0x001fca00078e0204 */
[----:B--2---:R-:W-:Y:S04]  /*76f0*/  REDG.E.ADD.F32.FTZ.RN.STRONG.GPU desc[UR36][R2.64], R18 ;  /* 0x00000012020079a6 */ /* 0x004fe8000c10f3a4 */
[----:B------:R0:W-:Y:S02]  /*7700*/  REDG.E.ADD.F32.FTZ.RN.STRONG.GPU desc[UR36][R2.64+0x4], R19 ;  /* 0x00000413020079a6 */ /* 0x0001e4000c10f3a4 */
[----:B0-----:R-:W-:Y:S02]  /*7710*/  MOV R2, R23 ;  /* 0x0000001700027202 */ /* 0x001fe40000000f00 */
[----:B------:R-:W-:-:S07]  /*7720*/  MOV R3, RZ ;  /* 0x000000ff00037202 */ /* 0x000fce0000000f00 */
.L_x_20893:
[----:B------:R-:W-:Y:S05]  /*7730*/  BSYNC B7 ;  /* 0x0000000000077941 */ /* 0x000fea0003800000 */
.L_x_20892:
        /* <DEDUP_REMOVED lines=306> */
.L_x_20898:
        /* <DEDUP_REMOVED lines=32> */
.L_x_20900:
[----:B------:R-:W-:Y:S05]  /*8c60*/  BSYNC B6 ;  /* 0x0000000000067941 */ /* 0x000fea0003800000 */
.L_x_20899:
        /* <DEDUP_REMOVED lines=284> */
.L_x_20901:
[----:B------:R-:W2:Y:S01]  /*9e30*/  LDG.E.64 R18, desc[UR36][R18.64] ;  /* 0x0000002412127981 */ /* 0x000ea2000c1e1b00 */
[----:B------:R-:W0:Y:S02]  /*9e40*/  LDC.64 R4, c[0x0][0x5c8] ;  /* 0x00017200ff047b82 */ /* 0x000e240000000a00 */
[----:B0-----:R-:W-:-:S05]  /*9e50*/  IMAD.WIDE R2, R3, 0x8, R4 ;  /* 0x0000000803027825 */ /* 0x001fca00078e0204 */
[----:B--2---:R-:W-:Y:S04]  /*9e60*/  REDG.E.ADD.F32.FTZ.RN.STRONG.GPU desc[UR36][R2.64], R18 ;  /* 0x00000012020079a6 */ /* 0x004fe8000c10f3a4 */
[----:B------:R-:W-:Y:S01]  /*9e70*/  REDG.E.ADD.F32.FTZ.RN.STRONG.GPU desc[UR36][R2.64+0x4], R19 ;  /* 0x00000413020079a6 */ /* 0x000fe2000c10f3a4 */
[----:B------:R-:W-:Y:S05]  /*9e80*/  EXIT ;  /* 0x000000000000794d */ /* 0x000fea0003800000 */
.L_x_20902:
        /* <DEDUP_REMOVED lines=15> */
.L_x_28117:


//--------------------- .text._ZN2at6native24index_elementwise_kernelILi128ELi4EZNS0_20cuda_take_put_kernelIN3c107complexIdEElZZZZZNS0_10put_kernelERNS_14TensorIteratorERKNS_10TensorBaseEbENKUlvE_clEvENKUlvE6_clEvENKUlvE_clEvENKUlvE0_clEvEUlRS5_lE0_EEvS7_SA_RKT1_EUliE_EEvlSH_ --------------------------
	.section	.text._ZN2at6native24index_elementwise_kernelILi128ELi4EZNS0_20cuda_take_put_kernelIN3c107complexIdEElZZZZZNS0_10put_kernelERNS_14TensorIteratorERKNS_10TensorBaseEbENKUlvE_clEvENKUlvE6_clEvENKUlvE_clEvENKUlvE0_clEvEUlRS5_lE0_EEvS7_SA_RKT1_EUliE_EEvlSH_,"ax",@progbits
	.align	128
        .global         _ZN2at6native24index_elementwise_kernelILi128ELi4EZNS0_20cuda_take_put_kernelIN3c107complexIdEElZZZZZNS0_10put_kernelERNS_14TensorIteratorERKNS_10TensorBaseEbENKUlvE_clEvENKUlvE6_clEvENKUlvE_clEvENKUlvE0_clEvEUlRS5_lE0_EEvS7_SA_RKT1_EUliE_EEvlSH_
        .type           _ZN2at6native24index_elementwise_kernelILi128ELi4EZNS0_20cuda_take_put_kernelIN3c107complexIdEElZZZZZNS0_10put_kernelERNS_14TensorIteratorERKNS_10TensorBaseEbENKUlvE_clEvENKUlvE6_clEvENKUlvE_clEvENKUlvE0_clEvEUlRS5_lE0_EEvS7_SA_RKT1_EUliE_EEvlSH_,@function
        .size           _ZN2at6native24index_elementwise_kernelILi128ELi4EZNS0_20cuda_take_put_kernelIN3c107complexIdEElZZZZZNS0_10put_kernelERNS_14TensorIteratorERKNS_10TensorBaseEbENKUlvE_clEvENKUlvE6_clEvENKUlvE_clEvENKUlvE0_clEvEUlRS5_lE0_EEvS7_SA_RKT1_EUliE_EEvlSH_,(.L_x_27958 - _ZN2at6native24index_elementwise_kernelILi128ELi4EZNS0_20cuda_take_put_kernelIN3c107complexIdEElZZZZZNS0_10put_kernelERNS_14TensorIteratorERKNS_10TensorBaseEbENKUlvE_clEvENKUlvE6_clEvENKUlvE_clEvENKUlvE0_clEvEUlRS5_lE0_EEvS7_SA_RKT1_EUliE_EEvlSH_)
        .other          _ZN2at6native24index_elementwise_kernelILi128ELi4EZNS0_20cuda_take_put_kernelIN3c107complexIdEElZZZZZNS0_10put_kernelERNS_14TensorIteratorERKNS_10TensorBaseEbENKUlvE_clEvENKUlvE6_clEvENKUlvE_clEvENKUlvE0_clEvEUlRS5_lE0_EEvS7_SA_RKT1_EUliE_EEvlSH_,@"STO_CUDA_ENTRY STV_DEFAULT"
_ZN2at6native24index_elementwise_kernelILi128ELi4EZNS0_20cuda_take_put_kernelIN3c107complexIdEElZZZZZNS0_10put_kernelERNS_14TensorIteratorERKNS_10TensorBaseEbENKUlvE_clEvENKUlvE6_clEvENKUlvE_clEvENKUlvE0_clEvEUlRS5_lE0_EEvS7_SA_RKT1_EUliE_EEvlSH_:
.text._ZN2at6native24index_elementwise_kernelILi128ELi4EZNS0_20cuda_take_put_kernelIN3c107complexIdEElZZZZZNS0_10put_kernelERNS_14TensorIteratorERKNS_10TensorBaseEbENKUlvE_clEvENKUlvE6_clEvENKUlvE_clEvENKUlvE0_clEvEUlRS5_lE0_EEvS7_SA_RKT1_EUliE_EEvlSH_:
        /* <DEDUP_REMOVED lines=317> */
.L_x_20905:
        /* <DEDUP_REMOVED lines=32> */
.L_x_20907:
[----:B------:R-:W-:Y:S05]  /*15d0*/  BSYNC B7 ;  /* 0x0000000000077941 */ /* 0x000fea0003800000 */
.L_x_20906:
        /* <DEDUP_REMOVED lines=25> */
[----:B------:R-:W-:Y:S05]  /*1770*/  CALL.REL.NOINC `($__internal_40_$__cuda_sm20_div_u64) ;  /* 0x000001a400407944 */ /* 0x000fea0003c00000 */
        /* <DEDUP_REMOVED lines=11> */
.L_x_20910:
        /* <DEDUP_REMOVED lines=23> */
.L_x_20911:
[----:B------:R-:W-:Y:S05]  /*19a0*/  BSYNC B0 ;  /* 0x0000000000007941 */ /* 0x000fea0003800000 */
.L_x_20909:
        /* <DEDUP_REMOVED lines=32> */
.L_x_20913:
        /* <DEDUP_REMOVED lines=24> */
.L_x_20914:
[----:B------:R-:W-:Y:S05]  /*1d30*/  BSYNC B0 ;  /* 0x0000000000007941 */ /* 0x000fea0003800000 */
.L_x_20912:
        /* <DEDUP_REMOVED lines=20> */
[----:B------:R-:W-:Y:S05]  /*1e80*/  CALL.REL.NOINC `($__internal_40_$__cuda_sm20_div_u64) ;  /* 0x0000019c007c7944 */ /* 0x000fea0003c00000 */
        /* <DEDUP_REMOVED lines=12> */
.L_x_20916:
        /* <DEDUP_REMOVED lines=24> */
.L_x_20917:
[----:B------:R-:W-:Y:S05]  /*20d0*/  BSYNC B0 ;  /* 0x0000000000007941 */ /* 0x000fea0003800000 */
.L_x_20915:
        /* <DEDUP_REMOVED lines=33> */
.L_x_20919:
        /* <DEDUP_REMOVED lines=24> */
.L_x_20920:
[----:B------:R-:W-:Y:S05]  /*2470*/  BSYNC B0 ;  /* 0x0000000000007941 */ /* 0x000fea0003800000 */
.L_x_20918:
        /* <DEDUP_REMOVED lines=33> */
.L_x_20922:
        /* <DEDUP_REMOVED lines=24> */
.L_x_20923:
[----:B------:R-:W-:Y:S05]  /*2810*/  BSYNC B0 ;  /* 0x0000000000007941 */ /* 0x000fea0003800000 */
.L_x_20921:
        /* <DEDUP_REMOVED lines=33> */
.L_x_20925:
        /* <DEDUP_REMOVED lines=24> */
.L_x_20926:
[----:B------:R-:W-:Y:S05]  /*2bb0*/  BSYNC B0 ;  /* 0x0000000000007941 */ /* 0x000fea0003800000 */
.L_x_20924:
        /* <DEDUP_REMOVED lines=33> */
.L_x_20928:
        /* <DEDUP_REMOVED lines=24> */
.L_x_20929:
[----:B------:R-:W-:Y:S05]  /*2f50*/  BSYNC B0 ;  /* 0x0000000000007941 */ /* 0x000fea0003800000 */
.L_x_20927:
        /* <DEDUP_REMOVED lines=33> */
.L_x_20931:
        /* <DEDUP_REMOVED lines=24> */
.L_x_20932:
[----:B------:R-:W-:Y:S05]  /*32f0*/  BSYNC B0 ;  /* 0x0000000000007941 */ /* 0x000fea0003800000 */
.L_x_20930:
        /* <DEDUP_REMOVED lines=33> */
.L_x_20934:
        /* <DEDUP_REMOVED lines=24> */
.L_x_20935:
[----:B------:R-:W-:Y:S05]  /*3690*/  BSYNC B0 ;  /* 0x0000000000007941 */ /* 0x000fea0003800000 */
.L_x_20933:
        /* <DEDUP_REMOVED lines=33> */
.L_x_20937:
        /* <DEDUP_REMOVED lines=24> */
.L_x_20938:
[----:B------:R-:W-:Y:S05]  /*3a30*/  BSYNC B0 ;  /* 0x0000000000007941 */ /* 0x000fea0003800000 */
.L_x_20936:
        /* <DEDUP_REMOVED lines=33> */
.L_x_20940:
        /* <DEDUP_REMOVED lines=24> */
.L_x_20941:
[----:B------:R-:W-:Y:S05]  /*3dd0*/  BSYNC B0 ;  /* 0x0000000000007941 */ /* 0x000fea0003800000 */
.L_x_20939:
        /* <DEDUP_REMOVED lines=33> */
.L_x_20943:
        /* <DEDUP_REMOVED lines=24> */
.L_x_20944:
[----:B------:R-:W-:Y:S05]  /*4170*/  BSYNC B0 ;  /* 0x0000000000007941 */ /* 0x000fea0003800000 */
.L_x_20942:
        /* <DEDUP_REMOVED lines=33> */
.L_x_20946:
        /* <DEDUP_REMOVED lines=24> */
.L_x_20947:
[----:B------:R-:W-:Y:S05]  /*4510*/  BSYNC B0 ;  /* 0x0000000000007941 */ /* 0x000fea0003800000 */
.L_x_20945:
        /* <DEDUP_REMOVED lines=33> */
.L_x_20949:
        /* <DEDUP_REMOVED lines=24> */
.L_x_20950:
[----:B------:R-:W-:Y:S05]  /*48b0*/  BSYNC B0 ;  /* 0x0000000000007941 */ /* 0x000fea0003800000 */
.L_x_20948:
        /* <DEDUP_REMOVED lines=33> */
.L_x_20952:
        /* <DEDUP_REMOVED lines=24> */
.L_x_20953:
[----:B------:R-:W-:Y:S05]  /*4c50*/  BSYNC B0 ;  /* 0x0000000000007941 */ /* 0x000fea0003800000 */
.L_x_20951:
        /* <DEDUP_REMOVED lines=33> */
.L_x_20955:
        /* <DEDUP_REMOVED lines=24> */
.L_x_20956:
[----:B------:R-:W-:Y:S05]  /*4ff0*/  BSYNC B0 ;  /* 0x0000000000007941 */ /* 0x000fea0003800000 */
.L_x_20954:
        /* <DEDUP_REMOVED lines=33> */
.L_x_20958:
        /* <DEDUP_REMOVED lines=24> */
.L_x_20959:
[----:B------:R-:W-:Y:S05]  /*5390*/  BSYNC B0 ;  /* 0x0000000000007941 */ /* 0x000fea0003800000 */
.L_x_20957:
        /* <DEDUP_REMOVED lines=33> */
.L_x_20961:
        /* <DEDUP_REMOVED lines=24> */
.L_x_20962:
[----:B------:R-:W-:Y:S05]  /*5730*/  BSYNC B0 ;  /* 0x0000000000007941 */ /* 0x000fea0003800000 */
.L_x_20960:
        /* <DEDUP_REMOVED lines=33> */
.L_x_20964:
        /* <DEDUP_REMOVED lines=24> */
.L_x_20965:
[----:B------:R-:W-:Y:S05]  /*5ad0*/  BSYNC B0 ;  /* 0x0000000000007941 */ /* 0x000fea0003800000 */
.L_x_20963:
        /* <DEDUP_REMOVED lines=33> */
.L_x_20967:
        /* <DEDUP_REMOVED lines=24> */
.L_x_20968:
[----:B------:R-:W-:Y:S05]  /*5e70*/  BSYNC B0 ;  /* 0x0000000000007941 */ /* 0x000fea0003800000 */
.L_x_20966:
        /* <DEDUP_REMOVED lines=33> */
.L_x_20970:
        /* <DEDUP_REMOVED lines=24> */
.L_x_20971:
[----:B------:R-:W-:Y:S05]  /*6210*/  BSYNC B0 ;  /* 0x0000000000007941 */ /* 0x000fea0003800000 */
.L_x_20969:
        /* <DEDUP_REMOVED lines=33> */
.L_x_20973:
        /* <DEDUP_REMOVED lines=24> */
.L_x_20974:
[----:B------:R-:W-:Y:S05]  /*65b0*/  BSYNC B0 ;  /* 0x0000000000007941 */ /* 0x000fea0003800000 */
.L_x_20972:
        /* <DEDUP_REMOVED lines=33> */
.L_x_20976:
        /* <DEDUP_REMOVED lines=24> */
.L_x_20977:
[----:B------:R-:W-:Y:S05]  /*6950*/  BSYNC B0 ;  /* 0x0000000000007941 */ /* 0x000fea0003800000 */
.L_x_20975:
        /* <DEDUP_REMOVED lines=31> */
.L_x_20979:
        /* <DEDUP_REMOVED lines=23> */
.L_x_20980:
[----:B------:R-:W-:Y:S05]  /*6cc0*/  BSYNC B0 ;  /* 0x0000000000007941 */ /* 0x000fea0003800000 */
.L_x_20978:
        /* <DEDUP_REMOVED lines=17> */
[----:B------:R-:W-:Y:S05]  /*6de0*/  CALL.REL.NOINC `($__internal_41_$__cuda_sm20_rem_u64) ;  /* 0x0000015000b87944 */ /* 0x000fea0003c00000 */
[----:B------:R-:W-:Y:S01]  /*6df0*/  MOV R4, R0 ;  /* 0x0000000000047202 */ /* 0x000fe20000000f00 */
[----:B------:R-:W-:Y:S01]  /*6e00*/  IMAD.MOV.U32 R5, RZ, RZ, R3 ;  /* 0x000000ffff057224 */ /* 0x000fe200078e0003 */
[----:B------:R-:W-:Y:S06]  /*6e10*/  BRA `(.L_x_20983) ;  /* 0x0000000000507947 */ /* 0x000fec0003800000 */
.L_x_20982:
        /* <DEDUP_REMOVED lines=20> */
.L_x_20983:
[----:B------:R-:W-:Y:S05]  /*6f60*/  BSYNC B0 ;  /* 0x0000000000007941 */ /* 0x000fea0003800000 */
.L_x_20981:
[----:B------:R-:W-:Y:S01]  /*6f70*/  ULDC.64 UR4, c[0x0][0x5c0] ;  /* 0x0001700000047ab9 */ /* 0x000fe20000000a00 */
[----:B------:R-:W-:Y:S01]  /*6f80*/  MOV R3, R15 ;  /* 0x0000000f00037202 */ /* 0x000fe20000000f00 */
[----:B------:R-:W-:Y:S02]  /*6f90*/  IMAD R5, R5, UR4, RZ ;  /* 0x0000000405057c24 */ /* 0x000fe4000f8e02ff */
[----:B------:R-:W-:-:S04]  /*6fa0*/  IMAD.WIDE.U32 R2, R4, UR4, R2 ;  /* 0x0000000404027c25 */ /* 0x000fc8000f8e0002 */
[----:B------:R-:W-:-:S04]  /*6fb0*/  IMAD R5, R4, UR5, R5 ;  /* 0x0000000504057c24 */ /* 0x000fc8000f8e0205 */
[----:B------:R-:W-:-:S07]  /*6fc0*/  IMAD.IADD R15, R3, 0x1, R5 ;  /* 0x00000001030f7824 */ /* 0x000fce00078e0205 */
.L_x_20908:
[----:B------:R-:W2:Y:S01]  /*6fd0*/  LDG.E.128 R16, desc[UR36][R16.64] ;  /* 0x0000002410107981 */ /* 0x000ea2000c1e1d00 */
[----:B------:R-:W-:Y:S02]  /*6fe0*/  ULDC.64 UR4, c[0x0][0x5c8] ;  /* 0x0001720000047ab9 */ /* 0x000fe40000000a00 */
[----:B------:R-:W-:-:S04]  /*6ff0*/  LEA R4, P0, R2, UR4, 0x4 ;  /* 0x0000000402047c11 */ /* 0x000fc8000f8020ff */
[----:B------:R-:W-:Y:S02]  /*7000*/  LEA.HI.X R5, R2, UR5, R15, 0x4, P0 ;  /* 0x0000000502057c11 */ /* 0x000fe400080f240f */
[----:B------:R-:W-:-:S05]  /*7010*/  LEA R2, R23, R22, 0x9 ;  /* 0x0000001617027211 */ /* 0x000fca00078e48ff */
[----:B------:R-:W-:Y:S01]  /*7020*/  VIADD R2, R2, 0x80 ;  /* 0x0000008002027836 */ /* 0x000fe20000000000 */
[----:B--2---:R0:W-:Y:S04]  /*7030*/  STG.E.128 desc[UR36][R4.64], R16 ;  /* 0x0000001004007986 */ /* 0x0041e8000c101d24 */
[----:B0-----:R-:W-:Y:S01]  /*7040*/  MOV R4, R2 ;  /* 0x0000000200047202 */ /* 0x001fe20000000f00 */
[----:B------:R-:W-:-:S07]  /*7050*/  IMAD.MOV.U32 R5, RZ, RZ, RZ ;  /* 0x000000ffff057224 */ /* 0x000fce00078e00ff */
.L_x_20904:
[----:B------:R-:W-:Y:S05]  /*7060*/  BSYNC B6 ;  /* 0x0000000000067941 */ /* 0x000fea0003800000 */
.L_x_20903:
        /* <DEDUP_REMOVED lines=308> */
.L_x_20986:
        /* <DEDUP_REMOVED lines=32> */
.L_x_20988:
[----:B------:R-:W-:Y:S05]  /*85b0*/  BSYNC B7 ;  /* 0x0000000000077941 */ /* 0x000fea0003800000 */
.L_x_20987:
        /* <DEDUP_REMOVED lines=37> */
.L_x_20991:
        /* <DEDUP_REMOVED lines=23> */
.L_x_20992:
[----:B------:R-:W-:Y:S05]  /*8980*/  BSYNC B0 ;  /* 0x0000000000007941 */ /* 0x000fea0003800000 */
.L_x_20990:
        /* <DEDUP_REMOVED lines=32> */
.L_x_20994:
        /* <DEDUP_REMOVED lines=24> */
.L_x_20995:
[----:B------:R-:W-:Y:S05]  /*8d10*/  BSYNC B0 ;  /* 0x0000000000007941 */ /* 0x000fea0003800000 */
.L_x_20993:
        /* <DEDUP_REMOVED lines=32> */
.L_x_20997:
        /* <DEDUP_REMOVED lines=24> */
.L_x_20998:
[----:B------:R-:W-:Y:S05]  /*90a0*/  BSYNC B0 ;  /* 0x0000000000007941 */ /* 0x000fea0003800000 */
.L_x_20996:
        /* <DEDUP_REMOVED lines=32> */
.L_x_21000:
        /* <DEDUP_REMOVED lines=24> */
.L_x_21001:
[----:B------:R-:W-:Y:S05]  /*9430*/  BSYNC B0 ;  /* 0x0000000000007941 */ /* 0x000fea0003800000 */
.L_x_20999:
        /* <DEDUP_REMOVED lines=32> */
.L_x_21003:
        /* <DEDUP_REMOVED lines=24> */
.L_x_21004:
[----:B------:R-:W-:Y:S05]  /*97c0*/  BSYNC B0 ;  /* 0x0000000000007941 */ /* 0x000fea0003800000 */
.L_x_21002:
        /* <DEDUP_REMOVED lines=32> */
.L_x_21006:
        /* <DEDUP_REMOVED lines=24> */
.L_x_21007:
[----:B------:R-:W-:Y:S05]  /*9b50*/  BSYNC B0 ;  /* 0x0000000000007941 */ /* 0x000fea0003800000 */
.L_x_21005:
        /* <DEDUP_REMOVED lines=32> */
.L_x_21009:
        /* <DEDUP_REMOVED lines=24> */
.L_x_21010:
[----:B------:R-:W-:Y:S05]  /*9ee0*/  BSYNC B0 ;  /* 0x0000000000007941 */ /* 0x000fea0003800000 */
.L_x_21008:
        /* <DEDUP_REMOVED lines=32> */
.L_x_21012:
        /* <DEDUP_REMOVED lines=24> */
.L_x_21013:
[----:B------:R-:W-:Y:S05]  /*a270*/  BSYNC B0 ;  /* 0x0000000000007941 */ /* 0x000fea0003800000 */
.L_x_21011:
        /* <DEDUP_REMOVED lines=32> */
.L_x_21015:
        /* <DEDUP_REMOVED lines=24> */
.L_x_21016:
[----:B------:R-:W-:Y:S05]  /*a600*/  BSYNC B0 ;  /* 0x0000000000007941 */ /* 0x000fea0003800000 */
.L_x_21014:
        /* <DEDUP_REMOVED lines=32> */
.L_x_21018:
        /* <DEDUP_REMOVED lines=24> */
.L_x_21019:
[----:B------:R-:W-:Y:S05]  /*a990*/  BSYNC B0 ;  /* 0x0000000000007941 */ /* 0x000fea0003800000 */
.L_x_21017:
        /* <DEDUP_REMOVED lines=32> */
.L_x_21021:
        /* <DEDUP_REMOVED lines=24> */
.L_x_21022:
[----:B------:R-:W-:Y:S05]  /*ad20*/  BSYNC B0 ;  /* 0x0000000000007941 */ /* 0x000fea0003800000 */
.L_x_21020:
        /* <DEDUP_REMOVED lines=32> */
.L_x_21024:
        /* <DEDUP_REMOVED lines=24> */
.L_x_21025:
[----:B------:R-:W-:Y:S05]  /*b0b0*/  BSYNC B0 ;  /* 0x0000000000007941 */ /* 0x000fea0003800000 */
.L_x_21023:
        /* <DEDUP_REMOVED lines=32> */
.L_x_21027:
        /* <DEDUP_REMOVED lines=24> */
.L_x_21028:
[----:B------:R-:W-:Y:S05]  /*b440*/  BSYNC B0 ;  /* 0x0000000000007941 */ /* 0x000fea0003800000 */
.L_x_21026:
        /* <DEDUP_REMOVED lines=32> */
.L_x_21030:
        /* <DEDUP_REMOVED lines=24> */
.L_x_21031:
[----:B------:R-:W-:Y:S05]  /*b7d0*/  BSYNC B0 ;  /* 0x0000000000007941 */ /* 0x000fea0003800000 */
.L_x_21029:
        /* <DEDUP_REMOVED lines=32> */
.L_x_21033:
        /* <DEDUP_REMOVED lines=24> */
.L_x_21034:
[----:B------:R-:W-:Y:S05]  /*bb60*/  BSYNC B0 ;  /* 0x0000000000007941 */ /* 0x000fea0003800000 */
.L_x_21032:
        /* <DEDUP_REMOVED lines=32> */
.L_x_21036:
        /* <DEDUP_REMOVED lines=24> */
.L_x_21037:
[----:B------:R-:W-:Y:S05]  /*bef0*/  BSYNC B0 ;  /* 0x0000000000007941 */ /* 0x000fea0003800000 */
.L_x_21035:
        /* <DEDUP_REMOVED lines=32> */
.L_x_21039:
        /* <DEDUP_REMOVED lines=24> */
.L_x_21040:
[----:B------:R-:W-:Y:S05]  /*c280*/  BSYNC B0 ;  /* 0x0000000000007941 */ /* 0x000fea0003800000 */
.L_x_21038:
        /* <DEDUP_REMOVED lines=32> */
.L_x_21042:
        /* <DEDUP_REMOVED lines=24> */
.L_x_21043:
[----:B------:R-:W-:Y:S05]  /*c610*/  BSYNC B0 ;  /* 0x0000000000007941 */ /* 0x000fea0003800000 */
.L_x_21041:
        /* <DEDUP_REMOVED lines=32> */
.L_x_21045:
        /* <DEDUP_REMOVED lines=24> */
.L_x_21046:
[----:B------:R-:W-:Y:S05]  /*c9a0*/  BSYNC B0 ;  /* 0x0000000000007941 */ /* 0x000fea0003800000 */
.L_x_21044:
        /* <DEDUP_REMOVED lines=32> */
.L_x_21048:
        /* <DEDUP_REMOVED lines=24> */
.L_x_21049:
[----:B------:R-:W-:Y:S05]  /*cd30*/  BSYNC B0 ;  /* 0x0000000000007941 */ /* 0x000fea0003800000 */
.L_x_21047:
        /* <DEDUP_REMOVED lines=32> */
.L_x_21051:
        /* <DEDUP_REMOVED lines=24> */
.L_x_21052:
[----:B------:R-:W-:Y:S05]  /*d0c0*/  BSYNC B0 ;  /* 0x0000000000007941 */ /* 0x000fea0003800000 */
.L_x_21050:
        /* <DEDUP_REMOVED lines=32> */
.L_x_21054:
        /* <DEDUP_REMOVED lines=24> */
.L_x_21055:
[----:B------:R-:W-:Y:S05]  /*d450*/  BSYNC B0 ;  /* 0x0000000000007941 */ /* 0x000fea0003800000 */
.L_x_21053:
        /* <DEDUP_REMOVED lines=32> */
.L_x_21057:
        /* <DEDUP_REMOVED lines=24> */
.L_x_21058:
[----:B------:R-:W-:Y:S05]  /*d7e0*/  BSYNC B0 ;  /* 0x0000000000007941 */ /* 0x000fea0003800000 */
.L_x_21056:
        /* <DEDUP_REMOVED lines=30> */
.L_x_21060:
        /* <DEDUP_REMOVED lines=23> */
.L_x_21061:
[----:B------:R-:W-:Y:S05]  /*db40*/  BSYNC B0 ;  /* 0x0000000000007941 */ /* 0x000fea0003800000 */
.L_x_21059:
        /* <DEDUP_REMOVED lines=20> */
.L_x_21063:
        /* <DEDUP_REMOVED lines=19> */
.L_x_21064:
[----:B------:R-:W-:Y:S05]  /*ddc0*/  BSYNC B0 ;  /* 0x0000000000007941 */ /* 0x000fea0003800000 */
.L_x_21062:
[----:B------:R-:W-:Y:S02]  /*ddd0*/  ULDC.64 UR4, c[0x0][0x5c0] ;  /* 0x0001700000047ab9 */ /* 0x000fe40000000a00 */
[----:B------:R-:W-:Y:S02]  /*dde0*/  IMAD R3, R5, UR4, RZ ;  /* 0x0000000405037c24 */ /* 0x000fe4000f8e02ff */
[----:B------:R-:W-:-:S04]  /*ddf0*/  IMAD.WIDE.U32 R12, R4, UR4, R12 ;  /* 0x00000004040c7c25 */ /* 0x000fc8000f8e000c */
[----:B------:R-:W-:-:S04]  /*de00*/  IMAD R3, R4, UR5, R3 ;  /* 0x0000000504037c24 */ /* 0x000fc8000f8e0203 */
[----:B------:R-:W-:-:S07]  /*de10*/  IMAD.IADD R13, R13, 0x1, R3 ;  /* 0x000000010d0d7824 */ /* 0x000fce00078e0203 */
.L_x_20989:
[----:B------:R-:W2:Y:S01]  /*de20*/  LDG.E.128 R16, desc[UR36][R16.64] ;  /* 0x0000002410107981 */ /* 0x000ea2000c1e1d00 */
[----:B------:R-:W-:Y:S01]  /*de30*/  ULDC.64 UR4, c[0x0][0x5c8] ;  /* 0x0001720000047ab9 */ /* 0x000fe20000000a00 */
[----:B------:R-:W-:Y:S02]  /*de40*/  IADD3 R2, R2, 0x80, RZ ;  /* 0x0000008002027810 */ /* 0x000fe40007ffe0ff */
[----:B------:R-:W-:-:S04]  /*de50*/  LEA R4, P0, R12, UR4, 0x4 ;  /* 0x000000040c047c11 */ /* 0x000fc8000f8020ff */
[----:B------:R-:W-:-:S05]  /*de60*/  LEA.HI.X R5, R12, UR5, R13, 0x4, P0 ;  /* 0x000000050c057c11 */ /* 0x000fca00080f240d */
[----:B--2---:R0:W-:Y:S02]  /*de70*/  STG.E.128 desc[UR36][R4.64], R16 ;  /* 0x0000001004007986 */ /* 0x0041e4000c101d24 */
[----:B0-----:R-:W-:Y:S01]  /*de80*/  HFMA2.MMA R5, -RZ, RZ, 0, 0 ;  /* 0x00000000ff057435 */ /* 0x001fe200000001ff */
[----:B------:R-:W-:-:S10]  /*de90*/  IMAD.MOV.U32 R4, RZ, RZ, R2 ;  /* 0x000000ffff047224 */ /* 0x000fd400078e0002 */
.L_x_20985:
[----:B------:R-:W-:Y:S05]  /*dea0*/  BSYNC B6 ;  /* 0x0000000000067941 */ /* 0x000fea0003800000 */
.L_x_20984:
        /* <DEDUP_REMOVED lines=308> */
.L_x_21067:
        /* <DEDUP_REMOVED lines=32> */
.L_x_21069:
[----:B------:R-:W-:Y:S05]  /*f3f0*/  BSYNC B7 ;  /* 0x0000000000077941 */ /* 0x000fea0003800000 */
.L_x_21068:
        /* <DEDUP_REMOVED lines=37> */
.L_x_21072:
        /* <DEDUP_REMOVED lines=23> */
.L_x_21073:
[----:B------:R-:W-:Y:S05]  /*f7c0*/  BSYNC B0 ;  /* 0x0000000000007941 */ /* 0x000fea0003800000 */
.L_x_21071:
        /* <DEDUP_REMOVED lines=32> */
.L_x_21075:
        /* <DEDUP_REMOVED lines=24> */
.L_x_21076:
[----:B------:R-:W-:Y:S05]  /*fb50*/  BSYNC B0 ;  /* 0x0000000000007941 */ /* 0x000fea0003800000 */
.L_x_21074:
        /* <DEDUP_REMOVED lines=32> */
.L_x_21078:
        /* <DEDUP_REMOVED lines=24> */
.L_x_21079:
[----:B------:R-:W-:Y:S05]  /*fee0*/  BSYNC B0 ;  /* 0x0000000000007941 */ /* 0x000fea0003800000 */
.L_x_21077:
        /* <DEDUP_REMOVED lines=32> */
.L_x_21081:
        /* <DEDUP_REMOVED lines=24> */
.L_x_21082:
[----:B------:R-:W-:Y:S05]  /*10270*/  BSYNC B0 ;  /* 0x0000000000007941 */ /* 0x000fea0003800000 */
.L_x_21080:
        /* <DEDUP_REMOVED lines=32> */
.L_x_21084:
        /* <DEDUP_REMOVED lines=24> */
.L_x_21085:
[----:B------:R-:W-:Y:S05]  /*10600*/  BSYNC B0 ;  /* 0x0000000000007941 */ /* 0x000fea0003800000 */
.L_x_21083:
        /* <DEDUP_REMOVED lines=32> */
.L_x_21087:
        /* <DEDUP_REMOVED lines=24> */
.L_x_21088:
[----:B------:R-:W-:Y:S05]  /*10990*/  BSYNC B0 ;  /* 0x0000000000007941 */ /* 0x000fea0003800000 */
.L_x_21086:
        /* <DEDUP_REMOVED lines=32> */
.L_x_21090:
        /* <DEDUP_REMOVED lines=24> */
.L_x_21091:
[----:B------:R-:W-:Y:S05]  /*10d20*/  BSYNC B0 ;  /* 0x0000000000007941 */ /* 0x000fea0003800000 */
.L_x_21089:
        /* <DEDUP_REMOVED lines=32> */
.L_x_21093:
        /* <DEDUP_REMOVED lines=24> */
.L_x_21094:
[----:B------:R-:W-:Y:S05]  /*110b0*/  BSYNC B0 ;  /* 0x0000000000007941 */ /* 0x000fea0003800000 */
.L_x_21092:
        /* <DEDUP_REMOVED lines=32> */
.L_x_21096:
        /* <DEDUP_REMOVED lines=24> */
.L_x_21097:
[----:B------:R-:W-:Y:S05]  /*11440*/  BSYNC B0 ;  /* 0x0000000000007941 */ /* 0x000fea0003800000 */
.L_x_21095:
        /* <DEDUP_REMOVED lines=32> */
.L_x_21099:
        /* <DEDUP_REMOVED lines=24> */
.L_x_21100:
[----:B------:R-:W-:Y:S05]  /*117d0*/  BSYNC B0 ;  /* 0x0000000000007941 */ /* 0x000fea0003800000 */
.L_x_21098:
        /* <DEDUP_REMOVED lines=32> */
.L_x_21102:
        /* <DEDUP_REMOVED lines=24> */
.L_x_21103:
[----:B------:R-:W-:Y:S05]  /*11b60*/  BSYNC B0 ;  /* 0x0000000000007941 */ /* 0x000fea0003800000 */
.L_x_21101:
        /* <DEDUP_REMOVED lines=32> */
.L_x_21105:
        /* <DEDUP_REMOVED lines=24> */
.L_x_21106:
[----:B------:R-:W-:Y:S05]  /*11ef0*/  BSYNC B0 ;  /* 0x0000000000007941 */ /* 0x000fea0003800000 */
.L_x_21104:
        /* <DEDUP_REMOVED lines=32> */
.L_x_21108:
        /* <DEDUP_REMOVED lines=24> */
.L_x_21109:
[----:B------:R-:W-:Y:S05]  /*12280*/  BSYNC B0 ;  /* 0x0000000000007941 */ /* 0x000fea0003800000 */
.L_x_21107:
        /* <DEDUP_REMOVED lines=19> */
[----:B------:R-:W-:Y:S05]  /*123c0*/  CALL.REL.NOINC `($__internal_40_$__cuda_sm20_div_u64) ;  /* 0x00000098002c7944 */ /* 0x000fea0003c00000 */
        /* <DEDUP_REMOVED lines=12> */
.L_x_21111:
        /* <DEDUP_REMOVED lines=24> */
.L_x_21112:
[----:B------:R-:W-:Y:S05]  /*12610*/  BSYNC B0 ;  /* 0x0000000000007941 */ /* 0x000fea0003800000 */
.L_x_21110:
        /* <DEDUP_REMOVED lines=19> */
[----:B------:R-:W-:Y:S05]  /*12750*/  CALL.REL.NOINC `($__internal_40_$__cuda_sm20_div_u64) ;  /* 0x0000009400487944 */ /* 0x000fea0003c00000 */
        /* <DEDUP_REMOVED lines=12> */
.L_x_21114:
        /* <DEDUP_REMOVED lines=24> */
.L_x_21115:
[----:B------:R-:W-:Y:S05]  /*129a0*/  BSYNC B0 ;  /* 0x0000000000007941 */ /* 0x000fea0003800000 */
.L_x_21113:
        /* <DEDUP_REMOVED lines=32> */
.L_x_21117:
        /* <DEDUP_REMOVED lines=24> */
.L_x_21118:
[----:B------:R-:W-:Y:S05]  /*12d30*/  BSYNC B0 ;  /* 0x0000000000007941 */ /* 0x000fea0003800000 */
.L_x_21116:
        /* <DEDUP_REMOVED lines=32> */
.L_x_21120:
        /* <DEDUP_REMOVED lines=24> */
.L_x_21121:
[----:B------:R-:W-:Y:S05]  /*130c0*/  BSYNC B0 ;  /* 0x0000000000007941 */ /* 0x000fea0003800000 */
.L_x_21119:
        /* <DEDUP_REMOVED lines=32> */
.L_x_21123:
        /* <DEDUP_REMOVED lines=24> */
.L_x_21124:
[----:B------:R-:W-:Y:S05]  /*13450*/  BSYNC B0 ;  /* 0x0000000000007941 */ /* 0x000fea0003800000 */
.L_x_21122:
        /* <DEDUP_REMOVED lines=32> */
.L_x_21126:
        /* <DEDUP_REMOVED lines=24> */
.L_x_21127:
[----:B------:R-:W-:Y:S05]  /*137e0*/  BSYNC B0 ;  /* 0x0000000000007941 */ /* 0x000fea0003800000 */
.L_x_21125:
        /* <DEDUP_REMOVED lines=32> */
.L_x_21129:
        /* <DEDUP_REMOVED lines=24> */
.L_x_21130:
[----:B------:R-:W-:Y:S05]  /*13b70*/  BSYNC B0 ;  /* 0x0000000000007941 */ /* 0x000fea0003800000 */
.L_x_21128:
        /* <DEDUP_REMOVED lines=32> */
.L_x_21132:
        /* <DEDUP_REMOVED lines=24> */
.L_x_21133:
[----:B------:R-:W-:Y:S05]  /*13f00*/  BSYNC B0 ;  /* 0x0000000000007941 */ /* 0x000fea0003800000 */
.L_x_21131:
        /* <DEDUP_REMOVED lines=32> */
.L_x_21135:
        /* <DEDUP_REMOVED lines=24> */
.L_x_21136:
[----:B------:R-:W-:Y:S05]  /*14290*/  BSYNC B0 ;  /* 0x0000000000007941 */ /* 0x000fea0003800000 */
.L_x_21134:
        /* <DEDUP_REMOVED lines=32> */
.L_x_21138:
        /* <DEDUP_REMOVED lines=24> */
.L_x_21139:
[----:B------:R-:W-:Y:S05]  /*14620*/  BSYNC B0 ;  /* 0x0000000000007941 */ /* 0x000fea0003800000 */
.L_x_21137:
        /* <DEDUP_REMOVED lines=30> */
.L_x_21141:
        /* <DEDUP_REMOVED lines=23> */
.L_x_21142:
[----:B------:R-:W-:Y:S05]  /*14980*/  BSYNC B0 ;  /* 0x0000000000007941 */ /* 0x000fea0003800000 */
.L_x_21140:
        /* <DEDUP_REMOVED lines=16> */
[----:B------:R-:W-:Y:S05]  /*14a90*/  CALL.REL.NOINC `($__internal_41_$__cuda_sm20_rem_u64) ;  /* 0x00000074008c7944 */ /* 0x000fea0003c00000 */
[----:B------:R-:W-:Y:S01]  /*14aa0*/  IMAD.MOV.U32 R4, RZ, RZ, R0 ;  /* 0x000000ffff047224 */ /* 0x000fe200078e0000 */
[----:B------:R-:W-:Y:S01]  /*14ab0*/  MOV R5, R3 ;  /* 0x0000000300057202 */ /* 0x000fe20000000f00 */
[----:B------:R-:W-:Y:S06]  /*14ac0*/  BRA `(.L_x_21145) ;  /* 0x00000000004c7947 */ /* 0x000fec0003800000 */
.L_x_21144:
        /* <DEDUP_REMOVED lines=19> */
.L_x_21145:
[----:B------:R-:W-:Y:S05]  /*14c00*/  BSYNC B0 ;  /* 0x0000000000007941 */ /* 0x000fea0003800000 */
.L_x_21143:
[----:B------:R-:W-:Y:S02]  /*14c10*/  ULDC.64 UR4, c[0x0][0x5c0] ;  /* 0x0001700000047ab9 */ /* 0x000fe40000000a00 */
[----:B------:R-:W-:Y:S02]  /*14c20*/  IMAD R3, R5, UR4, RZ ;  /* 0x0000000405037c24 */ /* 0x000fe4000f8e02ff */
[----:B------:R-:W-:-:S04]  /*14c30*/  IMAD.WIDE.U32 R12, R4, UR4, R12 ;  /* 0x00000004040c7c25 */ /* 0x000fc8000f8e000c */
[----:B------:R-:W-:-:S04]  /*14c40*/  IMAD R3, R4, UR5, R3 ;  /* 0x0000000504037c24 */ /* 0x000fc8000f8e0203 */
[----:B------:R-:W-:-:S07]  /*14c50*/  IMAD.IADD R13, R13, 0x1, R3 ;  /* 0x000000010d0d7824 */ /* 0x000fce00078e0203 */
.L_x_21070:
[----:B------:R-:W2:Y:S01]  /*14c60*/  LDG.E.128 R16, desc[UR36][R16.64] ;  /* 0x0000002410107981 */ /* 0x000ea2000c1e1d00 */
[----:B------:R-:W-:Y:S01]  /*14c70*/  ULDC.64 UR4, c[0x0][0x5c8] ;  /* 0x0001720000047ab9 */ /* 0x000fe20000000a00 */
[----:B------:R-:W-:Y:S02]  /*14c80*/  IADD3 R2, R2, 0x80, RZ ;  /* 0x0000008002027810 */ /* 0x000fe40007ffe0ff */
[----:B------:R-:W-:-:S04]  /*14c90*/  LEA R4, P0, R12, UR4, 0x4 ;  /* 0x000000040c047c11 */ /* 0x000fc8000f8020ff */
[----:B------:R-:W-:-:S05]  /*14ca0*/  LEA.HI.X R5, R12, UR5, R13, 0x4, P0 ;  /* 0x000000050c057c11 */ /* 0x000fca00080f240d */
[----:B--2---:R0:W-:Y:S02]  /*14cb0*/  STG.E.128 desc[UR36][R4.64], R16 ;  /* 0x0000001004007986 */ /* 0x0041e4000c101d24 */
[----:B0-----:R-:W-:Y:S01]  /*14cc0*/  MOV R4, R2 ;  /* 0x0000000200047202 */ /* 0x001fe20000000f00 */
[----:B------:R-:W-:-:S07]  /*14cd0*/  IMAD.MOV.U32 R5, RZ, RZ, RZ ;  /* 0x000000ffff057224 */ /* 0x000fce00078e00ff */
.L_x_21066:
[----:B------:R-:W-:Y:S05]  /*14ce0*/  BSYNC B6 ;  /* 0x0000000000067941 */ /* 0x000fea0003800000 */
.L_x_21065:
        /* <DEDUP_REMOVED lines=307> */
.L_x_21146:
        /* <DEDUP_REMOVED lines=32> */
.L_x_21148:
[----:B------:R-:W-:Y:S05]  /*16220*/  BSYNC B6 ;  /* 0x0000000000067941 */ /* 0x000fea0003800000 */
.L_x_21147:
        /* <DEDUP_REMOVED lines=37> */
.L_x_21151:
        /* <DEDUP_REMOVED lines=24> */
.L_x_21152:
[----:B------:R-:W-:Y:S05]  /*16600*/  BSYNC B0 ;  /* 0x0000000000007941 */ /* 0x000fea0003800000 */
.L_x_21150:
        /* <DEDUP_REMOVED lines=32> */
.L_x_21154:
        /* <DEDUP_REMOVED lines=24> */
.L_x_21155:
[----:B------:R-:W-:Y:S05]  /*16990*/  BSYNC B0 ;  /* 0x0000000000007941 */ /* 0x000fea0003800000 */
.L_x_21153:
        /* <DEDUP_REMOVED lines=33> */
.L_x_21157:
        /* <DEDUP_REMOVED lines=24> */
.L_x_21158:
[----:B------:R-:W-:Y:S05]  /*16d30*/  BSYNC B0 ;  /* 0x0000000000007941 */ /* 0x000fea0003800000 */
.L_x_21156:
        /* <DEDUP_REMOVED lines=33> */
.L_x_21160:
        /* <DEDUP_REMOVED lines=24> */
.L_x_21161:
[----:B------:R-:W-:Y:S05]  /*170d0*/  BSYNC B0 ;  /* 0x0000000000007941 */ /* 0x000fea0003800000 */
.L_x_21159:
        /* <DEDUP_REMOVED lines=33> */
.L_x_21163:
        /* <DEDUP_REMOVED lines=24> */
.L_x_21164:
[----:B------:R-:W-:Y:S05]  /*17470*/  BSYNC B0 ;  /* 0x0000000000007941 */ /* 0x000fea0003800000 */
.L_x_21162:
        /* <DEDUP_REMOVED lines=33> */
.L_x_21166:
        /* <DEDUP_REMOVED lines=24> */
.L_x_21167:
[----:B------:R-:W-:Y:S05]  /*17810*/  BSYNC B0 ;  /* 0x0000000000007941 */ /* 0x000fea0003800000 */
.L_x_21165:
        /* <DEDUP_REMOVED lines=33> */
.L_x_21169:
        /* <DEDUP_REMOVED lines=24> */
.L_x_21170:
[----:B------:R-:W-:Y:S05]  /*17bb0*/  BSYNC B0 ;  /* 0x0000000000007941 */ /* 0x000fea0003800000 */
.L_x_21168:
        /* <DEDUP_REMOVED lines=33> */
.L_x_21172:
        /* <DEDUP_REMOVED lines=24> */
.L_x_21173:
[----:B------:R-:W-:Y:S05]  /*17f50*/  BSYNC B0 ;  /* 0x0000000000007941 */ /* 0x000fea0003800000 */
.L_x_21171:
        /* <DEDUP_REMOVED lines=33> */
.L_x_21175:
        /* <DEDUP_REMOVED lines=24> */
.L_x_21176:
[----:B------:R-:W-:Y:S05]  /*182f0*/  BSYNC B0 ;  /* 0x0000000000007941 */ /* 0x000fea0003800000 */
.L_x_21174:
        /* <DEDUP_REMOVED lines=33> */
.L_x_21178:
        /* <DEDUP_REMOVED lines=24> */
.L_x_21179:
[----:B------:R-:W-:Y:S05]  /*18690*/  BSYNC B0 ;  /* 0x0000000000007941 */ /* 0x000fea0003800000 */
.L_x_21177:
        /* <DEDUP_REMOVED lines=33> */
.L_x_21181:
        /* <DEDUP_REMOVED lines=24> */
.L_x_21182:
[----:B------:R-:W-:Y:S05]  /*18a30*/  BSYNC B0 ;  /* 0x0000000000007941 */ /* 0x000fea0003800000 */
.L_x_21180:
        /* <DEDUP_REMOVED lines=33> */
.L_x_21184:
        /* <DEDUP_REMOVED lines=24> */
.L_x_21185:
[----:B------:R-:W-:Y:S05]  /*18dd0*/  BSYNC B0 ;  /* 0x0000000000007941 */ /* 0x000fea0003800000 */
.L_x_21183:
        /* <DEDUP_REMOVED lines=33> */
.L_x_21187:
        /* <DEDUP_REMOVED lines=24> */
.L_x_21188:
[----:B------:R-:W-:Y:S05]  /*19170*/  BSYNC B0 ;  /* 0x0000000000007941 */ /* 0x000fea0003800000 */
.L_x_21186:
        /* <DEDUP_REMOVED lines=33> */
.L_x_21190:
        /* <DEDUP_REMOVED lines=24> */
.L_x_21191:
[----:B------:R-:W-:Y:S05]  /*19510*/  BSYNC B0 ;  /* 0x0000000000007941 */ /* 0x000fea0003800000 */
.L_x_21189:
        /* <DEDUP_REMOVED lines=33> */
.L_x_21193:
        /* <DEDUP_REMOVED lines=24> */
.L_x_21194:
[----:B------:R-:W-:Y:S05]  /*198b0*/  BSYNC B0 ;  /* 0x0000000000007941 */ /* 0x000fea0003800000 */
.L_x_21192:
        /* <DEDUP_REMOVED lines=33> */
.L_x_21196:
        /* <DEDUP_REMOVED lines=24> */
.L_x_21197:
[----:B------:R-:W-:Y:S05]  /*19c50*/  BSYNC B0 ;  /* 0x0000000000007941 */ /* 0x000fea0003800000 */
.L_x_21195:
        /* <DEDUP_REMOVED lines=33> */
.L_x_21199:
        /* <DEDUP_REMOVED lines=24> */
.L_x_21200:
[----:B------:R-:W-:Y:S05]  /*19ff0*/  BSYNC B0 ;  /* 0x0000000000007941 */ /* 0x000fea0003800000 */
.L_x_21198:
        /* <DEDUP_REMOVED lines=33> */
.L_x_21202:
        /* <DEDUP_REMOVED lines=24> */
.L_x_21203:
[----:B------:R-:W-:Y:S05]  /*1a390*/  BSYNC B0 ;  /* 0x0000000000007941 */ /* 0x000fea0003800000 */
.L_x_21201:
        /* <DEDUP_REMOVED lines=33> */
.L_x_21205:
        /* <DEDUP_REMOVED lines=24> */
.L_x_21206:
[----:B------:R-:W-:Y:S05]  /*1a730*/  BSYNC B0 ;  /* 0x0000000000007941 */ /* 0x000fea0003800000 */
.L_x_21204:
        /* <DEDUP_REMOVED lines=33> */
.L_x_21208:
        /* <DEDUP_REMOVED lines=24> */
.L_x_21209:
[----:B------:R-:W-:Y:S05]  /*1aad0*/  BSYNC B0 ;  /* 0x0000000000007941 */ /* 0x000fea0003800000 */
.L_x_21207:
        /* <DEDUP_REMOVED lines=33> */
.L_x_21211:
        /* <DEDUP_REMOVED lines=24> */
.L_x_21212:
[----:B------:R-:W-:Y:S05]  /*1ae70*/  BSYNC B0 ;  /* 0x0000000000007941 */ /* 0x000fea0003800000 */
.L_x_21210:
        /* <DEDUP_REMOVED lines=33> */
.L_x_21214:
        /* <DEDUP_REMOVED lines=24> */
.L_x_21215:
[----:B------:R-:W-:Y:S05]  /*1b210*/  BSYNC B0 ;  /* 0x0000000000007941 */ /* 0x000fea0003800000 */
.L_x_21213:
        /* <DEDUP_REMOVED lines=33> */
.L_x_21217:
        /* <DEDUP_REMOVED lines=24> */
.L_x_21218:
[----:B------:R-:W-:Y:S05]  /*1b5b0*/  BSYNC B0 ;  /* 0x0000000000007941 */ /* 0x000fea0003800000 */
.L_x_21216:
        /* <DEDUP_REMOVED lines=31> */
.L_x_21220:
        /* <DEDUP_REMOVED lines=23> */
.L_x_21221:
[----:B------:R-:W-:Y:S05]  /*1b920*/  BSYNC B0 ;  /* 0x0000000000007941 */ /* 0x000fea0003800000 */
.L_x_21219:
        /* <DEDUP_REMOVED lines=21> */
.L_x_21223:
        /* <DEDUP_REMOVED lines=19> */
.L_x_21224:
[----:B------:R-:W-:Y:S05]  /*1bbb0*/  BSYNC B0 ;  /* 0x0000000000007941 */ /* 0x000fea0003800000 */
.L_x_21222:
[----:B------:R-:W-:Y:S01]  /*1bbc0*/  ULDC.64 UR4, c[0x0][0x5c0] ;  /* 0x0001700000047ab9 */ /* 0x000fe20000000a00 */
[----:B------:R-:W-:Y:S02]  /*1bbd0*/  IMAD.MOV.U32 R3, RZ, RZ, R15 ;  /* 0x000000ffff037224 */ /* 0x000fe400078e000f */
[----:B------:R-:W-:Y:S02]  /*1bbe0*/  IMAD R5, R5, UR4, RZ ;  /* 0x0000000405057c24 */ /* 0x000fe4000f8e02ff */
[----:B------:R-:W-:-:S04]  /*1bbf0*/  IMAD.WIDE.U32 R2, R4, UR4, R2 ;  /* 0x0000000404027c25 */ /* 0x000fc8000f8e0002 */
[----:B------:R-:W-:-:S05]  /*1bc00*/  IMAD R5, R4, UR5, R5 ;  /* 0x0000000504057c24 */ /* 0x000fca000f8e0205 */
[----:B------:R-:W-:-:S07]  /*1bc10*/  IADD3 R15, R3, R5, RZ ;  /* 0x00000005030f7210 */ /* 0x000fce0007ffe0ff */
.L_x_21149:
[----:B------:R-:W2:Y:S01]  /*1bc20*/  LDG.E.128 R16, desc[UR36][R16.64] ;  /* 0x0000002410107981 */ /* 0x000ea2000c1e1d00 */
[----:B------:R-:W-:Y:S02]  /*1bc30*/  ULDC.64 UR4, c[0x0][0x5c8] ;  /* 0x0001720000047ab9 */ /* 0x000fe40000000a00 */
[----:B------:R-:W-:-:S04]  /*1bc40*/  LEA R4, P0, R2, UR4, 0x4 ;  /* 0x0000000402047c11 */ /* 0x000fc8000f8020ff */
[----:B------:R-:W-:-:S05]  /*1bc50*/  LEA.HI.X R5, R2, UR5, R15, 0x4, P0 ;  /* 0x0000000502057c11 */ /* 0x000fca00080f240f */
[----:B--2---:R-:W-:Y:S01]  /*1bc60*/  STG.E.128 desc[UR36][R4.64], R16 ;  /* 0x0000001004007986 */ /* 0x004fe2000c101d24 */
[----:B------:R-:W-:Y:S05]  /*1bc70*/  EXIT ;  /* 0x000000000000794d */ /* 0x000fea0003800000 */
        .weak           $__internal_40_$__cuda_sm20_div_u64
        .type           $__internal_40_$__cuda_sm20_div_u64,@function
        .size           $__internal_40_$__cuda_sm20_div_u64,($__internal_41_$__cuda_sm20_rem_u64 - $__internal_40_$__cuda_sm20_div_u64)
$__internal_40_$__cuda_sm20_div_u64:
        /* <DEDUP_REMOVED lines=68> */
[----:B------:R-:W-:Y:S05]  /*1c0c0*/  RET.REL.NODEC R4 `(_ZN2at6native24index_elementwise_kernelILi128ELi4EZNS0_20cuda_take_put_kernelIN3c107complexIdEElZZZZZNS0_10put_kernelERNS_14TensorIteratorERKNS_10TensorBaseEbENKUlvE_clEvENKUlvE6_clEvENKUlvE_clEvENKUlvE0_clEvEUlRS5_lE0_EEvS7_SA_RKT1_EUliE_EEvlSH_) ;  /* 0xfffffe3c04cc7950 */ /* 0x000fea0003c3ffff */
        .weak           $__internal_41_$__cuda_sm20_rem_u64
        .type           $__internal_41_$__cuda_sm20_rem_u64,@function
        .size           $__internal_41_$__cuda_sm20_rem_u64,(.L_x_27958 - $__internal_41_$__cuda_sm20_rem_u64)
$__internal_41_$__cuda_sm20_rem_u64:
        /* <DEDUP_REMOVED lines=63> */
[----:B------:R-:W-:Y:S06]  /*1c4c0*/  RET.REL.NODEC R4 `(_ZN2at6native24index_elementwise_kernelILi128ELi4EZNS0_20cuda_take_put_kernelIN3c107complexIdEElZZZZZNS0_10put_kernelERNS_14TensorIteratorERKNS_10TensorBaseEbENKUlvE_clEvENKUlvE6_clEvENKUlvE_clEvENKUlvE0_clEvEUlRS5_lE0_EEvS7_SA_RKT1_EUliE_EEvlSH_) ;  /* 0xfffffe3804cc7950 */ /* 0x000fec0003c3ffff */
.L_x_21225:
        /* <DEDUP_REMOVED lines=11> */
.L_x_27958:


//--------------------- .text._ZN2at6native24index_elementwise_kernelILi128ELi4EZNS0_20cuda_take_put_kernelIN3c107complexIdEElZZZZZNS0_10put_kernelERNS_14TensorIteratorERKNS_10TensorBaseEbENKUlvE_clEvENKUlvE6_clEvENKUlvE_clEvENKUlvE0_clEvEUlRS5_lE_EEvS7_SA_RKT1_EUliE_EEvlSH_ --------------------------
	.section	.text._ZN2at6native24index_elementwise_kernelILi128ELi4EZNS0_20cuda_take_put_kernelIN3c107complexIdEElZZZZZNS0_10put_kernelERNS_14TensorIteratorERKNS_10TensorBaseEbENKUlvE_clEvENKUlvE6_clEvENKUlvE_clEvENKUlvE0_clEvEUlRS5_lE_EEvS7_SA_RKT1_EUliE_EEvlSH_,"ax",@progbits
	.align	128
        .global         _ZN2at6native24index_elementwise_kernelILi128ELi4EZNS0_20cuda_take_put_kernelIN3c107complexIdEElZZZZZNS0_10put_kernelERNS_14TensorIteratorERKNS_10TensorBaseEbENKUlvE_clEvENKUlvE6_clEvENKUlvE_clEvENKUlvE0_clEvEUlRS5_lE_EEvS7_SA_RKT1_EUliE_EEvlSH_
        .type           _ZN2at6native24index_elementwise_kernelILi128ELi4EZNS0_20cuda_take_put_kernelIN3c107complexIdEElZZZZZNS0_10put_kernelERNS_14TensorIteratorERKNS_10TensorBaseEbENKUlvE_clEvENKUlvE6_clEvENKUlvE_clEvENKUlvE0_clEvEUlRS5_lE_EEvS7_SA_RKT1_EUliE_EEvlSH_,@function
        .size           _ZN2at6native24index_elementwise_kernelILi128ELi4EZNS0_20cuda_take_put_kernelIN3c107complexIdEElZZZZZNS0_10put_kernelERNS_14TensorIteratorERKNS_10TensorBaseEbENKUlvE_clEvENKUlvE6_clEvENKUlvE_clEvENKUlvE0_clEvEUlRS5_lE_EEvS7_SA_RKT1_EUliE_EEvlSH_,(.L_x_27960 - _ZN2at6native24index_elementwise_kernelILi128ELi4EZNS0_20cuda_take_put_kernelIN3c107complexIdEElZZZZZNS0_10put_kernelERNS_14TensorIteratorERKNS_10TensorBaseEbENKUlvE_clEvENKUlvE6_clEvENKUlvE_clEvENKUlvE0_clEvEUlRS5_lE_EEvS7_SA_RKT1_EUliE_EEvlSH_)
        .other          _ZN2at6native24index_elementwise_kernelILi128ELi4EZNS0_20cuda_take_put_kernelIN3c107complexIdEElZZZZZNS0_10put_kernelERNS_14TensorIteratorERKNS_10TensorBaseEbENKUlvE_clEvENKUlvE6_clEvENKUlvE_clEvENKUlvE0_clEvEUlRS5_lE_EEvS7_SA_RKT1_EUliE_EEvlSH_,@"STO_CUDA_ENTRY STV_DEFAULT"
_ZN2at6native24index_elementwise_kernelILi128ELi4EZNS0_20cuda_take_put_kernelIN3c107complexIdEElZZZZZNS0_10put_kernelERNS_14TensorIteratorERKNS_10TensorBaseEbENKUlvE_clEvENKUlvE6_clEvENKUlvE_clEvENKUlvE0_clEvEUlRS5_lE_EEvS7_SA_RKT1_EUliE_EEvlSH_:
.text._ZN2at6native24index_elementwise_kernelILi128ELi4EZNS0_20cuda_take_put_kernelIN3c107complexIdEElZZZZZNS0_10put_kernelERNS_14TensorIteratorERKNS_10TensorBaseEbENKUlvE_clEvENKUlvE6_clEvENKUlvE_clEvENKUlvE0_clEvEUlRS5_lE_EEvS7_SA_RKT1_EUliE_EEvlSH_:
        /* <DEDUP_REMOVED lines=315> */
.L_x_21228:
        /* <DEDUP_REMOVED lines=32> */
.L_x_21230:
[----:B------:R-:W-:Y:S05]  /*15b0*/  BSYNC B7 ;  /* 0x0000000000077941 */ /* 0x000fea0003800000 */
.L_x_21229:
        /* <DEDUP_REMOVED lines=28> */
[----:B------:R-:W-:Y:S05]  /*1780*/  CALL.REL.NOINC `($__internal_42_$__cuda_sm20_div_u64) ;  /* 0x000001a800f87944 */ /* 0x000fea0003c00000 */
        /* <DEDUP_REMOVED lines=11> */
.L_x_21233:
        /* <DEDUP_REMOVED lines=24> */
.L_x_21234:
[----:B------:R-:W-:Y:S05]  /*19c0*/  BSYNC B0 ;  /* 0x0000000000007941 */ /* 0x000fea0003800000 */
.L_x_21232:
        /* <DEDUP_REMOVED lines=33> */
.L_x_21236:
        /* <DEDUP_REMOVED lines=24> */
.L_x_21237:
[----:B------:R-:W-:Y:S05]  /*1d60*/  BSYNC B0 ;  /* 0x0000000000007941 */ /* 0x000fea0003800000 */
.L_x_21235:
        /* <DEDUP_REMOVED lines=22> */
[----:B------:R-:W-:Y:S05]  /*1ed0*/  CALL.REL.NOINC `($__internal_42_$__cuda_sm20_div_u64) ;  /* 0x000001a400247944 */ /* 0x000fea0003c00000 */
        /* <DEDUP_REMOVED lines=12> */
.L_x_21239:
        /* <DEDUP_REMOVED lines=24> */
.L_x_21240:
[----:B------:R-:W-:Y:S05]  /*2120*/  BSYNC B0 ;  /* 0x0000000000007941 */ /* 0x000fea0003800000 */
.L_x_21238:
        /* <DEDUP_REMOVED lines=35> */
.L_x_21242:
        /* <DEDUP_REMOVED lines=24> */
.L_x_21243:
[----:B------:R-:W-:Y:S05]  /*24e0*/  BSYNC B0 ;  /* 0x0000000000007941 */ /* 0x000fea0003800000 */
.L_x_21241:
        /* <DEDUP_REMOVED lines=35> */
.L_x_21245:
        /* <DEDUP_REMOVED lines=24> */
.L_x_21246:
[----:B------:R-:W-:Y:S05]  /*28a0*/  BSYNC B0 ;  /* 0x0000000000007941 */ /* 0x000fea0003800000 */
.L_x_21244:
        /* <DEDUP_REMOVED lines=35> */
.L_x_21248:
        /* <DEDUP_REMOVED lines=24> */
.L_x_21249:
[----:B------:R-:W-:Y:S05]  /*2c60*/  BSYNC B0 ;  /* 0x0000000000007941 */ /* 0x000fea0003800000 */
.L_x_21247:
        /* <DEDUP_REMOVED lines=35> */
.L_x_21251:
        /* <DEDUP_REMOVED lines=24> */
.L_x_21252:
[----:B------:R-:W-:Y:S05]  /*3020*/  BSYNC B0 ;  /* 0x0000000000007941 */ /* 0x000fea0003800000 */
.L_x_21250:
        /* <DEDUP_REMOVED lines=35> */
.L_x_21254:
        /* <DEDUP_REMOVED lines=24> */
.L_x_21255:
[----:B------:R-:W-:Y:S05]  /*33e0*/  BSYNC B0 ;  /* 0x0000000000007941 */ /* 0x000fea0003800000 */
.L_x_21253:
        /* <DEDUP_REMOVED lines=35> */
.L_x_21257:
        /* <DEDUP_REMOVED lines=24> */
.L_x_21258:
[----:B------:R-:W-:Y:S05]  /*37a0*/  BSYNC B0 ;  /* 0x0000000000007941 */ /* 0x000fea0003800000 */
.L_x_21256:
        /* <DEDUP_REMOVED lines=35> */
.L_x_21260:
        /* <DEDUP_REMOVED lines=24> */
.L_x_21261:
[----:B------:R-:W-:Y:S05]  /*3b60*/  BSYNC B0 ;  /* 0x0000000000007941 */ /* 0x000fea0003800000 */
.L_x_21259:
        /* <DEDUP_REMOVED lines=35> */
.L_x_21263:
        /* <DEDUP_REMOVED lines=24> */
.L_x_21264:
[----:B------:R-:W-:Y:S05]  /*3f20*/  BSYNC B0 ;  /* 0x0000000000007941 */ /* 0x000fea0003800000 */
.L_x_21262:
        /* <DEDUP_REMOVED lines=35> */
.L_x_21266:
        /* <DEDUP_REMOVED lines=24> */
.L_x_21267:
[----:B------:R-:W-:Y:S05]  /*42e0*/  BSYNC B0 ;  /* 0x0000000000007941 */ /* 0x000fea0003800000 */
.L_x_21265:
        /* <DEDUP_REMOVED lines=35> */
.L_x_21269:
        /* <DEDUP_REMOVED lines=24> */
.L_x_21270:
[----:B------:R-:W-:Y:S05]  /*46a0*/  BSYNC B0 ;  /* 0x0000000000007941 */ /* 0x000fea0003800000 */
.L_x_21268:
        /* <DEDUP_REMOVED lines=35> */
.L_x_21272:
        /* <DEDUP_REMOVED lines=24> */
.L_x_21273:
[----:B------:R-:W-:Y:S05]  /*4a60*/  BSYNC B0 ;  /* 0x0000000000007941 */ /* 0x000fea0003800000 */
.L_x_21271:
        /* <DEDUP_REMOVED lines=35> */
.L_x_21275:
        /* <DEDUP_REMOVED lines=24> */
.L_x_21276:
[----:B------:R-:W-:Y:S05]  /*4e20*/  BSYNC B0 ;  /* 0x0000000000007941 */ /* 0x000fea0003800000 */
.L_x_21274:
        /* <DEDUP_REMOVED lines=35> */
.L_x_21278:
        /* <DEDUP_REMOVED lines=24> */
.L_x_21279:
[----:B------:R-:W-:Y:S05]  /*51e0*/  BSYNC B0 ;  /* 0x0000000000007941 */ /* 0x000fea0003800000 */
.L_x_21277:
        /* <DEDUP_REMOVED lines=35> */
.L_x_21281:
        /* <DEDUP_REMOVED lines=24> */
.L_x_21282:
[----:B------:R-:W-:Y:S05]  /*55a0*/  BSYNC B0 ;  /* 0x0000000000007941 */ /* 0x000fea0003800000 */
.L_x_21280:
        /* <DEDUP_REMOVED lines=35> */
.L_x_21284:
        /* <DEDUP_REMOVED lines=24> */
.L_x_21285:
[----:B------:R-:W-:Y:S05]  /*5960*/  BSYNC B0 ;  /* 0x0000000000007941 */ /* 0x000fea0003800000 */
.L_x_21283:
        /* <DEDUP_REMOVED lines=35> */
.L_x_21287:
        /* <DEDUP_REMOVED lines=24> */
.L_x_21288:
[----:B------:R-:W-:Y:S05]  /*5d20*/  BSYNC B0 ;  /* 0x0000000000007941 */ /* 0x000fea0003800000 */
.L_x_21286:
        /* <DEDUP_REMOVED lines=35> */
.L_x_21290:
        /* <DEDUP_REMOVED lines=24> */
.L_x_21291:
[----:B------:R-:W-:Y:S05]  /*60e0*/  BSYNC B0 ;  /* 0x0000000000007941 */ /* 0x000fea0003800000 */
.L_x_21289:
        /* <DEDUP_REMOVED lines=35> */
.L_x_21293:
        /* <DEDUP_REMOVED lines=24> */
.L_x_21294:
[----:B------:R-:W-:Y:S05]  /*64a0*/  BSYNC B0 ;  /* 0x0000000000007941 */ /* 0x000fea0003800000 */
.L_x_21292:
        /* <DEDUP_REMOVED lines=35> */
.L_x_21296:
        /* <DEDUP_REMOVED lines=24> */
.L_x_21297:
[----:B------:R-:W-:Y:S05]  /*6860*/  BSYNC B0 ;  /* 0x0000000000007941 */ /* 0x000fea0003800000 */
.L_x_21295:
        /* <DEDUP_REMOVED lines=35> */
.L_x_21299:
        /* <DEDUP_REMOVED lines=24> */
.L_x_21300:
[----:B------:R-:W-:Y:S05]  /*6c20*/  BSYNC B0 ;  /* 0x0000000000007941 */ /* 0x000fea0003800000 */
.L_x_21298:
        /* <DEDUP_REMOVED lines=34> */
.L_x_21302:
        /* <DEDUP_REMOVED lines=23> */
.L_x_21303:
[----:B------:R-:W-:Y:S05]  /*6fc0*/  BSYNC B0 ;  /* 0x0000000000007941 */ /* 0x000fea0003800000 */
.L_x_21301:
        /* <DEDUP_REMOVED lines=19> */
[----:B------:R-:W-:Y:S05]  /*7100*/  CALL.REL.NOINC `($__internal_43_$__cuda_sm20_rem_u64) ;  /* 0x0000015400b07944 */ /* 0x000fea0003c00000 */
[----:B------:R-:W-:Y:S01]  /*7110*/  MOV R2, R0 ;  /* 0x0000000000027202 */ /* 0x000fe20000000f00 */
[----:B------:R-:W-:Y:S01]  /*7120*/  IMAD.MOV.U32 R3, RZ, RZ, R5 ;  /* 0x000000ffff037224 */ /* 0x000fe200078e0005 */
[----:B------:R-:W-:Y:S06]  /*7130*/  BRA `(.L_x_21306) ;  /* 0x00000000004c7947 */ /* 0x000fec0003800000 */
.L_x_21305:
        /* <DEDUP_REMOVED lines=19> */
.L_x_21306:
[----:B------:R-:W-:Y:S05]  /*7270*/  BSYNC B0 ;  /* 0x0000000000007941 */ /* 0x000fea0003800000 */
.L_x_21304:
        /* <DEDUP_REMOVED lines=8> */
.L_x_21231:
[----:B------:R-:W2:Y:S01]  /*7300*/  LDG.E.128 R20, desc[UR36][R22.64] ;  /* 0x0000002416147981 */ /* 0x000ea2000c1e1d00 */
[----:B------:R-:W-:Y:S01]  /*7310*/  ULDC.64 UR4, c[0x0][0x5d0] ;  /* 0x0001740000047ab9 */ /* 0x000fe20000000a00 */
[----:B------:R-:W-:Y:S01]  /*7320*/  IMAD R17, R24, 0x200, R19 ;  /* 0x0000020018117824 */ /* 0x000fe200078e0213 */
[----:B------:R-:W-:-:S04]  /*7330*/  LEA R2, P0, R18, UR4, 0x4 ;  /* 0x0000000412027c11 */ /* 0x000fc8000f8020ff */
[----:B------:R-:W-:Y:S02]  /*7340*/  LEA.HI.X R3, R18, UR5, R16, 0x4, P0 ;  /* 0x0000000512037c11 */ /* 0x000fe400080f2410 */
[----:B------:R-:W-:-:S03]  /*7350*/  IADD3 R17, R17, 0x80, RZ ;  /* 0x0000008011117810 */ /* 0x000fc60007ffe0ff */
[----:B--2---:R-:W-:Y:S04]  /*7360*/  REDG.E.ADD.F64.RN.STRONG.GPU desc[UR36][R2.64], R20 ;  /* 0x00000014020079a6 */ /* 0x004fe8000c10ffa4 */
[----:B------:R0:W-:Y:S02]  /*7370*/  REDG.E.ADD.F64.RN.STRONG.GPU desc[UR36][R2.64+0x8], R22 ;  /* 0x00000816020079a6 */ /* 0x0001e4000c10ffa4 */
[----:B0-----:R-:W-:Y:S01]  /*7380*/  IMAD.MOV.U32 R2, RZ, RZ, R17 ;  /* 0x000000ffff027224 */ /* 0x001fe200078e0011 */
[----:B------:R-:W-:-:S07]  /*7390*/  MOV R3, RZ ;  /* 0x000000ff00037202 */ /* 0x000fce0000000f00 */
.L_x_21227:
[----:B------:R-:W-:Y:S05]  /*73a0*/  BSYNC B6 ;  /* 0x0000000000067941 */ /* 0x000fea0003800000 */
.L_x_21226:
        /* <DEDUP_REMOVED lines=307> */
.L_x_21309:
        /* <DEDUP_REMOVED lines=32> */
.L_x_21311:
[----:B------:R-:W-:Y:S05]  /*88e0*/  BSYNC B7 ;  /* 0x0000000000077941 */ /* 0x000fea0003800000 */
.L_x_21310:
        /* <DEDUP_REMOVED lines=40> */
.L_x_21314:
        /* <DEDUP_REMOVED lines=24> */
.L_x_21315:
[----:B------:R-:W-:Y:S05]  /*8cf0*/  BSYNC B0 ;  /* 0x0000000000007941 */ /* 0x000fea0003800000 */
.L_x_21313:
        /* <DEDUP_REMOVED lines=32> */
.L_x_21317:
        /* <DEDUP_REMOVED lines=24> */
.L_x_21318:
[----:B------:R-:W-:Y:S05]  /*9080*/  BSYNC B0 ;  /* 0x0000000000007941 */ /* 0x000fea0003800000 */
.L_x_21316:
        /* <DEDUP_REMOVED lines=33> */
.L_x_21320:
        /* <DEDUP_REMOVED lines=24> */
.L_x_21321:
[----:B------:R-:W-:Y:S05]  /*9420*/  BSYNC B0 ;  /* 0x0000000000007941 */ /* 0x000fea0003800000 */
.L_x_21319:
        /* <DEDUP_REMOVED lines=33> */
.L_x_21323:
        /* <DEDUP_REMOVED lines=24> */
.L_x_21324:
[----:B------:R-:W-:Y:S05]  /*97c0*/  BSYNC B0 ;  /* 0x0000000000007941 */ /* 0x000fea0003800000 */
.L_x_21322:
        /* <DEDUP_REMOVED lines=33> */
.L_x_21326:
        /* <DEDUP_REMOVED lines=24> */
.L_x_21327:
[----:B------:R-:W-:Y:S05]  /*9b60*/  BSYNC B0 ;  /* 0x0000000000007941 */ /* 0x000fea0003800000 */
.L_x_21325:
        /* <DEDUP_REMOVED lines=33> */
.L_x_21329:
        /* <DEDUP_REMOVED lines=24> */
.L_x_21330:
[----:B------:R-:W-:Y:S05]  /*9f00*/  BSYNC B0 ;  /* 0x0000000000007941 */ /* 0x000fea0003800000 */
.L_x_21328:
        /* <DEDUP_REMOVED lines=33> */
.L_x_21332:
        /* <DEDUP_REMOVED lines=24> */
.L_x_21333:
[----:B------:R-:W-:Y:S05]  /*a2a0*/  BSYNC B0 ;  /* 0x0000000000007941 */ /* 0x000fea0003800000 */
.L_x_21331:
        /* <DEDUP_REMOVED lines=33> */
.L_x_21335:
        /* <DEDUP_REMOVED lines=24> */
.L_x_21336:
[----:B------:R-:W-:Y:S05]  /*a640*/  BSYNC B0 ;  /* 0x0000000000007941 */ /* 0x000fea0003800000 */
.L_x_21334:
        /* <DEDUP_REMOVED lines=33> */
.L_x_21338:
        /* <DEDUP_REMOVED lines=24> */
.L_x_21339:
[----:B------:R-:W-:Y:S05]  /*a9e0*/  BSYNC B0 ;  /* 0x0000000000007941 */ /* 0x000fea0003800000 */
.L_x_21337:
        /* <DEDUP_REMOVED lines=33> */
.L_x_21341:
        /* <DEDUP_REMOVED lines=24> */
.L_x_21342:
[----:B------:R-:W-:Y:S05]  /*ad80*/  BSYNC B0 ;  /* 0x0000000000007941 */ /* 0x000fea0003800000 */
.L_x_21340:
        /* <DEDUP_REMOVED lines=33> */
.L_x_21344:
        /* <DEDUP_REMOVED lines=24> */
.L_x_21345:
[----:B------:R-:W-:Y:S05]  /*b120*/  BSYNC B0 ;  /* 0x0000000000007941 */ /* 0x000fea0003800000 */
.L_x_21343:
        /* <DEDUP_REMOVED lines=33> */
.L_x_21347:
        /* <DEDUP_REMOVED lines=24> */
.L_x_21348:
[----:B------:R-:W-:Y:S05]  /*b4c0*/  BSYNC B0 ;  /* 0x0000000000007941 */ /* 0x000fea0003800000 */
.L_x_21346:
        /* <DEDUP_REMOVED lines=33> */
.L_x_21350:
        /* <DEDUP_REMOVED lines=24> */
.L_x_21351:
[----:B------:R-:W-:Y:S05]  /*b860*/  BSYNC B0 ;  /* 0x0000000000007941 */ /* 0x000fea0003800000 */
.L_x_21349:
        /* <DEDUP_REMOVED lines=33> */
.L_x_21353:
        /* <DEDUP_REMOVED lines=24> */
.L_x_21354:
[----:B------:R-:W-:Y:S05]  /*bc00*/  BSYNC B0 ;  /* 0x0000000000007941 */ /* 0x000fea0003800000 */
.L_x_21352:
        /* <DEDUP_REMOVED lines=33> */
.L_x_21356:
        /* <DEDUP_REMOVED lines=24> */
.L_x_21357:
[----:B------:R-:W-:Y:S05]  /*bfa0*/  BSYNC B0 ;  /* 0x0000000000007941 */ /* 0x000fea0003800000 */
.L_x_21355:
        /* <DEDUP_REMOVED lines=33> */
.L_x_21359:
        /* <DEDUP_REMOVED lines=24> */
.L_x_21360:
[----:B------:R-:W-:Y:S05]  /*c340*/  BSYNC B0 ;  /* 0x0000000000007941 */ /* 0x000fea0003800000 */
.L_x_21358:
        /* <DEDUP_REMOVED lines=33> */
.L_x_21362:
        /* <DEDUP_REMOVED lines=24> */
.L_x_21363:
[----:B------:R-:W-:Y:S05]  /*c6e0*/  BSYNC B0 ;  /* 0x0000000000007941 */ /* 0x000fea0003800000 */
.L_x_21361:
        /* <DEDUP_REMOVED lines=33> */
.L_x_21365:
        /* <DEDUP_REMOVED lines=24> */
.L_x_21366:
[----:B------:R-:W-:Y:S05]  /*ca80*/  BSYNC B0 ;  /* 0x0000000000007941 */ /* 0x000fea0003800000 */
.L_x_21364:
        /* <DEDUP_REMOVED lines=33> */
.L_x_21368:
        /* <DEDUP_REMOVED lines=24> */
.L_x_21369:
[----:B------:R-:W-:Y:S05]  /*ce20*/  BSYNC B0 ;  /* 0x0000000000007941 */ /* 0x000fea0003800000 */
.L_x_21367:
        /* <DEDUP_REMOVED lines=33> */
.L_x_21371:
        /* <DEDUP_REMOVED lines=24> */
.L_x_21372:
[----:B------:R-:W-:Y:S05]  /*d1c0*/  BSYNC B0 ;  /* 0x0000000000007941 */ /* 0x000fea0003800000 */
.L_x_21370:
        /* <DEDUP_REMOVED lines=33> */
.L_x_21374:
        /* <DEDUP_REMOVED lines=24> */
.L_x_21375:
[----:B------:R-:W-:Y:S05]  /*d560*/  BSYNC B0 ;  /* 0x0000000000007941 */ /* 0x000fea0003800000 */
.L_x_21373:
        /* <DEDUP_REMOVED lines=33> */
.L_x_21377:
        /* <DEDUP_REMOVED lines=24> */
.L_x_21378:
[----:B------:R-:W-:Y:S05]  /*d900*/  BSYNC B0 ;  /* 0x0000000000007941 */ /* 0x000fea0003800000 */
.L_x_21376:
        /* <DEDUP_REMOVED lines=33> */
.L_x_21380:
        /* <DEDUP_REMOVED lines=24> */
.L_x_21381:
[----:B------:R-:W-:Y:S05]  /*dca0*/  BSYNC B0 ;  /* 0x0000000000007941 */ /* 0x000fea0003800000 */
.L_x_21379:
        /* <DEDUP_REMOVED lines=31> */
.L_x_21383:
        /* <DEDUP_REMOVED lines=23> */
.L_x_21384:
[----:B------:R-:W-:Y:S05]  /*e010*/  BSYNC B0 ;  /* 0x0000000000007941 */ /* 0x000fea0003800000 */
.L_x_21382:
        /* <DEDUP_REMOVED lines=21> */
.L_x_21386:
        /* <DEDUP_REMOVED lines=19> */
.L_x_21387:
[----:B------:R-:W-:Y:S05]  /*e2a0*/  BSYNC B0 ;  /* 0x0000000000007941 */ /* 0x000fea0003800000 */
.L_x_21385:
[----:B------:R-:W-:Y:S01]  /*e2b0*/  ULDC.64 UR4, c[0x0][0x5c0] ;  /* 0x0001700000047ab9 */ /* 0x000fe20000000a00 */
[----:B------:R-:W-:Y:S02]  /*e2c0*/  IMAD.MOV.U32 R19, RZ, RZ, R16 ;  /* 0x000000ffff137224 */ /* 0x000fe400078e0010 */
[----:B------:R-:W-:Y:S02]  /*e2d0*/  IMAD R3, R3, UR4, RZ ;  /* 0x0000000403037c24 */ /* 0x000fe4000f8e02ff */
[----:B------:R-:W-:-:S04]  /*e2e0*/  IMAD.WIDE.U32 R18, R2, UR4, R18 ;  /* 0x0000000402127c25 */ /* 0x000fc8000f8e0012 */
[----:B------:R-:W-:-:S05]  /*e2f0*/  IMAD R3, R2, UR5, R3 ;  /* 0x0000000502037c24 */ /* 0x000fca000f8e0203 */
[----:B------:R-:W-:-:S07]  /*e300*/  IADD3 R16, R19, R3, RZ ;  /* 0x0000000313107210 */ /* 0x000fce0007ffe0ff */
.L_x_21312:
[----:B------:R-:W2:Y:S01]  /*e310*/  LDG.E.128 R20, desc[UR36][R22.64] ;  /* 0x0000002416147981 */ /* 0x000ea2000c1e1d00 */
[----:B------:R-:W-:Y:S02]  /*e320*/  ULDC.64 UR4, c[0x0][0x5d0] ;  /* 0x0001740000047ab9 */ /* 0x000fe40000000a00 */
[----:B------:R-:W-:Y:S01]  /*e330*/  LEA R2, P0, R18, UR4, 0x4 ;  /* 0x0000000412027c11 */ /* 0x000fe2000f8020ff */
[----:B------:R-:W-:-:S03]  /*e340*/  VIADD R17, R17, 0x80 ;  /* 0x0000008011117836 */ /* 0x000fc60000000000 */
[----:B------:R-:W-:-:S05]  /*e350*/  LEA.HI.X R3, R18, UR5, R16, 0x4, P0 ;  /* 0x0000000512037c11 */ /* 0x000fca00080f2410 */
[----:B--2---:R-:W-:Y:S04]  /*e360*/  REDG.E.ADD.F64.RN.STRONG.GPU desc[UR36][R2.64], R20 ;  /* 0x00000014020079a6 */ /* 0x004fe8000c10ffa4 */
[----:B------:R0:W-:Y:S02]  /*e370*/  REDG.E.ADD.F64.RN.STRONG.GPU desc[UR36][R2.64+0x8], R22 ;  /* 0x00000816020079a6 */ /* 0x0001e4000c10ffa4 */
[----:B0-----:R-:W-:Y:S01]  /*e380*/  MOV R2, R17 ;  /* 0x0000001100027202 */ /* 0x001fe20000000f00 */
[----:B------:R-:W-:-:S07]  /*e390*/  IMAD.MOV.U32 R3, RZ, RZ, RZ ;  /* 0x000000ffff037224 */ /* 0x000fce00078e00ff */
.L_x_21308:
[----:B------:R-:W-:Y:S05]  /*e3a0*/  BSYNC B6 ;  /* 0x0000000000067941 */ /* 0x000fea0003800000 */
.L_x_21307:
        /* <DEDUP_REMOVED lines=307> */
.L_x_21390:
        /* <DEDUP_REMOVED lines=32> */
.L_x_21392:
[----:B------:R-:W-:Y:S05]  /*f8e0*/  BSYNC B7 ;  /* 0x0000000000077941 */ /* 0x000fea0003800000 */
.L_x_21391:
        /* <DEDUP_REMOVED lines=40> */
.L_x_21395:
        /* <DEDUP_REMOVED lines=24> */
.L_x_21396:
[----:B------:R-:W-:Y:S05]  /*fcf0*/  BSYNC B0 ;  /* 0x0000000000007941 */ /* 0x000fea0003800000 */
.L_x_21394:
        /* <DEDUP_REMOVED lines=32> */
.L_x_21398:
        /* <DEDUP_REMOVED lines=24> */
.L_x_21399:
[----:B------:R-:W-:Y:S05]  /*10080*/  BSYNC B0 ;  /* 0x0000000000007941 */ /* 0x000fea0003800000 */
.L_x_21397:
        /* <DEDUP_REMOVED lines=33> */
.L_x_21401:
        /* <DEDUP_REMOVED lines=24> */
.L_x_21402:
[----:B------:R-:W-:Y:S05]  /*10420*/  BSYNC B0 ;  /* 0x0000000000007941 */ /* 0x000fea0003800000 */
.L_x_21400:
        /* <DEDUP_REMOVED lines=33> */
.L_x_21404:
        /* <DEDUP_REMOVED lines=24> */
.L_x_21405:
[----:B------:R-:W-:Y:S05]  /*107c0*/  BSYNC B0 ;  /* 0x0000000000007941 */ /* 0x000fea0003800000 */
.L_x_21403:
        /* <DEDUP_REMOVED lines=33> */
.L_x_21407:
        /* <DEDUP_REMOVED lines=24> */
.L_x_21408:
[----:B------:R-:W-:Y:S05]  /*10b60*/  BSYNC B0 ;  /* 0x0000000000007941 */ /* 0x000fea0003800000 */
.L_x_21406:
        /* <DEDUP_REMOVED lines=33> */
.L_x_21410:
        /* <DEDUP_REMOVED lines=24> */
.L_x_21411:
[----:B------:R-:W-:Y:S05]  /*10f00*/  BSYNC B0 ;  /* 0x0000000000007941 */ /* 0x000fea0003800000 */
.L_x_21409:
        /* <DEDUP_REMOVED lines=33> */
.L_x_21413:
        /* <DEDUP_REMOVED lines=24> */
.L_x_21414:
[----:B------:R-:W-:Y:S05]  /*112a0*/  BSYNC B0 ;  /* 0x0000000000007941 */ /* 0x000fea0003800000 */
.L_x_21412:
        /* <DEDUP_REMOVED lines=33> */
.L_x_21416:
        /* <DEDUP_REMOVED lines=24> */
.L_x_21417:
[----:B------:R-:W-:Y:S05]  /*11640*/  BSYNC B0 ;  /* 0x0000000000007941 */ /* 0x000fea0003800000 */
.L_x_21415:
        /* <DEDUP_REMOVED lines=33> */
.L_x_21419:
        /* <DEDUP_REMOVED lines=24> */
.L_x_21420:
[----:B------:R-:W-:Y:S05]  /*119e0*/  BSYNC B0 ;  /* 0x0000000000007941 */ /* 0x000fea0003800000 */
.L_x_21418:
        /* <DEDUP_REMOVED lines=33> */
.L_x_21422:
        /* <DEDUP_REMOVED lines=24> */
.L_x_21423:
[----:B------:R-:W-:Y:S05]  /*11d80*/  BSYNC B0 ;  /* 0x0000000000007941 */ /* 0x000fea0003800000 */
.L_x_21421:
        /* <DEDUP_REMOVED lines=33> */
.L_x_21425:
        /* <DEDUP_REMOVED lines=24> */
.L_x_21426:
[----:B------:R-:W-:Y:S05]  /*12120*/  BSYNC B0 ;  /* 0x0000000000007941 */ /* 0x000fea0003800000 */
.L_x_21424:
        /* <DEDUP_REMOVED lines=33> */
.L_x_21428:
        /* <DEDUP_REMOVED lines=24> */
.L_x_21429:
[----:B------:R-:W-:Y:S05]  /*124c0*/  BSYNC B0 ;  /* 0x0000000000007941 */ /* 0x000fea0003800000 */
.L_x_21427:
        /* <DEDUP_REMOVED lines=20> */
[----:B------:R-:W-:Y:S05]  /*12610*/  CALL.REL.NOINC `($__internal_42_$__cuda_sm20_div_u64) ;  /* 0x0000009c00547944 */ /* 0x000fea0003c00000 */
        /* <DEDUP_REMOVED lines=12> */
.L_x_21431:
        /* <DEDUP_REMOVED lines=24> */
.L_x_21432:
[----:B------:R-:W-:Y:S05]  /*12860*/  BSYNC B0 ;  /* 0x0000000000007941 */ /* 0x000fea0003800000 */
.L_x_21430:
        /* <DEDUP_REMOVED lines=33> */
.L_x_21434:
        /* <DEDUP_REMOVED lines=24> */
.L_x_21435:
[----:B------:R-:W-:Y:S05]  /*12c00*/  BSYNC B0 ;  /* 0x0000000000007941 */ /* 0x000fea0003800000 */
.L_x_21433:
        /* <DEDUP_REMOVED lines=20> */
[----:B------:R-:W-:Y:S05]  /*12d50*/  CALL.REL.NOINC `($__internal_42_$__cuda_sm20_div_u64) ;  /* 0x0000009400847944 */ /* 0x000fea0003c00000 */
        /* <DEDUP_REMOVED lines=12> */
.L_x_21437:
        /* <DEDUP_REMOVED lines=24> */
.L_x_21438:
[----:B------:R-:W-:Y:S05]  /*12fa0*/  BSYNC B0 ;  /* 0x0000000000007941 */ /* 0x000fea0003800000 */
.L_x_21436:
        /* <DEDUP_REMOVED lines=33> */
.L_x_21440:
        /* <DEDUP_REMOVED lines=24> */
.L_x_21441:
[----:B------:R-:W-:Y:S05]  /*13340*/  BSYNC B0 ;  /* 0x0000000000007941 */ /* 0x000fea0003800000 */
.L_x_21439:
        /* <DEDUP_REMOVED lines=33> */
.L_x_21443:
        /* <DEDUP_REMOVED lines=24> */
.L_x_21444:
[----:B------:R-:W-:Y:S05]  /*136e0*/  BSYNC B0 ;  /* 0x0000000000007941 */ /* 0x000fea0003800000 */
.L_x_21442:
        /* <DEDUP_REMOVED lines=33> */
.L_x_21446:
        /* <DEDUP_REMOVED lines=24> */
.L_x_21447:
[----:B------:R-:W-:Y:S05]  /*13a80*/  BSYNC B0 ;  /* 0x0000000000007941 */ /* 0x000fea0003800000 */
.L_x_21445:
        /* <DEDUP_REMOVED lines=33> */
.L_x_21449:
        /* <DEDUP_REMOVED lines=24> */
.L_x_21450:
[----:B------:R-:W-:Y:S05]  /*13e20*/  BSYNC B0 ;  /* 0x0000000000007941 */ /* 0x000fea0003800000 */
.L_x_21448:
        /* <DEDUP_REMOVED lines=33> */
.L_x_21452:
        /* <DEDUP_REMOVED lines=24> */
.L_x_21453:
[----:B------:R-:W-:Y:S05]  /*141c0*/  BSYNC B0 ;  /* 0x0000000000007941 */ /* 0x000fea0003800000 */
.L_x_21451:
        /* <DEDUP_REMOVED lines=33> */
.L_x_21455:
        /* <DEDUP_REMOVED lines=24> */
.L_x_21456:
[----:B------:R-:W-:Y:S05]  /*14560*/  BSYNC B0 ;  /* 0x0000000000007941 */ /* 0x000fea0003800000 */
.L_x_21454:
        /* <DEDUP_REMOVED lines=33> */
.L_x_21458:
        /* <DEDUP_REMOVED lines=24> */
.L_x_21459:
[----:B------:R-:W-:Y:S05]  /*14900*/  BSYNC B0 ;  /* 0x0000000000007941 */ /* 0x000fea0003800000 */
.L_x_21457:
        /* <DEDUP_REMOVED lines=33> */
.L_x_21461:
        /* <DEDUP_REMOVED lines=24> */
.L_x_21462:
[----:B------:R-:W-:Y:S05]  /*14ca0*/  BSYNC B0 ;  /* 0x0000000000007941 */ /* 0x000fea0003800000 */
.L_x_21460:
        /* <DEDUP_REMOVED lines=31> */
.L_x_21464:
        /* <DEDUP_REMOVED lines=23> */
.L_x_21465:
[----:B------:R-:W-:Y:S05]  /*15010*/  BSYNC B0 ;  /* 0x0000000000007941 */ /* 0x000fea0003800000 */
.L_x_21463:
        /* <DEDUP_REMOVED lines=18> */
[----:B------:R-:W-:Y:S02]  /*15140*/  MOV R2, R0 ;  /* 0x0000000000027202 */ /* 0x000fe40000000f00 */
[----:B------:R-:W-:Y:S01]  /*15150*/  MOV R3, R5 ;  /* 0x0000000500037202 */ /* 0x000fe20000000f00 */
[----:B------:R-:W-:Y:S06]  /*15160*/  BRA `(.L_x_21468) ;  /* 0x00000000004c7947 */ /* 0x000fec0003800000 */
.L_x_21467:
        /* <DEDUP_REMOVED lines=19> */
.L_x_21468:
[----:B------:R-:W-:Y:S05]  /*152a0*/  BSYNC B0 ;  /* 0x0000000000007941 */ /* 0x000fea0003800000 */
.L_x_21466:
[----:B------:R-:W-:Y:S01]  /*152b0*/  ULDC.64 UR4, c[0x0][0x5c0] ;  /* 0x0001700000047ab9 */ /* 0x000fe20000000a00 */
[----:B------:R-:W-:Y:S01]  /*152c0*/  MOV R19, R16 ;  /* 0x0000001000137202 */ /* 0x000fe20000000f00 */
[----:B------:R-:W-:Y:S02]  /*152d0*/  IMAD R3, R3, UR4, RZ ;  /* 0x0000000403037c24 */ /* 0x000fe4000f8e02ff */
[----:B------:R-:W-:-:S04]  /*152e0*/  IMAD.WIDE.U32 R18, R2, UR4, R18 ;  /* 0x0000000402127c25 */ /* 0x000fc8000f8e0012 */
[----:B------:R-:W-:-:S05]  /*152f0*/  IMAD R3, R2, UR5, R3 ;  /* 0x0000000502037c24 */ /* 0x000fca000f8e0203 */
[----:B------:R-:W-:-:S07]  /*15300*/  IADD3 R16, R19, R3, RZ ;  /* 0x0000000313107210 */ /* 0x000fce0007ffe0ff */
.L_x_21393:
[----:B------:R-:W2:Y:S01]  /*15310*/  LDG.E.128 R20, desc[UR36][R22.64] ;  /* 0x0000002416147981 */ /* 0x000ea2000c1e1d00 */
[----:B------:R-:W-:Y:S02]  /*15320*/  ULDC.64 UR4, c[0x0][0x5d0] ;  /* 0x0001740000047ab9 */ /* 0x000fe40000000a00 */
[----:B------:R-:W-:Y:S01]  /*15330*/  LEA R2, P0, R18, UR4, 0x4 ;  /* 0x0000000412027c11 */ /* 0x000fe2000f8020ff */
[----:B------:R-:W-:-:S03]  /*15340*/  VIADD R17, R17, 0x80 ;  /* 0x0000008011117836 */ /* 0x000fc60000000000 */
[----:B------:R-:W-:-:S05]  /*15350*/  LEA.HI.X R3, R18, UR5, R16, 0x4, P0 ;  /* 0x0000000512037c11 */ /* 0x000fca00080f2410 */
[----:B--2---:R-:W-:Y:S04]  /*15360*/  REDG.E.ADD.F64.RN.STRONG.GPU desc[UR36][R2.64], R20 ;  /* 0x00000014020079a6 */ /* 0x004fe8000c10ffa4 */
[----:B------:R0:W-:Y:S02]  /*15370*/  REDG.E.ADD.F64.RN.STRONG.GPU desc[UR36][R2.64+0x8], R22 ;  /* 0x00000816020079a6 */ /* 0x0001e4000c10ffa4 */
[----:B0-----:R-:W-:Y:S02]  /*15380*/  MOV R2, R17 ;  /* 0x0000001100027202 */ /* 0x001fe40000000f00 */
[----:B------:R-:W-:-:S07]  /*15390*/  MOV R3, RZ ;  /* 0x000000ff00037202 */ /* 0x000fce0000000f00 */
.L_x_21389:
[----:B------:R-:W-:Y:S05]  /*153a0*/  BSYNC B6 ;  /* 0x0000000000067941 */ /* 0x000fea0003800000 */
.L_x_21388:
        /* <DEDUP_REMOVED lines=306> */
.L_x_21469:
        /* <DEDUP_REMOVED lines=32> */
.L_x_21471:
[----:B------:R-:W-:Y:S05]  /*168d0*/  BSYNC B6 ;  /* 0x0000000000067941 */ /* 0x000fea0003800000 */
.L_x_21470:
        /* <DEDUP_REMOVED lines=40> */
.L_x_21474:
        /* <DEDUP_REMOVED lines=24> */
.L_x_21475:
[----:B------:R-:W-:Y:S05]  /*16ce0*/  BSYNC B0 ;  /* 0x0000000000007941 */ /* 0x000fea0003800000 */
.L_x_21473:
        /* <DEDUP_REMOVED lines=32> */
.L_x_21477:
        /* <DEDUP_REMOVED lines=24> */
.L_x_21478:
[----:B------:R-:W-:Y:S05]  /*17070*/  BSYNC B0 ;  /* 0x0000000000007941 */ /* 0x000fea0003800000 */
.L_x_21476:
        /* <DEDUP_REMOVED lines=33> */
.L_x_21480:
        /* <DEDUP_REMOVED lines=24> */
.L_x_21481:
[----:B------:R-:W-:Y:S05]  /*17410*/  BSYNC B0 ;  /* 0x0000000000007941 */ /* 0x000fea0003800000 */
.L_x_21479:
        /* <DEDUP_REMOVED lines=33> */
.L_x_21483:
        /* <DEDUP_REMOVED lines=24> */
.L_x_21484:
[----:B------:R-:W-:Y:S05]  /*177b0*/  BSYNC B0 ;  /* 0x0000000000007941 */ /* 0x000fea0003800000 */
.L_x_21482:
        /* <DEDUP_REMOVED lines=33> */
.L_x_21486:
        /* <DEDUP_REMOVED lines=24> */
.L_x_21487:
[----:B------:R-:W-:Y:S05]  /*17b50*/  BSYNC B0 ;  /* 0x0000000000007941 */ /* 0x000fea0003800000 */
.L_x_21485:
        /* <DEDUP_REMOVED lines=33> */
.L_x_21489:
        /* <DEDUP_REMOVED lines=24> */
.L_x_21490:
[----:B------:R-:W-:Y:S05]  /*17ef0*/  BSYNC B0 ;  /* 0x0000000000007941 */ /* 0x000fea0003800000 */
.L_x_21488:
        /* <DEDUP_REMOVED lines=33> */
.L_x_21492:
        /* <DEDUP_REMOVED lines=24> */
.L_x_21493:
[----:B------:R-:W-:Y:S05]  /*18290*/  BSYNC B0 ;  /* 0x0000000000007941 */ /* 0x000fea0003800000 */
.L_x_21491:
        /* <DEDUP_REMOVED lines=33> */
.L_x_21495:
        /* <DEDUP_REMOVED lines=24> */
.L_x_21496:
[----:B------:R-:W-:Y:S05]  /*18630*/  BSYNC B0 ;  /* 0x0000000000007941 */ /* 0x000fea0003800000 */
.L_x_21494:
        /* <DEDUP_REMOVED lines=33> */
.L_x_21498:
        /* <DEDUP_REMOVED lines=24> */
.L_x_21499:
[----:B------:R-:W-:Y:S05]  /*189d0*/  BSYNC B0 ;  /* 0x0000000000007941 */ /* 0x000fea0003800000 */
.L_x_21497:
        /* <DEDUP_REMOVED lines=33> */
.L_x_21501:
        /* <DEDUP_REMOVED lines=24> */
.L_x_21502:
[----:B------:R-:W-:Y:S05]  /*18d70*/  BSYNC B0 ;  /* 0x0000000000007941 */ /* 0x000fea0003800000 */
.L_x_21500:
        /* <DEDUP_REMOVED lines=33> */
.L_x_21504:
        /* <DEDUP_REMOVED lines=24> */
.L_x_21505:
[----:B------:R-:W-:Y:S05]  /*19110*/  BSYNC B0 ;  /* 0x0000000000007941 */ /* 0x000fea0003800000 */
.L_x_21503:
        /* <DEDUP_REMOVED lines=33> */
.L_x_21507:
        /* <DEDUP_REMOVED lines=24> */
.L_x_21508:
[----:B------:R-:W-:Y:S05]  /*194b0*/  BSYNC B0 ;  /* 0x0000000000007941 */ /* 0x000fea0003800000 */
.L_x_21506:
        /* <DEDUP_REMOVED lines=33> */
.L_x_21510:
        /* <DEDUP_REMOVED lines=24> */
.L_x_21511:
[----:B------:R-:W-:Y:S05]  /*19850*/  BSYNC B0 ;  /* 0x0000000000007941 */ /* 0x000fea0003800000 */
.L_x_21509:
        /* <DEDUP_REMOVED lines=33> */
.L_x_21513:
        /* <DEDUP_REMOVED lines=24> */
.L_x_21514:
[----:B------:R-:W-:Y:S05]  /*19bf0*/  BSYNC B0 ;  /* 0x0000000000007941 */ /* 0x000fea0003800000 */
.L_x_21512:
        /* <DEDUP_REMOVED lines=33> */
.L_x_21516:
        /* <DEDUP_REMOVED lines=24> */
.L_x_21517:
[----:B------:R-:W-:Y:S05]  /*19f90*/  BSYNC B0 ;  /* 0x0000000000007941 */ /* 0x000fea0003800000 */
.L_x_21515:
        /* <DEDUP_REMOVED lines=33> */
.L_x_21519:
        /* <DEDUP_REMOVED lines=24> */
.L_x_21520:
[----:B------:R-:W-:Y:S05]  /*1a330*/  BSYNC B0 ;  /* 0x0000000000007941 */ /* 0x000fea0003800000 */
.L_x_21518:
        /* <DEDUP_REMOVED lines=33> */
.L_x_21522:
        /* <DEDUP_REMOVED lines=24> */
.L_x_21523:
[----:B------:R-:W-:Y:S05]  /*1a6d0*/  BSYNC B0 ;  /* 0x0000000000007941 */ /* 0x000fea0003800000 */
.L_x_21521:
        /* <DEDUP_REMOVED lines=33> */
.L_x_21525:
        /* <DEDUP_REMOVED lines=24> */
.L_x_21526:
[----:B------:R-:W-:Y:S05]  /*1aa70*/  BSYNC B0 ;  /* 0x0000000000007941 */ /* 0x000fea0003800000 */
.L_x_21524:
        /* <DEDUP_REMOVED lines=33> */
.L_x_21528:
        /* <DEDUP_REMOVED lines=24> */
.L_x_21529:
[----:B------:R-:W-:Y:S05]  /*1ae10*/  BSYNC B0 ;  /* 0x0000000000007941 */ /* 0x000fea0003800000 */
.L_x_21527:
        /* <DEDUP_REMOVED lines=33> */
.L_x_21531:
        /* <DEDUP_REMOVED lines=24> */
.L_x_21532:
[----:B------:R-:W-:Y:S05]  /*1b1b0*/  BSYNC B0 ;  /* 0x0000000000007941 */ /* 0x000fea0003800000 */
.L_x_21530:
        /* <DEDUP_REMOVED lines=33> */
.L_x_21534:
        /* <DEDUP_REMOVED lines=24> */
.L_x_21535:
[----:B------:R-:W-:Y:S05]  /*1b550*/  BSYNC B0 ;  /* 0x0000000000007941 */ /* 0x000fea0003800000 */
.L_x_21533:
        /* <DEDUP_REMOVED lines=33> */
.L_x_21537:
        /* <DEDUP_REMOVED lines=24> */
.L_x_21538:
[----:B------:R-:W-:Y:S05]  /*1b8f0*/  BSYNC B0 ;  /* 0x0000000000007941 */ /* 0x000fea0003800000 */
.L_x_21536:
        /* <DEDUP_REMOVED lines=33> */
.L_x_21540:
        /* <DEDUP_REMOVED lines=24> */
.L_x_21541:
[----:B------:R-:W-:Y:S05]  /*1bc90*/  BSYNC B0 ;  /* 0x0000000000007941 */ /* 0x000fea0003800000 */
.L_x_21539:
        /* <DEDUP_REMOVED lines=31> */
.L_x_21543:
        /* <DEDUP_REMOVED lines=23> */
.L_x_21544:
[----:B------:R-:W-:Y:S05]  /*1c000*/  BSYNC B0 ;  /* 0x0000000000007941 */ /* 0x000fea0003800000 */
.L_x_21542:
        /* <DEDUP_REMOVED lines=17> */
[----:B------:R-:W-:Y:S05]  /*1c120*/  CALL.REL.NOINC `($__internal_43_$__cuda_sm20_rem_u64) ;  /* 0x0000000400a87944 */ /* 0x000fea0003c00000 */
[----:B------:R-:W-:Y:S01]  /*1c130*/  MOV R2, R0 ;  /* 0x0000000000027202 */ /* 0x000fe20000000f00 */
[----:B------:R-:W-:Y:S01]  /*1c140*/  IMAD.MOV.U32 R3, RZ, RZ, R5 ;  /* 0x000000ffff037224 */ /* 0x000fe200078e0005 */
[----:B------:R-:W-:Y:S06]  /*1c150*/  BRA `(.L_x_21547) ;  /* 0x00000000004c7947 */ /* 0x000fec0003800000 */
.L_x_21546:
        /* <DEDUP_REMOVED lines=19> */
.L_x_21547:
[----:B------:R-:W-:Y:S05]  /*1c290*/  BSYNC B0 ;  /* 0x0000000000007941 */ /* 0x000fea0003800000 */
.L_x_21545:
[----:B------:R-:W-:Y:S01]  /*1c2a0*/  ULDC.64 UR4, c[0x0][0x5c0] ;  /* 0x0001700000047ab9 */ /* 0x000fe20000000a00 */
[----:B------:R-:W-:Y:S01]  /*1c2b0*/  MOV R19, R16 ;  /* 0x0000001000137202 */ /* 0x000fe20000000f00 */
[----:B------:R-:W-:Y:S02]  /*1c2c0*/  IMAD R3, R3, UR4, RZ ;  /* 0x0000000403037c24 */ /* 0x000fe4000f8e02ff */
[----:B------:R-:W-:-:S04]  /*1c2d0*/  IMAD.WIDE.U32 R18, R2, UR4, R18 ;  /* 0x0000000402127c25 */ /* 0x000fc8000f8e0012 */
[----:B------:R-:W-:-:S04]  /*1c2e0*/  IMAD R3, R2, UR5, R3 ;  /* 0x0000000502037c24 */ /* 0x000fc8000f8e0203 */
[----:B------:R-:W-:-:S07]  /*1c2f0*/  IMAD.IADD R16, R19, 0x1, R3 ;  /* 0x0000000113107824 */ /* 0x000fce00078e0203 */
.L_x_21472:
[----:B------:R-:W2:Y:S01]  /*1c300*/  LDG.E.128 R20, desc[UR36][R22.64] ;  /* 0x0000002416147981 */ /* 0x000ea2000c1e1d00 */
[----:B------:R-:W-:Y:S02]  /*1c310*/  ULDC.64 UR4, c[0x0][0x5d0] ;  /* 0x0001740000047ab9 */ /* 0x000fe40000000a00 */
[----:B------:R-:W-:-:S04]  /*1c320*/  LEA R2, P0, R18, UR4, 0x4 ;  /* 0x0000000412027c11 */ /* 0x000fc8000f8020ff */
[----:B------:R-:W-:-:S05]  /*1c330*/  LEA.HI.X R3, R18, UR5, R16, 0x4, P0 ;  /* 0x0000000512037c11 */ /* 0x000fca00080f2410 */
[----:B--2---:R-:W-:Y:S04]  /*1c340*/  REDG.E.ADD.F64.RN.STRONG.GPU desc[UR36][R2.64], R20 ;  /* 0x00000014020079a6 */ /* 0x004fe8000c10ffa4 */
[----:B------:R-:W-:Y:S01]  /*1c350*/  REDG.E.ADD.F64.RN.STRONG.GPU desc[UR36][R2.64+0x8], R22 ;  /* 0x00000816020079a6 */ /* 0x000fe2000c10ffa4 */
[----:B------:R-:W-:Y:S05]  /*1c360*/  EXIT ;  /* 0x000000000000794d */ /* 0x000fea0003800000 */
        .weak           $__internal_42_$__cuda_sm20_div_u64
        .type           $__internal_42_$__cuda_sm20_div_u64,@function
        .size           $__internal_42_$__cuda_sm20_div_u64,($__internal_43_$__cuda_sm20_rem_u64 - $__internal_42_$__cuda_sm20_div_u64)
$__internal_42_$__cuda_sm20_div_u64:
        /* <DEDUP_REMOVED lines=69> */
[----:B------:R-:W-:Y:S06]  /*1c7c0*/  RET.REL.NODEC R4 `(_ZN2at6native24index_elementwise_kernelILi128ELi4EZNS0_20cuda_take_put_kernelIN3c107complexIdEElZZZZZNS0_10put_kernelERNS_14TensorIteratorERKNS_10TensorBaseEbENKUlvE_clEvENKUlvE6_clEvENKUlvE_clEvENKUlvE0_clEvEUlRS5_lE_EEvS7_SA_RKT1_EUliE_EEvlSH_) ;  /* 0xfffffe38040c7950 */ /* 0x000fec0003c3ffff */
        .weak           $__internal_43_$__cuda_sm20_rem_u64
        .type           $__internal_43_$__cuda_sm20_rem_u64,@function
        .size           $__internal_43_$__cuda_sm20_rem_u64,(.L_x_27960 - $__internal_43_$__cuda_sm20_rem_u64)
$__internal_43_$__cuda_sm20_rem_u64:
        /* <DEDUP_REMOVED lines=63> */
[----:B------:R-:W-:Y:S06]  /*1cbc0*/  RET.REL.NODEC R2 `(_ZN2at6native24index_elementwise_kernelILi128ELi4EZNS0_20cuda_take_put_kernelIN3c107complexIdEElZZZZZNS0_10put_kernelERNS_14TensorIteratorERKNS_10TensorBaseEbENKUlvE_clEvENKUlvE6_clEvENKUlvE_clEvENKUlvE0_clEvEUlRS5_lE_EEvS7_SA_RKT1_EUliE_EEvlSH_) ;  /* 0xfffffe34020c7950 */ /* 0x000fec0003c3ffff */
.L_x_21548:
        /* <DEDUP_REMOVED lines=11> */
.L_x_27960:


//--------------------- .text._ZN2at6native24index_elementwise_kernelILi128ELi4EZNS0_20cuda_take_put_kernelIN3c107complexIdEEiZZZZZNS0_10put_kernelERNS_14TensorIteratorERKNS_10TensorBaseEbENKUlvE_clEvENKUlvE6_clEvENKUlvE_clEvENKUlvE_clEvEUlRS5_iE0_EEvS7_SA_RKT1_EUliE_EEvlSH_ --------------------------
	.section	.text._ZN2at6native24index_elementwise_kernelILi128ELi4EZNS0_20cuda_take_put_kernelIN3c107complexIdEEiZZZZZNS0_10put_kernelERNS_14TensorIteratorERKNS_10TensorBaseEbENKUlvE_clEvENKUlvE6_clEvENKUlvE_clEvENKUlvE_clEvEUlRS5_iE0_EEvS7_SA_RKT1_EUliE_EEvlSH_,"ax",@progbits
	.align	128
        .global         _ZN2at6native24index_elementwise_kernelILi128ELi4EZNS0_20cuda_take_put_kernelIN3c107complexIdEEiZZZZZNS0_10put_kernelERNS_14TensorIteratorERKNS_10TensorBaseEbENKUlvE_clEvENKUlvE6_clEvENKUlvE_clEvENKUlvE_clEvEUlRS5_iE0_EEvS7_SA_RKT1_EUliE_EEvlSH_
        .type           _ZN2at6native24index_elementwise_kernelILi128ELi4EZNS0_20cuda_take_put_kernelIN3c107complexIdEEiZZZZZNS0_10put_kernelERNS_14TensorIteratorERKNS_10TensorBaseEbENKUlvE_clEvENKUlvE6_clEvENKUlvE_clEvENKUlvE_clEvEUlRS5_iE0_EEvS7_SA_RKT1_EUliE_EEvlSH_,@function
        .size           _ZN2at6native24index_elementwise_kernelILi128ELi4EZNS0_20cuda_take_put_kernelIN3c107complexIdEEiZZZZZNS0_10put_kernelERNS_14TensorIteratorERKNS_10TensorBaseEbENKUlvE_clEvENKUlvE6_clEvENKUlvE_clEvENKUlvE_clEvEUlRS5_iE0_EEvS7_SA_RKT1_EUliE_EEvlSH_,(.L_x_28120 - _ZN2at6native24index_elementwise_kernelILi128ELi4EZNS0_20cuda_take_put_kernelIN3c107complexIdEEiZZZZZNS0_10put_kernelERNS_14TensorIteratorERKNS_10TensorBaseEbENKUlvE_clEvENKUlvE6_clEvENKUlvE_clEvENKUlvE_clEvEUlRS5_iE0_EEvS7_SA_RKT1_EUliE_EEvlSH_)
        .other          _ZN2at6native24index_elementwise_kernelILi128ELi4EZNS0_20cuda_take_put_kernelIN3c107complexIdEEiZZZZZNS0_10put_kernelERNS_14TensorIteratorERKNS_10TensorBaseEbENKUlvE_clEvENKUlvE6_clEvENKUlvE_clEvENKUlvE_clEvEUlRS5_iE0_EEvS7_SA_RKT1_EUliE_EEvlSH_,@"STO_CUDA_ENTRY STV_DEFAULT"
_ZN2at6native24index_elementwise_kernelILi128ELi4EZNS0_20cuda_take_put_kernelIN3c107complexIdEEiZZZZZNS0_10put_kernelERNS_14TensorIteratorERKNS_10TensorBaseEbENKUlvE_clEvENKUlvE6_clEvENKUlvE_clEvENKUlvE_clEvEUlRS5_iE0_EEvS7_SA_RKT1_EUliE_EEvlSH_:
.text._ZN2at6native24index_elementwise_kernelILi128ELi4EZNS0_20cuda_take_put_kernelIN3c107complexIdEEiZZZZZNS0_10put_kernelERNS_14TensorIteratorERKNS_10TensorBaseEbENKUlvE_clEvENKUlvE6_clEvENKUlvE_clEvENKUlvE_clEvEUlRS5_iE0_EEvS7_SA_RKT1_EUliE_EEvlSH_:
        /* <DEDUP_REMOVED lines=315> */
.L_x_21551:
        /* <DEDUP_REMOVED lines=32> */
.L_x_21553:
[----:B------:R-:W-:Y:S05]  /*15b0*/  BSYNC B6 ;  /* 0x0000000000067941 */ /* 0x000fea0003800000 */
.L_x_21552:
        /* <DEDUP_REMOVED lines=284> */
.L_x_21554:
[----:B------:R-:W2:Y:S01]  /*2780*/  LDG.E.128 R16, desc[UR36][R18.64] ;  /* 0x0000002412107981 */ /* 0x000ea2000c1e1d00 */
[----:B------:R-:W0:Y:S01]  /*2790*/  LDC.64 R4, c[0x0][0x5c0] ;  /* 0x00017000ff047b82 */ /* 0x000e220000000a00 */
[----:B------:R-:W-:-:S04]  /*27a0*/  LEA R22, R25, R22, 0x9 ;  /* 0x0000001619167211 */ /* 0x000fc800078e48ff */
[----:B------:R-:W-:Y:S01]  /*27b0*/  IADD3 R23, R22, 0x80, RZ ;  /* 0x0000008016177810 */ /* 0x000fe20007ffe0ff */
[----:B0-----:R-:W-:-:S05]  /*27c0*/  IMAD.WIDE R2, R3, 0x10, R4 ;  /* 0x0000001003027825 */ /* 0x001fca00078e0204 */
[----:B--2---:R0:W-:Y:S02]  /*27d0*/  STG.E.128 desc[UR36][R2.64], R16 ;  /* 0x0000001002007986 */ /* 0x0041e4000c101d24 */
[----:B0-----:R-:W-:Y:S01]  /*27e0*/  MOV R2, R23 ;  /* 0x0000001700027202 */ /* 0x001fe20000000f00 */
[----:B------:R-:W-:-:S07]  /*27f0*/  IMAD.MOV.U32 R3, RZ, RZ, RZ ;  /* 0x000000ffff037224 */ /* 0x000fce00078e00ff */
.L_x_21550:
[----:B------:R-:W-:Y:S05]  /*2800*/  BSYNC B7 ;  /* 0x0000000000077941 */ /* 0x000fea0003800000 */
.L_x_21549:
        /* <DEDUP_REMOVED lines=307> */
.L_x_21557:
        /* <DEDUP_REMOVED lines=32> */
.L_x_21559:
[----:B------:R-:W-:Y:S05]  /*3d40*/  BSYNC B6 ;  /* 0x0000000000067941 */ /* 0x000fea0003800000 */
.L_x_21558:
        /* <DEDUP_REMOVED lines=284> */
.L_x_21560:
[----:B------:R-:W2:Y:S01]  /*4f10*/  LDG.E.128 R16, desc[UR36][R18.64] ;  /* 0x0000002412107981 */ /* 0x000ea2000c1e1d00 */
[----:B------:R-:W0:Y:S01]  /*4f20*/  LDC.64 R4, c[0x0][0x5c0] ;  /* 0x00017000ff047b82 */ /* 0x000e220000000a00 */
[----:B------:R-:W-:Y:S01]  /*4f30*/  IADD3 R23, R23, 0x80, RZ ;  /* 0x0000008017177810 */ /* 0x000fe20007ffe0ff */
[----:B0-----:R-:W-:-:S05]  /*4f40*/  IMAD.WIDE R2, R3, 0x10, R4 ;  /* 0x0000001003027825 */ /* 0x001fca00078e0204 */
[----:B--2---:R0:W-:Y:S02]  /*4f50*/  STG.E.128 desc[UR36][R2.64], R16 ;  /* 0x0000001002007986 */ /* 0x0041e4000c101d24 */
[----:B0-----:R-:W-:Y:S02]  /*4f60*/  MOV R2, R23 ;  /* 0x0000001700027202 */ /* 0x001fe40000000f00 */
[----:B------:R-:W-:-:S07]  /*4f70*/  MOV R3, RZ ;  /* 0x000000ff00037202 */ /* 0x000fce0000000f00 */
.L_x_21556:
[----:B------:R-:W-:Y:S05]  /*4f80*/  BSYNC B7 ;  /* 0x0000000000077941 */ /* 0x000fea0003800000 */
.L_x_21555:
        /* <DEDUP_REMOVED lines=307> */
.L_x_21563:
        /* <DEDUP_REMOVED lines=32> */
.L_x_21565:
[----:B------:R-:W-:Y:S05]  /*64c0*/  BSYNC B6 ;  /* 0x0000000000067941 */ /* 0x000fea0003800000 */
.L_x_21564:
        /* <DEDUP_REMOVED lines=284> */
.L_x_21566:
[----:B------:R-:W2:Y:S01]  /*7690*/  LDG.E.128 R16, desc[UR36][R18.64] ;  /* 0x0000002412107981 */ /* 0x000ea2000c1e1d00 */
[----:B------:R-:W0:Y:S01]  /*76a0*/  LDC.64 R4, c[0x0][0x5c0] ;  /* 0x00017000ff047b82 */ /* 0x000e220000000a00 */
[----:B------:R-:W-:Y:S02]  /*76b0*/  VIADD R23, R23, 0x80 ;  /* 0x0000008017177836 */ /* 0x000fe40000000000 */
[----:B0-----:R-:W-:-:S05]  /*76c0*/  IMAD.WIDE R2, R3, 0x10, R4 ;  /* 0x0000001003027825 */ /* 0x001fca00078e0204 */
[----:B--2---:R0:W-:Y:S02]  /*76d0*/  STG.E.128 desc[UR36][R2.64], R16 ;  /* 0x0000001002007986 */ /* 0x0041e4000c101d24 */
[----:B0-----:R-:W-:Y:S02]  /*76e0*/  MOV R2, R23 ;  /* 0x0000001700027202 */ /* 0x001fe40000000f00 */
[----:B------:R-:W-:-:S07]  /*76f0*/  MOV R3, RZ ;  /* 0x000000ff00037202 */ /* 0x000fce0000000f00 */
.L_x_21562:
[----:B------:R-:W-:Y:S05]  /*7700*/  BSYNC B7 ;  /* 0x0000000000077941 */ /* 0x000fea0003800000 */
.L_x_21561:
        /* <DEDUP_REMOVED lines=306> */
.L_x_21567:
        /* <DEDUP_REMOVED lines=32> */
.L_x_21569:
[----:B------:R-:W-:Y:S05]  /*8c30*/  BSYNC B6 ;  /* 0x0000000000067941 */ /* 0x000fea0003800000 */
.L_x_21568:
        /* <DEDUP_REMOVED lines=284> */
.L_x_21570:
[----:B------:R-:W2:Y:S01]  /*9e00*/  LDG.E.128 R16, desc[UR36][R18.64] ;  /* 0x0000002412107981 */ /* 0x000ea2000c1e1d00 */
[----:B------:R-:W0:Y:S02]  /*9e10*/  LDC.64 R4, c[0x0][0x5c0] ;  /* 0x00017000ff047b82 */ /* 0x000e240000000a00 */
[----:B0-----:R-:W-:-:S05]  /*9e20*/  IMAD.WIDE R2, R3, 0x10, R4 ;  /* 0x0000001003027825 */ /* 0x001fca00078e0204 */
[----:B--2---:R-:W-:Y:S01]  /*9e30*/  STG.E.128 desc[UR36][R2.64], R16 ;  /* 0x0000001002007986 */ /* 0x004fe2000c101d24 */
[----:B------:R-:W-:Y:S05]  /*9e40*/  EXIT ;  /* 0x000000000000794d */ /* 0x000fea0003800000 */
.L_x_21571:
        /* <DEDUP_REMOVED lines=11> */
.L_x_28120:


//--------------------- .text._ZN2at6native24index_elementwise_kernelILi128ELi4EZNS0_20cuda_take_put_kernelIN3c107complexIdEEiZZZZZNS0_10put_kernelERNS_14TensorIteratorERKNS_10TensorBaseEbENKUlvE_clEvENKUlvE6_clEvENKUlvE_clEvENKUlvE_clEvEUlRS5_iE_EEvS7_SA_RKT1_EUliE_EEvlSH_ --------------------------
	.section	.text._ZN2at6native24index_elementwise_kernelILi128ELi4EZNS0_20cuda_take_put_kernelIN3c107complexIdEEiZZZZZNS0_10put_kernelERNS_14TensorIteratorERKNS_10TensorBaseEbENKUlvE_clEvENKUlvE6_clEvENKUlvE_clEvENKUlvE_clEvEUlRS5_iE_EEvS7_SA_RKT1_EUliE_EEvlSH_,"ax",@progbits
	.align	128
        .global         _ZN2at6native24index_elementwise_kernelILi128ELi4EZNS0_20cuda_take_put_kernelIN3c107complexIdEEiZZZZZNS0_10put_kernelERNS_14TensorIteratorERKNS_10TensorBaseEbENKUlvE_clEvENKUlvE6_clEvENKUlvE_clEvENKUlvE_clEvEUlRS5_iE_EEvS7_SA_RKT1_EUliE_EEvlSH_
        .type           _ZN2at6native24index_elementwise_kernelILi128ELi4EZNS0_20cuda_take_put_kernelIN3c107complexIdEEiZZZZZNS0_10put_kernelERNS_14TensorIteratorERKNS_10TensorBaseEbENKUlvE_clEvENKUlvE6_clEvENKUlvE_clEvENKUlvE_clEvEUlRS5_iE_EEvS7_SA_RKT1_EUliE_EEvlSH_,@function
        .size           _ZN2at6native24index_elementwise_kernelILi128ELi4EZNS0_20cuda_take_put_kernelIN3c107complexIdEEiZZZZZNS0_10put_kernelERNS_14TensorIteratorERKNS_10TensorBaseEbENKUlvE_clEvENKUlvE6_clEvENKUlvE_clEvENKUlvE_clEvEUlRS5_iE_EEvS7_SA_RKT1_EUliE_EEvlSH_,(.L_x_28121 - _ZN2at6native24index_elementwise_kernelILi128ELi4EZNS0_20cuda_take_put_kernelIN3c107complexIdEEiZZZZZNS0_10put_kernelERNS_14TensorIteratorERKNS_10TensorBaseEbENKUlvE_clEvENKUlvE6_clEvENKUlvE_clEvENKUlvE_clEvEUlRS5_iE_EEvS7_SA_RKT1_EUliE_EEvlSH_)
        .other          _ZN2at6native24index_elementwise_kernelILi128ELi4EZNS0_20cuda_take_put_kernelIN3c107complexIdEEiZZZZZNS0_10put_kernelERNS_14TensorIteratorERKNS_10TensorBaseEbENKUlvE_clEvENKUlvE6_clEvENKUlvE_clEvENKUlvE_clEvEUlRS5_iE_EEvS7_SA_RKT1_EUliE_EEvlSH_,@"STO_CUDA_ENTRY STV_DEFAULT"
_ZN2at6native24index_elementwise_kernelILi128ELi4EZNS0_20cuda_take_put_kernelIN3c107complexIdEEiZZZZZNS0_10put_kernelERNS_14TensorIteratorERKNS_10TensorBaseEbENKUlvE_clEvENKUlvE6_clEvENKUlvE_clEvENKUlvE_clEvEUlRS5_iE_EEvS7_SA_RKT1_EUliE_EEvlSH_:
.text._ZN2at6native24index_elementwise_kernelILi128ELi4EZNS0_20cuda_take_put_kernelIN3c107complexIdEEiZZZZZNS0_10put_kernelERNS_14TensorIteratorERKNS_10TensorBaseEbENKUlvE_clEvENKUlvE6_clEvENKUlvE_clEvENKUlvE_clEvEUlRS5_iE_EEvS7_SA_RKT1_EUliE_EEvlSH_:
        /* <DEDUP_REMOVED lines=315> */
.L_x_21574:
        /* <DEDUP_REMOVED lines=32> */
.L_x_21576:
[----:B------:R-:W-:Y:S05]  /*15b0*/  BSYNC B6 ;  /* 0x0000000000067941 */ /* 0x000fea0003800000 */
.L_x_21575:
        /* <DEDUP_REMOVED lines=284> */
.L_x_21577:
[----:B------:R-:W2:Y:S01]  /*2780*/  LDG.E.128 R16, desc[UR36][R18.64] ;  /* 0x0000002412107981 */ /* 0x000ea2000c1e1d00 */
[----:B------:R-:W0:Y:S01]  /*2790*/  LDC.64 R4, c[0x0][0x5c8] ;  /* 0x00017200ff047b82 */ /* 0x000e220000000a00 */
[----:B------:R-:W-:-:S04]  /*27a0*/  LEA R22, R25, R22, 0x9 ;  /* 0x0000001619167211 */ /* 0x000fc800078e48ff */
[----:B------:R-:W-:Y:S01]  /*27b0*/  IADD3 R23, R22, 0x80, RZ ;  /* 0x0000008016177810 */ /* 0x000fe20007ffe0ff */
[----:B0-----:R-:W-:-:S05]  /*27c0*/  IMAD.WIDE R2, R3, 0x10, R4 ;  /* 0x0000001003027825 */ /* 0x001fca00078e0204 */
[----:B--2---:R-:W-:Y:S04]  /*27d0*/  REDG.E.ADD.F64.RN.STRONG.GPU desc[UR36][R2.64], R16 ;  /* 0x00000010020079a6 */ /* 0x004fe8000c10ffa4 */
[----:B------:R0:W-:Y:S02]  /*27e0*/  REDG.E.ADD.F64.RN.STRONG.GPU desc[UR36][R2.64+0x8], R18 ;  /* 0x00000812020079a6 */ /* 0x0001e4000c10ffa4 */
[----:B0-----:R-:W-:Y:S01]  /*27f0*/  MOV R2, R23 ;  /* 0x0000001700027202 */ /* 0x001fe20000000f00 */
[----:B------:R-:W-:-:S07]  /*2800*/  IMAD.MOV.U32 R3, RZ, RZ, RZ ;  /* 0x000000ffff037224 */ /* 0x000fce00078e00ff */
.L_x_21573:
[----:B------:R-:W-:Y:S05]  /*2810*/  BSYNC B7 ;  /* 0x0000000000077941 */ /* 0x000fea0003800000 */
.L_x_21572:
        /* <DEDUP_REMOVED lines=307> */
.L_x_21580:
        /* <DEDUP_REMOVED lines=32> */
.L_x_21582:
[----:B------:R-:W-:Y:S05]  /*3d50*/  BSYNC B6 ;  /* 0x0000000000067941 */ /* 0x000fea0003800000 */
.L_x_21581:
        /* <DEDUP_REMOVED lines=284> */
.L_x_21583:
[----:B------:R-:W2:Y:S01]  /*4f20*/  LDG.E.128 R16, desc[UR36][R18.64] ;  /* 0x0000002412107981 */ /* 0x000ea2000c1e1d00 */
[----:B------:R-:W0:Y:S01]  /*4f30*/  LDC.64 R4, c[0x0][0x5c8] ;  /* 0x00017200ff047b82 */ /* 0x000e220000000a00 */
[----:B------:R-:W-:Y:S01]  /*4f40*/  IADD3 R23, R23, 0x80, RZ ;  /* 0x0000008017177810 */ /* 0x000fe20007ffe0ff */
[----:B0-----:R-:W-:-:S05]  /*4f50*/  IMAD.WIDE R2, R3, 0x10, R4 ;  /* 0x0000001003027825 */ /* 0x001fca00078e0204 */
[----:B--2---:R-:W-:Y:S04]  /*4f60*/  REDG.E.ADD.F64.RN.STRONG.GPU desc[UR36][R2.64], R16 ;  /* 0x00000010020079a6 */ /* 0x004fe8000c10ffa4 */
[----:B------:R0:W-:Y:S02]  /*4f70*/  REDG.E.ADD.F64.RN.STRONG.GPU desc[UR36][R2.64+0x8], R18 ;  /* 0x00000812020079a6 */ /* 0x0001e4000c10ffa4 */
[----:B0-----:R-:W-:Y:S02]  /*4f80*/  MOV R2, R23 ;  /* 0x0000001700027202 */ /* 0x001fe40000000f00 */
[----:B------:R-:W-:-:S07]  /*4f90*/  MOV R3, RZ ;  /* 0x000000ff00037202 */ /* 0x000fce0000000f00 */
.L_x_21579:
[----:B------:R-:W-:Y:S05]  /*4fa0*/  BSYNC B7 ;  /* 0x0000000000077941 */ /* 0x000fea0003800000 */
.L_x_21578:
        /* <DEDUP_REMOVED lines=307> */
.L_x_21586:
        /* <DEDUP_REMOVED lines=32> */
.L_x_21588:
[----:B------:R-:W-:Y:S05]  /*64e0*/  BSYNC B6 ;  /* 0x0000000000067941 */ /* 0x000fea0003800000 */
.L_x_21587:
        /* <DEDUP_REMOVED lines=284> */
.L_x_21589:
[----:B------:R-:W2:Y:S01]  /*76b0*/  LDG.E.128 R16, desc[UR36][R18.64] ;  /* 0x0000002412107981 */ /* 0x000ea2000c1e1d00 */
[----:B------:R-:W0:Y:S01]  /*76c0*/  LDC.64 R4, c[0x0][0x5c8] ;  /* 0x00017200ff047b82 */ /* 0x000e220000000a00 */
[----:B------:R-:W-:Y:S02]  /*76d0*/  VIADD R23, R23, 0x80 ;  /* 0x0000008017177836 */ /* 0x000fe40000000000 */
[----:B0-----:R-:W-:-:S05]  /*76e0*/  IMAD.WIDE R2, R3, 0x10, R4 ;  /* 0x0000001003027825 */ /* 0x001fca00078e0204 */
[----:B--2---:R-:W-:Y:S04]  /*76f0*/  REDG.E.ADD.F64.RN.STRONG.GPU desc[UR36][R2.64], R16 ;  /* 0x00000010020079a6 */ /* 0x004fe8000c10ffa4 */
[----:B------:R0:W-:Y:S02]  /*7700*/  REDG.E.ADD.F64.RN.STRONG.GPU desc[UR36][R2.64+0x8], R18 ;  /* 0x00000812020079a6 */ /* 0x0001e4000c10ffa4 */
[----:B0-----:R-:W-:Y:S02]  /*7710*/  MOV R2, R23 ;  /* 0x0000001700027202 */ /* 0x001fe40000000f00 */
[----:B------:R-:W-:-:S07]  /*7720*/  MOV R3, RZ ;  /* 0x000000ff00037202 */ /* 0x000fce0000000f00 */
.L_x_21585:
[----:B------:R-:W-:Y:S05]  /*7730*/  BSYNC B7 ;  /* 0x0000000000077941 */ /* 0x000fea0003800000 */
.L_x_21584:
        /* <DEDUP_REMOVED lines=306> */
.L_x_21590:
        /* <DEDUP_REMOVED lines=32> */
.L_x_21592:
[----:B------:R-:W-:Y:S05]  /*8c60*/  BSYNC B6 ;  /* 0x0000000000067941 */ /* 0x000fea0003800000 */
.L_x_21591:
        /* <DEDUP_REMOVED lines=284> */
.L_x_21593:
[----:B------:R-:W2:Y:S01]  /*9e30*/  LDG.E.128 R16, desc[UR36][R18.64] ;  /* 0x0000002412107981 */ /* 0x000ea2000c1e1d00 */
[----:B------:R-:W0:Y:S02]  /*9e40*/  LDC.64 R4, c[0x0][0x5c8] ;  /* 0x00017200ff047b82 */ /* 0x000e240000000a00 */
[----:B0-----:R-:W-:-:S05]  /*9e50*/  IMAD.WIDE R2, R3, 0x10, R4 ;  /* 0x0000001003027825 */ /* 0x001fca00078e0204 */
[----:B--2---:R-:W-:Y:S04]  /*9e60*/  REDG.E.ADD.F64.RN.STRONG.GPU desc[UR36][R2.64], R16 ;  /* 0x00000010020079a6 */ /* 0x004fe8000c10ffa4 */
[----:B------:R-:W-:Y:S01]  /*9e70*/  REDG.E.ADD.F64.RN.STRONG.GPU desc[UR36][R2.64+0x8], R18 ;  /* 0x00000812020079a6 */ /* 0x000fe2000c10ffa4 */
[----:B------:R-:W-:Y:S05]  /*9e80*/  EXIT ;  /* 0x000000000000794d */ /* 0x000fea0003800000 */
.L_x_21594:
        /* <DEDUP_REMOVED lines=15> */
.L_x_28121:


//--------------------- .text._ZN2at6native24index_elementwise_kernelILi128ELi4EZNS0_20cuda_take_put_kernelIflZZZZZNS0_10put_kernelERNS_14TensorIteratorERKNS_10TensorBaseEbENKUlvE_clEvENKUlvE5_clEvENKUlvE_clEvENKUlvE0_clEvEUlRflE0_EEvS4_S7_RKT1_EUliE_EEvlSE_ --------------------------
	.section	.text._ZN2at6native24index_elementwise_kernelILi128ELi4EZNS0_20cuda_take_put_kernelIflZZZZZNS0_10put_kernelERNS_14TensorIteratorERKNS_10TensorBaseEbENKUlvE_clEvENKUlvE5_clEvENKUlvE_clEvENKUlvE0_clEvEUlRflE0_EEvS4_S7_RKT1_EUliE_EEvlSE_,"ax",@progbits
	.align	128
        .global         _ZN2at6native24index_elementwise_kernelILi128ELi4EZNS0_20cuda_take_put_kernelIflZZZZZNS0_10put_kernelERNS_14TensorIteratorERKNS_10TensorBaseEbENKUlvE_clEvENKUlvE5_clEvENKUlvE_clEvENKUlvE0_clEvEUlRflE0_EEvS4_S7_RKT1_EUliE_EEvlSE_
        .type           _ZN2at6native24index_elementwise_kernelILi128ELi4EZNS0_20cuda_take_put_kernelIflZZZZZNS0_10put_kernelERNS_14TensorIteratorERKNS_10TensorBaseEbENKUlvE_clEvENKUlvE5_clEvENKUlvE_clEvENKUlvE0_clEvEUlRflE0_EEvS4_S7_RKT1_EUliE_EEvlSE_,@function
        .size           _ZN2at6native24index_elementwise_kernelILi128ELi4EZNS0_20cuda_take_put_kernelIflZZZZZNS0_10put_kernelERNS_14TensorIteratorERKNS_10TensorBaseEbENKUlvE_clEvENKUlvE5_clEvENKUlvE_clEvENKUlvE0_clEvEUlRflE0_EEvS4_S7_RKT1_EUliE_EEvlSE_,(.L_x_27962 - _ZN2at6native24index_elementwise_kernelILi128ELi4EZNS0_20cuda_take_put_kernelIflZZZZZNS0_10put_kernelERNS_14TensorIteratorERKNS_10TensorBaseEbENKUlvE_clEvENKUlvE5_clEvENKUlvE_clEvENKUlvE0_clEvEUlRflE0_EEvS4_S7_RKT1_EUliE_EEvlSE_)
        .other          _ZN2at6native24index_elementwise_kernelILi128ELi4EZNS0_20cuda_take_put_kernelIflZZZZZNS0_10put_kernelERNS_14TensorIteratorERKNS_10TensorBaseEbENKUlvE_clEvENKUlvE5_clEvENKUlvE_clEvENKUlvE0_clEvEUlRflE0_EEvS4_S7_RKT1_EUliE_EEvlSE_,@"STO_CUDA_ENTRY STV_DEFAULT"
_ZN2at6native24index_elementwise_kernelILi128ELi4EZNS0_20cuda_take_put_kernelIflZZZZZNS0_10put_kernelERNS_14TensorIteratorERKNS_10TensorBaseEbENKUlvE_clEvENKUlvE5_clEvENKUlvE_clEvENKUlvE0_clEvEUlRflE0_EEvS4_S7_RKT1_EUliE_EEvlSE_:
.text._ZN2at6native24index_elementwise_kernelILi128ELi4EZNS0_20cuda_take_put_kernelIflZZZZZNS0_10put_kernelERNS_14TensorIteratorERKNS_10TensorBaseEbENKUlvE_clEvENKUlvE5_clEvENKUlvE_clEvENKUlvE0_clEvEUlRflE0_EEvS4_S7_RKT1_EUliE_EEvlSE_:
        /* <DEDUP_REMOVED lines=317> */
.L_x_21597:
        /* <DEDUP_REMOVED lines=29> */
.L_x_21599:
[----:B------:R-:W-:Y:S05]  /*15a0*/  BSYNC B7 ;  /* 0x0000000000077941 */ /* 0x000fea0003800000 */
.L_x_21598:
        /* <DEDUP_REMOVED lines=25> */
[----:B------:R-:W-:Y:S05]  /*1740*/  CALL.REL.NOINC `($__internal_44_$__cuda_sm20_div_u64) ;  /* 0x000001a4004c7944 */ /* 0x000fea0003c00000 */
        /* <DEDUP_REMOVED lines=11> */
.L_x_21602:
        /* <DEDUP_REMOVED lines=23> */
.L_x_21603:
[----:B------:R-:W-:Y:S05]  /*1970*/  BSYNC B0 ;  /* 0x0000000000007941 */ /* 0x000fea0003800000 */
.L_x_21601:
        /* <DEDUP_REMOVED lines=32> */
.L_x_21605:
        /* <DEDUP_REMOVED lines=24> */
.L_x_21606:
[----:B------:R-:W-:Y:S05]  /*1d00*/  BSYNC B0 ;  /* 0x0000000000007941 */ /* 0x000fea0003800000 */
.L_x_21604:
        /* <DEDUP_REMOVED lines=20> */
[----:B------:R-:W-:Y:S05]  /*1e50*/  CALL.REL.NOINC `($__internal_44_$__cuda_sm20_div_u64) ;  /* 0x0000019c00887944 */ /* 0x000fea0003c00000 */
        /* <DEDUP_REMOVED lines=12> */
.L_x_21608:
        /* <DEDUP_REMOVED lines=24> */
.L_x_21609:
[----:B------:R-:W-:Y:S05]  /*20a0*/  BSYNC B0 ;  /* 0x0000000000007941 */ /* 0x000fea0003800000 */
.L_x_21607:
        /* <DEDUP_REMOVED lines=33> */
.L_x_21611:
        /* <DEDUP_REMOVED lines=24> */
.L_x_21612:
[----:B------:R-:W-:Y:S05]  /*2440*/  BSYNC B0 ;  /* 0x0000000000007941 */ /* 0x000fea0003800000 */
.L_x_21610:
        /* <DEDUP_REMOVED lines=33> */
.L_x_21614:
        /* <DEDUP_REMOVED lines=24> */
.L_x_21615:
[----:B------:R-:W-:Y:S05]  /*27e0*/  BSYNC B0 ;  /* 0x0000000000007941 */ /* 0x000fea0003800000 */
.L_x_21613:
        /* <DEDUP_REMOVED lines=33> */
.L_x_21617:
        /* <DEDUP_REMOVED lines=24> */
.L_x_21618:
[----:B------:R-:W-:Y:S05]  /*2b80*/  BSYNC B0 ;  /* 0x0000000000007941 */ /* 0x000fea0003800000 */
.L_x_21616:
        /* <DEDUP_REMOVED lines=33> */
.L_x_21620:
        /* <DEDUP_REMOVED lines=24> */
.L_x_21621:
[----:B------:R-:W-:Y:S05]  /*2f20*/  BSYNC B0 ;  /* 0x0000000000007941 */ /* 0x000fea0003800000 */
.L_x_21619:
        /* <DEDUP_REMOVED lines=33> */
.L_x_21623:
        /* <DEDUP_REMOVED lines=24> */
.L_x_21624:
[----:B------:R-:W-:Y:S05]  /*32c0*/  BSYNC B0 ;  /* 0x0000000000007941 */ /* 0x000fea0003800000 */
.L_x_21622:
        /* <DEDUP_REMOVED lines=33> */
.L_x_21626:
        /* <DEDUP_REMOVED lines=24> */
.L_x_21627:
[----:B------:R-:W-:Y:S05]  /*3660*/  BSYNC B0 ;  /* 0x0000000000007941 */ /* 0x000fea0003800000 */
.L_x_21625:
        /* <DEDUP_REMOVED lines=33> */
.L_x_21629:
        /* <DEDUP_REMOVED lines=24> */
.L_x_21630:
[----:B------:R-:W-:Y:S05]  /*3a00*/  BSYNC B0 ;  /* 0x0000000000007941 */ /* 0x000fea0003800000 */
.L_x_21628:
        /* <DEDUP_REMOVED lines=33> */
.L_x_21632:
        /* <DEDUP_REMOVED lines=24> */
.L_x_21633:
[----:B------:R-:W-:Y:S05]  /*3da0*/  BSYNC B0 ;  /* 0x0000000000007941 */ /* 0x000fea0003800000 */
.L_x_21631:
        /* <DEDUP_REMOVED lines=33> */
.L_x_21635:
        /* <DEDUP_REMOVED lines=24> */
.L_x_21636:
[----:B------:R-:W-:Y:S05]  /*4140*/  BSYNC B0 ;  /* 0x0000000000007941 */ /* 0x000fea0003800000 */
.L_x_21634:
        /* <DEDUP_REMOVED lines=33> */
.L_x_21638:
        /* <DEDUP_REMOVED lines=24> */
.L_x_21639:
[----:B------:R-:W-:Y:S05]  /*44e0*/  BSYNC B0 ;  /* 0x0000000000007941 */ /* 0x000fea0003800000 */
.L_x_21637:
        /* <DEDUP_REMOVED lines=33> */
.L_x_21641:
        /* <DEDUP_REMOVED lines=24> */
.L_x_21642:
[----:B------:R-:W-:Y:S05]  /*4880*/  BSYNC B0 ;  /* 0x0000000000007941 */ /* 0x000fea0003800000 */
.L_x_21640:
        /* <DEDUP_REMOVED lines=33> */
.L_x_21644:
        /* <DEDUP_REMOVED lines=24> */
.L_x_21645:
[----:B------:R-:W-:Y:S05]  /*4c20*/  BSYNC B0 ;  /* 0x0000000000007941 */ /* 0x000fea0003800000 */
.L_x_21643:
        /* <DEDUP_REMOVED lines=33> */
.L_x_21647:
        /* <DEDUP_REMOVED lines=24> */
.L_x_21648:
[----:B------:R-:W-:Y:S05]  /*4fc0*/  BSYNC B0 ;  /* 0x0000000000007941 */ /* 0x000fea0003800000 */
.L_x_21646:
        /* <DEDUP_REMOVED lines=33> */
.L_x_21650:
        /* <DEDUP_REMOVED lines=24> */
.L_x_21651:
[----:B------:R-:W-:Y:S05]  /*5360*/  BSYNC B0 ;  /* 0x0000000000007941 */ /* 0x000fea0003800000 */
.L_x_21649:
        /* <DEDUP_REMOVED lines=33> */
.L_x_21653:
        /* <DEDUP_REMOVED lines=24> */
.L_x_21654:
[----:B------:R-:W-:Y:S05]  /*5700*/  BSYNC B0 ;  /* 0x0000000000007941 */ /* 0x000fea0003800000 */
.L_x_21652:
        /* <DEDUP_REMOVED lines=33> */
.L_x_21656:
        /* <DEDUP_REMOVED lines=24> */
.L_x_21657:
[----:B------:R-:W-:Y:S05]  /*5aa0*/  BSYNC B0 ;  /* 0x0000000000007941 */ /* 0x000fea0003800000 */
.L_x_21655:
        /* <DEDUP_REMOVED lines=33> */
.L_x_21659:
        /* <DEDUP_REMOVED lines=24> */
.L_x_21660:
[----:B------:R-:W-:Y:S05]  /*5e40*/  BSYNC B0 ;  /* 0x0000000000007941 */ /* 0x000fea0003800000 */
.L_x_21658:
        /* <DEDUP_REMOVED lines=33> */
.L_x_21662:
        /* <DEDUP_REMOVED lines=24> */
.L_x_21663:
[----:B------:R-:W-:Y:S05]  /*61e0*/  BSYNC B0 ;  /* 0x0000000000007941 */ /* 0x000fea0003800000 */
.L_x_21661:
        /* <DEDUP_REMOVED lines=33> */
.L_x_21665:
        /* <DEDUP_REMOVED lines=24> */
.L_x_21666:
[----:B------:R-:W-:Y:S05]  /*6580*/  BSYNC B0 ;  /* 0x0000000000007941 */ /* 0x000fea0003800000 */
.L_x_21664:
        /* <DEDUP_REMOVED lines=33> */
.L_x_21668:
        /* <DEDUP_REMOVED lines=24> */
.L_x_21669:
[----:B------:R-:W-:Y:S05]  /*6920*/  BSYNC B0 ;  /* 0x0000000000007941 */ /* 0x000fea0003800000 */
.L_x_21667:
        /* <DEDUP_REMOVED lines=31> */
.L_x_21671:
        /* <DEDUP_REMOVED lines=23> */
.L_x_21672:
[----:B------:R-:W-:Y:S05]  /*6c90*/  BSYNC B0 ;  /* 0x0000000000007941 */ /* 0x000fea0003800000 */
.L_x_21670:
        /* <DEDUP_REMOVED lines=17> */
[----:B------:R-:W-:Y:S05]  /*6db0*/  CALL.REL.NOINC `($__internal_45_$__cuda_sm20_rem_u64) ;  /* 0x0000015000c47944 */ /* 0x000fea0003c00000 */
[----:B------:R-:W-:Y:S01]  /*6dc0*/  IMAD.MOV.U32 R4, RZ, RZ, R0 ;  /* 0x000000ffff047224 */ /* 0x000fe200078e0000 */
[----:B------:R-:W-:Y:S01]  /*6dd0*/  MOV R5, R3 ;  /* 0x0000000300057202 */ /* 0x000fe20000000f00 */
[----:B------:R-:W-:Y:S06]  /*6de0*/  BRA `(.L_x_21675) ;  /* 0x0000000000507947 */ /* 0x000fec0003800000 */
.L_x_21674:
        /* <DEDUP_REMOVED lines=20> */
.L_x_21675:
[----:B------:R-:W-:Y:S05]  /*6f30*/  BSYNC B0 ;  /* 0x0000000000007941 */ /* 0x000fea0003800000 */
.L_x_21673:
[----:B------:R-:W-:Y:S01]  /*6f40*/  ULDC.64 UR4, c[0x0][0x5c0] ;  /* 0x0001700000047ab9 */ /* 0x000fe20000000a00 */
[----:B------:R-:W-:Y:S02]  /*6f50*/  IMAD.MOV.U32 R3, RZ, RZ, R15 ;  /* 0x000000ffff037224 */ /* 0x000fe400078e000f */
[----:B------:R-:W-:Y:S02]  /*6f60*/  IMAD R5, R5, UR4, RZ ;  /* 0x0000000405057c24 */ /* 0x000fe4000f8e02ff */
[----:B------:R-:W-:-:S04]  /*6f70*/  IMAD.WIDE.U32 R2, R4, UR4, R2 ;  /* 0x0000000404027c25 */ /* 0x000fc8000f8e0002 */
[----:B------:R-:W-:-:S05]  /*6f80*/  IMAD R5, R4, UR5, R5 ;  /* 0x0000000504057c24 */ /* 0x000fca000f8e0205 */
[----:B------:R-:W-:-:S07]  /*6f90*/  IADD3 R15, R3, R5, RZ ;  /* 0x00000005030f7210 */ /* 0x000fce0007ffe0ff */
.L_x_21600:
[----:B------:R-:W-:Y:S02]  /*6fa0*/  ULDC.64 UR4, c[0x0][0x410] ;  /* 0x0001040000047ab9 */ /* 0x000fe40000000a00 */
[----:B------:R-:W-:-:S05]  /*6fb0*/  IADD3 R4, P0, R16, UR4, RZ ;  /* 0x0000000410047c10 */ /* 0x000fca000ff1e0ff */
[----:B------:R-:W-:Y:S01]  /*6fc0*/  IMAD.X R5, RZ, RZ, UR5, P0 ;  /* 0x00000005ff057e24 */ /* 0x000fe200080e06ff */
[----:B------:R-:W-:-:S05]  /*6fd0*/  ULDC.64 UR4, c[0x0][0x5c8] ;  /* 0x0001720000047ab9 */ /* 0x000fca0000000a00 */
[----:B------:R0:W2:Y:S01]  /*6fe0*/  LDG.E R5, desc[UR36][R4.64] ;  /* 0x0000002404057981 */ /* 0x0000a2000c1e1900 */
[----:B------:R-:W-:-:S04]  /*6ff0*/  LEA R6, P0, R2, UR4, 0x2 ;  /* 0x0000000402067c11 */ /* 0x000fc8000f8010ff */
[----:B------:R-:W-:Y:S02]  /*7000*/  LEA.HI.X R7, R2, UR5, R15, 0x2, P0 ;  /* 0x0000000502077c11 */ /* 0x000fe400080f140f */
[----:B------:R-:W-:-:S05]  /*7010*/  LEA R2, R22, R17, 0x9 ;  /* 0x0000001116027211 */ /* 0x000fca00078e48ff */
[----:B------:R-:W-:-:S05]  /*7020*/  VIADD R2, R2, 0x80 ;  /* 0x0000008002027836 */ /* 0x000fca0000000000 */
[----:B0-----:R-:W-:Y:S01]  /*7030*/  MOV R4, R2 ;  /* 0x0000000200047202 */ /* 0x001fe20000000f00 */
[----:B--2---:R0:W-:Y:S02]  /*7040*/  STG.E desc[UR36][R6.64], R5 ;  /* 0x0000000506007986 */ /* 0x0041e4000c101924 */
[----:B0-----:R-:W-:-:S07]  /*7050*/  IMAD.MOV.U32 R5, RZ, RZ, RZ ;  /* 0x000000ffff057224 */ /* 0x001fce00078e00ff */
.L_x_21596:
[----:B------:R-:W-:Y:S05]  /*7060*/  BSYNC B6 ;  /* 0x0000000000067941 */ /* 0x000fea0003800000 */
.L_x_21595:
        /* <DEDUP_REMOVED lines=308> */
.L_x_21678:
        /* <DEDUP_REMOVED lines=29> */
.L_x_21680:
[----:B------:R-:W-:Y:S05]  /*8580*/  BSYNC B7 ;  /* 0x0000000000077941 */ /* 0x000fea0003800000 */
.L_x_21679:
        /* <DEDUP_REMOVED lines=37> */
.L_x_21683:
        /* <DEDUP_REMOVED lines=23> */
.L_x_21684:
[----:B------:R-:W-:Y:S05]  /*8950*/  BSYNC B0 ;  /* 0x0000000000007941 */ /* 0x000fea0003800000 */
.L_x_21682:
        /* <DEDUP_REMOVED lines=32> */
.L_x_21686:
        /* <DEDUP_REMOVED lines=24> */
.L_x_21687:
[----:B------:R-:W-:Y:S05]  /*8ce0*/  BSYNC B0 ;  /* 0x0000000000007941 */ /* 0x000fea0003800000 */
.L_x_21685:
        /* <DEDUP_REMOVED lines=32> */
.L_x_21689:
        /* <DEDUP_REMOVED lines=24> */
.L_x_21690:
[----:B------:R-:W-:Y:S05]  /*9070*/  BSYNC B0 ;  /* 0x0000000000007941 */ /* 0x000fea0003800000 */
.L_x_21688:
        /* <DEDUP_REMOVED lines=32> */
.L_x_21692:
        /* <DEDUP_REMOVED lines=24> */
.L_x_21693:
[----:B------:R-:W-:Y:S05]  /*9400*/  BSYNC B0 ;  /* 0x0000000000007941 */ /* 0x000fea0003800000 */
.L_x_21691:
        /* <DEDUP_REMOVED lines=32> */
.L_x_21695:
        /* <DEDUP_REMOVED lines=24> */
.L_x_21696:
[----:B------:R-:W-:Y:S05]  /*9790*/  BSYNC B0 ;  /* 0x0000000000007941 */ /* 0x000fea0003800000 */
.L_x_21694:
        /* <DEDUP_REMOVED lines=32> */
.L_x_21698:
        /* <DEDUP_REMOVED lines=24> */
.L_x_21699:
[----:B------:R-:W-:Y:S05]  /*9b20*/  BSYNC B0 ;  /* 0x0000000000007941 */ /* 0x000fea0003800000 */
.L_x_21697:
        /* <DEDUP_REMOVED lines=32> */
.L_x_21701:
        /* <DEDUP_REMOVED lines=24> */
.L_x_21702:
[----:B------:R-:W-:Y:S05]  /*9eb0*/  BSYNC B0 ;  /* 0x0000000000007941 */ /* 0x000fea0003800000 */
.L_x_21700:
        /* <DEDUP_REMOVED lines=32> */
.L_x_21704:
        /* <DEDUP_REMOVED lines=24> */
.L_x_21705:
[----:B------:R-:W-:Y:S05]  /*a240*/  BSYNC B0 ;  /* 0x0000000000007941 */ /* 0x000fea0003800000 */
.L_x_21703:
        /* <DEDUP_REMOVED lines=32> */
.L_x_21707:
        /* <DEDUP_REMOVED lines=24> */
.L_x_21708:
[----:B------:R-:W-:Y:S05]  /*a5d0*/  BSYNC B0 ;  /* 0x0000000000007941 */ /* 0x000fea0003800000 */
.L_x_21706:
        /* <DEDUP_REMOVED lines=32> */
.L_x_21710:
        /* <DEDUP_REMOVED lines=24> */
.L_x_21711:
[----:B------:R-:W-:Y:S05]  /*a960*/  BSYNC B0 ;  /* 0x0000000000007941 */ /* 0x000fea0003800000 */
.L_x_21709:
        /* <DEDUP_REMOVED lines=32> */
.L_x_21713:
        /* <DEDUP_REMOVED lines=24> */
.L_x_21714:
[----:B------:R-:W-:Y:S05]  /*acf0*/  BSYNC B0 ;  /* 0x0000000000007941 */ /* 0x000fea0003800000 */
.L_x_21712:
        /* <DEDUP_REMOVED lines=32> */
.L_x_21716:
        /* <DEDUP_REMOVED lines=24> */
.L_x_21717:
[----:B------:R-:W-:Y:S05]  /*b080*/  BSYNC B0 ;  /* 0x0000000000007941 */ /* 0x000fea0003800000 */
.L_x_21715:
        /* <DEDUP_REMOVED lines=32> */
.L_x_21719:
        /* <DEDUP_REMOVED lines=24> */
.L_x_21720:
[----:B------:R-:W-:Y:S05]  /*b410*/  BSYNC B0 ;  /* 0x0000000000007941 */ /* 0x000fea0003800000 */
.L_x_21718:
        /* <DEDUP_REMOVED lines=32> */
.L_x_21722:
        /* <DEDUP_REMOVED lines=24> */
.L_x_21723:
[----:B------:R-:W-:Y:S05]  /*b7a0*/  BSYNC B0 ;  /* 0x0000000000007941 */ /* 0x000fea0003800000 */
.L_x_21721:
        /* <DEDUP_REMOVED lines=32> */
.L_x_21725:
        /* <DEDUP_REMOVED lines=24> */
.L_x_21726:
[----:B------:R-:W-:Y:S05]  /*bb30*/  BSYNC B0 ;  /* 0x0000000000007941 */ /* 0x000fea0003800000 */
.L_x_21724:
        /* <DEDUP_REMOVED lines=32> */
.L_x_21728:
        /* <DEDUP_REMOVED lines=24> */
.L_x_21729:
[----:B------:R-:W-:Y:S05]  /*bec0*/  BSYNC B0 ;  /* 0x0000000000007941 */ /* 0x000fea0003800000 */
.L_x_21727:
        /* <DEDUP_REMOVED lines=32> */
.L_x_21731:
        /* <DEDUP_REMOVED lines=24> */
.L_x_21732:
[----:B------:R-:W-:Y:S05]  /*c250*/  BSYNC B0 ;  /* 0x0000000000007941 */ /* 0x000fea0003800000 */
.L_x_21730:
        /* <DEDUP_REMOVED lines=32> */
.L_x_21734:
        /* <DEDUP_REMOVED lines=24> */
.L_x_21735:
[----:B------:R-:W-:Y:S05]  /*c5e0*/  BSYNC B0 ;  /* 0x0000000000007941 */ /* 0x000fea0003800000 */
.L_x_21733:
        /* <DEDUP_REMOVED lines=32> */
.L_x_21737:
        /* <DEDUP_REMOVED lines=24> */
.L_x_21738:
[----:B------:R-:W-:Y:S05]  /*c970*/  BSYNC B0 ;  /* 0x0000000000007941 */ /* 0x000fea0003800000 */
.L_x_21736:
        /* <DEDUP_REMOVED lines=32> */
.L_x_21740:
        /* <DEDUP_REMOVED lines=24> */
.L_x_21741:
[----:B------:R-:W-:Y:S05]  /*cd00*/  BSYNC B0 ;  /* 0x0000000000007941 */ /* 0x000fea0003800000 */
.L_x_21739:
        /* <DEDUP_REMOVED lines=32> */
.L_x_21743:
        /* <DEDUP_REMOVED lines=24> */
.L_x_21744:
[----:B------:R-:W-:Y:S05]  /*d090*/  BSYNC B0 ;  /* 0x0000000000007941 */ /* 0x000fea0003800000 */
.L_x_21742:
        /* <DEDUP_REMOVED lines=32> */
.L_x_21746:
        /* <DEDUP_REMOVED lines=24> */
.L_x_21747:
[----:B------:R-:W-:Y:S05]  /*d420*/  BSYNC B0 ;  /* 0x0000000000007941 */ /* 0x000fea0003800000 */
.L_x_21745:
        /* <DEDUP_REMOVED lines=32> */
.L_x_21749:
        /* <DEDUP_REMOVED lines=24> */
.L_x_21750:
[----:B------:R-:W-:Y:S05]  /*d7b0*/  BSYNC B0 ;  /* 0x0000000000007941 */ /* 0x000fea0003800000 */
.L_x_21748:
        /* <DEDUP_REMOVED lines=30> */
.L_x_21752:
        /* <DEDUP_REMOVED lines=23> */
.L_x_21753:
[----:B------:R-:W-:Y:S05]  /*db10*/  BSYNC B0 ;  /* 0x0000000000007941 */ /* 0x000fea0003800000 */
.L_x_21751:
        /* <DEDUP_REMOVED lines=20> */
.L_x_21755:
        /* <DEDUP_REMOVED lines=19> */
.L_x_21756:
[----:B------:R-:W-:Y:S05]  /*dd90*/  BSYNC B0 ;  /* 0x0000000000007941 */ /* 0x000fea0003800000 */
.L_x_21754:
[----:B------:R-:W-:Y:S02]  /*dda0*/  ULDC.64 UR4, c[0x0][0x5c0] ;  /* 0x0001700000047ab9 */ /* 0x000fe40000000a00 */
[----:B------:R-:W-:Y:S02]  /*ddb0*/  IMAD R3, R5, UR4, RZ ;  /* 0x0000000405037c24 */ /* 0x000fe4000f8e02ff */
[----:B------:R-:W-:-:S04]  /*ddc0*/  IMAD.WIDE.U32 R12, R4, UR4, R12 ;  /* 0x00000004040c7c25 */ /* 0x000fc8000f8e000c */
[----:B------:R-:W-:-:S05]  /*ddd0*/  IMAD R3, R4, UR5, R3 ;  /* 0x0000000504037c24 */ /* 0x000fca000f8e0203 */
[----:B------:R-:W-:-:S07]  /*dde0*/  IADD3 R13, R13, R3, RZ ;  /* 0x000000030d0d7210 */ /* 0x000fce0007ffe0ff */
.L_x_21681:
[----:B------:R-:W-:Y:S02]  /*ddf0*/  ULDC.64 UR4, c[0x0][0x410] ;  /* 0x0001040000047ab9 */ /* 0x000fe40000000a00 */
[----:B------:R-:W-:-:S05]  /*de00*/  IADD3 R16, P0, R16, UR4, RZ ;  /* 0x0000000410107c10 */ /* 0x000fca000ff1e0ff */
[----:B------:R-:W-:Y:S01]  /*de10*/  IMAD.X R17, RZ, RZ, UR5, P0 ;  /* 0x00000005ff117e24 */ /* 0x000fe200080e06ff */
[----:B------:R-:W-:-:S05]  /*de20*/  ULDC.64 UR4, c[0x0][0x5c8] ;  /* 0x0001720000047ab9 */ /* 0x000fca0000000a00 */
[----:B------:R-:W2:Y:S01]  /*de30*/  LDG.E R17, desc[UR36][R16.64] ;  /* 0x0000002410117981 */ /* 0x000ea2000c1e1900 */
[----:B------:R-:W-:Y:S02]  /*de40*/  LEA R4, P0, R12, UR4, 0x2 ;  /* 0x000000040c047c11 */ /* 0x000fe4000f8010ff */
[----:B------:R-:W-:Y:S02]  /*de50*/  IADD3 R2, R2, 0x80, RZ ;  /* 0x0000008002027810 */ /* 0x000fe40007ffe0ff */
[----:B------:R-:W-:-:S05]  /*de60*/  LEA.HI.X R5, R12, UR5, R13, 0x2, P0 ;  /* 0x000000050c057c11 */ /* 0x000fca00080f140d */
[----:B--2---:R0:W-:Y:S02]  /*de70*/  STG.E desc[UR36][R4.64], R17 ;  /* 0x0000001104007986 */ /* 0x0041e4000c101924 */
[----:B0-----:R-:W-:Y:S01]  /*de80*/  HFMA2.MMA R5, -RZ, RZ, 0, 0 ;  /* 0x00000000ff057435 */ /* 0x001fe200000001ff */
[----:B------:R-:W-:-:S10]  /*de90*/  IMAD.MOV.U32 R4, RZ, RZ, R2 ;  /* 0x000000ffff047224 */ /* 0x000fd400078e0002 */
.L_x_21677:
[----:B------:R-:W-:Y:S05]  /*dea0*/  BSYNC B6 ;  /* 0x0000000000067941 */ /* 0x000fea0003800000 */
.L_x_21676:
        /* <DEDUP_REMOVED lines=308> */
.L_x_21759:
        /* <DEDUP_REMOVED lines=29> */
.L_x_21761:
[----:B------:R-:W-:Y:S05]  /*f3c0*/  BSYNC B7 ;  /* 0x0000000000077941 */ /* 0x000fea0003800000 */
.L_x_21760:
        /* <DEDUP_REMOVED lines=37> */
.L_x_21764:
        /* <DEDUP_REMOVED lines=23> */
.L_x_21765:
[----:B------:R-:W-:Y:S05]  /*f790*/  BSYNC B0 ;  /* 0x0000000000007941 */ /* 0x000fea0003800000 */
.L_x_21763:
        /* <DEDUP_REMOVED lines=32> */
.L_x_21767:
        /* <DEDUP_REMOVED lines=24> */
.L_x_21768:
[----:B------:R-:W-:Y:S05]  /*fb20*/  BSYNC B0 ;  /* 0x0000000000007941 */ /* 0x000fea0003800000 */
.L_x_21766:
        /* <DEDUP_REMOVED lines=32> */
.L_x_21770:
        /* <DEDUP_REMOVED lines=24> */
.L_x_21771:
[----:B------:R-:W-:Y:S05]  /*feb0*/  BSYNC B0 ;  /* 0x0000000000007941 */ /* 0x000fea0003800000 */
.L_x_21769:
        /* <DEDUP_REMOVED lines=32> */
.L_x_21773:
        /* <DEDUP_REMOVED lines=24> */
.L_x_21774:
[----:B------:R-:W-:Y:S05]  /*10240*/  BSYNC B0 ;  /* 0x0000000000007941 */ /* 0x000fea0003800000 */
.L_x_21772:
        /* <DEDUP_REMOVED lines=32> */
.L_x_21776:
        /* <DEDUP_REMOVED lines=24> */
.L_x_21777:
[----:B------:R-:W-:Y:S05]  /*105d0*/  BSYNC B0 ;  /* 0x0000000000007941 */ /* 0x000fea0003800000 */
.L_x_21775:
        /* <DEDUP_REMOVED lines=32> */
.L_x_21779:
        /* <DEDUP_REMOVED lines=24> */
.L_x_21780:
[----:B------:R-:W-:Y:S05]  /*10960*/  BSYNC B0 ;  /* 0x0000000000007941 */ /* 0x000fea0003800000 */
.L_x_21778:
        /* <DEDUP_REMOVED lines=32> */
.L_x_21782:
        /* <DEDUP_REMOVED lines=24> */
.L_x_21783:
[----:B------:R-:W-:Y:S05]  /*10cf0*/  BSYNC B0 ;  /* 0x0000000000007941 */ /* 0x000fea0003800000 */
.L_x_21781:
        /* <DEDUP_REMOVED lines=32> */
.L_x_21785:
        /* <DEDUP_REMOVED lines=24> */
.L_x_21786:
[----:B------:R-:W-:Y:S05]  /*11080*/  BSYNC B0 ;  /* 0x0000000000007941 */ /* 0x000fea0003800000 */
.L_x_21784:
        /* <DEDUP_REMOVED lines=32> */
.L_x_21788:
        /* <DEDUP_REMOVED lines=24> */
.L_x_21789:
[----:B------:R-:W-:Y:S05]  /*11410*/  BSYNC B0 ;  /* 0x0000000000007941 */ /* 0x000fea0003800000 */
.L_x_21787:
        /* <DEDUP_REMOVED lines=32> */
.L_x_21791:
        /* <DEDUP_REMOVED lines=24> */
.L_x_21792:
[----:B------:R-:W-:Y:S05]  /*117a0*/  BSYNC B0 ;  /* 0x0000000000007941 */ /* 0x000fea0003800000 */
.L_x_21790:
        /* <DEDUP_REMOVED lines=32> */
.L_x_21794:
        /* <DEDUP_REMOVED lines=24> */
.L_x_21795:
[----:B------:R-:W-:Y:S05]  /*11b30*/  BSYNC B0 ;  /* 0x0000000000007941 */ /* 0x000fea0003800000 */
.L_x_21793:
        /* <DEDUP_REMOVED lines=32> */
.L_x_21797:
        /* <DEDUP_REMOVED lines=24> */
.L_x_21798:
[----:B------:R-:W-:Y:S05]  /*11ec0*/  BSYNC B0 ;  /* 0x0000000000007941 */ /* 0x000fea0003800000 */
.L_x_21796:
        /* <DEDUP_REMOVED lines=32> */
.L_x_21800:
        /* <DEDUP_REMOVED lines=24> */
.L_x_21801:
[----:B------:R-:W-:Y:S05]  /*12250*/  BSYNC B0 ;  /* 0x0000000000007941 */ /* 0x000fea0003800000 */
.L_x_21799:
        /* <DEDUP_REMOVED lines=32> */
.L_x_21803:
        /* <DEDUP_REMOVED lines=24> */
.L_x_21804:
[----:B------:R-:W-:Y:S05]  /*125e0*/  BSYNC B0 ;  /* 0x0000000000007941 */ /* 0x000fea0003800000 */
.L_x_21802:
        /* <DEDUP_REMOVED lines=19> */
[----:B------:R-:W-:Y:S05]  /*12720*/  CALL.REL.NOINC `($__internal_44_$__cuda_sm20_div_u64) ;  /* 0x0000009400547944 */ /* 0x000fea0003c00000 */
        /* <DEDUP_REMOVED lines=12> */
.L_x_21806:
        /* <DEDUP_REMOVED lines=24> */
.L_x_21807:
[----:B------:R-:W-:Y:S05]  /*12970*/  BSYNC B0 ;  /* 0x0000000000007941 */ /* 0x000fea0003800000 */
.L_x_21805:
        /* <DEDUP_REMOVED lines=19> */
[----:B------:R-:W-:Y:S05]  /*12ab0*/  CALL.REL.NOINC `($__internal_44_$__cuda_sm20_div_u64) ;  /* 0x0000009000707944 */ /* 0x000fea0003c00000 */
        /* <DEDUP_REMOVED lines=12> */
.L_x_21809:
        /* <DEDUP_REMOVED lines=24> */
.L_x_21810:
[----:B------:R-:W-:Y:S05]  /*12d00*/  BSYNC B0 ;  /* 0x0000000000007941 */ /* 0x000fea0003800000 */
.L_x_21808:
        /* <DEDUP_REMOVED lines=32> */
.L_x_21812:
        /* <DEDUP_REMOVED lines=24> */
.L_x_21813:
[----:B------:R-:W-:Y:S05]  /*13090*/  BSYNC B0 ;  /* 0x0000000000007941 */ /* 0x000fea0003800000 */
.L_x_21811:
        /* <DEDUP_REMOVED lines=32> */
.L_x_21815:
        /* <DEDUP_REMOVED lines=24> */
.L_x_21816:
[----:B------:R-:W-:Y:S05]  /*13420*/  BSYNC B0 ;  /* 0x0000000000007941 */ /* 0x000fea0003800000 */
.L_x_21814:
        /* <DEDUP_REMOVED lines=32> */
.L_x_21818:
        /* <DEDUP_REMOVED lines=24> */
.L_x_21819:
[----:B------:R-:W-:Y:S05]  /*137b0*/  BSYNC B0 ;  /* 0x0000000000007941 */ /* 0x000fea0003800000 */
.L_x_21817:
        /* <DEDUP_REMOVED lines=32> */
.L_x_21821:
        /* <DEDUP_REMOVED lines=24> */
.L_x_21822:
[----:B------:R-:W-:Y:S05]  /*13b40*/  BSYNC B0 ;  /* 0x0000000000007941 */ /* 0x000fea0003800000 */
.L_x_21820:
        /* <DEDUP_REMOVED lines=32> */
.L_x_21824:
        /* <DEDUP_REMOVED lines=24> */
.L_x_21825:
[----:B------:R-:W-:Y:S05]  /*13ed0*/  BSYNC B0 ;  /* 0x0000000000007941 */ /* 0x000fea0003800000 */
.L_x_21823:
        /* <DEDUP_REMOVED lines=32> */
.L_x_21827:
        /* <DEDUP_REMOVED lines=24> */
.L_x_21828:
[----:B------:R-:W-:Y:S05]  /*14260*/  BSYNC B0 ;  /* 0x0000000000007941 */ /* 0x000fea0003800000 */
.L_x_21826:
        /* <DEDUP_REMOVED lines=32> */
.L_x_21830:
        /* <DEDUP_REMOVED lines=24> */
.L_x_21831:
[----:B------:R-:W-:Y:S05]  /*145f0*/  BSYNC B0 ;  /* 0x0000000000007941 */ /* 0x000fea0003800000 */
.L_x_21829:
        /* <DEDUP_REMOVED lines=30> */
.L_x_21833:
        /* <DEDUP_REMOVED lines=23> */
.L_x_21834:
[----:B------:R-:W-:Y:S05]  /*14950*/  BSYNC B0 ;  /* 0x0000000000007941 */ /* 0x000fea0003800000 */
.L_x_21832:
        /* <DEDUP_REMOVED lines=17> */
[----:B------:R-:W-:Y:S01]  /*14a70*/  MOV R4, R0 ;  /* 0x0000000000047202 */ /* 0x000fe20000000f00 */
[----:B------:R-:W-:Y:S01]  /*14a80*/  IMAD.MOV.U32 R5, RZ, RZ, R3 ;  /* 0x000000ffff057224 */ /* 0x000fe200078e0003 */
[----:B------:R-:W-:Y:S06]  /*14a90*/  BRA `(.L_x_21837) ;  /* 0x00000000004c7947 */ /* 0x000fec0003800000 */
.L_x_21836:
        /* <DEDUP_REMOVED lines=19> */
.L_x_21837:
[----:B------:R-:W-:Y:S05]  /*14bd0*/  BSYNC B0 ;  /* 0x0000000000007941 */ /* 0x000fea0003800000 */
.L_x_21835:
[----:B------:R-:W-:Y:S02]  /*14be0*/  ULDC.64 UR4, c[0x0][0x5c0] ;  /* 0x0001700000047ab9 */ /* 0x000fe40000000a00 */
[----:B------:R-:W-:Y:S02]  /*14bf0*/  IMAD R3, R5, UR4, RZ ;  /* 0x0000000405037c24 */ /* 0x000fe4000f8e02ff */
[----:B------:R-:W-:-:S04]  /*14c00*/  IMAD.WIDE.U32 R12, R4, UR4, R12 ;  /* 0x00000004040c7c25 */ /* 0x000fc8000f8e000c */
[----:B------:R-:W-:-:S05]  /*14c10*/  IMAD R3, R4, UR5, R3 ;  /* 0x0000000504037c24 */ /* 0x000fca000f8e0203 */
[----:B------:R-:W-:-:S07]  /*14c20*/  IADD3 R13, R13, R3, RZ ;  /* 0x000000030d0d7210 */ /* 0x000fce0007ffe0ff */
.L_x_21762:
        /* <DEDUP_REMOVED lines=9> */
[----:B0-----:R-:W-:Y:S01]  /*14cc0*/  MOV R4, R2 ;  /* 0x0000000200047202 */ /* 0x001fe20000000f00 */
[----:B------:R-:W-:-:S07]  /*14cd0*/  IMAD.MOV.U32 R5, RZ, RZ, RZ ;  /* 0x000000ffff057224 */ /* 0x000fce00078e00ff */
.L_x_21758:
[----:B------:R-:W-:Y:S05]  /*14ce0*/  BSYNC B6 ;  /* 0x0000000000067941 */ /* 0x000fea0003800000 */
.L_x_21757:
        /* <DEDUP_REMOVED lines=307> */
.L_x_21838:
        /* <DEDUP_REMOVED lines=32> */
.L_x_21840:
[----:B------:R-:W-:Y:S05]  /*16220*/  BSYNC B6 ;  /* 0x0000000000067941 */ /* 0x000fea0003800000 */
.L_x_21839:
        /* <DEDUP_REMOVED lines=37> */
.L_x_21843:
        /* <DEDUP_REMOVED lines=24> */
.L_x_21844:
[----:B------:R-:W-:Y:S05]  /*16600*/  BSYNC B0 ;  /* 0x0000000000007941 */ /* 0x000fea0003800000 */
.L_x_21842:
        /* <DEDUP_REMOVED lines=32> */
.L_x_21846:
        /* <DEDUP_REMOVED lines=24> */
.L_x_21847:
[----:B------:R-:W-:Y:S05]  /*16990*/  BSYNC B0 ;  /* 0x0000000000007941 */ /* 0x000fea0003800000 */
.L_x_21845:
        /* <DEDUP_REMOVED lines=33> */
.L_x_21849:
        /* <DEDUP_REMOVED lines=24> */
.L_x_21850:
[----:B------:R-:W-:Y:S05]  /*16d30*/  BSYNC B0 ;  /* 0x0000000000007941 */ /* 0x000fea0003800000 */
.L_x_21848:
        /* <DEDUP_REMOVED lines=33> */
.L_x_21852:
        /* <DEDUP_REMOVED lines=24> */
.L_x_21853:
[----:B------:R-:W-:Y:S05]  /*170d0*/  BSYNC B0 ;  /* 0x0000000000007941 */ /* 0x000fea0003800000 */
.L_x_21851:
        /* <DEDUP_REMOVED lines=33> */
.L_x_21855:
        /* <DEDUP_REMOVED lines=24> */
.L_x_21856:
[----:B------:R-:W-:Y:S05]  /*17470*/  BSYNC B0 ;  /* 0x0000000000007941 */ /* 0x000fea0003800000 */
.L_x_21854:
        /* <DEDUP_REMOVED lines=33> */
.L_x_21858:
        /* <DEDUP_REMOVED lines=24> */
.L_x_21859:
[----:B------:R-:W-:Y:S05]  /*17810*/  BSYNC B0 ;  /* 0x0000000000007941 */ /* 0x000fea0003800000 */
.L_x_21857:
        /* <DEDUP_REMOVED lines=33> */
.L_x_21861:
        /* <DEDUP_REMOVED lines=24> */
.L_x_21862:
[----:B------:R-:W-:Y:S05]  /*17bb0*/  BSYNC B0 ;  /* 0x0000000000007941 */ /* 0x000fea0003800000 */
.L_x_21860:
        /* <DEDUP_REMOVED lines=33> */
.L_x_21864:
        /* <DEDUP_REMOVED lines=24> */
.L_x_21865:
[----:B------:R-:W-:Y:S05]  /*17f50*/  BSYNC B0 ;  /* 0x0000000000007941 */ /* 0x000fea0003800000 */
.L_x_21863:
        /* <DEDUP_REMOVED lines=33> */
.L_x_21867:
        /* <DEDUP_REMOVED lines=24> */
.L_x_21868:
[----:B------:R-:W-:Y:S05]  /*182f0*/  BSYNC B0 ;  /* 0x0000000000007941 */ /* 0x000fea0003800000 */
.L_x_21866:
        /* <DEDUP_REMOVED lines=33> */
.L_x_21870:
        /* <DEDUP_REMOVED lines=24> */
.L_x_21871:
[----:B------:R-:W-:Y:S05]  /*18690*/  BSYNC B0 ;  /* 0x0000000000007941 */ /* 0x000fea0003800000 */
.L_x_21869:
        /* <DEDUP_REMOVED lines=33> */
.L_x_21873:
        /* <DEDUP_REMOVED lines=24> */
.L_x_21874:
[----:B------:R-:W-:Y:S05]  /*18a30*/  BSYNC B0 ;  /* 0x0000000000007941 */ /* 0x000fea0003800000 */
.L_x_21872:
        /* <DEDUP_REMOVED lines=33> */
.L_x_21876:
        /* <DEDUP_REMOVED lines=24> */
.L_x_21877:
[----:B------:R-:W-:Y:S05]  /*18dd0*/  BSYNC B0 ;  /* 0x0000000000007941 */ /* 0x000fea0003800000 */
.L_x_21875:
        /* <DEDUP_REMOVED lines=33> */
.L_x_21879:
        /* <DEDUP_REMOVED lines=24> */
.L_x_21880:
[----:B------:R-:W-:Y:S05]  /*19170*/  BSYNC B0 ;  /* 0x0000000000007941 */ /* 0x000fea0003800000 */
.L_x_21878:
        /* <DEDUP_REMOVED lines=33> */
.L_x_21882:
        /* <DEDUP_REMOVED lines=24> */
.L_x_21883:
[----:B------:R-:W-:Y:S05]  /*19510*/  BSYNC B0 ;  /* 0x0000000000007941 */ /* 0x000fea0003800000 */
.L_x_21881:
        /* <DEDUP_REMOVED lines=33> */
.L_x_21885:
        /* <DEDUP_REMOVED lines=24> */
.L_x_21886:
[----:B------:R-:W-:Y:S05]  /*198b0*/  BSYNC B0 ;  /* 0x0000000000007941 */ /* 0x000fea0003800000 */
.L_x_21884:
        /* <DEDUP_REMOVED lines=33> */
.L_x_21888:
        /* <DEDUP_REMOVED lines=24> */
.L_x_21889:
[----:B------:R-:W-:Y:S05]  /*19c50*/  BSYNC B0 ;  /* 0x0000000000007941 */ /* 0x000fea0003800000 */
.L_x_21887:
        /* <DEDUP_REMOVED lines=33> */
.L_x_21891:
        /* <DEDUP_REMOVED lines=24> */
.L_x_21892:
[----:B------:R-:W-:Y:S05]  /*19ff0*/  BSYNC B0 ;  /* 0x0000000000007941 */ /* 0x000fea0003800000 */
.L_x_21890:
        /* <DEDUP_REMOVED lines=33> */
.L_x_21894:
        /* <DEDUP_REMOVED lines=24> */
.L_x_21895:
[----:B------:R-:W-:Y:S05]  /*1a390*/  BSYNC B0 ;  /* 0x0000000000007941 */ /* 0x000fea0003800000 */
.L_x_21893:
        /* <DEDUP_REMOVED lines=33> */
.L_x_21897:
        /* <DEDUP_REMOVED lines=24> */
.L_x_21898:
[----:B------:R-:W-:Y:S05]  /*1a730*/  BSYNC B0 ;  /* 0x0000000000007941 */ /* 0x000fea0003800000 */
.L_x_21896:
        /* <DEDUP_REMOVED lines=33> */
.L_x_21900:
        /* <DEDUP_REMOVED lines=24> */
.L_x_21901:
[----:B------:R-:W-:Y:S05]  /*1aad0*/  BSYNC B0 ;  /* 0x0000000000007941 */ /* 0x000fea0003800000 */
.L_x_21899:
        /* <DEDUP_REMOVED lines=33> */
.L_x_21903:
        /* <DEDUP_REMOVED lines=24> */
.L_x_21904:
[----:B------:R-:W-:Y:S05]  /*1ae70*/  BSYNC B0 ;  /* 0x0000000000007941 */ /* 0x000fea0003800000 */
.L_x_21902:
        /* <DEDUP_REMOVED lines=33> */
.L_x_21906:
        /* <DEDUP_REMOVED lines=24> */
.L_x_21907:
[----:B------:R-:W-:Y:S05]  /*1b210*/  BSYNC B0 ;  /* 0x0000000000007941 */ /* 0x000fea0003800000 */
.L_x_21905:
        /* <DEDUP_REMOVED lines=33> */
.L_x_21909:
        /* <DEDUP_REMOVED lines=24> */
.L_x_21910:
[----:B------:R-:W-:Y:S05]  /*1b5b0*/  BSYNC B0 ;  /* 0x0000000000007941 */ /* 0x000fea0003800000 */
.L_x_21908:
        /* <DEDUP_REMOVED lines=31> */
.L_x_21912:
        /* <DEDUP_REMOVED lines=23> */
.L_x_21913:
[----:B------:R-:W-:Y:S05]  /*1b920*/  BSYNC B0 ;  /* 0x0000000000007941 */ /* 0x000fea0003800000 */
.L_x_21911:
        /* <DEDUP_REMOVED lines=17> */
[----:B------:R-:W-:Y:S05]  /*1ba40*/  CALL.REL.NOINC `($__internal_45_$__cuda_sm20_rem_u64) ;  /* 0x0000000400a07944 */ /* 0x000fea0003c00000 */
[----:B------:R-:W-:Y:S01]  /*1ba50*/  IMAD.MOV.U32 R4, RZ, RZ, R0 ;  /* 0x000000ffff047224 */ /* 0x000fe200078e0000 */
[----:B------:R-:W-:Y:S01]  /*1ba60*/  MOV R5, R3 ;  /* 0x0000000300057202 */ /* 0x000fe20000000f00 */
[----:B------:R-:W-:Y:S06]  /*1ba70*/  BRA `(.L_x_21916) ;  /* 0x00000000004c7947 */ /* 0x000fec0003800000 */
.L_x_21915:
        /* <DEDUP_REMOVED lines=19> */
.L_x_21916:
[----:B------:R-:W-:Y:S05]  /*1bbb0*/  BSYNC B0 ;  /* 0x0000000000007941 */ /* 0x000fea0003800000 */
.L_x_21914:
[----:B------:R-:W-:Y:S01]  /*1bbc0*/  ULDC.64 UR4, c[0x0][0x5c0] ;  /* 0x0001700000047ab9 */ /* 0x000fe20000000a00 */
[----:B------:R-:W-:Y:S02]  /*1bbd0*/  IMAD.MOV.U32 R3, RZ, RZ, R15 ;  /* 0x000000ffff037224 */ /* 0x000fe400078e000f */
[----:B------:R-:W-:Y:S02]  /*1bbe0*/  IMAD R5, R5, UR4, RZ ;  /* 0x0000000405057c24 */ /* 0x000fe4000f8e02ff */
[----:B------:R-:W-:-:S04]  /*1bbf0*/  IMAD.WIDE.U32 R2, R4, UR4, R2 ;  /* 0x0000000404027c25 */ /* 0x000fc8000f8e0002 */
[----:B------:R-:W-:-:S05]  /*1bc00*/  IMAD R5, R4, UR5, R5 ;  /* 0x0000000504057c24 */ /* 0x000fca000f8e0205 */
[----:B------:R-:W-:-:S07]  /*1bc10*/  IADD3 R15, R3, R5, RZ ;  /* 0x00000005030f7210 */ /* 0x000fce0007ffe0ff */
.L_x_21841:
[----:B------:R-:W2:Y:S01]  /*1bc20*/  LDG.E R17, desc[UR36][R16.64] ;  /* 0x0000002410117981 */ /* 0x000ea2000c1e1900 */
[----:B------:R-:W-:Y:S02]  /*1bc30*/  ULDC.64 UR4, c[0x0][0x5c8] ;  /* 0x0001720000047ab9 */ /* 0x000fe40000000a00 */
[----:B------:R-:W-:-:S04]  /*1bc40*/  LEA R4, P0, R2, UR4, 0x2 ;  /* 0x0000000402047c11 */ /* 0x000fc8000f8010ff */
[----:B------:R-:W-:-:S05]  /*1bc50*/  LEA.HI.X R5, R2, UR5, R15, 0x2, P0 ;  /* 0x0000000502057c11 */ /* 0x000fca00080f140f */
[----:B--2---:R-:W-:Y:S01]  /*1bc60*/  STG.E desc[UR36][R4.64], R17 ;  /* 0x0000001104007986 */ /* 0x004fe2000c101924 */
[----:B------:R-:W-:Y:S05]  /*1bc70*/  EXIT ;  /* 0x000000000000794d */ /* 0x000fea0003800000 */
        .weak           $__internal_44_$__cuda_sm20_div_u64
        .type           $__internal_44_$__cuda_sm20_div_u64,@function
        .size           $__internal_44_$__cuda_sm20_div_u64,($__internal_45_$__cuda_sm20_rem_u64 - $__internal_44_$__cuda_sm20_div_u64)
$__internal_44_$__cuda_sm20_div_u64:
        /* <DEDUP_REMOVED lines=68> */
[----:B------:R-:W-:Y:S05]  /*1c0c0*/  RET.REL.NODEC R4 `(_ZN2at6native24index_elementwise_kernelILi128ELi4EZNS0_20cuda_take_put_kernelIflZZZZZNS0_10put_kernelERNS_14TensorIteratorERKNS_10TensorBaseEbENKUlvE_clEvENKUlvE5_clEvENKUlvE_clEvENKUlvE0_clEvEUlRflE0_EEvS4_S7_RKT1_EUliE_EEvlSE_) ;  /* 0xfffffe3c04cc7950 */ /* 0x000fea0003c3ffff */
        .weak           $__internal_45_$__cuda_sm20_rem_u64
        .type           $__internal_45_$__cuda_sm20_rem_u64,@function
        .size           $__internal_45_$__cuda_sm20_rem_u64,(.L_x_27962 - $__internal_45_$__cuda_sm20_rem_u64)
$__internal_45_$__cuda_sm20_rem_u64:
        /* <DEDUP_REMOVED lines=63> */
[----:B------:R-:W-:Y:S06]  /*1c4c0*/  RET.REL.NODEC R4 `(_ZN2at6native24index_elementwise_kernelILi128ELi4EZNS0_20cuda_take_put_kernelIflZZZZZNS0_10put_kernelERNS_14TensorIteratorERKNS_10TensorBaseEbENKUlvE_clEvENKUlvE5_clEvENKUlvE_clEvENKUlvE0_clEvEUlRflE0_EEvS4_S7_RKT1_EUliE_EEvlSE_) ;  /* 0xfffffe3804cc7950 */ /* 0x000fec0003c3ffff */
.L_x_21917:
        /* <DEDUP_REMOVED lines=11> */
.L_x_27962:


//--------------------- .text._ZN2at6native24index_elementwise_kernelILi128ELi4EZNS0_20cuda_take_put_kernelIflZZZZZNS0_10put_kernelERNS_14TensorIteratorERKNS_10TensorBaseEbENKUlvE_clEvENKUlvE5_clEvENKUlvE_clEvENKUlvE0_clEvEUlRflE_EEvS4_S7_RKT1_EUliE_EEvlSE_ --------------------------
	.section	.text._ZN2at6native24index_elementwise_kernelILi128ELi4EZNS0_20cuda_take_put_kernelIflZZZZZNS0_10put_kernelERNS_14TensorIteratorERKNS_10TensorBaseEbENKUlvE_clEvENKUlvE5_clEvENKUlvE_clEvENKUlvE0_clEvEUlRflE_EEvS4_S7_RKT1_EUliE_EEvlSE_,"ax",@progbits
	.align	128
        .global         _ZN2at6native24index_elementwise_kernelILi128ELi4EZNS0_20cuda_take_put_kernelIflZZZZZNS0_10put_kernelERNS_14TensorIteratorERKNS_10TensorBaseEbENKUlvE_clEvENKUlvE5_clEvENKUlvE_clEvENKUlvE0_clEvEUlRflE_EEvS4_S7_RKT1_EUliE_EEvlSE_
        .type           _ZN2at6native24index_elementwise_kernelILi128ELi4EZNS0_20cuda_take_put_kernelIflZZZZZNS0_10put_kernelERNS_14TensorIteratorERKNS_10TensorBaseEbENKUlvE_clEvENKUlvE5_clEvENKUlvE_clEvENKUlvE0_clEvEUlRflE_EEvS4_S7_RKT1_EUliE_EEvlSE_,@function
        .size           _ZN2at6native24index_elementwise_kernelILi128ELi4EZNS0_20cuda_take_put_kernelIflZZZZZNS0_10put_kernelERNS_14TensorIteratorERKNS_10TensorBaseEbENKUlvE_clEvENKUlvE5_clEvENKUlvE_clEvENKUlvE0_clEvEUlRflE_EEvS4_S7_RKT1_EUliE_EEvlSE_,(.L_x_27964 - _ZN2at6native24index_elementwise_kernelILi128ELi4EZNS0_20cuda_take_put_kernelIflZZZZZNS0_10put_kernelERNS_14TensorIteratorERKNS_10TensorBaseEbENKUlvE_clEvENKUlvE5_clEvENKUlvE_clEvENKUlvE0_clEvEUlRflE_EEvS4_S7_RKT1_EUliE_EEvlSE_)
        .other          _ZN2at6native24index_elementwise_kernelILi128ELi4EZNS0_20cuda_take_put_kernelIflZZZZZNS0_10put_kernelERNS_14TensorIteratorERKNS_10TensorBaseEbENKUlvE_clEvENKUlvE5_clEvENKUlvE_clEvENKUlvE0_clEvEUlRflE_EEvS4_S7_RKT1_EUliE_EEvlSE_,@"STO_CUDA_ENTRY STV_DEFAULT"
_ZN2at6native24index_elementwise_kernelILi128ELi4EZNS0_20cuda_take_put_kernelIflZZZZZNS0_10put_kernelERNS_14TensorIteratorERKNS_10TensorBaseEbENKUlvE_clEvENKUlvE5_clEvENKUlvE_clEvENKUlvE0_clEvEUlRflE_EEvS4_S7_RKT1_EUliE_EEvlSE_:
.text._ZN2at6native24index_elementwise_kernelILi128ELi4EZNS0_20cuda_take_put_kernelIflZZZZZNS0_10put_kernelERNS_14TensorIteratorERKNS_10TensorBaseEbENKUlvE_clEvENKUlvE5_clEvENKUlvE_clEvENKUlvE0_clEvEUlRflE_EEvS4_S7_RKT1_EUliE_EEvlSE_:
        /* <DEDUP_REMOVED lines=317> */
.L_x_21920:
        /* <DEDUP_REMOVED lines=29> */
.L_x_21922:
[----:B------:R-:W-:Y:S05]  /*15a0*/  BSYNC B7 ;  /* 0x0000000000077941 */ /* 0x000fea0003800000 */
.L_x_21921:
        /* <DEDUP_REMOVED lines=25> */
[----:B------:R-:W-:Y:S05]  /*1740*/  CALL.REL.NOINC `($__internal_46_$__cuda_sm20_div_u64) ;  /* 0x000001a4004c7944 */ /* 0x000fea0003c00000 */
        /* <DEDUP_REMOVED lines=11> */
.L_x_21925:
        /* <DEDUP_REMOVED lines=23> */
.L_x_21926:
[----:B------:R-:W-:Y:S05]  /*1970*/  BSYNC B0 ;  /* 0x0000000000007941 */ /* 0x000fea0003800000 */
.L_x_21924:
        /* <DEDUP_REMOVED lines=32> */
.L_x_21928:
        /* <DEDUP_REMOVED lines=24> */
.L_x_21929:
[----:B------:R-:W-:Y:S05]  /*1d00*/  BSYNC B0 ;  /* 0x0000000000007941 */ /* 0x000fea0003800000 */
.L_x_21927:
        /* <DEDUP_REMOVED lines=20> */
[----:B------:R-:W-:Y:S05]  /*1e50*/  CALL.REL.NOINC `($__internal_46_$__cuda_sm20_div_u64) ;  /* 0x0000019c00887944 */ /* 0x000fea0003c00000 */
        /* <DEDUP_REMOVED lines=12> */
.L_x_21931:
        /* <DEDUP_REMOVED lines=24> */
.L_x_21932:
[----:B------:R-:W-:Y:S05]  /*20a0*/  BSYNC B0 ;  /* 0x0000000000007941 */ /* 0x000fea0003800000 */
.L_x_21930:
        /* <DEDUP_REMOVED lines=33> */
.L_x_21934:
        /* <DEDUP_REMOVED lines=24> */
.L_x_21935:
[----:B------:R-:W-:Y:S05]  /*2440*/  BSYNC B0 ;  /* 0x0000000000007941 */ /* 0x000fea0003800000 */
.L_x_21933:
        /* <DEDUP_REMOVED lines=33> */
.L_x_21937:
        /* <DEDUP_REMOVED lines=24> */
.L_x_21938:
[----:B------:R-:W-:Y:S05]  /*27e0*/  BSYNC B0 ;  /* 0x0000000000007941 */ /* 0x000fea0003800000 */
.L_x_21936:
        /* <DEDUP_REMOVED lines=33> */
.L_x_21940:
        /* <DEDUP_REMOVED lines=24> */
.L_x_21941:
[----:B------:R-:W-:Y:S05]  /*2b80*/  BSYNC B0 ;  /* 0x0000000000007941 */ /* 0x000fea0003800000 */
.L_x_21939:
        /* <DEDUP_REMOVED lines=33> */
.L_x_21943:
        /* <DEDUP_REMOVED lines=24> */
.L_x_21944:
[----:B------:R-:W-:Y:S05]  /*2f20*/  BSYNC B0 ;  /* 0x0000000000007941 */ /* 0x000fea0003800000 */
.L_x_21942:
        /* <DEDUP_REMOVED lines=33> */
.L_x_21946:
        /* <DEDUP_REMOVED lines=24> */
.L_x_21947:
[----:B------:R-:W-:Y:S05]  /*32c0*/  BSYNC B0 ;  /* 0x0000000000007941 */ /* 0x000fea0003800000 */
.L_x_21945:
        /* <DEDUP_REMOVED lines=33> */
.L_x_21949:
        /* <DEDUP_REMOVED lines=24> */
.L_x_21950:
[----:B------:R-:W-:Y:S05]  /*3660*/  BSYNC B0 ;  /* 0x0000000000007941 */ /* 0x000fea0003800000 */
.L_x_21948:
        /* <DEDUP_REMOVED lines=33> */
.L_x_21952:
        /* <DEDUP_REMOVED lines=24> */
.L_x_21953:
[----:B------:R-:W-:Y:S05]  /*3a00*/  BSYNC B0 ;  /* 0x0000000000007941 */ /* 0x000fea0003800000 */
.L_x_21951:
        /* <DEDUP_REMOVED lines=33> */
.L_x_21955:
        /* <DEDUP_REMOVED lines=24> */
.L_x_21956:
[----:B------:R-:W-:Y:S05]  /*3da0*/  BSYNC B0 ;  /* 0x0000000000007941 */ /* 0x000fea0003800000 */
.L_x_21954:
        /* <DEDUP_REMOVED lines=33> */
.L_x_21958:
        /* <DEDUP_REMOVED lines=24> */
.L_x_21959:
[----:B------:R-:W-:Y:S05]  /*4140*/  BSYNC B0 ;  /* 0x0000000000007941 */ /* 0x000fea0003800000 */
.L_x_21957:
        /* <DEDUP_REMOVED lines=33> */
.L_x_21961:
        /* <DEDUP_REMOVED lines=24> */
.L_x_21962:
[----:B------:R-:W-:Y:S05]  /*44e0*/  BSYNC B0 ;  /* 0x0000000000007941 */ /* 0x000fea0003800000 */
.L_x_21960:
        /* <DEDUP_REMOVED lines=33> */
.L_x_21964:
        /* <DEDUP_REMOVED lines=24> */
.L_x_21965:
[----:B------:R-:W-:Y:S05]  /*4880*/  BSYNC B0 ;  /* 0x0000000000007941 */ /* 0x000fea0003800000 */
.L_x_21963:
        /* <DEDUP_REMOVED lines=33> */
.L_x_21967:
        /* <DEDUP_REMOVED lines=24> */
.L_x_21968:
[----:B------:R-:W-:Y:S05]  /*4c20*/  BSYNC B0 ;  /* 0x0000000000007941 */ /* 0x000fea0003800000 */
.L_x_21966:
        /* <DEDUP_REMOVED lines=33> */
.L_x_21970:
        /* <DEDUP_REMOVED lines=24> */
.L_x_21971:
[----:B------:R-:W-:Y:S05]  /*4fc0*/  BSYNC B0 ;  /* 0x0000000000007941 */ /* 0x000fea0003800000 */
.L_x_21969:
        /* <DEDUP_REMOVED lines=33> */
.L_x_21973:
        /* <DEDUP_REMOVED lines=24> */
.L_x_21974:
[----:B------:R-:W-:Y:S05]  /*5360*/  BSYNC B0 ;  /* 0x0000000000007941 */ /* 0x000fea0003800000 */
.L_x_21972:
        /* <DEDUP_REMOVED lines=33> */
.L_x_21976:
        /* <DEDUP_REMOVED lines=24> */
.L_x_21977:
[----:B------:R-:W-:Y:S05]  /*5700*/  BSYNC B0 ;  /* 0x0000000000007941 */ /* 0x000fea0003800000 */
.L_x_21975:
        /* <DEDUP_REMOVED lines=33> */
.L_x_21979:
        /* <DEDUP_REMOVED lines=24> */
.L_x_21980:
[----:B------:R-:W-:Y:S05]  /*5aa0*/  BSYNC B0 ;  /* 0x0000000000007941 */ /* 0x000fea0003800000 */
.L_x_21978:
        /* <DEDUP_REMOVED lines=33> */
.L_x_21982:
        /* <DEDUP_REMOVED lines=24> */
.L_x_21983:
[----:B------:R-:W-:Y:S05]  /*5e40*/  BSYNC B0 ;  /* 0x0000000000007941 */ /* 0x000fea0003800000 */
.L_x_21981:
        /* <DEDUP_REMOVED lines=33> */
.L_x_21985:
        /* <DEDUP_REMOVED lines=24> */
.L_x_21986:
[----:B------:R-:W-:Y:S05]  /*61e0*/  BSYNC B0 ;  /* 0x0000000000007941 */ /* 0x000fea0003800000 */
.L_x_21984:
        /* <DEDUP_REMOVED lines=33> */
.L_x_21988:
        /* <DEDUP_REMOVED lines=24> */
.L_x_21989:
[----:B------:R-:W-:Y:S05]  /*6580*/  BSYNC B0 ;  /* 0x0000000000007941 */ /* 0x000fea0003800000 */
.L_x_21987:
        /* <DEDUP_REMOVED lines=33> */
.L_x_21991:
        /* <DEDUP_REMOVED lines=24> */
.L_x_21992:
[----:B------:R-:W-:Y:S05]  /*6920*/  BSYNC B0 ;  /* 0x0000000000007941 */ /* 0x000fea0003800000 */
.L_x_21990:
        /* <DEDUP_REMOVED lines=31> */
.L_x_21994:
        /* <DEDUP_REMOVED lines=23> */
.L_x_21995:
[----:B------:R-:W-:Y:S05]  /*6c90*/  BSYNC B0 ;  /* 0x0000000000007941 */ /* 0x000fea0003800000 */
.L_x_21993:
        /* <DEDUP_REMOVED lines=17> */
[----:B------:R-:W-:Y:S05]  /*6db0*/  CALL.REL.NOINC `($__internal_47_$__cuda_sm20_rem_u64) ;  /* 0x0000015000c47944 */ /* 0x000fea0003c00000 */
[----:B------:R-:W-:Y:S01]  /*6dc0*/  IMAD.MOV.U32 R4, RZ, RZ, R0 ;  /* 0x000000ffff047224 */ /* 0x000fe200078e0000 */
[----:B------:R-:W-:Y:S01]  /*6dd0*/  MOV R5, R3 ;  /* 0x0000000300057202 */ /* 0x000fe20000000f00 */
[----:B------:R-:W-:Y:S06]  /*6de0*/  BRA `(.L_x_21998) ;  /* 0x0000000000507947 */ /* 0x000fec0003800000 */
.L_x_21997:
        /* <DEDUP_REMOVED lines=20> */
.L_x_21998:
[----:B------:R-:W-:Y:S05]  /*6f30*/  BSYNC B0 ;  /* 0x0000000000007941 */ /* 0x000fea0003800000 */
.L_x_21996:
[----:B------:R-:W-:Y:S01]  /*6f40*/  ULDC.64 UR4, c[0x0][0x5c0] ;  /* 0x0001700000047ab9 */ /* 0x000fe20000000a00 */
[----:B------:R-:W-:Y:S02]  /*6f50*/  IMAD.MOV.U32 R3, RZ, RZ, R15 ;  /* 0x000000ffff037224 */ /* 0x000fe400078e000f */
[----:B------:R-:W-:Y:S02]  /*6f60*/  IMAD R5, R5, UR4, RZ ;  /* 0x0000000405057c24 */ /* 0x000fe4000f8e02ff */
[----:B------:R-:W-:-:S04]  /*6f70*/  IMAD.WIDE.U32 R2, R4, UR4, R2 ;  /* 0x0000000404027c25 */ /* 0x000fc8000f8e0002 */
[----:B------:R-:W-:-:S05]  /*6f80*/  IMAD R5, R4, UR5, R5 ;  /* 0x0000000504057c24 */ /* 0x000fca000f8e0205 */
[----:B------:R-:W-:-:S07]  /*6f90*/  IADD3 R15, R3, R5, RZ ;  /* 0x00000005030f7210 */ /* 0x000fce0007ffe0ff */
.L_x_21923:
        /* <DEDUP_REMOVED lines=10> */
[----:B--2---:R0:W-:Y:S02]  /*7040*/  REDG.E.ADD.F32.FTZ.RN.STRONG.GPU desc[UR36][R6.64], R5 ;  /* 0x00000005060079a6 */ /* 0x0041e4000c10f3a4 */
[----:B0-----:R-:W-:-:S07]  /*7050*/  IMAD.MOV.U32 R5, RZ, RZ, RZ ;  /* 0x000000ffff057224 */ /* 0x001fce00078e00ff */
.L_x_21919:
[----:B------:R-:W-:Y:S05]  /*7060*/  BSYNC B6 ;  /* 0x0000000000067941 */ /* 0x000fea0003800000 */
.L_x_21918:
        /* <DEDUP_REMOVED lines=308> */
.L_x_22001:
        /* <DEDUP_REMOVED lines=29> */
.L_x_22003:
[----:B------:R-:W-:Y:S05]  /*8580*/  BSYNC B7 ;  /* 0x0000000000077941 */ /* 0x000fea0003800000 */
.L_x_22002:
        /* <DEDUP_REMOVED lines=37> */
.L_x_22006:
        /* <DEDUP_REMOVED lines=23> */
.L_x_22007:
[----:B------:R-:W-:Y:S05]  /*8950*/  BSYNC B0 ;  /* 0x0000000000007941 */ /* 0x000fea0003800000 */
.L_x_22005:
        /* <DEDUP_REMOVED lines=32> */
.L_x_22009:
        /* <DEDUP_REMOVED lines=24> */
.L_x_22010:
[----:B------:R-:W-:Y:S05]  /*8ce0*/  BSYNC B0 ;  /* 0x0000000000007941 */ /* 0x000fea0003800000 */
.L_x_22008:
        /* <DEDUP_REMOVED lines=32> */
.L_x_22012:
        /* <DEDUP_REMOVED lines=24> */
.L_x_22013:
[----:B------:R-:W-:Y:S05]  /*9070*/  BSYNC B0 ;  /* 0x0000000000007941 */ /* 0x000fea0003800000 */
.L_x_22011:
        /* <DEDUP_REMOVED lines=32> */
.L_x_22015:
        /* <DEDUP_REMOVED lines=24> */
.L_x_22016:
[----:B------:R-:W-:Y:S05]  /*9400*/  BSYNC B0 ;  /* 0x0000000000007941 */ /* 0x000fea0003800000 */
.L_x_22014:
        /* <DEDUP_REMOVED lines=32> */
.L_x_22018:
        /* <DEDUP_REMOVED lines=24> */
.L_x_22019:
[----:B------:R-:W-:Y:S05]  /*9790*/  BSYNC B0 ;  /* 0x0000000000007941 */ /* 0x000fea0003800000 */
.L_x_22017:
        /* <DEDUP_REMOVED lines=32> */
.L_x_22021:
        /* <DEDUP_REMOVED lines=24> */
.L_x_22022:
[----:B------:R-:W-:Y:S05]  /*9b20*/  BSYNC B0 ;  /* 0x0000000000007941 */ /* 0x000fea0003800000 */
.L_x_22020:
        /* <DEDUP_REMOVED lines=32> */
.L_x_22024:
        /* <DEDUP_REMOVED lines=24> */
.L_x_22025:
[----:B------:R-:W-:Y:S05]  /*9eb0*/  BSYNC B0 ;  /* 0x0000000000007941 */ /* 0x000fea0003800000 */
.L_x_22023:
        /* <DEDUP_REMOVED lines=32> */
.L_x_22027:
        /* <DEDUP_REMOVED lines=24> */
.L_x_22028:
[----:B------:R-:W-:Y:S05]  /*a240*/  BSYNC B0 ;  /* 0x0000000000007941 */ /* 0x000fea0003800000 */
.L_x_22026:
        /* <DEDUP_REMOVED lines=32> */
.L_x_22030:
        /* <DEDUP_REMOVED lines=24> */
.L_x_22031:
[----:B------:R-:W-:Y:S05]  /*a5d0*/  BSYNC B0 ;  /* 0x0000000000007941 */ /* 0x000fea0003800000 */
.L_x_22029:
        /* <DEDUP_REMOVED lines=32> */
.L_x_22033:
        /* <DEDUP_REMOVED lines=24> */
.L_x_22034:
[----:B------:R-:W-:Y:S05]  /*a960*/  BSYNC B0 ;  /* 0x0000000000007941 */ /* 0x000fea0003800000 */
.L_x_22032:
        /* <DEDUP_REMOVED lines=32> */
.L_x_22036:
        /* <DEDUP_REMOVED lines=24> */
.L_x_22037:
[----:B------:R-:W-:Y:S05]  /*acf0*/  BSYNC B0 ;  /* 0x0000000000007941 */ /* 0x000fea0003800000 */
.L_x_22035:
        /* <DEDUP_REMOVED lines=32> */
.L_x_22039:
        /* <DEDUP_REMOVED lines=24> */
.L_x_22040:
[----:B------:R-:W-:Y:S05]  /*b080*/  BSYNC B0 ;  /* 0x0000000000007941 */ /* 0x000fea0003800000 */
.L_x_22038:
        /* <DEDUP_REMOVED lines=32> */
.L_x_22042:
        /* <DEDUP_REMOVED lines=24> */
.L_x_22043:
[----:B------:R-:W-:Y:S05]  /*b410*/  BSYNC B0 ;  /* 0x0000000000007941 */ /* 0x000fea0003800000 */
.L_x_22041:
        /* <DEDUP_REMOVED lines=32> */
.L_x_22045:
        /* <DEDUP_REMOVED lines=24> */
.L_x_22046:
[----:B------:R-:W-:Y:S05]  /*b7a0*/  BSYNC B0 ;  /* 0x0000000000007941 */ /* 0x000fea0003800000 */
.L_x_22044:
        /* <DEDUP_REMOVED lines=32> */
.L_x_22048:
        /* <DEDUP_REMOVED lines=24> */
.L_x_22049:
[----:B------:R-:W-:Y:S05]  /*bb30*/  BSYNC B0 ;  /* 0x0000000000007941 */ /* 0x000fea0003800000 */
.L_x_22047:
        /* <DEDUP_REMOVED lines=32> */
.L_x_22051:
        /* <DEDUP_REMOVED lines=24> */
.L_x_22052:
[----:B------:R-:W-:Y:S05]  /*bec0*/  BSYNC B0 ;  /* 0x0000000000007941 */ /* 0x000fea0003800000 */
.L_x_22050:
        /* <DEDUP_REMOVED lines=32> */
.L_x_22054:
        /* <DEDUP_REMOVED lines=24> */
.L_x_22055:
[----:B------:R-:W-:Y:S05]  /*c250*/  BSYNC B0 ;  /* 0x0000000000007941 */ /* 0x000fea0003800000 */
.L_x_22053:
        /* <DEDUP_REMOVED lines=32> */
.L_x_22057:
        /* <DEDUP_REMOVED lines=24> */
.L_x_22058:
[----:B------:R-:W-:Y:S05]  /*c5e0*/  BSYNC B0 ;  /* 0x0000000000007941 */ /* 0x000fea0003800000 */
.L_x_22056:
        /* <DEDUP_REMOVED lines=32> */
.L_x_22060:
        /* <DEDUP_REMOVED lines=24> */
.L_x_22061:
[----:B------:R-:W-:Y:S05]  /*c970*/  BSYNC B0 ;  /* 0x0000000000007941 */ /* 0x000fea0003800000 */
.L_x_22059:
        /* <DEDUP_REMOVED lines=32> */
.L_x_22063:
        /* <DEDUP_REMOVED lines=24> */
.L_x_22064:
[----:B------:R-:W-:Y:S05]  /*cd00*/  BSYNC B0 ;  /* 0x0000000000007941 */ /* 0x000fea0003800000 */
.L_x_22062:
        /* <DEDUP_REMOVED lines=32> */
.L_x_22066:
        /* <DEDUP_REMOVED lines=24> */
.L_x_22067:
[----:B------:R-:W-:Y:S05]  /*d090*/  BSYNC B0 ;  /* 0x0000000000007941 */ /* 0x000fea0003800000 */
.L_x_22065:
        /* <DEDUP_REMOVED lines=32> */
.L_x_22069:
        /* <DEDUP_REMOVED lines=24> */
.L_x_22070:
[----:B------:R-:W-:Y:S05]  /*d420*/  BSYNC B0 ;  /* 0x0000000000007941 */ /* 0x000fea0003800000 */
.L_x_22068:
        /* <DEDUP_REMOVED lines=32> */
.L_x_22072:
        /* <DEDUP_REMOVED lines=24> */
.L_x_22073:
[----:B------:R-:W-:Y:S05]  /*d7b0*/  BSYNC B0 ;  /* 0x0000000000007941 */ /* 0x000fea0003800000 */
.L_x_22071:
        /* <DEDUP_REMOVED lines=30> */
.L_x_22075:
        /* <DEDUP_REMOVED lines=23> */
.L_x_22076:
[----:B------:R-:W-:Y:S05]  /*db10*/  BSYNC B0 ;  /* 0x0000000000007941 */ /* 0x000fea0003800000 */
.L_x_22074:
        /* <DEDUP_REMOVED lines=20> */
.L_x_22078:
        /* <DEDUP_REMOVED lines=19> */
.L_x_22079:
[----:B------:R-:W-:Y:S05]  /*dd90*/  BSYNC B0 ;  /* 0x0000000000007941 */ /* 0x000fea0003800000 */
.L_x_22077:
[----:B------:R-:W-:Y:S02]  /*dda0*/  ULDC.64 UR4, c[0x0][0x5c0] ;  /* 0x0001700000047ab9 */ /* 0x000fe40000000a00 */
[----:B------:R-:W-:Y:S02]  /*ddb0*/  IMAD R3, R5, UR4, RZ ;  /* 0x0000000405037c24 */ /* 0x000fe4000f8e02ff */
[----:B------:R-:W-:-:S04]  /*ddc0*/  IMAD.WIDE.U32 R12, R4, UR4, R12 ;  /* 0x00000004040c7c25 */ /* 0x000fc8000f8e000c */
[----:B------:R-:W-:-:S05]  /*ddd0*/  IMAD R3, R4, UR5, R3 ;  /* 0x0000000504037c24 */ /* 0x000fca000f8e0203 */
[----:B------:R-:W-:-:S07]  /*dde0*/  IADD3 R13, R13, R3, RZ ;  /* 0x000000030d0d7210 */ /* 0x000fce0007ffe0ff */
.L_x_22004:
[----:B------:R-:W-:Y:S02]  /*ddf0*/  ULDC.64 UR4, c[0x0][0x410] ;  /* 0x0001040000047ab9 */ /* 0x000fe40000000a00 */
[----:B------:R-:W-:-:S05]  /*de00*/  IADD3 R16, P0, R16, UR4, RZ ;  /* 0x0000000410107c10 */ /* 0x000fca000ff1e0ff */
[----:B------:R-:W-:Y:S01]  /*de10*/  IMAD.X R17, RZ, RZ, UR5, P0 ;  /* 0x00000005ff117e24 */ /* 0x000fe200080e06ff */
[----:B------:R-:W-:-:S05]  /*de20*/  ULDC.64 UR4, c[0x0][0x5d0] ;  /* 0x0001740000047ab9 */ /* 0x000fca0000000a00 */
[----:B------:R-:W2:Y:S01]  /*de30*/  LDG.E R17, desc[UR36][R16.64] ;  /* 0x0000002410117981 */ /* 0x000ea2000c1e1900 */
[----:B------:R-:W-:-:S04]  /*de40*/  LEA R4, P0, R12, UR4, 0x2 ;  /* 0x000000040c047c11 */ /* 0x000fc8000f8010ff */
[----:B------:R-:W-:Y:S02]  /*de50*/  LEA.HI.X R5, R12, UR5, R13, 0x2, P0 ;  /* 0x000000050c057c11 */ /* 0x000fe400080f140d */
[----:B------:R-:W-:-:S03]  /*de60*/  IADD3 R2, R2, 0x80, RZ ;  /* 0x0000008002027810 */ /* 0x000fc60007ffe0ff */
[----:B--2---:R0:W-:Y:S02]  /*de70*/  REDG.E.ADD.F32.FTZ.RN.STRONG.GPU desc[UR36][R4.64], R17 ;  /* 0x00000011040079a6 */ /* 0x0041e4000c10f3a4 */
[----:B0-----:R-:W-:Y:S01]  /*de80*/  HFMA2.MMA R5, -RZ, RZ, 0, 0 ;  /* 0x00000000ff057435 */ /* 0x001fe200000001ff */
[----:B------:R-:W-:-:S10]  /*de90*/  IMAD.MOV.U32 R4, RZ, RZ, R2 ;  /* 0x000000ffff047224 */ /* 0x000fd400078e0002 */
.L_x_22000:
[----:B------:R-:W-:Y:S05]  /*dea0*/  BSYNC B6 ;  /* 0x0000000000067941 */ /* 0x000fea0003800000 */
.L_x_21999:
        /* <DEDUP_REMOVED lines=308> */
.L_x_22082:
        /* <DEDUP_REMOVED lines=29> */
.L_x_22084:
[----:B------:R-:W-:Y:S05]  /*f3c0*/  BSYNC B7 ;  /* 0x0000000000077941 */ /* 0x000fea0003800000 */
.L_x_22083:
        /* <DEDUP_REMOVED lines=37> */
.L_x_22087:
        /* <DEDUP_REMOVED lines=23> */
.L_x_22088:
[----:B------:R-:W-:Y:S05]  /*f790*/  BSYNC B0 ;  /* 0x0000000000007941 */ /* 0x000fea0003800000 */
.L_x_22086:
        /* <DEDUP_REMOVED lines=32> */
.L_x_22090:
        /* <DEDUP_REMOVED lines=24> */
.L_x_22091:
[----:B------:R-:W-:Y:S05]  /*fb20*/  BSYNC B0 ;  /* 0x0000000000007941 */ /* 0x000fea0003800000 */
.L_x_22089:
        /* <DEDUP_REMOVED lines=32> */
.L_x_22093:
        /* <DEDUP_REMOVED lines=24> */
.L_x_22094:
[----:B------:R-:W-:Y:S05]  /*feb0*/  BSYNC B0 ;  /* 0x0000000000007941 */ /* 0x000fea0003800000 */
.L_x_22092:
        /* <DEDUP_REMOVED lines=32> */
.L_x_22096:
        /* <DEDUP_REMOVED lines=24> */
.L_x_22097:
[----:B------:R-:W-:Y:S05]  /*10240*/  BSYNC B0 ;  /* 0x0000000000007941 */ /* 0x000fea0003800000 */
.L_x_22095:
        /* <DEDUP_REMOVED lines=32> */
.L_x_22099:
        /* <DEDUP_REMOVED lines=24> */
.L_x_22100:
[----:B------:R-:W-:Y:S05]  /*105d0*/  BSYNC B0 ;  /* 0x0000000000007941 */ /* 0x000fea0003800000 */
.L_x_22098:
        /* <DEDUP_REMOVED lines=32> */
.L_x_22102:
        /* <DEDUP_REMOVED lines=24> */
.L_x_22103:
[----:B------:R-:W-:Y:S05]  /*10960*/  BSYNC B0 ;  /* 0x0000000000007941 */ /* 0x000fea0003800000 */
.L_x_22101:
        /* <DEDUP_REMOVED lines=32> */
.L_x_22105:
        /* <DEDUP_REMOVED lines=24> */
.L_x_22106:
[----:B------:R-:W-:Y:S05]  /*10cf0*/  BSYNC B0 ;  /* 0x0000000000007941 */ /* 0x000fea0003800000 */
.L_x_22104:
        /* <DEDUP_REMOVED lines=32> */
.L_x_22108:
        /* <DEDUP_REMOVED lines=24> */
.L_x_22109:
[----:B------:R-:W-:Y:S05]  /*11080*/  BSYNC B0 ;  /* 0x0000000000007941 */ /* 0x000fea0003800000 */
.L_x_22107:
        /* <DEDUP_REMOVED lines=32> */
.L_x_22111:
        /* <DEDUP_REMOVED lines=24> */
.L_x_22112:
[----:B------:R-:W-:Y:S05]  /*11410*/  BSYNC B0 ;  /* 0x0000000000007941 */ /* 0x000fea0003800000 */
.L_x_22110:
        /* <DEDUP_REMOVED lines=32> */
.L_x_22114:
        /* <DEDUP_REMOVED lines=24> */
.L_x_22115:
[----:B------:R-:W-:Y:S05]  /*117a0*/  BSYNC B0 ;  /* 0x0000000000007941 */ /* 0x000fea0003800000 */
.L_x_22113:
        /* <DEDUP_REMOVED lines=32> */
.L_x_22117:
        /* <DEDUP_REMOVED lines=24> */
.L_x_22118:
[----:B------:R-:W-:Y:S05]  /*11b30*/  BSYNC B0 ;  /* 0x0000000000007941 */ /* 0x000fea0003800000 */
.L_x_22116:
        /* <DEDUP_REMOVED lines=32> */
.L_x_22120:
        /* <DEDUP_REMOVED lines=24> */
.L_x_22121:
[----:B------:R-:W-:Y:S05]  /*11ec0*/  BSYNC B0 ;  /* 0x0000000000007941 */ /* 0x000fea0003800000 */
.L_x_22119:
        /* <DEDUP_REMOVED lines=32> */
.L_x_22123:
        /* <DEDUP_REMOVED lines=24> */
.L_x_22124:
[----:B------:R-:W-:Y:S05]  /*12250*/  BSYNC B0 ;  /* 0x0000000000007941 */ /* 0x000fea0003800000 */
.L_x_22122:
        /* <DEDUP_REMOVED lines=32> */
.L_x_22126:
        /* <DEDUP_REMOVED lines=24> */
.L_x_22127:
[----:B------:R-:W-:Y:S05]  /*125e0*/  BSYNC B0 ;  /* 0x0000000000007941 */ /* 0x000fea0003800000 */
.L_x_22125:
        /* <DEDUP_REMOVED lines=19> */
[----:B------:R-:W-:Y:S05]  /*12720*/  CALL.REL.NOINC `($__internal_46_$__cuda_sm20_div_u64) ;  /* 0x0000009400547944 */ /* 0x000fea0003c00000 */
        /* <DEDUP_REMOVED lines=12> */
.L_x_22129:
        /* <DEDUP_REMOVED lines=24> */
.L_x_22130:
[----:B------:R-:W-:Y:S05]  /*12970*/  BSYNC B0 ;  /* 0x0000000000007941 */ /* 0x000fea0003800000 */
.L_x_22128:
        /* <DEDUP_REMOVED lines=19> */
[----:B------:R-:W-:Y:S05]  /*12ab0*/  CALL.REL.NOINC `($__internal_46_$__cuda_sm20_div_u64) ;  /* 0x0000009000707944 */ /* 0x000fea0003c00000 */
        /* <DEDUP_REMOVED lines=12> */
.L_x_22132:
        /* <DEDUP_REMOVED lines=24> */
.L_x_22133:
[----:B------:R-:W-:Y:S05]  /*12d00*/  BSYNC B0 ;  /* 0x0000000000007941 */ /* 0x000fea0003800000 */
.L_x_22131:
        /* <DEDUP_REMOVED lines=32> */
.L_x_22135:
        /* <DEDUP_REMOVED lines=24> */
.L_x_22136:
[----:B------:R-:W-:Y:S05]  /*13090*/  BSYNC B0 ;  /* 0x0000000000007941 */ /* 0x000fea0003800000 */
.L_x_22134:
        /* <DEDUP_REMOVED lines=32> */
.L_x_22138:
        /* <DEDUP_REMOVED lines=24> */
.L_x_22139:
[----:B------:R-:W-:Y:S05]  /*13420*/  BSYNC B0 ;  /* 0x0000000000007941 */ /* 0x000fea0003800000 */
.L_x_22137:
        /* <DEDUP_REMOVED lines=32> */
.L_x_22141:
        /* <DEDUP_REMOVED lines=24> */
.L_x_22142:
[----:B------:R-:W-:Y:S05]  /*137b0*/  BSYNC B0 ;  /* 0x0000000000007941 */ /* 0x000fea0003800000 */
.L_x_22140:
        /* <DEDUP_REMOVED lines=32> */
.L_x_22144:
        /* <DEDUP_REMOVED lines=24> */
.L_x_22145:
[----:B------:R-:W-:Y:S05]  /*13b40*/  BSYNC B0 ;  /* 0x0000000000007941 */ /* 0x000fea0003800000 */
.L_x_22143:
        /* <DEDUP_REMOVED lines=32> */
.L_x_22147:
        /* <DEDUP_REMOVED lines=24> */
.L_x_22148:
[----:B------:R-:W-:Y:S05]  /*13ed0*/  BSYNC B0 ;  /* 0x0000000000007941 */ /* 0x000fea0003800000 */
.L_x_22146:
        /* <DEDUP_REMOVED lines=32> */
.L_x_22150:
        /* <DEDUP_REMOVED lines=24> */
.L_x_22151:
[----:B------:R-:W-:Y:S05]  /*14260*/  BSYNC B0 ;  /* 0x0000000000007941 */ /* 0x000fea0003800000 */
.L_x_22149:
        /* <DEDUP_REMOVED lines=32> */
.L_x_22153:
        /* <DEDUP_REMOVED lines=24> */
.L_x_22154:
[----:B------:R-:W-:Y:S05]  /*145f0*/  BSYNC B0 ;  /* 0x0000000000007941 */ /* 0x000fea0003800000 */
.L_x_22152:
        /* <DEDUP_REMOVED lines=30> */
.L_x_22156:
        /* <DEDUP_REMOVED lines=23> */
.L_x_22157:
[----:B------:R-:W-:Y:S05]  /*14950*/  BSYNC B0 ;  /* 0x0000000000007941 */ /* 0x000fea0003800000 */
.L_x_22155:
        /* <DEDUP_REMOVED lines=17> */
[----:B------:R-:W-:Y:S01]  /*14a70*/  MOV R4, R0 ;  /* 0x0000000000047202 */ /* 0x000fe20000000f00 */
[----:B------:R-:W-:Y:S01]  /*14a80*/  IMAD.MOV.U32 R5, RZ, RZ, R3 ;  /* 0x000000ffff057224 */ /* 0x000fe200078e0003 */
[----:B------:R-:W-:Y:S06]  /*14a90*/  BRA `(.L_x_22160) ;  /* 0x00000000004c7947 */ /* 0x000fec0003800000 */
.L_x_22159:
        /* <DEDUP_REMOVED lines=19> */
.L_x_22160:
[----:B------:R-:W-:Y:S05]  /*14bd0*/  BSYNC B0 ;  /* 0x0000000000007941 */ /* 0x000fea0003800000 */
.L_x_22158:
[----:B------:R-:W-:Y:S02]  /*14be0*/  ULDC.64 UR4, c[0x0][0x5c0] ;  /* 0x0001700000047ab9 */ /* 0x000fe40000000a00 */
[----:B------:R-:W-:Y:S02]  /*14bf0*/  IMAD R3, R5, UR4, RZ ;  /* 0x0000000405037c24 */ /* 0x000fe4000f8e02ff */
[----:B------:R-:W-:-:S04]  /*14c00*/  IMAD.WIDE.U32 R12, R4, UR4, R12 ;  /* 0x00000004040c7c25 */ /* 0x000fc8000f8e000c */
[----:B------:R-:W-:-:S05]  /*14c10*/  IMAD R3, R4, UR5, R3 ;  /* 0x0000000504037c24 */ /* 0x000fca000f8e0203 */
[----:B------:R-:W-:-:S07]  /*14c20*/  IADD3 R13, R13, R3, RZ ;  /* 0x000000030d0d7210 */ /* 0x000fce0007ffe0ff */
.L_x_22085:
        /* <DEDUP_REMOVED lines=8> */
[----:B--2---:R0:W-:Y:S02]  /*14cb0*/  REDG.E.ADD.F32.FTZ.RN.STRONG.GPU desc[UR36][R4.64], R17 ;  /* 0x00000011040079a6 */ /* 0x0041e4000c10f3a4 */
[----:B0-----:R-:W-:Y:S01]  /*14cc0*/  MOV R4, R2 ;  /* 0x0000000200047202 */ /* 0x001fe20000000f00 */
[----:B------:R-:W-:-:S07]  /*14cd0*/  IMAD.MOV.U32 R5, RZ, RZ, RZ ;  /* 0x000000ffff057224 */ /* 0x000fce00078e00ff */
.L_x_22081:
[----:B------:R-:W-:Y:S05]  /*14ce0*/  BSYNC B6 ;  /* 0x0000000000067941 */ /* 0x000fea0003800000 */
.L_x_22080:
        /* <DEDUP_REMOVED lines=307> */
.L_x_22161:
        /* <DEDUP_REMOVED lines=32> */
.L_x_22163:
[----:B------:R-:W-:Y:S05]  /*16220*/  BSYNC B6 ;  /* 0x0000000000067941 */ /* 0x000fea0003800000 */
.L_x_22162:
        /* <DEDUP_REMOVED lines=37> */
.L_x_22166:
        /* <DEDUP_REMOVED lines=24> */
.L_x_22167:
[----:B------:R-:W-:Y:S05]  /*16600*/  BSYNC B0 ;  /* 0x0000000000007941 */ /* 0x000fea0003800000 */
.L_x_22165:
        /* <DEDUP_REMOVED lines=32> */
.L_x_22169:
        /* <DEDUP_REMOVED lines=24> */
.L_x_22170:
[----:B------:R-:W-:Y:S05]  /*16990*/  BSYNC B0 ;  /* 0x0000000000007941 */ /* 0x000fea0003800000 */
.L_x_22168:
        /* <DEDUP_REMOVED lines=33> */
.L_x_22172:
        /* <DEDUP_REMOVED lines=24> */
.L_x_22173:
[----:B------:R-:W-:Y:S05]  /*16d30*/  BSYNC B0 ;  /* 0x0000000000007941 */ /* 0x000fea0003800000 */
.L_x_22171:
        /* <DEDUP_REMOVED lines=33> */
.L_x_22175:
        /* <DEDUP_REMOVED lines=24> */
.L_x_22176:
[----:B------:R-:W-:Y:S05]  /*170d0*/  BSYNC B0 ;  /* 0x0000000000007941 */ /* 0x000fea0003800000 */
.L_x_22174:
        /* <DEDUP_REMOVED lines=33> */
.L_x_22178:
        /* <DEDUP_REMOVED lines=24> */
.L_x_22179:
[----:B------:R-:W-:Y:S05]  /*17470*/  BSYNC B0 ;  /* 0x0000000000007941 */ /* 0x000fea0003800000 */
.L_x_22177:
        /* <DEDUP_REMOVED lines=33> */
.L_x_22181:
        /* <DEDUP_REMOVED lines=24> */
.L_x_22182:
[----:B------:R-:W-:Y:S05]  /*17810*/  BSYNC B0 ;  /* 0x0000000000007941 */ /* 0x000fea0003800000 */
.L_x_22180:
        /* <DEDUP_REMOVED lines=33> */
.L_x_22184:
        /* <DEDUP_REMOVED lines=24> */
.L_x_22185:
[----:B------:R-:W-:Y:S05]  /*17bb0*/  BSYNC B0 ;  /* 0x0000000000007941 */ /* 0x000fea0003800000 */
.L_x_22183:
        /* <DEDUP_REMOVED lines=33> */
.L_x_22187:
        /* <DEDUP_REMOVED lines=24> */
.L_x_22188:
[----:B------:R-:W-:Y:S05]  /*17f50*/  BSYNC B0 ;  /* 0x0000000000007941 */ /* 0x000fea0003800000 */
.L_x_22186:
        /* <DEDUP_REMOVED lines=33> */
.L_x_22190:
        /* <DEDUP_REMOVED lines=24> */
.L_x_22191:
[----:B------:R-:W-:Y:S05]  /*182f0*/  BSYNC B0 ;  /* 0x0000000000007941 */ /* 0x000fea0003800000 */
.L_x_22189:
        /* <DEDUP_REMOVED lines=33> */
.L_x_22193:
        /* <DEDUP_REMOVED lines=24> */
.L_x_22194:
[----:B------:R-:W-:Y:S05]  /*18690*/  BSYNC B0 ;  /* 0x0000000000007941 */ /* 0x000fea0003800000 */
.L_x_22192:
        /* <DEDUP_REMOVED lines=33> */
.L_x_22196:
        /* <DEDUP_REMOVED lines=24> */
.L_x_22197:
[----:B------:R-:W-:Y:S05]  /*18a30*/  BSYNC B0 ;  /* 0x0000000000007941 */ /* 0x000fea0003800000 */
.L_x_22195:
        /* <DEDUP_REMOVED lines=33> */
.L_x_22199:
        /* <DEDUP_REMOVED lines=24> */
.L_x_22200:
[----:B------:R-:W-:Y:S05]  /*18dd0*/  BSYNC B0 ;  /* 0x0000000000007941 */ /* 0x000fea0003800000 */
.L_x_22198:
        /* <DEDUP_REMOVED lines=33> */
.L_x_22202:
        /* <DEDUP_REMOVED lines=24> */
.L_x_22203:
[----:B------:R-:W-:Y:S05]  /*19170*/  BSYNC B0 ;  /* 0x0000000000007941 */ /* 0x000fea0003800000 */
.L_x_22201:
        /* <DEDUP_REMOVED lines=33> */
.L_x_22205:
        /* <DEDUP_REMOVED lines=24> */
.L_x_22206:
[----:B------:R-:W-:Y:S05]  /*19510*/  BSYNC B0 ;  /* 0x0000000000007941 */ /* 0x000fea0003800000 */
.L_x_22204:
        /* <DEDUP_REMOVED lines=33> */
.L_x_22208:
        /* <DEDUP_REMOVED lines=24> */
.L_x_22209:
[----:B------:R-:W-:Y:S05]  /*198b0*/  BSYNC B0 ;  /* 0x0000000000007941 */ /* 0x000fea0003800000 */
.L_x_22207:
        /* <DEDUP_REMOVED lines=33> */
.L_x_22211:
        /* <DEDUP_REMOVED lines=24> */
.L_x_22212:
[----:B------:R-:W-:Y:S05]  /*19c50*/  BSYNC B0 ;  /* 0x0000000000007941 */ /* 0x000fea0003800000 */
.L_x_22210:
        /* <DEDUP_REMOVED lines=33> */
.L_x_22214:
        /* <DEDUP_REMOVED lines=24> */
.L_x_22215:
[----:B------:R-:W-:Y:S05]  /*19ff0*/  BSYNC B0 ;  /* 0x0000000000007941 */ /* 0x000fea0003800000 */
.L_x_22213:
        /* <DEDUP_REMOVED lines=33> */
.L_x_22217:
        /* <DEDUP_REMOVED lines=24> */
.L_x_22218:
[----:B------:R-:W-:Y:S05]  /*1a390*/  BSYNC B0 ;  /* 0x0000000000007941 */ /* 0x000fea0003800000 */
.L_x_22216:
        /* <DEDUP_REMOVED lines=33> */
.L_x_22220:
        /* <DEDUP_REMOVED lines=24> */
.L_x_22221:
[----:B------:R-:W-:Y:S05]  /*1a730*/  BSYNC B0 ;  /* 0x0000000000007941 */ /* 0x000fea0003800000 */
.L_x_22219:
        /* <DEDUP_REMOVED lines=33> */
.L_x_22223:
        /* <DEDUP_REMOVED lines=24> */
.L_x_22224:
[----:B------:R-:W-:Y:S05]  /*1aad0*/  BSYNC B0 ;  /* 0x0000000000007941 */ /* 0x000fea0003800000 */
.L_x_22222:
        /* <DEDUP_REMOVED lines=33> */
.L_x_22226:
        /* <DEDUP_REMOVED lines=24> */
.L_x_22227:
[----:B------:R-:W-:Y:S05]  /*1ae70*/  BSYNC B0 ;  /* 0x0000000000007941 */ /* 0x000fea0003800000 */
.L_x_22225:
        /* <DEDUP_REMOVED lines=33> */
.L_x_22229:
        /* <DEDUP_REMOVED lines=24> */
.L_x_22230:
[----:B------:R-:W-:Y:S05]  /*1b210*/  BSYNC B0 ;  /* 0x0000000000007941 */ /* 0x000fea0003800000 */
.L_x_22228:
        /* <DEDUP_REMOVED lines=33> */
.L_x_22232:
        /* <DEDUP_REMOVED lines=24> */
.L_x_22233:
[----:B------:R-:W-:Y:S05]  /*1b5b0*/  BSYNC B0 ;  /* 0x0000000000007941 */ /* 0x000fea0003800000 */
.L_x_22231:
        /* <DEDUP_REMOVED lines=31> */
.L_x_22235:
        /* <DEDUP_REMOVED lines=23> */
.L_x_22236:
[----:B------:R-:W-:Y:S05]  /*1b920*/  BSYNC B0 ;  /* 0x0000000000007941 */ /* 0x000fea0003800000 */
.L_x_22234:
        /* <DEDUP_REMOVED lines=17> */
[----:B------:R-:W-:Y:S05]  /*1ba40*/  CALL.REL.NOINC `($__internal_47_$__cuda_sm20_rem_u64) ;  /* 0x0000000400a07944 */ /* 0x000fea0003c00000 */
[----:B------:R-:W-:Y:S01]  /*1ba50*/  IMAD.MOV.U32 R4, RZ, RZ, R0 ;  /* 0x000000ffff047224 */ /* 0x000fe200078e0000 */
[----:B------:R-:W-:Y:S01]  /*1ba60*/  MOV R5, R3 ;  /* 0x0000000300057202 */ /* 0x000fe20000000f00 */
[----:B------:R-:W-:Y:S06]  /*1ba70*/  BRA `(.L_x_22239) ;  /* 0x00000000004c7947 */ /* 0x000fec0003800000 */
.L_x_22238:
        /* <DEDUP_REMOVED lines=19> */
.L_x_22239:
[----:B------:R-:W-:Y:S05]  /*1bbb0*/  BSYNC B0 ;  /* 0x0000000000007941 */ /* 0x000fea0003800000 */
.L_x_22237:
[----:B------:R-:W-:Y:S01]  /*1bbc0*/  ULDC.64 UR4, c[0x0][0x5c0] ;  /* 0x0001700000047ab9 */ /* 0x000fe20000000a00 */
[----:B------:R-:W-:Y:S02]  /*1bbd0*/  IMAD.MOV.U32 R3, RZ, RZ, R15 ;  /* 0x000000ffff037224 */ /* 0x000fe400078e000f */
[----:B------:R-:W-:Y:S02]  /*1bbe0*/  IMAD R5, R5, UR4, RZ ;  /* 0x0000000405057c24 */ /* 0x000fe4000f8e02ff */
[----:B------:R-:W-:-:S04]  /*1bbf0*/  IMAD.WIDE.U32 R2, R4, UR4, R2 ;  /* 0x0000000404027c25 */ /* 0x000fc8000f8e0002 */
[----:B------:R-:W-:-:S05]  /*1bc00*/  IMAD R5, R4, UR5, R5 ;  /* 0x0000000504057c24 */ /* 0x000fca000f8e0205 */
[----:B------:R-:W-:-:S07]  /*1bc10*/  IADD3 R15, R3, R5, RZ ;  /* 0x00000005030f7210 */ /* 0x000fce0007ffe0ff */
.L_x_22164:
[----:B------:R-:W2:Y:S01]  /*1bc20*/  LDG.E R17, desc[UR36][R16.64] ;  /* 0x0000002410117981 */ /* 0x000ea2000c1e1900 */
[----:B------:R-:W-:Y:S02]  /*1bc30*/  ULDC.64 UR4, c[0x0][0x5d0] ;  /* 0x0001740000047ab9 */ /* 0x000fe40000000a00 */
[----:B------:R-:W-:-:S04]  /*1bc40*/  LEA R4, P0, R2, UR4, 0x2 ;  /* 0x0000000402047c11 */ /* 0x000fc8000f8010ff */
[----:B------:R-:W-:-:S05]  /*1bc50*/  LEA.HI.X R5, R2, UR5, R15, 0x2, P0 ;  /* 0x0000000502057c11 */ /* 0x000fca00080f140f */
[----:B--2---:R-:W-:Y:S01]  /*1bc60*/  REDG.E.ADD.F32.FTZ.RN.STRONG.GPU desc[UR36][R4.64], R17 ;  /* 0x00000011040079a6 */ /* 0x004fe2000c10f3a4 */
[----:B------:R-:W-:Y:S05]  /*1bc70*/  EXIT ;  /* 0x000000000000794d */ /* 0x000fea0003800000 */
        .weak           $__internal_46_$__cuda_sm20_div_u64
        .type           $__internal_46_$__cuda_sm20_div_u64,@function
        .size           $__internal_46_$__cuda_sm20_div_u64,($__internal_47_$__cuda_sm20_rem_u64 - $__internal_46_$__cuda_sm20_div_u64)
$__internal_46_$__cuda_sm20_div_u64:
        /* <DEDUP_REMOVED lines=68> */
[----:B------:R-:W-:Y:S05]  /*1c0c0*/  RET.REL.NODEC R4 `(_ZN2at6native24index_elementwise_kernelILi128ELi4EZNS0_20cuda_take_put_kernelIflZZZZZNS0_10put_kernelERNS_14TensorIteratorERKNS_10TensorBaseEbENKUlvE_clEvENKUlvE5_clEvENKUlvE_clEvENKUlvE0_clEvEUlRflE_EEvS4_S7_RKT1_EUliE_EEvlSE_) ;  /* 0xfffffe3c04cc7950 */ /* 0x000fea0003c3ffff */
        .weak           $__internal_47_$__cuda_sm20_rem_u64
        .type           $__internal_47_$__cuda_sm20_rem_u64,@function
        .size           $__internal_47_$__cuda_sm20_rem_u64,(.L_x_27964 - $__internal_47_$__cuda_sm20_rem_u64)
$__internal_47_$__cuda_sm20_rem_u64:
        /* <DEDUP_REMOVED lines=63> */
[----:B------:R-:W-:Y:S06]  /*1c4c0*/  RET.REL.NODEC R4 `(_ZN2at6native24index_elementwise_kernelILi128ELi4EZNS0_20cuda_take_put_kernelIflZZZZZNS0_10put_kernelERNS_14TensorIteratorERKNS_10TensorBaseEbENKUlvE_clEvENKUlvE5_clEvENKUlvE_clEvENKUlvE0_clEvEUlRflE_EEvS4_S7_RKT1_EUliE_EEvlSE_) ;  /* 0xfffffe3804cc7950 */ /* 0x000fec0003c3ffff */
.L_x_22240:
        /* <DEDUP_REMOVED lines=11> */
.L_x_27964:


//--------------------- .text._ZN2at6native24index_elementwise_kernelILi128ELi4EZNS0_20cuda_take_put_kernelIfiZZZZZNS0_10put_kernelERNS_14TensorIteratorERKNS_10TensorBaseEbENKUlvE_clEvENKUlvE5_clEvENKUlvE_clEvENKUlvE_clEvEUlRfiE0_EEvS4_S7_RKT1_EUliE_EEvlSE_ --------------------------
	.section	.text._ZN2at6native24index_elementwise_kernelILi128ELi4EZNS0_20cuda_take_put_kernelIfiZZZZZNS0_10put_kernelERNS_14TensorIteratorERKNS_10TensorBaseEbENKUlvE_clEvENKUlvE5_clEvENKUlvE_clEvENKUlvE_clEvEUlRfiE0_EEvS4_S7_RKT1_EUliE_EEvlSE_,"ax",@progbits
	.align	128
        .global         _ZN2at6native24index_elementwise_kernelILi128ELi4EZNS0_20cuda_take_put_kernelIfiZZZZZNS0_10put_kernelERNS_14TensorIteratorERKNS_10TensorBaseEbENKUlvE_clEvENKUlvE5_clEvENKUlvE_clEvENKUlvE_clEvEUlRfiE0_EEvS4_S7_RKT1_EUliE_EEvlSE_
        .type           _ZN2at6native24index_elementwise_kernelILi128ELi4EZNS0_20cuda_take_put_kernelIfiZZZZZNS0_10put_kernelERNS_14TensorIteratorERKNS_10TensorBaseEbENKUlvE_clEvENKUlvE5_clEvENKUlvE_clEvENKUlvE_clEvEUlRfiE0_EEvS4_S7_RKT1_EUliE_EEvlSE_,@function
        .size           _ZN2at6native24index_elementwise_kernelILi128ELi4EZNS0_20cuda_take_put_kernelIfiZZZZZNS0_10put_kernelERNS_14TensorIteratorERKNS_10TensorBaseEbENKUlvE_clEvENKUlvE5_clEvENKUlvE_clEvENKUlvE_clEvEUlRfiE0_EEvS4_S7_RKT1_EUliE_EEvlSE_,(.L_x_28124 - _ZN2at6native24index_elementwise_kernelILi128ELi4EZNS0_20cuda_take_put_kernelIfiZZZZZNS0_10put_kernelERNS_14TensorIteratorERKNS_10TensorBaseEbENKUlvE_clEvENKUlvE5_clEvENKUlvE_clEvENKUlvE_clEvEUlRfiE0_EEvS4_S7_RKT1_EUliE_EEvlSE_)
        .other          _ZN2at6native24index_elementwise_kernelILi128ELi4EZNS0_20cuda_take_put_kernelIfiZZZZZNS0_10put_kernelERNS_14TensorIteratorERKNS_10TensorBaseEbENKUlvE_clEvENKUlvE5_clEvENKUlvE_clEvENKUlvE_clEvEUlRfiE0_EEvS4_S7_RKT1_EUliE_EEvlSE_,@"STO_CUDA_ENTRY STV_DEFAULT"
_ZN2at6native24index_elementwise_kernelILi128ELi4EZNS0_20cuda_take_put_kernelIfiZZZZZNS0_10put_kernelERNS_14TensorIteratorERKNS_10TensorBaseEbENKUlvE_clEvENKUlvE5_clEvENKUlvE_clEvENKUlvE_clEvEUlRfiE0_EEvS4_S7_RKT1_EUliE_EEvlSE_:
.text._ZN2at6native24index_elementwise_kernelILi128ELi4EZNS0_20cuda_take_put_kernelIfiZZZZZNS0_10put_kernelERNS_14TensorIteratorERKNS_10TensorBaseEbENKUlvE_clEvENKUlvE5_clEvENKUlvE_clEvENKUlvE_clEvEUlRfiE0_EEvS4_S7_RKT1_EUliE_EEvlSE_:
        /* <DEDUP_REMOVED lines=315> */
.L_x_22243:
        /* <DEDUP_REMOVED lines=32> */
.L_x_22245:
[----:B------:R-:W-:Y:S05]  /*15b0*/  BSYNC B6 ;  /* 0x0000000000067941 */ /* 0x000fea0003800000 */
.L_x_22244:
        /* <DEDUP_REMOVED lines=284> */
.L_x_22246:
[----:B------:R-:W2:Y:S01]  /*2780*/  LDG.E R19, desc[UR36][R18.64] ;  /* 0x0000002412137981 */ /* 0x000ea2000c1e1900 */
[----:B------:R-:W0:Y:S01]  /*2790*/  LDC.64 R4, c[0x0][0x5c0] ;  /* 0x00017000ff047b82 */ /* 0x000e220000000a00 */
[----:B------:R-:W-:-:S04]  /*27a0*/  LEA R22, R25, R22, 0x9 ;  /* 0x0000001619167211 */ /* 0x000fc800078e48ff */
[----:B------:R-:W-:Y:S01]  /*27b0*/  IADD3 R23, R22, 0x80, RZ ;  /* 0x0000008016177810 */ /* 0x000fe20007ffe0ff */
[----:B0-----:R-:W-:-:S05]  /*27c0*/  IMAD.WIDE R2, R3, 0x4, R4 ;  /* 0x0000000403027825 */ /* 0x001fca00078e0204 */
[----:B--2---:R0:W-:Y:S02]  /*27d0*/  STG.E desc[UR36][R2.64], R19 ;  /* 0x0000001302007986 */ /* 0x0041e4000c101924 */
[----:B0-----:R-:W-:Y:S01]  /*27e0*/  MOV R2, R23 ;  /* 0x0000001700027202 */ /* 0x001fe20000000f00 */
[----:B------:R-:W-:-:S07]  /*27f0*/  IMAD.MOV.U32 R3, RZ, RZ, RZ ;  /* 0x000000ffff037224 */ /* 0x000fce00078e00ff */
.L_x_22242:
[----:B------:R-:W-:Y:S05]  /*2800*/  BSYNC B7 ;  /* 0x0000000000077941 */ /* 0x000fea0003800000 */
.L_x_22241:
        /* <DEDUP_REMOVED lines=307> */
.L_x_22249:
        /* <DEDUP_REMOVED lines=32> */
.L_x_22251:
[----:B------:R-:W-:Y:S05]  /*3d40*/  BSYNC B6 ;  /* 0x0000000000067941 */ /* 0x000fea0003800000 */
.L_x_22250:
        /* <DEDUP_REMOVED lines=284> */
.L_x_22252:
[----:B------:R-:W2:Y:S01]  /*4f10*/  LDG.E R19, desc[UR36][R18.64] ;  /* 0x0000002412137981 */ /* 0x000ea2000c1e1900 */
[----:B------:R-:W0:Y:S01]  /*4f20*/  LDC.64 R4, c[0x0][0x5c0] ;  /* 0x00017000ff047b82 */ /* 0x000e220000000a00 */
[----:B------:R-:W-:Y:S01]  /*4f30*/  IADD3 R23, R23, 0x80, RZ ;  /* 0x0000008017177810 */ /* 0x000fe20007ffe0ff */
[----:B0-----:R-:W-:-:S05]  /*4f40*/  IMAD.WIDE R2, R3, 0x4, R4 ;  /* 0x0000000403027825 */ /* 0x001fca00078e0204 */
[----:B--2---:R0:W-:Y:S02]  /*4f50*/  STG.E desc[UR36][R2.64], R19 ;  /* 0x0000001302007986 */ /* 0x0041e4000c101924 */
[----:B0-----:R-:W-:Y:S02]  /*4f60*/  MOV R2, R23 ;  /* 0x0000001700027202 */ /* 0x001fe40000000f00 */
[----:B------:R-:W-:-:S07]  /*4f70*/  MOV R3, RZ ;  /* 0x000000ff00037202 */ /* 0x000fce0000000f00 */
.L_x_22248:
[----:B------:R-:W-:Y:S05]  /*4f80*/  BSYNC B7 ;  /* 0x0000000000077941 */ /* 0x000fea0003800000 */
.L_x_22247:
        /* <DEDUP_REMOVED lines=307> */
.L_x_22255:
        /* <DEDUP_REMOVED lines=32> */
.L_x_22257:
[----:B------:R-:W-:Y:S05]  /*64c0*/  BSYNC B6 ;  /* 0x0000000000067941 */ /* 0x000fea0003800000 */
.L_x_22256:
        /* <DEDUP_REMOVED lines=284> */
.L_x_22258:
[----:B------:R-:W2:Y:S01]  /*7690*/  LDG.E R19, desc[UR36][R18.64] ;  /* 0x0000002412137981 */ /* 0x000ea2000c1e1900 */
[----:B------:R-:W0:Y:S01]  /*76a0*/  LDC.64 R4, c[0x0][0x5c0] ;  /* 0x00017000ff047b82 */ /* 0x000e220000000a00 */
[----:B------:R-:W-:Y:S02]  /*76b0*/  VIADD R23, R23, 0x80 ;  /* 0x0000008017177836 */ /* 0x000fe40000000000 */
[----:B0-----:R-:W-:-:S05]  /*76c0*/  IMAD.WIDE R2, R3, 0x4, R4 ;  /* 0x0000000403027825 */ /* 0x001fca00078e0204 */
[----:B--2---:R0:W-:Y:S02]  /*76d0*/  STG.E desc[UR36][R2.64], R19 ;  /* 0x0000001302007986 */ /* 0x0041e4000c101924 */
[----:B0-----:R-:W-:Y:S02]  /*76e0*/  MOV R2, R23 ;  /* 0x0000001700027202 */ /* 0x001fe40000000f00 */
[----:B------:R-:W-:-:S07]  /*76f0*/  MOV R3, RZ ;  /* 0x000000ff00037202 */ /* 0x000fce0000000f00 */
.L_x_22254:
[----:B------:R-:W-:Y:S05]  /*7700*/  BSYNC B7 ;  /* 0x0000000000077941 */ /* 0x000fea0003800000 */
.L_x_22253:
        /* <DEDUP_REMOVED lines=306> */
.L_x_22259:
        /* <DEDUP_REMOVED lines=32> */
.L_x_22261:
[----:B------:R-:W-:Y:S05]  /*8c30*/  BSYNC B6 ;  /* 0x0000000000067941 */ /* 0x000fea0003800000 */
.L_x_22260:
        /* <DEDUP_REMOVED lines=284> */
.L_x_22262:
[----:B------:R-:W2:Y:S01]  /*9e00*/  LDG.E R19, desc[UR36][R18.64] ;  /* 0x0000002412137981 */ /* 0x000ea2000c1e1900 */
[----:B------:R-:W0:Y:S02]  /*9e10*/  LDC.64 R4, c[0x0][0x5c0] ;  /* 0x00017000ff047b82 */ /* 0x000e240000000a00 */
[----:B0-----:R-:W-:-:S05]  /*9e20*/  IMAD.WIDE R2, R3, 0x4, R4 ;  /* 0x0000000403027825 */ /* 0x001fca00078e0204 */
[----:B--2---:R-:W-:Y:S01]  /*9e30*/  STG.E desc[UR36][R2.64], R19 ;  /* 0x0000001302007986 */ /* 0x004fe2000c101924 */
[----:B------:R-:W-:Y:S05]  /*9e40*/  EXIT ;  /* 0x000000000000794d */ /* 0x000fea0003800000 */
.L_x_22263:
        /* <DEDUP_REMOVED lines=11> */
.L_x_28124:


//--------------------- .text._ZN2at6native24index_elementwise_kernelILi128ELi4EZNS0_20cuda_take_put_kernelIfiZZZZZNS0_10put_kernelERNS_14TensorIteratorERKNS_10TensorBaseEbENKUlvE_clEvENKUlvE5_clEvENKUlvE_clEvENKUlvE_clEvEUlRfiE_EEvS4_S7_RKT1_EUliE_EEvlSE_ --------------------------
	.section	.text._ZN2at6native24index_elementwise_kernelILi128ELi4EZNS0_20cuda_take_put_kernelIfiZZZZZNS0_10put_kernelERNS_14TensorIteratorERKNS_10TensorBaseEbENKUlvE_clEvENKUlvE5_clEvENKUlvE_clEvENKUlvE_clEvEUlRfiE_EEvS4_S7_RKT1_EUliE_EEvlSE_,"ax",@progbits
	.align	128
        .global         _ZN2at6native24index_elementwise_kernelILi128ELi4EZNS0_20cuda_take_put_kernelIfiZZZZZNS0_10put_kernelERNS_14TensorIteratorERKNS_10TensorBaseEbENKUlvE_clEvENKUlvE5_clEvENKUlvE_clEvENKUlvE_clEvEUlRfiE_EEvS4_S7_RKT1_EUliE_EEvlSE_
        .type           _ZN2at6native24index_elementwise_kernelILi128ELi4EZNS0_20cuda_take_put_kernelIfiZZZZZNS0_10put_kernelERNS_14TensorIteratorERKNS_10TensorBaseEbENKUlvE_clEvENKUlvE5_clEvENKUlvE_clEvENKUlvE_clEvEUlRfiE_EEvS4_S7_RKT1_EUliE_EEvlSE_,@function
        .size           _ZN2at6native24index_elementwise_kernelILi128ELi4EZNS0_20cuda_take_put_kernelIfiZZZZZNS0_10put_kernelERNS_14TensorIteratorERKNS_10TensorBaseEbENKUlvE_clEvENKUlvE5_clEvENKUlvE_clEvENKUlvE_clEvEUlRfiE_EEvS4_S7_RKT1_EUliE_EEvlSE_,(.L_x_28125 - _ZN2at6native24index_elementwise_kernelILi128ELi4EZNS0_20cuda_take_put_kernelIfiZZZZZNS0_10put_kernelERNS_14TensorIteratorERKNS_10TensorBaseEbENKUlvE_clEvENKUlvE5_clEvENKUlvE_clEvENKUlvE_clEvEUlRfiE_EEvS4_S7_RKT1_EUliE_EEvlSE_)
        .other          _ZN2at6native24index_elementwise_kernelILi128ELi4EZNS0_20cuda_take_put_kernelIfiZZZZZNS0_10put_kernelERNS_14TensorIteratorERKNS_10TensorBaseEbENKUlvE_clEvENKUlvE5_clEvENKUlvE_clEvENKUlvE_clEvEUlRfiE_EEvS4_S7_RKT1_EUliE_EEvlSE_,@"STO_CUDA_ENTRY STV_DEFAULT"
_ZN2at6native24index_elementwise_kernelILi128ELi4EZNS0_20cuda_take_put_kernelIfiZZZZZNS0_10put_kernelERNS_14TensorIteratorERKNS_10TensorBaseEbENKUlvE_clEvENKUlvE5_clEvENKUlvE_clEvENKUlvE_clEvEUlRfiE_EEvS4_S7_RKT1_EUliE_EEvlSE_:
.text._ZN2at6native24index_elementwise_kernelILi128ELi4EZNS0_20cuda_take_put_kernelIfiZZZZZNS0_10put_kernelERNS_14TensorIteratorERKNS_10TensorBaseEbENKUlvE_clEvENKUlvE5_clEvENKUlvE_clEvENKUlvE_clEvEUlRfiE_EEvS4_S7_RKT1_EUliE_EEvlSE_:
        /* <DEDUP_REMOVED lines=315> */
.L_x_22266:
        /* <DEDUP_REMOVED lines=32> */
.L_x_22268:
[----:B------:R-:W-:Y:S05]  /*15b0*/  BSYNC B6 ;  /* 0x0000000000067941 */ /* 0x000fea0003800000 */
.L_x_22267:
        /* <DEDUP_REMOVED lines=284> */
.L_x_22269:
[----:B------:R-:W2:Y:S01]  /*2780*/  LDG.E R19, desc[UR36][R18.64] ;  /* 0x0000002412137981 */ /* 0x000ea2000c1e1900 */
[----:B------:R-:W0:Y:S01]  /*2790*/  LDC.64 R4, c[0x0][0x5c8] ;  /* 0x00017200ff047b82 */ /* 0x000e220000000a00 */
[----:B------:R-:W-:-:S04]  /*27a0*/  LEA R22, R25, R22, 0x9 ;  /* 0x0000001619167211 */ /* 0x000fc800078e48ff */
[----:B------:R-:W-:Y:S01]  /*27b0*/  IADD3 R23, R22, 0x80, RZ ;  /* 0x0000008016177810 */ /* 0x000fe20007ffe0ff */
[----:B0-----:R-:W-:-:S05]  /*27c0*/  IMAD.WIDE R2, R3, 0x4, R4 ;  /* 0x0000000403027825 */ /* 0x001fca00078e0204 */
[----:B--2---:R0:W-:Y:S02]  /*27d0*/  REDG.E.ADD.F32.FTZ.RN.STRONG.GPU desc[UR36][R2.64], R19 ;  /* 0x00000013020079a6 */ /* 0x0041e4000c10f3a4 */
[----:B0-----:R-:W-:Y:S01]  /*27e0*/  MOV R2, R23 ;  /* 0x0000001700027202 */ /* 0x001fe20000000f00 */
[----:B------:R-:W-:-:S07]  /*27f0*/  IMAD.MOV.U32 R3, RZ, RZ, RZ ;  /* 0x000000ffff037224 */ /* 0x000fce00078e00ff */
.L_x_22265:
[----:B------:R-:W-:Y:S05]  /*2800*/  BSYNC B7 ;  /* 0x0000000000077941 */ /* 0x000fea0003800000 */
.L_x_22264:
        /* <DEDUP_REMOVED lines=307> */
.L_x_22272:
        /* <DEDUP_REMOVED lines=32> */
.L_x_22274:
[----:B------:R-:W-:Y:S05]  /*3d40*/  BSYNC B6 ;  /* 0x0000000000067941 */ /* 0x000fea0003800000 */
.L_x_22273:
        /* <DEDUP_REMOVED lines=284> */
.L_x_22275:
[----:B------:R-:W2:Y:S01]  /*4f10*/  LDG.E R19, desc[UR36][R18.64] ;  /* 0x0000002412137981 */ /* 0x000ea2000c1e1900 */
[----:B------:R-:W0:Y:S01]  /*4f20*/  LDC.64 R4, c[0x0][0x5c8] ;  /* 0x00017200ff047b82 */ /* 0x000e220000000a00 */
[----:B------:R-:W-:Y:S01]  /*4f30*/  IADD3 R23, R23, 0x80, RZ ;  /* 0x0000008017177810 */ /* 0x000fe20007ffe0ff */
[----:B0-----:R-:W-:-:S05]  /*4f40*/  IMAD.WIDE R2, R3, 0x4, R4 ;  /* 0x0000000403027825 */ /* 0x001fca00078e0204 */
[----:B--2---:R0:W-:Y:S02]  /*4f50*/  REDG.E.ADD.F32.FTZ.RN.STRONG.GPU desc[UR36][R2.64], R19 ;  /* 0x00000013020079a6 */ /* 0x0041e4000c10f3a4 */
[----:B0-----:R-:W-:Y:S02]  /*4f60*/  MOV R2, R23 ;  /* 0x0000001700027202 */ /* 0x001fe40000000f00 */
[----:B------:R-:W-:-:S07]  /*4f70*/  MOV R3, RZ ;  /* 0x000000ff00037202 */ /* 0x000fce0000000f00 */
.L_x_22271:
[----:B------:R-:W-:Y:S05]  /*4f80*/  BSYNC B7 ;  /* 0x0000000000077941 */ /* 0x000fea0003800000 */
.L_x_22270:
        /* <DEDUP_REMOVED lines=307> */
.L_x_22278:
        /* <DEDUP_REMOVED lines=32> */
.L_x_22280:
[----:B------:R-:W-:Y:S05]  /*64c0*/  BSYNC B6 ;  /* 0x0000000000067941 */ /* 0x000fea0003800000 */
.L_x_22279:
        /* <DEDUP_REMOVED lines=284> */
.L_x_22281:
[----:B------:R-:W2:Y:S01]  /*7690*/  LDG.E R19, desc[UR36][R18.64] ;  /* 0x0000002412137981 */ /* 0x000ea2000c1e1900 */
[----:B------:R-:W0:Y:S01]  /*76a0*/  LDC.64 R4, c[0x0][0x5c8] ;  /* 0x00017200ff047b82 */ /* 0x000e220000000a00 */
[----:B------:R-:W-:Y:S02]  /*76b0*/  VIADD R23, R23, 0x80 ;  /* 0x0000008017177836 */ /* 0x000fe40000000000 */
[----:B0-----:R-:W-:-:S05]  /*76c0*/  IMAD.WIDE R2, R3, 0x4, R4 ;  /* 0x0000000403027825 */ /* 0x001fca00078e0204 */
[----:B--2---:R0:W-:Y:S02]  /*76d0*/  REDG.E.ADD.F32.FTZ.RN.STRONG.GPU desc[UR36][R2.64], R19 ;  /* 0x00000013020079a6 */ /* 0x0041e4000c10f3a4 */
[----:B0-----:R-:W-:Y:S02]  /*76e0*/  MOV R2, R23 ;  /* 0x0000001700027202 */ /* 0x001fe40000000f00 */
[----:B------:R-:W-:-:S07]  /*76f0*/  MOV R3, RZ ;  /* 0x000000ff00037202 */ /* 0x000fce0000000f00 */
.L_x_22277:
[----:B------:R-:W-:Y:S05]  /*7700*/  BSYNC B7 ;  /* 0x0000000000077941 */ /* 0x000fea0003800000 */
.L_x_22276:
        /* <DEDUP_REMOVED lines=306> */
.L_x_22282:
        /* <DEDUP_REMOVED lines=32> */
.L_x_22284:
[----:B------:R-:W-:Y:S05]  /*8c30*/  BSYNC B6 ;  /* 0x0000000000067941 */ /* 0x000fea0003800000 */
.L_x_22283:
        /* <DEDUP_REMOVED lines=284> */
.L_x_22285:
[----:B------:R-:W2:Y:S01]  /*9e00*/  LDG.E R19, desc[UR36][R18.64] ;  /* 0x0000002412137981 */ /* 0x000ea2000c1e1900 */
[----:B------:R-:W0:Y:S02]  /*9e10*/  LDC.64 R4, c[0x0][0x5c8] ;  /* 0x00017200ff047b82 */ /* 0x000e240000000a00 */
[----:B0-----:R-:W-:-:S05]  /*9e20*/  IMAD.WIDE R2, R3, 0x4, R4 ;  /* 0x0000000403027825 */ /* 0x001fca00078e0204 */
[----:B--2---:R-:W-:Y:S01]  /*9e30*/  REDG.E.ADD.F32.FTZ.RN.STRONG.GPU desc[UR36][R2.64], R19 ;  /* 0x00000013020079a6 */ /* 0x004fe2000c10f3a4 */
[----:B------:R-:W-:Y:S05]  /*9e40*/  EXIT ;  /* 0x000000000000794d */ /* 0x000fea0003800000 */
.L_x_22286:
        /* <DEDUP_REMOVED lines=11> */
.L_x_28125:


//--------------------- .text._ZN2at6native24index_elementwise_kernelILi128ELi4EZNS0_20cuda_take_put_kernelIdlZZZZZNS0_10put_kernelERNS_14TensorIteratorERKNS_10TensorBaseEbENKUlvE_clEvENKUlvE4_clEvENKUlvE_clEvENKUlvE0_clEvEUlRdlE0_EEvS4_S7_RKT1_EUliE_EEvlSE_ --------------------------
	.section	.text._ZN2at6native24index_elementwise_kernelILi128ELi4EZNS0_20cuda_take_put_kernelIdlZZZZZNS0_10put_kernelERNS_14TensorIteratorERKNS_10TensorBaseEbENKUlvE_clEvENKUlvE4_clEvENKUlvE_clEvENKUlvE0_clEvEUlRdlE0_EEvS4_S7_RKT1_EUliE_EEvlSE_,"ax",@progbits
	.align	128
        .global         _ZN2at6native24index_elementwise_kernelILi128ELi4EZNS0_20cuda_take_put_kernelIdlZZZZZNS0_10put_kernelERNS_14TensorIteratorERKNS_10TensorBaseEbENKUlvE_clEvENKUlvE4_clEvENKUlvE_clEvENKUlvE0_clEvEUlRdlE0_EEvS4_S7_RKT1_EUliE_EEvlSE_
        .type           _ZN2at6native24index_elementwise_kernelILi128ELi4EZNS0_20cuda_take_put_kernelIdlZZZZZNS0_10put_kernelERNS_14TensorIteratorERKNS_10TensorBaseEbENKUlvE_clEvENKUlvE4_clEvENKUlvE_clEvENKUlvE0_clEvEUlRdlE0_EEvS4_S7_RKT1_EUliE_EEvlSE_,@function
        .size           _ZN2at6native24index_elementwise_kernelILi128ELi4EZNS0_20cuda_take_put_kernelIdlZZZZZNS0_10put_kernelERNS_14TensorIteratorERKNS_10TensorBaseEbENKUlvE_clEvENKUlvE4_clEvENKUlvE_clEvENKUlvE0_clEvEUlRdlE0_EEvS4_S7_RKT1_EUliE_EEvlSE_,(.L_x_27966 - _ZN2at6native24index_elementwise_kernelILi128ELi4EZNS0_20cuda_take_put_kernelIdlZZZZZNS0_10put_kernelERNS_14TensorIteratorERKNS_10TensorBaseEbENKUlvE_clEvENKUlvE4_clEvENKUlvE_clEvENKUlvE0_clEvEUlRdlE0_EEvS4_S7_RKT1_EUliE_EEvlSE_)
        .other          _ZN2at6native24index_elementwise_kernelILi128ELi4EZNS0_20cuda_take_put_kernelIdlZZZZZNS0_10put_kernelERNS_14TensorIteratorERKNS_10TensorBaseEbENKUlvE_clEvENKUlvE4_clEvENKUlvE_clEvENKUlvE0_clEvEUlRdlE0_EEvS4_S7_RKT1_EUliE_EEvlSE_,@"STO_CUDA_ENTRY STV_DEFAULT"
_ZN2at6native24index_elementwise_kernelILi128ELi4EZNS0_20cuda_take_put_kernelIdlZZZZZNS0_10put_kernelERNS_14TensorIteratorERKNS_10TensorBaseEbENKUlvE_clEvENKUlvE4_clEvENKUlvE_clEvENKUlvE0_clEvEUlRdlE0_EEvS4_S7_RKT1_EUliE_EEvlSE_:
.text._ZN2at6native24index_elementwise_kernelILi128ELi4EZNS0_20cuda_take_put_kernelIdlZZZZZNS0_10put_kernelERNS_14TensorIteratorERKNS_10TensorBaseEbENKUlvE_clEvENKUlvE4_clEvENKUlvE_clEvENKUlvE0_clEvEUlRdlE0_EEvS4_S7_RKT1_EUliE_EEvlSE_:
        /* <DEDUP_REMOVED lines=317> */
.L_x_22289:
        /* <DEDUP_REMOVED lines=29> */
.L_x_22291:
[----:B------:R-:W-:Y:S05]  /*15a0*/  BSYNC B7 ;  /* 0x0000000000077941 */ /* 0x000fea0003800000 */
.L_x_22290:
        /* <DEDUP_REMOVED lines=25> */
[----:B------:R-:W-:Y:S05]  /*1740*/  CALL.REL.NOINC `($__internal_48_$__cuda_sm20_div_u64) ;  /* 0x000001a4004c7944 */ /* 0x000fea0003c00000 */
        /* <DEDUP_REMOVED lines=11> */
.L_x_22294:
        /* <DEDUP_REMOVED lines=23> */
.L_x_22295:
[----:B------:R-:W-:Y:S05]  /*1970*/  BSYNC B0 ;  /* 0x0000000000007941 */ /* 0x000fea0003800000 */
.L_x_22293:
        /* <DEDUP_REMOVED lines=32> */
.L_x_22297:
        /* <DEDUP_REMOVED lines=24> */
.L_x_22298:
[----:B------:R-:W-:Y:S05]  /*1d00*/  BSYNC B0 ;  /* 0x0000000000007941 */ /* 0x000fea0003800000 */
.L_x_22296:
        /* <DEDUP_REMOVED lines=20> */
[----:B------:R-:W-:Y:S05]  /*1e50*/  CALL.REL.NOINC `($__internal_48_$__cuda_sm20_div_u64) ;  /* 0x0000019c00887944 */ /* 0x000fea0003c00000 */
        /* <DEDUP_REMOVED lines=12> */
.L_x_22300:
        /* <DEDUP_REMOVED lines=24> */
.L_x_22301:
[----:B------:R-:W-:Y:S05]  /*20a0*/  BSYNC B0 ;  /* 0x0000000000007941 */ /* 0x000fea0003800000 */
.L_x_22299:
        /* <DEDUP_REMOVED lines=33> */
.L_x_22303:
        /* <DEDUP_REMOVED lines=24> */
.L_x_22304:
[----:B------:R-:W-:Y:S05]  /*2440*/  BSYNC B0 ;  /* 0x0000000000007941 */ /* 0x000fea0003800000 */
.L_x_22302:
        /* <DEDUP_REMOVED lines=33> */
.L_x_22306:
        /* <DEDUP_REMOVED lines=24> */
.L_x_22307:
[----:B------:R-:W-:Y:S05]  /*27e0*/  BSYNC B0 ;  /* 0x0000000000007941 */ /* 0x000fea0003800000 */
.L_x_22305:
        /* <DEDUP_REMOVED lines=33> */
.L_x_22309:
        /* <DEDUP_REMOVED lines=24> */
.L_x_22310:
[----:B------:R-:W-:Y:S05]  /*2b80*/  BSYNC B0 ;  /* 0x0000000000007941 */ /* 0x000fea0003800000 */
.L_x_22308:
        /* <DEDUP_REMOVED lines=33> */
.L_x_22312:
        /* <DEDUP_REMOVED lines=24> */
.L_x_22313:
[----:B------:R-:W-:Y:S05]  /*2f20*/  BSYNC B0 ;  /* 0x0000000000007941 */ /* 0x000fea0003800000 */
.L_x_22311:
        /* <DEDUP_REMOVED lines=33> */
.L_x_22315:
        /* <DEDUP_REMOVED lines=24> */
.L_x_22316:
[----:B------:R-:W-:Y:S05]  /*32c0*/  BSYNC B0 ;  /* 0x0000000000007941 */ /* 0x000fea0003800000 */
.L_x_22314:
        /* <DEDUP_REMOVED lines=33> */
.L_x_22318:
        /* <DEDUP_REMOVED lines=24> */
.L_x_22319:
[----:B------:R-:W-:Y:S05]  /*3660*/  BSYNC B0 ;  /* 0x0000000000007941 */ /* 0x000fea0003800000 */
.L_x_22317:
        /* <DEDUP_REMOVED lines=33> */
.L_x_22321:
        /* <DEDUP_REMOVED lines=24> */
.L_x_22322:
[----:B------:R-:W-:Y:S05]  /*3a00*/  BSYNC B0 ;  /* 0x0000000000007941 */ /* 0x000fea0003800000 */
.L_x_22320:
        /* <DEDUP_REMOVED lines=33> */
.L_x_22324:
        /* <DEDUP_REMOVED lines=24> */
.L_x_22325:
[----:B------:R-:W-:Y:S05]  /*3da0*/  BSYNC B0 ;  /* 0x0000000000007941 */ /* 0x000fea0003800000 */
.L_x_22323:
        /* <DEDUP_REMOVED lines=33> */
.L_x_22327:
        /* <DEDUP_REMOVED lines=24> */
.L_x_22328:
[----:B------:R-:W-:Y:S05]  /*4140*/  BSYNC B0 ;  /* 0x0000000000007941 */ /* 0x000fea0003800000 */
.L_x_22326:
        /* <DEDUP_REMOVED lines=33> */
.L_x_22330:
        /* <DEDUP_REMOVED lines=24> */
.L_x_22331:
[----:B------:R-:W-:Y:S05]  /*44e0*/  BSYNC B0 ;  /* 0x0000000000007941 */ /* 0x000fea0003800000 */
.L_x_22329:
        /* <DEDUP_REMOVED lines=33> */
.L_x_22333:
        /* <DEDUP_REMOVED lines=24> */
.L_x_22334:
[----:B------:R-:W-:Y:S05]  /*4880*/  BSYNC B0 ;  /* 0x0000000000007941 */ /* 0x000fea0003800000 */
.L_x_22332:
        /* <DEDUP_REMOVED lines=33> */
.L_x_22336:
        /* <DEDUP_REMOVED lines=24> */
.L_x_22337:
[----:B------:R-:W-:Y:S05]  /*4c20*/  BSYNC B0 ;  /* 0x0000000000007941 */ /* 0x000fea0003800000 */
.L_x_22335:
        /* <DEDUP_REMOVED lines=33> */
.L_x_22339:
        /* <DEDUP_REMOVED lines=24> */
.L_x_22340:
[----:B------:R-:W-:Y:S05]  /*4fc0*/  BSYNC B0 ;  /* 0x0000000000007941 */ /* 0x000fea0003800000 */
.L_x_22338:
        /* <DEDUP_REMOVED lines=33> */
.L_x_22342:
        /* <DEDUP_REMOVED lines=24> */
.L_x_22343:
[----:B------:R-:W-:Y:S05]  /*5360*/  BSYNC B0 ;  /* 0x0000000000007941 */ /* 0x000fea0003800000 */
.L_x_22341:
        /* <DEDUP_REMOVED lines=33> */
.L_x_22345:
        /* <DEDUP_REMOVED lines=24> */
.L_x_22346:
[----:B------:R-:W-:Y:S05]  /*5700*/  BSYNC B0 ;  /* 0x0000000000007941 */ /* 0x000fea0003800000 */
.L_x_22344:
        /* <DEDUP_REMOVED lines=33> */
.L_x_22348:
        /* <DEDUP_REMOVED lines=24> */
.L_x_22349:
[----:B------:R-:W-:Y:S05]  /*5aa0*/  BSYNC B0 ;  /* 0x0000000000007941 */ /* 0x000fea0003800000 */
.L_x_22347:
        /* <DEDUP_REMOVED lines=33> */
.L_x_22351:
        /* <DEDUP_REMOVED lines=24> */
.L_x_22352:
[----:B------:R-:W-:Y:S05]  /*5e40*/  BSYNC B0 ;  /* 0x0000000000007941 */ /* 0x000fea0003800000 */
.L_x_22350:
        /* <DEDUP_REMOVED lines=33> */
.L_x_22354:
        /* <DEDUP_REMOVED lines=24> */
.L_x_22355:
[----:B------:R-:W-:Y:S05]  /*61e0*/  BSYNC B0 ;  /* 0x0000000000007941 */ /* 0x000fea0003800000 */
.L_x_22353:
        /* <DEDUP_REMOVED lines=33> */
.L_x_22357:
        /* <DEDUP_REMOVED lines=24> */
.L_x_22358:
[----:B------:R-:W-:Y:S05]  /*6580*/  BSYNC B0 ;  /* 0x0000000000007941 */ /* 0x000fea0003800000 */
.L_x_22356:
        /* <DEDUP_REMOVED lines=33> */
.L_x_22360:
        /* <DEDUP_REMOVED lines=24> */
.L_x_22361:
[----:B------:R-:W-:Y:S05]  /*6920*/  BSYNC B0 ;  /* 0x0000000000007941 */ /* 0x000fea0003800000 */
.L_x_22359:
        /* <DEDUP_REMOVED lines=31> */
.L_x_22363:
        /* <DEDUP_REMOVED lines=23> */
.L_x_22364:
[----:B------:R-:W-:Y:S05]  /*6c90*/  BSYNC B0 ;  /* 0x0000000000007941 */ /* 0x000fea0003800000 */
.L_x_22362:
        /* <DEDUP_REMOVED lines=17> */
[----:B------:R-:W-:Y:S05]  /*6db0*/  CALL.REL.NOINC `($__internal_49_$__cuda_sm20_rem_u64) ;  /* 0x0000015000c47944 */ /* 0x000fea0003c00000 */
[----:B------:R-:W-:Y:S01]  /*6dc0*/  IMAD.MOV.U32 R4, RZ, RZ, R0 ;  /* 0x000000ffff047224 */ /* 0x000fe200078e0000 */
[----:B------:R-:W-:Y:S01]  /*6dd0*/  MOV R5, R3 ;  /* 0x0000000300057202 */ /* 0x000fe20000000f00 */
[----:B------:R-:W-:Y:S06]  /*6de0*/  BRA `(.L_x_22367) ;  /* 0x0000000000507947 */ /* 0x000fec0003800000 */
.L_x_22366:
        /* <DEDUP_REMOVED lines=20> */
.L_x_22367:
[----:B------:R-:W-:Y:S05]  /*6f30*/  BSYNC B0 ;  /* 0x0000000000007941 */ /* 0x000fea0003800000 */
.L_x_22365:
[----:B------:R-:W-:Y:S01]  /*6f40*/  ULDC.64 UR4, c[0x0][0x5c0] ;  /* 0x0001700000047ab9 */ /* 0x000fe20000000a00 */
[----:B------:R-:W-:Y:S02]  /*6f50*/  IMAD.MOV.U32 R3, RZ, RZ, R15 ;  /* 0x000000ffff037224 */ /* 0x000fe400078e000f */
[----:B------:R-:W-:Y:S02]  /*6f60*/  IMAD R5, R5, UR4, RZ ;  /* 0x0000000405057c24 */ /* 0x000fe4000f8e02ff */
[----:B------:R-:W-:-:S04]  /*6f70*/  IMAD.WIDE.U32 R2, R4, UR4, R2 ;  /* 0x0000000404027c25 */ /* 0x000fc8000f8e0002 */
[----:B------:R-:W-:-:S05]  /*6f80*/  IMAD R5, R4, UR5, R5 ;  /* 0x0000000504057c24 */ /* 0x000fca000f8e0205 */
[----:B------:R-:W-:-:S07]  /*6f90*/  IADD3 R15, R3, R5, RZ ;  /* 0x00000005030f7210 */ /* 0x000fce0007ffe0ff */
.L_x_22292:
[----:B------:R-:W-:Y:S02]  /*6fa0*/  ULDC.64 UR4, c[0x0][0x410] ;  /* 0x0001040000047ab9 */ /* 0x000fe40000000a00 */
[----:B------:R-:W-:-:S05]  /*6fb0*/  IADD3 R4, P0, R16, UR4, RZ ;  /* 0x0000000410047c10 */ /* 0x000fca000ff1e0ff */
[----:B------:R-:W-:Y:S01]  /*6fc0*/  IMAD.X R5, RZ, RZ, UR5, P0 ;  /* 0x00000005ff057e24 */ /* 0x000fe200080e06ff */
[----:B------:R-:W-:-:S05]  /*6fd0*/  ULDC.64 UR4, c[0x0][0x5c8] ;  /* 0x0001720000047ab9 */ /* 0x000fca0000000a00 */
[----:B------:R-:W2:Y:S01]  /*6fe0*/  LDG.E.64 R4, desc[UR36][R4.64] ;  /* 0x0000002404047981 */ /* 0x000ea2000c1e1b00 */
[----:B------:R-:W-:-:S04]  /*6ff0*/  LEA R6, P0, R2, UR4, 0x3 ;  /* 0x0000000402067c11 */ /* 0x000fc8000f8018ff */
[----:B------:R-:W-:Y:S02]  /*7000*/  LEA.HI.X R7, R2, UR5, R15, 0x3, P0 ;  /* 0x0000000502077c11 */ /* 0x000fe400080f1c0f */
[----:B------:R-:W-:-:S05]  /*7010*/  LEA R2, R22, R17, 0x9 ;  /* 0x0000001116027211 */ /* 0x000fca00078e48ff */
[----:B------:R-:W-:Y:S01]  /*7020*/  VIADD R2, R2, 0x80 ;  /* 0x0000008002027836 */ /* 0x000fe20000000000 */
[----:B--2---:R0:W-:Y:S04]  /*7030*/  STG.E.64 desc[UR36][R6.64], R4 ;  /* 0x0000000406007986 */ /* 0x0041e8000c101b24 */
[----:B0-----:R-:W-:Y:S01]  /*7040*/  MOV R4, R2 ;  /* 0x0000000200047202 */ /* 0x001fe20000000f00 */
[----:B------:R-:W-:-:S07]  /*7050*/  IMAD.MOV.U32 R5, RZ, RZ, RZ ;  /* 0x000000ffff057224 */ /* 0x000fce00078e00ff */
.L_x_22288:
[----:B------:R-:W-:Y:S05]  /*7060*/  BSYNC B6 ;  /* 0x0000000000067941 */ /* 0x000fea0003800000 */
.L_x_22287:
        /* <DEDUP_REMOVED lines=308> */
.L_x_22370:
        /* <DEDUP_REMOVED lines=29> */
.L_x_22372:
[----:B------:R-:W-:Y:S05]  /*8580*/  BSYNC B7 ;  /* 0x0000000000077941 */ /* 0x000fea0003800000 */
.L_x_22371:
        /* <DEDUP_REMOVED lines=37> */
.L_x_22375:
        /* <DEDUP_REMOVED lines=23> */
.L_x_22376:
[----:B------:R-:W-:Y:S05]  /*8950*/  BSYNC B0 ;  /* 0x0000000000007941 */ /* 0x000fea0003800000 */
.L_x_22374:
        /* <DEDUP_REMOVED lines=32> */
.L_x_22378:
        /* <DEDUP_REMOVED lines=24> */
.L_x_22379:
[----:B------:R-:W-:Y:S05]  /*8ce0*/  BSYNC B0 ;  /* 0x0000000000007941 */ /* 0x000fea0003800000 */
.L_x_22377:
        /* <DEDUP_REMOVED lines=32> */
.L_x_22381:
        /* <DEDUP_REMOVED lines=24> */
.L_x_22382:
[----:B------:R-:W-:Y:S05]  /*9070*/  BSYNC B0 ;  /* 0x0000000000007941 */ /* 0x000fea0003800000 */
.L_x_22380:
        /* <DEDUP_REMOVED lines=32> */
.L_x_22384:
        /* <DEDUP_REMOVED lines=24> */
.L_x_22385:
[----:B------:R-:W-:Y:S05]  /*9400*/  BSYNC B0 ;  /* 0x0000000000007941 */ /* 0x000fea0003800000 */
.L_x_22383:
        /* <DEDUP_REMOVED lines=32> */
.L_x_22387:
        /* <DEDUP_REMOVED lines=24> */
.L_x_22388:
[----:B------:R-:W-:Y:S05]  /*9790*/  BSYNC B0 ;  /* 0x0000000000007941 */ /* 0x000fea0003800000 */
.L_x_22386:
        /* <DEDUP_REMOVED lines=32> */
.L_x_22390:
        /* <DEDUP_REMOVED lines=24> */
.L_x_22391:
[----:B------:R-:W-:Y:S05]  /*9b20*/  BSYNC B0 ;  /* 0x0000000000007941 */ /* 0x000fea0003800000 */
.L_x_22389:
        /* <DEDUP_REMOVED lines=32> */
.L_x_22393:
        /* <DEDUP_REMOVED lines=24> */
.L_x_22394:
[----:B------:R-:W-:Y:S05]  /*9eb0*/  BSYNC B0 ;  /* 0x0000000000007941 */ /* 0x000fea0003800000 */
.L_x_22392:
        /* <DEDUP_REMOVED lines=32> */
.L_x_22396:
        /* <DEDUP_REMOVED lines=24> */
.L_x_22397:
[----:B------:R-:W-:Y:S05]  /*a240*/  BSYNC B0 ;  /* 0x0000000000007941 */ /* 0x000fea0003800000 */
.L_x_22395:
        /* <DEDUP_REMOVED lines=32> */
.L_x_22399:
        /* <DEDUP_REMOVED lines=24> */
.L_x_22400:
[----:B------:R-:W-:Y:S05]  /*a5d0*/  BSYNC B0 ;  /* 0x0000000000007941 */ /* 0x000fea0003800000 */
.L_x_22398:
        /* <DEDUP_REMOVED lines=32> */
.L_x_22402:
        /* <DEDUP_REMOVED lines=24> */
.L_x_22403:
[----:B------:R-:W-:Y:S05]  /*a960*/  BSYNC B0 ;  /* 0x0000000000007941 */ /* 0x000fea0003800000 */
.L_x_22401:
        /* <DEDUP_REMOVED lines=32> */
.L_x_22405:
        /* <DEDUP_REMOVED lines=24> */
.L_x_22406:
[----:B------:R-:W-:Y:S05]  /*acf0*/  BSYNC B0 ;  /* 0x0000000000007941 */ /* 0x000fea0003800000 */
.L_x_22404:
        /* <DEDUP_REMOVED lines=32> */
.L_x_22408:
        /* <DEDUP_REMOVED lines=24> */
.L_x_22409:
[----:B------:R-:W-:Y:S05]  /*b080*/  BSYNC B0 ;  /* 0x0000000000007941 */ /* 0x000fea0003800000 */
.L_x_22407:
        /* <DEDUP_REMOVED lines=32> */
.L_x_22411:
        /* <DEDUP_REMOVED lines=24> */
.L_x_22412:
[----:B------:R-:W-:Y:S05]  /*b410*/  BSYNC B0 ;  /* 0x0000000000007941 */ /* 0x000fea0003800000 */
.L_x_22410:
        /* <DEDUP_REMOVED lines=32> */
.L_x_22414:
        /* <DEDUP_REMOVED lines=24> */
.L_x_22415:
[----:B------:R-:W-:Y:S05]  /*b7a0*/  BSYNC B0 ;  /* 0x0000000000007941 */ /* 0x000fea0003800000 */
.L_x_22413:
        /* <DEDUP_REMOVED lines=32> */
.L_x_22417:
        /* <DEDUP_REMOVED lines=24> */
.L_x_22418:
[----:B------:R-:W-:Y:S05]  /*bb30*/  BSYNC B0 ;  /* 0x0000000000007941 */ /* 0x000fea0003800000 */
.L_x_22416:
        /* <DEDUP_REMOVED lines=32> */
.L_x_22420:
        /* <DEDUP_REMOVED lines=24> */
.L_x_22421:
[----:B------:R-:W-:Y:S05]  /*bec0*/  BSYNC B0 ;  /* 0x0000000000007941 */ /* 0x000fea0003800000 */
.L_x_22419:
        /* <DEDUP_REMOVED lines=32> */
.L_x_22423:
        /* <DEDUP_REMOVED lines=24> */
.L_x_22424:
[----:B------:R-:W-:Y:S05]  /*c250*/  BSYNC B0 ;  /* 0x0000000000007941 */ /* 0x000fea0003800000 */
.L_x_22422:
        /* <DEDUP_REMOVED lines=32> */
.L_x_22426:
        /* <DEDUP_REMOVED lines=24> */
.L_x_22427:
[----:B------:R-:W-:Y:S05]  /*c5e0*/  BSYNC B0 ;  /* 0x0000000000007941 */ /* 0x000fea0003800000 */
.L_x_22425:
        /* <DEDUP_REMOVED lines=32> */
.L_x_22429:
        /* <DEDUP_REMOVED lines=24> */
.L_x_22430:
[----:B------:R-:W-:Y:S05]  /*c970*/  BSYNC B0 ;  /* 0x0000000000007941 */ /* 0x000fea0003800000 */
.L_x_22428:
        /* <DEDUP_REMOVED lines=32> */
.L_x_22432:
        /* <DEDUP_REMOVED lines=24> */
.L_x_22433:
[----:B------:R-:W-:Y:S05]  /*cd00*/  BSYNC B0 ;  /* 0x0000000000007941 */ /* 0x000fea0003800000 */
.L_x_22431:
        /* <DEDUP_REMOVED lines=32> */
.L_x_22435:
        /* <DEDUP_REMOVED lines=24> */
.L_x_22436:
[----:B------:R-:W-:Y:S05]  /*d090*/  BSYNC B0 ;  /* 0x0000000000007941 */ /* 0x000fea0003800000 */
.L_x_22434:
        /* <DEDUP_REMOVED lines=32> */
.L_x_22438:
        /* <DEDUP_REMOVED lines=24> */
.L_x_22439:
[----:B------:R-:W-:Y:S05]  /*d420*/  BSYNC B0 ;  /* 0x0000000000007941 */ /* 0x000fea0003800000 */
.L_x_22437:
        /* <DEDUP_REMOVED lines=32> */
.L_x_22441:
        /* <DEDUP_REMOVED lines=24> */
.L_x_22442:
[----:B------:R-:W-:Y:S05]  /*d7b0*/  BSYNC B0 ;  /* 0x0000000000007941 */ /* 0x000fea0003800000 */
.L_x_22440:
        /* <DEDUP_REMOVED lines=30> */
.L_x_22444:
        /* <DEDUP_REMOVED lines=23> */
.L_x_22445:
[----:B------:R-:W-:Y:S05]  /*db10*/  BSYNC B0 ;  /* 0x0000000000007941 */ /* 0x000fea0003800000 */
.L_x_22443:
        /* <DEDUP_REMOVED lines=20> */
.L_x_22447:
        /* <DEDUP_REMOVED lines=19> */
.L_x_22448:
[----:B------:R-:W-:Y:S05]  /*dd90*/  BSYNC B0 ;  /* 0x0000000000007941 */ /* 0x000fea0003800000 */
.L_x_22446:
[----:B------:R-:W-:Y:S02]  /*dda0*/  ULDC.64 UR4, c[0x0][0x5c0] ;  /* 0x0001700000047ab9 */ /* 0x000fe40000000a00 */
[----:B------:R-:W-:Y:S02]  /*ddb0*/  IMAD R3, R5, UR4, RZ ;  /* 0x0000000405037c24 */ /* 0x000fe4000f8e02ff */
[----:B------:R-:W-:-:S04]  /*ddc0*/  IMAD.WIDE.U32 R12, R4, UR4, R12 ;  /* 0x00000004040c7c25 */ /* 0x000fc8000f8e000c */
[----:B------:R-:W-:-:S05]  /*ddd0*/  IMAD R3, R4, UR5, R3 ;  /* 0x0000000504037c24 */ /* 0x000fca000f8e0203 */
[----:B------:R-:W-:-:S07]  /*dde0*/  IADD3 R13, R13, R3, RZ ;  /* 0x000000030d0d7210 */ /* 0x000fce0007ffe0ff */
.L_x_22373:
[----:B------:R-:W-:Y:S02]  /*ddf0*/  ULDC.64 UR4, c[0x0][0x410] ;  /* 0x0001040000047ab9 */ /* 0x000fe40000000a00 */
[----:B------:R-:W-:-:S05]  /*de00*/  IADD3 R4, P0, R16, UR4, RZ ;  /* 0x0000000410047c10 */ /* 0x000fca000ff1e0ff */
[----:B------:R-:W-:Y:S01]  /*de10*/  IMAD.X R5, RZ, RZ, UR5, P0 ;  /* 0x00000005ff057e24 */ /* 0x000fe200080e06ff */
[----:B------:R-:W-:-:S05]  /*de20*/  ULDC.64 UR4, c[0x0][0x5c8] ;  /* 0x0001720000047ab9 */ /* 0x000fca0000000a00 */
[----:B------:R-:W2:Y:S01]  /*de30*/  LDG.E.64 R4, desc[UR36][R4.64] ;  /* 0x0000002404047981 */ /* 0x000ea2000c1e1b00 */
[----:B------:R-:W-:Y:S02]  /*de40*/  LEA R6, P0, R12, UR4, 0x3 ;  /* 0x000000040c067c11 */ /* 0x000fe4000f8018ff */
[----:B------:R-:W-:Y:S02]  /*de50*/  IADD3 R2, R2, 0x80, RZ ;  /* 0x0000008002027810 */ /* 0x000fe40007ffe0ff */
[----:B------:R-:W-:-:S05]  /*de60*/  LEA.HI.X R7, R12, UR5, R13, 0x3, P0 ;  /* 0x000000050c077c11 */ /* 0x000fca00080f1c0d */
[----:B--2---:R0:W-:Y:S02]  /*de70*/  STG.E.64 desc[UR36][R6.64], R4 ;  /* 0x0000000406007986 */ /* 0x0041e4000c101b24 */
[----:B0-----:R-:W-:Y:S01]  /*de80*/  HFMA2.MMA R5, -RZ, RZ, 0, 0 ;  /* 0x00000000ff057435 */ /* 0x001fe200000001ff */
[----:B------:R-:W-:-:S10]  /*de90*/  IMAD.MOV.U32 R4, RZ, RZ, R2 ;  /* 0x000000ffff047224 */ /* 0x000fd400078e0002 */
.L_x_22369:
[----:B------:R-:W-:Y:S05]  /*dea0*/  BSYNC B6 ;  /* 0x0000000000067941 */ /* 0x000fea0003800000 */
.L_x_22368:
        /* <DEDUP_REMOVED lines=308> */
.L_x_22451:
        /* <DEDUP_REMOVED lines=29> */
.L_x_22453:
[----:B------:R-:W-:Y:S05]  /*f3c0*/  BSYNC B7 ;  /* 0x0000000000077941 */ /* 0x000fea0003800000 */
.L_x_22452:
        /* <DEDUP_REMOVED lines=37> */
.L_x_22456:
        /* <DEDUP_REMOVED lines=23> */
.L_x_22457:
[----:B------:R-:W-:Y:S05]  /*f790*/  BSYNC B0 ;  /* 0x0000000000007941 */ /* 0x000fea0003800000 */
.L_x_22455:
        /* <DEDUP_REMOVED lines=32> */
.L_x_22459:
        /* <DEDUP_REMOVED lines=24> */
.L_x_22460:
[----:B------:R-:W-:Y:S05]  /*fb20*/  BSYNC B0 ;  /* 0x0000000000007941 */ /* 0x000fea0003800000 */
.L_x_22458:
        /* <DEDUP_REMOVED lines=32> */
.L_x_22462:
        /* <DEDUP_REMOVED lines=24> */
.L_x_22463:
[----:B------:R-:W-:Y:S05]  /*feb0*/  BSYNC B0 ;  /* 0x0000000000007941 */ /* 0x000fea0003800000 */
.L_x_22461:
        /* <DEDUP_REMOVED lines=32> */
.L_x_22465:
        /* <DEDUP_REMOVED lines=24> */
.L_x_22466:
[----:B------:R-:W-:Y:S05]  /*10240*/  BSYNC B0 ;  /* 0x0000000000007941 */ /* 0x000fea0003800000 */
.L_x_22464:
        /* <DEDUP_REMOVED lines=32> */
.L_x_22468:
        /* <DEDUP_REMOVED lines=24> */
.L_x_22469:
[----:B------:R-:W-:Y:S05]  /*105d0*/  BSYNC B0 ;  /* 0x0000000000007941 */ /* 0x000fea0003800000 */
.L_x_22467:
        /* <DEDUP_REMOVED lines=32> */
.L_x_22471:
        /* <DEDUP_REMOVED lines=24> */
.L_x_22472:
[----:B------:R-:W-:Y:S05]  /*10960*/  BSYNC B0 ;  /* 0x0000000000007941 */ /* 0x000fea0003800000 */
.L_x_22470:
        /* <DEDUP_REMOVED lines=32> */
.L_x_22474:
        /* <DEDUP_REMOVED lines=24> */
.L_x_22475:
[----:B------:R-:W-:Y:S05]  /*10cf0*/  BSYNC B0 ;  /* 0x0000000000007941 */ /* 0x000fea0003800000 */
.L_x_22473:
        /* <DEDUP_REMOVED lines=32> */
.L_x_22477:
        /* <DEDUP_REMOVED lines=24> */
.L_x_22478:
[----:B------:R-:W-:Y:S05]  /*11080*/  BSYNC B0 ;  /* 0x0000000000007941 */ /* 0x000fea0003800000 */
.L_x_22476:
        /* <DEDUP_REMOVED lines=32> */
.L_x_22480:
        /* <DEDUP_REMOVED lines=24> */
.L_x_22481:
[----:B------:R-:W-:Y:S05]  /*11410*/  BSYNC B0 ;  /* 0x0000000000007941 */ /* 0x000fea0003800000 */
.L_x_22479:
        /* <DEDUP_REMOVED lines=32> */
.L_x_22483:
        /* <DEDUP_REMOVED lines=24> */
.L_x_22484:
[----:B------:R-:W-:Y:S05]  /*117a0*/  BSYNC B0 ;  /* 0x0000000000007941 */ /* 0x000fea0003800000 */
.L_x_22482:
        /* <DEDUP_REMOVED lines=32> */
.L_x_22486:
        /* <DEDUP_REMOVED lines=24> */
.L_x_22487:
[----:B------:R-:W-:Y:S05]  /*11b30*/  BSYNC B0 ;  /* 0x0000000000007941 */ /* 0x000fea0003800000 */
.L_x_22485:
        /* <DEDUP_REMOVED lines=32> */
.L_x_22489:
        /* <DEDUP_REMOVED lines=24> */
.L_x_22490:
[----:B------:R-:W-:Y:S05]  /*11ec0*/  BSYNC B0 ;  /* 0x0000000000007941 */ /* 0x000fea0003800000 */
.L_x_22488:
        /* <DEDUP_REMOVED lines=32> */
.L_x_22492:
        /* <DEDUP_REMOVED lines=24> */
.L_x_22493:
[----:B------:R-:W-:Y:S05]  /*12250*/  BSYNC B0 ;  /* 0x0000000000007941 */ /* 0x000fea0003800000 */
.L_x_22491:
        /* <DEDUP_REMOVED lines=32> */
.L_x_22495:
        /* <DEDUP_REMOVED lines=24> */
.L_x_22496:
[----:B------:R-:W-:Y:S05]  /*125e0*/  BSYNC B0 ;  /* 0x0000000000007941 */ /* 0x000fea0003800000 */
.L_x_22494:
        /* <DEDUP_REMOVED lines=19> */
[----:B------:R-:W-:Y:S05]  /*12720*/  CALL.REL.NOINC `($__internal_48_$__cuda_sm20_div_u64) ;  /* 0x0000009400547944 */ /* 0x000fea0003c00000 */
        /* <DEDUP_REMOVED lines=12> */
.L_x_22498:
        /* <DEDUP_REMOVED lines=24> */
.L_x_22499:
[----:B------:R-:W-:Y:S05]  /*12970*/  BSYNC B0 ;  /* 0x0000000000007941 */ /* 0x000fea0003800000 */
.L_x_22497:
        /* <DEDUP_REMOVED lines=19> */
[----:B------:R-:W-:Y:S05]  /*12ab0*/  CALL.REL.NOINC `($__internal_48_$__cuda_sm20_div_u64) ;  /* 0x0000009000707944 */ /* 0x000fea0003c00000 */
        /* <DEDUP_REMOVED lines=12> */
.L_x_22501:
        /* <DEDUP_REMOVED lines=24> */
.L_x_22502:
[----:B------:R-:W-:Y:S05]  /*12d00*/  BSYNC B0 ;  /* 0x0000000000007941 */ /* 0x000fea0003800000 */
.L_x_22500:
        /* <DEDUP_REMOVED lines=32> */
.L_x_22504:
        /* <DEDUP_REMOVED lines=24> */
.L_x_22505:
[----:B------:R-:W-:Y:S05]  /*13090*/  BSYNC B0 ;  /* 0x0000000000007941 */ /* 0x000fea0003800000 */
.L_x_22503:
        /* <DEDUP_REMOVED lines=32> */
.L_x_22507:
        /* <DEDUP_REMOVED lines=24> */
.L_x_22508:
[----:B------:R-:W-:Y:S05]  /*13420*/  BSYNC B0 ;  /* 0x0000000000007941 */ /* 0x000fea0003800000 */
.L_x_22506:
        /* <DEDUP_REMOVED lines=32> */
.L_x_22510:
        /* <DEDUP_REMOVED lines=24> */
.L_x_22511:
[----:B------:R-:W-:Y:S05]  /*137b0*/  BSYNC B0 ;  /* 0x0000000000007941 */ /* 0x000fea0003800000 */
.L_x_22509:
        /* <DEDUP_REMOVED lines=32> */
.L_x_22513:
        /* <DEDUP_REMOVED lines=24> */
.L_x_22514:
[----:B------:R-:W-:Y:S05]  /*13b40*/  BSYNC B0 ;  /* 0x0000000000007941 */ /* 0x000fea0003800000 */
.L_x_22512:
        /* <DEDUP_REMOVED lines=32> */
.L_x_22516:
        /* <DEDUP_REMOVED lines=24> */
.L_x_22517:
[----:B------:R-:W-:Y:S05]  /*13ed0*/  BSYNC B0 ;  /* 0x0000000000007941 */ /* 0x000fea0003800000 */
.L_x_22515:
        /* <DEDUP_REMOVED lines=32> */
.L_x_22519:
        /* <DEDUP_REMOVED lines=24> */
.L_x_22520:
[----:B------:R-:W-:Y:S05]  /*14260*/  BSYNC B0 ;  /* 0x0000000000007941 */ /* 0x000fea0003800000 */
.L_x_22518:
        /* <DEDUP_REMOVED lines=32> */
.L_x_22522:
        /* <DEDUP_REMOVED lines=24> */
.L_x_22523:
[----:B------:R-:W-:Y:S05]  /*145f0*/  BSYNC B0 ;  /* 0x0000000000007941 */ /* 0x000fea0003800000 */
.L_x_22521:
        /* <DEDUP_REMOVED lines=30> */
.L_x_22525:
        /* <DEDUP_REMOVED lines=23> */
.L_x_22526:
[----:B------:R-:W-:Y:S05]  /*14950*/  BSYNC B0 ;  /* 0x0000000000007941 */ /* 0x000fea0003800000 */
.L_x_22524:
        /* <DEDUP_REMOVED lines=17> */
[----:B------:R-:W-:Y:S01]  /*14a70*/  MOV R4, R0 ;  /* 0x0000000000047202 */ /* 0x000fe20000000f00 */
[----:B------:R-:W-:Y:S01]  /*14a80*/  IMAD.MOV.U32 R5, RZ, RZ, R3 ;  /* 0x000000ffff057224 */ /* 0x000fe200078e0003 */
[----:B------:R-:W-:Y:S06]  /*14a90*/  BRA `(.L_x_22529) ;  /* 0x00000000004c7947 */ /* 0x000fec0003800000 */
.L_x_22528:
        /* <DEDUP_REMOVED lines=19> */
.L_x_22529:
[----:B------:R-:W-:Y:S05]  /*14bd0*/  BSYNC B0 ;  /* 0x0000000000007941 */ /* 0x000fea0003800000 */
.L_x_22527:
[----:B------:R-:W-:Y:S02]  /*14be0*/  ULDC.64 UR4, c[0x0][0x5c0] ;  /* 0x0001700000047ab9 */ /* 0x000fe40000000a00 */
[----:B------:R-:W-:Y:S02]  /*14bf0*/  IMAD R3, R5, UR4, RZ ;  /* 0x0000000405037c24 */ /* 0x000fe4000f8e02ff */
[----:B------:R-:W-:-:S04]  /*14c00*/  IMAD.WIDE.U32 R12, R4, UR4, R12 ;  /* 0x00000004040c7c25 */ /* 0x000fc8000f8e000c */
[----:B------:R-:W-:-:S05]  /*14c10*/  IMAD R3, R4, UR5, R3 ;  /* 0x0000000504037c24 */ /* 0x000fca000f8e0203 */
[----:B------:R-:W-:-:S07]  /*14c20*/  IADD3 R13, R13, R3, RZ ;  /* 0x000000030d0d7210 */ /* 0x000fce0007ffe0ff */
.L_x_22454:
        /* <DEDUP_REMOVED lines=9> */
[----:B0-----:R-:W-:Y:S01]  /*14cc0*/  MOV R4, R2 ;  /* 0x0000000200047202 */ /* 0x001fe20000000f00 */
[----:B------:R-:W-:-:S07]  /*14cd0*/  IMAD.MOV.U32 R5, RZ, RZ, RZ ;  /* 0x000000ffff057224 */ /* 0x000fce00078e00ff */
.L_x_22450:
[----:B------:R-:W-:Y:S05]  /*14ce0*/  BSYNC B6 ;  /* 0x0000000000067941 */ /* 0x000fea0003800000 */
.L_x_22449:
        /* <DEDUP_REMOVED lines=307> */
.L_x_22530:
        /* <DEDUP_REMOVED lines=32> */
.L_x_22532:
[----:B------:R-:W-:Y:S05]  /*16220*/  BSYNC B6 ;  /* 0x0000000000067941 */ /* 0x000fea0003800000 */
.L_x_22531:
        /* <DEDUP_REMOVED lines=37> */
.L_x_22535:
        /* <DEDUP_REMOVED lines=24> */
.L_x_22536:
[----:B------:R-:W-:Y:S05]  /*16600*/  BSYNC B0 ;  /* 0x0000000000007941 */ /* 0x000fea0003800000 */
.L_x_22534:
        /* <DEDUP_REMOVED lines=32> */
.L_x_22538:
        /* <DEDUP_REMOVED lines=24> */
.L_x_22539:
[----:B------:R-:W-:Y:S05]  /*16990*/  BSYNC B0 ;  /* 0x0000000000007941 */ /* 0x000fea0003800000 */
.L_x_22537:
        /* <DEDUP_REMOVED lines=33> */
.L_x_22541:
        /* <DEDUP_REMOVED lines=24> */
.L_x_22542:
[----:B------:R-:W-:Y:S05]  /*16d30*/  BSYNC B0 ;  /* 0x0000000000007941 */ /* 0x000fea0003800000 */
.L_x_22540:
        /* <DEDUP_REMOVED lines=33> */
.L_x_22544:
        /* <DEDUP_REMOVED lines=24> */
.L_x_22545:
[----:B------:R-:W-:Y:S05]  /*170d0*/  BSYNC B0 ;  /* 0x0000000000007941 */ /* 0x000fea0003800000 */
.L_x_22543:
        /* <DEDUP_REMOVED lines=33> */
.L_x_22547:
        /* <DEDUP_REMOVED lines=24> */
.L_x_22548:
[----:B------:R-:W-:Y:S05]  /*17470*/  BSYNC B0 ;  /* 0x0000000000007941 */ /* 0x000fea0003800000 */
.L_x_22546:
        /* <DEDUP_REMOVED lines=33> */
.L_x_22550:
        /* <DEDUP_REMOVED lines=24> */
.L_x_22551:
[----:B------:R-:W-:Y:S05]  /*17810*/  BSYNC B0 ;  /* 0x0000000000007941 */ /* 0x000fea0003800000 */
.L_x_22549:
        /* <DEDUP_REMOVED lines=33> */
.L_x_22553:
        /* <DEDUP_REMOVED lines=24> */
.L_x_22554:
[----:B------:R-:W-:Y:S05]  /*17bb0*/  BSYNC B0 ;  /* 0x0000000000007941 */ /* 0x000fea0003800000 */
.L_x_22552:
        /* <DEDUP_REMOVED lines=33> */
.L_x_22556:
        /* <DEDUP_REMOVED lines=24> */
.L_x_22557:
[----:B------:R-:W-:Y:S05]  /*17f50*/  BSYNC B0 ;  /* 0x0000000000007941 */ /* 0x000fea0003800000 */
.L_x_22555:
        /* <DEDUP_REMOVED lines=33> */
.L_x_22559:
        /* <DEDUP_REMOVED lines=24> */
.L_x_22560:
[----:B------:R-:W-:Y:S05]  /*182f0*/  BSYNC B0 ;  /* 0x0000000000007941 */ /* 0x000fea0003800000 */
.L_x_22558:
        /* <DEDUP_REMOVED lines=33> */
.L_x_22562:
        /* <DEDUP_REMOVED lines=24> */
.L_x_22563:
[----:B------:R-:W-:Y:S05]  /*18690*/  BSYNC B0 ;  /* 0x0000000000007941 */ /* 0x000fea0003800000 */
.L_x_22561:
        /* <DEDUP_REMOVED lines=33> */
.L_x_22565:
        /* <DEDUP_REMOVED lines=24> */
.L_x_22566:
[----:B------:R-:W-:Y:S05]  /*18a30*/  BSYNC B0 ;  /* 0x0000000000007941 */ /* 0x000fea0003800000 */
.L_x_22564:
        /* <DEDUP_REMOVED lines=33> */
.L_x_22568:
        /* <DEDUP_REMOVED lines=24> */
.L_x_22569:
[----:B------:R-:W-:Y:S05]  /*18dd0*/  BSYNC B0 ;  /* 0x0000000000007941 */ /* 0x000fea0003800000 */
.L_x_22567:
        /* <DEDUP_REMOVED lines=33> */
.L_x_22571:
        /* <DEDUP_REMOVED lines=24> */
.L_x_22572:
[----:B------:R-:W-:Y:S05]  /*19170*/  BSYNC B0 ;  /* 0x0000000000007941 */ /* 0x000fea0003800000 */
.L_x_22570:
        /* <DEDUP_REMOVED lines=33> */
.L_x_22574:
        /* <DEDUP_REMOVED lines=24> */
.L_x_22575:
[----:B------:R-:W-:Y:S05]  /*19510*/  BSYNC B0 ;  /* 0x0000000000007941 */ /* 0x000fea0003800000 */
.L_x_22573:
        /* <DEDUP_REMOVED lines=33> */
.L_x_22577:
        /* <DEDUP_REMOVED lines=24> */
.L_x_22578:
[----:B------:R-:W-:Y:S05]  /*198b0*/  BSYNC B0 ;  /* 0x0000000000007941 */ /* 0x000fea0003800000 */
.L_x_22576:
        /* <DEDUP_REMOVED lines=33> */
.L_x_22580:
        /* <DEDUP_REMOVED lines=24> */
.L_x_22581:
[----:B------:R-:W-:Y:S05]  /*19c50*/  BSYNC B0 ;  /* 0x0000000000007941 */ /* 0x000fea0003800000 */
.L_x_22579:
        /* <DEDUP_REMOVED lines=33> */
.L_x_22583:
        /* <DEDUP_REMOVED lines=24> */
.L_x_22584:
[----:B------:R-:W-:Y:S05]  /*19ff0*/  BSYNC B0 ;  /* 0x0000000000007941 */ /* 0x000fea0003800000 */
.L_x_22582:
        /* <DEDUP_REMOVED lines=33> */
.L_x_22586:
        /* <DEDUP_REMOVED lines=24> */
.L_x_22587:
[----:B------:R-:W-:Y:S05]  /*1a390*/  BSYNC B0 ;  /* 0x0000000000007941 */ /* 0x000fea0003800000 */
.L_x_22585:
        /* <DEDUP_REMOVED lines=33> */
.L_x_22589:
        /* <DEDUP_REMOVED lines=24> */
.L_x_22590:
[----:B------:R-:W-:Y:S05]  /*1a730*/  BSYNC B0 ;  /* 0x0000000000007941 */ /* 0x000fea0003800000 */
.L_x_22588:
        /* <DEDUP_REMOVED lines=33> */
.L_x_22592:
        /* <DEDUP_REMOVED lines=24> */
.L_x_22593:
[----:B------:R-:W-:Y:S05]  /*1aad0*/  BSYNC B0 ;  /* 0x0000000000007941 */ /* 0x000fea0003800000 */
.L_x_22591:
        /* <DEDUP_REMOVED lines=33> */
.L_x_22595:
        /* <DEDUP_REMOVED lines=24> */
.L_x_22596:
[----:B------:R-:W-:Y:S05]  /*1ae70*/  BSYNC B0 ;  /* 0x0000000000007941 */ /* 0x000fea0003800000 */
.L_x_22594:
        /* <DEDUP_REMOVED lines=33> */
.L_x_22598:
        /* <DEDUP_REMOVED lines=24> */
.L_x_22599:
[----:B------:R-:W-:Y:S05]  /*1b210*/  BSYNC B0 ;  /* 0x0000000000007941 */ /* 0x000fea0003800000 */
.L_x_22597:
        /* <DEDUP_REMOVED lines=33> */
.L_x_22601:
        /* <DEDUP_REMOVED lines=24> */
.L_x_22602:
[----:B------:R-:W-:Y:S05]  /*1b5b0*/  BSYNC B0 ;  /* 0x0000000000007941 */ /* 0x000fea0003800000 */
.L_x_22600:
        /* <DEDUP_REMOVED lines=31> */
.L_x_22604:
        /* <DEDUP_REMOVED lines=23> */
.L_x_22605:
[----:B------:R-:W-:Y:S05]  /*1b920*/  BSYNC B0 ;  /* 0x0000000000007941 */ /* 0x000fea0003800000 */
.L_x_22603:
        /* <DEDUP_REMOVED lines=17> */
[----:B------:R-:W-:Y:S05]  /*1ba40*/  CALL.REL.NOINC `($__internal_49_$__cuda_sm20_rem_u64) ;  /* 0x0000000400a07944 */ /* 0x000fea0003c00000 */
[----:B------:R-:W-:Y:S01]  /*1ba50*/  IMAD.MOV.U32 R4, RZ, RZ, R0 ;  /* 0x000000ffff047224 */ /* 0x000fe200078e0000 */
[----:B------:R-:W-:Y:S01]  /*1ba60*/  MOV R5, R3 ;  /* 0x0000000300057202 */ /* 0x000fe20000000f00 */
[----:B------:R-:W-:Y:S06]  /*1ba70*/  BRA `(.L_x_22608) ;  /* 0x00000000004c7947 */ /* 0x000fec0003800000 */
.L_x_22607:
        /* <DEDUP_REMOVED lines=19> */
.L_x_22608:
[----:B------:R-:W-:Y:S05]  /*1bbb0*/  BSYNC B0 ;  /* 0x0000000000007941 */ /* 0x000fea0003800000 */
.L_x_22606:
[----:B------:R-:W-:Y:S01]  /*1bbc0*/  ULDC.64 UR4, c[0x0][0x5c0] ;  /* 0x0001700000047ab9 */ /* 0x000fe20000000a00 */
[----:B------:R-:W-:Y:S02]  /*1bbd0*/  IMAD.MOV.U32 R3, RZ, RZ, R15 ;  /* 0x000000ffff037224 */ /* 0x000fe400078e000f */
[----:B------:R-:W-:Y:S02]  /*1bbe0*/  IMAD R5, R5, UR4, RZ ;  /* 0x0000000405057c24 */ /* 0x000fe4000f8e02ff */
[----:B------:R-:W-:-:S04]  /*1bbf0*/  IMAD.WIDE.U32 R2, R4, UR4, R2 ;  /* 0x0000000404027c25 */ /* 0x000fc8000f8e0002 */
[----:B------:R-:W-:-:S05]  /*1bc00*/  IMAD R5, R4, UR5, R5 ;  /* 0x0000000504057c24 */ /* 0x000fca000f8e0205 */
[----:B------:R-:W-:-:S07]  /*1bc10*/  IADD3 R15, R3, R5, RZ ;  /* 0x00000005030f7210 */ /* 0x000fce0007ffe0ff */
.L_x_22533:
[----:B------:R-:W2:Y:S01]  /*1bc20*/  LDG.E.64 R16, desc[UR36][R16.64] ;  /* 0x0000002410107981 */ /* 0x000ea2000c1e1b00 */
[----:B------:R-:W-:Y:S02]  /*1bc30*/  ULDC.64 UR4, c[0x0][0x5c8] ;  /* 0x0001720000047ab9 */ /* 0x000fe40000000a00 */
[----:B------:R-:W-:-:S04]  /*1bc40*/  LEA R4, P0, R2, UR4, 0x3 ;  /* 0x0000000402047c11 */ /* 0x000fc8000f8018ff */
[----:B------:R-:W-:-:S05]  /*1bc50*/  LEA.HI.X R5, R2, UR5, R15, 0x3, P0 ;  /* 0x0000000502057c11 */ /* 0x000fca00080f1c0f */
[----:B--2---:R-:W-:Y:S01]  /*1bc60*/  STG.E.64 desc[UR36][R4.64], R16 ;  /* 0x0000001004007986 */ /* 0x004fe2000c101b24 */
[----:B------:R-:W-:Y:S05]  /*1bc70*/  EXIT ;  /* 0x000000000000794d */ /* 0x000fea0003800000 */
        .weak           $__internal_48_$__cuda_sm20_div_u64
        .type           $__internal_48_$__cuda_sm20_div_u64,@function
        .size           $__internal_48_$__cuda_sm20_div_u64,($__internal_49_$__cuda_sm20_rem_u64 - $__internal_48_$__cuda_sm20_div_u64)
$__internal_48_$__cuda_sm20_div_u64:
        /* <DEDUP_REMOVED lines=68> */
[----:B------:R-:W-:Y:S05]  /*1c0c0*/  RET.REL.NODEC R4 `(_ZN2at6native24index_elementwise_kernelILi128ELi4EZNS0_20cuda_take_put_kernelIdlZZZZZNS0_10put_kernelERNS_14TensorIteratorERKNS_10TensorBaseEbENKUlvE_clEvENKUlvE4_clEvENKUlvE_clEvENKUlvE0_clEvEUlRdlE0_EEvS4_S7_RKT1_EUliE_EEvlSE_) ;  /* 0xfffffe3c04cc7950 */ /* 0x000fea0003c3ffff */
        .weak           $__internal_49_$__cuda_sm20_rem_u64
        .type           $__internal_49_$__cuda_sm20_rem_u64,@function
        .size           $__internal_49_$__cuda_sm20_rem_u64,(.L_x_27966 - $__internal_49_$__cuda_sm20_rem_u64)
$__internal_49_$__cuda_sm20_rem_u64:
        /* <DEDUP_REMOVED lines=63> */
[----:B------:R-:W-:Y:S06]  /*1c4c0*/  RET.REL.NODEC R4 `(_ZN2at6native24index_elementwise_kernelILi128ELi4EZNS0_20cuda_take_put_kernelIdlZZZZZNS0_10put_kernelERNS_14TensorIteratorERKNS_10TensorBaseEbENKUlvE_clEvENKUlvE4_clEvENKUlvE_clEvENKUlvE0_clEvEUlRdlE0_EEvS4_S7_RKT1_EUliE_EEvlSE_) ;  /* 0xfffffe3804cc7950 */ /* 0x000fec0003c3ffff */
.L_x_22609:
        /* <DEDUP_REMOVED lines=11> */
.L_x_27966:


//--------------------- .text._ZN2at6native24index_elementwise_kernelILi128ELi4EZNS0_20cuda_take_put_kernelIdlZZZZZNS0_10put_kernelERNS_14TensorIteratorERKNS_10TensorBaseEbENKUlvE_clEvENKUlvE4_clEvENKUlvE_clEvENKUlvE0_clEvEUlRdlE_EEvS4_S7_RKT1_EUliE_EEvlSE_ --------------------------
	.section	.text._ZN2at6native24index_elementwise_kernelILi128ELi4EZNS0_20cuda_take_put_kernelIdlZZZZZNS0_10put_kernelERNS_14TensorIteratorERKNS_10TensorBaseEbENKUlvE_clEvENKUlvE4_clEvENKUlvE_clEvENKUlvE0_clEvEUlRdlE_EEvS4_S7_RKT1_EUliE_EEvlSE_,"ax",@progbits
	.align	128
        .global         _ZN2at6native24index_elementwise_kernelILi128ELi4EZNS0_20cuda_take_put_kernelIdlZZZZZNS0_10put_kernelERNS_14TensorIteratorERKNS_10TensorBaseEbENKUlvE_clEvENKUlvE4_clEvENKUlvE_clEvENKUlvE0_clEvEUlRdlE_EEvS4_S7_RKT1_EUliE_EEvlSE_
        .type           _ZN2at6native24index_elementwise_kernelILi128ELi4EZNS0_20cuda_take_put_kernelIdlZZZZZNS0_10put_kernelERNS_14TensorIteratorERKNS_10TensorBaseEbENKUlvE_clEvENKUlvE4_clEvENKUlvE_clEvENKUlvE0_clEvEUlRdlE_EEvS4_S7_RKT1_EUliE_EEvlSE_,@function
        .size           _ZN2at6native24index_elementwise_kernelILi128ELi4EZNS0_20cuda_take_put_kernelIdlZZZZZNS0_10put_kernelERNS_14TensorIteratorERKNS_10TensorBaseEbENKUlvE_clEvENKUlvE4_clEvENKUlvE_clEvENKUlvE0_clEvEUlRdlE_EEvS4_S7_RKT1_EUliE_EEvlSE_,(.L_x_27968 - _ZN2at6native24index_elementwise_kernelILi128ELi4EZNS0_20cuda_take_put_kernelIdlZZZZZNS0_10put_kernelERNS_14TensorIteratorERKNS_10TensorBaseEbENKUlvE_clEvENKUlvE4_clEvENKUlvE_clEvENKUlvE0_clEvEUlRdlE_EEvS4_S7_RKT1_EUliE_EEvlSE_)
        .other          _ZN2at6native24index_elementwise_kernelILi128ELi4EZNS0_20cuda_take_put_kernelIdlZZZZZNS0_10put_kernelERNS_14TensorIteratorERKNS_10TensorBaseEbENKUlvE_clEvENKUlvE4_clEvENKUlvE_clEvENKUlvE0_clEvEUlRdlE_EEvS4_S7_RKT1_EUliE_EEvlSE_,@"STO_CUDA_ENTRY STV_DEFAULT"
_ZN2at6native24index_elementwise_kernelILi128ELi4EZNS0_20cuda_take_put_kernelIdlZZZZZNS0_10put_kernelERNS_14TensorIteratorERKNS_10TensorBaseEbENKUlvE_clEvENKUlvE4_clEvENKUlvE_clEvENKUlvE0_clEvEUlRdlE_EEvS4_S7_RKT1_EUliE_EEvlSE_:
.text._ZN2at6native24index_elementwise_kernelILi128ELi4EZNS0_20cuda_take_put_kernelIdlZZZZZNS0_10put_kernelERNS_14TensorIteratorERKNS_10TensorBaseEbENKUlvE_clEvENKUlvE4_clEvENKUlvE_clEvENKUlvE0_clEvEUlRdlE_EEvS4_S7_RKT1_EUliE_EEvlSE_:
        /* <DEDUP_REMOVED lines=317> */
.L_x_22612:
        /* <DEDUP_REMOVED lines=29> */
.L_x_22614:
[----:B------:R-:W-:Y:S05]  /*15a0*/  BSYNC B7 ;  /* 0x0000000000077941 */ /* 0x000fea0003800000 */
.L_x_22613:
        /* <DEDUP_REMOVED lines=25> */
[----:B------:R-:W-:Y:S05]  /*1740*/  CALL.REL.NOINC `($__internal_50_$__cuda_sm20_div_u64) ;  /* 0x000001a4004c7944 */ /* 0x000fea0003c00000 */
        /* <DEDUP_REMOVED lines=11> */
.L_x_22617:
        /* <DEDUP_REMOVED lines=23> */
.L_x_22618:
[----:B------:R-:W-:Y:S05]  /*1970*/  BSYNC B0 ;  /* 0x0000000000007941 */ /* 0x000fea0003800000 */
.L_x_22616:
        /* <DEDUP_REMOVED lines=32> */
.L_x_22620:
        /* <DEDUP_REMOVED lines=24> */
.L_x_22621:
[----:B------:R-:W-:Y:S05]  /*1d00*/  BSYNC B0 ;  /* 0x0000000000007941 */ /* 0x000fea0003800000 */
.L_x_22619:
        /* <DEDUP_REMOVED lines=20> */
[----:B------:R-:W-:Y:S05]  /*1e50*/  CALL.REL.NOINC `($__internal_50_$__cuda_sm20_div_u64) ;  /* 0x0000019c00887944 */ /* 0x000fea0003c00000 */
        /* <DEDUP_REMOVED lines=12> */
.L_x_22623:
        /* <DEDUP_REMOVED lines=24> */
.L_x_22624:
[----:B------:R-:W-:Y:S05]  /*20a0*/  BSYNC B0 ;  /* 0x0000000000007941 */ /* 0x000fea0003800000 */
.L_x_22622:
        /* <DEDUP_REMOVED lines=33> */
.L_x_22626:
        /* <DEDUP_REMOVED lines=24> */
.L_x_22627:
[----:B------:R-:W-:Y:S05]  /*2440*/  BSYNC B0 ;  /* 0x0000000000007941 */ /* 0x000fea0003800000 */
.L_x_22625:
        /* <DEDUP_REMOVED lines=33> */
.L_x_22629:
        /* <DEDUP_REMOVED lines=24> */
.L_x_22630:
[----:B------:R-:W-:Y:S05]  /*27e0*/  BSYNC B0 ;  /* 0x0000000000007941 */ /* 0x000fea0003800000 */
.L_x_22628:
        /* <DEDUP_REMOVED lines=33> */
.L_x_22632:
        /* <DEDUP_REMOVED lines=24> */
.L_x_22633:
[----:B------:R-:W-:Y:S05]  /*2b80*/  BSYNC B0 ;  /* 0x0000000000007941 */ /* 0x000fea0003800000 */
.L_x_22631:
        /* <DEDUP_REMOVED lines=33> */
.L_x_22635:
        /* <DEDUP_REMOVED lines=24> */
.L_x_22636:
[----:B------:R-:W-:Y:S05]  /*2f20*/  BSYNC B0 ;  /* 0x0000000000007941 */ /* 0x000fea0003800000 */
.L_x_22634:
        /* <DEDUP_REMOVED lines=33> */
.L_x_22638:
        /* <DEDUP_REMOVED lines=24> */
.L_x_22639:
[----:B------:R-:W-:Y:S05]  /*32c0*/  BSYNC B0 ;  /* 0x0000000000007941 */ /* 0x000fea0003800000 */
.L_x_22637:
        /* <DEDUP_REMOVED lines=33> */
.L_x_22641:
        /* <DEDUP_REMOVED lines=24> */
.L_x_22642:
[----:B------:R-:W-:Y:S05]  /*3660*/  BSYNC B0 ;  /* 0x0000000000007941 */ /* 0x000fea0003800000 */
.L_x_22640:
        /* <DEDUP_REMOVED lines=33> */
.L_x_22644:
        /* <DEDUP_REMOVED lines=24> */
.L_x_22645:
[----:B------:R-:W-:Y:S05]  /*3a00*/  BSYNC B0 ;  /* 0x0000000000007941 */ /* 0x000fea0003800000 */
.L_x_22643:
        /* <DEDUP_REMOVED lines=33> */
.L_x_22647:
        /* <DEDUP_REMOVED lines=24> */
.L_x_22648:
[----:B------:R-:W-:Y:S05]  /*3da0*/  BSYNC B0 ;  /* 0x0000000000007941 */ /* 0x000fea0003800000 */
.L_x_22646:
        /* <DEDUP_REMOVED lines=33> */
.L_x_22650:
        /* <DEDUP_REMOVED lines=24> */
.L_x_22651:
[----:B------:R-:W-:Y:S05]  /*4140*/  BSYNC B0 ;  /* 0x0000000000007941 */ /* 0x000fea0003800000 */
.L_x_22649:
        /* <DEDUP_REMOVED lines=33> */
.L_x_22653:
        /* <DEDUP_REMOVED lines=24> */
.L_x_22654:
[----:B------:R-:W-:Y:S05]  /*44e0*/  BSYNC B0 ;  /* 0x0000000000007941 */ /* 0x000fea0003800000 */
.L_x_22652:
        /* <DEDUP_REMOVED lines=33> */
.L_x_22656:
        /* <DEDUP_REMOVED lines=24> */
.L_x_22657:
[----:B------:R-:W-:Y:S05]  /*4880*/  BSYNC B0 ;  /* 0x0000000000007941 */ /* 0x000fea0003800000 */
.L_x_22655:
        /* <DEDUP_REMOVED lines=33> */
.L_x_22659:
        /* <DEDUP_REMOVED lines=24> */
.L_x_22660:
[----:B------:R-:W-:Y:S05]  /*4c20*/  BSYNC B0 ;  /* 0x0000000000007941 */ /* 0x000fea0003800000 */
.L_x_22658:
        /* <DEDUP_REMOVED lines=33> */
.L_x_22662:
        /* <DEDUP_REMOVED lines=24> */
.L_x_22663:
[----:B------:R-:W-:Y:S05]  /*4fc0*/  BSYNC B0 ;  /* 0x0000000000007941 */ /* 0x000fea0003800000 */
.L_x_22661:
        /* <DEDUP_REMOVED lines=33> */
.L_x_22665:
        /* <DEDUP_REMOVED lines=24> */
.L_x_22666:
[----:B------:R-:W-:Y:S05]  /*5360*/  BSYNC B0 ;  /* 0x0000000000007941 */ /* 0x000fea0003800000 */
.L_x_22664:
        /* <DEDUP_REMOVED lines=33> */
.L_x_22668:
        /* <DEDUP_REMOVED lines=24> */
.L_x_22669:
[----:B------:R-:W-:Y:S05]  /*5700*/  BSYNC B0 ;  /* 0x0000000000007941 */ /* 0x000fea0003800000 */
.L_x_22667:
        /* <DEDUP_REMOVED lines=33> */
.L_x_22671:
        /* <DEDUP_REMOVED lines=24> */
.L_x_22672:
[----:B------:R-:W-:Y:S05]  /*5aa0*/  BSYNC B0 ;  /* 0x0000000000007941 */ /* 0x000fea0003800000 */
.L_x_22670:
        /* <DEDUP_REMOVED lines=33> */
.L_x_22674:
        /* <DEDUP_REMOVED lines=24> */
.L_x_22675:
[----:B------:R-:W-:Y:S05]  /*5e40*/  BSYNC B0 ;  /* 0x0000000000007941 */ /* 0x000fea0003800000 */
.L_x_22673:
        /* <DEDUP_REMOVED lines=33> */
.L_x_22677:
        /* <DEDUP_REMOVED lines=24> */
.L_x_22678:
[----:B------:R-:W-:Y:S05]  /*61e0*/  BSYNC B0 ;  /* 0x0000000000007941 */ /* 0x000fea0003800000 */
.L_x_22676:
        /* <DEDUP_REMOVED lines=33> */
.L_x_22680:
        /* <DEDUP_REMOVED lines=24> */
.L_x_22681:
[----:B------:R-:W-:Y:S05]  /*6580*/  BSYNC B0 ;  /* 0x0000000000007941 */ /* 0x000fea0003800000 */
.L_x_22679:
        /* <DEDUP_REMOVED lines=33> */
.L_x_22683:
        /* <DEDUP_REMOVED lines=24> */
.L_x_22684:
[----:B------:R-:W-:Y:S05]  /*6920*/  BSYNC B0 ;  /* 0x0000000000007941 */ /* 0x000fea0003800000 */
.L_x_22682:
        /* <DEDUP_REMOVED lines=31> */
.L_x_22686:
        /* <DEDUP_REMOVED lines=23> */
.L_x_22687:
[----:B------:R-:W-:Y:S05]  /*6c90*/  BSYNC B0 ;  /* 0x0000000000007941 */ /* 0x000fea0003800000 */
.L_x_22685:
        /* <DEDUP_REMOVED lines=17> */
[----:B------:R-:W-:Y:S05]  /*6db0*/  CALL.REL.NOINC `($__internal_51_$__cuda_sm20_rem_u64) ;  /* 0x0000015000c47944 */ /* 0x000fea0003c00000 */
[----:B------:R-:W-:Y:S01]  /*6dc0*/  IMAD.MOV.U32 R4, RZ, RZ, R0 ;  /* 0x000000ffff047224 */ /* 0x000fe200078e0000 */
[----:B------:R-:W-:Y:S01]  /*6dd0*/  MOV R5, R3 ;  /* 0x0000000300057202 */ /* 0x000fe20000000f00 */
[----:B------:R-:W-:Y:S06]  /*6de0*/  BRA `(.L_x_22690) ;  /* 0x0000000000507947 */ /* 0x000fec0003800000 */
.L_x_22689:
        /* <DEDUP_REMOVED lines=20> */
.L_x_22690:
[----:B------:R-:W-:Y:S05]  /*6f30*/  BSYNC B0 ;  /* 0x0000000000007941 */ /* 0x000fea0003800000 */
.L_x_22688:
[----:B------:R-:W-:Y:S01]  /*6f40*/  ULDC.64 UR4, c[0x0][0x5c0] ;  /* 0x0001700000047ab9 */ /* 0x000fe20000000a00 */
[----:B------:R-:W-:Y:S02]  /*6f50*/  IMAD.MOV.U32 R3, RZ, RZ, R15 ;  /* 0x000000ffff037224 */ /* 0x000fe400078e000f */
[----:B------:R-:W-:Y:S02]  /*6f60*/  IMAD R5, R5, UR4, RZ ;  /* 0x0000000405057c24 */ /* 0x000fe4000f8e02ff */
[----:B------:R-:W-:-:S04]  /*6f70*/  IMAD.WIDE.U32 R2, R4, UR4, R2 ;  /* 0x0000000404027c25 */ /* 0x000fc8000f8e0002 */
[----:B------:R-:W-:-:S05]  /*6f80*/  IMAD R5, R4, UR5, R5 ;  /* 0x0000000504057c24 */ /* 0x000fca000f8e0205 */
[----:B------:R-:W-:-:S07]  /*6f90*/  IADD3 R15, R3, R5, RZ ;  /* 0x00000005030f7210 */ /* 0x000fce0007ffe0ff */
.L_x_22615:
        /* <DEDUP_REMOVED lines=9> */
[----:B--2---:R0:W-:Y:S04]  /*7030*/  REDG.E.ADD.F64.RN.STRONG.GPU desc[UR36][R6.64], R4 ;  /* 0x00000004060079a6 */ /* 0x0041e8000c10ffa4 */
[----:B0-----:R-:W-:Y:S01]  /*7040*/  MOV R4, R2 ;  /* 0x0000000200047202 */ /* 0x001fe20000000f00 */
[----:B------:R-:W-:-:S07]  /*7050*/  IMAD.MOV.U32 R5, RZ, RZ, RZ ;  /* 0x000000ffff057224 */ /* 0x000fce00078e00ff */
.L_x_22611:
[----:B------:R-:W-:Y:S05]  /*7060*/  BSYNC B6 ;  /* 0x0000000000067941 */ /* 0x000fea0003800000 */
.L_x_22610:
        /* <DEDUP_REMOVED lines=308> */
.L_x_22693:
        /* <DEDUP_REMOVED lines=29> */
.L_x_22695:
[----:B------:R-:W-:Y:S05]  /*8580*/  BSYNC B7 ;  /* 0x0000000000077941 */ /* 0x000fea0003800000 */
.L_x_22694:
        /* <DEDUP_REMOVED lines=37> */
.L_x_22698:
        /* <DEDUP_REMOVED lines=23> */
.L_x_22699:
[----:B------:R-:W-:Y:S05]  /*8950*/  BSYNC B0 ;  /* 0x0000000000007941 */ /* 0x000fea0003800000 */
.L_x_22697:
        /* <DEDUP_REMOVED lines=32> */
.L_x_22701:
        /* <DEDUP_REMOVED lines=24> */
.L_x_22702:
[----:B------:R-:W-:Y:S05]  /*8ce0*/  BSYNC B0 ;  /* 0x0000000000007941 */ /* 0x000fea0003800000 */
.L_x_22700:
        /* <DEDUP_REMOVED lines=32> */
.L_x_22704:
        /* <DEDUP_REMOVED lines=24> */
.L_x_22705:
[----:B------:R-:W-:Y:S05]  /*9070*/  BSYNC B0 ;  /* 0x0000000000007941 */ /* 0x000fea0003800000 */
.L_x_22703:
        /* <DEDUP_REMOVED lines=32> */
.L_x_22707:
        /* <DEDUP_REMOVED lines=24> */
.L_x_22708:
[----:B------:R-:W-:Y:S05]  /*9400*/  BSYNC B0 ;  /* 0x0000000000007941 */ /* 0x000fea0003800000 */
.L_x_22706:
        /* <DEDUP_REMOVED lines=32> */
.L_x_22710:
        /* <DEDUP_REMOVED lines=24> */
.L_x_22711:
[----:B------:R-:W-:Y:S05]  /*9790*/  BSYNC B0 ;  /* 0x0000000000007941 */ /* 0x000fea0003800000 */
.L_x_22709:
        /* <DEDUP_REMOVED lines=32> */
.L_x_22713:
        /* <DEDUP_REMOVED lines=24> */
.L_x_22714:
[----:B------:R-:W-:Y:S05]  /*9b20*/  BSYNC B0 ;  /* 0x0000000000007941 */ /* 0x000fea0003800000 */
.L_x_22712:
        /* <DEDUP_REMOVED lines=32> */
.L_x_22716:
        /* <DEDUP_REMOVED lines=24> */
.L_x_22717:
[----:B------:R-:W-:Y:S05]  /*9eb0*/  BSYNC B0 ;  /* 0x0000000000007941 */ /* 0x000fea0003800000 */
.L_x_22715:
        /* <DEDUP_REMOVED lines=32> */
.L_x_22719:
        /* <DEDUP_REMOVED lines=24> */
.L_x_22720:
[----:B------:R-:W-:Y:S05]  /*a240*/  BSYNC B0 ;  /* 0x0000000000007941 */ /* 0x000fea0003800000 */
.L_x_22718:
        /* <DEDUP_REMOVED lines=32> */
.L_x_22722:
        /* <DEDUP_REMOVED lines=24> */
.L_x_22723:
[----:B------:R-:W-:Y:S05]  /*a5d0*/  BSYNC B0 ;  /* 0x0000000000007941 */ /* 0x000fea0003800000 */
.L_x_22721:
        /* <DEDUP_REMOVED lines=32> */
.L_x_22725:
        /* <DEDUP_REMOVED lines=24> */
.L_x_22726:
[----:B------:R-:W-:Y:S05]  /*a960*/  BSYNC B0 ;  /* 0x0000000000007941 */ /* 0x000fea0003800000 */
.L_x_22724:
        /* <DEDUP_REMOVED lines=32> */
.L_x_22728:
        /* <DEDUP_REMOVED lines=24> */
.L_x_22729:
[----:B------:R-:W-:Y:S05]  /*acf0*/  BSYNC B0 ;  /* 0x0000000000007941 */ /* 0x000fea0003800000 */
.L_x_22727:
        /* <DEDUP_REMOVED lines=32> */
.L_x_22731:
        /* <DEDUP_REMOVED lines=24> */
.L_x_22732:
[----:B------:R-:W-:Y:S05]  /*b080*/  BSYNC B0 ;  /* 0x0000000000007941 */ /* 0x000fea0003800000 */
.L_x_22730:
        /* <DEDUP_REMOVED lines=32> */
.L_x_22734:
        /* <DEDUP_REMOVED lines=24> */
.L_x_22735:
[----:B------:R-:W-:Y:S05]  /*b410*/  BSYNC B0 ;  /* 0x0000000000007941 */ /* 0x000fea0003800000 */
.L_x_22733:
        /* <DEDUP_REMOVED lines=32> */
.L_x_22737:
        /* <DEDUP_REMOVED lines=24> */
.L_x_22738:
[----:B------:R-:W-:Y:S05]  /*b7a0*/  BSYNC B0 ;  /* 0x0000000000007941 */ /* 0x000fea0003800000 */
.L_x_22736:
        /* <DEDUP_REMOVED lines=32> */
.L_x_22740:
        /* <DEDUP_REMOVED lines=24> */
.L_x_22741:
[----:B------:R-:W-:Y:S05]  /*bb30*/  BSYNC B0 ;  /* 0x0000000000007941 */ /* 0x000fea0003800000 */
.L_x_22739:
        /* <DEDUP_REMOVED lines=32> */
.L_x_22743:
        /* <DEDUP_REMOVED lines=24> */
.L_x_22744:
[----:B------:R-:W-:Y:S05]  /*bec0*/  BSYNC B0 ;  /* 0x0000000000007941 */ /* 0x000fea0003800000 */
.L_x_22742:
        /* <DEDUP_REMOVED lines=32> */
.L_x_22746:
        /* <DEDUP_REMOVED lines=24> */
.L_x_22747:
[----:B------:R-:W-:Y:S05]  /*c250*/  BSYNC B0 ;  /* 0x0000000000007941 */ /* 0x000fea0003800000 */
.L_x_22745:
        /* <DEDUP_REMOVED lines=32> */
.L_x_22749:
        /* <DEDUP_REMOVED lines=24> */
.L_x_22750:
[----:B------:R-:W-:Y:S05]  /*c5e0*/  BSYNC B0 ;  /* 0x0000000000007941 */ /* 0x000fea0003800000 */
.L_x_22748:
        /* <DEDUP_REMOVED lines=32> */
.L_x_22752:
        /* <DEDUP_REMOVED lines=24> */
.L_x_22753:
[----:B------:R-:W-:Y:S05]  /*c970*/  BSYNC B0 ;  /* 0x0000000000007941 */ /* 0x000fea0003800000 */
.L_x_22751:
        /* <DEDUP_REMOVED lines=32> */
.L_x_22755:
        /* <DEDUP_REMOVED lines=24> */
.L_x_22756:
[----:B------:R-:W-:Y:S05]  /*cd00*/  BSYNC B0 ;  /* 0x0000000000007941 */ /* 0x000fea0003800000 */
.L_x_22754:
        /* <DEDUP_REMOVED lines=32> */
.L_x_22758:
        /* <DEDUP_REMOVED lines=24> */
.L_x_22759:
[----:B------:R-:W-:Y:S05]  /*d090*/  BSYNC B0 ;  /* 0x0000000000007941 */ /* 0x000fea0003800000 */
.L_x_22757:
        /* <DEDUP_REMOVED lines=32> */
.L_x_22761:
        /* <DEDUP_REMOVED lines=24> */
.L_x_22762:
[----:B------:R-:W-:Y:S05]  /*d420*/  BSYNC B0 ;  /* 0x0000000000007941 */ /* 0x000fea0003800000 */
.L_x_22760:
        /* <DEDUP_REMOVED lines=32> */
.L_x_22764:
        /* <DEDUP_REMOVED lines=24> */
.L_x_22765:
[----:B------:R-:W-:Y:S05]  /*d7b0*/  BSYNC B0 ;  /* 0x0000000000007941 */ /* 0x000fea0003800000 */
.L_x_22763:
        /* <DEDUP_REMOVED lines=30> */
.L_x_22767:
        /* <DEDUP_REMOVED lines=23> */
.L_x_22768:
[----:B------:R-:W-:Y:S05]  /*db10*/  BSYNC B0 ;  /* 0x0000000000007941 */ /* 0x000fea0003800000 */
.L_x_22766:
        /* <DEDUP_REMOVED lines=20> */
.L_x_22770:
        /* <DEDUP_REMOVED lines=19> */
.L_x_22771:
[----:B------:R-:W-:Y:S05]  /*dd90*/  BSYNC B0 ;  /* 0x0000000000007941 */ /* 0x000fea0003800000 */
.L_x_22769:
[----:B------:R-:W-:Y:S02]  /*dda0*/  ULDC.64 UR4, c[0x0][0x5c0] ;  /* 0x0001700000047ab9 */ /* 0x000fe40000000a00 */
[----:B------:R-:W-:Y:S02]  /*ddb0*/  IMAD R3, R5, UR4, RZ ;  /* 0x0000000405037c24 */ /* 0x000fe4000f8e02ff */
[----:B------:R-:W-:-:S04]  /*ddc0*/  IMAD.WIDE.U32 R12, R4, UR4, R12 ;  /* 0x00000004040c7c25 */ /* 0x000fc8000f8e000c */
[----:B------:R-:W-:-:S05]  /*ddd0*/  IMAD R3, R4, UR5, R3 ;  /* 0x0000000504037c24 */ /* 0x000fca000f8e0203 */
[----:B------:R-:W-:-:S07]  /*dde0*/  IADD3 R13, R13, R3, RZ ;  /* 0x000000030d0d7210 */ /* 0x000fce0007ffe0ff */
.L_x_22696:
[----:B------:R-:W-:Y:S02]  /*ddf0*/  ULDC.64 UR4, c[0x0][0x410] ;  /* 0x0001040000047ab9 */ /* 0x000fe40000000a00 */
[----:B------:R-:W-:-:S05]  /*de00*/  IADD3 R4, P0, R16, UR4, RZ ;  /* 0x0000000410047c10 */ /* 0x000fca000ff1e0ff */
[----:B------:R-:W-:Y:S01]  /*de10*/  IMAD.X R5, RZ, RZ, UR5, P0 ;  /* 0x00000005ff057e24 */ /* 0x000fe200080e06ff */
[----:B------:R-:W-:-:S05]  /*de20*/  ULDC.64 UR4, c[0x0][0x5d0] ;  /* 0x0001740000047ab9 */ /* 0x000fca0000000a00 */
[----:B------:R-:W2:Y:S01]  /*de30*/  LDG.E.64 R4, desc[UR36][R4.64] ;  /* 0x0000002404047981 */ /* 0x000ea2000c1e1b00 */
[----:B------:R-:W-:-:S04]  /*de40*/  LEA R6, P0, R12, UR4, 0x3 ;  /* 0x000000040c067c11 */ /* 0x000fc8000f8018ff */
[----:B------:R-:W-:Y:S02]  /*de50*/  LEA.HI.X R7, R12, UR5, R13, 0x3, P0 ;  /* 0x000000050c077c11 */ /* 0x000fe400080f1c0d */
[----:B------:R-:W-:-:S03]  /*de60*/  IADD3 R2, R2, 0x80, RZ ;  /* 0x0000008002027810 */ /* 0x000fc60007ffe0ff */
[----:B--2---:R0:W-:Y:S02]  /*de70*/  REDG.E.ADD.F64.RN.STRONG.GPU desc[UR36][R6.64], R4 ;  /* 0x00000004060079a6 */ /* 0x0041e4000c10ffa4 */
[----:B0-----:R-:W-:Y:S01]  /*de80*/  HFMA2.MMA R5, -RZ, RZ, 0, 0 ;  /* 0x00000000ff057435 */ /* 0x001fe200000001ff */
[----:B------:R-:W-:-:S10]  /*de90*/  IMAD.MOV.U32 R4, RZ, RZ, R2 ;  /* 0x000000ffff047224 */ /* 0x000fd400078e0002 */
.L_x_22692:
[----:B------:R-:W-:Y:S05]  /*dea0*/  BSYNC B6 ;  /* 0x0000000000067941 */ /* 0x000fea0003800000 */
.L_x_22691:
        /* <DEDUP_REMOVED lines=308> */
.L_x_22774:
        /* <DEDUP_REMOVED lines=29> */
.L_x_22776:
[----:B------:R-:W-:Y:S05]  /*f3c0*/  BSYNC B7 ;  /* 0x0000000000077941 */ /* 0x000fea0003800000 */
.L_x_22775:
        /* <DEDUP_REMOVED lines=37> */
.L_x_22779:
        /* <DEDUP_REMOVED lines=23> */
.L_x_22780:
[----:B------:R-:W-:Y:S05]  /*f790*/  BSYNC B0 ;  /* 0x0000000000007941 */ /* 0x000fea0003800000 */
.L_x_22778:
        /* <DEDUP_REMOVED lines=32> */
.L_x_22782:
        /* <DEDUP_REMOVED lines=24> */
.L_x_22783:
[----:B------:R-:W-:Y:S05]  /*fb20*/  BSYNC B0 ;  /* 0x0000000000007941 */ /* 0x000fea0003800000 */
.L_x_22781:
        /* <DEDUP_REMOVED lines=32> */
.L_x_22785:
        /* <DEDUP_REMOVED lines=24> */
.L_x_22786:
[----:B------:R-:W-:Y:S05]  /*feb0*/  BSYNC B0 ;  /* 0x0000000000007941 */ /* 0x000fea0003800000 */
.L_x_22784:
        /* <DEDUP_REMOVED lines=32> */
.L_x_22788:
        /* <DEDUP_REMOVED lines=24> */
.L_x_22789:
[----:B------:R-:W-:Y:S05]  /*10240*/  BSYNC B0 ;  /* 0x0000000000007941 */ /* 0x000fea0003800000 */
.L_x_22787:
        /* <DEDUP_REMOVED lines=32> */
.L_x_22791:
        /* <DEDUP_REMOVED lines=24> */
.L_x_22792:
[----:B------:R-:W-:Y:S05]  /*105d0*/  BSYNC B0 ;  /* 0x0000000000007941 */ /* 0x000fea0003800000 */
.L_x_22790:
        /* <DEDUP_REMOVED lines=32> */
.L_x_22794:
        /* <DEDUP_REMOVED lines=24> */
.L_x_22795:
[----:B------:R-:W-:Y:S05]  /*10960*/  BSYNC B0 ;  /* 0x0000000000007941 */ /* 0x000fea0003800000 */
.L_x_22793:
        /* <DEDUP_REMOVED lines=32> */
.L_x_22797:
        /* <DEDUP_REMOVED lines=24> */
.L_x_22798:
[----:B------:R-:W-:Y:S05]  /*10cf0*/  BSYNC B0 ;  /* 0x0000000000007941 */ /* 0x000fea0003800000 */
.L_x_22796:
        /* <DEDUP_REMOVED lines=32> */
.L_x_22800:
        /* <DEDUP_REMOVED lines=24> */
.L_x_22801:
[----:B------:R-:W-:Y:S05]  /*11080*/  BSYNC B0 ;  /* 0x0000000000007941 */ /* 0x000fea0003800000 */
.L_x_22799:
        /* <DEDUP_REMOVED lines=32> */
.L_x_22803:
        /* <DEDUP_REMOVED lines=24> */
.L_x_22804:
[----:B------:R-:W-:Y:S05]  /*11410*/  BSYNC B0 ;  /* 0x0000000000007941 */ /* 0x000fea0003800000 */
.L_x_22802:
        /* <DEDUP_REMOVED lines=32> */
.L_x_22806:
        /* <DEDUP_REMOVED lines=24> */
.L_x_22807:
[----:B------:R-:W-:Y:S05]  /*117a0*/  BSYNC B0 ;  /* 0x0000000000007941 */ /* 0x000fea0003800000 */
.L_x_22805:
        /* <DEDUP_REMOVED lines=32> */
.L_x_22809:
        /* <DEDUP_REMOVED lines=24> */
.L_x_22810:
[----:B------:R-:W-:Y:S05]  /*11b30*/  BSYNC B0 ;  /* 0x0000000000007941 */ /* 0x000fea0003800000 */
.L_x_22808:
        /* <DEDUP_REMOVED lines=32> */
.L_x_22812:
        /* <DEDUP_REMOVED lines=24> */
.L_x_22813:
[----:B------:R-:W-:Y:S05]  /*11ec0*/  BSYNC B0 ;  /* 0x0000000000007941 */ /* 0x000fea0003800000 */
.L_x_22811:
        /* <DEDUP_REMOVED lines=32> */
.L_x_22815:
        /* <DEDUP_REMOVED lines=24> */
.L_x_22816:
[----:B------:R-:W-:Y:S05]  /*12250*/  BSYNC B0 ;  /* 0x0000000000007941 */ /* 0x000fea0003800000 */
.L_x_22814:
        /* <DEDUP_REMOVED lines=32> */
.L_x_22818:
        /* <DEDUP_REMOVED lines=24> */
.L_x_22819:
[----:B------:R-:W-:Y:S05]  /*125e0*/  BSYNC B0 ;  /* 0x0000000000007941 */ /* 0x000fea0003800000 */
.L_x_22817:
        /* <DEDUP_REMOVED lines=19> */
[----:B------:R-:W-:Y:S05]  /*12720*/  CALL.REL.NOINC `($__internal_50_$__cuda_sm20_div_u64) ;  /* 0x0000009400547944 */ /* 0x000fea0003c00000 */
        /* <DEDUP_REMOVED lines=12> */
.L_x_22821:
        /* <DEDUP_REMOVED lines=24> */
.L_x_22822:
[----:B------:R-:W-:Y:S05]  /*12970*/  BSYNC B0 ;  /* 0x0000000000007941 */ /* 0x000fea0003800000 */
.L_x_22820:
        /* <DEDUP_REMOVED lines=19> */
[----:B------:R-:W-:Y:S05]  /*12ab0*/  CALL.REL.NOINC `($__internal_50_$__cuda_sm20_div_u64) ;  /* 0x0000009000707944 */ /* 0x000fea0003c00000 */
        /* <DEDUP_REMOVED lines=12> */
.L_x_22824:
        /* <DEDUP_REMOVED lines=24> */
.L_x_22825:
[----:B------:R-:W-:Y:S05]  /*12d00*/  BSYNC B0 ;  /* 0x0000000000007941 */ /* 0x000fea0003800000 */
.L_x_22823:
        /* <DEDUP_REMOVED lines=32> */
.L_x_22827:
        /* <DEDUP_REMOVED lines=24> */
.L_x_22828:
[----:B------:R-:W-:Y:S05]  /*13090*/  BSYNC B0 ;  /* 0x0000000000007941 */ /* 0x000fea0003800000 */
.L_x_22826:
        /* <DEDUP_REMOVED lines=32> */
.L_x_22830:
        /* <DEDUP_REMOVED lines=24> */
.L_x_22831:
[----:B------:R-:W-:Y:S05]  /*13420*/  BSYNC B0 ;  /* 0x0000000000007941 */ /* 0x000fea0003800000 */
.L_x_22829:
        /* <DEDUP_REMOVED lines=32> */
.L_x_22833:
        /* <DEDUP_REMOVED lines=24> */
.L_x_22834:
[----:B------:R-:W-:Y:S05]  /*137b0*/  BSYNC B0 ;  /* 0x0000000000007941 */ /* 0x000fea0003800000 */
.L_x_22832:
        /* <DEDUP_REMOVED lines=32> */
.L_x_22836:
        /* <DEDUP_REMOVED lines=24> */
.L_x_22837:
[----:B------:R-:W-:Y:S05]  /*13b40*/  BSYNC B0 ;  /* 0x0000000000007941 */ /* 0x000fea0003800000 */
.L_x_22835:
        /* <DEDUP_REMOVED lines=32> */
.L_x_22839:
        /* <DEDUP_REMOVED lines=24> */
.L_x_22840:
[----:B------:R-:W-:Y:S05]  /*13ed0*/  BSYNC B0 ;  /* 0x0000000000007941 */ /* 0x000fea0003800000 */
.L_x_22838:
        /* <DEDUP_REMOVED lines=32> */
.L_x_22842:
        /* <DEDUP_REMOVED lines=24> */
.L_x_22843:
[----:B------:R-:W-:Y:S05]  /*14260*/  BSYNC B0 ;  /* 0x0000000000007941 */ /* 0x000fea0003800000 */
.L_x_22841:
        /* <DEDUP_REMOVED lines=32> */
.L_x_22845:
        /* <DEDUP_REMOVED lines=24> */
.L_x_22846:
[----:B------:R-:W-:Y:S05]  /*145f0*/  BSYNC B0 ;  /* 0x0000000000007941 */ /* 0x000fea0003800000 */
.L_x_22844:
        /* <DEDUP_REMOVED lines=30> */
.L_x_22848:
        /* <DEDUP_REMOVED lines=23> */
.L_x_22849:
[----:B------:R-:W-:Y:S05]  /*14950*/  BSYNC B0 ;  /* 0x0000000000007941 */ /* 0x000fea0003800000 */
.L_x_22847:
        /* <DEDUP_REMOVED lines=17> */
[----:B------:R-:W-:Y:S01]  /*14a70*/  MOV R4, R0 ;  /* 0x0000000000047202 */ /* 0x000fe20000000f00 */
[----:B------:R-:W-:Y:S01]  /*14a80*/  IMAD.MOV.U32 R5, RZ, RZ, R3 ;  /* 0x000000ffff057224 */ /* 0x000fe200078e0003 */
[----:B------:R-:W-:Y:S06]  /*14a90*/  BRA `(.L_x_22852) ;  /* 0x00000000004c7947 */ /* 0x000fec0003800000 */
.L_x_22851:
        /* <DEDUP_REMOVED lines=19> */
.L_x_22852:
[----:B------:R-:W-:Y:S05]  /*14bd0*/  BSYNC B0 ;  /* 0x0000000000007941 */ /* 0x000fea0003800000 */
.L_x_22850:
[----:B------:R-:W-:Y:S02]  /*14be0*/  ULDC.64 UR4, c[0x0][0x5c0] ;  /* 0x0001700000047ab9 */ /* 0x000fe40000000a00 */
[----:B------:R-:W-:Y:S02]  /*14bf0*/  IMAD R3, R5, UR4, RZ ;  /* 0x0000000405037c24 */ /* 0x000fe4000f8e02ff */
[----:B------:R-:W-:-:S04]  /*14c00*/  IMAD.WIDE.U32 R12, R4, UR4, R12 ;  /* 0x00000004040c7c25 */ /* 0x000fc8000f8e000c */
[----:B------:R-:W-:-:S05]  /*14c10*/  IMAD R3, R4, UR5, R3 ;  /* 0x0000000504037c24 */ /* 0x000fca000f8e0203 */
[----:B------:R-:W-:-:S07]  /*14c20*/  IADD3 R13, R13, R3, RZ ;  /* 0x000000030d0d7210 */ /* 0x000fce0007ffe0ff */
.L_x_22777:
        /* <DEDUP_REMOVED lines=8> */
[----:B--2---:R0:W-:Y:S02]  /*14cb0*/  REDG.E.ADD.F64.RN.STRONG.GPU desc[UR36][R6.64], R4 ;  /* 0x00000004060079a6 */ /* 0x0041e4000c10ffa4 */
[----:B0-----:R-:W-:Y:S01]  /*14cc0*/  MOV R4, R2 ;  /* 0x0000000200047202 */ /* 0x001fe20000000f00 */
[----:B------:R-:W-:-:S07]  /*14cd0*/  IMAD.MOV.U32 R5, RZ, RZ, RZ ;  /* 0x000000ffff057224 */ /* 0x000fce00078e00ff */
.L_x_22773:
[----:B------:R-:W-:Y:S05]  /*14ce0*/  BSYNC B6 ;  /* 0x0000000000067941 */ /* 0x000fea0003800000 */
.L_x_22772:
        /* <DEDUP_REMOVED lines=307> */
.L_x_22853:
        /* <DEDUP_REMOVED lines=32> */
.L_x_22855:
[----:B------:R-:W-:Y:S05]  /*16220*/  BSYNC B6 ;  /* 0x0000000000067941 */ /* 0x000fea0003800000 */
.L_x_22854:
        /* <DEDUP_REMOVED lines=37> */
.L_x_22858:
        /* <DEDUP_REMOVED lines=24> */
.L_x_22859:
[----:B------:R-:W-:Y:S05]  /*16600*/  BSYNC B0 ;  /* 0x0000000000007941 */ /* 0x000fea0003800000 */
.L_x_22857:
        /* <DEDUP_REMOVED lines=32> */
.L_x_22861:
        /* <DEDUP_REMOVED lines=24> */
.L_x_22862:
[----:B------:R-:W-:Y:S05]  /*16990*/  BSYNC B0 ;  /* 0x0000000000007941 */ /* 0x000fea0003800000 */
.L_x_22860:
        /* <DEDUP_REMOVED lines=33> */
.L_x_22864:
        /* <DEDUP_REMOVED lines=24> */
.L_x_22865:
[----:B------:R-:W-:Y:S05]  /*16d30*/  BSYNC B0 ;  /* 0x0000000000007941 */ /* 0x000fea0003800000 */
.L_x_22863:
        /* <DEDUP_REMOVED lines=33> */
.L_x_22867:
        /* <DEDUP_REMOVED lines=24> */
.L_x_22868:
[----:B------:R-:W-:Y:S05]  /*170d0*/  BSYNC B0 ;  /* 0x0000000000007941 */ /* 0x000fea0003800000 */
.L_x_22866:
        /* <DEDUP_REMOVED lines=33> */
.L_x_22870:
        /* <DEDUP_REMOVED lines=24> */
.L_x_22871:
[----:B------:R-:W-:Y:S05]  /*17470*/  BSYNC B0 ;  /* 0x0000000000007941 */ /* 0x000fea0003800000 */
.L_x_22869:
        /* <DEDUP_REMOVED lines=33> */
.L_x_22873:
        /* <DEDUP_REMOVED lines=24> */
.L_x_22874:
[----:B------:R-:W-:Y:S05]  /*17810*/  BSYNC B0 ;  /* 0x0000000000007941 */ /* 0x000fea0003800000 */
.L_x_22872:
        /* <DEDUP_REMOVED lines=33> */
.L_x_22876:
        /* <DEDUP_REMOVED lines=24> */
.L_x_22877:
[----:B------:R-:W-:Y:S05]  /*17bb0*/  BSYNC B0 ;  /* 0x0000000000007941 */ /* 0x000fea0003800000 */
.L_x_22875:
        /* <DEDUP_REMOVED lines=33> */
.L_x_22879:
        /* <DEDUP_REMOVED lines=24> */
.L_x_22880:
[----:B------:R-:W-:Y:S05]  /*17f50*/  BSYNC B0 ;  /* 0x0000000000007941 */ /* 0x000fea0003800000 */
.L_x_22878:
        /* <DEDUP_REMOVED lines=33> */
.L_x_22882:
        /* <DEDUP_REMOVED lines=24> */
.L_x_22883:
[----:B------:R-:W-:Y:S05]  /*182f0*/  BSYNC B0 ;  /* 0x0000000000007941 */ /* 0x000fea0003800000 */
.L_x_22881:
        /* <DEDUP_REMOVED lines=33> */
.L_x_22885:
        /* <DEDUP_REMOVED lines=24> */
.L_x_22886:
[----:B------:R-:W-:Y:S05]  /*18690*/  BSYNC B0 ;  /* 0x0000000000007941 */ /* 0x000fea0003800000 */
.L_x_22884:
        /* <DEDUP_REMOVED lines=33> */
.L_x_22888:
        /* <DEDUP_REMOVED lines=24> */
.L_x_22889:
[----:B------:R-:W-:Y:S05]  /*18a30*/  BSYNC B0 ;  /* 0x0000000000007941 */ /* 0x000fea0003800000 */
.L_x_22887:
        /* <DEDUP_REMOVED lines=33> */
.L_x_22891:
        /* <DEDUP_REMOVED lines=24> */
.L_x_22892:
[----:B------:R-:W-:Y:S05]  /*18dd0*/  BSYNC B0 ;  /* 0x0000000000007941 */ /* 0x000fea0003800000 */
.L_x_22890:
        /* <DEDUP_REMOVED lines=33> */
.L_x_22894:
        /* <DEDUP_REMOVED lines=24> */
.L_x_22895:
[----:B------:R-:W-:Y:S05]  /*19170*/  BSYNC B0 ;  /* 0x0000000000007941 */ /* 0x000fea0003800000 */
.L_x_22893:
        /* <DEDUP_REMOVED lines=33> */
.L_x_22897:
        /* <DEDUP_REMOVED lines=24> */
.L_x_22898:
[----:B------:R-:W-:Y:S05]  /*19510*/  BSYNC B0 ;  /* 0x0000000000007941 */ /* 0x000fea0003800000 */
.L_x_22896:
        /* <DEDUP_REMOVED lines=33> */
.L_x_22900:
        /* <DEDUP_REMOVED lines=24> */
.L_x_22901:
[----:B------:R-:W-:Y:S05]  /*198b0*/  BSYNC B0 ;  /* 0x0000000000007941 */ /* 0x000fea0003800000 */
.L_x_22899:
        /* <DEDUP_REMOVED lines=33> */
.L_x_22903:
        /* <DEDUP_REMOVED lines=24> */
.L_x_22904:
[----:B------:R-:W-:Y:S05]  /*19c50*/  BSYNC B0 ;  /* 0x0000000000007941 */ /* 0x000fea0003800000 */
.L_x_22902:
        /* <DEDUP_REMOVED lines=33> */
.L_x_22906:
        /* <DEDUP_REMOVED lines=24> */
.L_x_22907:
[----:B------:R-:W-:Y:S05]  /*19ff0*/  BSYNC B0 ;  /* 0x0000000000007941 */ /* 0x000fea0003800000 */
.L_x_22905:
        /* <DEDUP_REMOVED lines=33> */
.L_x_22909:
        /* <DEDUP_REMOVED lines=24> */
.L_x_22910:
[----:B------:R-:W-:Y:S05]  /*1a390*/  BSYNC B0 ;  /* 0x0000000000007941 */ /* 0x000fea0003800000 */
.L_x_22908:
        /* <DEDUP_REMOVED lines=33> */
.L_x_22912:
        /* <DEDUP_REMOVED lines=24> */
.L_x_22913:
[----:B------:R-:W-:Y:S05]  /*1a730*/  BSYNC B0 ;  /* 0x0000000000007941 */ /* 0x000fea0003800000 */
.L_x_22911:
        /* <DEDUP_REMOVED lines=33> */
.L_x_22915:
        /* <DEDUP_REMOVED lines=24> */
.L_x_22916:
[----:B------:R-:W-:Y:S05]  /*1aad0*/  BSYNC B0 ;  /* 0x0000000000007941 */ /* 0x000fea0003800000 */
.L_x_22914:
        /* <DEDUP_REMOVED lines=33> */
.L_x_22918:
        /* <DEDUP_REMOVED lines=24> */
.L_x_22919:
[----:B------:R-:W-:Y:S05]  /*1ae70*/  BSYNC B0 ;  /* 0x0000000000007941 */ /* 0x000fea0003800000 */
.L_x_22917:
        /* <DEDUP_REMOVED lines=33> */
.L_x_22921:
        /* <DEDUP_REMOVED lines=24> */
.L_x_22922:
[----:B------:R-:W-:Y:S05]  /*1b210*/  BSYNC B0 ;  /* 0x0000000000007941 */ /* 0x000fea0003800000 */
.L_x_22920:
        /* <DEDUP_REMOVED lines=33> */
.L_x_22924:
        /* <DEDUP_REMOVED lines=24> */
.L_x_22925:
[----:B------:R-:W-:Y:S05]  /*1b5b0*/  BSYNC B0 ;  /* 0x0000000000007941 */ /* 0x000fea0003800000 */
.L_x_22923:
        /* <DEDUP_REMOVED lines=31> */
.L_x_22927:
        /* <DEDUP_REMOVED lines=23> */
.L_x_22928:
[----:B------:R-:W-:Y:S05]  /*1b920*/  BSYNC B0 ;  /* 0x0000000000007941 */ /* 0x000fea0003800000 */
.L_x_22926:
        /* <DEDUP_REMOVED lines=17> */
[----:B------:R-:W-:Y:S05]  /*1ba40*/  CALL.REL.NOINC `($__internal_51_$__cuda_sm20_rem_u64) ;  /* 0x0000000400a07944 */ /* 0x000fea0003c00000 */
[----:B------:R-:W-:Y:S01]  /*1ba50*/  IMAD.MOV.U32 R4, RZ, RZ, R0 ;  /* 0x000000ffff047224 */ /* 0x000fe200078e0000 */
[----:B------:R-:W-:Y:S01]  /*1ba60*/  MOV R5, R3 ;  /* 0x0000000300057202 */ /* 0x000fe20000000f00 */
[----:B------:R-:W-:Y:S06]  /*1ba70*/  BRA `(.L_x_22931) ;  /* 0x00000000004c7947 */ /* 0x000fec0003800000 */
.L_x_22930:
        /* <DEDUP_REMOVED lines=19> */
.L_x_22931:
[----:B------:R-:W-:Y:S05]  /*1bbb0*/  BSYNC B0 ;  /* 0x0000000000007941 */ /* 0x000fea0003800000 */
.L_x_22929:
[----:B------:R-:W-:Y:S01]  /*1bbc0*/  ULDC.64 UR4, c[0x0][0x5c0] ;  /* 0x0001700000047ab9 */ /* 0x000fe20000000a00 */
[----:B------:R-:W-:Y:S02]  /*1bbd0*/  IMAD.MOV.U32 R3, RZ, RZ, R15 ;  /* 0x000000ffff037224 */ /* 0x000fe400078e000f */
[----:B------:R-:W-:Y:S02]  /*1bbe0*/  IMAD R5, R5, UR4, RZ ;  /* 0x0000000405057c24 */ /* 0x000fe4000f8e02ff */
[----:B------:R-:W-:-:S04]  /*1bbf0*/  IMAD.WIDE.U32 R2, R4, UR4, R2 ;  /* 0x0000000404027c25 */ /* 0x000fc8000f8e0002 */
[----:B------:R-:W-:-:S05]  /*1bc00*/  IMAD R5, R4, UR5, R5 ;  /* 0x0000000504057c24 */ /* 0x000fca000f8e0205 */
[----:B------:R-:W-:-:S07]  /*1bc10*/  IADD3 R15, R3, R5, RZ ;  /* 0x00000005030f7210 */ /* 0x000fce0007ffe0ff */
.L_x_22856:
[----:B------:R-:W2:Y:S01]  /*1bc20*/  LDG.E.64 R16, desc[UR36][R16.64] ;  /* 0x0000002410107981 */ /* 0x000ea2000c1e1b00 */
[----:B------:R-:W-:Y:S02]  /*1bc30*/  ULDC.64 UR4, c[0x0][0x5d0] ;  /* 0x0001740000047ab9 */ /* 0x000fe40000000a00 */
[----:B------:R-:W-:-:S04]  /*1bc40*/  LEA R4, P0, R2, UR4, 0x3 ;  /* 0x0000000402047c11 */ /* 0x000fc8000f8018ff */
[----:B------:R-:W-:-:S05]  /*1bc50*/  LEA.HI.X R5, R2, UR5, R15, 0x3, P0 ;  /* 0x0000000502057c11 */ /* 0x000fca00080f1c0f */
[----:B--2---:R-:W-:Y:S01]  /*1bc60*/  REDG.E.ADD.F64.RN.STRONG.GPU desc[UR36][R4.64], R16 ;  /* 0x00000010040079a6 */ /* 0x004fe2000c10ffa4 */
[----:B------:R-:W-:Y:S05]  /*1bc70*/  EXIT ;  /* 0x000000000000794d */ /* 0x000fea0003800000 */
        .weak           $__internal_50_$__cuda_sm20_div_u64
        .type           $__internal_50_$__cuda_sm20_div_u64,@function
        .size           $__internal_50_$__cuda_sm20_div_u64,($__internal_51_$__cuda_sm20_rem_u64 - $__internal_50_$__cuda_sm20_div_u64)
$__internal_50_$__cuda_sm20_div_u64:
        /* <DEDUP_REMOVED lines=68> */
[----:B------:R-:W-:Y:S05]  /*1c0c0*/  RET.REL.NODEC R4 `(_ZN2at6native24index_elementwise_kernelILi128ELi4EZNS0_20cuda_take_put_kernelIdlZZZZZNS0_10put_kernelERNS_14TensorIteratorERKNS_10TensorBaseEbENKUlvE_clEvENKUlvE4_clEvENKUlvE_clEvENKUlvE0_clEvEUlRdlE_EEvS4_S7_RKT1_EUliE_EEvlSE_) ;  /* 0xfffffe3c04cc7950 */ /* 0x000fea0003c3ffff */
        .weak           $__internal_51_$__cuda_sm20_rem_u64
        .type           $__internal_51_$__cuda_sm20_rem_u64,@function
        .size           $__internal_51_$__cuda_sm20_rem_u64,(.L_x_27968 - $__internal_51_$__cuda_sm20_rem_u64)
$__internal_51_$__cuda_sm20_rem_u64:
        /* <DEDUP_REMOVED lines=63> */
[----:B------:R-:W-:Y:S06]  /*1c4c0*/  RET.REL.NODEC R4 `(_ZN2at6native24index_elementwise_kernelILi128ELi4EZNS0_20cuda_take_put_kernelIdlZZZZZNS0_10put_kernelERNS_14TensorIteratorERKNS_10TensorBaseEbENKUlvE_clEvENKUlvE4_clEvENKUlvE_clEvENKUlvE0_clEvEUlRdlE_EEvS4_S7_RKT1_EUliE_EEvlSE_) ;  /* 0xfffffe3804cc7950 */ /* 0x000fec0003c3ffff */
.L_x_22932:
        /* <DEDUP_REMOVED lines=11> */
.L_x_27968:


//--------------------- .text._ZN2at6native24index_elementwise_kernelILi128ELi4EZNS0_20cuda_take_put_kernelIdiZZZZZNS0_10put_kernelERNS_14TensorIteratorERKNS_10TensorBaseEbENKUlvE_clEvENKUlvE4_clEvENKUlvE_clEvENKUlvE_clEvEUlRdiE0_EEvS4_S7_RKT1_EUliE_EEvlSE_ --------------------------
	.section	.text._ZN2at6native24index_elementwise_kernelILi128ELi4EZNS0_20cuda_take_put_kernelIdiZZZZZNS0_10put_kernelERNS_14TensorIteratorERKNS_10TensorBaseEbENKUlvE_clEvENKUlvE4_clEvENKUlvE_clEvENKUlvE_clEvEUlRdiE0_EEvS4_S7_RKT1_EUliE_EEvlSE_,"ax",@progbits
	.align	128
        .global         _ZN2at6native24index_elementwise_kernelILi128ELi4EZNS0_20cuda_take_put_kernelIdiZZZZZNS0_10put_kernelERNS_14TensorIteratorERKNS_10TensorBaseEbENKUlvE_clEvENKUlvE4_clEvENKUlvE_clEvENKUlvE_clEvEUlRdiE0_EEvS4_S7_RKT1_EUliE_EEvlSE_
        .type           _ZN2at6native24index_elementwise_kernelILi128ELi4EZNS0_20cuda_take_put_kernelIdiZZZZZNS0_10put_kernelERNS_14TensorIteratorERKNS_10TensorBaseEbENKUlvE_clEvENKUlvE4_clEvENKUlvE_clEvENKUlvE_clEvEUlRdiE0_EEvS4_S7_RKT1_EUliE_EEvlSE_,@function
        .size           _ZN2at6native24index_elementwise_kernelILi128ELi4EZNS0_20cuda_take_put_kernelIdiZZZZZNS0_10put_kernelERNS_14TensorIteratorERKNS_10TensorBaseEbENKUlvE_clEvENKUlvE4_clEvENKUlvE_clEvENKUlvE_clEvEUlRdiE0_EEvS4_S7_RKT1_EUliE_EEvlSE_,(.L_x_28128 - _ZN2at6native24index_elementwise_kernelILi128ELi4EZNS0_20cuda_take_put_kernelIdiZZZZZNS0_10put_kernelERNS_14TensorIteratorERKNS_10TensorBaseEbENKUlvE_clEvENKUlvE4_clEvENKUlvE_clEvENKUlvE_clEvEUlRdiE0_EEvS4_S7_RKT1_EUliE_EEvlSE_)
        .other          _ZN2at6native24index_elementwise_kernelILi128ELi4EZNS0_20cuda_take_put_kernelIdiZZZZZNS0_10put_kernelERNS_14TensorIteratorERKNS_10TensorBaseEbENKUlvE_clEvENKUlvE4_clEvENKUlvE_clEvENKUlvE_clEvEUlRdiE0_EEvS4_S7_RKT1_EUliE_EEvlSE_,@"STO_CUDA_ENTRY STV_DEFAULT"
_ZN2at6native24index_elementwise_kernelILi128ELi4EZNS0_20cuda_take_put_kernelIdiZZZZZNS0_10put_kernelERNS_14TensorIteratorERKNS_10TensorBaseEbENKUlvE_clEvENKUlvE4_clEvENKUlvE_clEvENKUlvE_clEvEUlRdiE0_EEvS4_S7_RKT1_EUliE_EEvlSE_:
.text._ZN2at6native24index_elementwise_kernelILi128ELi4EZNS0_20cuda_take_put_kernelIdiZZZZZNS0_10put_kernelERNS_14TensorIteratorERKNS_10TensorBaseEbENKUlvE_clEvENKUlvE4_clEvENKUlvE_clEvENKUlvE_clEvEUlRdiE0_EEvS4_S7_RKT1_EUliE_EEvlSE_:
        /* <DEDUP_REMOVED lines=315> */
.L_x_22935:
        /* <DEDUP_REMOVED lines=32> */
.L_x_22937:
[----:B------:R-:W-:Y:S05]  /*15b0*/  BSYNC B6 ;  /* 0x0000000000067941 */ /* 0x000fea0003800000 */
.L_x_22936:
        /* <DEDUP_REMOVED lines=284> */
.L_x_22938:
        /* <DEDUP_REMOVED lines=8> */
.L_x_22934:
[----:B------:R-:W-:Y:S05]  /*2800*/  BSYNC B7 ;  /* 0x0000000000077941 */ /* 0x000fea0003800000 */
.L_x_22933:
        /* <DEDUP_REMOVED lines=307> */
.L_x_22941:
        /* <DEDUP_REMOVED lines=32> */
.L_x_22943:
[----:B------:R-:W-:Y:S05]  /*3d40*/  BSYNC B6 ;  /* 0x0000000000067941 */ /* 0x000fea0003800000 */
.L_x_22942:
        /* <DEDUP_REMOVED lines=284> */
.L_x_22944:
[----:B------:R-:W2:Y:S01]  /*4f10*/  LDG.E.64 R18, desc[UR36][R18.64] ;  /* 0x0000002412127981 */ /* 0x000ea2000c1e1b00 */
[----:B------:R-:W0:Y:S01]  /*4f20*/  LDC.64 R4, c[0x0][0x5c0] ;  /* 0x00017000ff047b82 */ /* 0x000e220000000a00 */
[----:B------:R-:W-:Y:S01]  /*4f30*/  IADD3 R23, R23, 0x80, RZ ;  /* 0x0000008017177810 */ /* 0x000fe20007ffe0ff */
[----:B0-----:R-:W-:-:S05]  /*4f40*/  IMAD.WIDE R2, R3, 0x8, R4 ;  /* 0x0000000803027825 */ /* 0x001fca00078e0204 */
[----:B--2---:R0:W-:Y:S02]  /*4f50*/  STG.E.64 desc[UR36][R2.64], R18 ;  /* 0x0000001202007986 */ /* 0x0041e4000c101b24 */
[----:B0-----:R-:W-:Y:S02]  /*4f60*/  MOV R2, R23 ;  /* 0x0000001700027202 */ /* 0x001fe40000000f00 */
[----:B------:R-:W-:-:S07]  /*4f70*/  MOV R3, RZ ;  /* 0x000000ff00037202 */ /* 0x000fce0000000f00 */
.L_x_22940:
[----:B------:R-:W-:Y:S05]  /*4f80*/  BSYNC B7 ;  /* 0x0000000000077941 */ /* 0x000fea0003800000 */
.L_x_22939:
        /* <DEDUP_REMOVED lines=307> */
.L_x_22947:
        /* <DEDUP_REMOVED lines=32> */
.L_x_22949:
[----:B------:R-:W-:Y:S05]  /*64c0*/  BSYNC B6 ;  /* 0x0000000000067941 */ /* 0x000fea0003800000 */
.L_x_22948:
        /* <DEDUP_REMOVED lines=284> */
.L_x_22950:
[----:B------:R-:W2:Y:S01]  /*7690*/  LDG.E.64 R18, desc[UR36][R18.64] ;  /* 0x0000002412127981 */ /* 0x000ea2000c1e1b00 */
[----:B------:R-:W0:Y:S01]  /*76a0*/  LDC.64 R4, c[0x0][0x5c0] ;  /* 0x00017000ff047b82 */ /* 0x000e220000000a00 */
[----:B------:R-:W-:Y:S02]  /*76b0*/  VIADD R23, R23, 0x80 ;  /* 0x0000008017177836 */ /* 0x000fe40000000000 */
[----:B0-----:R-:W-:-:S05]  /*76c0*/  IMAD.WIDE R2, R3, 0x8, R4 ;  /* 0x0000000803027825 */ /* 0x001fca00078e0204 */
[----:B--2---:R0:W-:Y:S02]  /*76d0*/  STG.E.64 desc[UR36][R2.64], R18 ;  /* 0x0000001202007986 */ /* 0x0041e4000c101b24 */
[----:B0-----:R-:W-:Y:S02]  /*76e0*/  MOV R2, R23 ;  /* 0x0000001700027202 */ /* 0x001fe40000000f00 */
[----:B------:R-:W-:-:S07]  /*76f0*/  MOV R3, RZ ;  /* 0x000000ff00037202 */ /* 0x000fce0000000f00 */
.L_x_22946:
[----:B------:R-:W-:Y:S05]  /*7700*/  BSYNC B7 ;  /* 0x0000000000077941 */ /* 0x000fea0003800000 */
.L_x_22945:
        /* <DEDUP_REMOVED lines=306> */
.L_x_22951:
        /* <DEDUP_REMOVED lines=32> */
.L_x_22953:
[----:B------:R-:W-:Y:S05]  /*8c30*/  BSYNC B6 ;  /* 0x0000000000067941 */ /* 0x000fea0003800000 */
.L_x_22952:
        /* <DEDUP_REMOVED lines=284> */
.L_x_22954:
[----:B------:R-:W2:Y:S01]  /*9e00*/  LDG.E.64 R18, desc[UR36][R18.64] ;  /* 0x0000002412127981 */ /* 0x000ea2000c1e1b00 */
[----:B------:R-:W0:Y:S02]  /*9e10*/  LDC.64 R4, c[0x0][0x5c0] ;  /* 0x00017000ff047b82 */ /* 0x000e240000000a00 */
[----:B0-----:R-:W-:-:S05]  /*9e20*/  IMAD.WIDE R2, R3, 0x8, R4 ;  /* 0x0000000803027825 */ /* 0x001fca00078e0204 */
[----:B--2---:R-:W-:Y:S01]  /*9e30*/  STG.E.64 desc[UR36][R2.64], R18 ;  /* 0x0000001202007986 */ /* 0x004fe2000c101b24 */
[----:B------:R-:W-:Y:S05]  /*9e40*/  EXIT ;  /* 0x000000000000794d */ /* 0x000fea0003800000 */
.L_x_22955:
        /* <DEDUP_REMOVED lines=11> */
.L_x_28128:


//--------------------- .text._ZN2at6native24index_elementwise_kernelILi128ELi4EZNS0_20cuda_take_put_kernelIdiZZZZZNS0_10put_kernelERNS_14TensorIteratorERKNS_10TensorBaseEbENKUlvE_clEvENKUlvE4_clEvENKUlvE_clEvENKUlvE_clEvEUlRdiE_EEvS4_S7_RKT1_EUliE_EEvlSE_ --------------------------
	.section	.text._ZN2at6native24index_elementwise_kernelILi128ELi4EZNS0_20cuda_take_put_kernelIdiZZZZZNS0_10put_kernelERNS_14TensorIteratorERKNS_10TensorBaseEbENKUlvE_clEvENKUlvE4_clEvENKUlvE_clEvENKUlvE_clEvEUlRdiE_EEvS4_S7_RKT1_EUliE_EEvlSE_,"ax",@progbits
	.align	128
        .global         _ZN2at6native24index_elementwise_kernelILi128ELi4EZNS0_20cuda_take_put_kernelIdiZZZZZNS0_10put_kernelERNS_14TensorIteratorERKNS_10TensorBaseEbENKUlvE_clEvENKUlvE4_clEvENKUlvE_clEvENKUlvE_clEvEUlRdiE_EEvS4_S7_RKT1_EUliE_EEvlSE_
        .type           _ZN2at6native24index_elementwise_kernelILi128ELi4EZNS0_20cuda_take_put_kernelIdiZZZZZNS0_10put_kernelERNS_14TensorIteratorERKNS_10TensorBaseEbENKUlvE_clEvENKUlvE4_clEvENKUlvE_clEvENKUlvE_clEvEUlRdiE_EEvS4_S7_RKT1_EUliE_EEvlSE_,@function
        .size           _ZN2at6native24index_elementwise_kernelILi128ELi4EZNS0_20cuda_take_put_kernelIdiZZZZZNS0_10put_kernelERNS_14TensorIteratorERKNS_10TensorBaseEbENKUlvE_clEvENKUlvE4_clEvENKUlvE_clEvENKUlvE_clEvEUlRdiE_EEvS4_S7_RKT1_EUliE_EEvlSE_,(.L_x_28129 - _ZN2at6native24index_elementwise_kernelILi128ELi4EZNS0_20cuda_take_put_kernelIdiZZZZZNS0_10put_kernelERNS_14TensorIteratorERKNS_10TensorBaseEbENKUlvE_clEvENKUlvE4_clEvENKUlvE_clEvENKUlvE_clEvEUlRdiE_EEvS4_S7_RKT1_EUliE_EEvlSE_)
        .other          _ZN2at6native24index_elementwise_kernelILi128ELi4EZNS0_20cuda_take_put_kernelIdiZZZZZNS0_10put_kernelERNS_14TensorIteratorERKNS_10TensorBaseEbENKUlvE_clEvENKUlvE4_clEvENKUlvE_clEvENKUlvE_clEvEUlRdiE_EEvS4_S7_RKT1_EUliE_EEvlSE_,@"STO_CUDA_ENTRY STV_DEFAULT"
_ZN2at6native24index_elementwise_kernelILi128ELi4EZNS0_20cuda_take_put_kernelIdiZZZZZNS0_10put_kernelERNS_14TensorIteratorERKNS_10TensorBaseEbENKUlvE_clEvENKUlvE4_clEvENKUlvE_clEvENKUlvE_clEvEUlRdiE_EEvS4_S7_RKT1_EUliE_EEvlSE_:
.text._ZN2at6native24index_elementwise_kernelILi128ELi4EZNS0_20cuda_take_put_kernelIdiZZZZZNS0_10put_kernelERNS_14TensorIteratorERKNS_10TensorBaseEbENKUlvE_clEvENKUlvE4_clEvENKUlvE_clEvENKUlvE_clEvEUlRdiE_EEvS4_S7_RKT1_EUliE_EEvlSE_:
        /* <DEDUP_REMOVED lines=315> */
.L_x_22958:
        /* <DEDUP_REMOVED lines=32> */
.L_x_22960:
[----:B------:R-:W-:Y:S05]  /*15b0*/  BSYNC B6 ;  /* 0x0000000000067941 */ /* 0x000fea0003800000 */
.L_x_22959:
        /* <DEDUP_REMOVED lines=284> */
.L_x_22961:
[----:B------:R-:W2:Y:S01]  /*2780*/  LDG.E.64 R18, desc[UR36][R18.64] ;  /* 0x0000002412127981 */ /* 0x000ea2000c1e1b00 */
[----:B------:R-:W0:Y:S01]  /*2790*/  LDC.64 R4, c[0x0][0x5c8] ;  /* 0x00017200ff047b82 */ /* 0x000e220000000a00 */
[----:B------:R-:W-:-:S04]  /*27a0*/  LEA R22, R25, R22, 0x9 ;  /* 0x0000001619167211 */ /* 0x000fc800078e48ff */
[----:B------:R-:W-:Y:S01]  /*27b0*/  IADD3 R23, R22, 0x80, RZ ;  /* 0x0000008016177810 */ /* 0x000fe20007ffe0ff */
[----:B0-----:R-:W-:-:S05]  /*27c0*/  IMAD.WIDE R2, R3, 0x8, R4 ;  /* 0x0000000803027825 */ /* 0x001fca00078e0204 */
[----:B--2---:R0:W-:Y:S02]  /*27d0*/  REDG.E.ADD.F64.RN.STRONG.GPU desc[UR36][R2.64], R18 ;  /* 0x00000012020079a6 */ /* 0x0041e4000c10ffa4 */
[----:B0-----:R-:W-:Y:S01]  /*27e0*/  MOV R2, R23 ;  /* 0x0000001700027202 */ /* 0x001fe20000000f00 */
[----:B------:R-:W-:-:S07]  /*27f0*/  IMAD.MOV.U32 R3, RZ, RZ, RZ ;  /* 0x000000ffff037224 */ /* 0x000fce00078e00ff */
.L_x_22957:
[----:B------:R-:W-:Y:S05]  /*2800*/  BSYNC B7 ;  /* 0x0000000000077941 */ /* 0x000fea0003800000 */
.L_x_22956:
        /* <DEDUP_REMOVED lines=307> */
.L_x_22964:
        /* <DEDUP_REMOVED lines=32> */
.L_x_22966:
[----:B------:R-:W-:Y:S05]  /*3d40*/  BSYNC B6 ;  /* 0x0000000000067941 */ /* 0x000fea0003800000 */
.L_x_22965:
        /* <DEDUP_REMOVED lines=284> */
.L_x_22967:
[----:B------:R-:W2:Y:S01]  /*4f10*/  LDG.E.64 R18, desc[UR36][R18.64] ;  /* 0x0000002412127981 */ /* 0x000ea2000c1e1b00 */
[----:B------:R-:W0:Y:S01]  /*4f20*/  LDC.64 R4, c[0x0][0x5c8] ;  /* 0x00017200ff047b82 */ /* 0x000e220000000a00 */
[----:B------:R-:W-:Y:S01]  /*4f30*/  IADD3 R23, R23, 0x80, RZ ;  /* 0x0000008017177810 */ /* 0x000fe20007ffe0ff */
[----:B0-----:R-:W-:-:S05]  /*4f40*/  IMAD.WIDE R2, R3, 0x8, R4 ;  /* 0x0000000803027825 */ /* 0x001fca00078e0204 */
[----:B--2---:R0:W-:Y:S02]  /*4f50*/  REDG.E.ADD.F64.RN.STRONG.GPU desc[UR36][R2.64], R18 ;  /* 0x00000012020079a6 */ /* 0x0041e4000c10ffa4 */
[----:B0-----:R-:W-:Y:S02]  /*4f60*/  MOV R2, R23 ;  /* 0x0000001700027202 */ /* 0x001fe40000000f00 */
[----:B------:R-:W-:-:S07]  /*4f70*/  MOV R3, RZ ;  /* 0x000000ff00037202 */ /* 0x000fce0000000f00 */
.L_x_22963:
[----:B------:R-:W-:Y:S05]  /*4f80*/  BSYNC B7 ;  /* 0x0000000000077941 */ /* 0x000fea0003800000 */
.L_x_22962:
        /* <DEDUP_REMOVED lines=307> */
.L_x_22970:
        /* <DEDUP_REMOVED lines=32> */
.L_x_22972:
[----:B------:R-:W-:Y:S05]  /*64c0*/  BSYNC B6 ;  /* 0x0000000000067941 */ /* 0x000fea0003800000 */
.L_x_22971:
        /* <DEDUP_REMOVED lines=284> */
.L_x_22973:
[----:B------:R-:W2:Y:S01]  /*7690*/  LDG.E.64 R18, desc[UR36][R18.64] ;  /* 0x0000002412127981 */ /* 0x000ea2000c1e1b00 */
[----:B------:R-:W0:Y:S01]  /*76a0*/  LDC.64 R4, c[0x0][0x5c8] ;  /* 0x00017200ff047b82 */ /* 0x000e220000000a00 */
[----:B------:R-:W-:Y:S02]  /*76b0*/  VIADD R23, R23, 0x80 ;  /* 0x0000008017177836 */ /* 0x000fe40000000000 */
[----:B0-----:R-:W-:-:S05]  /*76c0*/  IMAD.WIDE R2, R3, 0x8, R4 ;  /* 0x0000000803027825 */ /* 0x001fca00078e0204 */
[----:B--2---:R0:W-:Y:S02]  /*76d0*/  REDG.E.ADD.F64.RN.STRONG.GPU desc[UR36][R2.64], R18 ;  /* 0x00000012020079a6 */ /* 0x0041e4000c10ffa4 */
[----:B0-----:R-:W-:Y:S02]  /*76e0*/  MOV R2, R23 ;  /* 0x0000001700027202 */ /* 0x001fe40000000f00 */
[----:B------:R-:W-:-:S07]  /*76f0*/  MOV R3, RZ ;  /* 0x000000ff00037202 */ /* 0x000fce0000000f00 */
.L_x_22969:
[----:B------:R-:W-:Y:S05]  /*7700*/  BSYNC B7 ;  /* 0x0000000000077941 */ /* 0x000fea0003800000 */
.L_x_22968:
        /* <DEDUP_REMOVED lines=306> */
.L_x_22974:
        /* <DEDUP_REMOVED lines=32> */
.L_x_22976:
[----:B------:R-:W-:Y:S05]  /*8c30*/  BSYNC B6 ;  /* 0x0000000000067941 */ /* 0x000fea0003800000 */
.L_x_22975:
        /* <DEDUP_REMOVED lines=284> */
.L_x_22977:
[----:B------:R-:W2:Y:S01]  /*9e00*/  LDG.E.64 R18, desc[UR36][R18.64] ;  /* 0x0000002412127981 */ /* 0x000ea2000c1e1b00 */
[----:B------:R-:W0:Y:S02]  /*9e10*/  LDC.64 R4, c[0x0][0x5c8] ;  /* 0x00017200ff047b82 */ /* 0x000e240000000a00 */
[----:B0-----:R-:W-:-:S05]  /*9e20*/  IMAD.WIDE R2, R3, 0x8, R4 ;  /* 0x0000000803027825 */ /* 0x001fca00078e0204 */
[----:B--2---:R-:W-:Y:S01]  /*9e30*/  REDG.E.ADD.F64.RN.STRONG.GPU desc[UR36][R2.64], R18 ;  /* 0x00000012020079a6 */ /* 0x004fe2000c10ffa4 */
[----:B------:R-:W-:Y:S05]  /*9e40*/  EXIT ;  /* 0x000000000000794d */ /* 0x000fea0003800000 */
.L_x_22978:
        /* <DEDUP_REMOVED lines=11> */
.L_x_28129:


//--------------------- .text._ZN2at6native24index_elementwise_kernelILi128ELi4EZNS0_20cuda_take_put_kernelIslZZZZZNS0_10put_kernelERNS_14TensorIteratorERKNS_10TensorBaseEbENKUlvE_clEvENKUlvE3_clEvENKUlvE_clEvENKUlvE0_clEvEUlRslE0_EEvS4_S7_RKT1_EUliE_EEvlSE_ --------------------------
	.section	.text._ZN2at6native24index_elementwise_kernelILi128ELi4EZNS0_20cuda_take_put_kernelIslZZZZZNS0_10put_kernelERNS_14TensorIteratorERKNS_10TensorBaseEbENKUlvE_clEvENKUlvE3_clEvENKUlvE_clEvENKUlvE0_clEvEUlRslE0_EEvS4_S7_RKT1_EUliE_EEvlSE_,"ax",@progbits
	.align	128
        .global         _ZN2at6native24index_elementwise_kernelILi128ELi4EZNS0_20cuda_take_put_kernelIslZZZZZNS0_10put_kernelERNS_14TensorIteratorERKNS_10TensorBaseEbENKUlvE_clEvENKUlvE3_clEvENKUlvE_clEvENKUlvE0_clEvEUlRslE0_EEvS4_S7_RKT1_EUliE_EEvlSE_
        .type           _ZN2at6native24index_elementwise_kernelILi128ELi4EZNS0_20cuda_take_put_kernelIslZZZZZNS0_10put_kernelERNS_14TensorIteratorERKNS_10TensorBaseEbENKUlvE_clEvENKUlvE3_clEvENKUlvE_clEvENKUlvE0_clEvEUlRslE0_EEvS4_S7_RKT1_EUliE_EEvlSE_,@function
        .size           _ZN2at6native24index_elementwise_kernelILi128ELi4EZNS0_20cuda_take_put_kernelIslZZZZZNS0_10put_kernelERNS_14TensorIteratorERKNS_10TensorBaseEbENKUlvE_clEvENKUlvE3_clEvENKUlvE_clEvENKUlvE0_clEvEUlRslE0_EEvS4_S7_RKT1_EUliE_EEvlSE_,(.L_x_27970 - _ZN2at6native24index_elementwise_kernelILi128ELi4EZNS0_20cuda_take_put_kernelIslZZZZZNS0_10put_kernelERNS_14TensorIteratorERKNS_10TensorBaseEbENKUlvE_clEvENKUlvE3_clEvENKUlvE_clEvENKUlvE0_clEvEUlRslE0_EEvS4_S7_RKT1_EUliE_EEvlSE_)
        .other          _ZN2at6native24index_elementwise_kernelILi128ELi4EZNS0_20cuda_take_put_kernelIslZZZZZNS0_10put_kernelERNS_14TensorIteratorERKNS_10TensorBaseEbENKUlvE_clEvENKUlvE3_clEvENKUlvE_clEvENKUlvE0_clEvEUlRslE0_EEvS4_S7_RKT1_EUliE_EEvlSE_,@"STO_CUDA_ENTRY STV_DEFAULT"
_ZN2at6native24index_elementwise_kernelILi128ELi4EZNS0_20cuda_take_put_kernelIslZZZZZNS0_10put_kernelERNS_14TensorIteratorERKNS_10TensorBaseEbENKUlvE_clEvENKUlvE3_clEvENKUlvE_clEvENKUlvE0_clEvEUlRslE0_EEvS4_S7_RKT1_EUliE_EEvlSE_:
.text._ZN2at6native24index_elementwise_kernelILi128ELi4EZNS0_20cuda_take_put_kernelIslZZZZZNS0_10put_kernelERNS_14TensorIteratorERKNS_10TensorBaseEbENKUlvE_clEvENKUlvE3_clEvENKUlvE_clEvENKUlvE0_clEvEUlRslE0_EEvS4_S7_RKT1_EUliE_EEvlSE_:
        /* <DEDUP_REMOVED lines=317> */
.L_x_22981:
        /* <DEDUP_REMOVED lines=29> */
.L_x_22983:
[----:B------:R-:W-:Y:S05]  /*15a0*/  BSYNC B7 ;  /* 0x0000000000077941 */ /* 0x000fea0003800000 */
.L_x_22982:
        /* <DEDUP_REMOVED lines=25> */
[----:B------:R-:W-:Y:S05]  /*1740*/  CALL.REL.NOINC `($__internal_52_$__cuda_sm20_div_u64) ;  /* 0x000001a4004c7944 */ /* 0x000fea0003c00000 */
        /* <DEDUP_REMOVED lines=11> */
.L_x_22986:
        /* <DEDUP_REMOVED lines=23> */
.L_x_22987:
[----:B------:R-:W-:Y:S05]  /*1970*/  BSYNC B0 ;  /* 0x0000000000007941 */ /* 0x000fea0003800000 */
.L_x_22985:
        /* <DEDUP_REMOVED lines=32> */
.L_x_22989:
        /* <DEDUP_REMOVED lines=24> */
.L_x_22990:
[----:B------:R-:W-:Y:S05]  /*1d00*/  BSYNC B0 ;  /* 0x0000000000007941 */ /* 0x000fea0003800000 */
.L_x_22988:
        /* <DEDUP_REMOVED lines=20> */
[----:B------:R-:W-:Y:S05]  /*1e50*/  CALL.REL.NOINC `($__internal_52_$__cuda_sm20_div_u64) ;  /* 0x0000019c00887944 */ /* 0x000fea0003c00000 */
        /* <DEDUP_REMOVED lines=12> */
.L_x_22992:
        /* <DEDUP_REMOVED lines=24> */
.L_x_22993:
[----:B------:R-:W-:Y:S05]  /*20a0*/  BSYNC B0 ;  /* 0x0000000000007941 */ /* 0x000fea0003800000 */
.L_x_22991:
        /* <DEDUP_REMOVED lines=33> */
.L_x_22995:
        /* <DEDUP_REMOVED lines=24> */
.L_x_22996:
[----:B------:R-:W-:Y:S05]  /*2440*/  BSYNC B0 ;  /* 0x0000000000007941 */ /* 0x000fea0003800000 */
.L_x_22994:
        /* <DEDUP_REMOVED lines=33> */
.L_x_22998:
        /* <DEDUP_REMOVED lines=24> */
.L_x_22999:
[----:B------:R-:W-:Y:S05]  /*27e0*/  BSYNC B0 ;  /* 0x0000000000007941 */ /* 0x000fea0003800000 */
.L_x_22997:
        /* <DEDUP_REMOVED lines=33> */
.L_x_23001:
        /* <DEDUP_REMOVED lines=24> */
.L_x_23002:
[----:B------:R-:W-:Y:S05]  /*2b80*/  BSYNC B0 ;  /* 0x0000000000007941 */ /* 0x000fea0003800000 */
.L_x_23000:
        /* <DEDUP_REMOVED lines=33> */
.L_x_23004:
        /* <DEDUP_REMOVED lines=24> */
.L_x_23005:
[----:B------:R-:W-:Y:S05]  /*2f20*/  BSYNC B0 ;  /* 0x0000000000007941 */ /* 0x000fea0003800000 */
.L_x_23003:
        /* <DEDUP_REMOVED lines=33> */
.L_x_23007:
        /* <DEDUP_REMOVED lines=24> */
.L_x_23008:
[----:B------:R-:W-:Y:S05]  /*32c0*/  BSYNC B0 ;  /* 0x0000000000007941 */ /* 0x000fea0003800000 */
.L_x_23006:
        /* <DEDUP_REMOVED lines=33> */
.L_x_23010:
        /* <DEDUP_REMOVED lines=24> */
.L_x_23011:
[----:B------:R-:W-:Y:S05]  /*3660*/  BSYNC B0 ;  /* 0x0000000000007941 */ /* 0x000fea0003800000 */
.L_x_23009:
        /* <DEDUP_REMOVED lines=33> */
.L_x_23013:
        /* <DEDUP_REMOVED lines=24> */
.L_x_23014:
[----:B------:R-:W-:Y:S05]  /*3a00*/  BSYNC B0 ;  /* 0x0000000000007941 */ /* 0x000fea0003800000 */
.L_x_23012:
        /* <DEDUP_REMOVED lines=33> */
.L_x_23016:
        /* <DEDUP_REMOVED lines=24> */
.L_x_23017:
[----:B------:R-:W-:Y:S05]  /*3da0*/  BSYNC B0 ;  /* 0x0000000000007941 */ /* 0x000fea0003800000 */
.L_x_23015:
        /* <DEDUP_REMOVED lines=33> */
.L_x_23019:
        /* <DEDUP_REMOVED lines=24> */
.L_x_23020:
[----:B------:R-:W-:Y:S05]  /*4140*/  BSYNC B0 ;  /* 0x0000000000007941 */ /* 0x000fea0003800000 */
.L_x_23018:
        /* <DEDUP_REMOVED lines=33> */
.L_x_23022:
        /* <DEDUP_REMOVED lines=24> */
.L_x_23023:
[----:B------:R-:W-:Y:S05]  /*44e0*/  BSYNC B0 ;  /* 0x0000000000007941 */ /* 0x000fea0003800000 */
.L_x_23021:
        /* <DEDUP_REMOVED lines=33> */
.L_x_23025:
        /* <DEDUP_REMOVED lines=24> */
.L_x_23026:
[----:B------:R-:W-:Y:S05]  /*4880*/  BSYNC B0 ;  /* 0x0000000000007941 */ /* 0x000fea0003800000 */
.L_x_23024:
        /* <DEDUP_REMOVED lines=33> */
.L_x_23028:
        /* <DEDUP_REMOVED lines=24> */
.L_x_23029:
[----:B------:R-:W-:Y:S05]  /*4c20*/  BSYNC B0 ;  /* 0x0000000000007941 */ /* 0x000fea0003800000 */
.L_x_23027:
        /* <DEDUP_REMOVED lines=33> */
.L_x_23031:
        /* <DEDUP_REMOVED lines=24> */
.L_x_23032:
[----:B------:R-:W-:Y:S05]  /*4fc0*/  BSYNC B0 ;  /* 0x0000000000007941 */ /* 0x000fea0003800000 */
.L_x_23030:
        /* <DEDUP_REMOVED lines=33> */
.L_x_23034:
        /* <DEDUP_REMOVED lines=24> */
.L_x_23035:
[----:B------:R-:W-:Y:S05]  /*5360*/  BSYNC B0 ;  /* 0x0000000000007941 */ /* 0x000fea0003800000 */
.L_x_23033:
        /* <DEDUP_REMOVED lines=33> */
.L_x_23037:
        /* <DEDUP_REMOVED lines=24> */
.L_x_23038:
[----:B------:R-:W-:Y:S05]  /*5700*/  BSYNC B0 ;  /* 0x0000000000007941 */ /* 0x000fea0003800000 */
.L_x_23036:
        /* <DEDUP_REMOVED lines=33> */
.L_x_23040:
        /* <DEDUP_REMOVED lines=24> */
.L_x_23041:
[----:B------:R-:W-:Y:S05]  /*5aa0*/  BSYNC B0 ;  /* 0x0000000000007941 */ /* 0x000fea0003800000 */
.L_x_23039:
        /* <DEDUP_REMOVED lines=33> */
.L_x_23043:
        /* <DEDUP_REMOVED lines=24> */
.L_x_23044:
[----:B------:R-:W-:Y:S05]  /*5e40*/  BSYNC B0 ;  /* 0x0000000000007941 */ /* 0x000fea0003800000 */
.L_x_23042:
        /* <DEDUP_REMOVED lines=33> */
.L_x_23046:
        /* <DEDUP_REMOVED lines=24> */
.L_x_23047:
[----:B------:R-:W-:Y:S05]  /*61e0*/  BSYNC B0 ;  /* 0x0000000000007941 */ /* 0x000fea0003800000 */
.L_x_23045:
        /* <DEDUP_REMOVED lines=33> */
.L_x_23049:
        /* <DEDUP_REMOVED lines=24> */
.L_x_23050:
[----:B------:R-:W-:Y:S05]  /*6580*/  BSYNC B0 ;  /* 0x0000000000007941 */ /* 0x000fea0003800000 */
.L_x_23048:
        /* <DEDUP_REMOVED lines=33> */
.L_x_23052:
        /* <DEDUP_REMOVED lines=24> */
.L_x_23053:
[----:B------:R-:W-:Y:S05]  /*6920*/  BSYNC B0 ;  /* 0x0000000000007941 */ /* 0x000fea0003800000 */
.L_x_23051:
        /* <DEDUP_REMOVED lines=31> */
.L_x_23055:
        /* <DEDUP_REMOVED lines=23> */
.L_x_23056:
[----:B------:R-:W-:Y:S05]  /*6c90*/  BSYNC B0 ;  /* 0x0000000000007941 */ /* 0x000fea0003800000 */
.L_x_23054:
        /* <DEDUP_REMOVED lines=17> */
[----:B------:R-:W-:Y:S05]  /*6db0*/  CALL.REL.NOINC `($__internal_53_$__cuda_sm20_rem_u64) ;  /* 0x0000015000c47944 */ /* 0x000fea0003c00000 */
[----:B------:R-:W-:Y:S01]  /*6dc0*/  IMAD.MOV.U32 R4, RZ, RZ, R0 ;  /* 0x000000ffff047224 */ /* 0x000fe200078e0000 */
[----:B------:R-:W-:Y:S01]  /*6dd0*/  MOV R5, R3 ;  /* 0x0000000300057202 */ /* 0x000fe20000000f00 */
[----:B------:R-:W-:Y:S06]  /*6de0*/  BRA `(.L_x_23059) ;  /* 0x0000000000507947 */ /* 0x000fec0003800000 */
.L_x_23058:
        /* <DEDUP_REMOVED lines=20> */
.L_x_23059:
[----:B------:R-:W-:Y:S05]  /*6f30*/  BSYNC B0 ;  /* 0x0000000000007941 */ /* 0x000fea0003800000 */
.L_x_23057:
[----:B------:R-:W-:Y:S01]  /*6f40*/  ULDC.64 UR4, c[0x0][0x5c0] ;  /* 0x0001700000047ab9 */ /* 0x000fe20000000a00 */
[----:B------:R-:W-:Y:S02]  /*6f50*/  IMAD.MOV.U32 R3, RZ, RZ, R15 ;  /* 0x000000ffff037224 */ /* 0x000fe400078e000f */
[----:B------:R-:W-:Y:S02]  /*6f60*/  IMAD R5, R5, UR4, RZ ;  /* 0x0000000405057c24 */ /* 0x000fe4000f8e02ff */
[----:B------:R-:W-:-:S04]  /*6f70*/  IMAD.WIDE.U32 R2, R4, UR4, R2 ;  /* 0x0000000404027c25 */ /* 0x000fc8000f8e0002 */
[----:B------:R-:W-:-:S05]  /*6f80*/  IMAD R5, R4, UR5, R5 ;  /* 0x0000000504057c24 */ /* 0x000fca000f8e0205 */
[----:B------:R-:W-:-:S07]  /*6f90*/  IADD3 R15, R3, R5, RZ ;  /* 0x00000005030f7210 */ /* 0x000fce0007ffe0ff */
.L_x_22984:
        /* <DEDUP_REMOVED lines=12> */
.L_x_22980:
[----:B------:R-:W-:Y:S05]  /*7060*/  BSYNC B6 ;  /* 0x0000000000067941 */ /* 0x000fea0003800000 */
.L_x_22979:
        /* <DEDUP_REMOVED lines=308> */
.L_x_23062:
        /* <DEDUP_REMOVED lines=29> */
.L_x_23064:
[----:B------:R-:W-:Y:S05]  /*8580*/  BSYNC B7 ;  /* 0x0000000000077941 */ /* 0x000fea0003800000 */
.L_x_23063:
        /* <DEDUP_REMOVED lines=37> */
.L_x_23067:
        /* <DEDUP_REMOVED lines=23> */
.L_x_23068:
[----:B------:R-:W-:Y:S05]  /*8950*/  BSYNC B0 ;  /* 0x0000000000007941 */ /* 0x000fea0003800000 */
.L_x_23066:
        /* <DEDUP_REMOVED lines=32> */
.L_x_23070:
        /* <DEDUP_REMOVED lines=24> */
.L_x_23071:
[----:B------:R-:W-:Y:S05]  /*8ce0*/  BSYNC B0 ;  /* 0x0000000000007941 */ /* 0x000fea0003800000 */
.L_x_23069:
        /* <DEDUP_REMOVED lines=32> */
.L_x_23073:
        /* <DEDUP_REMOVED lines=24> */
.L_x_23074:
[----:B------:R-:W-:Y:S05]  /*9070*/  BSYNC B0 ;  /* 0x0000000000007941 */ /* 0x000fea0003800000 */
.L_x_23072:
        /* <DEDUP_REMOVED lines=32> */
.L_x_23076:
        /* <DEDUP_REMOVED lines=24> */
.L_x_23077:
[----:B------:R-:W-:Y:S05]  /*9400*/  BSYNC B0 ;  /* 0x0000000000007941 */ /* 0x000fea0003800000 */
.L_x_23075:
        /* <DEDUP_REMOVED lines=32> */
.L_x_23079:
        /* <DEDUP_REMOVED lines=24> */
.L_x_23080:
[----:B------:R-:W-:Y:S05]  /*9790*/  BSYNC B0 ;  /* 0x0000000000007941 */ /* 0x000fea0003800000 */
.L_x_23078:
        /* <DEDUP_REMOVED lines=32> */
.L_x_23082:
        /* <DEDUP_REMOVED lines=24> */
.L_x_23083:
[----:B------:R-:W-:Y:S05]  /*9b20*/  BSYNC B0 ;  /* 0x0000000000007941 */ /* 0x000fea0003800000 */
.L_x_23081:
        /* <DEDUP_REMOVED lines=32> */
.L_x_23085:
        /* <DEDUP_REMOVED lines=24> */
.L_x_23086:
[----:B------:R-:W-:Y:S05]  /*9eb0*/  BSYNC B0 ;  /* 0x0000000000007941 */ /* 0x000fea0003800000 */
.L_x_23084:
        /* <DEDUP_REMOVED lines=32> */
.L_x_23088:
        /* <DEDUP_REMOVED lines=24> */
.L_x_23089:
[----:B------:R-:W-:Y:S05]  /*a240*/  BSYNC B0 ;  /* 0x0000000000007941 */ /* 0x000fea0003800000 */
.L_x_23087:
        /* <DEDUP_REMOVED lines=32> */
.L_x_23091:
        /* <DEDUP_REMOVED lines=24> */
.L_x_23092:
[----:B------:R-:W-:Y:S05]  /*a5d0*/  BSYNC B0 ;  /* 0x0000000000007941 */ /* 0x000fea0003800000 */
.L_x_23090:
        /* <DEDUP_REMOVED lines=32> */
.L_x_23094:
        /* <DEDUP_REMOVED lines=24> */
.L_x_23095:
[----:B------:R-:W-:Y:S05]  /*a960*/  BSYNC B0 ;  /* 0x0000000000007941 */ /* 0x000fea0003800000 */
.L_x_23093:
        /* <DEDUP_REMOVED lines=32> */
.L_x_23097:
        /* <DEDUP_REMOVED lines=24> */
.L_x_23098:
[----:B------:R-:W-:Y:S05]  /*acf0*/  BSYNC B0 ;  /* 0x0000000000007941 */ /* 0x000fea0003800000 */
.L_x_23096:
        /* <DEDUP_REMOVED lines=32> */
.L_x_23100:
        /* <DEDUP_REMOVED lines=24> */
.L_x_23101:
[----:B------:R-:W-:Y:S05]  /*b080*/  BSYNC B0 ;  /* 0x0000000000007941 */ /* 0x000fea0003800000 */
.L_x_23099:
        /* <DEDUP_REMOVED lines=32> */
.L_x_23103:
        /* <DEDUP_REMOVED lines=24> */
.L_x_23104:
[----:B------:R-:W-:Y:S05]  /*b410*/  BSYNC B0 ;  /* 0x0000000000007941 */ /* 0x000fea0003800000 */
.L_x_23102:
        /* <DEDUP_REMOVED lines=32> */
.L_x_23106:
        /* <DEDUP_REMOVED lines=24> */
.L_x_23107:
[----:B------:R-:W-:Y:S05]  /*b7a0*/  BSYNC B0 ;  /* 0x0000000000007941 */ /* 0x000fea0003800000 */
.L_x_23105:
        /* <DEDUP_REMOVED lines=32> */
.L_x_23109:
        /* <DEDUP_REMOVED lines=24> */
.L_x_23110:
[----:B------:R-:W-:Y:S05]  /*bb30*/  BSYNC B0 ;  /* 0x0000000000007941 */ /* 0x000fea0003800000 */
.L_x_23108:
        /* <DEDUP_REMOVED lines=32> */
.L_x_23112:
        /* <DEDUP_REMOVED lines=24> */
.L_x_23113:
[----:B------:R-:W-:Y:S05]  /*bec0*/  BSYNC B0 ;  /* 0x0000000000007941 */ /* 0x000fea0003800000 */
.L_x_23111:
        /* <DEDUP_REMOVED lines=32> */
.L_x_23115:
        /* <DEDUP_REMOVED lines=24> */
.L_x_23116:
[----:B------:R-:W-:Y:S05]  /*c250*/  BSYNC B0 ;  /* 0x0000000000007941 */ /* 0x000fea0003800000 */
.L_x_23114:
        /* <DEDUP_REMOVED lines=32> */
.L_x_23118:
        /* <DEDUP_REMOVED lines=24> */
.L_x_23119:
[----:B------:R-:W-:Y:S05]  /*c5e0*/  BSYNC B0 ;  /* 0x0000000000007941 */ /* 0x000fea0003800000 */
.L_x_23117:
        /* <DEDUP_REMOVED lines=32> */
.L_x_23121:
        /* <DEDUP_REMOVED lines=24> */
.L_x_23122:
[----:B------:R-:W-:Y:S05]  /*c970*/  BSYNC B0 ;  /* 0x0000000000007941 */ /* 0x000fea0003800000 */
.L_x_23120:
        /* <DEDUP_REMOVED lines=32> */
.L_x_23124:
        /* <DEDUP_REMOVED lines=24> */
.L_x_23125:
[----:B------:R-:W-:Y:S05]  /*cd00*/  BSYNC B0 ;  /* 0x0000000000007941 */ /* 0x000fea0003800000 */
.L_x_23123:
        /* <DEDUP_REMOVED lines=32> */
.L_x_23127:
        /* <DEDUP_REMOVED lines=24> */
.L_x_23128:
[----:B------:R-:W-:Y:S05]  /*d090*/  BSYNC B0 ;  /* 0x0000000000007941 */ /* 0x000fea0003800000 */
.L_x_23126:
        /* <DEDUP_REMOVED lines=32> */
.L_x_23130:
        /* <DEDUP_REMOVED lines=24> */
.L_x_23131:
[----:B------:R-:W-:Y:S05]  /*d420*/  BSYNC B0 ;  /* 0x0000000000007941 */ /* 0x000fea0003800000 */
.L_x_23129:
        /* <DEDUP_REMOVED lines=32> */
.L_x_23133:
        /* <DEDUP_REMOVED lines=24> */
.L_x_23134:
[----:B------:R-:W-:Y:S05]  /*d7b0*/  BSYNC B0 ;  /* 0x0000000000007941 */ /* 0x000fea0003800000 */
.L_x_23132:
        /* <DEDUP_REMOVED lines=30> */
.L_x_23136:
        /* <DEDUP_REMOVED lines=23> */
.L_x_23137:
[----:B------:R-:W-:Y:S05]  /*db10*/  BSYNC B0 ;  /* 0x0000000000007941 */ /* 0x000fea0003800000 */
.L_x_23135:
        /* <DEDUP_REMOVED lines=20> */
.L_x_23139:
        /* <DEDUP_REMOVED lines=19> */
.L_x_23140:
[----:B------:R-:W-:Y:S05]  /*dd90*/  BSYNC B0 ;  /* 0x0000000000007941 */ /* 0x000fea0003800000 */
.L_x_23138:
[----:B------:R-:W-:Y:S02]  /*dda0*/  ULDC.64 UR4, c[0x0][0x5c0] ;  /* 0x0001700000047ab9 */ /* 0x000fe40000000a00 */
[----:B------:R-:W-:Y:S02]  /*ddb0*/  IMAD R3, R5, UR4, RZ ;  /* 0x0000000405037c24 */ /* 0x000fe4000f8e02ff */
[----:B------:R-:W-:-:S04]  /*ddc0*/  IMAD.WIDE.U32 R12, R4, UR4, R12 ;  /* 0x00000004040c7c25 */ /* 0x000fc8000f8e000c */
[----:B------:R-:W-:-:S05]  /*ddd0*/  IMAD R3, R4, UR5, R3 ;  /* 0x0000000504037c24 */ /* 0x000fca000f8e0203 */
[----:B------:R-:W-:-:S07]  /*dde0*/  IADD3 R13, R13, R3, RZ ;  /* 0x000000030d0d7210 */ /* 0x000fce0007ffe0ff */
.L_x_23065:
        /* <DEDUP_REMOVED lines=11> */
.L_x_23061:
[----:B------:R-:W-:Y:S05]  /*dea0*/  BSYNC B6 ;  /* 0x0000000000067941 */ /* 0x000fea0003800000 */
.L_x_23060:
        /* <DEDUP_REMOVED lines=308> */
.L_x_23143:
        /* <DEDUP_REMOVED lines=29> */
.L_x_23145:
[----:B------:R-:W-:Y:S05]  /*f3c0*/  BSYNC B7 ;  /* 0x0000000000077941 */ /* 0x000fea0003800000 */
.L_x_23144:
        /* <DEDUP_REMOVED lines=37> */
.L_x_23148:
        /* <DEDUP_REMOVED lines=23> */
.L_x_23149:
[----:B------:R-:W-:Y:S05]  /*f790*/  BSYNC B0 ;  /* 0x0000000000007941 */ /* 0x000fea0003800000 */
.L_x_23147:
        /* <DEDUP_REMOVED lines=32> */
.L_x_23151:
        /* <DEDUP_REMOVED lines=24> */
.L_x_23152:
[----:B------:R-:W-:Y:S05]  /*fb20*/  BSYNC B0 ;  /* 0x0000000000007941 */ /* 0x000fea0003800000 */
.L_x_23150:
        /* <DEDUP_REMOVED lines=32> */
.L_x_23154:
        /* <DEDUP_REMOVED lines=24> */
.L_x_23155:
[----:B------:R-:W-:Y:S05]  /*feb0*/  BSYNC B0 ;  /* 0x0000000000007941 */ /* 0x000fea0003800000 */
.L_x_23153:
        /* <DEDUP_REMOVED lines=32> */
.L_x_23157:
        /* <DEDUP_REMOVED lines=24> */
.L_x_23158:
[----:B------:R-:W-:Y:S05]  /*10240*/  BSYNC B0 ;  /* 0x0000000000007941 */ /* 0x000fea0003800000 */
.L_x_23156:
        /* <DEDUP_REMOVED lines=32> */
.L_x_23160:
        /* <DEDUP_REMOVED lines=24> */
.L_x_23161:
[----:B------:R-:W-:Y:S05]  /*105d0*/  BSYNC B0 ;  /* 0x0000000000007941 */ /* 0x000fea0003800000 */
.L_x_23159:
        /* <DEDUP_REMOVED lines=32> */
.L_x_23163:
        /* <DEDUP_REMOVED lines=24> */
.L_x_23164:
[----:B------:R-:W-:Y:S05]  /*10960*/  BSYNC B0 ;  /* 0x0000000000007941 */ /* 0x000fea0003800000 */
.L_x_23162:
        /* <DEDUP_REMOVED lines=32> */
.L_x_23166:
        /* <DEDUP_REMOVED lines=24> */
.L_x_23167:
[----:B------:R-:W-:Y:S05]  /*10cf0*/  BSYNC B0 ;  /* 0x0000000000007941 */ /* 0x000fea0003800000 */
.L_x_23165:
        /* <DEDUP_REMOVED lines=32> */
.L_x_23169:
        /* <DEDUP_REMOVED lines=24> */
.L_x_23170:
[----:B------:R-:W-:Y:S05]  /*11080*/  BSYNC B0 ;  /* 0x0000000000007941 */ /* 0x000fea0003800000 */
.L_x_23168:
        /* <DEDUP_REMOVED lines=32> */
.L_x_23172:
        /* <DEDUP_REMOVED lines=24> */
.L_x_23173:
[----:B------:R-:W-:Y:S05]  /*11410*/  BSYNC B0 ;  /* 0x0000000000007941 */ /* 0x000fea0003800000 */
.L_x_23171:
        /* <DEDUP_REMOVED lines=32> */
.L_x_23175:
        /* <DEDUP_REMOVED lines=24> */
.L_x_23176:
[----:B------:R-:W-:Y:S05]  /*117a0*/  BSYNC B0 ;  /* 0x0000000000007941 */ /* 0x000fea0003800000 */
.L_x_23174:
        /* <DEDUP_REMOVED lines=32> */
.L_x_23178:
        /* <DEDUP_REMOVED lines=24> */
.L_x_23179:
[----:B------:R-:W-:Y:S05]  /*11b30*/  BSYNC B0 ;  /* 0x0000000000007941 */ /* 0x000fea0003800000 */
.L_x_23177:
        /* <DEDUP_REMOVED lines=32> */
.L_x_23181:
        /* <DEDUP_REMOVED lines=24> */
.L_x_23182:
[----:B------:R-:W-:Y:S05]  /*11ec0*/  BSYNC B0 ;  /* 0x0000000000007941 */ /* 0x000fea0003800000 */
.L_x_23180:
        /* <DEDUP_REMOVED lines=32> */
.L_x_23184:
        /* <DEDUP_REMOVED lines=24> */
.L_x_23185:
[----:B------:R-:W-:Y:S05]  /*12250*/  BSYNC B0 ;  /* 0x0000000000007941 */ /* 0x000fea0003800000 */
.L_x_23183:
        /* <DEDUP_REMOVED lines=32> */
.L_x_23187:
        /* <DEDUP_REMOVED lines=24> */
.L_x_23188:
[----:B------:R-:W-:Y:S05]  /*125e0*/  BSYNC B0 ;  /* 0x0000000000007941 */ /* 0x000fea0003800000 */
.L_x_23186:
        /* <DEDUP_REMOVED lines=19> */
[----:B------:R-:W-:Y:S05]  /*12720*/  CALL.REL.NOINC `($__internal_52_$__cuda_sm20_div_u64) ;  /* 0x0000009400547944 */ /* 0x000fea0003c00000 */
        /* <DEDUP_REMOVED lines=12> */
.L_x_23190:
        /* <DEDUP_REMOVED lines=24> */
.L_x_23191:
[----:B------:R-:W-:Y:S05]  /*12970*/  BSYNC B0 ;  /* 0x0000000000007941 */ /* 0x000fea0003800000 */
.L_x_23189:
        /* <DEDUP_REMOVED lines=19> */
[----:B------:R-:W-:Y:S05]  /*12ab0*/  CALL.REL.NOINC `($__internal_52_$__cuda_sm20_div_u64) ;  /* 0x0000009000707944 */ /* 0x000fea0003c00000 */
        /* <DEDUP_REMOVED lines=12> */
.L_x_23193:
        /* <DEDUP_REMOVED lines=24> */
.L_x_23194:
[----:B------:R-:W-:Y:S05]  /*12d00*/  BSYNC B0 ;  /* 0x0000000000007941 */ /* 0x000fea0003800000 */
.L_x_23192:
        /* <DEDUP_REMOVED lines=32> */
.L_x_23196:
        /* <DEDUP_REMOVED lines=24> */
.L_x_23197:
[----:B------:R-:W-:Y:S05]  /*13090*/  BSYNC B0 ;  /* 0x0000000000007941 */ /* 0x000fea0003800000 */
.L_x_23195:
        /* <DEDUP_REMOVED lines=32> */
.L_x_23199:
        /* <DEDUP_REMOVED lines=24> */
.L_x_23200:
[----:B------:R-:W-:Y:S05]  /*13420*/  BSYNC B0 ;  /* 0x0000000000007941 */ /* 0x000fea0003800000 */
.L_x_23198:
        /* <DEDUP_REMOVED lines=32> */
.L_x_23202:
        /* <DEDUP_REMOVED lines=24> */
.L_x_23203:
[----:B------:R-:W-:Y:S05]  /*137b0*/  BSYNC B0 ;  /* 0x0000000000007941 */ /* 0x000fea0003800000 */
.L_x_23201:
        /* <DEDUP_REMOVED lines=32> */
.L_x_23205:
        /* <DEDUP_REMOVED lines=24> */
.L_x_23206:
[----:B------:R-:W-:Y:S05]  /*13b40*/  BSYNC B0 ;  /* 0x0000000000007941 */ /* 0x000fea0003800000 */
.L_x_23204:
        /* <DEDUP_REMOVED lines=32> */
.L_x_23208:
        /* <DEDUP_REMOVED lines=24> */
.L_x_23209:
[----:B------:R-:W-:Y:S05]  /*13ed0*/  BSYNC B0 ;  /* 0x0000000000007941 */ /* 0x000fea0003800000 */
.L_x_23207:
        /* <DEDUP_REMOVED lines=32> */
.L_x_23211:
        /* <DEDUP_REMOVED lines=24> */
.L_x_23212:
[----:B------:R-:W-:Y:S05]  /*14260*/  BSYNC B0 ;  /* 0x0000000000007941 */ /* 0x000fea0003800000 */
.L_x_23210:
        /* <DEDUP_REMOVED lines=32> */
.L_x_23214:
        /* <DEDUP_REMOVED lines=24> */
.L_x_23215:
[----:B------:R-:W-:Y:S05]  /*145f0*/  BSYNC B0 ;  /* 0x0000000000007941 */ /* 0x000fea0003800000 */
.L_x_23213:
        /* <DEDUP_REMOVED lines=30> */
.L_x_23217:
        /* <DEDUP_REMOVED lines=23> */
.L_x_23218:
[----:B------:R-:W-:Y:S05]  /*14950*/  BSYNC B0 ;  /* 0x0000000000007941 */ /* 0x000fea0003800000 */
.L_x_23216:
        /* <DEDUP_REMOVED lines=17> */
[----:B------:R-:W-:Y:S01]  /*14a70*/  MOV R4, R0 ;  /* 0x0000000000047202 */ /* 0x000fe20000000f00 */
[----:B------:R-:W-:Y:S01]  /*14a80*/  IMAD.MOV.U32 R5, RZ, RZ, R3 ;  /* 0x000000ffff057224 */ /* 0x000fe200078e0003 */
[----:B------:R-:W-:Y:S06]  /*14a90*/  BRA `(.L_x_23221) ;  /* 0x00000000004c7947 */ /* 0x000fec0003800000 */
.L_x_23220:
        /* <DEDUP_REMOVED lines=19> */
.L_x_23221:
[----:B------:R-:W-:Y:S05]  /*14bd0*/  BSYNC B0 ;  /* 0x0000000000007941 */ /* 0x000fea0003800000 */
.L_x_23219:
[----:B------:R-:W-:Y:S02]  /*14be0*/  ULDC.64 UR4, c[0x0][0x5c0] ;  /* 0x0001700000047ab9 */ /* 0x000fe40000000a00 */
[----:B------:R-:W-:Y:S02]  /*14bf0*/  IMAD R3, R5, UR4, RZ ;  /* 0x0000000405037c24 */ /* 0x000fe4000f8e02ff */
[----:B------:R-:W-:-:S04]  /*14c00*/  IMAD.WIDE.U32 R12, R4, UR4, R12 ;  /* 0x00000004040c7c25 */ /* 0x000fc8000f8e000c */
[----:B------:R-:W-:-:S05]  /*14c10*/  IMAD R3, R4, UR5, R3 ;  /* 0x0000000504037c24 */ /* 0x000fca000f8e0203 */
[----:B------:R-:W-:-:S07]  /*14c20*/  IADD3 R13, R13, R3, RZ ;  /* 0x000000030d0d7210 */ /* 0x000fce0007ffe0ff */
.L_x_23146:
        /* <DEDUP_REMOVED lines=11> */
.L_x_23142:
[----:B------:R-:W-:Y:S05]  /*14ce0*/  BSYNC B6 ;  /* 0x0000000000067941 */ /* 0x000fea0003800000 */
.L_x_23141:
        /* <DEDUP_REMOVED lines=307> */
.L_x_23222:
        /* <DEDUP_REMOVED lines=32> */
.L_x_23224:
[----:B------:R-:W-:Y:S05]  /*16220*/  BSYNC B6 ;  /* 0x0000000000067941 */ /* 0x000fea0003800000 */
.L_x_23223:
        /* <DEDUP_REMOVED lines=37> */
.L_x_23227:
        /* <DEDUP_REMOVED lines=24> */
.L_x_23228:
[----:B------:R-:W-:Y:S05]  /*16600*/  BSYNC B0 ;  /* 0x0000000000007941 */ /* 0x000fea0003800000 */
.L_x_23226:
        /* <DEDUP_REMOVED lines=32> */
.L_x_23230:
        /* <DEDUP_REMOVED lines=24> */
.L_x_23231:
[----:B------:R-:W-:Y:S05]  /*16990*/  BSYNC B0 ;  /* 0x0000000000007941 */ /* 0x000fea0003800000 */
.L_x_23229:
        /* <DEDUP_REMOVED lines=33> */
.L_x_23233:
        /* <DEDUP_REMOVED lines=24> */
.L_x_23234:
[----:B------:R-:W-:Y:S05]  /*16d30*/  BSYNC B0 ;  /* 0x0000000000007941 */ /* 0x000fea0003800000 */
.L_x_23232:
        /* <DEDUP_REMOVED lines=33> */
.L_x_23236:
        /* <DEDUP_REMOVED lines=24> */
.L_x_23237:
[----:B------:R-:W-:Y:S05]  /*170d0*/  BSYNC B0 ;  /* 0x0000000000007941 */ /* 0x000fea0003800000 */
.L_x_23235:
        /* <DEDUP_REMOVED lines=33> */
.L_x_23239:
        /* <DEDUP_REMOVED lines=24> */
.L_x_23240:
[----:B------:R-:W-:Y:S05]  /*17470*/  BSYNC B0 ;  /* 0x0000000000007941 */ /* 0x000fea0003800000 */
.L_x_23238:
        /* <DEDUP_REMOVED lines=33> */
.L_x_23242:
        /* <DEDUP_REMOVED lines=24> */
.L_x_23243:
[----:B------:R-:W-:Y:S05]  /*17810*/  BSYNC B0 ;  /* 0x0000000000007941 */ /* 0x000fea0003800000 */
.L_x_23241:
        /* <DEDUP_REMOVED lines=33> */
.L_x_23245:
        /* <DEDUP_REMOVED lines=24> */
.L_x_23246:
[----:B------:R-:W-:Y:S05]  /*17bb0*/  BSYNC B0 ;  /* 0x0000000000007941 */ /* 0x000fea0003800000 */
.L_x_23244:
        /* <DEDUP_REMOVED lines=33> */
.L_x_23248:
        /* <DEDUP_REMOVED lines=24> */
.L_x_23249:
[----:B------:R-:W-:Y:S05]  /*17f50*/  BSYNC B0 ;  /* 0x0000000000007941 */ /* 0x000fea0003800000 */
.L_x_23247:
        /* <DEDUP_REMOVED lines=33> */
.L_x_23251:
        /* <DEDUP_REMOVED lines=24> */
.L_x_23252:
[----:B------:R-:W-:Y:S05]  /*182f0*/  BSYNC B0 ;  /* 0x0000000000007941 */ /* 0x000fea0003800000 */
.L_x_23250:
        /* <DEDUP_REMOVED lines=33> */
.L_x_23254:
        /* <DEDUP_REMOVED lines=24> */
.L_x_23255:
[----:B------:R-:W-:Y:S05]  /*18690*/  BSYNC B0 ;  /* 0x0000000000007941 */ /* 0x000fea0003800000 */
.L_x_23253:
        /* <DEDUP_REMOVED lines=33> */
.L_x_23257:
        /* <DEDUP_REMOVED lines=24> */
.L_x_23258:
[----:B------:R-:W-:Y:S05]  /*18a30*/  BSYNC B0 ;  /* 0x0000000000007941 */ /* 0x000fea0003800000 */
.L_x_23256:
        /* <DEDUP_REMOVED lines=33> */
.L_x_23260:
        /* <DEDUP_REMOVED lines=24> */
.L_x_23261:
[----:B------:R-:W-:Y:S05]  /*18dd0*/  BSYNC B0 ;  /* 0x0000000000007941 */ /* 0x000fea0003800000 */
.L_x_23259:
        /* <DEDUP_REMOVED lines=33> */
.L_x_23263:
        /* <DEDUP_REMOVED lines=24> */
.L_x_23264:
[----:B------:R-:W-:Y:S05]  /*19170*/  BSYNC B0 ;  /* 0x0000000000007941 */ /* 0x000fea0003800000 */
.L_x_23262:
        /* <DEDUP_REMOVED lines=33> */
.L_x_23266:
        /* <DEDUP_REMOVED lines=24> */
.L_x_23267:
[----:B------:R-:W-:Y:S05]  /*19510*/  BSYNC B0 ;  /* 0x0000000000007941 */ /* 0x000fea0003800000 */
.L_x_23265:
        /* <DEDUP_REMOVED lines=33> */
.L_x_23269:
        /* <DEDUP_REMOVED lines=24> */
.L_x_23270:
[----:B------:R-:W-:Y:S05]  /*198b0*/  BSYNC B0 ;  /* 0x0000000000007941 */ /* 0x000fea0003800000 */
.L_x_23268:
        /* <DEDUP_REMOVED lines=33> */
.L_x_23272:
        /* <DEDUP_REMOVED lines=24> */
.L_x_23273:
[----:B------:R-:W-:Y:S05]  /*19c50*/  BSYNC B0 ;  /* 0x0000000000007941 */ /* 0x000fea0003800000 */
.L_x_23271:
        /* <DEDUP_REMOVED lines=33> */
.L_x_23275:
        /* <DEDUP_REMOVED lines=24> */
.L_x_23276:
[----:B------:R-:W-:Y:S05]  /*19ff0*/  BSYNC B0 ;  /* 0x0000000000007941 */ /* 0x000fea0003800000 */
.L_x_23274:
        /* <DEDUP_REMOVED lines=33> */
.L_x_23278:
        /* <DEDUP_REMOVED lines=24> */
.L_x_23279:
[----:B------:R-:W-:Y:S05]  /*1a390*/  BSYNC B0 ;  /* 0x0000000000007941 */ /* 0x000fea0003800000 */
.L_x_23277:
        /* <DEDUP_REMOVED lines=33> */
.L_x_23281:
        /* <DEDUP_REMOVED lines=24> */
.L_x_23282:
[----:B------:R-:W-:Y:S05]  /*1a730*/  BSYNC B0 ;  /* 0x0000000000007941 */ /* 0x000fea0003800000 */
.L_x_23280:
        /* <DEDUP_REMOVED lines=33> */
.L_x_23284:
        /* <DEDUP_REMOVED lines=24> */
.L_x_23285:
[----:B------:R-:W-:Y:S05]  /*1aad0*/  BSYNC B0 ;  /* 0x0000000000007941 */ /* 0x000fea0003800000 */
.L_x_23283:
        /* <DEDUP_REMOVED lines=33> */
.L_x_23287:
        /* <DEDUP_REMOVED lines=24> */
.L_x_23288:
[----:B------:R-:W-:Y:S05]  /*1ae70*/  BSYNC B0 ;  /* 0x0000000000007941 */ /* 0x000fea0003800000 */
.L_x_23286:
        /* <DEDUP_REMOVED lines=33> */
.L_x_23290:
        /* <DEDUP_REMOVED lines=24> */
.L_x_23291:
[----:B------:R-:W-:Y:S05]  /*1b210*/  BSYNC B0 ;  /* 0x0000000000007941 */ /* 0x000fea0003800000 */
.L_x_23289:
        /* <DEDUP_REMOVED lines=33> */
.L_x_23293:
        /* <DEDUP_REMOVED lines=24> */
.L_x_23294:
[----:B------:R-:W-:Y:S05]  /*1b5b0*/  BSYNC B0 ;  /* 0x0000000000007941 */ /* 0x000fea0003800000 */
.L_x_23292:
        /* <DEDUP_REMOVED lines=31> */
.L_x_23296:
        /* <DEDUP_REMOVED lines=23> */
.L_x_23297:
[----:B------:R-:W-:Y:S05]  /*1b920*/  BSYNC B0 ;  /* 0x0000000000007941 */ /* 0x000fea0003800000 */
.L_x_23295:
        /* <DEDUP_REMOVED lines=17> */
[----:B------:R-:W-:Y:S05]  /*1ba40*/  CALL.REL.NOINC `($__internal_53_$__cuda_sm20_rem_u64) ;  /* 0x0000000400a07944 */ /* 0x000fea0003c00000 */
[----:B------:R-:W-:Y:S01]  /*1ba50*/  IMAD.MOV.U32 R4, RZ, RZ, R0 ;  /* 0x000000ffff047224 */ /* 0x000fe200078e0000 */
[----:B------:R-:W-:Y:S01]  /*1ba60*/  MOV R5, R3 ;  /* 0x0000000300057202 */ /* 0x000fe20000000f00 */
[----:B------:R-:W-:Y:S06]  /*1ba70*/  BRA `(.L_x_23300) ;  /* 0x00000000004c7947 */ /* 0x000fec0003800000 */
.L_x_23299:
        /* <DEDUP_REMOVED lines=19> */
.L_x_23300:
[----:B------:R-:W-:Y:S05]  /*1bbb0*/  BSYNC B0 ;  /* 0x0000000000007941 */ /* 0x000fea0003800000 */
.L_x_23298:
[----:B------:R-:W-:Y:S01]  /*1bbc0*/  ULDC.64 UR4, c[0x0][0x5c0] ;  /* 0x0001700000047ab9 */ /* 0x000fe20000000a00 */
[----:B------:R-:W-:Y:S02]  /*1bbd0*/  IMAD.MOV.U32 R3, RZ, RZ, R15 ;  /* 0x000000ffff037224 */ /* 0x000fe400078e000f */
[----:B------:R-:W-:Y:S02]  /*1bbe0*/  IMAD R5, R5, UR4, RZ ;  /* 0x0000000405057c24 */ /* 0x000fe4000f8e02ff */
[----:B------:R-:W-:-:S04]  /*1bbf0*/  IMAD.WIDE.U32 R2, R4, UR4, R2 ;  /* 0x0000000404027c25 */ /* 0x000fc8000f8e0002 */
[----:B------:R-:W-:-:S05]  /*1bc00*/  IMAD R5, R4, UR5, R5 ;  /* 0x0000000504057c24 */ /* 0x000fca000f8e0205 */
[----:B------:R-:W-:-:S07]  /*1bc10*/  IADD3 R15, R3, R5, RZ ;  /* 0x00000005030f7210 */ /* 0x000fce0007ffe0ff */
.L_x_23225:
[----:B------:R-:W2:Y:S01]  /*1bc20*/  LDG.E.U16 R17, desc[UR36][R16.64] ;  /* 0x0000002410117981 */ /* 0x000ea2000c1e1500 */
[----:B------:R-:W-:Y:S02]  /*1bc30*/  ULDC.64 UR4, c[0x0][0x5c8] ;  /* 0x0001720000047ab9 */ /* 0x000fe40000000a00 */
[----:B------:R-:W-:-:S04]  /*1bc40*/  LEA R4, P0, R2, UR4, 0x1 ;  /* 0x0000000402047c11 */ /* 0x000fc8000f8008ff */
[----:B------:R-:W-:-:S05]  /*1bc50*/  LEA.HI.X R5, R2, UR5, R15, 0x1, P0 ;  /* 0x0000000502057c11 */ /* 0x000fca00080f0c0f */
[----:B--2---:R-:W-:Y:S01]  /*1bc60*/  STG.E.U16 desc[UR36][R4.64], R17 ;  /* 0x0000001104007986 */ /* 0x004fe2000c101524 */
[----:B------:R-:W-:Y:S05]  /*1bc70*/  EXIT ;  /* 0x000000000000794d */ /* 0x000fea0003800000 */
        .weak           $__internal_52_$__cuda_sm20_div_u64
        .type           $__internal_52_$__cuda_sm20_div_u64,@function
        .size           $__internal_52_$__cuda_sm20_div_u64,($__internal_53_$__cuda_sm20_rem_u64 - $__internal_52_$__cuda_sm20_div_u64)
$__internal_52_$__cuda_sm20_div_u64:
        /* <DEDUP_REMOVED lines=68> */
[----:B------:R-:W-:Y:S05]  /*1c0c0*/  RET.REL.NODEC R4 `(_ZN2at6native24index_elementwise_kernelILi128ELi4EZNS0_20cuda_take_put_kernelIslZZZZZNS0_10put_kernelERNS_14TensorIteratorERKNS_10TensorBaseEbENKUlvE_clEvENKUlvE3_clEvENKUlvE_clEvENKUlvE0_clEvEUlRslE0_EEvS4_S7_RKT1_EUliE_EEvlSE_) ;  /* 0xfffffe3c04cc7950 */ /* 0x000fea0003c3ffff */
        .weak           $__internal_53_$__cuda_sm20_rem_u64
        .type           $__internal_53_$__cuda_sm20_rem_u64,@function
        .size           $__internal_53_$__cuda_sm20_rem_u64,(.L_x_27970 - $__internal_53_$__cuda_sm20_rem_u64)
$__internal_53_$__cuda_sm20_rem_u64:
        /* <DEDUP_REMOVED lines=63> */
[----:B------:R-:W-:Y:S06]  /*1c4c0*/  RET.REL.NODEC R4 `(_ZN2at6native24index_elementwise_kernelILi128ELi4EZNS0_20cuda_take_put_kernelIslZZZZZNS0_10put_kernelERNS_14TensorIteratorERKNS_10TensorBaseEbENKUlvE_clEvENKUlvE3_clEvENKUlvE_clEvENKUlvE0_clEvEUlRslE0_EEvS4_S7_RKT1_EUliE_EEvlSE_) ;  /* 0xfffffe3804cc7950 */ /* 0x000fec0003c3ffff */
.L_x_23301:
        /* <DEDUP_REMOVED lines=11> */
.L_x_27970:


//--------------------- .text._ZN2at6native24index_elementwise_kernelILi128ELi4EZNS0_20cuda_take_put_kernelIslZZZZZNS0_10put_kernelERNS_14TensorIteratorERKNS_10TensorBaseEbENKUlvE_clEvENKUlvE3_clEvENKUlvE_clEvENKUlvE0_clEvEUlRslE_EEvS4_S7_RKT1_EUliE_EEvlSE_ --------------------------
	.section	.text._ZN2at6native24index_elementwise_kernelILi128ELi4EZNS0_20cuda_take_put_kernelIslZZZZZNS0_10put_kernelERNS_14TensorIteratorERKNS_10TensorBaseEbENKUlvE_clEvENKUlvE3_clEvENKUlvE_clEvENKUlvE0_clEvEUlRslE_EEvS4_S7_RKT1_EUliE_EEvlSE_,"ax",@progbits
	.align	128
        .global         _ZN2at6native24index_elementwise_kernelILi128ELi4EZNS0_20cuda_take_put_kernelIslZZZZZNS0_10put_kernelERNS_14TensorIteratorERKNS_10TensorBaseEbENKUlvE_clEvENKUlvE3_clEvENKUlvE_clEvENKUlvE0_clEvEUlRslE_EEvS4_S7_RKT1_EUliE_EEvlSE_
        .type           _ZN2at6native24index_elementwise_kernelILi128ELi4EZNS0_20cuda_take_put_kernelIslZZZZZNS0_10put_kernelERNS_14TensorIteratorERKNS_10TensorBaseEbENKUlvE_clEvENKUlvE3_clEvENKUlvE_clEvENKUlvE0_clEvEUlRslE_EEvS4_S7_RKT1_EUliE_EEvlSE_,@function
        .size           _ZN2at6native24index_elementwise_kernelILi128ELi4EZNS0_20cuda_take_put_kernelIslZZZZZNS0_10put_kernelERNS_14TensorIteratorERKNS_10TensorBaseEbENKUlvE_clEvENKUlvE3_clEvENKUlvE_clEvENKUlvE0_clEvEUlRslE_EEvS4_S7_RKT1_EUliE_EEvlSE_,(.L_x_27972 - _ZN2at6native24index_elementwise_kernelILi128ELi4EZNS0_20cuda_take_put_kernelIslZZZZZNS0_10put_kernelERNS_14TensorIteratorERKNS_10TensorBaseEbENKUlvE_clEvENKUlvE3_clEvENKUlvE_clEvENKUlvE0_clEvEUlRslE_EEvS4_S7_RKT1_EUliE_EEvlSE_)
        .other          _ZN2at6native24index_elementwise_kernelILi128ELi4EZNS0_20cuda_take_put_kernelIslZZZZZNS0_10put_kernelERNS_14TensorIteratorERKNS_10TensorBaseEbENKUlvE_clEvENKUlvE3_clEvENKUlvE_clEvENKUlvE0_clEvEUlRslE_EEvS4_S7_RKT1_EUliE_EEvlSE_,@"STO_CUDA_ENTRY STV_DEFAULT"
_ZN2at6native24index_elementwise_kernelILi128ELi4EZNS0_20cuda_take_put_kernelIslZZZZZNS0_10put_kernelERNS_14TensorIteratorERKNS_10TensorBaseEbENKUlvE_clEvENKUlvE3_clEvENKUlvE_clEvENKUlvE0_clEvEUlRslE_EEvS4_S7_RKT1_EUliE_EEvlSE_:
.text._ZN2at6native24index_elementwise_kernelILi128ELi4EZNS0_20cuda_take_put_kernelIslZZZZZNS0_10put_kernelERNS_14TensorIteratorERKNS_10TensorBaseEbENKUlvE_clEvENKUlvE3_clEvENKUlvE_clEvENKUlvE0_clEvEUlRslE_EEvS4_S7_RKT1_EUliE_EEvlSE_:
        /* <DEDUP_REMOVED lines=35> */
[----:B------:R-:W-:-:S04]  /*0230*/  SHF.R.U32.HI R5, RZ, UR5, R4 ;  /* 0x00000005ff057c19 */ /* 0x000fc80008011604 */
[----:B------:R-:W-:-:S05]  /*0240*/  IADD3 R2, -R5, RZ, RZ ;  /* 0x000000ff05027210 */ /* 0x000fca0007ffe1ff */
[----:B------:R-:W-:Y:S01]  /*0250*/  IMAD R3, R2, UR6, R3 ;  /* 0x0000000602037c24 */ /* 0x000fe2000f8e0203 */
[----:B------:R-:W-:-:S03]  /*0260*/  ULDC.64 UR6, c[0x0][0x350] ;  /* 0x0000d40000067ab9 */ /* 0x000fc60000000a00 */
[C---:B------:R-:W-:Y:S02]  /*0270*/  IMAD R23, R3.reuse, UR6, RZ ;  /* 0x0000000603177c24 */ /* 0x040fe4000f8e02ff */
[----:B------:R-:W-:Y:S02]  /*0280*/  IMAD R0, R3, UR7, R0 ;  /* 0x0000000703007c24 */ /* 0x000fe4000f8e0200 */
        /* <DEDUP_REMOVED lines=275> */
.L_x_23304:
        /* <DEDUP_REMOVED lines=32> */
.L_x_23306:
[----:B------:R-:W-:Y:S05]  /*15c0*/  BSYNC B7 ;  /* 0x0000000000077941 */ /* 0x000fea0003800000 */
.L_x_23305:
        /* <DEDUP_REMOVED lines=28> */
[----:B------:R-:W-:Y:S05]  /*1790*/  CALL.REL.NOINC `($__internal_54_$__cuda_sm20_div_u64) ;  /* 0x000001b000407944 */ /* 0x000fea0003c00000 */
        /* <DEDUP_REMOVED lines=11> */
.L_x_23309:
        /* <DEDUP_REMOVED lines=24> */
.L_x_23310:
[----:B------:R-:W-:Y:S05]  /*19d0*/  BSYNC B0 ;  /* 0x0000000000007941 */ /* 0x000fea0003800000 */
.L_x_23308:
        /* <DEDUP_REMOVED lines=33> */
.L_x_23312:
        /* <DEDUP_REMOVED lines=24> */
.L_x_23313:
[----:B------:R-:W-:Y:S05]  /*1d70*/  BSYNC B0 ;  /* 0x0000000000007941 */ /* 0x000fea0003800000 */
.L_x_23311:
        /* <DEDUP_REMOVED lines=22> */
[----:B------:R-:W-:Y:S05]  /*1ee0*/  CALL.REL.NOINC `($__internal_54_$__cuda_sm20_div_u64) ;  /* 0x000001a8006c7944 */ /* 0x000fea0003c00000 */
        /* <DEDUP_REMOVED lines=12> */
.L_x_23315:
        /* <DEDUP_REMOVED lines=24> */
.L_x_23316:
[----:B------:R-:W-:Y:S05]  /*2130*/  BSYNC B0 ;  /* 0x0000000000007941 */ /* 0x000fea0003800000 */
.L_x_23314:
        /* <DEDUP_REMOVED lines=35> */
.L_x_23318:
        /* <DEDUP_REMOVED lines=24> */
.L_x_23319:
[----:B------:R-:W-:Y:S05]  /*24f0*/  BSYNC B0 ;  /* 0x0000000000007941 */ /* 0x000fea0003800000 */
.L_x_23317:
        /* <DEDUP_REMOVED lines=35> */
.L_x_23321:
        /* <DEDUP_REMOVED lines=24> */
.L_x_23322:
[----:B------:R-:W-:Y:S05]  /*28b0*/  BSYNC B0 ;  /* 0x0000000000007941 */ /* 0x000fea0003800000 */
.L_x_23320:
        /* <DEDUP_REMOVED lines=35> */
.L_x_23324:
        /* <DEDUP_REMOVED lines=24> */
.L_x_23325:
[----:B------:R-:W-:Y:S05]  /*2c70*/  BSYNC B0 ;  /* 0x0000000000007941 */ /* 0x000fea0003800000 */
.L_x_23323:
        /* <DEDUP_REMOVED lines=35> */
.L_x_23327:
        /* <DEDUP_REMOVED lines=24> */
.L_x_23328:
[----:B------:R-:W-:Y:S05]  /*3030*/  BSYNC B0 ;  /* 0x0000000000007941 */ /* 0x000fea0003800000 */
.L_x_23326:
        /* <DEDUP_REMOVED lines=35> */
.L_x_23330:
        /* <DEDUP_REMOVED lines=24> */
.L_x_23331:
[----:B------:R-:W-:Y:S05]  /*33f0*/  BSYNC B0 ;  /* 0x0000000000007941 */ /* 0x000fea0003800000 */
.L_x_23329:
        /* <DEDUP_REMOVED lines=35> */
.L_x_23333:
        /* <DEDUP_REMOVED lines=24> */
.L_x_23334:
[----:B------:R-:W-:Y:S05]  /*37b0*/  BSYNC B0 ;  /* 0x0000000000007941 */ /* 0x000fea0003800000 */
.L_x_23332:
        /* <DEDUP_REMOVED lines=35> */
.L_x_23336:
        /* <DEDUP_REMOVED lines=24> */
.L_x_23337:
[----:B------:R-:W-:Y:S05]  /*3b70*/  BSYNC B0 ;  /* 0x0000000000007941 */ /* 0x000fea0003800000 */
.L_x_23335:
        /* <DEDUP_REMOVED lines=35> */
.L_x_23339:
        /* <DEDUP_REMOVED lines=24> */
.L_x_23340:
[----:B------:R-:W-:Y:S05]  /*3f30*/  BSYNC B0 ;  /* 0x0000000000007941 */ /* 0x000fea0003800000 */
.L_x_23338:
        /* <DEDUP_REMOVED lines=35> */
.L_x_23342:
        /* <DEDUP_REMOVED lines=24> */
.L_x_23343:
[----:B------:R-:W-:Y:S05]  /*42f0*/  BSYNC B0 ;  /* 0x0000000000007941 */ /* 0x000fea0003800000 */
.L_x_23341:
        /* <DEDUP_REMOVED lines=35> */
.L_x_23345:
        /* <DEDUP_REMOVED lines=24> */
.L_x_23346:
[----:B------:R-:W-:Y:S05]  /*46b0*/  BSYNC B0 ;  /* 0x0000000000007941 */ /* 0x000fea0003800000 */
.L_x_23344:
        /* <DEDUP_REMOVED lines=35> */
.L_x_23348:
        /* <DEDUP_REMOVED lines=24> */
.L_x_23349:
[----:B------:R-:W-:Y:S05]  /*4a70*/  BSYNC B0 ;  /* 0x0000000000007941 */ /* 0x000fea0003800000 */
.L_x_23347:
        /* <DEDUP_REMOVED lines=35> */
.L_x_23351:
        /* <DEDUP_REMOVED lines=24> */
.L_x_23352:
[----:B------:R-:W-:Y:S05]  /*4e30*/  BSYNC B0 ;  /* 0x0000000000007941 */ /* 0x000fea0003800000 */
.L_x_23350:
        /* <DEDUP_REMOVED lines=35> */
.L_x_23354:
        /* <DEDUP_REMOVED lines=24> */
.L_x_23355:
[----:B------:R-:W-:Y:S05]  /*51f0*/  BSYNC B0 ;  /* 0x0000000000007941 */ /* 0x000fea0003800000 */
.L_x_23353:
        /* <DEDUP_REMOVED lines=35> */
.L_x_23357:
        /* <DEDUP_REMOVED lines=24> */
.L_x_23358:
[----:B------:R-:W-:Y:S05]  /*55b0*/  BSYNC B0 ;  /* 0x0000000000007941 */ /* 0x000fea0003800000 */
.L_x_23356:
        /* <DEDUP_REMOVED lines=35> */
.L_x_23360:
        /* <DEDUP_REMOVED lines=24> */
.L_x_23361:
[----:B------:R-:W-:Y:S05]  /*5970*/  BSYNC B0 ;  /* 0x0000000000007941 */ /* 0x000fea0003800000 */
.L_x_23359:
        /* <DEDUP_REMOVED lines=35> */
.L_x_23363:
        /* <DEDUP_REMOVED lines=24> */
.L_x_23364:
[----:B------:R-:W-:Y:S05]  /*5d30*/  BSYNC B0 ;  /* 0x0000000000007941 */ /* 0x000fea0003800000 */
.L_x_23362:
        /* <DEDUP_REMOVED lines=35> */
.L_x_23366:
        /* <DEDUP_REMOVED lines=24> */
.L_x_23367:
[----:B------:R-:W-:Y:S05]  /*60f0*/  BSYNC B0 ;  /* 0x0000000000007941 */ /* 0x000fea0003800000 */
.L_x_23365:
        /* <DEDUP_REMOVED lines=35> */
.L_x_23369:
        /* <DEDUP_REMOVED lines=24> */
.L_x_23370:
[----:B------:R-:W-:Y:S05]  /*64b0*/  BSYNC B0 ;  /* 0x0000000000007941 */ /* 0x000fea0003800000 */
.L_x_23368:
        /* <DEDUP_REMOVED lines=35> */
.L_x_23372:
        /* <DEDUP_REMOVED lines=24> */
.L_x_23373:
[----:B------:R-:W-:Y:S05]  /*6870*/  BSYNC B0 ;  /* 0x0000000000007941 */ /* 0x000fea0003800000 */
.L_x_23371:
        /* <DEDUP_REMOVED lines=35> */
.L_x_23375:
        /* <DEDUP_REMOVED lines=24> */
.L_x_23376:
[----:B------:R-:W-:Y:S05]  /*6c30*/  BSYNC B0 ;  /* 0x0000000000007941 */ /* 0x000fea0003800000 */
.L_x_23374:
        /* <DEDUP_REMOVED lines=34> */
.L_x_23378:
        /* <DEDUP_REMOVED lines=23> */
.L_x_23379:
[----:B------:R-:W-:Y:S05]  /*6fd0*/  BSYNC B0 ;  /* 0x0000000000007941 */ /* 0x000fea0003800000 */
.L_x_23377:
        /* <DEDUP_REMOVED lines=19> */
[----:B------:R-:W-:Y:S05]  /*7110*/  CALL.REL.NOINC `($__internal_55_$__cuda_sm20_rem_u64) ;  /* 0x0000015800f87944 */ /* 0x000fea0003c00000 */
[----:B------:R-:W-:Y:S01]  /*7120*/  MOV R2, R0 ;  /* 0x0000000000027202 */ /* 0x000fe20000000f00 */
[----:B------:R-:W-:Y:S01]  /*7130*/  IMAD.MOV.U32 R3, RZ, RZ, R5 ;  /* 0x000000ffff037224 */ /* 0x000fe200078e0005 */
[----:B------:R-:W-:Y:S06]  /*7140*/  BRA `(.L_x_23382) ;  /* 0x00000000004c7947 */ /* 0x000fec0003800000 */
.L_x_23381:
        /* <DEDUP_REMOVED lines=19> */
.L_x_23382:
[----:B------:R-:W-:Y:S05]  /*7280*/  BSYNC B0 ;  /* 0x0000000000007941 */ /* 0x000fea0003800000 */
.L_x_23380:
        /* <DEDUP_REMOVED lines=8> */
.L_x_23307:
[----:B------:R-:W0:Y:S01]  /*7310*/  LDC.64 R6, c[0x0][0x5d0] ;  /* 0x00017400ff067b82 */ /* 0x000e220000000a00 */
[C---:B------:R-:W-:Y:S01]  /*7320*/  IMAD.SHL.U32 R3, R18.reuse, 0x2, RZ ;  /* 0x0000000212037824 */ /* 0x040fe200078e00ff */
[----:B------:R-:W-:Y:S01]  /*7330*/  SHF.L.U64.HI R16, R18, 0x1, R16 ;  /* 0x0000000112107819 */ /* 0x000fe20000010210 */
[----:B------:R1:W5:Y:S03]  /*7340*/  LDG.E.S16 R23, desc[UR36][R22.64] ;  /* 0x0000002416177981 */ /* 0x000366000c1e1700 */
[----:B0-----:R-:W-:-:S04]  /*7350*/  IADD3 R5, R3, R6, RZ ;  /* 0x0000000603057210 */ /* 0x001fc80007ffe0ff */
[----:B------:R-:W-:-:S04]  /*7360*/  LOP3.LUT R5, R5, 0x2, RZ, 0xc0, !PT ;  /* 0x0000000205057812 */ /* 0x000fc800078ec0ff */
[----:B------:R-:W-:-:S04]  /*7370*/  IADD3 R2, P0, P1, -R5, R6, R3 ;  /* 0x0000000605027210 */ /* 0x000fc8000791e103 */
[----:B------:R-:W-:-:S05]  /*7380*/  IADD3.X R3, R7, -0x1, R16, P0, P1 ;  /* 0xffffffff07037810 */ /* 0x000fca00007e2410 */
[----:B------:R1:W5:Y:S01]  /*7390*/  LDG.E R4, desc[UR36][R2.64] ;  /* 0x0000002402047981 */ /* 0x000362000c1e1900 */
[----:B------:R-:W-:Y:S01]  /*73a0*/  ISETP.NE.U32.AND P0, PT, R5, RZ, PT ;  /* 0x000000ff0500720c */ /* 0x000fe20003f05070 */
[----:B------:R-:W-:Y:S03]  /*73b0*/  BSSY B0, `(.L_x_23383) ;  /* 0x0000010000007945 */ /* 0x000fe60003800000 */
[----:B------:R-:W-:-:S13]  /*73c0*/  ISETP.NE.AND.EX P0, PT, RZ, RZ, PT, P0 ;  /* 0x000000ffff00720c */ /* 0x000fda0003f05300 */
.L_x_23384:
[----:B-----5:R-:W-:Y:S01]  /*73d0*/  SHF.R.U32.HI R5, RZ, 0x10, R4 ;  /* 0x00000010ff057819 */ /* 0x020fe20000011604 */
[----:B------:R-:W-:Y:S05]  /*73e0*/  YIELD ;  /* 0x0000000000007946 */ /* 0x000fea0003800000 */
[----:B------:R-:W-:Y:S02]  /*73f0*/  SEL R5, R5, R4, P0 ;  /* 0x0000000405057207 */ /* 0x000fe40000000000 */
[----:B------:R-:W-:Y:S02]  /*7400*/  LOP3.LUT R7, R4, 0xffff0000, RZ, 0xc0, !PT ;  /* 0xffff000004077812 */ /* 0x000fe400078ec0ff */
[----:B------:R-:W-:-:S02]  /*7410*/  PRMT R0, R5, 0x9910, RZ ;  /* 0x0000991005007816 */ /* 0x000fc400000000ff */
[----:B------:R-:W-:-:S03]  /*7420*/  LOP3.LUT R5, R4, 0xffff, RZ, 0xc0, !PT ;  /* 0x0000ffff04057812 */ /* 0x000fc600078ec0ff */
[----:B------:R-:W-:-:S05]  /*7430*/  IMAD.IADD R0, R23, 0x1, R0 ;  /* 0x0000000117007824 */ /* 0x000fca00078e0200 */
[C---:B------:R-:W-:Y:S02]  /*7440*/  PRMT R5, R0.reuse, 0x1054, R5 ;  /* 0x0000105400057816 */ /* 0x040fe40000000005 */
[----:B------:R-:W-:-:S04]  /*7450*/  LOP3.LUT R0, R0, 0xffff, RZ, 0xc0, !PT ;  /* 0x0000ffff00007812 */ /* 0x000fc800078ec0ff */
[----:B------:R-:W-:-:S06]  /*7460*/  @!P0 LOP3.LUT R5, R0, R7, RZ, 0xfc, !PT ;  /* 0x0000000700058212 */ /* 0x000fcc00078efcff */
[----:B------:R-:W2:Y:S02]  /*7470*/  ATOMG.E.CAS.STRONG.GPU PT, R5, [R2], R4, R5 ;  /* 0x00000004020573a9 */ /* 0x000ea400001ee105 */
[-C--:B--2---:R-:W-:Y:S02]  /*7480*/  ISETP.NE.AND P1, PT, R4, R5.reuse, PT ;  /* 0x000000050400720c */ /* 0x084fe40003f25270 */
[----:B------:R-:W-:-:S11]  /*7490*/  MOV R4, R5 ;  /* 0x0000000500047202 */ /* 0x000fd60000000f00 */
[----:B------:R-:W-:Y:S05]  /*74a0*/  @P1 BRA `(.L_x_23384) ;  /* 0xfffffffc00c81947 */ /* 0x000fea000383ffff */
[----:B------:R-:W-:Y:S05]  /*74b0*/  BSYNC B0 ;  /* 0x0000000000007941 */ /* 0x000fea0003800000 */
.L_x_23383:
[----:B------:R-:W-:Y:S01]  /*74c0*/  IMAD R17, R24, 0x200, R19 ;  /* 0x0000020018117824 */ /* 0x000fe200078e0213 */
[----:B-1----:R-:W-:-:S04]  /*74d0*/  HFMA2.MMA R3, -RZ, RZ, 0, 0 ;  /* 0x00000000ff037435 */ /* 0x002fc800000001ff */
[----:B------:R-:W-:-:S05]  /*74e0*/  IADD3 R17, R17, 0x80, RZ ;  /* 0x0000008011117810 */ /* 0x000fca0007ffe0ff */
[----:B------:R-:W-:-:S07]  /*74f0*/  IMAD.MOV.U32 R2, RZ, RZ, R17 ;  /* 0x000000ffff027224 */ /* 0x000fce00078e0011 */
.L_x_23303:
[----:B------:R-:W-:Y:S05]  /*7500*/  BSYNC B6 ;  /* 0x0000000000067941 */ /* 0x000fea0003800000 */
.L_x_23302:
        /* <DEDUP_REMOVED lines=307> */
.L_x_23387:
        /* <DEDUP_REMOVED lines=32> */
.L_x_23389:
[----:B------:R-:W-:Y:S05]  /*8a40*/  BSYNC B7 ;  /* 0x0000000000077941 */ /* 0x000fea0003800000 */
.L_x_23388:
        /* <DEDUP_REMOVED lines=40> */
.L_x_23392:
        /* <DEDUP_REMOVED lines=24> */
.L_x_23393:
[----:B------:R-:W-:Y:S05]  /*8e50*/  BSYNC B0 ;  /* 0x0000000000007941 */ /* 0x000fea0003800000 */
.L_x_23391:
        /* <DEDUP_REMOVED lines=32> */
.L_x_23395:
        /* <DEDUP_REMOVED lines=24> */
.L_x_23396:
[----:B------:R-:W-:Y:S05]  /*91e0*/  BSYNC B0 ;  /* 0x0000000000007941 */ /* 0x000fea0003800000 */
.L_x_23394:
        /* <DEDUP_REMOVED lines=33> */
.L_x_23398:
        /* <DEDUP_REMOVED lines=24> */
.L_x_23399:
[----:B------:R-:W-:Y:S05]  /*9580*/  BSYNC B0 ;  /* 0x0000000000007941 */ /* 0x000fea0003800000 */
.L_x_23397:
        /* <DEDUP_REMOVED lines=33> */
.L_x_23401:
        /* <DEDUP_REMOVED lines=24> */
.L_x_23402:
[----:B------:R-:W-:Y:S05]  /*9920*/  BSYNC B0 ;  /* 0x0000000000007941 */ /* 0x000fea0003800000 */
.L_x_23400:
        /* <DEDUP_REMOVED lines=33> */
.L_x_23404:
        /* <DEDUP_REMOVED lines=24> */
.L_x_23405:
[----:B------:R-:W-:Y:S05]  /*9cc0*/  BSYNC B0 ;  /* 0x0000000000007941 */ /* 0x000fea0003800000 */
.L_x_23403:
        /* <DEDUP_REMOVED lines=33> */
.L_x_23407:
        /* <DEDUP_REMOVED lines=24> */
.L_x_23408:
[----:B------:R-:W-:Y:S05]  /*a060*/  BSYNC B0 ;  /* 0x0000000000007941 */ /* 0x000fea0003800000 */
.L_x_23406:
        /* <DEDUP_REMOVED lines=33> */
.L_x_23410:
        /* <DEDUP_REMOVED lines=24> */
.L_x_23411:
[----:B------:R-:W-:Y:S05]  /*a400*/  BSYNC B0 ;  /* 0x0000000000007941 */ /* 0x000fea0003800000 */
.L_x_23409:
        /* <DEDUP_REMOVED lines=33> */
.L_x_23413:
        /* <DEDUP_REMOVED lines=24> */
.L_x_23414:
[----:B------:R-:W-:Y:S05]  /*a7a0*/  BSYNC B0 ;  /* 0x0000000000007941 */ /* 0x000fea0003800000 */
.L_x_23412:
        /* <DEDUP_REMOVED lines=33> */
.L_x_23416:
        /* <DEDUP_REMOVED lines=24> */
.L_x_23417:
[----:B------:R-:W-:Y:S05]  /*ab40*/  BSYNC B0 ;  /* 0x0000000000007941 */ /* 0x000fea0003800000 */
.L_x_23415:
        /* <DEDUP_REMOVED lines=33> */
.L_x_23419:
        /* <DEDUP_REMOVED lines=24> */
.L_x_23420:
[----:B------:R-:W-:Y:S05]  /*aee0*/  BSYNC B0 ;  /* 0x0000000000007941 */ /* 0x000fea0003800000 */
.L_x_23418:
        /* <DEDUP_REMOVED lines=33> */
.L_x_23422:
        /* <DEDUP_REMOVED lines=24> */
.L_x_23423:
[----:B------:R-:W-:Y:S05]  /*b280*/  BSYNC B0 ;  /* 0x0000000000007941 */ /* 0x000fea0003800000 */
.L_x_23421:
        /* <DEDUP_REMOVED lines=33> */
.L_x_23425:
        /* <DEDUP_REMOVED lines=24> */
.L_x_23426:
[----:B------:R-:W-:Y:S05]  /*b620*/  BSYNC B0 ;  /* 0x0000000000007941 */ /* 0x000fea0003800000 */
.L_x_23424:
        /* <DEDUP_REMOVED lines=33> */
.L_x_23428:
        /* <DEDUP_REMOVED lines=24> */
.L_x_23429:
[----:B------:R-:W-:Y:S05]  /*b9c0*/  BSYNC B0 ;  /* 0x0000000000007941 */ /* 0x000fea0003800000 */
.L_x_23427:
        /* <DEDUP_REMOVED lines=33> */
.L_x_23431:
        /* <DEDUP_REMOVED lines=24> */
.L_x_23432:
[----:B------:R-:W-:Y:S05]  /*bd60*/  BSYNC B0 ;  /* 0x0000000000007941 */ /* 0x000fea0003800000 */
.L_x_23430:
        /* <DEDUP_REMOVED lines=33> */
.L_x_23434:
        /* <DEDUP_REMOVED lines=24> */
.L_x_23435:
[----:B------:R-:W-:Y:S05]  /*c100*/  BSYNC B0 ;  /* 0x0000000000007941 */ /* 0x000fea0003800000 */
.L_x_23433:
        /* <DEDUP_REMOVED lines=33> */
.L_x_23437:
        /* <DEDUP_REMOVED lines=24> */
.L_x_23438:
[----:B------:R-:W-:Y:S05]  /*c4a0*/  BSYNC B0 ;  /* 0x0000000000007941 */ /* 0x000fea0003800000 */
.L_x_23436:
        /* <DEDUP_REMOVED lines=33> */
.L_x_23440:
        /* <DEDUP_REMOVED lines=24> */
.L_x_23441:
[----:B------:R-:W-:Y:S05]  /*c840*/  BSYNC B0 ;  /* 0x0000000000007941 */ /* 0x000fea0003800000 */
.L_x_23439:
        /* <DEDUP_REMOVED lines=33> */
.L_x_23443:
        /* <DEDUP_REMOVED lines=24> */
.L_x_23444:
[----:B------:R-:W-:Y:S05]  /*cbe0*/  BSYNC B0 ;  /* 0x0000000000007941 */ /* 0x000fea0003800000 */
.L_x_23442:
        /* <DEDUP_REMOVED lines=33> */
.L_x_23446:
        /* <DEDUP_REMOVED lines=24> */
.L_x_23447:
[----:B------:R-:W-:Y:S05]  /*cf80*/  BSYNC B0 ;  /* 0x0000000000007941 */ /* 0x000fea0003800000 */
.L_x_23445:
        /* <DEDUP_REMOVED lines=33> */
.L_x_23449:
        /* <DEDUP_REMOVED lines=24> */
.L_x_23450:
[----:B------:R-:W-:Y:S05]  /*d320*/  BSYNC B0 ;  /* 0x0000000000007941 */ /* 0x000fea0003800000 */
.L_x_23448:
        /* <DEDUP_REMOVED lines=33> */
.L_x_23452:
        /* <DEDUP_REMOVED lines=24> */
.L_x_23453:
[----:B------:R-:W-:Y:S05]  /*d6c0*/  BSYNC B0 ;  /* 0x0000000000007941 */ /* 0x000fea0003800000 */
.L_x_23451:
        /* <DEDUP_REMOVED lines=33> */
.L_x_23455:
        /* <DEDUP_REMOVED lines=24> */
.L_x_23456:
[----:B------:R-:W-:Y:S05]  /*da60*/  BSYNC B0 ;  /* 0x0000000000007941 */ /* 0x000fea0003800000 */
.L_x_23454:
        /* <DEDUP_REMOVED lines=33> */
.L_x_23458:
        /* <DEDUP_REMOVED lines=24> */
.L_x_23459:
[----:B------:R-:W-:Y:S05]  /*de00*/  BSYNC B0 ;  /* 0x0000000000007941 */ /* 0x000fea0003800000 */
.L_x_23457:
        /* <DEDUP_REMOVED lines=31> */
.L_x_23461:
        /* <DEDUP_REMOVED lines=23> */
.L_x_23462:
[----:B------:R-:W-:Y:S05]  /*e170*/  BSYNC B0 ;  /* 0x0000000000007941 */ /* 0x000fea0003800000 */
.L_x_23460:
        /* <DEDUP_REMOVED lines=21> */
.L_x_23464:
        /* <DEDUP_REMOVED lines=19> */
.L_x_23465:
[----:B------:R-:W-:Y:S05]  /*e400*/  BSYNC B0 ;  /* 0x0000000000007941 */ /* 0x000fea0003800000 */
.L_x_23463:
[----:B------:R-:W-:Y:S01]  /*e410*/  ULDC.64 UR4, c[0x0][0x5c0] ;  /* 0x0001700000047ab9 */ /* 0x000fe20000000a00 */
[----:B------:R-:W-:Y:S02]  /*e420*/  IMAD.MOV.U32 R19, RZ, RZ, R16 ;  /* 0x000000ffff137224 */ /* 0x000fe400078e0010 */
[----:B------:R-:W-:Y:S02]  /*e430*/  IMAD R3, R3, UR4, RZ ;  /* 0x0000000403037c24 */ /* 0x000fe4000f8e02ff */
[----:B------:R-:W-:-:S04]  /*e440*/  IMAD.WIDE.U32 R18, R2, UR4, R18 ;  /* 0x0000000402127c25 */ /* 0x000fc8000f8e0012 */
[----:B------:R-:W-:-:S05]  /*e450*/  IMAD R3, R2, UR5, R3 ;  /* 0x0000000502037c24 */ /* 0x000fca000f8e0203 */
[----:B------:R-:W-:-:S07]  /*e460*/  IADD3 R16, R19, R3, RZ ;  /* 0x0000000313107210 */ /* 0x000fce0007ffe0ff */
.L_x_23390:
        /* <DEDUP_REMOVED lines=12> */
.L_x_23467:
        /* <DEDUP_REMOVED lines=15> */
.L_x_23466:
[----:B------:R-:W-:Y:S02]  /*e620*/  VIADD R17, R17, 0x80 ;  /* 0x0000008011117836 */ /* 0x000fe40000000000 */
[----:B-1----:R-:W-:-:S03]  /*e630*/  IMAD.MOV.U32 R3, RZ, RZ, RZ ;  /* 0x000000ffff037224 */ /* 0x002fc600078e00ff */
[----:B------:R-:W-:-:S07]  /*e640*/  MOV R2, R17 ;  /* 0x0000001100027202 */ /* 0x000fce0000000f00 */
.L_x_23386:
[----:B------:R-:W-:Y:S05]  /*e650*/  BSYNC B6 ;  /* 0x0000000000067941 */ /* 0x000fea0003800000 */
.L_x_23385:
        /* <DEDUP_REMOVED lines=307> */
.L_x_23470:
        /* <DEDUP_REMOVED lines=32> */
.L_x_23472:
[----:B------:R-:W-:Y:S05]  /*fb90*/  BSYNC B7 ;  /* 0x0000000000077941 */ /* 0x000fea0003800000 */
.L_x_23471:
        /* <DEDUP_REMOVED lines=40> */
.L_x_23475:
        /* <DEDUP_REMOVED lines=24> */
.L_x_23476:
[----:B------:R-:W-:Y:S05]  /*ffa0*/  BSYNC B0 ;  /* 0x0000000000007941 */ /* 0x000fea0003800000 */
.L_x_23474:
        /* <DEDUP_REMOVED lines=32> */
.L_x_23478:
        /* <DEDUP_REMOVED lines=24> */
.L_x_23479:
[----:B------:R-:W-:Y:S05]  /*10330*/  BSYNC B0 ;  /* 0x0000000000007941 */ /* 0x000fea0003800000 */
.L_x_23477:
        /* <DEDUP_REMOVED lines=33> */
.L_x_23481:
        /* <DEDUP_REMOVED lines=24> */
.L_x_23482:
[----:B------:R-:W-:Y:S05]  /*106d0*/  BSYNC B0 ;  /* 0x0000000000007941 */ /* 0x000fea0003800000 */
.L_x_23480:
        /* <DEDUP_REMOVED lines=33> */
.L_x_23484:
        /* <DEDUP_REMOVED lines=24> */
.L_x_23485:
[----:B------:R-:W-:Y:S05]  /*10a70*/  BSYNC B0 ;  /* 0x0000000000007941 */ /* 0x000fea0003800000 */
.L_x_23483:
        /* <DEDUP_REMOVED lines=33> */
.L_x_23487:
        /* <DEDUP_REMOVED lines=24> */
.L_x_23488:
[----:B------:R-:W-:Y:S05]  /*10e10*/  BSYNC B0 ;  /* 0x0000000000007941 */ /* 0x000fea0003800000 */
.L_x_23486:
        /* <DEDUP_REMOVED lines=33> */
.L_x_23490:
        /* <DEDUP_REMOVED lines=24> */
.L_x_23491:
[----:B------:R-:W-:Y:S05]  /*111b0*/  BSYNC B0 ;  /* 0x0000000000007941 */ /* 0x000fea0003800000 */
.L_x_23489:
        /* <DEDUP_REMOVED lines=33> */
.L_x_23493:
        /* <DEDUP_REMOVED lines=24> */
.L_x_23494:
[----:B------:R-:W-:Y:S05]  /*11550*/  BSYNC B0 ;  /* 0x0000000000007941 */ /* 0x000fea0003800000 */
.L_x_23492:
        /* <DEDUP_REMOVED lines=33> */
.L_x_23496:
        /* <DEDUP_REMOVED lines=24> */
.L_x_23497:
[----:B------:R-:W-:Y:S05]  /*118f0*/  BSYNC B0 ;  /* 0x0000000000007941 */ /* 0x000fea0003800000 */
.L_x_23495:
        /* <DEDUP_REMOVED lines=33> */
.L_x_23499:
        /* <DEDUP_REMOVED lines=24> */
.L_x_23500:
[----:B------:R-:W-:Y:S05]  /*11c90*/  BSYNC B0 ;  /* 0x0000000000007941 */ /* 0x000fea0003800000 */
.L_x_23498:
        /* <DEDUP_REMOVED lines=33> */
.L_x_23502:
        /* <DEDUP_REMOVED lines=24> */
.L_x_23503:
[----:B------:R-:W-:Y:S05]  /*12030*/  BSYNC B0 ;  /* 0x0000000000007941 */ /* 0x000fea0003800000 */
.L_x_23501:
        /* <DEDUP_REMOVED lines=33> */
.L_x_23505:
        /* <DEDUP_REMOVED lines=24> */
.L_x_23506:
[----:B------:R-:W-:Y:S05]  /*123d0*/  BSYNC B0 ;  /* 0x0000000000007941 */ /* 0x000fea0003800000 */
.L_x_23504:
        /* <DEDUP_REMOVED lines=33> */
.L_x_23508:
        /* <DEDUP_REMOVED lines=24> */
.L_x_23509:
[----:B------:R-:W-:Y:S05]  /*12770*/  BSYNC B0 ;  /* 0x0000000000007941 */ /* 0x000fea0003800000 */
.L_x_23507:
        /* <DEDUP_REMOVED lines=33> */
.L_x_23511:
        /* <DEDUP_REMOVED lines=24> */
.L_x_23512:
[----:B------:R-:W-:Y:S05]  /*12b10*/  BSYNC B0 ;  /* 0x0000000000007941 */ /* 0x000fea0003800000 */
.L_x_23510:
        /* <DEDUP_REMOVED lines=33> */
.L_x_23514:
        /* <DEDUP_REMOVED lines=24> */
.L_x_23515:
[----:B------:R-:W-:Y:S05]  /*12eb0*/  BSYNC B0 ;  /* 0x0000000000007941 */ /* 0x000fea0003800000 */
.L_x_23513:
        /* <DEDUP_REMOVED lines=33> */
.L_x_23517:
        /* <DEDUP_REMOVED lines=24> */
.L_x_23518:
[----:B------:R-:W-:Y:S05]  /*13250*/  BSYNC B0 ;  /* 0x0000000000007941 */ /* 0x000fea0003800000 */
.L_x_23516:
        /* <DEDUP_REMOVED lines=33> */
.L_x_23520:
        /* <DEDUP_REMOVED lines=24> */
.L_x_23521:
[----:B------:R-:W-:Y:S05]  /*135f0*/  BSYNC B0 ;  /* 0x0000000000007941 */ /* 0x000fea0003800000 */
.L_x_23519:
        /* <DEDUP_REMOVED lines=33> */
.L_x_23523:
        /* <DEDUP_REMOVED lines=24> */
.L_x_23524:
[----:B------:R-:W-:Y:S05]  /*13990*/  BSYNC B0 ;  /* 0x0000000000007941 */ /* 0x000fea0003800000 */
.L_x_23522:
        /* <DEDUP_REMOVED lines=33> */
.L_x_23526:
        /* <DEDUP_REMOVED lines=24> */
.L_x_23527:
[----:B------:R-:W-:Y:S05]  /*13d30*/  BSYNC B0 ;  /* 0x0000000000007941 */ /* 0x000fea0003800000 */
.L_x_23525:
        /* <DEDUP_REMOVED lines=33> */
.L_x_23529:
        /* <DEDUP_REMOVED lines=24> */
.L_x_23530:
[----:B------:R-:W-:Y:S05]  /*140d0*/  BSYNC B0 ;  /* 0x0000000000007941 */ /* 0x000fea0003800000 */
.L_x_23528:
        /* <DEDUP_REMOVED lines=33> */
.L_x_23532:
        /* <DEDUP_REMOVED lines=24> */
.L_x_23533:
[----:B------:R-:W-:Y:S05]  /*14470*/  BSYNC B0 ;  /* 0x0000000000007941 */ /* 0x000fea0003800000 */
.L_x_23531:
        /* <DEDUP_REMOVED lines=20> */
[----:B------:R-:W-:Y:S05]  /*145c0*/  CALL.REL.NOINC `($__internal_54_$__cuda_sm20_div_u64) ;  /* 0x0000008000b47944 */ /* 0x000fea0003c00000 */
        /* <DEDUP_REMOVED lines=12> */
.L_x_23535:
        /* <DEDUP_REMOVED lines=24> */
.L_x_23536:
[----:B------:R-:W-:Y:S05]  /*14810*/  BSYNC B0 ;  /* 0x0000000000007941 */ /* 0x000fea0003800000 */
.L_x_23534:
        /* <DEDUP_REMOVED lines=20> */
[----:B------:R-:W-:Y:S05]  /*14960*/  CALL.REL.NOINC `($__internal_54_$__cuda_sm20_div_u64) ;  /* 0x0000007c00cc7944 */ /* 0x000fea0003c00000 */
        /* <DEDUP_REMOVED lines=12> */
.L_x_23538:
        /* <DEDUP_REMOVED lines=24> */
.L_x_23539:
[----:B------:R-:W-:Y:S05]  /*14bb0*/  BSYNC B0 ;  /* 0x0000000000007941 */ /* 0x000fea0003800000 */
.L_x_23537:
        /* <DEDUP_REMOVED lines=33> */
.L_x_23541:
        /* <DEDUP_REMOVED lines=24> */
.L_x_23542:
[----:B------:R-:W-:Y:S05]  /*14f50*/  BSYNC B0 ;  /* 0x0000000000007941 */ /* 0x000fea0003800000 */
.L_x_23540:
        /* <DEDUP_REMOVED lines=31> */
.L_x_23544:
        /* <DEDUP_REMOVED lines=23> */
.L_x_23545:
[----:B------:R-:W-:Y:S05]  /*152c0*/  BSYNC B0 ;  /* 0x0000000000007941 */ /* 0x000fea0003800000 */
.L_x_23543:
        /* <DEDUP_REMOVED lines=17> */
[----:B------:R-:W-:Y:S05]  /*153e0*/  CALL.REL.NOINC `($__internal_55_$__cuda_sm20_rem_u64) ;  /* 0x0000007800447944 */ /* 0x000fea0003c00000 */
[----:B------:R-:W-:Y:S01]  /*153f0*/  MOV R2, R0 ;  /* 0x0000000000027202 */ /* 0x000fe20000000f00 */
[----:B------:R-:W-:Y:S01]  /*15400*/  IMAD.MOV.U32 R3, RZ, RZ, R5 ;  /* 0x000000ffff037224 */ /* 0x000fe200078e0005 */
[----:B------:R-:W-:Y:S06]  /*15410*/  BRA `(.L_x_23548) ;  /* 0x00000000004c7947 */ /* 0x000fec0003800000 */
.L_x_23547:
        /* <DEDUP_REMOVED lines=19> */
.L_x_23548:
[----:B------:R-:W-:Y:S05]  /*15550*/  BSYNC B0 ;  /* 0x0000000000007941 */ /* 0x000fea0003800000 */
.L_x_23546:
[----:B------:R-:W-:Y:S01]  /*15560*/  ULDC.64 UR4, c[0x0][0x5c0] ;  /* 0x0001700000047ab9 */ /* 0x000fe20000000a00 */
[----:B------:R-:W-:Y:S01]  /*15570*/  MOV R19, R16 ;  /* 0x0000001000137202 */ /* 0x000fe20000000f00 */
[----:B------:R-:W-:Y:S02]  /*15580*/  IMAD R3, R3, UR4, RZ ;  /* 0x0000000403037c24 */ /* 0x000fe4000f8e02ff */
[----:B------:R-:W-:-:S04]  /*15590*/  IMAD.WIDE.U32 R18, R2, UR4, R18 ;  /* 0x0000000402127c25 */ /* 0x000fc8000f8e0012 */
[----:B------:R-:W-:-:S04]  /*155a0*/  IMAD R3, R2, UR5, R3 ;  /* 0x0000000502037c24 */ /* 0x000fc8000f8e0203 */
[----:B------:R-:W-:-:S07]  /*155b0*/  IMAD.IADD R16, R19, 0x1, R3 ;  /* 0x0000000113107824 */ /* 0x000fce00078e0203 */
.L_x_23473:
[----:B------:R-:W0:Y:S01]  /*155c0*/  LDC.64 R6, c[0x0][0x5d0] ;  /* 0x00017400ff067b82 */ /* 0x000e220000000a00 */
[C---:B------:R-:W-:Y:S01]  /*155d0*/  SHF.L.U32 R3, R18.reuse, 0x1, RZ ;  /* 0x0000000112037819 */ /* 0x040fe200000006ff */
[----:B------:R1:W5:Y:S01]  /*155e0*/  LDG.E.S16 R23, desc[UR36][R22.64] ;  /* 0x0000002416177981 */ /* 0x000362000c1e1700 */
[----:B------:R-:W-:Y:S02]  /*155f0*/  SHF.L.U64.HI R16, R18, 0x1, R16 ;  /* 0x0000000112107819 */ /* 0x000fe40000010210 */
        /* <DEDUP_REMOVED lines=8> */
.L_x_23550:
        /* <DEDUP_REMOVED lines=15> */
.L_x_23549:
[----:B------:R-:W-:Y:S01]  /*15770*/  IADD3 R17, R17, 0x80, RZ ;  /* 0x0000008011117810 */ /* 0x000fe20007ffe0ff */
[----:B-1----:R-:W-:-:S04]  /*15780*/  HFMA2.MMA R3, -RZ, RZ, 0, 0 ;  /* 0x00000000ff037435 */ /* 0x002fc800000001ff */
[----:B------:R-:W-:-:S07]  /*15790*/  IMAD.MOV.U32 R2, RZ, RZ, R17 ;  /* 0x000000ffff027224 */ /* 0x000fce00078e0011 */
.L_x_23469:
[----:B------:R-:W-:Y:S05]  /*157a0*/  BSYNC B6 ;  /* 0x0000000000067941 */ /* 0x000fea0003800000 */
.L_x_23468:
        /* <DEDUP_REMOVED lines=306> */
.L_x_23551:
        /* <DEDUP_REMOVED lines=32> */
.L_x_23553:
[----:B------:R-:W-:Y:S05]  /*16cd0*/  BSYNC B6 ;  /* 0x0000000000067941 */ /* 0x000fea0003800000 */
.L_x_23552:
        /* <DEDUP_REMOVED lines=40> */
.L_x_23556:
        /* <DEDUP_REMOVED lines=24> */
.L_x_23557:
[----:B------:R-:W-:Y:S05]  /*170e0*/  BSYNC B0 ;  /* 0x0000000000007941 */ /* 0x000fea0003800000 */
.L_x_23555:
        /* <DEDUP_REMOVED lines=32> */
.L_x_23559:
        /* <DEDUP_REMOVED lines=24> */
.L_x_23560:
[----:B------:R-:W-:Y:S05]  /*17470*/  BSYNC B0 ;  /* 0x0000000000007941 */ /* 0x000fea0003800000 */
.L_x_23558:
        /* <DEDUP_REMOVED lines=33> */
.L_x_23562:
        /* <DEDUP_REMOVED lines=24> */
.L_x_23563:
[----:B------:R-:W-:Y:S05]  /*17810*/  BSYNC B0 ;  /* 0x0000000000007941 */ /* 0x000fea0003800000 */
.L_x_23561:
        /* <DEDUP_REMOVED lines=33> */
.L_x_23565:
        /* <DEDUP_REMOVED lines=24> */
.L_x_23566:
[----:B------:R-:W-:Y:S05]  /*17bb0*/  BSYNC B0 ;  /* 0x0000000000007941 */ /* 0x000fea0003800000 */
.L_x_23564:
        /* <DEDUP_REMOVED lines=33> */
.L_x_23568:
        /* <DEDUP_REMOVED lines=24> */
.L_x_23569:
[----:B------:R-:W-:Y:S05]  /*17f50*/  BSYNC B0 ;  /* 0x0000000000007941 */ /* 0x000fea0003800000 */
.L_x_23567:
        /* <DEDUP_REMOVED lines=33> */
.L_x_23571:
        /* <DEDUP_REMOVED lines=24> */
.L_x_23572:
[----:B------:R-:W-:Y:S05]  /*182f0*/  BSYNC B0 ;  /* 0x0000000000007941 */ /* 0x000fea0003800000 */
.L_x_23570:
        /* <DEDUP_REMOVED lines=33> */
.L_x_23574:
        /* <DEDUP_REMOVED lines=24> */
.L_x_23575:
[----:B------:R-:W-:Y:S05]  /*18690*/  BSYNC B0 ;  /* 0x0000000000007941 */ /* 0x000fea0003800000 */
.L_x_23573:
        /* <DEDUP_REMOVED lines=33> */
.L_x_23577:
        /* <DEDUP_REMOVED lines=24> */
.L_x_23578:
[----:B------:R-:W-:Y:S05]  /*18a30*/  BSYNC B0 ;  /* 0x0000000000007941 */ /* 0x000fea0003800000 */
.L_x_23576:
        /* <DEDUP_REMOVED lines=33> */
.L_x_23580:
        /* <DEDUP_REMOVED lines=24> */
.L_x_23581:
[----:B------:R-:W-:Y:S05]  /*18dd0*/  BSYNC B0 ;  /* 0x0000000000007941 */ /* 0x000fea0003800000 */
.L_x_23579:
        /* <DEDUP_REMOVED lines=33> */
.L_x_23583:
        /* <DEDUP_REMOVED lines=24> */
.L_x_23584:
[----:B------:R-:W-:Y:S05]  /*19170*/  BSYNC B0 ;  /* 0x0000000000007941 */ /* 0x000fea0003800000 */
.L_x_23582:
        /* <DEDUP_REMOVED lines=33> */
.L_x_23586:
        /* <DEDUP_REMOVED lines=24> */
.L_x_23587:
[----:B------:R-:W-:Y:S05]  /*19510*/  BSYNC B0 ;  /* 0x0000000000007941 */ /* 0x000fea0003800000 */
.L_x_23585:
        /* <DEDUP_REMOVED lines=33> */
.L_x_23589:
        /* <DEDUP_REMOVED lines=24> */
.L_x_23590:
[----:B------:R-:W-:Y:S05]  /*198b0*/  BSYNC B0 ;  /* 0x0000000000007941 */ /* 0x000fea0003800000 */
.L_x_23588:
        /* <DEDUP_REMOVED lines=33> */
.L_x_23592:
        /* <DEDUP_REMOVED lines=24> */
.L_x_23593:
[----:B------:R-:W-:Y:S05]  /*19c50*/  BSYNC B0 ;  /* 0x0000000000007941 */ /* 0x000fea0003800000 */
.L_x_23591:
        /* <DEDUP_REMOVED lines=33> */
.L_x_23595:
        /* <DEDUP_REMOVED lines=24> */
.L_x_23596:
[----:B------:R-:W-:Y:S05]  /*19ff0*/  BSYNC B0 ;  /* 0x0000000000007941 */ /* 0x000fea0003800000 */
.L_x_23594:
        /* <DEDUP_REMOVED lines=33> */
.L_x_23598:
        /* <DEDUP_REMOVED lines=24> */
.L_x_23599:
[----:B------:R-:W-:Y:S05]  /*1a390*/  BSYNC B0 ;  /* 0x0000000000007941 */ /* 0x000fea0003800000 */
.L_x_23597:
        /* <DEDUP_REMOVED lines=33> */
.L_x_23601:
        /* <DEDUP_REMOVED lines=24> */
.L_x_23602:
[----:B------:R-:W-:Y:S05]  /*1a730*/  BSYNC B0 ;  /* 0x0000000000007941 */ /* 0x000fea0003800000 */
.L_x_23600:
        /* <DEDUP_REMOVED lines=33> */
.L_x_23604:
        /* <DEDUP_REMOVED lines=24> */
.L_x_23605:
[----:B------:R-:W-:Y:S05]  /*1aad0*/  BSYNC B0 ;  /* 0x0000000000007941 */ /* 0x000fea0003800000 */
.L_x_23603:
        /* <DEDUP_REMOVED lines=33> */
.L_x_23607:
        /* <DEDUP_REMOVED lines=24> */
.L_x_23608:
[----:B------:R-:W-:Y:S05]  /*1ae70*/  BSYNC B0 ;  /* 0x0000000000007941 */ /* 0x000fea0003800000 */
.L_x_23606:
        /* <DEDUP_REMOVED lines=33> */
.L_x_23610:
        /* <DEDUP_REMOVED lines=24> */
.L_x_23611:
[----:B------:R-:W-:Y:S05]  /*1b210*/  BSYNC B0 ;  /* 0x0000000000007941 */ /* 0x000fea0003800000 */
.L_x_23609:
        /* <DEDUP_REMOVED lines=33> */
.L_x_23613:
        /* <DEDUP_REMOVED lines=24> */
.L_x_23614:
[----:B------:R-:W-:Y:S05]  /*1b5b0*/  BSYNC B0 ;  /* 0x0000000000007941 */ /* 0x000fea0003800000 */
.L_x_23612:
        /* <DEDUP_REMOVED lines=33> */
.L_x_23616:
        /* <DEDUP_REMOVED lines=24> */
.L_x_23617:
[----:B------:R-:W-:Y:S05]  /*1b950*/  BSYNC B0 ;  /* 0x0000000000007941 */ /* 0x000fea0003800000 */
.L_x_23615:
        /* <DEDUP_REMOVED lines=33> */
.L_x_23619:
        /* <DEDUP_REMOVED lines=24> */
.L_x_23620:
[----:B------:R-:W-:Y:S05]  /*1bcf0*/  BSYNC B0 ;  /* 0x0000000000007941 */ /* 0x000fea0003800000 */
.L_x_23618:
        /* <DEDUP_REMOVED lines=33> */
.L_x_23622:
        /* <DEDUP_REMOVED lines=24> */
.L_x_23623:
[----:B------:R-:W-:Y:S05]  /*1c090*/  BSYNC B0 ;  /* 0x0000000000007941 */ /* 0x000fea0003800000 */
.L_x_23621:
        /* <DEDUP_REMOVED lines=31> */
.L_x_23625:
        /* <DEDUP_REMOVED lines=23> */
.L_x_23626:
[----:B------:R-:W-:Y:S05]  /*1c400*/  BSYNC B0 ;  /* 0x0000000000007941 */ /* 0x000fea0003800000 */
.L_x_23624:
        /* <DEDUP_REMOVED lines=18> */
[----:B------:R-:W-:Y:S02]  /*1c530*/  MOV R2, R0 ;  /* 0x0000000000027202 */ /* 0x000fe40000000f00 */
[----:B------:R-:W-:Y:S01]  /*1c540*/  MOV R3, R5 ;  /* 0x0000000500037202 */ /* 0x000fe20000000f00 */
[----:B------:R-:W-:Y:S06]  /*1c550*/  BRA `(.L_x_23629) ;  /* 0x00000000004c7947 */ /* 0x000fec0003800000 */
.L_x_23628:
        /* <DEDUP_REMOVED lines=19> */
.L_x_23629:
[----:B------:R-:W-:Y:S05]  /*1c690*/  BSYNC B0 ;  /* 0x0000000000007941 */ /* 0x000fea0003800000 */
.L_x_23627:
[----:B------:R-:W-:Y:S01]  /*1c6a0*/  ULDC.64 UR4, c[0x0][0x5c0] ;  /* 0x0001700000047ab9 */ /* 0x000fe20000000a00 */
[----:B------:R-:W-:Y:S01]  /*1c6b0*/  MOV R19, R16 ;  /* 0x0000001000137202 */ /* 0x000fe20000000f00 */
[----:B------:R-:W-:Y:S02]  /*1c6c0*/  IMAD R3, R3, UR4, RZ ;  /* 0x0000000403037c24 */ /* 0x000fe4000f8e02ff */
[----:B------:R-:W-:-:S04]  /*1c6d0*/  IMAD.WIDE.U32 R18, R2, UR4, R18 ;  /* 0x0000000402127c25 */ /* 0x000fc8000f8e0012 */
[----:B------:R-:W-:-:S05]  /*1c6e0*/  IMAD R3, R2, UR5, R3 ;  /* 0x0000000502037c24 */ /* 0x000fca000f8e0203 */
[----:B------:R-:W-:-:S07]  /*1c6f0*/  IADD3 R16, R19, R3, RZ ;  /* 0x0000000313107210 */ /* 0x000fce0007ffe0ff */
.L_x_23554:
        /* <DEDUP_REMOVED lines=9> */
[----:B------:R-:W-:-:S04]  /*1c790*/  ISETP.NE.U32.AND P0, PT, R5, RZ, PT ;  /* 0x000000ff0500720c */ /* 0x000fc80003f05070 */
[----:B------:R-:W-:-:S13]  /*1c7a0*/  ISETP.NE.AND.EX P0, PT, RZ, RZ, PT, P0 ;  /* 0x000000ffff00720c */ /* 0x000fda0003f05300 */
.L_x_23630:
[----:B-----5:R-:W-:Y:S01]  /*1c7b0*/  SHF.R.U32.HI R5, RZ, 0x10, R4 ;  /* 0x00000010ff057819 */ /* 0x020fe20000011604 */
[----:B------:R-:W-:Y:S05]  /*1c7c0*/  YIELD ;  /* 0x0000000000007946 */ /* 0x000fea0003800000 */
[----:B------:R-:W-:Y:S02]  /*1c7d0*/  SEL R5, R5, R4, P0 ;  /* 0x0000000405057207 */ /* 0x000fe40000000000 */
[----:B------:R-:W-:Y:S02]  /*1c7e0*/  LOP3.LUT R7, R4, 0xffff0000, RZ, 0xc0, !PT ;  /* 0xffff000004077812 */ /* 0x000fe400078ec0ff */
[----:B------:R-:W-:-:S02]  /*1c7f0*/  PRMT R0, R5, 0x9910, RZ ;  /* 0x0000991005007816 */ /* 0x000fc400000000ff */
[----:B------:R-:W-:Y:S02]  /*1c800*/  LOP3.LUT R5, R4, 0xffff, RZ, 0xc0, !PT ;  /* 0x0000ffff04057812 */ /* 0x000fe400078ec0ff */
[----:B------:R-:W-:-:S04]  /*1c810*/  IADD3 R0, R23, R0, RZ ;  /* 0x0000000017007210 */ /* 0x000fc80007ffe0ff */
[C---:B------:R-:W-:Y:S02]  /*1c820*/  PRMT R5, R0.reuse, 0x1054, R5 ;  /* 0x0000105400057816 */ /* 0x040fe40000000005 */
[----:B------:R-:W-:-:S04]  /*1c830*/  LOP3.LUT R0, R0, 0xffff, RZ, 0xc0, !PT ;  /* 0x0000ffff00007812 */ /* 0x000fc800078ec0ff */
[----:B------:R-:W-:-:S06]  /*1c840*/  @!P0 LOP3.LUT R5, R0, R7, RZ, 0xfc, !PT ;  /* 0x0000000700058212 */ /* 0x000fcc00078efcff */
[----:B------:R-:W2:Y:S02]  /*1c850*/  ATOMG.E.CAS.STRONG.GPU PT, R5, [R2], R4, R5 ;  /* 0x00000004020573a9 */ /* 0x000ea400001ee105 */
[----:B--2---:R-:W-:Y:S01]  /*1c860*/  ISETP.NE.AND P1, PT, R4, R5, PT ;  /* 0x000000050400720c */ /* 0x004fe20003f25270 */
[----:B------:R-:W-:-:S12]  /*1c870*/  IMAD.MOV.U32 R4, RZ, RZ, R5 ;  /* 0x000000ffff047224 */ /* 0x000fd800078e0005 */
[----:B------:R-:W-:Y:S05]  /*1c880*/  @P1 BRA `(.L_x_23630) ;  /* 0xfffffffc00c81947 */ /* 0x000fea000383ffff */
[----:B------:R-:W-:Y:S05]  /*1c890*/  EXIT ;  /* 0x000000000000794d */ /* 0x000fea0003800000 */
        .weak           $__internal_54_$__cuda_sm20_div_u64
        .type           $__internal_54_$__cuda_sm20_div_u64,@function
        .size           $__internal_54_$__cuda_sm20_div_u64,($__internal_55_$__cuda_sm20_rem_u64 - $__internal_54_$__cuda_sm20_div_u64)
$__internal_54_$__cuda_sm20_div_u64:
        /* <DEDUP_REMOVED lines=69> */
[----:B------:R-:W-:Y:S06]  /*1ccf0*/  RET.REL.NODEC R4 `(_ZN2at6native24index_elementwise_kernelILi128ELi4EZNS0_20cuda_take_put_kernelIslZZZZZNS0_10put_kernelERNS_14TensorIteratorERKNS_10TensorBaseEbENKUlvE_clEvENKUlvE3_clEvENKUlvE_clEvENKUlvE0_clEvEUlRslE_EEvS4_S7_RKT1_EUliE_EEvlSE_) ;  /* 0xfffffe3004c07950 */ /* 0x000fec0003c3ffff */
        .weak           $__internal_55_$__cuda_sm20_rem_u64
        .type           $__internal_55_$__cuda_sm20_rem_u64,@function
        .size           $__internal_55_$__cuda_sm20_rem_u64,(.L_x_27972 - $__internal_55_$__cuda_sm20_rem_u64)
$__internal_55_$__cuda_sm20_rem_u64:
        /* <DEDUP_REMOVED lines=63> */
[----:B------:R-:W-:Y:S06]  /*1d0f0*/  RET.REL.NODEC R2 `(_ZN2at6native24index_elementwise_kernelILi128ELi4EZNS0_20cuda_take_put_kernelIslZZZZZNS0_10put_kernelERNS_14TensorIteratorERKNS_10TensorBaseEbENKUlvE_clEvENKUlvE3_clEvENKUlvE_clEvENKUlvE0_clEvEUlRslE_EEvS4_S7_RKT1_EUliE_EEvlSE_) ;  /* 0xfffffe2c02c07950 */ /* 0x000fec0003c3ffff */
.L_x_23631:
        /* <DEDUP_REMOVED lines=16> */
.L_x_27972:


//--------------------- .text._ZN2at6native24index_elementwise_kernelILi128ELi4EZNS0_20cuda_take_put_kernelIsiZZZZZNS0_10put_kernelERNS_14TensorIteratorERKNS_10TensorBaseEbENKUlvE_clEvENKUlvE3_clEvENKUlvE_clEvENKUlvE_clEvEUlRsiE0_EEvS4_S7_RKT1_EUliE_EEvlSE_ --------------------------
	.section	.text._ZN2at6native24index_elementwise_kernelILi128ELi4EZNS0_20cuda_take_put_kernelIsiZZZZZNS0_10put_kernelERNS_14TensorIteratorERKNS_10TensorBaseEbENKUlvE_clEvENKUlvE3_clEvENKUlvE_clEvENKUlvE_clEvEUlRsiE0_EEvS4_S7_RKT1_EUliE_EEvlSE_,"ax",@progbits
	.align	128
        .global         _ZN2at6native24index_elementwise_kernelILi128ELi4EZNS0_20cuda_take_put_kernelIsiZZZZZNS0_10put_kernelERNS_14TensorIteratorERKNS_10TensorBaseEbENKUlvE_clEvENKUlvE3_clEvENKUlvE_clEvENKUlvE_clEvEUlRsiE0_EEvS4_S7_RKT1_EUliE_EEvlSE_
        .type           _ZN2at6native24index_elementwise_kernelILi128ELi4EZNS0_20cuda_take_put_kernelIsiZZZZZNS0_10put_kernelERNS_14TensorIteratorERKNS_10TensorBaseEbENKUlvE_clEvENKUlvE3_clEvENKUlvE_clEvENKUlvE_clEvEUlRsiE0_EEvS4_S7_RKT1_EUliE_EEvlSE_,@function
        .size           _ZN2at6native24index_elementwise_kernelILi128ELi4EZNS0_20cuda_take_put_kernelIsiZZZZZNS0_10put_kernelERNS_14TensorIteratorERKNS_10TensorBaseEbENKUlvE_clEvENKUlvE3_clEvENKUlvE_clEvENKUlvE_clEvEUlRsiE0_EEvS4_S7_RKT1_EUliE_EEvlSE_,(.L_x_28132 - _ZN2at6native24index_elementwise_kernelILi128ELi4EZNS0_20cuda_take_put_kernelIsiZZZZZNS0_10put_kernelERNS_14TensorIteratorERKNS_10TensorBaseEbENKUlvE_clEvENKUlvE3_clEvENKUlvE_clEvENKUlvE_clEvEUlRsiE0_EEvS4_S7_RKT1_EUliE_EEvlSE_)
        .other          _ZN2at6native24index_elementwise_kernelILi128ELi4EZNS0_20cuda_take_put_kernelIsiZZZZZNS0_10put_kernelERNS_14TensorIteratorERKNS_10TensorBaseEbENKUlvE_clEvENKUlvE3_clEvENKUlvE_clEvENKUlvE_clEvEUlRsiE0_EEvS4_S7_RKT1_EUliE_EEvlSE_,@"STO_CUDA_ENTRY STV_DEFAULT"
_ZN2at6native24index_elementwise_kernelILi128ELi4EZNS0_20cuda_take_put_kernelIsiZZZZZNS0_10put_kernelERNS_14TensorIteratorERKNS_10TensorBaseEbENKUlvE_clEvENKUlvE3_clEvENKUlvE_clEvENKUlvE_clEvEUlRsiE0_EEvS4_S7_RKT1_EUliE_EEvlSE_:
.text._ZN2at6native24index_elementwise_kernelILi128ELi4EZNS0_20cuda_take_put_kernelIsiZZZZZNS0_10put_kernelERNS_14TensorIteratorERKNS_10TensorBaseEbENKUlvE_clEvENKUlvE3_clEvENKUlvE_clEvENKUlvE_clEvEUlRsiE0_EEvS4_S7_RKT1_EUliE_EEvlSE_:
        /* <DEDUP_REMOVED lines=315> */
.L_x_23634:
        /* <DEDUP_REMOVED lines=32> */
.L_x_23636:
[----:B------:R-:W-:Y:S05]  /*15b0*/  BSYNC B6 ;  /* 0x0000000000067941 */ /* 0x000fea0003800000 */
.L_x_23635:
        /* <DEDUP_REMOVED lines=284> */
.L_x_23637:
        /* <DEDUP_REMOVED lines=8> */
.L_x_23633:
[----:B------:R-:W-:Y:S05]  /*2800*/  BSYNC B7 ;  /* 0x0000000000077941 */ /* 0x000fea0003800000 */
.L_x_23632:
        /* <DEDUP_REMOVED lines=307> */
.L_x_23640:
        /* <DEDUP_REMOVED lines=32> */
.L_x_23642:
[----:B------:R-:W-:Y:S05]  /*3d40*/  BSYNC B6 ;  /* 0x0000000000067941 */ /* 0x000fea0003800000 */
.L_x_23641:
        /* <DEDUP_REMOVED lines=284> */
.L_x_23643:
[----:B------:R-:W2:Y:S01]  /*4f10*/  LDG.E.U16 R19, desc[UR36][R18.64] ;  /* 0x0000002412137981 */ /* 0x000ea2000c1e1500 */
[----:B------:R-:W0:Y:S01]  /*4f20*/  LDC.64 R4, c[0x0][0x5c0] ;  /* 0x00017000ff047b82 */ /* 0x000e220000000a00 */
[----:B------:R-:W-:Y:S01]  /*4f30*/  IADD3 R23, R23, 0x80, RZ ;  /* 0x0000008017177810 */ /* 0x000fe20007ffe0ff */
[----:B0-----:R-:W-:-:S05]  /*4f40*/  IMAD.WIDE R2, R3, 0x2, R4 ;  /* 0x0000000203027825 */ /* 0x001fca00078e0204 */
[----:B--2---:R0:W-:Y:S02]  /*4f50*/  STG.E.U16 desc[UR36][R2.64], R19 ;  /* 0x0000001302007986 */ /* 0x0041e4000c101524 */
[----:B0-----:R-:W-:Y:S02]  /*4f60*/  MOV R2, R23 ;  /* 0x0000001700027202 */ /* 0x001fe40000000f00 */
[----:B------:R-:W-:-:S07]  /*4f70*/  MOV R3, RZ ;  /* 0x000000ff00037202 */ /* 0x000fce0000000f00 */
.L_x_23639:
[----:B------:R-:W-:Y:S05]  /*4f80*/  BSYNC B7 ;  /* 0x0000000000077941 */ /* 0x000fea0003800000 */
.L_x_23638:
        /* <DEDUP_REMOVED lines=307> */
.L_x_23646:
        /* <DEDUP_REMOVED lines=32> */
.L_x_23648:
[----:B------:R-:W-:Y:S05]  /*64c0*/  BSYNC B6 ;  /* 0x0000000000067941 */ /* 0x000fea0003800000 */
.L_x_23647:
        /* <DEDUP_REMOVED lines=284> */
.L_x_23649:
[----:B------:R-:W2:Y:S01]  /*7690*/  LDG.E.U16 R19, desc[UR36][R18.64] ;  /* 0x0000002412137981 */ /* 0x000ea2000c1e1500 */
[----:B------:R-:W0:Y:S01]  /*76a0*/  LDC.64 R4, c[0x0][0x5c0] ;  /* 0x00017000ff047b82 */ /* 0x000e220000000a00 */
[----:B------:R-:W-:Y:S02]  /*76b0*/  VIADD R23, R23, 0x80 ;  /* 0x0000008017177836 */ /* 0x000fe40000000000 */
[----:B0-----:R-:W-:-:S05]  /*76c0*/  IMAD.WIDE R2, R3, 0x2, R4 ;  /* 0x0000000203027825 */ /* 0x001fca00078e0204 */
[----:B--2---:R0:W-:Y:S02]  /*76d0*/  STG.E.U16 desc[UR36][R2.64], R19 ;  /* 0x0000001302007986 */ /* 0x0041e4000c101524 */
[----:B0-----:R-:W-:Y:S02]  /*76e0*/  MOV R2, R23 ;  /* 0x0000001700027202 */ /* 0x001fe40000000f00 */
[----:B------:R-:W-:-:S07]  /*76f0*/  MOV R3, RZ ;  /* 0x000000ff00037202 */ /* 0x000fce0000000f00 */
.L_x_23645:
[----:B------:R-:W-:Y:S05]  /*7700*/  BSYNC B7 ;  /* 0x0000000000077941 */ /* 0x000fea0003800000 */
.L_x_23644:
        /* <DEDUP_REMOVED lines=306> */
.L_x_23650:
        /* <DEDUP_REMOVED lines=32> */
.L_x_23652:
[----:B------:R-:W-:Y:S05]  /*8c30*/  BSYNC B6 ;  /* 0x0000000000067941 */ /* 0x000fea0003800000 */
.L_x_23651:
        /* <DEDUP_REMOVED lines=284> */
.L_x_23653:
[----:B------:R-:W2:Y:S01]  /*9e00*/  LDG.E.U16 R19, desc[UR36][R18.64] ;  /* 0x0000002412137981 */ /* 0x000ea2000c1e1500 */
[----:B------:R-:W0:Y:S02]  /*9e10*/  LDC.64 R4, c[0x0][0x5c0] ;  /* 0x00017000ff047b82 */ /* 0x000e240000000a00 */
[----:B0-----:R-:W-:-:S05]  /*9e20*/  IMAD.WIDE R2, R3, 0x2, R4 ;  /* 0x0000000203027825 */ /* 0x001fca00078e0204 */
[----:B--2---:R-:W-:Y:S01]  /*9e30*/  STG.E.U16 desc[UR36][R2.64], R19 ;  /* 0x0000001302007986 */ /* 0x004fe2000c101524 */
[----:B------:R-:W-:Y:S05]  /*9e40*/  EXIT ;  /* 0x000000000000794d */ /* 0x000fea0003800000 */
.L_x_23654:
        /* <DEDUP_REMOVED lines=11> */
.L_x_28132:


//--------------------- .text._ZN2at6native24index_elementwise_kernelILi128ELi4EZNS0_20cuda_take_put_kernelIsiZZZZZNS0_10put_kernelERNS_14TensorIteratorERKNS_10TensorBaseEbENKUlvE_clEvENKUlvE3_clEvENKUlvE_clEvENKUlvE_clEvEUlRsiE_EEvS4_S7_RKT1_EUliE_EEvlSE_ --------------------------
	.section	.text._ZN2at6native24index_elementwise_kernelILi128ELi4EZNS0_20cuda_take_put_kernelIsiZZZZZNS0_10put_kernelERNS_14TensorIteratorERKNS_10TensorBaseEbENKUlvE_clEvENKUlvE3_clEvENKUlvE_clEvENKUlvE_clEvEUlRsiE_EEvS4_S7_RKT1_EUliE_EEvlSE_,"ax",@progbits
	.align	128
        .global         _ZN2at6native24index_elementwise_kernelILi128ELi4EZNS0_20cuda_take_put_kernelIsiZZZZZNS0_10put_kernelERNS_14TensorIteratorERKNS_10TensorBaseEbENKUlvE_clEvENKUlvE3_clEvENKUlvE_clEvENKUlvE_clEvEUlRsiE_EEvS4_S7_RKT1_EUliE_EEvlSE_
        .type           _ZN2at6native24index_elementwise_kernelILi128ELi4EZNS0_20cuda_take_put_kernelIsiZZZZZNS0_10put_kernelERNS_14TensorIteratorERKNS_10TensorBaseEbENKUlvE_clEvENKUlvE3_clEvENKUlvE_clEvENKUlvE_clEvEUlRsiE_EEvS4_S7_RKT1_EUliE_EEvlSE_,@function
        .size           _ZN2at6native24index_elementwise_kernelILi128ELi4EZNS0_20cuda_take_put_kernelIsiZZZZZNS0_10put_kernelERNS_14TensorIteratorERKNS_10TensorBaseEbENKUlvE_clEvENKUlvE3_clEvENKUlvE_clEvENKUlvE_clEvEUlRsiE_EEvS4_S7_RKT1_EUliE_EEvlSE_,(.L_x_28133 - _ZN2at6native24index_elementwise_kernelILi128ELi4EZNS0_20cuda_take_put_kernelIsiZZZZZNS0_10put_kernelERNS_14TensorIteratorERKNS_10TensorBaseEbENKUlvE_clEvENKUlvE3_clEvENKUlvE_clEvENKUlvE_clEvEUlRsiE_EEvS4_S7_RKT1_EUliE_EEvlSE_)
        .other          _ZN2at6native24index_elementwise_kernelILi128ELi4EZNS0_20cuda_take_put_kernelIsiZZZZZNS0_10put_kernelERNS_14TensorIteratorERKNS_10TensorBaseEbENKUlvE_clEvENKUlvE3_clEvENKUlvE_clEvENKUlvE_clEvEUlRsiE_EEvS4_S7_RKT1_EUliE_EEvlSE_,@"STO_CUDA_ENTRY STV_DEFAULT"
_ZN2at6native24index_elementwise_kernelILi128ELi4EZNS0_20cuda_take_put_kernelIsiZZZZZNS0_10put_kernelERNS_14TensorIteratorERKNS_10TensorBaseEbENKUlvE_clEvENKUlvE3_clEvENKUlvE_clEvENKUlvE_clEvEUlRsiE_EEvS4_S7_RKT1_EUliE_EEvlSE_:
.text._ZN2at6native24index_elementwise_kernelILi128ELi4EZNS0_20cuda_take_put_kernelIsiZZZZZNS0_10put_kernelERNS_14TensorIteratorERKNS_10TensorBaseEbENKUlvE_clEvENKUlvE3_clEvENKUlvE_clEvENKUlvE_clEvEUlRsiE_EEvS4_S7_RKT1_EUliE_EEvlSE_:
        /* <DEDUP_REMOVED lines=315> */
.L_x_23657:
        /* <DEDUP_REMOVED lines=32> */
.L_x_23659:
[----:B------:R-:W-:Y:S05]  /*15b0*/  BSYNC B6 ;  /* 0x0000000000067941 */ /* 0x000fea0003800000 */
.L_x_23658:
        /* <DEDUP_REMOVED lines=284> */
.L_x_23660:
[----:B------:R-:W0:Y:S01]  /*2780*/  LDC.64 R4, c[0x0][0x5c8] ;  /* 0x00017200ff047b82 */ /* 0x000e220000000a00 */
[----:B------:R1:W5:Y:S01]  /*2790*/  LDG.E.S16 R19, desc[UR36][R18.64] ;  /* 0x0000002412137981 */ /* 0x000362000c1e1700 */
[----:B0-----:R-:W-:-:S03]  /*27a0*/  IMAD.WIDE R2, R3, 0x2, R4 ;  /* 0x0000000203027825 */ /* 0x001fc600078e0204 */
[----:B------:R-:W-:-:S04]  /*27b0*/  LOP3.LUT R5, R2, 0x2, RZ, 0xc0, !PT ;  /* 0x0000000202057812 */ /* 0x000fc800078ec0ff */
[----:B------:R-:W-:-:S04]  /*27c0*/  IADD3 R2, P0, R2, -R5, RZ ;  /* 0x8000000502027210 */ /* 0x000fc80007f1e0ff */
[----:B------:R-:W-:-:S05]  /*27d0*/  IADD3.X R3, R3, -0x1, RZ, P0, !PT ;  /* 0xffffffff03037810 */ /* 0x000fca00007fe4ff */
[----:B------:R1:W5:Y:S01]  /*27e0*/  LDG.E R4, desc[UR36][R2.64] ;  /* 0x0000002402047981 */ /* 0x000362000c1e1900 */
[----:B------:R-:W-:Y:S01]  /*27f0*/  ISETP.NE.U32.AND P0, PT, R5, RZ, PT ;  /* 0x000000ff0500720c */ /* 0x000fe20003f05070 */
[----:B------:R-:W-:Y:S03]  /*2800*/  BSSY B0, `(.L_x_23661) ;  /* 0x0000010000007945 */ /* 0x000fe60003800000 */
[----:B------:R-:W-:-:S13]  /*2810*/  ISETP.NE.AND.EX P0, PT, RZ, RZ, PT, P0 ;  /* 0x000000ffff00720c */ /* 0x000fda0003f05300 */
.L_x_23662:
        /* <DEDUP_REMOVED lines=15> */
.L_x_23661:
[----:B------:R-:W-:Y:S02]  /*2910*/  IMAD R22, R25, 0x200, R22 ;  /* 0x0000020019167824 */ /* 0x000fe400078e0216 */
[----:B-1----:R-:W-:-:S03]  /*2920*/  IMAD.MOV.U32 R3, RZ, RZ, RZ ;  /* 0x000000ffff037224 */ /* 0x002fc600078e00ff */
[----:B------:R-:W-:-:S04]  /*2930*/  IADD3 R23, R22, 0x80, RZ ;  /* 0x0000008016177810 */ /* 0x000fc80007ffe0ff */
[----:B------:R-:W-:-:S07]  /*2940*/  MOV R2, R23 ;  /* 0x0000001700027202 */ /* 0x000fce0000000f00 */
.L_x_23656:
[----:B------:R-:W-:Y:S05]  /*2950*/  BSYNC B7 ;  /* 0x0000000000077941 */ /* 0x000fea0003800000 */
.L_x_23655:
        /* <DEDUP_REMOVED lines=307> */
.L_x_23665:
        /* <DEDUP_REMOVED lines=32> */
.L_x_23667:
[----:B------:R-:W-:Y:S05]  /*3e90*/  BSYNC B6 ;  /* 0x0000000000067941 */ /* 0x000fea0003800000 */
.L_x_23666:
        /* <DEDUP_REMOVED lines=284> */
.L_x_23668:
        /* <DEDUP_REMOVED lines=10> */
.L_x_23670:
        /* <DEDUP_REMOVED lines=15> */
.L_x_23669:
[----:B------:R-:W-:Y:S01]  /*51f0*/  IADD3 R23, R23, 0x80, RZ ;  /* 0x0000008017177810 */ /* 0x000fe20007ffe0ff */
[----:B-1----:R-:W-:-:S04]  /*5200*/  HFMA2.MMA R3, -RZ, RZ, 0, 0 ;  /* 0x00000000ff037435 */ /* 0x002fc800000001ff */
[----:B------:R-:W-:-:S07]  /*5210*/  IMAD.MOV.U32 R2, RZ, RZ, R23 ;  /* 0x000000ffff027224 */ /* 0x000fce00078e0017 */
.L_x_23664:
[----:B------:R-:W-:Y:S05]  /*5220*/  BSYNC B7 ;  /* 0x0000000000077941 */ /* 0x000fea0003800000 */
.L_x_23663:
[----:B------:R-:W-:Y:S01]  /*5230*/  ULDC.64 UR4, c[0x0][0x210] ;  /* 0x0000840000047ab9 */ /* 0x000fe20000000a00 */
[----:B------:R-:W-:Y:S01]  /*5240*/  BSSY B7, `(.L_x_23671) ;  /* 0x000028b000077945 */ /* 0x000fe20003800000 */
[----:B------:R-:W-:-:S04]  /*5250*/  ISETP.GE.U32.AND P0, PT, R2, UR4, PT ;  /* 0x0000000402007c0c */ /* 0x000fc8000bf06070 */
[----:B------:R-:W-:-:S13]  /*5260*/  ISETP.GE.AND.EX P0, PT, R3, UR5, PT, P0 ;  /* 0x0000000503007c0c */ /* 0x000fda000bf06300 */
[----:B------:R-:W-:Y:S05]  /*5270*/  @P0 BRA `(.L_x_23672) ;  /* 0x00000028001c0947 */ /* 0x000fea0003800000 */
        /* <DEDUP_REMOVED lines=302> */
.L_x_23673:
        /* <DEDUP_REMOVED lines=32> */
.L_x_23675:
[----:B------:R-:W-:Y:S05]  /*6760*/  BSYNC B6 ;  /* 0x0000000000067941 */ /* 0x000fea0003800000 */
.L_x_23674:
        /* <DEDUP_REMOVED lines=284> */
.L_x_23676:
        /* <DEDUP_REMOVED lines=10> */
.L_x_23678:
        /* <DEDUP_REMOVED lines=15> */
.L_x_23677:
[----:B------:R-:W-:Y:S01]  /*7ac0*/  IADD3 R23, R23, 0x80, RZ ;  /* 0x0000008017177810 */ /* 0x000fe20007ffe0ff */
[----:B-1----:R-:W-:-:S04]  /*7ad0*/  HFMA2.MMA R3, -RZ, RZ, 0, 0 ;  /* 0x00000000ff037435 */ /* 0x002fc800000001ff */
[----:B------:R-:W-:-:S07]  /*7ae0*/  IMAD.MOV.U32 R2, RZ, RZ, R23 ;  /* 0x000000ffff027224 */ /* 0x000fce00078e0017 */
.L_x_23672:
[----:B------:R-:W-:Y:S05]  /*7af0*/  BSYNC B7 ;  /* 0x0000000000077941 */ /* 0x000fea0003800000 */
.L_x_23671:
        /* <DEDUP_REMOVED lines=306> */
.L_x_23679:
        /* <DEDUP_REMOVED lines=32> */
.L_x_23681:
[----:B------:R-:W-:Y:S05]  /*9020*/  BSYNC B6 ;  /* 0x0000000000067941 */ /* 0x000fea0003800000 */
.L_x_23680:
        /* <DEDUP_REMOVED lines=284> */
.L_x_23682:
[----:B------:R-:W0:Y:S01]  /*a1f0*/  LDC.64 R4, c[0x0][0x5c8] ;  /* 0x00017200ff047b82 */ /* 0x000e220000000a00 */
[----:B------:R1:W5:Y:S01]  /*a200*/  LDG.E.S16 R19, desc[UR36][R18.64] ;  /* 0x0000002412137981 */ /* 0x000362000c1e1700 */
[----:B0-----:R-:W-:-:S03]  /*a210*/  IMAD.WIDE R2, R3, 0x2, R4 ;  /* 0x0000000203027825 */ /* 0x001fc600078e0204 */
[----:B------:R-:W-:-:S04]  /*a220*/  LOP3.LUT R5, R2, 0x2, RZ, 0xc0, !PT ;  /* 0x0000000202057812 */ /* 0x000fc800078ec0ff */
[----:B------:R-:W-:-:S04]  /*a230*/  IADD3 R2, P0, R2, -R5, RZ ;  /* 0x8000000502027210 */ /* 0x000fc80007f1e0ff */
[----:B------:R-:W-:-:S05]  /*a240*/  IADD3.X R3, R3, -0x1, RZ, P0, !PT ;  /* 0xffffffff03037810 */ /* 0x000fca00007fe4ff */
[----:B------:R1:W5:Y:S01]  /*a250*/  LDG.E R4, desc[UR36][R2.64] ;  /* 0x0000002402047981 */ /* 0x000362000c1e1900 */
[----:B------:R-:W-:-:S04]  /*a260*/  ISETP.NE.U32.AND P0, PT, R5, RZ, PT ;  /* 0x000000ff0500720c */ /* 0x000fc80003f05070 */
[----:B------:R-:W-:-:S13]  /*a270*/  ISETP.NE.AND.EX P0, PT, RZ, RZ, PT, P0 ;  /* 0x000000ffff00720c */ /* 0x000fda0003f05300 */
.L_x_23683:
        /* <DEDUP_REMOVED lines=14> */
[----:B------:R-:W-:Y:S05]  /*a360*/  EXIT ;  /* 0x000000000000794d */ /* 0x000fea0003800000 */
.L_x_23684:
        /* <DEDUP_REMOVED lines=9> */
.L_x_28133:


//--------------------- .text._ZN2at6native24index_elementwise_kernelILi128ELi4EZNS0_20cuda_take_put_kernelIllZZZZZNS0_10put_kernelERNS_14TensorIteratorERKNS_10TensorBaseEbENKUlvE_clEvENKUlvE2_clEvENKUlvE_clEvENKUlvE0_clEvEUlRllE0_EEvS4_S7_RKT1_EUliE_EEvlSE_ --------------------------
	.section	.text._ZN2at6native24index_elementwise_kernelILi128ELi4EZNS0_20cuda_take_put_kernelIllZZZZZNS0_10put_kernelERNS_14TensorIteratorERKNS_10TensorBaseEbENKUlvE_clEvENKUlvE2_clEvENKUlvE_clEvENKUlvE0_clEvEUlRllE0_EEvS4_S7_RKT1_EUliE_EEvlSE_,"ax",@progbits
	.align	128
        .global         _ZN2at6native24index_elementwise_kernelILi128ELi4EZNS0_20cuda_take_put_kernelIllZZZZZNS0_10put_kernelERNS_14TensorIteratorERKNS_10TensorBaseEbENKUlvE_clEvENKUlvE2_clEvENKUlvE_clEvENKUlvE0_clEvEUlRllE0_EEvS4_S7_RKT1_EUliE_EEvlSE_
        .type           _ZN2at6native24index_elementwise_kernelILi128ELi4EZNS0_20cuda_take_put_kernelIllZZZZZNS0_10put_kernelERNS_14TensorIteratorERKNS_10TensorBaseEbENKUlvE_clEvENKUlvE2_clEvENKUlvE_clEvENKUlvE0_clEvEUlRllE0_EEvS4_S7_RKT1_EUliE_EEvlSE_,@function
        .size           _ZN2at6native24index_elementwise_kernelILi128ELi4EZNS0_20cuda_take_put_kernelIllZZZZZNS0_10put_kernelERNS_14TensorIteratorERKNS_10TensorBaseEbENKUlvE_clEvENKUlvE2_clEvENKUlvE_clEvENKUlvE0_clEvEUlRllE0_EEvS4_S7_RKT1_EUliE_EEvlSE_,(.L_x_27974 - _ZN2at6native24index_elementwise_kernelILi128ELi4EZNS0_20cuda_take_put_kernelIllZZZZZNS0_10put_kernelERNS_14TensorIteratorERKNS_10TensorBaseEbENKUlvE_clEvENKUlvE2_clEvENKUlvE_clEvENKUlvE0_clEvEUlRllE0_EEvS4_S7_RKT1_EUliE_EEvlSE_)
        .other          _ZN2at6native24index_elementwise_kernelILi128ELi4EZNS0_20cuda_take_put_kernelIllZZZZZNS0_10put_kernelERNS_14TensorIteratorERKNS_10TensorBaseEbENKUlvE_clEvENKUlvE2_clEvENKUlvE_clEvENKUlvE0_clEvEUlRllE0_EEvS4_S7_RKT1_EUliE_EEvlSE_,@"STO_CUDA_ENTRY STV_DEFAULT"
_ZN2at6native24index_elementwise_kernelILi128ELi4EZNS0_20cuda_take_put_kernelIllZZZZZNS0_10put_kernelERNS_14TensorIteratorERKNS_10TensorBaseEbENKUlvE_clEvENKUlvE2_clEvENKUlvE_clEvENKUlvE0_clEvEUlRllE0_EEvS4_S7_RKT1_EUliE_EEvlSE_:
.text._ZN2at6native24index_elementwise_kernelILi128ELi4EZNS0_20cuda_take_put_kernelIllZZZZZNS0_10put_kernelERNS_14TensorIteratorERKNS_10TensorBaseEbENKUlvE_clEvENKUlvE2_clEvENKUlvE_clEvENKUlvE0_clEvEUlRllE0_EEvS4_S7_RKT1_EUliE_EEvlSE_:
        /* <DEDUP_REMOVED lines=317> */
.L_x_23687:
        /* <DEDUP_REMOVED lines=29> */
.L_x_23689:
[----:B------:R-:W-:Y:S05]  /*15a0*/  BSYNC B7 ;  /* 0x0000000000077941 */ /* 0x000fea0003800000 */
.L_x_23688:
        /* <DEDUP_REMOVED lines=25> */
[----:B------:R-:W-:Y:S05]  /*1740*/  CALL.REL.NOINC `($__internal_56_$__cuda_sm20_div_u64) ;  /* 0x000001a4004c7944 */ /* 0x000fea0003c00000 */
        /* <DEDUP_REMOVED lines=11> */
.L_x_23692:
        /* <DEDUP_REMOVED lines=23> */
.L_x_23693:
[----:B------:R-:W-:Y:S05]  /*1970*/  BSYNC B0 ;  /* 0x0000000000007941 */ /* 0x000fea0003800000 */
.L_x_23691:
        /* <DEDUP_REMOVED lines=32> */
.L_x_23695:
        /* <DEDUP_REMOVED lines=24> */
.L_x_23696:
[----:B------:R-:W-:Y:S05]  /*1d00*/  BSYNC B0 ;  /* 0x0000000000007941 */ /* 0x000fea0003800000 */
.L_x_23694:
        /* <DEDUP_REMOVED lines=20> */
[----:B------:R-:W-:Y:S05]  /*1e50*/  CALL.REL.NOINC `($__internal_56_$__cuda_sm20_div_u64) ;  /* 0x0000019c00887944 */ /* 0x000fea0003c00000 */
        /* <DEDUP_REMOVED lines=12> */
.L_x_23698:
        /* <DEDUP_REMOVED lines=24> */
.L_x_23699:
[----:B------:R-:W-:Y:S05]  /*20a0*/  BSYNC B0 ;  /* 0x0000000000007941 */ /* 0x000fea0003800000 */
.L_x_23697:
        /* <DEDUP_REMOVED lines=33> */
.L_x_23701:
        /* <DEDUP_REMOVED lines=24> */
.L_x_23702:
[----:B------:R-:W-:Y:S05]  /*2440*/  BSYNC B0 ;  /* 0x0000000000007941 */ /* 0x000fea0003800000 */
.L_x_23700:
        /* <DEDUP_REMOVED lines=33> */
.L_x_23704:
        /* <DEDUP_REMOVED lines=24> */
.L_x_23705:
[----:B------:R-:W-:Y:S05]  /*27e0*/  BSYNC B0 ;  /* 0x0000000000007941 */ /* 0x000fea0003800000 */
.L_x_23703:
        /* <DEDUP_REMOVED lines=33> */
.L_x_23707:
        /* <DEDUP_REMOVED lines=24> */
.L_x_23708:
[----:B------:R-:W-:Y:S05]  /*2b80*/  BSYNC B0 ;  /* 0x0000000000007941 */ /* 0x000fea0003800000 */
.L_x_23706:
        /* <DEDUP_REMOVED lines=33> */
.L_x_23710:
        /* <DEDUP_REMOVED lines=24> */
.L_x_23711:
[----:B------:R-:W-:Y:S05]  /*2f20*/  BSYNC B0 ;  /* 0x0000000000007941 */ /* 0x000fea0003800000 */
.L_x_23709:
        /* <DEDUP_REMOVED lines=33> */
.L_x_23713:
        /* <DEDUP_REMOVED lines=24> */
.L_x_23714:
[----:B------:R-:W-:Y:S05]  /*32c0*/  BSYNC B0 ;  /* 0x0000000000007941 */ /* 0x000fea0003800000 */
.L_x_23712:
        /* <DEDUP_REMOVED lines=33> */
.L_x_23716:
        /* <DEDUP_REMOVED lines=24> */
.L_x_23717:
[----:B------:R-:W-:Y:S05]  /*3660*/  BSYNC B0 ;  /* 0x0000000000007941 */ /* 0x000fea0003800000 */
.L_x_23715:
        /* <DEDUP_REMOVED lines=33> */
.L_x_23719:
        /* <DEDUP_REMOVED lines=24> */
.L_x_23720:
[----:B------:R-:W-:Y:S05]  /*3a00*/  BSYNC B0 ;  /* 0x0000000000007941 */ /* 0x000fea0003800000 */
.L_x_23718:
        /* <DEDUP_REMOVED lines=33> */
.L_x_23722:
        /* <DEDUP_REMOVED lines=24> */
.L_x_23723:
[----:B------:R-:W-:Y:S05]  /*3da0*/  BSYNC B0 ;  /* 0x0000000000007941 */ /* 0x000fea0003800000 */
.L_x_23721:
        /* <DEDUP_REMOVED lines=33> */
.L_x_23725:
        /* <DEDUP_REMOVED lines=24> */
.L_x_23726:
[----:B------:R-:W-:Y:S05]  /*4140*/  BSYNC B0 ;  /* 0x0000000000007941 */ /* 0x000fea0003800000 */
.L_x_23724:
        /* <DEDUP_REMOVED lines=33> */
.L_x_23728:
        /* <DEDUP_REMOVED lines=24> */
.L_x_23729:
[----:B------:R-:W-:Y:S05]  /*44e0*/  BSYNC B0 ;  /* 0x0000000000007941 */ /* 0x000fea0003800000 */
.L_x_23727:
        /* <DEDUP_REMOVED lines=33> */
.L_x_23731:
        /* <DEDUP_REMOVED lines=24> */
.L_x_23732:
[----:B------:R-:W-:Y:S05]  /*4880*/  BSYNC B0 ;  /* 0x0000000000007941 */ /* 0x000fea0003800000 */
.L_x_23730:
        /* <DEDUP_REMOVED lines=33> */
.L_x_23734:
        /* <DEDUP_REMOVED lines=24> */
.L_x_23735:
[----:B------:R-:W-:Y:S05]  /*4c20*/  BSYNC B0 ;  /* 0x0000000000007941 */ /* 0x000fea0003800000 */
.L_x_23733:
        /* <DEDUP_REMOVED lines=33> */
.L_x_23737:
        /* <DEDUP_REMOVED lines=24> */
.L_x_23738:
[----:B------:R-:W-:Y:S05]  /*4fc0*/  BSYNC B0 ;  /* 0x0000000000007941 */ /* 0x000fea0003800000 */
.L_x_23736:
        /* <DEDUP_REMOVED lines=33> */
.L_x_23740:
        /* <DEDUP_REMOVED lines=24> */
.L_x_23741:
[----:B------:R-:W-:Y:S05]  /*5360*/  BSYNC B0 ;  /* 0x0000000000007941 */ /* 0x000fea0003800000 */
.L_x_23739:
        /* <DEDUP_REMOVED lines=33> */
.L_x_23743:
        /* <DEDUP_REMOVED lines=24> */
.L_x_23744:
[----:B------:R-:W-:Y:S05]  /*5700*/  BSYNC B0 ;  /* 0x0000000000007941 */ /* 0x000fea0003800000 */
.L_x_23742:
        /* <DEDUP_REMOVED lines=33> */
.L_x_23746:
        /* <DEDUP_REMOVED lines=24> */
.L_x_23747:
[----:B------:R-:W-:Y:S05]  /*5aa0*/  BSYNC B0 ;  /* 0x0000000000007941 */ /* 0x000fea0003800000 */
.L_x_23745:
        /* <DEDUP_REMOVED lines=33> */
.L_x_23749:
        /* <DEDUP_REMOVED lines=24> */
.L_x_23750:
[----:B------:R-:W-:Y:S05]  /*5e40*/  BSYNC B0 ;  /* 0x0000000000007941 */ /* 0x000fea0003800000 */
.L_x_23748:
        /* <DEDUP_REMOVED lines=33> */
.L_x_23752:
        /* <DEDUP_REMOVED lines=24> */
.L_x_23753:
[----:B------:R-:W-:Y:S05]  /*61e0*/  BSYNC B0 ;  /* 0x0000000000007941 */ /* 0x000fea0003800000 */
.L_x_23751:
        /* <DEDUP_REMOVED lines=33> */
.L_x_23755:
        /* <DEDUP_REMOVED lines=24> */
.L_x_23756:
[----:B------:R-:W-:Y:S05]  /*6580*/  BSYNC B0 ;  /* 0x0000000000007941 */ /* 0x000fea0003800000 */
.L_x_23754:
        /* <DEDUP_REMOVED lines=33> */
.L_x_23758:
        /* <DEDUP_REMOVED lines=24> */
.L_x_23759:
[----:B------:R-:W-:Y:S05]  /*6920*/  BSYNC B0 ;  /* 0x0000000000007941 */ /* 0x000fea0003800000 */
.L_x_23757:
        /* <DEDUP_REMOVED lines=31> */
.L_x_23761:
        /* <DEDUP_REMOVED lines=23> */
.L_x_23762:
[----:B------:R-:W-:Y:S05]  /*6c90*/  BSYNC B0 ;  /* 0x0000000000007941 */ /* 0x000fea0003800000 */
.L_x_23760:
        /* <DEDUP_REMOVED lines=17> */
[----:B------:R-:W-:Y:S05]  /*6db0*/  CALL.REL.NOINC `($__internal_57_$__cuda_sm20_rem_u64) ;  /* 0x0000015000c47944 */ /* 0x000fea0003c00000 */
[----:B------:R-:W-:Y:S01]  /*6dc0*/  IMAD.MOV.U32 R4, RZ, RZ, R0 ;  /* 0x000000ffff047224 */ /* 0x000fe200078e0000 */
[----:B------:R-:W-:Y:S01]  /*6dd0*/  MOV R5, R3 ;  /* 0x0000000300057202 */ /* 0x000fe20000000f00 */
[----:B------:R-:W-:Y:S06]  /*6de0*/  BRA `(.L_x_23765) ;  /* 0x0000000000507947 */ /* 0x000fec0003800000 */
.L_x_23764:
        /* <DEDUP_REMOVED lines=20> */
.L_x_23765:
[----:B------:R-:W-:Y:S05]  /*6f30*/  BSYNC B0 ;  /* 0x0000000000007941 */ /* 0x000fea0003800000 */
.L_x_23763:
[----:B------:R-:W-:Y:S01]  /*6f40*/  ULDC.64 UR4, c[0x0][0x5c0] ;  /* 0x0001700000047ab9 */ /* 0x000fe20000000a00 */
[----:B------:R-:W-:Y:S02]  /*6f50*/  IMAD.MOV.U32 R3, RZ, RZ, R15 ;  /* 0x000000ffff037224 */ /* 0x000fe400078e000f */
[----:B------:R-:W-:Y:S02]  /*6f60*/  IMAD R5, R5, UR4, RZ ;  /* 0x0000000405057c24 */ /* 0x000fe4000f8e02ff */
[----:B------:R-:W-:-:S04]  /*6f70*/  IMAD.WIDE.U32 R2, R4, UR4, R2 ;  /* 0x0000000404027c25 */ /* 0x000fc8000f8e0002 */
[----:B------:R-:W-:-:S05]  /*6f80*/  IMAD R5, R4, UR5, R5 ;  /* 0x0000000504057c24 */ /* 0x000fca000f8e0205 */
[----:B------:R-:W-:-:S07]  /*6f90*/  IADD3 R15, R3, R5, RZ ;  /* 0x00000005030f7210 */ /* 0x000fce0007ffe0ff */
.L_x_23690:
        /* <DEDUP_REMOVED lines=12> */
.L_x_23686:
[----:B------:R-:W-:Y:S05]  /*7060*/  BSYNC B6 ;  /* 0x0000000000067941 */ /* 0x000fea0003800000 */
.L_x_23685:
        /* <DEDUP_REMOVED lines=308> */
.L_x_23768:
        /* <DEDUP_REMOVED lines=29> */
.L_x_23770:
[----:B------:R-:W-:Y:S05]  /*8580*/  BSYNC B7 ;  /* 0x0000000000077941 */ /* 0x000fea0003800000 */
.L_x_23769:
        /* <DEDUP_REMOVED lines=37> */
.L_x_23773:
        /* <DEDUP_REMOVED lines=23> */
.L_x_23774:
[----:B------:R-:W-:Y:S05]  /*8950*/  BSYNC B0 ;  /* 0x0000000000007941 */ /* 0x000fea0003800000 */
.L_x_23772:
        /* <DEDUP_REMOVED lines=32> */
.L_x_23776:
        /* <DEDUP_REMOVED lines=24> */
.L_x_23777:
[----:B------:R-:W-:Y:S05]  /*8ce0*/  BSYNC B0 ;  /* 0x0000000000007941 */ /* 0x000fea0003800000 */
.L_x_23775:
        /* <DEDUP_REMOVED lines=32> */
.L_x_23779:
        /* <DEDUP_REMOVED lines=24> */
.L_x_23780:
[----:B------:R-:W-:Y:S05]  /*9070*/  BSYNC B0 ;  /* 0x0000000000007941 */ /* 0x000fea0003800000 */
.L_x_23778:
        /* <DEDUP_REMOVED lines=32> */
.L_x_23782:
        /* <DEDUP_REMOVED lines=24> */
.L_x_23783:
[----:B------:R-:W-:Y:S05]  /*9400*/  BSYNC B0 ;  /* 0x0000000000007941 */ /* 0x000fea0003800000 */
.L_x_23781:
        /* <DEDUP_REMOVED lines=32> */
.L_x_23785:
        /* <DEDUP_REMOVED lines=24> */
.L_x_23786:
[----:B------:R-:W-:Y:S05]  /*9790*/  BSYNC B0 ;  /* 0x0000000000007941 */ /* 0x000fea0003800000 */
.L_x_23784:
        /* <DEDUP_REMOVED lines=32> */
.L_x_23788:
        /* <DEDUP_REMOVED lines=24> */
.L_x_23789:
[----:B------:R-:W-:Y:S05]  /*9b20*/  BSYNC B0 ;  /* 0x0000000000007941 */ /* 0x000fea0003800000 */
.L_x_23787:
        /* <DEDUP_REMOVED lines=32> */
.L_x_23791:
        /* <DEDUP_REMOVED lines=24> */
.L_x_23792:
[----:B------:R-:W-:Y:S05]  /*9eb0*/  BSYNC B0 ;  /* 0x0000000000007941 */ /* 0x000fea0003800000 */
.L_x_23790:
        /* <DEDUP_REMOVED lines=32> */
.L_x_23794:
        /* <DEDUP_REMOVED lines=24> */
.L_x_23795:
[----:B------:R-:W-:Y:S05]  /*a240*/  BSYNC B0 ;  /* 0x0000000000007941 */ /* 0x000fea0003800000 */
.L_x_23793:
        /* <DEDUP_REMOVED lines=32> */
.L_x_23797:
        /* <DEDUP_REMOVED lines=24> */
.L_x_23798:
[----:B------:R-:W-:Y:S05]  /*a5d0*/  BSYNC B0 ;  /* 0x0000000000007941 */ /* 0x000fea0003800000 */
.L_x_23796:
        /* <DEDUP_REMOVED lines=32> */
.L_x_23800:
        /* <DEDUP_REMOVED lines=24> */
.L_x_23801:
[----:B------:R-:W-:Y:S05]  /*a960*/  BSYNC B0 ;  /* 0x0000000000007941 */ /* 0x000fea0003800000 */
.L_x_23799:
        /* <DEDUP_REMOVED lines=32> */
.L_x_23803:
        /* <DEDUP_REMOVED lines=24> */
.L_x_23804:
[----:B------:R-:W-:Y:S05]  /*acf0*/  BSYNC B0 ;  /* 0x0000000000007941 */ /* 0x000fea0003800000 */
.L_x_23802:
        /* <DEDUP_REMOVED lines=32> */
.L_x_23806:
        /* <DEDUP_REMOVED lines=24> */
.L_x_23807:
[----:B------:R-:W-:Y:S05]  /*b080*/  BSYNC B0 ;  /* 0x0000000000007941 */ /* 0x000fea0003800000 */
.L_x_23805:
        /* <DEDUP_REMOVED lines=32> */
.L_x_23809:
        /* <DEDUP_REMOVED lines=24> */
.L_x_23810:
[----:B------:R-:W-:Y:S05]  /*b410*/  BSYNC B0 ;  /* 0x0000000000007941 */ /* 0x000fea0003800000 */
.L_x_23808:
        /* <DEDUP_REMOVED lines=32> */
.L_x_23812:
        /* <DEDUP_REMOVED lines=24> */
.L_x_23813:
[----:B------:R-:W-:Y:S05]  /*b7a0*/  BSYNC B0 ;  /* 0x0000000000007941 */ /* 0x000fea0003800000 */
.L_x_23811:
        /* <DEDUP_REMOVED lines=32> */
.L_x_23815:
        /* <DEDUP_REMOVED lines=24> */
.L_x_23816:
[----:B------:R-:W-:Y:S05]  /*bb30*/  BSYNC B0 ;  /* 0x0000000000007941 */ /* 0x000fea0003800000 */
.L_x_23814:
        /* <DEDUP_REMOVED lines=32> */
.L_x_23818:
        /* <DEDUP_REMOVED lines=24> */
.L_x_23819:
[----:B------:R-:W-:Y:S05]  /*bec0*/  BSYNC B0 ;  /* 0x0000000000007941 */ /* 0x000fea0003800000 */
.L_x_23817:
        /* <DEDUP_REMOVED lines=32> */
.L_x_23821:
        /* <DEDUP_REMOVED lines=24> */
.L_x_23822:
[----:B------:R-:W-:Y:S05]  /*c250*/  BSYNC B0 ;  /* 0x0000000000007941 */ /* 0x000fea0003800000 */
.L_x_23820:
        /* <DEDUP_REMOVED lines=32> */
.L_x_23824:
        /* <DEDUP_REMOVED lines=24> */
.L_x_23825:
[----:B------:R-:W-:Y:S05]  /*c5e0*/  BSYNC B0 ;  /* 0x0000000000007941 */ /* 0x000fea0003800000 */
.L_x_23823:
        /* <DEDUP_REMOVED lines=32> */
.L_x_23827:
        /* <DEDUP_REMOVED lines=24> */
.L_x_23828:
[----:B------:R-:W-:Y:S05]  /*c970*/  BSYNC B0 ;  /* 0x0000000000007941 */ /* 0x000fea0003800000 */
.L_x_23826:
        /* <DEDUP_REMOVED lines=32> */
.L_x_23830:
        /* <DEDUP_REMOVED lines=24> */
.L_x_23831:
[----:B------:R-:W-:Y:S05]  /*cd00*/  BSYNC B0 ;  /* 0x0000000000007941 */ /* 0x000fea0003800000 */
.L_x_23829:
        /* <DEDUP_REMOVED lines=32> */
.L_x_23833:
        /* <DEDUP_REMOVED lines=24> */
.L_x_23834:
[----:B------:R-:W-:Y:S05]  /*d090*/  BSYNC B0 ;  /* 0x0000000000007941 */ /* 0x000fea0003800000 */
.L_x_23832:
        /* <DEDUP_REMOVED lines=32> */
.L_x_23836:
        /* <DEDUP_REMOVED lines=24> */
.L_x_23837:
[----:B------:R-:W-:Y:S05]  /*d420*/  BSYNC B0 ;  /* 0x0000000000007941 */ /* 0x000fea0003800000 */
.L_x_23835:
        /* <DEDUP_REMOVED lines=32> */
.L_x_23839:
        /* <DEDUP_REMOVED lines=24> */
.L_x_23840:
[----:B------:R-:W-:Y:S05]  /*d7b0*/  BSYNC B0 ;  /* 0x0000000000007941 */ /* 0x000fea0003800000 */
.L_x_23838:
        /* <DEDUP_REMOVED lines=30> */
.L_x_23842:
        /* <DEDUP_REMOVED lines=23> */
.L_x_23843:
[----:B------:R-:W-:Y:S05]  /*db10*/  BSYNC B0 ;  /* 0x0000000000007941 */ /* 0x000fea0003800000 */
.L_x_23841:
        /* <DEDUP_REMOVED lines=20> */
.L_x_23845:
        /* <DEDUP_REMOVED lines=19> */
.L_x_23846:
[----:B------:R-:W-:Y:S05]  /*dd90*/  BSYNC B0 ;  /* 0x0000000000007941 */ /* 0x000fea0003800000 */
.L_x_23844:
[----:B------:R-:W-:Y:S02]  /*dda0*/  ULDC.64 UR4, c[0x0][0x5c0] ;  /* 0x0001700000047ab9 */ /* 0x000fe40000000a00 */
[----:B------:R-:W-:Y:S02]  /*ddb0*/  IMAD R3, R5, UR4, RZ ;  /* 0x0000000405037c24 */ /* 0x000fe4000f8e02ff */
[----:B------:R-:W-:-:S04]  /*ddc0*/  IMAD.WIDE.U32 R12, R4, UR4, R12 ;  /* 0x00000004040c7c25 */ /* 0x000fc8000f8e000c */
[----:B------:R-:W-:-:S05]  /*ddd0*/  IMAD R3, R4, UR5, R3 ;  /* 0x0000000504037c24 */ /* 0x000fca000f8e0203 */
[----:B------:R-:W-:-:S07]  /*dde0*/  IADD3 R13, R13, R3, RZ ;  /* 0x000000030d0d7210 */ /* 0x000fce0007ffe0ff */
.L_x_23771:
        /* <DEDUP_REMOVED lines=11> */
.L_x_23767:
[----:B------:R-:W-:Y:S05]  /*dea0*/  BSYNC B6 ;  /* 0x0000000000067941 */ /* 0x000fea0003800000 */
.L_x_23766:
        /* <DEDUP_REMOVED lines=308> */
.L_x_23849:
        /* <DEDUP_REMOVED lines=29> */
.L_x_23851:
[----:B------:R-:W-:Y:S05]  /*f3c0*/  BSYNC B7 ;  /* 0x0000000000077941 */ /* 0x000fea0003800000 */
.L_x_23850:
        /* <DEDUP_REMOVED lines=37> */
.L_x_23854:
        /* <DEDUP_REMOVED lines=23> */
.L_x_23855:
[----:B------:R-:W-:Y:S05]  /*f790*/  BSYNC B0 ;  /* 0x0000000000007941 */ /* 0x000fea0003800000 */
.L_x_23853:
        /* <DEDUP_REMOVED lines=32> */
.L_x_23857:
        /* <DEDUP_REMOVED lines=24> */
.L_x_23858:
[----:B------:R-:W-:Y:S05]  /*fb20*/  BSYNC B0 ;  /* 0x0000000000007941 */ /* 0x000fea0003800000 */
.L_x_23856:
        /* <DEDUP_REMOVED lines=32> */
.L_x_23860:
        /* <DEDUP_REMOVED lines=24> */
.L_x_23861:
[----:B------:R-:W-:Y:S05]  /*feb0*/  BSYNC B0 ;  /* 0x0000000000007941 */ /* 0x000fea0003800000 */
.L_x_23859:
        /* <DEDUP_REMOVED lines=32> */
.L_x_23863:
        /* <DEDUP_REMOVED lines=24> */
.L_x_23864:
[----:B------:R-:W-:Y:S05]  /*10240*/  BSYNC B0 ;  /* 0x0000000000007941 */ /* 0x000fea0003800000 */
.L_x_23862:
        /* <DEDUP_REMOVED lines=32> */
.L_x_23866:
        /* <DEDUP_REMOVED lines=24> */
.L_x_23867:
[----:B------:R-:W-:Y:S05]  /*105d0*/  BSYNC B0 ;  /* 0x0000000000007941 */ /* 0x000fea0003800000 */
.L_x_23865:
        /* <DEDUP_REMOVED lines=32> */
.L_x_23869:
        /* <DEDUP_REMOVED lines=24> */
.L_x_23870:
[----:B------:R-:W-:Y:S05]  /*10960*/  BSYNC B0 ;  /* 0x0000000000007941 */ /* 0x000fea0003800000 */
.L_x_23868:
        /* <DEDUP_REMOVED lines=32> */
.L_x_23872:
        /* <DEDUP_REMOVED lines=24> */
.L_x_23873:
[----:B------:R-:W-:Y:S05]  /*10cf0*/  BSYNC B0 ;  /* 0x0000000000007941 */ /* 0x000fea0003800000 */
.L_x_23871:
        /* <DEDUP_REMOVED lines=32> */
.L_x_23875:
        /* <DEDUP_REMOVED lines=24> */
.L_x_23876:
[----:B------:R-:W-:Y:S05]  /*11080*/  BSYNC B0 ;  /* 0x0000000000007941 */ /* 0x000fea0003800000 */
.L_x_23874:
        /* <DEDUP_REMOVED lines=32> */
.L_x_23878:
        /* <DEDUP_REMOVED lines=24> */
.L_x_23879:
[----:B------:R-:W-:Y:S05]  /*11410*/  BSYNC B0 ;  /* 0x0000000000007941 */ /* 0x000fea0003800000 */
.L_x_23877:
        /* <DEDUP_REMOVED lines=32> */
.L_x_23881:
        /* <DEDUP_REMOVED lines=24> */
.L_x_23882:
[----:B------:R-:W-:Y:S05]  /*117a0*/  BSYNC B0 ;  /* 0x0000000000007941 */ /* 0x000fea0003800000 */
.L_x_23880:
        /* <DEDUP_REMOVED lines=32> */
.L_x_23884:
        /* <DEDUP_REMOVED lines=24> */
.L_x_23885:
[----:B------:R-:W-:Y:S05]  /*11b30*/  BSYNC B0 ;  /* 0x0000000000007941 */ /* 0x000fea0003800000 */
.L_x_23883:
        /* <DEDUP_REMOVED lines=32> */
.L_x_23887:
        /* <DEDUP_REMOVED lines=24> */
.L_x_23888:
[----:B------:R-:W-:Y:S05]  /*11ec0*/  BSYNC B0 ;  /* 0x0000000000007941 */ /* 0x000fea0003800000 */
.L_x_23886:
        /* <DEDUP_REMOVED lines=32> */
.L_x_23890:
        /* <DEDUP_REMOVED lines=24> */
.L_x_23891:
[----:B------:R-:W-:Y:S05]  /*12250*/  BSYNC B0 ;  /* 0x0000000000007941 */ /* 0x000fea0003800000 */
.L_x_23889:
        /* <DEDUP_REMOVED lines=32> */
.L_x_23893:
        /* <DEDUP_REMOVED lines=24> */
.L_x_23894:
[----:B------:R-:W-:Y:S05]  /*125e0*/  BSYNC B0 ;  /* 0x0000000000007941 */ /* 0x000fea0003800000 */
.L_x_23892:
        /* <DEDUP_REMOVED lines=19> */
[----:B------:R-:W-:Y:S05]  /*12720*/  CALL.REL.NOINC `($__internal_56_$__cuda_sm20_div_u64) ;  /* 0x0000009400547944 */ /* 0x000fea0003c00000 */
        /* <DEDUP_REMOVED lines=12> */
.L_x_23896:
        /* <DEDUP_REMOVED lines=24> */
.L_x_23897:
[----:B------:R-:W-:Y:S05]  /*12970*/  BSYNC B0 ;  /* 0x0000000000007941 */ /* 0x000fea0003800000 */
.L_x_23895:
        /* <DEDUP_REMOVED lines=19> */
[----:B------:R-:W-:Y:S05]  /*12ab0*/  CALL.REL.NOINC `($__internal_56_$__cuda_sm20_div_u64) ;  /* 0x0000009000707944 */ /* 0x000fea0003c00000 */
        /* <DEDUP_REMOVED lines=12> */
.L_x_23899:
        /* <DEDUP_REMOVED lines=24> */
.L_x_23900:
[----:B------:R-:W-:Y:S05]  /*12d00*/  BSYNC B0 ;  /* 0x0000000000007941 */ /* 0x000fea0003800000 */
.L_x_23898:
        /* <DEDUP_REMOVED lines=32> */
.L_x_23902:
        /* <DEDUP_REMOVED lines=24> */
.L_x_23903:
[----:B------:R-:W-:Y:S05]  /*13090*/  BSYNC B0 ;  /* 0x0000000000007941 */ /* 0x000fea0003800000 */
.L_x_23901:
        /* <DEDUP_REMOVED lines=32> */
.L_x_23905:
        /* <DEDUP_REMOVED lines=24> */
.L_x_23906:
[----:B------:R-:W-:Y:S05]  /*13420*/  BSYNC B0 ;  /* 0x0000000000007941 */ /* 0x000fea0003800000 */
.L_x_23904:
        /* <DEDUP_REMOVED lines=32> */
.L_x_23908:
        /* <DEDUP_REMOVED lines=24> */
.L_x_23909:
[----:B------:R-:W-:Y:S05]  /*137b0*/  BSYNC B0 ;  /* 0x0000000000007941 */ /* 0x000fea0003800000 */
.L_x_23907:
        /* <DEDUP_REMOVED lines=32> */
.L_x_23911:
        /* <DEDUP_REMOVED lines=24> */
.L_x_23912:
[----:B------:R-:W-:Y:S05]  /*13b40*/  BSYNC B0 ;  /* 0x0000000000007941 */ /* 0x000fea0003800000 */
.L_x_23910:
        /* <DEDUP_REMOVED lines=32> */
.L_x_23914:
        /* <DEDUP_REMOVED lines=24> */
.L_x_23915:
[----:B------:R-:W-:Y:S05]  /*13ed0*/  BSYNC B0 ;  /* 0x0000000000007941 */ /* 0x000fea0003800000 */
.L_x_23913:
        /* <DEDUP_REMOVED lines=32> */
.L_x_23917:
        /* <DEDUP_REMOVED lines=24> */
.L_x_23918:
[----:B------:R-:W-:Y:S05]  /*14260*/  BSYNC B0 ;  /* 0x0000000000007941 */ /* 0x000fea0003800000 */
.L_x_23916:
        /* <DEDUP_REMOVED lines=32> */
.L_x_23920:
        /* <DEDUP_REMOVED lines=24> */
.L_x_23921:
[----:B------:R-:W-:Y:S05]  /*145f0*/  BSYNC B0 ;  /* 0x0000000000007941 */ /* 0x000fea0003800000 */
.L_x_23919:
        /* <DEDUP_REMOVED lines=30> */
.L_x_23923:
        /* <DEDUP_REMOVED lines=23> */
.L_x_23924:
[----:B------:R-:W-:Y:S05]  /*14950*/  BSYNC B0 ;  /* 0x0000000000007941 */ /* 0x000fea0003800000 */
.L_x_23922:
        /* <DEDUP_REMOVED lines=17> */
[----:B------:R-:W-:Y:S01]  /*14a70*/  MOV R4, R0 ;  /* 0x0000000000047202 */ /* 0x000fe20000000f00 */
[----:B------:R-:W-:Y:S01]  /*14a80*/  IMAD.MOV.U32 R5, RZ, RZ, R3 ;  /* 0x000000ffff057224 */ /* 0x000fe200078e0003 */
[----:B------:R-:W-:Y:S06]  /*14a90*/  BRA `(.L_x_23927) ;  /* 0x00000000004c7947 */ /* 0x000fec0003800000 */
.L_x_23926:
        /* <DEDUP_REMOVED lines=19> */
.L_x_23927:
[----:B------:R-:W-:Y:S05]  /*14bd0*/  BSYNC B0 ;  /* 0x0000000000007941 */ /* 0x000fea0003800000 */
.L_x_23925:
[----:B------:R-:W-:Y:S02]  /*14be0*/  ULDC.64 UR4, c[0x0][0x5c0] ;  /* 0x0001700000047ab9 */ /* 0x000fe40000000a00 */
[----:B------:R-:W-:Y:S02]  /*14bf0*/  IMAD R3, R5, UR4, RZ ;  /* 0x0000000405037c24 */ /* 0x000fe4000f8e02ff */
[----:B------:R-:W-:-:S04]  /*14c00*/  IMAD.WIDE.U32 R12, R4, UR4, R12 ;  /* 0x00000004040c7c25 */ /* 0x000fc8000f8e000c */
[----:B------:R-:W-:-:S05]  /*14c10*/  IMAD R3, R4, UR5, R3 ;  /* 0x0000000504037c24 */ /* 0x000fca000f8e0203 */
[----:B------:R-:W-:-:S07]  /*14c20*/  IADD3 R13, R13, R3, RZ ;  /* 0x000000030d0d7210 */ /* 0x000fce0007ffe0ff */
.L_x_23852:
        /* <DEDUP_REMOVED lines=11> */
.L_x_23848:
[----:B------:R-:W-:Y:S05]  /*14ce0*/  BSYNC B6 ;  /* 0x0000000000067941 */ /* 0x000fea0003800000 */
.L_x_23847:
        /* <DEDUP_REMOVED lines=307> */
.L_x_23928:
        /* <DEDUP_REMOVED lines=32> */
.L_x_23930:
[----:B------:R-:W-:Y:S05]  /*16220*/  BSYNC B6 ;  /* 0x0000000000067941 */ /* 0x000fea0003800000 */
.L_x_23929:
        /* <DEDUP_REMOVED lines=37> */
.L_x_23933:
        /* <DEDUP_REMOVED lines=24> */
.L_x_23934:
[----:B------:R-:W-:Y:S05]  /*16600*/  BSYNC B0 ;  /* 0x0000000000007941 */ /* 0x000fea0003800000 */
.L_x_23932:
        /* <DEDUP_REMOVED lines=32> */
.L_x_23936:
        /* <DEDUP_REMOVED lines=24> */
.L_x_23937:
[----:B------:R-:W-:Y:S05]  /*16990*/  BSYNC B0 ;  /* 0x0000000000007941 */ /* 0x000fea0003800000 */
.L_x_23935:
        /* <DEDUP_REMOVED lines=33> */
.L_x_23939:
        /* <DEDUP_REMOVED lines=24> */
.L_x_23940:
[----:B------:R-:W-:Y:S05]  /*16d30*/  BSYNC B0 ;  /* 0x0000000000007941 */ /* 0x000fea0003800000 */
.L_x_23938:
        /* <DEDUP_REMOVED lines=33> */
.L_x_23942:
        /* <DEDUP_REMOVED lines=24> */
.L_x_23943:
[----:B------:R-:W-:Y:S05]  /*170d0*/  BSYNC B0 ;  /* 0x0000000000007941 */ /* 0x000fea0003800000 */
.L_x_23941:
        /* <DEDUP_REMOVED lines=33> */
.L_x_23945:
        /* <DEDUP_REMOVED lines=24> */
.L_x_23946:
[----:B------:R-:W-:Y:S05]  /*17470*/  BSYNC B0 ;  /* 0x0000000000007941 */ /* 0x000fea0003800000 */
.L_x_23944:
        /* <DEDUP_REMOVED lines=33> */
.L_x_23948:
        /* <DEDUP_REMOVED lines=24> */
.L_x_23949:
[----:B------:R-:W-:Y:S05]  /*17810*/  BSYNC B0 ;  /* 0x0000000000007941 */ /* 0x000fea0003800000 */
.L_x_23947:
        /* <DEDUP_REMOVED lines=33> */
.L_x_23951:
        /* <DEDUP_REMOVED lines=24> */
.L_x_23952:
[----:B------:R-:W-:Y:S05]  /*17bb0*/  BSYNC B0 ;  /* 0x0000000000007941 */ /* 0x000fea0003800000 */
.L_x_23950:
        /* <DEDUP_REMOVED lines=33> */
.L_x_23954:
        /* <DEDUP_REMOVED lines=24> */
.L_x_23955:
[----:B------:R-:W-:Y:S05]  /*17f50*/  BSYNC B0 ;  /* 0x0000000000007941 */ /* 0x000fea0003800000 */
.L_x_23953:
        /* <DEDUP_REMOVED lines=33> */
.L_x_23957:
        /* <DEDUP_REMOVED lines=24> */
.L_x_23958:
[----:B------:R-:W-:Y:S05]  /*182f0*/  BSYNC B0 ;  /* 0x0000000000007941 */ /* 0x000fea0003800000 */
.L_x_23956:
        /* <DEDUP_REMOVED lines=33> */
.L_x_23960:
        /* <DEDUP_REMOVED lines=24> */
.L_x_23961:
[----:B------:R-:W-:Y:S05]  /*18690*/  BSYNC B0 ;  /* 0x0000000000007941 */ /* 0x000fea0003800000 */
.L_x_23959:
        /* <DEDUP_REMOVED lines=33> */
.L_x_23963:
        /* <DEDUP_REMOVED lines=24> */
.L_x_23964:
[----:B------:R-:W-:Y:S05]  /*18a30*/  BSYNC B0 ;  /* 0x0000000000007941 */ /* 0x000fea0003800000 */
.L_x_23962:
        /* <DEDUP_REMOVED lines=33> */
.L_x_23966:
        /* <DEDUP_REMOVED lines=24> */
.L_x_23967:
[----:B------:R-:W-:Y:S05]  /*18dd0*/  BSYNC B0 ;  /* 0x0000000000007941 */ /* 0x000fea0003800000 */
.L_x_23965:
        /* <DEDUP_REMOVED lines=33> */
.L_x_23969:
        /* <DEDUP_REMOVED lines=24> */
.L_x_23970:
[----:B------:R-:W-:Y:S05]  /*19170*/  BSYNC B0 ;  /* 0x0000000000007941 */ /* 0x000fea0003800000 */
.L_x_23968:
        /* <DEDUP_REMOVED lines=33> */
.L_x_23972:
        /* <DEDUP_REMOVED lines=24> */
.L_x_23973:
[----:B------:R-:W-:Y:S05]  /*19510*/  BSYNC B0 ;  /* 0x0000000000007941 */ /* 0x000fea0003800000 */
.L_x_23971:
        /* <DEDUP_REMOVED lines=33> */
.L_x_23975:
        /* <DEDUP_REMOVED lines=24> */
.L_x_23976:
[----:B------:R-:W-:Y:S05]  /*198b0*/  BSYNC B0 ;  /* 0x0000000000007941 */ /* 0x000fea0003800000 */
.L_x_23974:
        /* <DEDUP_REMOVED lines=33> */
.L_x_23978:
        /* <DEDUP_REMOVED lines=24> */
.L_x_23979:
[----:B------:R-:W-:Y:S05]  /*19c50*/  BSYNC B0 ;  /* 0x0000000000007941 */ /* 0x000fea0003800000 */
.L_x_23977:
        /* <DEDUP_REMOVED lines=33> */
.L_x_23981:
        /* <DEDUP_REMOVED lines=24> */
.L_x_23982:
[----:B------:R-:W-:Y:S05]  /*19ff0*/  BSYNC B0 ;  /* 0x0000000000007941 */ /* 0x000fea0003800000 */
.L_x_23980:
        /* <DEDUP_REMOVED lines=33> */
.L_x_23984:
        /* <DEDUP_REMOVED lines=24> */
.L_x_23985:
[----:B------:R-:W-:Y:S05]  /*1a390*/  BSYNC B0 ;  /* 0x0000000000007941 */ /* 0x000fea0003800000 */
.L_x_23983:
        /* <DEDUP_REMOVED lines=33> */
.L_x_23987:
        /* <DEDUP_REMOVED lines=24> */
.L_x_23988:
[----:B------:R-:W-:Y:S05]  /*1a730*/  BSYNC B0 ;  /* 0x0000000000007941 */ /* 0x000fea0003800000 */
.L_x_23986:
        /* <DEDUP_REMOVED lines=33> */
.L_x_23990:
        /* <DEDUP_REMOVED lines=24> */
.L_x_23991:
[----:B------:R-:W-:Y:S05]  /*1aad0*/  BSYNC B0 ;  /* 0x0000000000007941 */ /* 0x000fea0003800000 */
.L_x_23989:
        /* <DEDUP_REMOVED lines=33> */
.L_x_23993:
        /* <DEDUP_REMOVED lines=24> */
.L_x_23994:
[----:B------:R-:W-:Y:S05]  /*1ae70*/  BSYNC B0 ;  /* 0x0000000000007941 */ /* 0x000fea0003800000 */
.L_x_23992:
        /* <DEDUP_REMOVED lines=33> */
.L_x_23996:
        /* <DEDUP_REMOVED lines=24> */
.L_x_23997:
[----:B------:R-:W-:Y:S05]  /*1b210*/  BSYNC B0 ;  /* 0x0000000000007941 */ /* 0x000fea0003800000 */
.L_x_23995:
        /* <DEDUP_REMOVED lines=33> */
.L_x_23999:
        /* <DEDUP_REMOVED lines=24> */
.L_x_24000:
[----:B------:R-:W-:Y:S05]  /*1b5b0*/  BSYNC B0 ;  /* 0x0000000000007941 */ /* 0x000fea0003800000 */
.L_x_23998:
        /* <DEDUP_REMOVED lines=31> */
.L_x_24002:
        /* <DEDUP_REMOVED lines=23> */
.L_x_24003:
[----:B------:R-:W-:Y:S05]  /*1b920*/  BSYNC B0 ;  /* 0x0000000000007941 */ /* 0x000fea0003800000 */
.L_x_24001:
        /* <DEDUP_REMOVED lines=17> */
[----:B------:R-:W-:Y:S05]  /*1ba40*/  CALL.REL.NOINC `($__internal_57_$__cuda_sm20_rem_u64) ;  /* 0x0000000400a07944 */ /* 0x000fea0003c00000 */
[----:B------:R-:W-:Y:S01]  /*1ba50*/  IMAD.MOV.U32 R4, RZ, RZ, R0 ;  /* 0x000000ffff047224 */ /* 0x000fe200078e0000 */
[----:B------:R-:W-:Y:S01]  /*1ba60*/  MOV R5, R3 ;  /* 0x0000000300057202 */ /* 0x000fe20000000f00 */
[----:B------:R-:W-:Y:S06]  /*1ba70*/  BRA `(.L_x_24006) ;  /* 0x00000000004c7947 */ /* 0x000fec0003800000 */
.L_x_24005:
        /* <DEDUP_REMOVED lines=19> */
.L_x_24006:
[----:B------:R-:W-:Y:S05]  /*1bbb0*/  BSYNC B0 ;  /* 0x0000000000007941 */ /* 0x000fea0003800000 */
.L_x_24004:
[----:B------:R-:W-:Y:S01]  /*1bbc0*/  ULDC.64 UR4, c[0x0][0x5c0] ;  /* 0x0001700000047ab9 */ /* 0x000fe20000000a00 */
[----:B------:R-:W-:Y:S02]  /*1bbd0*/  IMAD.MOV.U32 R3, RZ, RZ, R15 ;  /* 0x000000ffff037224 */ /* 0x000fe400078e000f */
[----:B------:R-:W-:Y:S02]  /*1bbe0*/  IMAD R5, R5, UR4, RZ ;  /* 0x0000000405057c24 */ /* 0x000fe4000f8e02ff */
[----:B------:R-:W-:-:S04]  /*1bbf0*/  IMAD.WIDE.U32 R2, R4, UR4, R2 ;  /* 0x0000000404027c25 */ /* 0x000fc8000f8e0002 */
[----:B------:R-:W-:-:S05]  /*1bc00*/  IMAD R5, R4, UR5, R5 ;  /* 0x0000000504057c24 */ /* 0x000fca000f8e0205 */
[----:B------:R-:W-:-:S07]  /*1bc10*/  IADD3 R15, R3, R5, RZ ;  /* 0x00000005030f7210 */ /* 0x000fce0007ffe0ff */
.L_x_23931:
[----:B------:R-:W2:Y:S01]  /*1bc20*/  LDG.E.64 R16, desc[UR36][R16.64] ;  /* 0x0000002410107981 */ /* 0x000ea2000c1e1b00 */
[----:B------:R-:W-:Y:S02]  /*1bc30*/  ULDC.64 UR4, c[0x0][0x5c8] ;  /* 0x0001720000047ab9 */ /* 0x000fe40000000a00 */
[----:B------:R-:W-:-:S04]  /*1bc40*/  LEA R4, P0, R2, UR4, 0x3 ;  /* 0x0000000402047c11 */ /* 0x000fc8000f8018ff */
[----:B------:R-:W-:-:S05]  /*1bc50*/  LEA.HI.X R5, R2, UR5, R15, 0x3, P0 ;  /* 0x0000000502057c11 */ /* 0x000fca00080f1c0f */
[----:B--2---:R-:W-:Y:S01]  /*1bc60*/  STG.E.64 desc[UR36][R4.64], R16 ;  /* 0x0000001004007986 */ /* 0x004fe2000c101b24 */
[----:B------:R-:W-:Y:S05]  /*1bc70*/  EXIT ;  /* 0x000000000000794d */ /* 0x000fea0003800000 */
        .weak           $__internal_56_$__cuda_sm20_div_u64
        .type           $__internal_56_$__cuda_sm20_div_u64,@function
        .size           $__internal_56_$__cuda_sm20_div_u64,($__internal_57_$__cuda_sm20_rem_u64 - $__internal_56_$__cuda_sm20_div_u64)
$__internal_56_$__cuda_sm20_div_u64:
        /* <DEDUP_REMOVED lines=68> */
[----:B------:R-:W-:Y:S05]  /*1c0c0*/  RET.REL.NODEC R4 `(_ZN2at6native24index_elementwise_kernelILi128ELi4EZNS0_20cuda_take_put_kernelIllZZZZZNS0_10put_kernelERNS_14TensorIteratorERKNS_10TensorBaseEbENKUlvE_clEvENKUlvE2_clEvENKUlvE_clEvENKUlvE0_clEvEUlRllE0_EEvS4_S7_RKT1_EUliE_EEvlSE_) ;  /* 0xfffffe3c04cc7950 */ /* 0x000fea0003c3ffff */
        .weak           $__internal_57_$__cuda_sm20_rem_u64
        .type           $__internal_57_$__cuda_sm20_rem_u64,@function
        .size           $__internal_57_$__cuda_sm20_rem_u64,(.L_x_27974 - $__internal_57_$__cuda_sm20_rem_u64)
$__internal_57_$__cuda_sm20_rem_u64:
        /* <DEDUP_REMOVED lines=63> */
[----:B------:R-:W-:Y:S06]  /*1c4c0*/  RET.REL.NODEC R4 `(_ZN2at6native24index_elementwise_kernelILi128ELi4EZNS0_20cuda_take_put_kernelIllZZZZZNS0_10put_kernelERNS_14TensorIteratorERKNS_10TensorBaseEbENKUlvE_clEvENKUlvE2_clEvENKUlvE_clEvENKUlvE0_clEvEUlRllE0_EEvS4_S7_RKT1_EUliE_EEvlSE_) ;  /* 0xfffffe3804cc7950 */ /* 0x000fec0003c3ffff */
.L_x_24007:
        /* <DEDUP_REMOVED lines=11> */
.L_x_27974:


//--------------------- .text._ZN2at6native24index_elementwise_kernelILi128ELi4EZNS0_20cuda_take_put_kernelIllZZZZZNS0_10put_kernelERNS_14TensorIteratorERKNS_10TensorBaseEbENKUlvE_clEvENKUlvE2_clEvENKUlvE_clEvENKUlvE0_clEvEUlRllE_EEvS4_S7_RKT1_EUliE_EEvlSE_ --------------------------
	.section	.text._ZN2at6native24index_elementwise_kernelILi128ELi4EZNS0_20cuda_take_put_kernelIllZZZZZNS0_10put_kernelERNS_14TensorIteratorERKNS_10TensorBaseEbENKUlvE_clEvENKUlvE2_clEvENKUlvE_clEvENKUlvE0_clEvEUlRllE_EEvS4_S7_RKT1_EUliE_EEvlSE_,"ax",@progbits
	.align	128
        .global         _ZN2at6native24index_elementwise_kernelILi128ELi4EZNS0_20cuda_take_put_kernelIllZZZZZNS0_10put_kernelERNS_14TensorIteratorERKNS_10TensorBaseEbENKUlvE_clEvENKUlvE2_clEvENKUlvE_clEvENKUlvE0_clEvEUlRllE_EEvS4_S7_RKT1_EUliE_EEvlSE_
        .type           _ZN2at6native24index_elementwise_kernelILi128ELi4EZNS0_20cuda_take_put_kernelIllZZZZZNS0_10put_kernelERNS_14TensorIteratorERKNS_10TensorBaseEbENKUlvE_clEvENKUlvE2_clEvENKUlvE_clEvENKUlvE0_clEvEUlRllE_EEvS4_S7_RKT1_EUliE_EEvlSE_,@function
        .size           _ZN2at6native24index_elementwise_kernelILi128ELi4EZNS0_20cuda_take_put_kernelIllZZZZZNS0_10put_kernelERNS_14TensorIteratorERKNS_10TensorBaseEbENKUlvE_clEvENKUlvE2_clEvENKUlvE_clEvENKUlvE0_clEvEUlRllE_EEvS4_S7_RKT1_EUliE_EEvlSE_,(.L_x_27976 - _ZN2at6native24index_elementwise_kernelILi128ELi4EZNS0_20cuda_take_put_kernelIllZZZZZNS0_10put_kernelERNS_14TensorIteratorERKNS_10TensorBaseEbENKUlvE_clEvENKUlvE2_clEvENKUlvE_clEvENKUlvE0_clEvEUlRllE_EEvS4_S7_RKT1_EUliE_EEvlSE_)
        .other          _ZN2at6native24index_elementwise_kernelILi128ELi4EZNS0_20cuda_take_put_kernelIllZZZZZNS0_10put_kernelERNS_14TensorIteratorERKNS_10TensorBaseEbENKUlvE_clEvENKUlvE2_clEvENKUlvE_clEvENKUlvE0_clEvEUlRllE_EEvS4_S7_RKT1_EUliE_EEvlSE_,@"STO_CUDA_ENTRY STV_DEFAULT"
_ZN2at6native24index_elementwise_kernelILi128ELi4EZNS0_20cuda_take_put_kernelIllZZZZZNS0_10put_kernelERNS_14TensorIteratorERKNS_10TensorBaseEbENKUlvE_clEvENKUlvE2_clEvENKUlvE_clEvENKUlvE0_clEvEUlRllE_EEvS4_S7_RKT1_EUliE_EEvlSE_:
.text._ZN2at6native24index_elementwise_kernelILi128ELi4EZNS0_20cuda_take_put_kernelIllZZZZZNS0_10put_kernelERNS_14TensorIteratorERKNS_10TensorBaseEbENKUlvE_clEvENKUlvE2_clEvENKUlvE_clEvENKUlvE0_clEvEUlRllE_EEvS4_S7_RKT1_EUliE_EEvlSE_:
        /* <DEDUP_REMOVED lines=317> */
.L_x_24010:
        /* <DEDUP_REMOVED lines=29> */
.L_x_24012:
[----:B------:R-:W-:Y:S05]  /*15a0*/  BSYNC B7 ;  /* 0x0000000000077941 */ /* 0x000fea0003800000 */
.L_x_24011:
        /* <DEDUP_REMOVED lines=25> */
[----:B------:R-:W-:Y:S05]  /*1740*/  CALL.REL.NOINC `($__internal_58_$__cuda_sm20_div_u64) ;  /* 0x000001a4004c7944 */ /* 0x000fea0003c00000 */
        /* <DEDUP_REMOVED lines=11> */
.L_x_24015:
        /* <DEDUP_REMOVED lines=23> */
.L_x_24016:
[----:B------:R-:W-:Y:S05]  /*1970*/  BSYNC B0 ;  /* 0x0000000000007941 */ /* 0x000fea0003800000 */
.L_x_24014:
        /* <DEDUP_REMOVED lines=32> */
.L_x_24018:
        /* <DEDUP_REMOVED lines=24> */
.L_x_24019:
[----:B------:R-:W-:Y:S05]  /*1d00*/  BSYNC B0 ;  /* 0x0000000000007941 */ /* 0x000fea0003800000 */
.L_x_24017:
        /* <DEDUP_REMOVED lines=20> */
[----:B------:R-:W-:Y:S05]  /*1e50*/  CALL.REL.NOINC `($__internal_58_$__cuda_sm20_div_u64) ;  /* 0x0000019c00887944 */ /* 0x000fea0003c00000 */
        /* <DEDUP_REMOVED lines=12> */
.L_x_24021:
        /* <DEDUP_REMOVED lines=24> */
.L_x_24022:
[----:B------:R-:W-:Y:S05]  /*20a0*/  BSYNC B0 ;  /* 0x0000000000007941 */ /* 0x000fea0003800000 */
.L_x_24020:
        /* <DEDUP_REMOVED lines=33> */
.L_x_24024:
        /* <DEDUP_REMOVED lines=24> */
.L_x_24025:
[----:B------:R-:W-:Y:S05]  /*2440*/  BSYNC B0 ;  /* 0x0000000000007941 */ /* 0x000fea0003800000 */
.L_x_24023:
        /* <DEDUP_REMOVED lines=33> */
.L_x_24027:
        /* <DEDUP_REMOVED lines=24> */
.L_x_24028:
[----:B------:R-:W-:Y:S05]  /*27e0*/  BSYNC B0 ;  /* 0x0000000000007941 */ /* 0x000fea0003800000 */
.L_x_24026:
        /* <DEDUP_REMOVED lines=33> */
.L_x_24030:
        /* <DEDUP_REMOVED lines=24> */
.L_x_24031:
[----:B------:R-:W-:Y:S05]  /*2b80*/  BSYNC B0 ;  /* 0x0000000000007941 */ /* 0x000fea0003800000 */
.L_x_24029:
        /* <DEDUP_REMOVED lines=33> */
.L_x_24033:
        /* <DEDUP_REMOVED lines=24> */
.L_x_24034:
[----:B------:R-:W-:Y:S05]  /*2f20*/  BSYNC B0 ;  /* 0x0000000000007941 */ /* 0x000fea0003800000 */
.L_x_24032:
        /* <DEDUP_REMOVED lines=33> */
.L_x_24036:
        /* <DEDUP_REMOVED lines=24> */
.L_x_24037:
[----:B------:R-:W-:Y:S05]  /*32c0*/  BSYNC B0 ;  /* 0x0000000000007941 */ /* 0x000fea0003800000 */
.L_x_24035:
        /* <DEDUP_REMOVED lines=33> */
.L_x_24039:
        /* <DEDUP_REMOVED lines=24> */
.L_x_24040:
[----:B------:R-:W-:Y:S05]  /*3660*/  BSYNC B0 ;  /* 0x0000000000007941 */ /* 0x000fea0003800000 */
.L_x_24038:
        /* <DEDUP_REMOVED lines=33> */
.L_x_24042:
        /* <DEDUP_REMOVED lines=24> */
.L_x_24043:
[----:B------:R-:W-:Y:S05]  /*3a00*/  BSYNC B0 ;  /* 0x0000000000007941 */ /* 0x000fea0003800000 */
.L_x_24041:
        /* <DEDUP_REMOVED lines=33> */
.L_x_24045:
        /* <DEDUP_REMOVED lines=24> */
.L_x_24046:
[----:B------:R-:W-:Y:S05]  /*3da0*/  BSYNC B0 ;  /* 0x0000000000007941 */ /* 0x000fea0003800000 */
.L_x_24044:
        /* <DEDUP_REMOVED lines=33> */
.L_x_24048:
        /* <DEDUP_REMOVED lines=24> */
.L_x_24049:
[----:B------:R-:W-:Y:S05]  /*4140*/  BSYNC B0 ;  /* 0x0000000000007941 */ /* 0x000fea0003800000 */
.L_x_24047:
        /* <DEDUP_REMOVED lines=33> */
.L_x_24051:
        /* <DEDUP_REMOVED lines=24> */
.L_x_24052:
[----:B------:R-:W-:Y:S05]  /*44e0*/  BSYNC B0 ;  /* 0x0000000000007941 */ /* 0x000fea0003800000 */
.L_x_24050:
        /* <DEDUP_REMOVED lines=33> */
.L_x_24054:
        /* <DEDUP_REMOVED lines=24> */
.L_x_24055:
[----:B------:R-:W-:Y:S05]  /*4880*/  BSYNC B0 ;  /* 0x0000000000007941 */ /* 0x000fea0003800000 */
.L_x_24053:
        /* <DEDUP_REMOVED lines=33> */
.L_x_24057:
        /* <DEDUP_REMOVED lines=24> */
.L_x_24058:
[----:B------:R-:W-:Y:S05]  /*4c20*/  BSYNC B0 ;  /* 0x0000000000007941 */ /* 0x000fea0003800000 */
.L_x_24056:
        /* <DEDUP_REMOVED lines=33> */
.L_x_24060:
        /* <DEDUP_REMOVED lines=24> */
.L_x_24061:
[----:B------:R-:W-:Y:S05]  /*4fc0*/  BSYNC B0 ;  /* 0x0000000000007941 */ /* 0x000fea0003800000 */
.L_x_24059:
        /* <DEDUP_REMOVED lines=33> */
.L_x_24063:
        /* <DEDUP_REMOVED lines=24> */
.L_x_24064:
[----:B------:R-:W-:Y:S05]  /*5360*/  BSYNC B0 ;  /* 0x0000000000007941 */ /* 0x000fea0003800000 */
.L_x_24062:
        /* <DEDUP_REMOVED lines=33> */
.L_x_24066:
        /* <DEDUP_REMOVED lines=24> */
.L_x_24067:
[----:B------:R-:W-:Y:S05]  /*5700*/  BSYNC B0 ;  /* 0x0000000000007941 */ /* 0x000fea0003800000 */
.L_x_24065:
        /* <DEDUP_REMOVED lines=33> */
.L_x_24069:
        /* <DEDUP_REMOVED lines=24> */
.L_x_24070:
[----:B------:R-:W-:Y:S05]  /*5aa0*/  BSYNC B0 ;  /* 0x0000000000007941 */ /* 0x000fea0003800000 */
.L_x_24068:
        /* <DEDUP_REMOVED lines=33> */
.L_x_24072:
        /* <DEDUP_REMOVED lines=24> */
.L_x_24073:
[----:B------:R-:W-:Y:S05]  /*5e40*/  BSYNC B0 ;  /* 0x0000000000007941 */ /* 0x000fea0003800000 */
.L_x_24071:
        /* <DEDUP_REMOVED lines=33> */
.L_x_24075:
        /* <DEDUP_REMOVED lines=24> */
.L_x_24076:
[----:B------:R-:W-:Y:S05]  /*61e0*/  BSYNC B0 ;  /* 0x0000000000007941 */ /* 0x000fea0003800000 */
.L_x_24074:
        /* <DEDUP_REMOVED lines=33> */
.L_x_24078:
        /* <DEDUP_REMOVED lines=24> */
.L_x_24079:
[----:B------:R-:W-:Y:S05]  /*6580*/  BSYNC B0 ;  /* 0x0000000000007941 */ /* 0x000fea0003800000 */
.L_x_24077:
        /* <DEDUP_REMOVED lines=33> */
.L_x_24081:
        /* <DEDUP_REMOVED lines=24> */
.L_x_24082:
[----:B------:R-:W-:Y:S05]  /*6920*/  BSYNC B0 ;  /* 0x0000000000007941 */ /* 0x000fea0003800000 */
.L_x_24080:
        /* <DEDUP_REMOVED lines=31> */
.L_x_24084:
        /* <DEDUP_REMOVED lines=23> */
.L_x_24085:
[----:B------:R-:W-:Y:S05]  /*6c90*/  BSYNC B0 ;  /* 0x0000000000007941 */ /* 0x000fea0003800000 */
.L_x_24083:
        /* <DEDUP_REMOVED lines=17> */
[----:B------:R-:W-:Y:S05]  /*6db0*/  CALL.REL.NOINC `($__internal_59_$__cuda_sm20_rem_u64) ;  /* 0x0000015000c47944 */ /* 0x000fea0003c00000 */
[----:B------:R-:W-:Y:S01]  /*6dc0*/  IMAD.MOV.U32 R4, RZ, RZ, R0 ;  /* 0x000000ffff047224 */ /* 0x000fe200078e0000 */
[----:B------:R-:W-:Y:S01]  /*6dd0*/  MOV R5, R3 ;  /* 0x0000000300057202 */ /* 0x000fe20000000f00 */
[----:B------:R-:W-:Y:S06]  /*6de0*/  BRA `(.L_x_24088) ;  /* 0x0000000000507947 */ /* 0x000fec0003800000 */
.L_x_24087:
        /* <DEDUP_REMOVED lines=20> */
.L_x_24088:
[----:B------:R-:W-:Y:S05]  /*6f30*/  BSYNC B0 ;  /* 0x0000000000007941 */ /* 0x000fea0003800000 */
.L_x_24086:
[----:B------:R-:W-:Y:S01]  /*6f40*/  ULDC.64 UR4, c[0x0][0x5c0] ;  /* 0x0001700000047ab9 */ /* 0x000fe20000000a00 */
[----:B------:R-:W-:Y:S02]  /*6f50*/  IMAD.MOV.U32 R3, RZ, RZ, R15 ;  /* 0x000000ffff037224 */ /* 0x000fe400078e000f */
[----:B------:R-:W-:Y:S02]  /*6f60*/  IMAD R5, R5, UR4, RZ ;  /* 0x0000000405057c24 */ /* 0x000fe4000f8e02ff */
[----:B------:R-:W-:-:S04]  /*6f70*/  IMAD.WIDE.U32 R2, R4, UR4, R2 ;  /* 0x0000000404027c25 */ /* 0x000fc8000f8e0002 */
[----:B------:R-:W-:-:S05]  /*6f80*/  IMAD R5, R4, UR5, R5 ;  /* 0x0000000504057c24 */ /* 0x000fca000f8e0205 */
[----:B------:R-:W-:-:S07]  /*6f90*/  IADD3 R15, R3, R5, RZ ;  /* 0x00000005030f7210 */ /* 0x000fce0007ffe0ff */
.L_x_24013:
        /* <DEDUP_REMOVED lines=9> */
[----:B--2---:R0:W-:Y:S04]  /*7030*/  REDG.E.ADD.64.STRONG.GPU desc[UR36][R6.64], R4 ;  /* 0x000000040600798e */ /* 0x0041e8000c10e5a4 */
[----:B0-----:R-:W-:Y:S01]  /*7040*/  MOV R4, R2 ;  /* 0x0000000200047202 */ /* 0x001fe20000000f00 */
[----:B------:R-:W-:-:S07]  /*7050*/  IMAD.MOV.U32 R5, RZ, RZ, RZ ;  /* 0x000000ffff057224 */ /* 0x000fce00078e00ff */
.L_x_24009:
[----:B------:R-:W-:Y:S05]  /*7060*/  BSYNC B6 ;  /* 0x0000000000067941 */ /* 0x000fea0003800000 */
.L_x_24008:
        /* <DEDUP_REMOVED lines=308> */
.L_x_24091:
        /* <DEDUP_REMOVED lines=29> */
.L_x_24093:
[----:B------:R-:W-:Y:S05]  /*8580*/  BSYNC B7 ;  /* 0x0000000000077941 */ /* 0x000fea0003800000 */
.L_x_24092:
        /* <DEDUP_REMOVED lines=37> */
.L_x_24096:
        /* <DEDUP_REMOVED lines=23> */
.L_x_24097:
[----:B------:R-:W-:Y:S05]  /*8950*/  BSYNC B0 ;  /* 0x0000000000007941 */ /* 0x000fea0003800000 */
.L_x_24095:
        /* <DEDUP_REMOVED lines=32> */
.L_x_24099:
        /* <DEDUP_REMOVED lines=24> */
.L_x_24100:
[----:B------:R-:W-:Y:S05]  /*8ce0*/  BSYNC B0 ;  /* 0x0000000000007941 */ /* 0x000fea0003800000 */
.L_x_24098:
        /* <DEDUP_REMOVED lines=32> */
.L_x_24102:
        /* <DEDUP_REMOVED lines=24> */
.L_x_24103:
[----:B------:R-:W-:Y:S05]  /*9070*/  BSYNC B0 ;  /* 0x0000000000007941 */ /* 0x000fea0003800000 */
.L_x_24101:
        /* <DEDUP_REMOVED lines=32> */
.L_x_24105:
        /* <DEDUP_REMOVED lines=24> */
.L_x_24106:
[----:B------:R-:W-:Y:S05]  /*9400*/  BSYNC B0 ;  /* 0x0000000000007941 */ /* 0x000fea0003800000 */
.L_x_24104:
        /* <DEDUP_REMOVED lines=32> */
.L_x_24108:
        /* <DEDUP_REMOVED lines=24> */
.L_x_24109:
[----:B------:R-:W-:Y:S05]  /*9790*/  BSYNC B0 ;  /* 0x0000000000007941 */ /* 0x000fea0003800000 */
.L_x_24107:
        /* <DEDUP_REMOVED lines=32> */
.L_x_24111:
        /* <DEDUP_REMOVED lines=24> */
.L_x_24112:
[----:B------:R-:W-:Y:S05]  /*9b20*/  BSYNC B0 ;  /* 0x0000000000007941 */ /* 0x000fea0003800000 */
.L_x_24110:
        /* <DEDUP_REMOVED lines=32> */
.L_x_24114:
        /* <DEDUP_REMOVED lines=24> */
.L_x_24115:
[----:B------:R-:W-:Y:S05]  /*9eb0*/  BSYNC B0 ;  /* 0x0000000000007941 */ /* 0x000fea0003800000 */
.L_x_24113:
        /* <DEDUP_REMOVED lines=32> */
.L_x_24117:
        /* <DEDUP_REMOVED lines=24> */
.L_x_24118:
[----:B------:R-:W-:Y:S05]  /*a240*/  BSYNC B0 ;  /* 0x0000000000007941 */ /* 0x000fea0003800000 */
.L_x_24116:
        /* <DEDUP_REMOVED lines=32> */
.L_x_24120:
        /* <DEDUP_REMOVED lines=24> */
.L_x_24121:
[----:B------:R-:W-:Y:S05]  /*a5d0*/  BSYNC B0 ;  /* 0x0000000000007941 */ /* 0x000fea0003800000 */
.L_x_24119:
        /* <DEDUP_REMOVED lines=32> */
.L_x_24123:
        /* <DEDUP_REMOVED lines=24> */
.L_x_24124:
[----:B------:R-:W-:Y:S05]  /*a960*/  BSYNC B0 ;  /* 0x0000000000007941 */ /* 0x000fea0003800000 */
.L_x_24122:
        /* <DEDUP_REMOVED lines=32> */
.L_x_24126:
        /* <DEDUP_REMOVED lines=24> */
.L_x_24127:
[----:B------:R-:W-:Y:S05]  /*acf0*/  BSYNC B0 ;  /* 0x0000000000007941 */ /* 0x000fea0003800000 */
.L_x_24125:
        /* <DEDUP_REMOVED lines=32> */
.L_x_24129:
        /* <DEDUP_REMOVED lines=24> */
.L_x_24130:
[----:B------:R-:W-:Y:S05]  /*b080*/  BSYNC B0 ;  /* 0x0000000000007941 */ /* 0x000fea0003800000 */
.L_x_24128:
        /* <DEDUP_REMOVED lines=32> */
.L_x_24132:
        /* <DEDUP_REMOVED lines=24> */
.L_x_24133:
[----:B------:R-:W-:Y:S05]  /*b410*/  BSYNC B0 ;  /* 0x0000000000007941 */ /* 0x000fea0003800000 */
.L_x_24131:
        /* <DEDUP_REMOVED lines=32> */
.L_x_24135:
        /* <DEDUP_REMOVED lines=24> */
.L_x_24136:
[----:B------:R-:W-:Y:S05]  /*b7a0*/  BSYNC B0 ;  /* 0x0000000000007941 */ /* 0x000fea0003800000 */
.L_x_24134:
        /* <DEDUP_REMOVED lines=32> */
.L_x_24138:
        /* <DEDUP_REMOVED lines=24> */
.L_x_24139:
[----:B------:R-:W-:Y:S05]  /*bb30*/  BSYNC B0 ;  /* 0x0000000000007941 */ /* 0x000fea0003800000 */
.L_x_24137:
        /* <DEDUP_REMOVED lines=32> */
.L_x_24141:
        /* <DEDUP_REMOVED lines=24> */
.L_x_24142:
[----:B------:R-:W-:Y:S05]  /*bec0*/  BSYNC B0 ;  /* 0x0000000000007941 */ /* 0x000fea0003800000 */
.L_x_24140:
        /* <DEDUP_REMOVED lines=32> */
.L_x_24144:
        /* <DEDUP_REMOVED lines=24> */
.L_x_24145:
[----:B------:R-:W-:Y:S05]  /*c250*/  BSYNC B0 ;  /* 0x0000000000007941 */ /* 0x000fea0003800000 */
.L_x_24143:
        /* <DEDUP_REMOVED lines=32> */
.L_x_24147:
        /* <DEDUP_REMOVED lines=24> */
.L_x_24148:
[----:B------:R-:W-:Y:S05]  /*c5e0*/  BSYNC B0 ;  /* 0x0000000000007941 */ /* 0x000fea0003800000 */
.L_x_24146:
        /* <DEDUP_REMOVED lines=32> */
.L_x_24150:
        /* <DEDUP_REMOVED lines=24> */
.L_x_24151:
[----:B------:R-:W-:Y:S05]  /*c970*/  BSYNC B0 ;  /* 0x0000000000007941 */ /* 0x000fea0003800000 */
.L_x_24149:
        /* <DEDUP_REMOVED lines=32> */
.L_x_24153:
        /* <DEDUP_REMOVED lines=24> */
.L_x_24154:
[----:B------:R-:W-:Y:S05]  /*cd00*/  BSYNC B0 ;  /* 0x0000000000007941 */ /* 0x000fea0003800000 */
.L_x_24152:
        /* <DEDUP_REMOVED lines=32> */
.L_x_24156:
        /* <DEDUP_REMOVED lines=24> */
.L_x_24157:
[----:B------:R-:W-:Y:S05]  /*d090*/  BSYNC B0 ;  /* 0x0000000000007941 */ /* 0x000fea0003800000 */
.L_x_24155:
        /* <DEDUP_REMOVED lines=32> */
.L_x_24159:
        /* <DEDUP_REMOVED lines=24> */
.L_x_24160:
[----:B------:R-:W-:Y:S05]  /*d420*/  BSYNC B0 ;  /* 0x0000000000007941 */ /* 0x000fea0003800000 */
.L_x_24158:
        /* <DEDUP_REMOVED lines=32> */
.L_x_24162:
        /* <DEDUP_REMOVED lines=24> */
.L_x_24163:
[----:B------:R-:W-:Y:S05]  /*d7b0*/  BSYNC B0 ;  /* 0x0000000000007941 */ /* 0x000fea0003800000 */
.L_x_24161:
        /* <DEDUP_REMOVED lines=30> */
.L_x_24165:
        /* <DEDUP_REMOVED lines=23> */
.L_x_24166:
[----:B------:R-:W-:Y:S05]  /*db10*/  BSYNC B0 ;  /* 0x0000000000007941 */ /* 0x000fea0003800000 */
.L_x_24164:
        /* <DEDUP_REMOVED lines=20> */
.L_x_24168:
        /* <DEDUP_REMOVED lines=19> */
.L_x_24169:
[----:B------:R-:W-:Y:S05]  /*dd90*/  BSYNC B0 ;  /* 0x0000000000007941 */ /* 0x000fea0003800000 */
.L_x_24167:
[----:B------:R-:W-:Y:S02]  /*dda0*/  ULDC.64 UR4, c[0x0][0x5c0] ;  /* 0x0001700000047ab9 */ /* 0x000fe40000000a00 */
[----:B------:R-:W-:Y:S02]  /*ddb0*/  IMAD R3, R5, UR4, RZ ;  /* 0x0000000405037c24 */ /* 0x000fe4000f8e02ff */
[----:B------:R-:W-:-:S04]  /*ddc0*/  IMAD.WIDE.U32 R12, R4, UR4, R12 ;  /* 0x00000004040c7c25 */ /* 0x000fc8000f8e000c */
[----:B------:R-:W-:-:S05]  /*ddd0*/  IMAD R3, R4, UR5, R3 ;  /* 0x0000000504037c24 */ /* 0x000fca000f8e0203 */
[----:B------:R-:W-:-:S07]  /*dde0*/  IADD3 R13, R13, R3, RZ ;  /* 0x000000030d0d7210 */ /* 0x000fce0007ffe0ff */
.L_x_24094:
        /* <DEDUP_REMOVED lines=8> */
[----:B--2---:R0:W-:Y:S02]  /*de70*/  REDG.E.ADD.64.STRONG.GPU desc[UR36][R6.64], R4 ;  /* 0x000000040600798e */ /* 0x0041e4000c10e5a4 */
[----:B0-----:R-:W-:Y:S01]  /*de80*/  HFMA2.MMA R5, -RZ, RZ, 0, 0 ;  /* 0x00000000ff057435 */ /* 0x001fe200000001ff */
[----:B------:R-:W-:-:S10]  /*de90*/  IMAD.MOV.U32 R4, RZ, RZ, R2 ;  /* 0x000000ffff047224 */ /* 0x000fd400078e0002 */
.L_x_24090:
[----:B------:R-:W-:Y:S05]  /*dea0*/  BSYNC B6 ;  /* 0x0000000000067941 */ /* 0x000fea0003800000 */
.L_x_24089:
        /* <DEDUP_REMOVED lines=308> */
.L_x_24172:
        /* <DEDUP_REMOVED lines=29> */
.L_x_24174:
[----:B------:R-:W-:Y:S05]  /*f3c0*/  BSYNC B7 ;  /* 0x0000000000077941 */ /* 0x000fea0003800000 */
.L_x_24173:
        /* <DEDUP_REMOVED lines=37> */
.L_x_24177:
        /* <DEDUP_REMOVED lines=23> */
.L_x_24178:
[----:B------:R-:W-:Y:S05]  /*f790*/  BSYNC B0 ;  /* 0x0000000000007941 */ /* 0x000fea0003800000 */
.L_x_24176:
        /* <DEDUP_REMOVED lines=32> */
.L_x_24180:
        /* <DEDUP_REMOVED lines=24> */
.L_x_24181:
[----:B------:R-:W-:Y:S05]  /*fb20*/  BSYNC B0 ;  /* 0x0000000000007941 */ /* 0x000fea0003800000 */
.L_x_24179:
        /* <DEDUP_REMOVED lines=32> */
.L_x_24183:
        /* <DEDUP_REMOVED lines=24> */
.L_x_24184:
[----:B------:R-:W-:Y:S05]  /*feb0*/  BSYNC B0 ;  /* 0x0000000000007941 */ /* 0x000fea0003800000 */
.L_x_24182:
        /* <DEDUP_REMOVED lines=32> */
.L_x_24186:
        /* <DEDUP_REMOVED lines=24> */
.L_x_24187:
[----:B------:R-:W-:Y:S05]  /*10240*/  BSYNC B0 ;  /* 0x0000000000007941 */ /* 0x000fea0003800000 */
.L_x_24185:
        /* <DEDUP_REMOVED lines=32> */
.L_x_24189:
        /* <DEDUP_REMOVED lines=24> */
.L_x_24190:
[----:B------:R-:W-:Y:S05]  /*105d0*/  BSYNC B0 ;  /* 0x0000000000007941 */ /* 0x000fea0003800000 */
.L_x_24188:
        /* <DEDUP_REMOVED lines=32> */
.L_x_24192:
        /* <DEDUP_REMOVED lines=24> */
.L_x_24193:
[----:B------:R-:W-:Y:S05]  /*10960*/  BSYNC B0 ;  /* 0x0000000000007941 */ /* 0x000fea0003800000 */
.L_x_24191:
        /* <DEDUP_REMOVED lines=32> */
.L_x_24195:
        /* <DEDUP_REMOVED lines=24> */
.L_x_24196:
[----:B------:R-:W-:Y:S05]  /*10cf0*/  BSYNC B0 ;  /* 0x0000000000007941 */ /* 0x000fea0003800000 */
.L_x_24194:
        /* <DEDUP_REMOVED lines=32> */
.L_x_24198:
        /* <DEDUP_REMOVED lines=24> */
.L_x_24199:
[----:B------:R-:W-:Y:S05]  /*11080*/  BSYNC B0 ;  /* 0x0000000000007941 */ /* 0x000fea0003800000 */
.L_x_24197:
        /* <DEDUP_REMOVED lines=32> */
.L_x_24201:
        /* <DEDUP_REMOVED lines=24> */
.L_x_24202:
[----:B------:R-:W-:Y:S05]  /*11410*/  BSYNC B0 ;  /* 0x0000000000007941 */ /* 0x000fea0003800000 */
.L_x_24200:
        /* <DEDUP_REMOVED lines=32> */
.L_x_24204:
        /* <DEDUP_REMOVED lines=24> */
.L_x_24205:
[----:B------:R-:W-:Y:S05]  /*117a0*/  BSYNC B0 ;  /* 0x0000000000007941 */ /* 0x000fea0003800000 */
.L_x_24203:
        /* <DEDUP_REMOVED lines=32> */
.L_x_24207:
        /* <DEDUP_REMOVED lines=24> */
.L_x_24208:
[----:B------:R-:W-:Y:S05]  /*11b30*/  BSYNC B0 ;  /* 0x0000000000007941 */ /* 0x000fea0003800000 */
.L_x_24206:
        /* <DEDUP_REMOVED lines=32> */
.L_x_24210:
        /* <DEDUP_REMOVED lines=24> */
.L_x_24211:
[----:B------:R-:W-:Y:S05]  /*11ec0*/  BSYNC B0 ;  /* 0x0000000000007941 */ /* 0x000fea0003800000 */
.L_x_24209:
        /* <DEDUP_REMOVED lines=32> */
.L_x_24213:
        /* <DEDUP_REMOVED lines=24> */
.L_x_24214:
[----:B------:R-:W-:Y:S05]  /*12250*/  BSYNC B0 ;  /* 0x0000000000007941 */ /* 0x000fea0003800000 */
.L_x_24212:
        /* <DEDUP_REMOVED lines=32> */
.L_x_24216:
        /* <DEDUP_REMOVED lines=24> */
.L_x_24217:
[----:B------:R-:W-:Y:S05]  /*125e0*/  BSYNC B0 ;  /* 0x0000000000007941 */ /* 0x000fea0003800000 */
.L_x_24215:
        /* <DEDUP_REMOVED lines=19> */
[----:B------:R-:W-:Y:S05]  /*12720*/  CALL.REL.NOINC `($__internal_58_$__cuda_sm20_div_u64) ;  /* 0x0000009400547944 */ /* 0x000fea0003c00000 */
        /* <DEDUP_REMOVED lines=12> */
.L_x_24219:
        /* <DEDUP_REMOVED lines=24> */
.L_x_24220:
[----:B------:R-:W-:Y:S05]  /*12970*/  BSYNC B0 ;  /* 0x0000000000007941 */ /* 0x000fea0003800000 */
.L_x_24218:
        /* <DEDUP_REMOVED lines=19> */
[----:B------:R-:W-:Y:S05]  /*12ab0*/  CALL.REL.NOINC `($__internal_58_$__cuda_sm20_div_u64) ;  /* 0x0000009000707944 */ /* 0x000fea0003c00000 */
        /* <DEDUP_REMOVED lines=12> */
.L_x_24222:
        /* <DEDUP_REMOVED lines=24> */
.L_x_24223:
[----:B------:R-:W-:Y:S05]  /*12d00*/  BSYNC B0 ;  /* 0x0000000000007941 */ /* 0x000fea0003800000 */
.L_x_24221:
        /* <DEDUP_REMOVED lines=32> */
.L_x_24225:
        /* <DEDUP_REMOVED lines=24> */
.L_x_24226:
[----:B------:R-:W-:Y:S05]  /*13090*/  BSYNC B0 ;  /* 0x0000000000007941 */ /* 0x000fea0003800000 */
.L_x_24224:
        /* <DEDUP_REMOVED lines=32> */
.L_x_24228:
        /* <DEDUP_REMOVED lines=24> */
.L_x_24229:
[----:B------:R-:W-:Y:S05]  /*13420*/  BSYNC B0 ;  /* 0x0000000000007941 */ /* 0x000fea0003800000 */
.L_x_24227:
        /* <DEDUP_REMOVED lines=32> */
.L_x_24231:
        /* <DEDUP_REMOVED lines=24> */
.L_x_24232:
[----:B------:R-:W-:Y:S05]  /*137b0*/  BSYNC B0 ;  /* 0x0000000000007941 */ /* 0x000fea0003800000 */
.L_x_24230:
        /* <DEDUP_REMOVED lines=32> */
.L_x_24234:
        /* <DEDUP_REMOVED lines=24> */
.L_x_24235:
[----:B------:R-:W-:Y:S05]  /*13b40*/  BSYNC B0 ;  /* 0x0000000000007941 */ /* 0x000fea0003800000 */
.L_x_24233:
        /* <DEDUP_REMOVED lines=32> */
.L_x_24237:
        /* <DEDUP_REMOVED lines=24> */
.L_x_24238:
[----:B------:R-:W-:Y:S05]  /*13ed0*/  BSYNC B0 ;  /* 0x0000000000007941 */ /* 0x000fea0003800000 */
.L_x_24236:
        /* <DEDUP_REMOVED lines=32> */
.L_x_24240:
        /* <DEDUP_REMOVED lines=24> */
.L_x_24241:
[----:B------:R-:W-:Y:S05]  /*14260*/  BSYNC B0 ;  /* 0x0000000000007941 */ /* 0x000fea0003800000 */
.L_x_24239:
        /* <DEDUP_REMOVED lines=32> */
.L_x_24243:
        /* <DEDUP_REMOVED lines=24> */
.L_x_24244:
[----:B------:R-:W-:Y:S05]  /*145f0*/  BSYNC B0 ;  /* 0x0000000000007941 */ /* 0x000fea0003800000 */
.L_x_24242:
        /* <DEDUP_REMOVED lines=30> */
.L_x_24246:
        /* <DEDUP_REMOVED lines=23> */
.L_x_24247:
[----:B------:R-:W-:Y:S05]  /*14950*/  BSYNC B0 ;  /* 0x0000000000007941 */ /* 0x000fea0003800000 */
.L_x_24245:
        /* <DEDUP_REMOVED lines=17> */
[----:B------:R-:W-:Y:S01]  /*14a70*/  MOV R4, R0 ;  /* 0x0000000000047202 */ /* 0x000fe20000000f00 */
[----:B------:R-:W-:Y:S01]  /*14a80*/  IMAD.MOV.U32 R5, RZ, RZ, R3 ;  /* 0x000000ffff057224 */ /* 0x000fe200078e0003 */
[----:B------:R-:W-:Y:S06]  /*14a90*/  BRA `(.L_x_24250) ;  /* 0x00000000004c7947 */ /* 0x000fec0003800000 */
.L_x_24249:
        /* <DEDUP_REMOVED lines=19> */
.L_x_24250:
[----:B------:R-:W-:Y:S05]  /*14bd0*/  BSYNC B0 ;  /* 0x0000000000007941 */ /* 0x000fea0003800000 */
.L_x_24248:
[----:B------:R-:W-:Y:S02]  /*14be0*/  ULDC.64 UR4, c[0x0][0x5c0] ;  /* 0x0001700000047ab9 */ /* 0x000fe40000000a00 */
[----:B------:R-:W-:Y:S02]  /*14bf0*/  IMAD R3, R5, UR4, RZ ;  /* 0x0000000405037c24 */ /* 0x000fe4000f8e02ff */
[----:B------:R-:W-:-:S04]  /*14c00*/  IMAD.WIDE.U32 R12, R4, UR4, R12 ;  /* 0x00000004040c7c25 */ /* 0x000fc8000f8e000c */
[----:B------:R-:W-:-:S05]  /*14c10*/  IMAD R3, R4, UR5, R3 ;  /* 0x0000000504037c24 */ /* 0x000fca000f8e0203 */
[----:B------:R-:W-:-:S07]  /*14c20*/  IADD3 R13, R13, R3, RZ ;  /* 0x000000030d0d7210 */ /* 0x000fce0007ffe0ff */
.L_x_24175:
        /* <DEDUP_REMOVED lines=8> */
[----:B--2---:R0:W-:Y:S02]  /*14cb0*/  REDG.E.ADD.64.STRONG.GPU desc[UR36][R6.64], R4 ;  /* 0x000000040600798e */ /* 0x0041e4000c10e5a4 */
[----:B0-----:R-:W-:Y:S01]  /*14cc0*/  MOV R4, R2 ;  /* 0x0000000200047202 */ /* 0x001fe20000000f00 */
[----:B------:R-:W-:-:S07]  /*14cd0*/  IMAD.MOV.U32 R5, RZ, RZ, RZ ;  /* 0x000000ffff057224 */ /* 0x000fce00078e00ff */
.L_x_24171:
[----:B------:R-:W-:Y:S05]  /*14ce0*/  BSYNC B6 ;  /* 0x0000000000067941 */ /* 0x000fea0003800000 */
.L_x_24170:
        /* <DEDUP_REMOVED lines=307> */
.L_x_24251:
        /* <DEDUP_REMOVED lines=32> */
.L_x_24253:
[----:B------:R-:W-:Y:S05]  /*16220*/  BSYNC B6 ;  /* 0x0000000000067941 */ /* 0x000fea0003800000 */
.L_x_24252:
        /* <DEDUP_REMOVED lines=37> */
.L_x_24256:
        /* <DEDUP_REMOVED lines=24> */
.L_x_24257:
[----:B------:R-:W-:Y:S05]  /*16600*/  BSYNC B0 ;  /* 0x0000000000007941 */ /* 0x000fea0003800000 */
.L_x_24255:
        /* <DEDUP_REMOVED lines=32> */
.L_x_24259:
        /* <DEDUP_REMOVED lines=24> */
.L_x_24260:
[----:B------:R-:W-:Y:S05]  /*16990*/  BSYNC B0 ;  /* 0x0000000000007941 */ /* 0x000fea0003800000 */
.L_x_24258:
        /* <DEDUP_REMOVED lines=33> */
.L_x_24262:
        /* <DEDUP_REMOVED lines=24> */
.L_x_24263:
[----:B------:R-:W-:Y:S05]  /*16d30*/  BSYNC B0 ;  /* 0x0000000000007941 */ /* 0x000fea0003800000 */
.L_x_24261:
        /* <DEDUP_REMOVED lines=33> */
.L_x_24265:
        /* <DEDUP_REMOVED lines=24> */
.L_x_24266:
[----:B------:R-:W-:Y:S05]  /*170d0*/  BSYNC B0 ;  /* 0x0000000000007941 */ /* 0x000fea0003800000 */
.L_x_24264:
        /* <DEDUP_REMOVED lines=33> */
.L_x_24268:
        /* <DEDUP_REMOVED lines=24> */
.L_x_24269:
[----:B------:R-:W-:Y:S05]  /*17470*/  BSYNC B0 ;  /* 0x0000000000007941 */ /* 0x000fea0003800000 */
.L_x_24267:
        /* <DEDUP_REMOVED lines=33> */
.L_x_24271:
        /* <DEDUP_REMOVED lines=24> */
.L_x_24272:
[----:B------:R-:W-:Y:S05]  /*17810*/  BSYNC B0 ;  /* 0x0000000000007941 */ /* 0x000fea0003800000 */
.L_x_24270:
        /* <DEDUP_REMOVED lines=33> */
.L_x_24274:
        /* <DEDUP_REMOVED lines=24> */
.L_x_24275:
[----:B------:R-:W-:Y:S05]  /*17bb0*/  BSYNC B0 ;  /* 0x0000000000007941 */ /* 0x000fea0003800000 */
.L_x_24273:
        /* <DEDUP_REMOVED lines=33> */
.L_x_24277:
        /* <DEDUP_REMOVED lines=24> */
.L_x_24278:
[----:B------:R-:W-:Y:S05]  /*17f50*/  BSYNC B0 ;  /* 0x0000000000007941 */ /* 0x000fea0003800000 */
.L_x_24276:
        /* <DEDUP_REMOVED lines=33> */
.L_x_24280:
        /* <DEDUP_REMOVED lines=24> */
.L_x_24281:
[----:B------:R-:W-:Y:S05]  /*182f0*/  BSYNC B0 ;  /* 0x0000000000007941 */ /* 0x000fea0003800000 */
.L_x_24279:
        /* <DEDUP_REMOVED lines=33> */
.L_x_24283:
        /* <DEDUP_REMOVED lines=24> */
.L_x_24284:
[----:B------:R-:W-:Y:S05]  /*18690*/  BSYNC B0 ;  /* 0x0000000000007941 */ /* 0x000fea0003800000 */
.L_x_24282:
        /* <DEDUP_REMOVED lines=33> */
.L_x_24286:
        /* <DEDUP_REMOVED lines=24> */
.L_x_24287:
[----:B------:R-:W-:Y:S05]  /*18a30*/  BSYNC B0 ;  /* 0x0000000000007941 */ /* 0x000fea0003800000 */
.L_x_24285:
        /* <DEDUP_REMOVED lines=33> */
.L_x_24289:
        /* <DEDUP_REMOVED lines=24> */
.L_x_24290:
[----:B------:R-:W-:Y:S05]  /*18dd0*/  BSYNC B0 ;  /* 0x0000000000007941 */ /* 0x000fea0003800000 */
.L_x_24288:
        /* <DEDUP_REMOVED lines=33> */
.L_x_24292:
        /* <DEDUP_REMOVED lines=24> */
.L_x_24293:
[----:B------:R-:W-:Y:S05]  /*19170*/  BSYNC B0 ;  /* 0x0000000000007941 */ /* 0x000fea0003800000 */
.L_x_24291:
        /* <DEDUP_REMOVED lines=33> */
.L_x_24295:
        /* <DEDUP_REMOVED lines=24> */
.L_x_24296:
[----:B------:R-:W-:Y:S05]  /*19510*/  BSYNC B0 ;  /* 0x0000000000007941 */ /* 0x000fea0003800000 */
.L_x_24294:
        /* <DEDUP_REMOVED lines=33> */
.L_x_24298:
        /* <DEDUP_REMOVED lines=24> */
.L_x_24299:
[----:B------:R-:W-:Y:S05]  /*198b0*/  BSYNC B0 ;  /* 0x0000000000007941 */ /* 0x000fea0003800000 */
.L_x_24297:
        /* <DEDUP_REMOVED lines=33> */
.L_x_24301:
        /* <DEDUP_REMOVED lines=24> */
.L_x_24302:
[----:B------:R-:W-:Y:S05]  /*19c50*/  BSYNC B0 ;  /* 0x0000000000007941 */ /* 0x000fea0003800000 */
.L_x_24300:
        /* <DEDUP_REMOVED lines=33> */
.L_x_24304:
        /* <DEDUP_REMOVED lines=24> */
.L_x_24305:
[----:B------:R-:W-:Y:S05]  /*19ff0*/  BSYNC B0 ;  /* 0x0000000000007941 */ /* 0x000fea0003800000 */
.L_x_24303:
        /* <DEDUP_REMOVED lines=33> */
.L_x_24307:
        /* <DEDUP_REMOVED lines=24> */
.L_x_24308:
[----:B------:R-:W-:Y:S05]  /*1a390*/  BSYNC B0 ;  /* 0x0000000000007941 */ /* 0x000fea0003800000 */
.L_x_24306:
        /* <DEDUP_REMOVED lines=33> */
.L_x_24310:
        /* <DEDUP_REMOVED lines=24> */
.L_x_24311:
[----:B------:R-:W-:Y:S05]  /*1a730*/  BSYNC B0 ;  /* 0x0000000000007941 */ /* 0x000fea0003800000 */
.L_x_24309:
        /* <DEDUP_REMOVED lines=33> */
.L_x_24313:
        /* <DEDUP_REMOVED lines=24> */
.L_x_24314:
[----:B------:R-:W-:Y:S05]  /*1aad0*/  BSYNC B0 ;  /* 0x0000000000007941 */ /* 0x000fea0003800000 */
.L_x_24312:
        /* <DEDUP_REMOVED lines=33> */
.L_x_24316:
        /* <DEDUP_REMOVED lines=24> */
.L_x_24317:
[----:B------:R-:W-:Y:S05]  /*1ae70*/  BSYNC B0 ;  /* 0x0000000000007941 */ /* 0x000fea0003800000 */
.L_x_24315:
        /* <DEDUP_REMOVED lines=33> */
.L_x_24319:
        /* <DEDUP_REMOVED lines=24> */
.L_x_24320:
[----:B------:R-:W-:Y:S05]  /*1b210*/  BSYNC B0 ;  /* 0x0000000000007941 */ /* 0x000fea0003800000 */
.L_x_24318:
        /* <DEDUP_REMOVED lines=33> */
.L_x_24322:
        /* <DEDUP_REMOVED lines=24> */
.L_x_24323:
[----:B------:R-:W-:Y:S05]  /*1b5b0*/  BSYNC B0 ;  /* 0x0000000000007941 */ /* 0x000fea0003800000 */
.L_x_24321:
        /* <DEDUP_REMOVED lines=31> */
.L_x_24325:
        /* <DEDUP_REMOVED lines=23> */
.L_x_24326:
[----:B------:R-:W-:Y:S05]  /*1b920*/  BSYNC B0 ;  /* 0x0000000000007941 */ /* 0x000fea0003800000 */
.L_x_24324:
        /* <DEDUP_REMOVED lines=17> */
[----:B------:R-:W-:Y:S05]  /*1ba40*/  CALL.REL.NOINC `($__internal_59_$__cuda_sm20_rem_u64) ;  /* 0x0000000400a07944 */ /* 0x000fea0003c00000 */
[----:B------:R-:W-:Y:S01]  /*1ba50*/  IMAD.MOV.U32 R4, RZ, RZ, R0 ;  /* 0x000000ffff047224 */ /* 0x000fe200078e0000 */
[----:B------:R-:W-:Y:S01]  /*1ba60*/  MOV R5, R3 ;  /* 0x0000000300057202 */ /* 0x000fe20000000f00 */
[----:B------:R-:W-:Y:S06]  /*1ba70*/  BRA `(.L_x_24329) ;  /* 0x00000000004c7947 */ /* 0x000fec0003800000 */
.L_x_24328:
        /* <DEDUP_REMOVED lines=19> */
.L_x_24329:
[----:B------:R-:W-:Y:S05]  /*1bbb0*/  BSYNC B0 ;  /* 0x0000000000007941 */ /* 0x000fea0003800000 */
.L_x_24327:
[----:B------:R-:W-:Y:S01]  /*1bbc0*/  ULDC.64 UR4, c[0x0][0x5c0] ;  /* 0x0001700000047ab9 */ /* 0x000fe20000000a00 */
[----:B------:R-:W-:Y:S02]  /*1bbd0*/  IMAD.MOV.U32 R3, RZ, RZ, R15 ;  /* 0x000000ffff037224 */ /* 0x000fe400078e000f */
[----:B------:R-:W-:Y:S02]  /*1bbe0*/  IMAD R5, R5, UR4, RZ ;  /* 0x0000000405057c24 */ /* 0x000fe4000f8e02ff */
[----:B------:R-:W-:-:S04]  /*1bbf0*/  IMAD.WIDE.U32 R2, R4, UR4, R2 ;  /* 0x0000000404027c25 */ /* 0x000fc8000f8e0002 */
[----:B------:R-:W-:-:S05]  /*1bc00*/  IMAD R5, R4, UR5, R5 ;  /* 0x0000000504057c24 */ /* 0x000fca000f8e0205 */
[----:B------:R-:W-:-:S07]  /*1bc10*/  IADD3 R15, R3, R5, RZ ;  /* 0x00000005030f7210 */ /* 0x000fce0007ffe0ff */
.L_x_24254:
[----:B------:R-:W2:Y:S01]  /*1bc20*/  LDG.E.64 R16, desc[UR36][R16.64] ;  /* 0x0000002410107981 */ /* 0x000ea2000c1e1b00 */
[----:B------:R-:W-:Y:S02]  /*1bc30*/  ULDC.64 UR4, c[0x0][0x5d0] ;  /* 0x0001740000047ab9 */ /* 0x000fe40000000a00 */
[----:B------:R-:W-:-:S04]  /*1bc40*/  LEA R4, P0, R2, UR4, 0x3 ;  /* 0x0000000402047c11 */ /* 0x000fc8000f8018ff */
[----:B------:R-:W-:-:S05]  /*1bc50*/  LEA.HI.X R5, R2, UR5, R15, 0x3, P0 ;  /* 0x0000000502057c11 */ /* 0x000fca00080f1c0f */
[----:B--2---:R-:W-:Y:S01]  /*1bc60*/  REDG.E.ADD.64.STRONG.GPU desc[UR36][R4.64], R16 ;  /* 0x000000100400798e */ /* 0x004fe2000c10e5a4 */
[----:B------:R-:W-:Y:S05]  /*1bc70*/  EXIT ;  /* 0x000000000000794d */ /* 0x000fea0003800000 */
        .weak           $__internal_58_$__cuda_sm20_div_u64
        .type           $__internal_58_$__cuda_sm20_div_u64,@function
        .size           $__internal_58_$__cuda_sm20_div_u64,($__internal_59_$__cuda_sm20_rem_u64 - $__internal_58_$__cuda_sm20_div_u64)
$__internal_58_$__cuda_sm20_div_u64:
        /* <DEDUP_REMOVED lines=68> */
[----:B------:R-:W-:Y:S05]  /*1c0c0*/  RET.REL.NODEC R4 `(_ZN2at6native24index_elementwise_kernelILi128ELi4EZNS0_20cuda_take_put_kernelIllZZZZZNS0_10put_kernelERNS_14TensorIteratorERKNS_10TensorBaseEbENKUlvE_clEvENKUlvE2_clEvENKUlvE_clEvENKUlvE0_clEvEUlRllE_EEvS4_S7_RKT1_EUliE_EEvlSE_) ;  /* 0xfffffe3c04cc7950 */ /* 0x000fea0003c3ffff */
        .weak           $__internal_59_$__cuda_sm20_rem_u64
        .type           $__internal_59_$__cuda_sm20_rem_u64,@function
        .size           $__internal_59_$__cuda_sm20_rem_u64,(.L_x_27976 - $__internal_59_$__cuda_sm20_rem_u64)
$__internal_59_$__cuda_sm20_rem_u64:
        /* <DEDUP_REMOVED lines=63> */
[----:B------:R-:W-:Y:S06]  /*1c4c0*/  RET.REL.NODEC R4 `(_ZN2at6native24index_elementwise_kernelILi128ELi4EZNS0_20cuda_take_put_kernelIllZZZZZNS0_10put_kernelERNS_14TensorIteratorERKNS_10TensorBaseEbENKUlvE_clEvENKUlvE2_clEvENKUlvE_clEvENKUlvE0_clEvEUlRllE_EEvS4_S7_RKT1_EUliE_EEvlSE_) ;  /* 0xfffffe3804cc7950 */ /* 0x000fec0003c3ffff */
.L_x_24330:
        /* <DEDUP_REMOVED lines=11> */
.L_x_27976:


//--------------------- .text._ZN2at6native24index_elementwise_kernelILi128ELi4EZNS0_20cuda_take_put_kernelIliZZZZZNS0_10put_kernelERNS_14TensorIteratorERKNS_10TensorBaseEbENKUlvE_clEvENKUlvE2_clEvENKUlvE_clEvENKUlvE_clEvEUlRliE0_EEvS4_S7_RKT1_EUliE_EEvlSE_ --------------------------
	.section	.text._ZN2at6native24index_elementwise_kernelILi128ELi4EZNS0_20cuda_take_put_kernelIliZZZZZNS0_10put_kernelERNS_14TensorIteratorERKNS_10TensorBaseEbENKUlvE_clEvENKUlvE2_clEvENKUlvE_clEvENKUlvE_clEvEUlRliE0_EEvS4_S7_RKT1_EUliE_EEvlSE_,"ax",@progbits
	.align	128
        .global         _ZN2at6native24index_elementwise_kernelILi128ELi4EZNS0_20cuda_take_put_kernelIliZZZZZNS0_10put_kernelERNS_14TensorIteratorERKNS_10TensorBaseEbENKUlvE_clEvENKUlvE2_clEvENKUlvE_clEvENKUlvE_clEvEUlRliE0_EEvS4_S7_RKT1_EUliE_EEvlSE_
        .type           _ZN2at6native24index_elementwise_kernelILi128ELi4EZNS0_20cuda_take_put_kernelIliZZZZZNS0_10put_kernelERNS_14TensorIteratorERKNS_10TensorBaseEbENKUlvE_clEvENKUlvE2_clEvENKUlvE_clEvENKUlvE_clEvEUlRliE0_EEvS4_S7_RKT1_EUliE_EEvlSE_,@function
        .size           _ZN2at6native24index_elementwise_kernelILi128ELi4EZNS0_20cuda_take_put_kernelIliZZZZZNS0_10put_kernelERNS_14TensorIteratorERKNS_10TensorBaseEbENKUlvE_clEvENKUlvE2_clEvENKUlvE_clEvENKUlvE_clEvEUlRliE0_EEvS4_S7_RKT1_EUliE_EEvlSE_,(.L_x_28136 - _ZN2at6native24index_elementwise_kernelILi128ELi4EZNS0_20cuda_take_put_kernelIliZZZZZNS0_10put_kernelERNS_14TensorIteratorERKNS_10TensorBaseEbENKUlvE_clEvENKUlvE2_clEvENKUlvE_clEvENKUlvE_clEvEUlRliE0_EEvS4_S7_RKT1_EUliE_EEvlSE_)
        .other          _ZN2at6native24index_elementwise_kernelILi128ELi4EZNS0_20cuda_take_put_kernelIliZZZZZNS0_10put_kernelERNS_14TensorIteratorERKNS_10TensorBaseEbENKUlvE_clEvENKUlvE2_clEvENKUlvE_clEvENKUlvE_clEvEUlRliE0_EEvS4_S7_RKT1_EUliE_EEvlSE_,@"STO_CUDA_ENTRY STV_DEFAULT"
_ZN2at6native24index_elementwise_kernelILi128ELi4EZNS0_20cuda_take_put_kernelIliZZZZZNS0_10put_kernelERNS_14TensorIteratorERKNS_10TensorBaseEbENKUlvE_clEvENKUlvE2_clEvENKUlvE_clEvENKUlvE_clEvEUlRliE0_EEvS4_S7_RKT1_EUliE_EEvlSE_:
.text._ZN2at6native24index_elementwise_kernelILi128ELi4EZNS0_20cuda_take_put_kernelIliZZZZZNS0_10put_kernelERNS_14TensorIteratorERKNS_10TensorBaseEbENKUlvE_clEvENKUlvE2_clEvENKUlvE_clEvENKUlvE_clEvEUlRliE0_EEvS4_S7_RKT1_EUliE_EEvlSE_:
        /* <DEDUP_REMOVED lines=315> */
.L_x_24333:
        /* <DEDUP_REMOVED lines=32> */
.L_x_24335:
[----:B------:R-:W-:Y:S05]  /*15b0*/  BSYNC B6 ;  /* 0x0000000000067941 */ /* 0x000fea0003800000 */
.L_x_24334:
        /* <DEDUP_REMOVED lines=284> */
.L_x_24336:
        /* <DEDUP_REMOVED lines=8> */
.L_x_24332:
[----:B------:R-:W-:Y:S05]  /*2800*/  BSYNC B7 ;  /* 0x0000000000077941 */ /* 0x000fea0003800000 */
.L_x_24331:
        /* <DEDUP_REMOVED lines=307> */
.L_x_24339:
        /* <DEDUP_REMOVED lines=32> */
.L_x_24341:
[----:B------:R-:W-:Y:S05]  /*3d40*/  BSYNC B6 ;  /* 0x0000000000067941 */ /* 0x000fea0003800000 */
.L_x_24340:
        /* <DEDUP_REMOVED lines=284> */
.L_x_24342:
[----:B------:R-:W2:Y:S01]  /*4f10*/  LDG.E.64 R18, desc[UR36][R18.64] ;  /* 0x0000002412127981 */ /* 0x000ea2000c1e1b00 */
[----:B------:R-:W0:Y:S01]  /*4f20*/  LDC.64 R4, c[0x0][0x5c0] ;  /* 0x00017000ff047b82 */ /* 0x000e220000000a00 */
[----:B------:R-:W-:Y:S01]  /*4f30*/  IADD3 R23, R23, 0x80, RZ ;  /* 0x0000008017177810 */ /* 0x000fe20007ffe0ff */
[----:B0-----:R-:W-:-:S05]  /*4f40*/  IMAD.WIDE R2, R3, 0x8, R4 ;  /* 0x0000000803027825 */ /* 0x001fca00078e0204 */
[----:B--2---:R0:W-:Y:S02]  /*4f50*/  STG.E.64 desc[UR36][R2.64], R18 ;  /* 0x0000001202007986 */ /* 0x0041e4000c101b24 */
[----:B0-----:R-:W-:Y:S02]  /*4f60*/  MOV R2, R23 ;  /* 0x0000001700027202 */ /* 0x001fe40000000f00 */
[----:B------:R-:W-:-:S07]  /*4f70*/  MOV R3, RZ ;  /* 0x000000ff00037202 */ /* 0x000fce0000000f00 */
.L_x_24338:
[----:B------:R-:W-:Y:S05]  /*4f80*/  BSYNC B7 ;  /* 0x0000000000077941 */ /* 0x000fea0003800000 */
.L_x_24337:
        /* <DEDUP_REMOVED lines=307> */
.L_x_24345:
        /* <DEDUP_REMOVED lines=32> */
.L_x_24347:
[----:B------:R-:W-:Y:S05]  /*64c0*/  BSYNC B6 ;  /* 0x0000000000067941 */ /* 0x000fea0003800000 */
.L_x_24346:
        /* <DEDUP_REMOVED lines=284> */
.L_x_24348:
[----:B------:R-:W2:Y:S01]  /*7690*/  LDG.E.64 R18, desc[UR36][R18.64] ;  /* 0x0000002412127981 */ /* 0x000ea2000c1e1b00 */
[----:B------:R-:W0:Y:S01]  /*76a0*/  LDC.64 R4, c[0x0][0x5c0] ;  /* 0x00017000ff047b82 */ /* 0x000e220000000a00 */
[----:B------:R-:W-:Y:S02]  /*76b0*/  VIADD R23, R23, 0x80 ;  /* 0x0000008017177836 */ /* 0x000fe40000000000 */
[----:B0-----:R-:W-:-:S05]  /*76c0*/  IMAD.WIDE R2, R3, 0x8, R4 ;  /* 0x0000000803027825 */ /* 0x001fca00078e0204 */
[----:B--2---:R0:W-:Y:S02]  /*76d0*/  STG.E.64 desc[UR36][R2.64], R18 ;  /* 0x0000001202007986 */ /* 0x0041e4000c101b24 */
[----:B0-----:R-:W-:Y:S02]  /*76e0*/  MOV R2, R23 ;  /* 0x0000001700027202 */ /* 0x001fe40000000f00 */
[----:B------:R-:W-:-:S07]  /*76f0*/  MOV R3, RZ ;  /* 0x000000ff00037202 */ /* 0x000fce0000000f00 */
.L_x_24344:
[----:B------:R-:W-:Y:S05]  /*7700*/  BSYNC B7 ;  /* 0x0000000000077941 */ /* 0x000fea0003800000 */
.L_x_24343:
        /* <DEDUP_REMOVED lines=306> */
.L_x_24349:
        /* <DEDUP_REMOVED lines=32> */
.L_x_24351:
[----:B------:R-:W-:Y:S05]  /*8c30*/  BSYNC B6 ;  /* 0x0000000000067941 */ /* 0x000fea0003800000 */
.L_x_24350:
        /* <DEDUP_REMOVED lines=284> */
.L_x_24352:
[----:B------:R-:W2:Y:S01]  /*9e00*/  LDG.E.64 R18, desc[UR36][R18.64] ;  /* 0x0000002412127981 */ /* 0x000ea2000c1e1b00 */
[----:B------:R-:W0:Y:S02]  /*9e10*/  LDC.64 R4, c[0x0][0x5c0] ;  /* 0x00017000ff047b82 */ /* 0x000e240000000a00 */
[----:B0-----:R-:W-:-:S05]  /*9e20*/  IMAD.WIDE R2, R3, 0x8, R4 ;  /* 0x0000000803027825 */ /* 0x001fca00078e0204 */
[----:B--2---:R-:W-:Y:S01]  /*9e30*/  STG.E.64 desc[UR36][R2.64], R18 ;  /* 0x0000001202007986 */ /* 0x004fe2000c101b24 */
[----:B------:R-:W-:Y:S05]  /*9e40*/  EXIT ;  /* 0x000000000000794d */ /* 0x000fea0003800000 */
.L_x_24353:
        /* <DEDUP_REMOVED lines=11> */
.L_x_28136:


//--------------------- .text._ZN2at6native24index_elementwise_kernelILi128ELi4EZNS0_20cuda_take_put_kernelIliZZZZZNS0_10put_kernelERNS_14TensorIteratorERKNS_10TensorBaseEbENKUlvE_clEvENKUlvE2_clEvENKUlvE_clEvENKUlvE_clEvEUlRliE_EEvS4_S7_RKT1_EUliE_EEvlSE_ --------------------------
	.section	.text._ZN2at6native24index_elementwise_kernelILi128ELi4EZNS0_20cuda_take_put_kernelIliZZZZZNS0_10put_kernelERNS_14TensorIteratorERKNS_10TensorBaseEbENKUlvE_clEvENKUlvE2_clEvENKUlvE_clEvENKUlvE_clEvEUlRliE_EEvS4_S7_RKT1_EUliE_EEvlSE_,"ax",@progbits
	.align	128
        .global         _ZN2at6native24index_elementwise_kernelILi128ELi4EZNS0_20cuda_take_put_kernelIliZZZZZNS0_10put_kernelERNS_14TensorIteratorERKNS_10TensorBaseEbENKUlvE_clEvENKUlvE2_clEvENKUlvE_clEvENKUlvE_clEvEUlRliE_EEvS4_S7_RKT1_EUliE_EEvlSE_
        .type           _ZN2at6native24index_elementwise_kernelILi128ELi4EZNS0_20cuda_take_put_kernelIliZZZZZNS0_10put_kernelERNS_14TensorIteratorERKNS_10TensorBaseEbENKUlvE_clEvENKUlvE2_clEvENKUlvE_clEvENKUlvE_clEvEUlRliE_EEvS4_S7_RKT1_EUliE_EEvlSE_,@function
        .size           _ZN2at6native24index_elementwise_kernelILi128ELi4EZNS0_20cuda_take_put_kernelIliZZZZZNS0_10put_kernelERNS_14TensorIteratorERKNS_10TensorBaseEbENKUlvE_clEvENKUlvE2_clEvENKUlvE_clEvENKUlvE_clEvEUlRliE_EEvS4_S7_RKT1_EUliE_EEvlSE_,(.L_x_28137 - _ZN2at6native24index_elementwise_kernelILi128ELi4EZNS0_20cuda_take_put_kernelIliZZZZZNS0_10put_kernelERNS_14TensorIteratorERKNS_10TensorBaseEbENKUlvE_clEvENKUlvE2_clEvENKUlvE_clEvENKUlvE_clEvEUlRliE_EEvS4_S7_RKT1_EUliE_EEvlSE_)
        .other          _ZN2at6native24index_elementwise_kernelILi128ELi4EZNS0_20cuda_take_put_kernelIliZZZZZNS0_10put_kernelERNS_14TensorIteratorERKNS_10TensorBaseEbENKUlvE_clEvENKUlvE2_clEvENKUlvE_clEvENKUlvE_clEvEUlRliE_EEvS4_S7_RKT1_EUliE_EEvlSE_,@"STO_CUDA_ENTRY STV_DEFAULT"
_ZN2at6native24index_elementwise_kernelILi128ELi4EZNS0_20cuda_take_put_kernelIliZZZZZNS0_10put_kernelERNS_14TensorIteratorERKNS_10TensorBaseEbENKUlvE_clEvENKUlvE2_clEvENKUlvE_clEvENKUlvE_clEvEUlRliE_EEvS4_S7_RKT1_EUliE_EEvlSE_:
.text._ZN2at6native24index_elementwise_kernelILi128ELi4EZNS0_20cuda_take_put_kernelIliZZZZZNS0_10put_kernelERNS_14TensorIteratorERKNS_10TensorBaseEbENKUlvE_clEvENKUlvE2_clEvENKUlvE_clEvENKUlvE_clEvEUlRliE_EEvS4_S7_RKT1_EUliE_EEvlSE_:
        /* <DEDUP_REMOVED lines=315> */
.L_x_24356:
        /* <DEDUP_REMOVED lines=32> */
.L_x_24358:
[----:B------:R-:W-:Y:S05]  /*15b0*/  BSYNC B6 ;  /* 0x0000000000067941 */ /* 0x000fea0003800000 */
.L_x_24357:
        /* <DEDUP_REMOVED lines=284> */
.L_x_24359:
[----:B------:R-:W2:Y:S01]  /*2780*/  LDG.E.64 R18, desc[UR36][R18.64] ;  /* 0x0000002412127981 */ /* 0x000ea2000c1e1b00 */
[----:B------:R-:W0:Y:S01]  /*2790*/  LDC.64 R4, c[0x0][0x5c8] ;  /* 0x00017200ff047b82 */ /* 0x000e220000000a00 */
[----:B------:R-:W-:-:S04]  /*27a0*/  LEA R22, R25, R22, 0x9 ;  /* 0x0000001619167211 */ /* 0x000fc800078e48ff */
[----:B------:R-:W-:Y:S01]  /*27b0*/  IADD3 R23, R22, 0x80, RZ ;  /* 0x0000008016177810 */ /* 0x000fe20007ffe0ff */
[----:B0-----:R-:W-:-:S05]  /*27c0*/  IMAD.WIDE R2, R3, 0x8, R4 ;  /* 0x0000000803027825 */ /* 0x001fca00078e0204 */
[----:B--2---:R0:W-:Y:S02]  /*27d0*/  REDG.E.ADD.64.STRONG.GPU desc[UR36][R2.64], R18 ;  /* 0x000000120200798e */ /* 0x0041e4000c10e5a4 */
[----:B0-----:R-:W-:Y:S01]  /*27e0*/  MOV R2, R23 ;  /* 0x0000001700027202 */ /* 0x001fe20000000f00 */
[----:B------:R-:W-:-:S07]  /*27f0*/  IMAD.MOV.U32 R3, RZ, RZ, RZ ;  /* 0x000000ffff037224 */ /* 0x000fce00078e00ff */
.L_x_24355:
[----:B------:R-:W-:Y:S05]  /*2800*/  BSYNC B7 ;  /* 0x0000000000077941 */ /* 0x000fea0003800000 */
.L_x_24354:
        /* <DEDUP_REMOVED lines=307> */
.L_x_24362:
        /* <DEDUP_REMOVED lines=32> */
.L_x_24364:
[----:B------:R-:W-:Y:S05]  /*3d40*/  BSYNC B6 ;  /* 0x0000000000067941 */ /* 0x000fea0003800000 */
.L_x_24363:
        /* <DEDUP_REMOVED lines=284> */
.L_x_24365:
[----:B------:R-:W2:Y:S01]  /*4f10*/  LDG.E.64 R18, desc[UR36][R18.64] ;  /* 0x0000002412127981 */ /* 0x000ea2000c1e1b00 */
[----:B------:R-:W0:Y:S01]  /*4f20*/  LDC.64 R4, c[0x0][0x5c8] ;  /* 0x00017200ff047b82 */ /* 0x000e220000000a00 */
[----:B------:R-:W-:Y:S01]  /*4f30*/  IADD3 R23, R23, 0x80, RZ ;  /* 0x0000008017177810 */ /* 0x000fe20007ffe0ff */
[----:B0-----:R-:W-:-:S05]  /*4f40*/  IMAD.WIDE R2, R3, 0x8, R4 ;  /* 0x0000000803027825 */ /* 0x001fca00078e0204 */
[----:B--2---:R0:W-:Y:S02]  /*4f50*/  REDG.E.ADD.64.STRONG.GPU desc[UR36][R2.64], R18 ;  /* 0x000000120200798e */ /* 0x0041e4000c10e5a4 */
[----:B0-----:R-:W-:Y:S02]  /*4f60*/  MOV R2, R23 ;  /* 0x0000001700027202 */ /* 0x001fe40000000f00 */
[----:B------:R-:W-:-:S07]  /*4f70*/  MOV R3, RZ ;  /* 0x000000ff00037202 */ /* 0x000fce0000000f00 */
.L_x_24361:
[----:B------:R-:W-:Y:S05]  /*4f80*/  BSYNC B7 ;  /* 0x0000000000077941 */ /* 0x000fea0003800000 */
.L_x_24360:
        /* <DEDUP_REMOVED lines=307> */
.L_x_24368:
        /* <DEDUP_REMOVED lines=32> */
.L_x_24370:
[----:B------:R-:W-:Y:S05]  /*64c0*/  BSYNC B6 ;  /* 0x0000000000067941 */ /* 0x000fea0003800000 */
.L_x_24369:
        /* <DEDUP_REMOVED lines=284> */
.L_x_24371:
[----:B------:R-:W2:Y:S01]  /*7690*/  LDG.E.64 R18, desc[UR36][R18.64] ;  /* 0x0000002412127981 */ /* 0x000ea2000c1e1b00 */
[----:B------:R-:W0:Y:S01]  /*76a0*/  LDC.64 R4, c[0x0][0x5c8] ;  /* 0x00017200ff047b82 */ /* 0x000e220000000a00 */
[----:B------:R-:W-:Y:S02]  /*76b0*/  VIADD R23, R23, 0x80 ;  /* 0x0000008017177836 */ /* 0x000fe40000000000 */
[----:B0-----:R-:W-:-:S05]  /*76c0*/  IMAD.WIDE R2, R3, 0x8, R4 ;  /* 0x0000000803027825 */ /* 0x001fca00078e0204 */
[----:B--2---:R0:W-:Y:S02]  /*76d0*/  REDG.E.ADD.64.STRONG.GPU desc[UR36][R2.64], R18 ;  /* 0x000000120200798e */ /* 0x0041e4000c10e5a4 */
[----:B0-----:R-:W-:Y:S02]  /*76e0*/  MOV R2, R23 ;  /* 0x0000001700027202 */ /* 0x001fe40000000f00 */
[----:B------:R-:W-:-:S07]  /*76f0*/  MOV R3, RZ ;  /* 0x000000ff00037202 */ /* 0x000fce0000000f00 */
.L_x_24367:
[----:B------:R-:W-:Y:S05]  /*7700*/  BSYNC B7 ;  /* 0x0000000000077941 */ /* 0x000fea0003800000 */
.L_x_24366:
        /* <DEDUP_REMOVED lines=306> */
.L_x_24372:
        /* <DEDUP_REMOVED lines=32> */
.L_x_24374:
[----:B------:R-:W-:Y:S05]  /*8c30*/  BSYNC B6 ;  /* 0x0000000000067941 */ /* 0x000fea0003800000 */
.L_x_24373:
        /* <DEDUP_REMOVED lines=284> */
.L_x_24375:
[----:B------:R-:W2:Y:S01]  /*9e00*/  LDG.E.64 R18, desc[UR36][R18.64] ;  /* 0x0000002412127981 */ /* 0x000ea2000c1e1b00 */
[----:B------:R-:W0:Y:S02]  /*9e10*/  LDC.64 R4, c[0x0][0x5c8] ;  /* 0x00017200ff047b82 */ /* 0x000e240000000a00 */
[----:B0-----:R-:W-:-:S05]  /*9e20*/  IMAD.WIDE R2, R3, 0x8, R4 ;  /* 0x0000000803027825 */ /* 0x001fca00078e0204 */
[----:B--2---:R-:W-:Y:S01]  /*9e30*/  REDG.E.ADD.64.STRONG.GPU desc[UR36][R2.64], R18 ;  /* 0x000000120200798e */ /* 0x004fe2000c10e5a4 */
[----:B------:R-:W-:Y:S05]  /*9e40*/  EXIT ;  /* 0x000000000000794d */ /* 0x000fea0003800000 */
.L_x_24376:
        /* <DEDUP_REMOVED lines=11> */
.L_x_28137:


//--------------------- .text._ZN2at6native24index_elementwise_kernelILi128ELi4EZNS0_20cuda_take_put_kernelIilZZZZZNS0_10put_kernelERNS_14TensorIteratorERKNS_10TensorBaseEbENKUlvE_clEvENKUlvE1_clEvENKUlvE_clEvENKUlvE0_clEvEUlRilE0_EEvS4_S7_RKT1_EUliE_EEvlSE_ --------------------------
	.section	.text._ZN2at6native24index_elementwise_kernelILi128ELi4EZNS0_20cuda_take_put_kernelIilZZZZZNS0_10put_kernelERNS_14TensorIteratorERKNS_10TensorBaseEbENKUlvE_clEvENKUlvE1_clEvENKUlvE_clEvENKUlvE0_clEvEUlRilE0_EEvS4_S7_RKT1_EUliE_EEvlSE_,"ax",@progbits
	.align	128
        .global         _ZN2at6native24index_elementwise_kernelILi128ELi4EZNS0_20cuda_take_put_kernelIilZZZZZNS0_10put_kernelERNS_14TensorIteratorERKNS_10TensorBaseEbENKUlvE_clEvENKUlvE1_clEvENKUlvE_clEvENKUlvE0_clEvEUlRilE0_EEvS4_S7_RKT1_EUliE_EEvlSE_
        .type           _ZN2at6native24index_elementwise_kernelILi128ELi4EZNS0_20cuda_take_put_kernelIilZZZZZNS0_10put_kernelERNS_14TensorIteratorERKNS_10TensorBaseEbENKUlvE_clEvENKUlvE1_clEvENKUlvE_clEvENKUlvE0_clEvEUlRilE0_EEvS4_S7_RKT1_EUliE_EEvlSE_,@function
        .size           _ZN2at6native24index_elementwise_kernelILi128ELi4EZNS0_20cuda_take_put_kernelIilZZZZZNS0_10put_kernelERNS_14TensorIteratorERKNS_10TensorBaseEbENKUlvE_clEvENKUlvE1_clEvENKUlvE_clEvENKUlvE0_clEvEUlRilE0_EEvS4_S7_RKT1_EUliE_EEvlSE_,(.L_x_27978 - _ZN2at6native24index_elementwise_kernelILi128ELi4EZNS0_20cuda_take_put_kernelIilZZZZZNS0_10put_kernelERNS_14TensorIteratorERKNS_10TensorBaseEbENKUlvE_clEvENKUlvE1_clEvENKUlvE_clEvENKUlvE0_clEvEUlRilE0_EEvS4_S7_RKT1_EUliE_EEvlSE_)
        .other          _ZN2at6native24index_elementwise_kernelILi128ELi4EZNS0_20cuda_take_put_kernelIilZZZZZNS0_10put_kernelERNS_14TensorIteratorERKNS_10TensorBaseEbENKUlvE_clEvENKUlvE1_clEvENKUlvE_clEvENKUlvE0_clEvEUlRilE0_EEvS4_S7_RKT1_EUliE_EEvlSE_,@"STO_CUDA_ENTRY STV_DEFAULT"
_ZN2at6native24index_elementwise_kernelILi128ELi4EZNS0_20cuda_take_put_kernelIilZZZZZNS0_10put_kernelERNS_14TensorIteratorERKNS_10TensorBaseEbENKUlvE_clEvENKUlvE1_clEvENKUlvE_clEvENKUlvE0_clEvEUlRilE0_EEvS4_S7_RKT1_EUliE_EEvlSE_:
.text._ZN2at6native24index_elementwise_kernelILi128ELi4EZNS0_20cuda_take_put_kernelIilZZZZZNS0_10put_kernelERNS_14TensorIteratorERKNS_10TensorBaseEbENKUlvE_clEvENKUlvE1_clEvENKUlvE_clEvENKUlvE0_clEvEUlRilE0_EEvS4_S7_RKT1_EUliE_EEvlSE_:
        /* <DEDUP_REMOVED lines=317> */
.L_x_24379:
        /* <DEDUP_REMOVED lines=29> */
.L_x_24381:
[----:B------:R-:W-:Y:S05]  /*15a0*/  BSYNC B7 ;  /* 0x0000000000077941 */ /* 0x000fea0003800000 */
.L_x_24380:
        /* <DEDUP_REMOVED lines=25> */
[----:B------:R-:W-:Y:S05]  /*1740*/  CALL.REL.NOINC `($__internal_60_$__cuda_sm20_div_u64) ;  /* 0x000001a4004c7944 */ /* 0x000fea0003c00000 */
        /* <DEDUP_REMOVED lines=11> */
.L_x_24384:
        /* <DEDUP_REMOVED lines=23> */
.L_x_24385:
[----:B------:R-:W-:Y:S05]  /*1970*/  BSYNC B0 ;  /* 0x0000000000007941 */ /* 0x000fea0003800000 */
.L_x_24383:
        /* <DEDUP_REMOVED lines=32> */
.L_x_24387:
        /* <DEDUP_REMOVED lines=24> */
.L_x_24388:
[----:B------:R-:W-:Y:S05]  /*1d00*/  BSYNC B0 ;  /* 0x0000000000007941 */ /* 0x000fea0003800000 */
.L_x_24386:
        /* <DEDUP_REMOVED lines=20> */
[----:B------:R-:W-:Y:S05]  /*1e50*/  CALL.REL.NOINC `($__internal_60_$__cuda_sm20_div_u64) ;  /* 0x0000019c00887944 */ /* 0x000fea0003c00000 */
        /* <DEDUP_REMOVED lines=12> */
.L_x_24390:
        /* <DEDUP_REMOVED lines=24> */
.L_x_24391:
[----:B------:R-:W-:Y:S05]  /*20a0*/  BSYNC B0 ;  /* 0x0000000000007941 */ /* 0x000fea0003800000 */
.L_x_24389:
        /* <DEDUP_REMOVED lines=33> */
.L_x_24393:
        /* <DEDUP_REMOVED lines=24> */
.L_x_24394:
[----:B------:R-:W-:Y:S05]  /*2440*/  BSYNC B0 ;  /* 0x0000000000007941 */ /* 0x000fea0003800000 */
.L_x_24392:
        /* <DEDUP_REMOVED lines=33> */
.L_x_24396:
        /* <DEDUP_REMOVED lines=24> */
.L_x_24397:
[----:B------:R-:W-:Y:S05]  /*27e0*/  BSYNC B0 ;  /* 0x0000000000007941 */ /* 0x000fea0003800000 */
.L_x_24395:
        /* <DEDUP_REMOVED lines=33> */
.L_x_24399:
        /* <DEDUP_REMOVED lines=24> */
.L_x_24400:
[----:B------:R-:W-:Y:S05]  /*2b80*/  BSYNC B0 ;  /* 0x0000000000007941 */ /* 0x000fea0003800000 */
.L_x_24398:
        /* <DEDUP_REMOVED lines=33> */
.L_x_24402:
        /* <DEDUP_REMOVED lines=24> */
.L_x_24403:
[----:B------:R-:W-:Y:S05]  /*2f20*/  BSYNC B0 ;  /* 0x0000000000007941 */ /* 0x000fea0003800000 */
.L_x_24401:
        /* <DEDUP_REMOVED lines=33> */
.L_x_24405:
        /* <DEDUP_REMOVED lines=24> */
.L_x_24406:
[----:B------:R-:W-:Y:S05]  /*32c0*/  BSYNC B0 ;  /* 0x0000000000007941 */ /* 0x000fea0003800000 */
.L_x_24404:
        /* <DEDUP_REMOVED lines=33> */
.L_x_24408:
        /* <DEDUP_REMOVED lines=24> */
.L_x_24409:
[----:B------:R-:W-:Y:S05]  /*3660*/  BSYNC B0 ;  /* 0x0000000000007941 */ /* 0x000fea0003800000 */
.L_x_24407:
        /* <DEDUP_REMOVED lines=33> */
.L_x_24411:
        /* <DEDUP_REMOVED lines=24> */
.L_x_24412:
[----:B------:R-:W-:Y:S05]  /*3a00*/  BSYNC B0 ;  /* 0x0000000000007941 */ /* 0x000fea0003800000 */
.L_x_24410:
        /* <DEDUP_REMOVED lines=33> */
.L_x_24414:
        /* <DEDUP_REMOVED lines=24> */
.L_x_24415:
[----:B------:R-:W-:Y:S05]  /*3da0*/  BSYNC B0 ;  /* 0x0000000000007941 */ /* 0x000fea0003800000 */
.L_x_24413:
        /* <DEDUP_REMOVED lines=33> */
.L_x_24417:
        /* <DEDUP_REMOVED lines=24> */
.L_x_24418:
[----:B------:R-:W-:Y:S05]  /*4140*/  BSYNC B0 ;  /* 0x0000000000007941 */ /* 0x000fea0003800000 */
.L_x_24416:
        /* <DEDUP_REMOVED lines=33> */
.L_x_24420:
        /* <DEDUP_REMOVED lines=24> */
.L_x_24421:
[----:B------:R-:W-:Y:S05]  /*44e0*/  BSYNC B0 ;  /* 0x0000000000007941 */ /* 0x000fea0003800000 */
.L_x_24419:
        /* <DEDUP_REMOVED lines=33> */
.L_x_24423:
        /* <DEDUP_REMOVED lines=24> */
.L_x_24424:
[----:B------:R-:W-:Y:S05]  /*4880*/  BSYNC B0 ;  /* 0x0000000000007941 */ /* 0x000fea0003800000 */
.L_x_24422:
        /* <DEDUP_REMOVED lines=33> */
.L_x_24426:
        /* <DEDUP_REMOVED lines=24> */
.L_x_24427:
[----:B------:R-:W-:Y:S05]  /*4c20*/  BSYNC B0 ;  /* 0x0000000000007941 */ /* 0x000fea0003800000 */
.L_x_24425:
        /* <DEDUP_REMOVED lines=33> */
.L_x_24429:
        /* <DEDUP_REMOVED lines=24> */
.L_x_24430:
[----:B------:R-:W-:Y:S05]  /*4fc0*/  BSYNC B0 ;  /* 0x0000000000007941 */ /* 0x000fea0003800000 */
.L_x_24428:
        /* <DEDUP_REMOVED lines=33> */
.L_x_24432:
        /* <DEDUP_REMOVED lines=24> */
.L_x_24433:
[----:B------:R-:W-:Y:S05]  /*5360*/  BSYNC B0 ;  /* 0x0000000000007941 */ /* 0x000fea0003800000 */
.L_x_24431:
        /* <DEDUP_REMOVED lines=33> */
.L_x_24435:
        /* <DEDUP_REMOVED lines=24> */
.L_x_24436:
[----:B------:R-:W-:Y:S05]  /*5700*/  BSYNC B0 ;  /* 0x0000000000007941 */ /* 0x000fea0003800000 */
.L_x_24434:
        /* <DEDUP_REMOVED lines=33> */
.L_x_24438:
        /* <DEDUP_REMOVED lines=24> */
.L_x_24439:
[----:B------:R-:W-:Y:S05]  /*5aa0*/  BSYNC B0 ;  /* 0x0000000000007941 */ /* 0x000fea0003800000 */
.L_x_24437:
        /* <DEDUP_REMOVED lines=33> */
.L_x_24441:
        /* <DEDUP_REMOVED lines=24> */
.L_x_24442:
[----:B------:R-:W-:Y:S05]  /*5e40*/  BSYNC B0 ;  /* 0x0000000000007941 */ /* 0x000fea0003800000 */
.L_x_24440:
        /* <DEDUP_REMOVED lines=33> */
.L_x_24444:
        /* <DEDUP_REMOVED lines=24> */
.L_x_24445:
[----:B------:R-:W-:Y:S05]  /*61e0*/  BSYNC B0 ;  /* 0x0000000000007941 */ /* 0x000fea0003800000 */
.L_x_24443:
        /* <DEDUP_REMOVED lines=33> */
.L_x_24447:
        /* <DEDUP_REMOVED lines=24> */
.L_x_24448:
[----:B------:R-:W-:Y:S05]  /*6580*/  BSYNC B0 ;  /* 0x0000000000007941 */ /* 0x000fea0003800000 */
.L_x_24446:
        /* <DEDUP_REMOVED lines=33> */
.L_x_24450:
        /* <DEDUP_REMOVED lines=24> */
.L_x_24451:
[----:B------:R-:W-:Y:S05]  /*6920*/  BSYNC B0 ;  /* 0x0000000000007941 */ /* 0x000fea0003800000 */
.L_x_24449:
        /* <DEDUP_REMOVED lines=31> */
.L_x_24453:
        /* <DEDUP_REMOVED lines=23> */
.L_x_24454:
[----:B------:R-:W-:Y:S05]  /*6c90*/  BSYNC B0 ;  /* 0x0000000000007941 */ /* 0x000fea0003800000 */
.L_x_24452:
        /* <DEDUP_REMOVED lines=17> */
[----:B------:R-:W-:Y:S05]  /*6db0*/  CALL.REL.NOINC `($__internal_61_$__cuda_sm20_rem_u64) ;  /* 0x0000015000c47944 */ /* 0x000fea0003c00000 */
[----:B------:R-:W-:Y:S01]  /*6dc0*/  IMAD.MOV.U32 R4, RZ, RZ, R0 ;  /* 0x000000ffff047224 */ /* 0x000fe200078e0000 */
[----:B------:R-:W-:Y:S01]  /*6dd0*/  MOV R5, R3 ;  /* 0x0000000300057202 */ /* 0x000fe20000000f00 */
[----:B------:R-:W-:Y:S06]  /*6de0*/  BRA `(.L_x_24457) ;  /* 0x0000000000507947 */ /* 0x000fec0003800000 */
.L_x_24456:
        /* <DEDUP_REMOVED lines=20> */
.L_x_24457:
[----:B------:R-:W-:Y:S05]  /*6f30*/  BSYNC B0 ;  /* 0x0000000000007941 */ /* 0x000fea0003800000 */
.L_x_24455:
[----:B------:R-:W-:Y:S01]  /*6f40*/  ULDC.64 UR4, c[0x0][0x5c0] ;  /* 0x0001700000047ab9 */ /* 0x000fe20000000a00 */
[----:B------:R-:W-:Y:S02]  /*6f50*/  IMAD.MOV.U32 R3, RZ, RZ, R15 ;  /* 0x000000ffff037224 */ /* 0x000fe400078e000f */
[----:B------:R-:W-:Y:S02]  /*6f60*/  IMAD R5, R5, UR4, RZ ;  /* 0x0000000405057c24 */ /* 0x000fe4000f8e02ff */
[----:B------:R-:W-:-:S04]  /*6f70*/  IMAD.WIDE.U32 R2, R4, UR4, R2 ;  /* 0x0000000404027c25 */ /* 0x000fc8000f8e0002 */
[----:B------:R-:W-:-:S05]  /*6f80*/  IMAD R5, R4, UR5, R5 ;  /* 0x0000000504057c24 */ /* 0x000fca000f8e0205 */
[----:B------:R-:W-:-:S07]  /*6f90*/  IADD3 R15, R3, R5, RZ ;  /* 0x00000005030f7210 */ /* 0x000fce0007ffe0ff */
.L_x_24382:
        /* <DEDUP_REMOVED lines=12> */
.L_x_24378:
[----:B------:R-:W-:Y:S05]  /*7060*/  BSYNC B6 ;  /* 0x0000000000067941 */ /* 0x000fea0003800000 */
.L_x_24377:
        /* <DEDUP_REMOVED lines=308> */
.L_x_24460:
        /* <DEDUP_REMOVED lines=29> */
.L_x_24462:
[----:B------:R-:W-:Y:S05]  /*8580*/  BSYNC B7 ;  /* 0x0000000000077941 */ /* 0x000fea0003800000 */
.L_x_24461:
        /* <DEDUP_REMOVED lines=37> */
.L_x_24465:
        /* <DEDUP_REMOVED lines=23> */
.L_x_24466:
[----:B------:R-:W-:Y:S05]  /*8950*/  BSYNC B0 ;  /* 0x0000000000007941 */ /* 0x000fea0003800000 */
.L_x_24464:
        /* <DEDUP_REMOVED lines=32> */
.L_x_24468:
        /* <DEDUP_REMOVED lines=24> */
.L_x_24469:
[----:B------:R-:W-:Y:S05]  /*8ce0*/  BSYNC B0 ;  /* 0x0000000000007941 */ /* 0x000fea0003800000 */
.L_x_24467:
        /* <DEDUP_REMOVED lines=32> */
.L_x_24471:
        /* <DEDUP_REMOVED lines=24> */
.L_x_24472:
[----:B------:R-:W-:Y:S05]  /*9070*/  BSYNC B0 ;  /* 0x0000000000007941 */ /* 0x000fea0003800000 */
.L_x_24470:
        /* <DEDUP_REMOVED lines=32> */
.L_x_24474:
        /* <DEDUP_REMOVED lines=24> */
.L_x_24475:
[----:B------:R-:W-:Y:S05]  /*9400*/  BSYNC B0 ;  /* 0x0000000000007941 */ /* 0x000fea0003800000 */
.L_x_24473:
        /* <DEDUP_REMOVED lines=32> */
.L_x_24477:
        /* <DEDUP_REMOVED lines=24> */
.L_x_24478:
[----:B------:R-:W-:Y:S05]  /*9790*/  BSYNC B0 ;  /* 0x0000000000007941 */ /* 0x000fea0003800000 */
.L_x_24476:
        /* <DEDUP_REMOVED lines=32> */
.L_x_24480:
        /* <DEDUP_REMOVED lines=24> */
.L_x_24481:
[----:B------:R-:W-:Y:S05]  /*9b20*/  BSYNC B0 ;  /* 0x0000000000007941 */ /* 0x000fea0003800000 */
.L_x_24479:
        /* <DEDUP_REMOVED lines=32> */
.L_x_24483:
        /* <DEDUP_REMOVED lines=24> */
.L_x_24484:
[----:B------:R-:W-:Y:S05]  /*9eb0*/  BSYNC B0 ;  /* 0x0000000000007941 */ /* 0x000fea0003800000 */
.L_x_24482:
        /* <DEDUP_REMOVED lines=32> */
.L_x_24486:
        /* <DEDUP_REMOVED lines=24> */
.L_x_24487:
[----:B------:R-:W-:Y:S05]  /*a240*/  BSYNC B0 ;  /* 0x0000000000007941 */ /* 0x000fea0003800000 */
.L_x_24485:
        /* <DEDUP_REMOVED lines=32> */
.L_x_24489:
        /* <DEDUP_REMOVED lines=24> */
.L_x_24490:
[----:B------:R-:W-:Y:S05]  /*a5d0*/  BSYNC B0 ;  /* 0x0000000000007941 */ /* 0x000fea0003800000 */
.L_x_24488:
        /* <DEDUP_REMOVED lines=32> */
.L_x_24492:
        /* <DEDUP_REMOVED lines=24> */
.L_x_24493:
[----:B------:R-:W-:Y:S05]  /*a960*/  BSYNC B0 ;  /* 0x0000000000007941 */ /* 0x000fea0003800000 */
.L_x_24491:
        /* <DEDUP_REMOVED lines=32> */
.L_x_24495:
        /* <DEDUP_REMOVED lines=24> */
.L_x_24496:
[----:B------:R-:W-:Y:S05]  /*acf0*/  BSYNC B0 ;  /* 0x0000000000007941 */ /* 0x000fea0003800000 */
.L_x_24494:
        /* <DEDUP_REMOVED lines=32> */
.L_x_24498:
        /* <DEDUP_REMOVED lines=24> */
.L_x_24499:
[----:B------:R-:W-:Y:S05]  /*b080*/  BSYNC B0 ;  /* 0x0000000000007941 */ /* 0x000fea0003800000 */
.L_x_24497:
        /* <DEDUP_REMOVED lines=32> */
.L_x_24501:
        /* <DEDUP_REMOVED lines=24> */
.L_x_24502:
[----:B------:R-:W-:Y:S05]  /*b410*/  BSYNC B0 ;  /* 0x0000000000007941 */ /* 0x000fea0003800000 */
.L_x_24500:
        /* <DEDUP_REMOVED lines=32> */
.L_x_24504:
        /* <DEDUP_REMOVED lines=24> */
.L_x_24505:
[----:B------:R-:W-:Y:S05]  /*b7a0*/  BSYNC B0 ;  /* 0x0000000000007941 */ /* 0x000fea0003800000 */
.L_x_24503:
        /* <DEDUP_REMOVED lines=32> */
.L_x_24507:
        /* <DEDUP_REMOVED lines=24> */
.L_x_24508:
[----:B------:R-:W-:Y:S05]  /*bb30*/  BSYNC B0 ;  /* 0x0000000000007941 */ /* 0x000fea0003800000 */
.L_x_24506:
        /* <DEDUP_REMOVED lines=32> */
.L_x_24510:
        /* <DEDUP_REMOVED lines=24> */
.L_x_24511:
[----:B------:R-:W-:Y:S05]  /*bec0*/  BSYNC B0 ;  /* 0x0000000000007941 */ /* 0x000fea0003800000 */
.L_x_24509:
        /* <DEDUP_REMOVED lines=32> */
.L_x_24513:
        /* <DEDUP_REMOVED lines=24> */
.L_x_24514:
[----:B------:R-:W-:Y:S05]  /*c250*/  BSYNC B0 ;  /* 0x0000000000007941 */ /* 0x000fea0003800000 */
.L_x_24512:
        /* <DEDUP_REMOVED lines=32> */
.L_x_24516:
        /* <DEDUP_REMOVED lines=24> */
.L_x_24517:
[----:B------:R-:W-:Y:S05]  /*c5e0*/  BSYNC B0 ;  /* 0x0000000000007941 */ /* 0x000fea0003800000 */
.L_x_24515:
        /* <DEDUP_REMOVED lines=32> */
.L_x_24519:
        /* <DEDUP_REMOVED lines=24> */
.L_x_24520:
[----:B------:R-:W-:Y:S05]  /*c970*/  BSYNC B0 ;  /* 0x0000000000007941 */ /* 0x000fea0003800000 */
.L_x_24518:
        /* <DEDUP_REMOVED lines=32> */
.L_x_24522:
        /* <DEDUP_REMOVED lines=24> */
.L_x_24523:
[----:B------:R-:W-:Y:S05]  /*cd00*/  BSYNC B0 ;  /* 0x0000000000007941 */ /* 0x000fea0003800000 */
.L_x_24521:
        /* <DEDUP_REMOVED lines=32> */
.L_x_24525:
        /* <DEDUP_REMOVED lines=24> */
.L_x_24526:
[----:B------:R-:W-:Y:S05]  /*d090*/  BSYNC B0 ;  /* 0x0000000000007941 */ /* 0x000fea0003800000 */
.L_x_24524:
        /* <DEDUP_REMOVED lines=32> */
.L_x_24528:
        /* <DEDUP_REMOVED lines=24> */
.L_x_24529:
[----:B------:R-:W-:Y:S05]  /*d420*/  BSYNC B0 ;  /* 0x0000000000007941 */ /* 0x000fea0003800000 */
.L_x_24527:
        /* <DEDUP_REMOVED lines=32> */
.L_x_24531:
        /* <DEDUP_REMOVED lines=24> */
.L_x_24532:
[----:B------:R-:W-:Y:S05]  /*d7b0*/  BSYNC B0 ;  /* 0x0000000000007941 */ /* 0x000fea0003800000 */
.L_x_24530:
        /* <DEDUP_REMOVED lines=30> */
.L_x_24534:
        /* <DEDUP_REMOVED lines=23> */
.L_x_24535:
[----:B------:R-:W-:Y:S05]  /*db10*/  BSYNC B0 ;  /* 0x0000000000007941 */ /* 0x000fea0003800000 */
.L_x_24533:
        /* <DEDUP_REMOVED lines=20> */
.L_x_24537:
        /* <DEDUP_REMOVED lines=19> */
.L_x_24538:
[----:B------:R-:W-:Y:S05]  /*dd90*/  BSYNC B0 ;  /* 0x0000000000007941 */ /* 0x000fea0003800000 */
.L_x_24536:
[----:B------:R-:W-:Y:S02]  /*dda0*/  ULDC.64 UR4, c[0x0][0x5c0] ;  /* 0x0001700000047ab9 */ /* 0x000fe40000000a00 */
[----:B------:R-:W-:Y:S02]  /*ddb0*/  IMAD R3, R5, UR4, RZ ;  /* 0x0000000405037c24 */ /* 0x000fe4000f8e02ff */
[----:B------:R-:W-:-:S04]  /*ddc0*/  IMAD.WIDE.U32 R12, R4, UR4, R12 ;  /* 0x00000004040c7c25 */ /* 0x000fc8000f8e000c */
[----:B------:R-:W-:-:S05]  /*ddd0*/  IMAD R3, R4, UR5, R3 ;  /* 0x0000000504037c24 */ /* 0x000fca000f8e0203 */
[----:B------:R-:W-:-:S07]  /*dde0*/  IADD3 R13, R13, R3, RZ ;  /* 0x000000030d0d7210 */ /* 0x000fce0007ffe0ff */
.L_x_24463:
        /* <DEDUP_REMOVED lines=11> */
.L_x_24459:
[----:B------:R-:W-:Y:S05]  /*dea0*/  BSYNC B6 ;  /* 0x0000000000067941 */ /* 0x000fea0003800000 */
.L_x_24458:
        /* <DEDUP_REMOVED lines=308> */
.L_x_24541:
        /* <DEDUP_REMOVED lines=29> */
.L_x_24543:
[----:B------:R-:W-:Y:S05]  /*f3c0*/  BSYNC B7 ;  /* 0x0000000000077941 */ /* 0x000fea0003800000 */
.L_x_24542:
        /* <DEDUP_REMOVED lines=37> */
.L_x_24546:
        /* <DEDUP_REMOVED lines=23> */
.L_x_24547:
[----:B------:R-:W-:Y:S05]  /*f790*/  BSYNC B0 ;  /* 0x0000000000007941 */ /* 0x000fea0003800000 */
.L_x_24545:
        /* <DEDUP_REMOVED lines=32> */
.L_x_24549:
        /* <DEDUP_REMOVED lines=24> */
.L_x_24550:
[----:B------:R-:W-:Y:S05]  /*fb20*/  BSYNC B0 ;  /* 0x0000000000007941 */ /* 0x000fea0003800000 */
.L_x_24548:
        /* <DEDUP_REMOVED lines=32> */
.L_x_24552:
        /* <DEDUP_REMOVED lines=24> */
.L_x_24553:
[----:B------:R-:W-:Y:S05]  /*feb0*/  BSYNC B0 ;  /* 0x0000000000007941 */ /* 0x000fea0003800000 */
.L_x_24551:
        /* <DEDUP_REMOVED lines=32> */
.L_x_24555:
        /* <DEDUP_REMOVED lines=24> */
.L_x_24556:
[----:B------:R-:W-:Y:S05]  /*10240*/  BSYNC B0 ;  /* 0x0000000000007941 */ /* 0x000fea0003800000 */
.L_x_24554:
        /* <DEDUP_REMOVED lines=32> */
.L_x_24558:
        /* <DEDUP_REMOVED lines=24> */
.L_x_24559:
[----:B------:R-:W-:Y:S05]  /*105d0*/  BSYNC B0 ;  /* 0x0000000000007941 */ /* 0x000fea0003800000 */
.L_x_24557:
        /* <DEDUP_REMOVED lines=32> */
.L_x_24561:
        /* <DEDUP_REMOVED lines=24> */
.L_x_24562:
[----:B------:R-:W-:Y:S05]  /*10960*/  BSYNC B0 ;  /* 0x0000000000007941 */ /* 0x000fea0003800000 */
.L_x_24560:
        /* <DEDUP_REMOVED lines=32> */
.L_x_24564:
        /* <DEDUP_REMOVED lines=24> */
.L_x_24565:
[----:B------:R-:W-:Y:S05]  /*10cf0*/  BSYNC B0 ;  /* 0x0000000000007941 */ /* 0x000fea0003800000 */
.L_x_24563:
        /* <DEDUP_REMOVED lines=32> */
.L_x_24567:
        /* <DEDUP_REMOVED lines=24> */
.L_x_24568:
[----:B------:R-:W-:Y:S05]  /*11080*/  BSYNC B0 ;  /* 0x0000000000007941 */ /* 0x000fea0003800000 */
.L_x_24566:
        /* <DEDUP_REMOVED lines=32> */
.L_x_24570:
        /* <DEDUP_REMOVED lines=24> */
.L_x_24571:
[----:B------:R-:W-:Y:S05]  /*11410*/  BSYNC B0 ;  /* 0x0000000000007941 */ /* 0x000fea0003800000 */
.L_x_24569:
        /* <DEDUP_REMOVED lines=32> */
.L_x_24573:
        /* <DEDUP_REMOVED lines=24> */
.L_x_24574:
[----:B------:R-:W-:Y:S05]  /*117a0*/  BSYNC B0 ;  /* 0x0000000000007941 */ /* 0x000fea0003800000 */
.L_x_24572:
        /* <DEDUP_REMOVED lines=32> */
.L_x_24576:
        /* <DEDUP_REMOVED lines=24> */
.L_x_24577:
[----:B------:R-:W-:Y:S05]  /*11b30*/  BSYNC B0 ;  /* 0x0000000000007941 */ /* 0x000fea0003800000 */
.L_x_24575:
        /* <DEDUP_REMOVED lines=32> */
.L_x_24579:
        /* <DEDUP_REMOVED lines=24> */
.L_x_24580:
[----:B------:R-:W-:Y:S05]  /*11ec0*/  BSYNC B0 ;  /* 0x0000000000007941 */ /* 0x000fea0003800000 */
.L_x_24578:
        /* <DEDUP_REMOVED lines=32> */
.L_x_24582:
        /* <DEDUP_REMOVED lines=24> */
.L_x_24583:
[----:B------:R-:W-:Y:S05]  /*12250*/  BSYNC B0 ;  /* 0x0000000000007941 */ /* 0x000fea0003800000 */
.L_x_24581:
        /* <DEDUP_REMOVED lines=32> */
.L_x_24585:
        /* <DEDUP_REMOVED lines=24> */
.L_x_24586:
[----:B------:R-:W-:Y:S05]  /*125e0*/  BSYNC B0 ;  /* 0x0000000000007941 */ /* 0x000fea0003800000 */
.L_x_24584:
        /* <DEDUP_REMOVED lines=19> */
[----:B------:R-:W-:Y:S05]  /*12720*/  CALL.REL.NOINC `($__internal_60_$__cuda_sm20_div_u64) ;  /* 0x0000009400547944 */ /* 0x000fea0003c00000 */
        /* <DEDUP_REMOVED lines=12> */
.L_x_24588:
        /* <DEDUP_REMOVED lines=24> */
.L_x_24589:
[----:B------:R-:W-:Y:S05]  /*12970*/  BSYNC B0 ;  /* 0x0000000000007941 */ /* 0x000fea0003800000 */
.L_x_24587:
        /* <DEDUP_REMOVED lines=19> */
[----:B------:R-:W-:Y:S05]  /*12ab0*/  CALL.REL.NOINC `($__internal_60_$__cuda_sm20_div_u64) ;  /* 0x0000009000707944 */ /* 0x000fea0003c00000 */
        /* <DEDUP_REMOVED lines=12> */
.L_x_24591:
        /* <DEDUP_REMOVED lines=24> */
.L_x_24592:
[----:B------:R-:W-:Y:S05]  /*12d00*/  BSYNC B0 ;  /* 0x0000000000007941 */ /* 0x000fea0003800000 */
.L_x_24590:
        /* <DEDUP_REMOVED lines=32> */
.L_x_24594:
        /* <DEDUP_REMOVED lines=24> */
.L_x_24595:
[----:B------:R-:W-:Y:S05]  /*13090*/  BSYNC B0 ;  /* 0x0000000000007941 */ /* 0x000fea0003800000 */
.L_x_24593:
        /* <DEDUP_REMOVED lines=32> */
.L_x_24597:
        /* <DEDUP_REMOVED lines=24> */
.L_x_24598:
[----:B------:R-:W-:Y:S05]  /*13420*/  BSYNC B0 ;  /* 0x0000000000007941 */ /* 0x000fea0003800000 */
.L_x_24596:
        /* <DEDUP_REMOVED lines=32> */
.L_x_24600:
        /* <DEDUP_REMOVED lines=24> */
.L_x_24601:
[----:B------:R-:W-:Y:S05]  /*137b0*/  BSYNC B0 ;  /* 0x0000000000007941 */ /* 0x000fea0003800000 */
.L_x_24599:
        /* <DEDUP_REMOVED lines=32> */
.L_x_24603:
        /* <DEDUP_REMOVED lines=24> */
.L_x_24604:
[----:B------:R-:W-:Y:S05]  /*13b40*/  BSYNC B0 ;  /* 0x0000000000007941 */ /* 0x000fea0003800000 */
.L_x_24602:
        /* <DEDUP_REMOVED lines=32> */
.L_x_24606:
        /* <DEDUP_REMOVED lines=24> */
.L_x_24607:
[----:B------:R-:W-:Y:S05]  /*13ed0*/  BSYNC B0 ;  /* 0x0000000000007941 */ /* 0x000fea0003800000 */
.L_x_24605:
        /* <DEDUP_REMOVED lines=32> */
.L_x_24609:
        /* <DEDUP_REMOVED lines=24> */
.L_x_24610:
[----:B------:R-:W-:Y:S05]  /*14260*/  BSYNC B0 ;  /* 0x0000000000007941 */ /* 0x000fea0003800000 */
.L_x_24608:
        /* <DEDUP_REMOVED lines=32> */
.L_x_24612:
        /* <DEDUP_REMOVED lines=24> */
.L_x_24613:
[----:B------:R-:W-:Y:S05]  /*145f0*/  BSYNC B0 ;  /* 0x0000000000007941 */ /* 0x000fea0003800000 */
.L_x_24611:
        /* <DEDUP_REMOVED lines=30> */
.L_x_24615:
        /* <DEDUP_REMOVED lines=23> */
.L_x_24616:
[----:B------:R-:W-:Y:S05]  /*14950*/  BSYNC B0 ;  /* 0x0000000000007941 */ /* 0x000fea0003800000 */
.L_x_24614:
        /* <DEDUP_REMOVED lines=17> */
[----:B------:R-:W-:Y:S01]  /*14a70*/  MOV R4, R0 ;  /* 0x0000000000047202 */ /* 0x000fe20000000f00 */
[----:B------:R-:W-:Y:S01]  /*14a80*/  IMAD.MOV.U32 R5, RZ, RZ, R3 ;  /* 0x000000ffff057224 */ /* 0x000fe200078e0003 */
[----:B------:R-:W-:Y:S06]  /*14a90*/  BRA `(.L_x_24619) ;  /* 0x00000000004c7947 */ /* 0x000fec0003800000 */
.L_x_24618:
        /* <DEDUP_REMOVED lines=19> */
.L_x_24619:
[----:B------:R-:W-:Y:S05]  /*14bd0*/  BSYNC B0 ;  /* 0x0000000000007941 */ /* 0x000fea0003800000 */
.L_x_24617:
[----:B------:R-:W-:Y:S02]  /*14be0*/  ULDC.64 UR4, c[0x0][0x5c0] ;  /* 0x0001700000047ab9 */ /* 0x000fe40000000a00 */
[----:B------:R-:W-:Y:S02]  /*14bf0*/  IMAD R3, R5, UR4, RZ ;  /* 0x0000000405037c24 */ /* 0x000fe4000f8e02ff */
[----:B------:R-:W-:-:S04]  /*14c00*/  IMAD.WIDE.U32 R12, R4, UR4, R12 ;  /* 0x00000004040c7c25 */ /* 0x000fc8000f8e000c */
[----:B------:R-:W-:-:S05]  /*14c10*/  IMAD R3, R4, UR5, R3 ;  /* 0x0000000504037c24 */ /* 0x000fca000f8e0203 */
[----:B------:R-:W-:-:S07]  /*14c20*/  IADD3 R13, R13, R3, RZ ;  /* 0x000000030d0d7210 */ /* 0x000fce0007ffe0ff */
.L_x_24544:
        /* <DEDUP_REMOVED lines=11> */
.L_x_24540:
[----:B------:R-:W-:Y:S05]  /*14ce0*/  BSYNC B6 ;  /* 0x0000000000067941 */ /* 0x000fea0003800000 */
.L_x_24539:
        /* <DEDUP_REMOVED lines=307> */
.L_x_24620:
        /* <DEDUP_REMOVED lines=32> */
.L_x_24622:
[----:B------:R-:W-:Y:S05]  /*16220*/  BSYNC B6 ;  /* 0x0000000000067941 */ /* 0x000fea0003800000 */
.L_x_24621:
        /* <DEDUP_REMOVED lines=37> */
.L_x_24625:
        /* <DEDUP_REMOVED lines=24> */
.L_x_24626:
[----:B------:R-:W-:Y:S05]  /*16600*/  BSYNC B0 ;  /* 0x0000000000007941 */ /* 0x000fea0003800000 */
.L_x_24624:
        /* <DEDUP_REMOVED lines=32> */
.L_x_24628:
        /* <DEDUP_REMOVED lines=24> */
.L_x_24629:
[----:B------:R-:W-:Y:S05]  /*16990*/  BSYNC B0 ;  /* 0x0000000000007941 */ /* 0x000fea0003800000 */
.L_x_24627:
        /* <DEDUP_REMOVED lines=33> */
.L_x_24631:
        /* <DEDUP_REMOVED lines=24> */
.L_x_24632:
[----:B------:R-:W-:Y:S05]  /*16d30*/  BSYNC B0 ;  /* 0x0000000000007941 */ /* 0x000fea0003800000 */
.L_x_24630:
        /* <DEDUP_REMOVED lines=33> */
.L_x_24634:
        /* <DEDUP_REMOVED lines=24> */
.L_x_24635:
[----:B------:R-:W-:Y:S05]  /*170d0*/  BSYNC B0 ;  /* 0x0000000000007941 */ /* 0x000fea0003800000 */
.L_x_24633:
        /* <DEDUP_REMOVED lines=33> */
.L_x_24637:
        /* <DEDUP_REMOVED lines=24> */
.L_x_24638:
[----:B------:R-:W-:Y:S05]  /*17470*/  BSYNC B0 ;  /* 0x0000000000007941 */ /* 0x000fea0003800000 */
.L_x_24636:
        /* <DEDUP_REMOVED lines=33> */
.L_x_24640:
        /* <DEDUP_REMOVED lines=24> */
.L_x_24641:
[----:B------:R-:W-:Y:S05]  /*17810*/  BSYNC B0 ;  /* 0x0000000000007941 */ /* 0x000fea0003800000 */
.L_x_24639:
        /* <DEDUP_REMOVED lines=33> */
.L_x_24643:
        /* <DEDUP_REMOVED lines=24> */
.L_x_24644:
[----:B------:R-:W-:Y:S05]  /*17bb0*/  BSYNC B0 ;  /* 0x0000000000007941 */ /* 0x000fea0003800000 */
.L_x_24642:
        /* <DEDUP_REMOVED lines=33> */
.L_x_24646:
        /* <DEDUP_REMOVED lines=24> */
.L_x_24647:
[----:B------:R-:W-:Y:S05]  /*17f50*/  BSYNC B0 ;  /* 0x0000000000007941 */ /* 0x000fea0003800000 */
.L_x_24645:
        /* <DEDUP_REMOVED lines=33> */
.L_x_24649:
        /* <DEDUP_REMOVED lines=24> */
.L_x_24650:
[----:B------:R-:W-:Y:S05]  /*182f0*/  BSYNC B0 ;  /* 0x0000000000007941 */ /* 0x000fea0003800000 */
.L_x_24648:
        /* <DEDUP_REMOVED lines=33> */
.L_x_24652:
        /* <DEDUP_REMOVED lines=24> */
.L_x_24653:
[----:B------:R-:W-:Y:S05]  /*18690*/  BSYNC B0 ;  /* 0x0000000000007941 */ /* 0x000fea0003800000 */
.L_x_24651:
        /* <DEDUP_REMOVED lines=33> */
.L_x_24655:
        /* <DEDUP_REMOVED lines=24> */
.L_x_24656:
[----:B------:R-:W-:Y:S05]  /*18a30*/  BSYNC B0 ;  /* 0x0000000000007941 */ /* 0x000fea0003800000 */
.L_x_24654:
        /* <DEDUP_REMOVED lines=33> */
.L_x_24658:
        /* <DEDUP_REMOVED lines=24> */
.L_x_24659:
[----:B------:R-:W-:Y:S05]  /*18dd0*/  BSYNC B0 ;  /* 0x0000000000007941 */ /* 0x000fea0003800000 */
.L_x_24657:
        /* <DEDUP_REMOVED lines=33> */
.L_x_24661:
        /* <DEDUP_REMOVED lines=24> */
.L_x_24662:
[----:B------:R-:W-:Y:S05]  /*19170*/  BSYNC B0 ;  /* 0x0000000000007941 */ /* 0x000fea0003800000 */
.L_x_24660:
        /* <DEDUP_REMOVED lines=33> */
.L_x_24664:
        /* <DEDUP_REMOVED lines=24> */
.L_x_24665:
[----:B------:R-:W-:Y:S05]  /*19510*/  BSYNC B0 ;  /* 0x0000000000007941 */ /* 0x000fea0003800000 */
.L_x_24663:
        /* <DEDUP_REMOVED lines=33> */
.L_x_24667:
        /* <DEDUP_REMOVED lines=24> */
.L_x_24668:
[----:B------:R-:W-:Y:S05]  /*198b0*/  BSYNC B0 ;  /* 0x0000000000007941 */ /* 0x000fea0003800000 */
.L_x_24666:
        /* <DEDUP_REMOVED lines=33> */
.L_x_24670:
        /* <DEDUP_REMOVED lines=24> */
.L_x_24671:
[----:B------:R-:W-:Y:S05]  /*19c50*/  BSYNC B0 ;  /* 0x0000000000007941 */ /* 0x000fea0003800000 */
.L_x_24669:
        /* <DEDUP_REMOVED lines=33> */
.L_x_24673:
        /* <DEDUP_REMOVED lines=24> */
.L_x_24674:
[----:B------:R-:W-:Y:S05]  /*19ff0*/  BSYNC B0 ;  /* 0x0000000000007941 */ /* 0x000fea0003800000 */
.L_x_24672:
        /* <DEDUP_REMOVED lines=33> */
.L_x_24676:
        /* <DEDUP_REMOVED lines=24> */
.L_x_24677:
[----:B------:R-:W-:Y:S05]  /*1a390*/  BSYNC B0 ;  /* 0x0000000000007941 */ /* 0x000fea0003800000 */
.L_x_24675:
        /* <DEDUP_REMOVED lines=33> */
.L_x_24679:
        /* <DEDUP_REMOVED lines=24> */
.L_x_24680:
[----:B------:R-:W-:Y:S05]  /*1a730*/  BSYNC B0 ;  /* 0x0000000000007941 */ /* 0x000fea0003800000 */
.L_x_24678:
        /* <DEDUP_REMOVED lines=33> */
.L_x_24682:
        /* <DEDUP_REMOVED lines=24> */
.L_x_24683:
[----:B------:R-:W-:Y:S05]  /*1aad0*/  BSYNC B0 ;  /* 0x0000000000007941 */ /* 0x000fea0003800000 */
.L_x_24681:
        /* <DEDUP_REMOVED lines=33> */
.L_x_24685:
        /* <DEDUP_REMOVED lines=24> */
.L_x_24686:
[----:B------:R-:W-:Y:S05]  /*1ae70*/  BSYNC B0 ;  /* 0x0000000000007941 */ /* 0x000fea0003800000 */
.L_x_24684:
        /* <DEDUP_REMOVED lines=33> */
.L_x_24688:
        /* <DEDUP_REMOVED lines=24> */
.L_x_24689:
[----:B------:R-:W-:Y:S05]  /*1b210*/  BSYNC B0 ;  /* 0x0000000000007941 */ /* 0x000fea0003800000 */
.L_x_24687:
        /* <DEDUP_REMOVED lines=33> */
.L_x_24691:
        /* <DEDUP_REMOVED lines=24> */
.L_x_24692:
[----:B------:R-:W-:Y:S05]  /*1b5b0*/  BSYNC B0 ;  /* 0x0000000000007941 */ /* 0x000fea0003800000 */
.L_x_24690:
        /* <DEDUP_REMOVED lines=31> */
.L_x_24694:
        /* <DEDUP_REMOVED lines=23> */
.L_x_24695:
[----:B------:R-:W-:Y:S05]  /*1b920*/  BSYNC B0 ;  /* 0x0000000000007941 */ /* 0x000fea0003800000 */
.L_x_24693:
        /* <DEDUP_REMOVED lines=17> */
[----:B------:R-:W-:Y:S05]  /*1ba40*/  CALL.REL.NOINC `($__internal_61_$__cuda_sm20_rem_u64) ;  /* 0x0000000400a07944 */ /* 0x000fea0003c00000 */
[----:B------:R-:W-:Y:S01]  /*1ba50*/  IMAD.MOV.U32 R4, RZ, RZ, R0 ;  /* 0x000000ffff047224 */ /* 0x000fe200078e0000 */
[----:B------:R-:W-:Y:S01]  /*1ba60*/  MOV R5, R3 ;  /* 0x0000000300057202 */ /* 0x000fe20000000f00 */
[----:B------:R-:W-:Y:S06]  /*1ba70*/  BRA `(.L_x_24698) ;  /* 0x00000000004c7947 */ /* 0x000fec0003800000 */
.L_x_24697:
        /* <DEDUP_REMOVED lines=19> */
.L_x_24698:
[----:B------:R-:W-:Y:S05]  /*1bbb0*/  BSYNC B0 ;  /* 0x0000000000007941 */ /* 0x000fea0003800000 */
.L_x_24696:
[----:B------:R-:W-:Y:S01]  /*1bbc0*/  ULDC.64 UR4, c[0x0][0x5c0] ;  /* 0x0001700000047ab9 */ /* 0x000fe20000000a00 */
[----:B------:R-:W-:Y:S02]  /*1bbd0*/  IMAD.MOV.U32 R3, RZ, RZ, R15 ;  /* 0x000000ffff037224 */ /* 0x000fe400078e000f */
[----:B------:R-:W-:Y:S02]  /*1bbe0*/  IMAD R5, R5, UR4, RZ ;  /* 0x0000000405057c24 */ /* 0x000fe4000f8e02ff */
[----:B------:R-:W-:-:S04]  /*1bbf0*/  IMAD.WIDE.U32 R2, R4, UR4, R2 ;  /* 0x0000000404027c25 */ /* 0x000fc8000f8e0002 */
[----:B------:R-:W-:-:S05]  /*1bc00*/  IMAD R5, R4, UR5, R5 ;  /* 0x0000000504057c24 */ /* 0x000fca000f8e0205 */
[----:B------:R-:W-:-:S07]  /*1bc10*/  IADD3 R15, R3, R5, RZ ;  /* 0x00000005030f7210 */ /* 0x000fce0007ffe0ff */
.L_x_24623:
[----:B------:R-:W2:Y:S01]  /*1bc20*/  LDG.E R17, desc[UR36][R16.64] ;  /* 0x0000002410117981 */ /* 0x000ea2000c1e1900 */
[----:B------:R-:W-:Y:S02]  /*1bc30*/  ULDC.64 UR4, c[0x0][0x5c8] ;  /* 0x0001720000047ab9 */ /* 0x000fe40000000a00 */
[----:B------:R-:W-:-:S04]  /*1bc40*/  LEA R4, P0, R2, UR4, 0x2 ;  /* 0x0000000402047c11 */ /* 0x000fc8000f8010ff */
[----:B------:R-:W-:-:S05]  /*1bc50*/  LEA.HI.X R5, R2, UR5, R15, 0x2, P0 ;  /* 0x0000000502057c11 */ /* 0x000fca00080f140f */
[----:B--2---:R-:W-:Y:S01]  /*1bc60*/  STG.E desc[UR36][R4.64], R17 ;  /* 0x0000001104007986 */ /* 0x004fe2000c101924 */
[----:B------:R-:W-:Y:S05]  /*1bc70*/  EXIT ;  /* 0x000000000000794d */ /* 0x000fea0003800000 */
        .weak           $__internal_60_$__cuda_sm20_div_u64
        .type           $__internal_60_$__cuda_sm20_div_u64,@function
        .size           $__internal_60_$__cuda_sm20_div_u64,($__internal_61_$__cuda_sm20_rem_u64 - $__internal_60_$__cuda_sm20_div_u64)
$__internal_60_$__cuda_sm20_div_u64:
        /* <DEDUP_REMOVED lines=68> */
[----:B------:R-:W-:Y:S05]  /*1c0c0*/  RET.REL.NODEC R4 `(_ZN2at6native24index_elementwise_kernelILi128ELi4EZNS0_20cuda_take_put_kernelIilZZZZZNS0_10put_kernelERNS_14TensorIteratorERKNS_10TensorBaseEbENKUlvE_clEvENKUlvE1_clEvENKUlvE_clEvENKUlvE0_clEvEUlRilE0_EEvS4_S7_RKT1_EUliE_EEvlSE_) ;  /* 0xfffffe3c04cc7950 */ /* 0x000fea0003c3ffff */
        .weak           $__internal_61_$__cuda_sm20_rem_u64
        .type           $__internal_61_$__cuda_sm20_rem_u64,@function
        .size           $__internal_61_$__cuda_sm20_rem_u64,(.L_x_27978 - $__internal_61_$__cuda_sm20_rem_u64)
$__internal_61_$__cuda_sm20_rem_u64:
        /* <DEDUP_REMOVED lines=63> */
[----:B------:R-:W-:Y:S06]  /*1c4c0*/  RET.REL.NODEC R4 `(_ZN2at6native24index_elementwise_kernelILi128ELi4EZNS0_20cuda_take_put_kernelIilZZZZZNS0_10put_kernelERNS_14TensorIteratorERKNS_10TensorBaseEbENKUlvE_clEvENKUlvE1_clEvENKUlvE_clEvENKUlvE0_clEvEUlRilE0_EEvS4_S7_RKT1_EUliE_EEvlSE_) ;  /* 0xfffffe3804cc7950 */ /* 0x000fec0003c3ffff */
.L_x_24699:
        /* <DEDUP_REMOVED lines=11> */
.L_x_27978:


//--------------------- .text._ZN2at6native24index_elementwise_kernelILi128ELi4EZNS0_20cuda_take_put_kernelIilZZZZZNS0_10put_kernelERNS_14TensorIteratorERKNS_10TensorBaseEbENKUlvE_clEvENKUlvE1_clEvENKUlvE_clEvENKUlvE0_clEvEUlRilE_EEvS4_S7_RKT1_EUliE_EEvlSE_ --------------------------
	.section	.text._ZN2at6native24index_elementwise_kernelILi128ELi4EZNS0_20cuda_take_put_kernelIilZZZZZNS0_10put_kernelERNS_14TensorIteratorERKNS_10TensorBaseEbENKUlvE_clEvENKUlvE1_clEvENKUlvE_clEvENKUlvE0_clEvEUlRilE_EEvS4_S7_RKT1_EUliE_EEvlSE_,"ax",@progbits
	.align	128
        .global         _ZN2at6native24index_elementwise_kernelILi128ELi4EZNS0_20cuda_take_put_kernelIilZZZZZNS0_10put_kernelERNS_14TensorIteratorERKNS_10TensorBaseEbENKUlvE_clEvENKUlvE1_clEvENKUlvE_clEvENKUlvE0_clEvEUlRilE_EEvS4_S7_RKT1_EUliE_EEvlSE_
        .type           _ZN2at6native24index_elementwise_kernelILi128ELi4EZNS0_20cuda_take_put_kernelIilZZZZZNS0_10put_kernelERNS_14TensorIteratorERKNS_10TensorBaseEbENKUlvE_clEvENKUlvE1_clEvENKUlvE_clEvENKUlvE0_clEvEUlRilE_EEvS4_S7_RKT1_EUliE_EEvlSE_,@function
        .size           _ZN2at6native24index_elementwise_kernelILi128ELi4EZNS0_20cuda_take_put_kernelIilZZZZZNS0_10put_kernelERNS_14TensorIteratorERKNS_10TensorBaseEbENKUlvE_clEvENKUlvE1_clEvENKUlvE_clEvENKUlvE0_clEvEUlRilE_EEvS4_S7_RKT1_EUliE_EEvlSE_,(.L_x_27980 - _ZN2at6native24index_elementwise_kernelILi128ELi4EZNS0_20cuda_take_put_kernelIilZZZZZNS0_10put_kernelERNS_14TensorIteratorERKNS_10TensorBaseEbENKUlvE_clEvENKUlvE1_clEvENKUlvE_clEvENKUlvE0_clEvEUlRilE_EEvS4_S7_RKT1_EUliE_EEvlSE_)
        .other          _ZN2at6native24index_elementwise_kernelILi128ELi4EZNS0_20cuda_take_put_kernelIilZZZZZNS0_10put_kernelERNS_14TensorIteratorERKNS_10TensorBaseEbENKUlvE_clEvENKUlvE1_clEvENKUlvE_clEvENKUlvE0_clEvEUlRilE_EEvS4_S7_RKT1_EUliE_EEvlSE_,@"STO_CUDA_ENTRY STV_DEFAULT"
_ZN2at6native24index_elementwise_kernelILi128ELi4EZNS0_20cuda_take_put_kernelIilZZZZZNS0_10put_kernelERNS_14TensorIteratorERKNS_10TensorBaseEbENKUlvE_clEvENKUlvE1_clEvENKUlvE_clEvENKUlvE0_clEvEUlRilE_EEvS4_S7_RKT1_EUliE_EEvlSE_:
.text._ZN2at6native24index_elementwise_kernelILi128ELi4EZNS0_20cuda_take_put_kernelIilZZZZZNS0_10put_kernelERNS_14TensorIteratorERKNS_10TensorBaseEbENKUlvE_clEvENKUlvE1_clEvENKUlvE_clEvENKUlvE0_clEvEUlRilE_EEvS4_S7_RKT1_EUliE_EEvlSE_:
        /* <DEDUP_REMOVED lines=317> */
.L_x_24702:
        /* <DEDUP_REMOVED lines=29> */
.L_x_24704:
[----:B------:R-:W-:Y:S05]  /*15a0*/  BSYNC B7 ;  /* 0x0000000000077941 */ /* 0x000fea0003800000 */
.L_x_24703:
        /* <DEDUP_REMOVED lines=25> */
[----:B------:R-:W-:Y:S05]  /*1740*/  CALL.REL.NOINC `($__internal_62_$__cuda_sm20_div_u64) ;  /* 0x000001a4004c7944 */ /* 0x000fea0003c00000 */
        /* <DEDUP_REMOVED lines=11> */
.L_x_24707:
        /* <DEDUP_REMOVED lines=23> */
.L_x_24708:
[----:B------:R-:W-:Y:S05]  /*1970*/  BSYNC B0 ;  /* 0x0000000000007941 */ /* 0x000fea0003800000 */
.L_x_24706:
        /* <DEDUP_REMOVED lines=32> */
.L_x_24710:
        /* <DEDUP_REMOVED lines=24> */
.L_x_24711:
[----:B------:R-:W-:Y:S05]  /*1d00*/  BSYNC B0 ;  /* 0x0000000000007941 */ /* 0x000fea0003800000 */
.L_x_24709:
        /* <DEDUP_REMOVED lines=20> */
[----:B------:R-:W-:Y:S05]  /*1e50*/  CALL.REL.NOINC `($__internal_62_$__cuda_sm20_div_u64) ;  /* 0x0000019c00887944 */ /* 0x000fea0003c00000 */
        /* <DEDUP_REMOVED lines=12> */
.L_x_24713:
        /* <DEDUP_REMOVED lines=24> */
.L_x_24714:
[----:B------:R-:W-:Y:S05]  /*20a0*/  BSYNC B0 ;  /* 0x0000000000007941 */ /* 0x000fea0003800000 */
.L_x_24712:
        /* <DEDUP_REMOVED lines=33> */
.L_x_24716:
        /* <DEDUP_REMOVED lines=24> */
.L_x_24717:
[----:B------:R-:W-:Y:S05]  /*2440*/  BSYNC B0 ;  /* 0x0000000000007941 */ /* 0x000fea0003800000 */
.L_x_24715:
        /* <DEDUP_REMOVED lines=33> */
.L_x_24719:
        /* <DEDUP_REMOVED lines=24> */
.L_x_24720:
[----:B------:R-:W-:Y:S05]  /*27e0*/  BSYNC B0 ;  /* 0x0000000000007941 */ /* 0x000fea0003800000 */
.L_x_24718:
        /* <DEDUP_REMOVED lines=33> */
.L_x_24722:
        /* <DEDUP_REMOVED lines=24> */
.L_x_24723:
[----:B------:R-:W-:Y:S05]  /*2b80*/  BSYNC B0 ;  /* 0x0000000000007941 */ /* 0x000fea0003800000 */
.L_x_24721:
        /* <DEDUP_REMOVED lines=33> */
.L_x_24725:
        /* <DEDUP_REMOVED lines=24> */
.L_x_24726:
[----:B------:R-:W-:Y:S05]  /*2f20*/  BSYNC B0 ;  /* 0x0000000000007941 */ /* 0x000fea0003800000 */
.L_x_24724:
        /* <DEDUP_REMOVED lines=33> */
.L_x_24728:
        /* <DEDUP_REMOVED lines=24> */
.L_x_24729:
[----:B------:R-:W-:Y:S05]  /*32c0*/  BSYNC B0 ;  /* 0x0000000000007941 */ /* 0x000fea0003800000 */
.L_x_24727:
        /* <DEDUP_REMOVED lines=33> */
.L_x_24731:
        /* <DEDUP_REMOVED lines=24> */
.L_x_24732:
[----:B------:R-:W-:Y:S05]  /*3660*/  BSYNC B0 ;  /* 0x0000000000007941 */ /* 0x000fea0003800000 */
.L_x_24730:
        /* <DEDUP_REMOVED lines=33> */
.L_x_24734:
        /* <DEDUP_REMOVED lines=24> */
.L_x_24735:
[----:B------:R-:W-:Y:S05]  /*3a00*/  BSYNC B0 ;  /* 0x0000000000007941 */ /* 0x000fea0003800000 */
.L_x_24733:
        /* <DEDUP_REMOVED lines=33> */
.L_x_24737:
        /* <DEDUP_REMOVED lines=24> */
.L_x_24738:
[----:B------:R-:W-:Y:S05]  /*3da0*/  BSYNC B0 ;  /* 0x0000000000007941 */ /* 0x000fea0003800000 */
.L_x_24736:
        /* <DEDUP_REMOVED lines=33> */
.L_x_24740:
        /* <DEDUP_REMOVED lines=24> */
.L_x_24741:
[----:B------:R-:W-:Y:S05]  /*4140*/  BSYNC B0 ;  /* 0x0000000000007941 */ /* 0x000fea0003800000 */
.L_x_24739:
        /* <DEDUP_REMOVED lines=33> */
.L_x_24743:
        /* <DEDUP_REMOVED lines=24> */
.L_x_24744:
[----:B------:R-:W-:Y:S05]  /*44e0*/  BSYNC B0 ;  /* 0x0000000000007941 */ /* 0x000fea0003800000 */
.L_x_24742:
        /* <DEDUP_REMOVED lines=33> */
.L_x_24746:
        /* <DEDUP_REMOVED lines=24> */
.L_x_24747:
[----:B------:R-:W-:Y:S05]  /*4880*/  BSYNC B0 ;  /* 0x0000000000007941 */ /* 0x000fea0003800000 */
.L_x_24745:
        /* <DEDUP_REMOVED lines=33> */
.L_x_24749:
        /* <DEDUP_REMOVED lines=24> */
.L_x_24750:
[----:B------:R-:W-:Y:S05]  /*4c20*/  BSYNC B0 ;  /* 0x0000000000007941 */ /* 0x000fea0003800000 */
.L_x_24748:
        /* <DEDUP_REMOVED lines=33> */
.L_x_24752:
        /* <DEDUP_REMOVED lines=24> */
.L_x_24753:
[----:B------:R-:W-:Y:S05]  /*4fc0*/  BSYNC B0 ;  /* 0x0000000000007941 */ /* 0x000fea0003800000 */
.L_x_24751:
        /* <DEDUP_REMOVED lines=33> */
.L_x_24755:
        /* <DEDUP_REMOVED lines=24> */
.L_x_24756:
[----:B------:R-:W-:Y:S05]  /*5360*/  BSYNC B0 ;  /* 0x0000000000007941 */ /* 0x000fea0003800000 */
.L_x_24754:
        /* <DEDUP_REMOVED lines=33> */
.L_x_24758:
        /* <DEDUP_REMOVED lines=24> */
.L_x_24759:
[----:B------:R-:W-:Y:S05]  /*5700*/  BSYNC B0 ;  /* 0x0000000000007941 */ /* 0x000fea0003800000 */
.L_x_24757:
        /* <DEDUP_REMOVED lines=33> */
.L_x_24761:
        /* <DEDUP_REMOVED lines=24> */
.L_x_24762:
[----:B------:R-:W-:Y:S05]  /*5aa0*/  BSYNC B0 ;  /* 0x0000000000007941 */ /* 0x000fea0003800000 */
.L_x_24760:
        /* <DEDUP_REMOVED lines=33> */
.L_x_24764:
        /* <DEDUP_REMOVED lines=24> */
.L_x_24765:
[----:B------:R-:W-:Y:S05]  /*5e40*/  BSYNC B0 ;  /* 0x0000000000007941 */ /* 0x000fea0003800000 */
.L_x_24763:
        /* <DEDUP_REMOVED lines=33> */
.L_x_24767:
        /* <DEDUP_REMOVED lines=24> */
.L_x_24768:
[----:B------:R-:W-:Y:S05]  /*61e0*/  BSYNC B0 ;  /* 0x0000000000007941 */ /* 0x000fea0003800000 */
.L_x_24766:
        /* <DEDUP_REMOVED lines=33> */
.L_x_24770:
        /* <DEDUP_REMOVED lines=24> */
.L_x_24771:
[----:B------:R-:W-:Y:S05]  /*6580*/  BSYNC B0 ;  /* 0x0000000000007941 */ /* 0x000fea0003800000 */
.L_x_24769:
        /* <DEDUP_REMOVED lines=33> */
.L_x_24773:
        /* <DEDUP_REMOVED lines=24> */
.L_x_24774:
[----:B------:R-:W-:Y:S05]  /*6920*/  BSYNC B0 ;  /* 0x0000000000007941 */ /* 0x000fea0003800000 */
.L_x_24772:
        /* <DEDUP_REMOVED lines=31> */
.L_x_24776:
        /* <DEDUP_REMOVED lines=23> */
.L_x_24777:
[----:B------:R-:W-:Y:S05]  /*6c90*/  BSYNC B0 ;  /* 0x0000000000007941 */ /* 0x000fea0003800000 */
.L_x_24775:
        /* <DEDUP_REMOVED lines=17> */
[----:B------:R-:W-:Y:S05]  /*6db0*/  CALL.REL.NOINC `($__internal_63_$__cuda_sm20_rem_u64) ;  /* 0x0000015000c47944 */ /* 0x000fea0003c00000 */
[----:B------:R-:W-:Y:S01]  /*6dc0*/  IMAD.MOV.U32 R4, RZ, RZ, R0 ;  /* 0x000000ffff047224 */ /* 0x000fe200078e0000 */
[----:B------:R-:W-:Y:S01]  /*6dd0*/  MOV R5, R3 ;  /* 0x0000000300057202 */ /* 0x000fe20000000f00 */
[----:B------:R-:W-:Y:S06]  /*6de0*/  BRA `(.L_x_24780) ;  /* 0x0000000000507947 */ /* 0x000fec0003800000 */
.L_x_24779:
        /* <DEDUP_REMOVED lines=20> */
.L_x_24780:
[----:B------:R-:W-:Y:S05]  /*6f30*/  BSYNC B0 ;  /* 0x0000000000007941 */ /* 0x000fea0003800000 */
.L_x_24778:
[----:B------:R-:W-:Y:S01]  /*6f40*/  ULDC.64 UR4, c[0x0][0x5c0] ;  /* 0x0001700000047ab9 */ /* 0x000fe20000000a00 */
[----:B------:R-:W-:Y:S02]  /*6f50*/  IMAD.MOV.U32 R3, RZ, RZ, R15 ;  /* 0x000000ffff037224 */ /* 0x000fe400078e000f */
[----:B------:R-:W-:Y:S02]  /*6f60*/  IMAD R5, R5, UR4, RZ ;  /* 0x0000000405057c24 */ /* 0x000fe4000f8e02ff */
[----:B------:R-:W-:-:S04]  /*6f70*/  IMAD.WIDE.U32 R2, R4, UR4, R2 ;  /* 0x0000000404027c25 */ /* 0x000fc8000f8e0002 */
[----:B------:R-:W-:-:S05]  /*6f80*/  IMAD R5, R4, UR5, R5 ;  /* 0x0000000504057c24 */ /* 0x000fca000f8e0205 */
[----:B------:R-:W-:-:S07]  /*6f90*/  IADD3 R15, R3, R5, RZ ;  /* 0x00000005030f7210 */ /* 0x000fce0007ffe0ff */
.L_x_24705:
        /* <DEDUP_REMOVED lines=10> */
[----:B--2---:R0:W-:Y:S02]  /*7040*/  REDG.E.ADD.STRONG.GPU desc[UR36][R6.64], R5 ;  /* 0x000000050600798e */ /* 0x0041e4000c10e1a4 */
[----:B0-----:R-:W-:-:S07]  /*7050*/  IMAD.MOV.U32 R5, RZ, RZ, RZ ;  /* 0x000000ffff057224 */ /* 0x001fce00078e00ff */
.L_x_24701:
[----:B------:R-:W-:Y:S05]  /*7060*/  BSYNC B6 ;  /* 0x0000000000067941 */ /* 0x000fea0003800000 */
.L_x_24700:
        /* <DEDUP_REMOVED lines=308> */
.L_x_24783:
        /* <DEDUP_REMOVED lines=29> */
.L_x_24785:
[----:B------:R-:W-:Y:S05]  /*8580*/  BSYNC B7 ;  /* 0x0000000000077941 */ /* 0x000fea0003800000 */
.L_x_24784:
        /* <DEDUP_REMOVED lines=37> */
.L_x_24788:
        /* <DEDUP_REMOVED lines=23> */
.L_x_24789:
[----:B------:R-:W-:Y:S05]  /*8950*/  BSYNC B0 ;  /* 0x0000000000007941 */ /* 0x000fea0003800000 */
.L_x_24787:
        /* <DEDUP_REMOVED lines=32> */
.L_x_24791:
        /* <DEDUP_REMOVED lines=24> */
.L_x_24792:
[----:B------:R-:W-:Y:S05]  /*8ce0*/  BSYNC B0 ;  /* 0x0000000000007941 */ /* 0x000fea0003800000 */
.L_x_24790:
        /* <DEDUP_REMOVED lines=32> */
.L_x_24794:
        /* <DEDUP_REMOVED lines=24> */
.L_x_24795:
[----:B------:R-:W-:Y:S05]  /*9070*/  BSYNC B0 ;  /* 0x0000000000007941 */ /* 0x000fea0003800000 */
.L_x_24793:
        /* <DEDUP_REMOVED lines=32> */
.L_x_24797:
        /* <DEDUP_REMOVED lines=24> */
.L_x_24798:
[----:B------:R-:W-:Y:S05]  /*9400*/  BSYNC B0 ;  /* 0x0000000000007941 */ /* 0x000fea0003800000 */
.L_x_24796:
        /* <DEDUP_REMOVED lines=32> */
.L_x_24800:
        /* <DEDUP_REMOVED lines=24> */
.L_x_24801:
[----:B------:R-:W-:Y:S05]  /*9790*/  BSYNC B0 ;  /* 0x0000000000007941 */ /* 0x000fea0003800000 */
.L_x_24799:
        /* <DEDUP_REMOVED lines=32> */
.L_x_24803:
        /* <DEDUP_REMOVED lines=24> */
.L_x_24804:
[----:B------:R-:W-:Y:S05]  /*9b20*/  BSYNC B0 ;  /* 0x0000000000007941 */ /* 0x000fea0003800000 */
.L_x_24802:
        /* <DEDUP_REMOVED lines=32> */
.L_x_24806:
        /* <DEDUP_REMOVED lines=24> */
.L_x_24807:
[----:B------:R-:W-:Y:S05]  /*9eb0*/  BSYNC B0 ;  /* 0x0000000000007941 */ /* 0x000fea0003800000 */
.L_x_24805:
        /* <DEDUP_REMOVED lines=32> */
.L_x_24809:
        /* <DEDUP_REMOVED lines=24> */
.L_x_24810:
[----:B------:R-:W-:Y:S05]  /*a240*/  BSYNC B0 ;  /* 0x0000000000007941 */ /* 0x000fea0003800000 */
.L_x_24808:
        /* <DEDUP_REMOVED lines=32> */
.L_x_24812:
        /* <DEDUP_REMOVED lines=24> */
.L_x_24813:
[----:B------:R-:W-:Y:S05]  /*a5d0*/  BSYNC B0 ;  /* 0x0000000000007941 */ /* 0x000fea0003800000 */
.L_x_24811:
        /* <DEDUP_REMOVED lines=32> */
.L_x_24815:
        /* <DEDUP_REMOVED lines=24> */
.L_x_24816:
[----:B------:R-:W-:Y:S05]  /*a960*/  BSYNC B0 ;  /* 0x0000000000007941 */ /* 0x000fea0003800000 */
.L_x_24814:
        /* <DEDUP_REMOVED lines=32> */
.L_x_24818:
        /* <DEDUP_REMOVED lines=24> */
.L_x_24819:
[----:B------:R-:W-:Y:S05]  /*acf0*/  BSYNC B0 ;  /* 0x0000000000007941 */ /* 0x000fea0003800000 */
.L_x_24817:
        /* <DEDUP_REMOVED lines=32> */
.L_x_24821:
        /* <DEDUP_REMOVED lines=24> */
.L_x_24822:
[----:B------:R-:W-:Y:S05]  /*b080*/  BSYNC B0 ;  /* 0x0000000000007941 */ /* 0x000fea0003800000 */
.L_x_24820:
        /* <DEDUP_REMOVED lines=32> */
.L_x_24824:
        /* <DEDUP_REMOVED lines=24> */
.L_x_24825:
[----:B------:R-:W-:Y:S05]  /*b410*/  BSYNC B0 ;  /* 0x0000000000007941 */ /* 0x000fea0003800000 */
.L_x_24823:
        /* <DEDUP_REMOVED lines=32> */
.L_x_24827:
        /* <DEDUP_REMOVED lines=24> */
.L_x_24828:
[----:B------:R-:W-:Y:S05]  /*b7a0*/  BSYNC B0 ;  /* 0x0000000000007941 */ /* 0x000fea0003800000 */
.L_x_24826:
        /* <DEDUP_REMOVED lines=32> */
.L_x_24830:
        /* <DEDUP_REMOVED lines=24> */
.L_x_24831:
[----:B------:R-:W-:Y:S05]  /*bb30*/  BSYNC B0 ;  /* 0x0000000000007941 */ /* 0x000fea0003800000 */
.L_x_24829:
        /* <DEDUP_REMOVED lines=32> */
.L_x_24833:
        /* <DEDUP_REMOVED lines=24> */
.L_x_24834:
[----:B------:R-:W-:Y:S05]  /*bec0*/  BSYNC B0 ;  /* 0x0000000000007941 */ /* 0x000fea0003800000 */
.L_x_24832:
        /* <DEDUP_REMOVED lines=32> */
.L_x_24836:
        /* <DEDUP_REMOVED lines=24> */
.L_x_24837:
[----:B------:R-:W-:Y:S05]  /*c250*/  BSYNC B0 ;  /* 0x0000000000007941 */ /* 0x000fea0003800000 */
.L_x_24835:
        /* <DEDUP_REMOVED lines=32> */
.L_x_24839:
        /* <DEDUP_REMOVED lines=24> */
.L_x_24840:
[----:B------:R-:W-:Y:S05]  /*c5e0*/  BSYNC B0 ;  /* 0x0000000000007941 */ /* 0x000fea0003800000 */
.L_x_24838:
        /* <DEDUP_REMOVED lines=32> */
.L_x_24842:
        /* <DEDUP_REMOVED lines=24> */
.L_x_24843:
[----:B------:R-:W-:Y:S05]  /*c970*/  BSYNC B0 ;  /* 0x0000000000007941 */ /* 0x000fea0003800000 */
.L_x_24841:
        /* <DEDUP_REMOVED lines=32> */
.L_x_24845:
        /* <DEDUP_REMOVED lines=24> */
.L_x_24846:
[----:B------:R-:W-:Y:S05]  /*cd00*/  BSYNC B0 ;  /* 0x0000000000007941 */ /* 0x000fea0003800000 */
.L_x_24844:
        /* <DEDUP_REMOVED lines=32> */
.L_x_24848:
        /* <DEDUP_REMOVED lines=24> */
.L_x_24849:
[----:B------:R-:W-:Y:S05]  /*d090*/  BSYNC B0 ;  /* 0x0000000000007941 */ /* 0x000fea0003800000 */
.L_x_24847:
        /* <DEDUP_REMOVED lines=32> */
.L_x_24851:
        /* <DEDUP_REMOVED lines=24> */
.L_x_24852:
[----:B------:R-:W-:Y:S05]  /*d420*/  BSYNC B0 ;  /* 0x0000000000007941 */ /* 0x000fea0003800000 */
.L_x_24850:
        /* <DEDUP_REMOVED lines=32> */
.L_x_24854:
        /* <DEDUP_REMOVED lines=24> */
.L_x_24855:
[----:B------:R-:W-:Y:S05]  /*d7b0*/  BSYNC B0 ;  /* 0x0000000000007941 */ /* 0x000fea0003800000 */
.L_x_24853:
        /* <DEDUP_REMOVED lines=30> */
.L_x_24857:
        /* <DEDUP_REMOVED lines=23> */
.L_x_24858:
[----:B------:R-:W-:Y:S05]  /*db10*/  BSYNC B0 ;  /* 0x0000000000007941 */ /* 0x000fea0003800000 */
.L_x_24856:
        /* <DEDUP_REMOVED lines=20> */
.L_x_24860:
        /* <DEDUP_REMOVED lines=19> */
.L_x_24861:
[----:B------:R-:W-:Y:S05]  /*dd90*/  BSYNC B0 ;  /* 0x0000000000007941 */ /* 0x000fea0003800000 */
.L_x_24859:
[----:B------:R-:W-:Y:S02]  /*dda0*/  ULDC.64 UR4, c[0x0][0x5c0] ;  /* 0x0001700000047ab9 */ /* 0x000fe40000000a00 */
[----:B------:R-:W-:Y:S02]  /*ddb0*/  IMAD R3, R5, UR4, RZ ;  /* 0x0000000405037c24 */ /* 0x000fe4000f8e02ff */
[----:B------:R-:W-:-:S04]  /*ddc0*/  IMAD.WIDE.U32 R12, R4, UR4, R12 ;  /* 0x00000004040c7c25 */ /* 0x000fc8000f8e000c */
[----:B------:R-:W-:-:S05]  /*ddd0*/  IMAD R3, R4, UR5, R3 ;  /* 0x0000000504037c24 */ /* 0x000fca000f8e0203 */
[----:B------:R-:W-:-:S07]  /*dde0*/  IADD3 R13, R13, R3, RZ ;  /* 0x000000030d0d7210 */ /* 0x000fce0007ffe0ff */
.L_x_24786:
        /* <DEDUP_REMOVED lines=8> */
[----:B--2---:R0:W-:Y:S02]  /*de70*/  REDG.E.ADD.STRONG.GPU desc[UR36][R4.64], R17 ;  /* 0x000000110400798e */ /* 0x0041e4000c10e1a4 */
[----:B0-----:R-:W-:Y:S01]  /*de80*/  HFMA2.MMA R5, -RZ, RZ, 0, 0 ;  /* 0x00000000ff057435 */ /* 0x001fe200000001ff */
[----:B------:R-:W-:-:S10]  /*de90*/  IMAD.MOV.U32 R4, RZ, RZ, R2 ;  /* 0x000000ffff047224 */ /* 0x000fd400078e0002 */
.L_x_24782:
[----:B------:R-:W-:Y:S05]  /*dea0*/  BSYNC B6 ;  /* 0x0000000000067941 */ /* 0x000fea0003800000 */
.L_x_24781:
        /* <DEDUP_REMOVED lines=308> */
.L_x_24864:
        /* <DEDUP_REMOVED lines=29> */
.L_x_24866:
[----:B------:R-:W-:Y:S05]  /*f3c0*/  BSYNC B7 ;  /* 0x0000000000077941 */ /* 0x000fea0003800000 */
.L_x_24865:
        /* <DEDUP_REMOVED lines=37> */
.L_x_24869:
        /* <DEDUP_REMOVED lines=23> */
.L_x_24870:
[----:B------:R-:W-:Y:S05]  /*f790*/  BSYNC B0 ;  /* 0x0000000000007941 */ /* 0x000fea0003800000 */
.L_x_24868:
        /* <DEDUP_REMOVED lines=32> */
.L_x_24872:
        /* <DEDUP_REMOVED lines=24> */
.L_x_24873:
[----:B------:R-:W-:Y:S05]  /*fb20*/  BSYNC B0 ;  /* 0x0000000000007941 */ /* 0x000fea0003800000 */
.L_x_24871:
        /* <DEDUP_REMOVED lines=32> */
.L_x_24875:
        /* <DEDUP_REMOVED lines=24> */
.L_x_24876:
[----:B------:R-:W-:Y:S05]  /*feb0*/  BSYNC B0 ;  /* 0x0000000000007941 */ /* 0x000fea0003800000 */
.L_x_24874:
        /* <DEDUP_REMOVED lines=32> */
.L_x_24878:
        /* <DEDUP_REMOVED lines=24> */
.L_x_24879:
[----:B------:R-:W-:Y:S05]  /*10240*/  BSYNC B0 ;  /* 0x0000000000007941 */ /* 0x000fea0003800000 */
.L_x_24877:
        /* <DEDUP_REMOVED lines=32> */
.L_x_24881:
        /* <DEDUP_REMOVED lines=24> */
.L_x_24882:
[----:B------:R-:W-:Y:S05]  /*105d0*/  BSYNC B0 ;  /* 0x0000000000007941 */ /* 0x000fea0003800000 */
.L_x_24880:
        /* <DEDUP_REMOVED lines=32> */
.L_x_24884:
        /* <DEDUP_REMOVED lines=24> */
.L_x_24885:
[----:B------:R-:W-:Y:S05]  /*10960*/  BSYNC B0 ;  /* 0x0000000000007941 */ /* 0x000fea0003800000 */
.L_x_24883:
        /* <DEDUP_REMOVED lines=32> */
.L_x_24887:
        /* <DEDUP_REMOVED lines=24> */
.L_x_24888:
[----:B------:R-:W-:Y:S05]  /*10cf0*/  BSYNC B0 ;  /* 0x0000000000007941 */ /* 0x000fea0003800000 */
.L_x_24886:
        /* <DEDUP_REMOVED lines=32> */
.L_x_24890:
        /* <DEDUP_REMOVED lines=24> */
.L_x_24891:
[----:B------:R-:W-:Y:S05]  /*11080*/  BSYNC B0 ;  /* 0x0000000000007941 */ /* 0x000fea0003800000 */
.L_x_24889:
        /* <DEDUP_REMOVED lines=32> */
.L_x_24893:
        /* <DEDUP_REMOVED lines=24> */
.L_x_24894:
[----:B------:R-:W-:Y:S05]  /*11410*/  BSYNC B0 ;  /* 0x0000000000007941 */ /* 0x000fea0003800000 */
.L_x_24892:
        /* <DEDUP_REMOVED lines=32> */
.L_x_24896:
        /* <DEDUP_REMOVED lines=24> */
.L_x_24897:
[----:B------:R-:W-:Y:S05]  /*117a0*/  BSYNC B0 ;  /* 0x0000000000007941 */ /* 0x000fea0003800000 */
.L_x_24895:
        /* <DEDUP_REMOVED lines=32> */
.L_x_24899:
        /* <DEDUP_REMOVED lines=24> */
.L_x_24900:
[----:B------:R-:W-:Y:S05]  /*11b30*/  BSYNC B0 ;  /* 0x0000000000007941 */ /* 0x000fea0003800000 */
.L_x_24898:
        /* <DEDUP_REMOVED lines=32> */
.L_x_24902:
        /* <DEDUP_REMOVED lines=24> */
.L_x_24903:
[----:B------:R-:W-:Y:S05]  /*11ec0*/  BSYNC B0 ;  /* 0x0000000000007941 */ /* 0x000fea0003800000 */
.L_x_24901:
        /* <DEDUP_REMOVED lines=32> */
.L_x_24905:
        /* <DEDUP_REMOVED lines=24> */
.L_x_24906:
[----:B------:R-:W-:Y:S05]  /*12250*/  BSYNC B0 ;  /* 0x0000000000007941 */ /* 0x000fea0003800000 */
.L_x_24904:
        /* <DEDUP_REMOVED lines=32> */
.L_x_24908:
        /* <DEDUP_REMOVED lines=24> */
.L_x_24909:
[----:B------:R-:W-:Y:S05]  /*125e0*/  BSYNC B0 ;  /* 0x0000000000007941 */ /* 0x000fea0003800000 */
.L_x_24907:
        /* <DEDUP_REMOVED lines=19> */
[----:B------:R-:W-:Y:S05]  /*12720*/  CALL.REL.NOINC `($__internal_62_$__cuda_sm20_div_u64) ;  /* 0x0000009400547944 */ /* 0x000fea0003c00000 */
        /* <DEDUP_REMOVED lines=12> */
.L_x_24911:
        /* <DEDUP_REMOVED lines=24> */
.L_x_24912:
[----:B------:R-:W-:Y:S05]  /*12970*/  BSYNC B0 ;  /* 0x0000000000007941 */ /* 0x000fea0003800000 */
.L_x_24910:
        /* <DEDUP_REMOVED lines=19> */
[----:B------:R-:W-:Y:S05]  /*12ab0*/  CALL.REL.NOINC `($__internal_62_$__cuda_sm20_div_u64) ;  /* 0x0000009000707944 */ /* 0x000fea0003c00000 */
        /* <DEDUP_REMOVED lines=12> */
.L_x_24914:
        /* <DEDUP_REMOVED lines=24> */
.L_x_24915:
[----:B------:R-:W-:Y:S05]  /*12d00*/  BSYNC B0 ;  /* 0x0000000000007941 */ /* 0x000fea0003800000 */
.L_x_24913:
        /* <DEDUP_REMOVED lines=32> */
.L_x_24917:
        /* <DEDUP_REMOVED lines=24> */
.L_x_24918:
[----:B------:R-:W-:Y:S05]  /*13090*/  BSYNC B0 ;  /* 0x0000000000007941 */ /* 0x000fea0003800000 */
.L_x_24916:
        /* <DEDUP_REMOVED lines=32> */
.L_x_24920:
        /* <DEDUP_REMOVED lines=24> */
.L_x_24921:
[----:B------:R-:W-:Y:S05]  /*13420*/  BSYNC B0 ;  /* 0x0000000000007941 */ /* 0x000fea0003800000 */
.L_x_24919:
        /* <DEDUP_REMOVED lines=32> */
.L_x_24923:
        /* <DEDUP_REMOVED lines=24> */
.L_x_24924:
[----:B------:R-:W-:Y:S05]  /*137b0*/  BSYNC B0 ;  /* 0x0000000000007941 */ /* 0x000fea0003800000 */
.L_x_24922:
        /* <DEDUP_REMOVED lines=32> */
.L_x_24926:
        /* <DEDUP_REMOVED lines=24> */
.L_x_24927:
[----:B------:R-:W-:Y:S05]  /*13b40*/  BSYNC B0 ;  /* 0x0000000000007941 */ /* 0x000fea0003800000 */
.L_x_24925:
        /* <DEDUP_REMOVED lines=32> */
.L_x_24929:
        /* <DEDUP_REMOVED lines=24> */
.L_x_24930:
[----:B------:R-:W-:Y:S05]  /*13ed0*/  BSYNC B0 ;  /* 0x0000000000007941 */ /* 0x000fea0003800000 */
.L_x_24928:
        /* <DEDUP_REMOVED lines=32> */
.L_x_24932:
        /* <DEDUP_REMOVED lines=24> */
.L_x_24933:
[----:B------:R-:W-:Y:S05]  /*14260*/  BSYNC B0 ;  /* 0x0000000000007941 */ /* 0x000fea0003800000 */
.L_x_24931:
        /* <DEDUP_REMOVED lines=32> */
.L_x_24935:
        /* <DEDUP_REMOVED lines=24> */
.L_x_24936:
[----:B------:R-:W-:Y:S05]  /*145f0*/  BSYNC B0 ;  /* 0x0000000000007941 */ /* 0x000fea0003800000 */
.L_x_24934:
        /* <DEDUP_REMOVED lines=30> */
.L_x_24938:
        /* <DEDUP_REMOVED lines=23> */
.L_x_24939:
[----:B------:R-:W-:Y:S05]  /*14950*/  BSYNC B0 ;  /* 0x0000000000007941 */ /* 0x000fea0003800000 */
.L_x_24937:
        /* <DEDUP_REMOVED lines=17> */
[----:B------:R-:W-:Y:S01]  /*14a70*/  MOV R4, R0 ;  /* 0x0000000000047202 */ /* 0x000fe20000000f00 */
[----:B------:R-:W-:Y:S01]  /*14a80*/  IMAD.MOV.U32 R5, RZ, RZ, R3 ;  /* 0x000000ffff057224 */ /* 0x000fe200078e0003 */
[----:B------:R-:W-:Y:S06]  /*14a90*/  BRA `(.L_x_24942) ;  /* 0x00000000004c7947 */ /* 0x000fec0003800000 */
.L_x_24941:
        /* <DEDUP_REMOVED lines=19> */
.L_x_24942:
[----:B------:R-:W-:Y:S05]  /*14bd0*/  BSYNC B0 ;  /* 0x0000000000007941 */ /* 0x000fea0003800000 */
.L_x_24940:
[----:B------:R-:W-:Y:S02]  /*14be0*/  ULDC.64 UR4, c[0x0][0x5c0] ;  /* 0x0001700000047ab9 */ /* 0x000fe40000000a00 */
[----:B------:R-:W-:Y:S02]  /*14bf0*/  IMAD R3, R5, UR4, RZ ;  /* 0x0000000405037c24 */ /* 0x000fe4000f8e02ff */
[----:B------:R-:W-:-:S04]  /*14c00*/  IMAD.WIDE.U32 R12, R4, UR4, R12 ;  /* 0x00000004040c7c25 */ /* 0x000fc8000f8e000c */
[----:B------:R-:W-:-:S05]  /*14c10*/  IMAD R3, R4, UR5, R3 ;  /* 0x0000000504037c24 */ /* 0x000fca000f8e0203 */
[----:B------:R-:W-:-:S07]  /*14c20*/  IADD3 R13, R13, R3, RZ ;  /* 0x000000030d0d7210 */ /* 0x000fce0007ffe0ff */
.L_x_24867:
        /* <DEDUP_REMOVED lines=8> */
[----:B--2---:R0:W-:Y:S02]  /*14cb0*/  REDG.E.ADD.STRONG.GPU desc[UR36][R4.64], R17 ;  /* 0x000000110400798e */ /* 0x0041e4000c10e1a4 */
[----:B0-----:R-:W-:Y:S01]  /*14cc0*/  MOV R4, R2 ;  /* 0x0000000200047202 */ /* 0x001fe20000000f00 */
[----:B------:R-:W-:-:S07]  /*14cd0*/  IMAD.MOV.U32 R5, RZ, RZ, RZ ;  /* 0x000000ffff057224 */ /* 0x000fce00078e00ff */
.L_x_24863:
[----:B------:R-:W-:Y:S05]  /*14ce0*/  BSYNC B6 ;  /* 0x0000000000067941 */ /* 0x000fea0003800000 */
.L_x_24862:
        /* <DEDUP_REMOVED lines=307> */
.L_x_24943:
        /* <DEDUP_REMOVED lines=32> */
.L_x_24945:
[----:B------:R-:W-:Y:S05]  /*16220*/  BSYNC B6 ;  /* 0x0000000000067941 */ /* 0x000fea0003800000 */
.L_x_24944:
        /* <DEDUP_REMOVED lines=37> */
.L_x_24948:
        /* <DEDUP_REMOVED lines=24> */
.L_x_24949:
[----:B------:R-:W-:Y:S05]  /*16600*/  BSYNC B0 ;  /* 0x0000000000007941 */ /* 0x000fea0003800000 */
.L_x_24947:
        /* <DEDUP_REMOVED lines=32> */
.L_x_24951:
        /* <DEDUP_REMOVED lines=24> */
.L_x_24952:
[----:B------:R-:W-:Y:S05]  /*16990*/  BSYNC B0 ;  /* 0x0000000000007941 */ /* 0x000fea0003800000 */
.L_x_24950:
        /* <DEDUP_REMOVED lines=33> */
.L_x_24954:
        /* <DEDUP_REMOVED lines=24> */
.L_x_24955:
[----:B------:R-:W-:Y:S05]  /*16d30*/  BSYNC B0 ;  /* 0x0000000000007941 */ /* 0x000fea0003800000 */
.L_x_24953:
        /* <DEDUP_REMOVED lines=33> */
.L_x_24957:
        /* <DEDUP_REMOVED lines=24> */
.L_x_24958:
[----:B------:R-:W-:Y:S05]  /*170d0*/  BSYNC B0 ;  /* 0x0000000000007941 */ /* 0x000fea0003800000 */
.L_x_24956:
        /* <DEDUP_REMOVED lines=33> */
.L_x_24960:
        /* <DEDUP_REMOVED lines=24> */
.L_x_24961:
[----:B------:R-:W-:Y:S05]  /*17470*/  BSYNC B0 ;  /* 0x0000000000007941 */ /* 0x000fea0003800000 */
.L_x_24959:
        /* <DEDUP_REMOVED lines=33> */
.L_x_24963:
        /* <DEDUP_REMOVED lines=24> */
.L_x_24964:
[----:B------:R-:W-:Y:S05]  /*17810*/  BSYNC B0 ;  /* 0x0000000000007941 */ /* 0x000fea0003800000 */
.L_x_24962:
        /* <DEDUP_REMOVED lines=33> */
.L_x_24966:
        /* <DEDUP_REMOVED lines=24> */
.L_x_24967:
[----:B------:R-:W-:Y:S05]  /*17bb0*/  BSYNC B0 ;  /* 0x0000000000007941 */ /* 0x000fea0003800000 */
.L_x_24965:
        /* <DEDUP_REMOVED lines=33> */
.L_x_24969:
        /* <DEDUP_REMOVED lines=24> */
.L_x_24970:
[----:B------:R-:W-:Y:S05]  /*17f50*/  BSYNC B0 ;  /* 0x0000000000007941 */ /* 0x000fea0003800000 */
.L_x_24968:
        /* <DEDUP_REMOVED lines=33> */
.L_x_24972:
        /* <DEDUP_REMOVED lines=24> */
.L_x_24973:
[----:B------:R-:W-:Y:S05]  /*182f0*/  BSYNC B0 ;  /* 0x0000000000007941 */ /* 0x000fea0003800000 */
.L_x_24971:
        /* <DEDUP_REMOVED lines=33> */
.L_x_24975:
        /* <DEDUP_REMOVED lines=24> */
.L_x_24976:
[----:B------:R-:W-:Y:S05]  /*18690*/  BSYNC B0 ;  /* 0x0000000000007941 */ /* 0x000fea0003800000 */
.L_x_24974:
        /* <DEDUP_REMOVED lines=33> */
.L_x_24978:
        /* <DEDUP_REMOVED lines=24> */
.L_x_24979:
[----:B------:R-:W-:Y:S05]  /*18a30*/  BSYNC B0 ;  /* 0x0000000000007941 */ /* 0x000fea0003800000 */
.L_x_24977:
        /* <DEDUP_REMOVED lines=33> */
.L_x_24981:
        /* <DEDUP_REMOVED lines=24> */
.L_x_24982:
[----:B------:R-:W-:Y:S05]  /*18dd0*/  BSYNC B0 ;  /* 0x0000000000007941 */ /* 0x000fea0003800000 */
.L_x_24980:
        /* <DEDUP_REMOVED lines=33> */
.L_x_24984:
        /* <DEDUP_REMOVED lines=24> */
.L_x_24985:
[----:B------:R-:W-:Y:S05]  /*19170*/  BSYNC B0 ;  /* 0x0000000000007941 */ /* 0x000fea0003800000 */
.L_x_24983:
        /* <DEDUP_REMOVED lines=33> */
.L_x_24987:
        /* <DEDUP_REMOVED lines=24> */
.L_x_24988:
[----:B------:R-:W-:Y:S05]  /*19510*/  BSYNC B0 ;  /* 0x0000000000007941 */ /* 0x000fea0003800000 */
.L_x_24986:
        /* <DEDUP_REMOVED lines=33> */
.L_x_24990:
        /* <DEDUP_REMOVED lines=24> */
.L_x_24991:
[----:B------:R-:W-:Y:S05]  /*198b0*/  BSYNC B0 ;  /* 0x0000000000007941 */ /* 0x000fea0003800000 */
.L_x_24989:
        /* <DEDUP_REMOVED lines=33> */
.L_x_24993:
        /* <DEDUP_REMOVED lines=24> */
.L_x_24994:
[----:B------:R-:W-:Y:S05]  /*19c50*/  BSYNC B0 ;  /* 0x0000000000007941 */ /* 0x000fea0003800000 */
.L_x_24992:
        /* <DEDUP_REMOVED lines=33> */
.L_x_24996:
        /* <DEDUP_REMOVED lines=24> */
.L_x_24997:
[----:B------:R-:W-:Y:S05]  /*19ff0*/  BSYNC B0 ;  /* 0x0000000000007941 */ /* 0x000fea0003800000 */
.L_x_24995:
        /* <DEDUP_REMOVED lines=33> */
.L_x_24999:
        /* <DEDUP_REMOVED lines=24> */
.L_x_25000:
[----:B------:R-:W-:Y:S05]  /*1a390*/  BSYNC B0 ;  /* 0x0000000000007941 */ /* 0x000fea0003800000 */
.L_x_24998:
        /* <DEDUP_REMOVED lines=33> */
.L_x_25002:
        /* <DEDUP_REMOVED lines=24> */
.L_x_25003:
[----:B------:R-:W-:Y:S05]  /*1a730*/  BSYNC B0 ;  /* 0x0000000000007941 */ /* 0x000fea0003800000 */
.L_x_25001:
        /* <DEDUP_REMOVED lines=33> */
.L_x_25005:
        /* <DEDUP_REMOVED lines=24> */
.L_x_25006:
[----:B------:R-:W-:Y:S05]  /*1aad0*/  BSYNC B0 ;  /* 0x0000000000007941 */ /* 0x000fea0003800000 */
.L_x_25004:
        /* <DEDUP_REMOVED lines=33> */
.L_x_25008:
        /* <DEDUP_REMOVED lines=24> */
.L_x_25009:
[----:B------:R-:W-:Y:S05]  /*1ae70*/  BSYNC B0 ;  /* 0x0000000000007941 */ /* 0x000fea0003800000 */
.L_x_25007:
        /* <DEDUP_REMOVED lines=33> */
.L_x_25011:
        /* <DEDUP_REMOVED lines=24> */
.L_x_25012:
[----:B------:R-:W-:Y:S05]  /*1b210*/  BSYNC B0 ;  /* 0x0000000000007941 */ /* 0x000fea0003800000 */
.L_x_25010:
        /* <DEDUP_REMOVED lines=33> */
.L_x_25014:
        /* <DEDUP_REMOVED lines=24> */
.L_x_25015:
[----:B------:R-:W-:Y:S05]  /*1b5b0*/  BSYNC B0 ;  /* 0x0000000000007941 */ /* 0x000fea0003800000 */
.L_x_25013:
        /* <DEDUP_REMOVED lines=31> */
.L_x_25017:
        /* <DEDUP_REMOVED lines=23> */
.L_x_25018:
[----:B------:R-:W-:Y:S05]  /*1b920*/  BSYNC B0 ;  /* 0x0000000000007941 */ /* 0x000fea0003800000 */
.L_x_25016:
        /* <DEDUP_REMOVED lines=17> */
[----:B------:R-:W-:Y:S05]  /*1ba40*/  CALL.REL.NOINC `($__internal_63_$__cuda_sm20_rem_u64) ;  /* 0x0000000400a07944 */ /* 0x000fea0003c00000 */
[----:B------:R-:W-:Y:S01]  /*1ba50*/  IMAD.MOV.U32 R4, RZ, RZ, R0 ;  /* 0x000000ffff047224 */ /* 0x000fe200078e0000 */
[----:B------:R-:W-:Y:S01]  /*1ba60*/  MOV R5, R3 ;  /* 0x0000000300057202 */ /* 0x000fe20000000f00 */
[----:B------:R-:W-:Y:S06]  /*1ba70*/  BRA `(.L_x_25021) ;  /* 0x00000000004c7947 */ /* 0x000fec0003800000 */
.L_x_25020:
        /* <DEDUP_REMOVED lines=19> */
.L_x_25021:
[----:B------:R-:W-:Y:S05]  /*1bbb0*/  BSYNC B0 ;  /* 0x0000000000007941 */ /* 0x000fea0003800000 */
.L_x_25019:
[----:B------:R-:W-:Y:S01]  /*1bbc0*/  ULDC.64 UR4, c[0x0][0x5c0] ;  /* 0x0001700000047ab9 */ /* 0x000fe20000000a00 */
[----:B------:R-:W-:Y:S02]  /*1bbd0*/  IMAD.MOV.U32 R3, RZ, RZ, R15 ;  /* 0x000000ffff037224 */ /* 0x000fe400078e000f */
[----:B------:R-:W-:Y:S02]  /*1bbe0*/  IMAD R5, R5, UR4, RZ ;  /* 0x0000000405057c24 */ /* 0x000fe4000f8e02ff */
[----:B------:R-:W-:-:S04]  /*1bbf0*/  IMAD.WIDE.U32 R2, R4, UR4, R2 ;  /* 0x0000000404027c25 */ /* 0x000fc8000f8e0002 */
[----:B------:R-:W-:-:S05]  /*1bc00*/  IMAD R5, R4, UR5, R5 ;  /* 0x0000000504057c24 */ /* 0x000fca000f8e0205 */
[----:B------:R-:W-:-:S07]  /*1bc10*/  IADD3 R15, R3, R5, RZ ;  /* 0x00000005030f7210 */ /* 0x000fce0007ffe0ff */
.L_x_24946:
[----:B------:R-:W2:Y:S01]  /*1bc20*/  LDG.E R17, desc[UR36][R16.64] ;  /* 0x0000002410117981 */ /* 0x000ea2000c1e1900 */
[----:B------:R-:W-:Y:S02]  /*1bc30*/  ULDC.64 UR4, c[0x0][0x5d0] ;  /* 0x0001740000047ab9 */ /* 0x000fe40000000a00 */
[----:B------:R-:W-:-:S04]  /*1bc40*/  LEA R4, P0, R2, UR4, 0x2 ;  /* 0x0000000402047c11 */ /* 0x000fc8000f8010ff */
[----:B------:R-:W-:-:S05]  /*1bc50*/  LEA.HI.X R5, R2, UR5, R15, 0x2, P0 ;  /* 0x0000000502057c11 */ /* 0x000fca00080f140f */
[----:B--2---:R-:W-:Y:S01]  /*1bc60*/  REDG.E.ADD.STRONG.GPU desc[UR36][R4.64], R17 ;  /* 0x000000110400798e */ /* 0x004fe2000c10e1a4 */
[----:B------:R-:W-:Y:S05]  /*1bc70*/  EXIT ;  /* 0x000000000000794d */ /* 0x000fea0003800000 */
        .weak           $__internal_62_$__cuda_sm20_div_u64
        .type           $__internal_62_$__cuda_sm20_div_u64,@function
        .size           $__internal_62_$__cuda_sm20_div_u64,($__internal_63_$__cuda_sm20_rem_u64 - $__internal_62_$__cuda_sm20_div_u64)
$__internal_62_$__cuda_sm20_div_u64:
        /* <DEDUP_REMOVED lines=68> */
[----:B------:R-:W-:Y:S05]  /*1c0c0*/  RET.REL.NODEC R4 `(_ZN2at6native24index_elementwise_kernelILi128ELi4EZNS0_20cuda_take_put_kernelIilZZZZZNS0_10put_kernelERNS_14TensorIteratorERKNS_10TensorBaseEbENKUlvE_clEvENKUlvE1_clEvENKUlvE_clEvENKUlvE0_clEvEUlRilE_EEvS4_S7_RKT1_EUliE_EEvlSE_) ;  /* 0xfffffe3c04cc7950 */ /* 0x000fea0003c3ffff */
        .weak           $__internal_63_$__cuda_sm20_rem_u64
        .type           $__internal_63_$__cuda_sm20_rem_u64,@function
        .size           $__internal_63_$__cuda_sm20_rem_u64,(.L_x_27980 - $__internal_63_$__cuda_sm20_rem_u64)
$__internal_63_$__cuda_sm20_rem_u64:
        /* <DEDUP_REMOVED lines=63> */
[----:B------:R-:W-:Y:S06]  /*1c4c0*/  RET.REL.NODEC R4 `(_ZN2at6native24index_elementwise_kernelILi128ELi4EZNS0_20cuda_take_put_kernelIilZZZZZNS0_10put_kernelERNS_14TensorIteratorERKNS_10TensorBaseEbENKUlvE_clEvENKUlvE1_clEvENKUlvE_clEvENKUlvE0_clEvEUlRilE_EEvS4_S7_RKT1_EUliE_EEvlSE_) ;  /* 0xfffffe3804cc7950 */ /* 0x000fec0003c3ffff */
.L_x_25022:
        /* <DEDUP_REMOVED lines=11> */
.L_x_27980:


//--------------------- .text._ZN2at6native24index_elementwise_kernelILi128ELi4EZNS0_20cuda_take_put_kernelIiiZZZZZNS0_10put_kernelERNS_14TensorIteratorERKNS_10TensorBaseEbENKUlvE_clEvENKUlvE1_clEvENKUlvE_clEvENKUlvE_clEvEUlRiiE0_EEvS4_S7_RKT1_EUliE_EEvlSE_ --------------------------
	.section	.text._ZN2at6native24index_elementwise_kernelILi128ELi4EZNS0_20cuda_take_put_kernelIiiZZZZZNS0_10put_kernelERNS_14TensorIteratorERKNS_10TensorBaseEbENKUlvE_clEvENKUlvE1_clEvENKUlvE_clEvENKUlvE_clEvEUlRiiE0_EEvS4_S7_RKT1_EUliE_EEvlSE_,"ax",@progbits
	.align	128
        .global         _ZN2at6native24index_elementwise_kernelILi128ELi4EZNS0_20cuda_take_put_kernelIiiZZZZZNS0_10put_kernelERNS_14TensorIteratorERKNS_10TensorBaseEbENKUlvE_clEvENKUlvE1_clEvENKUlvE_clEvENKUlvE_clEvEUlRiiE0_EEvS4_S7_RKT1_EUliE_EEvlSE_
        .type           _ZN2at6native24index_elementwise_kernelILi128ELi4EZNS0_20cuda_take_put_kernelIiiZZZZZNS0_10put_kernelERNS_14TensorIteratorERKNS_10TensorBaseEbENKUlvE_clEvENKUlvE1_clEvENKUlvE_clEvENKUlvE_clEvEUlRiiE0_EEvS4_S7_RKT1_EUliE_EEvlSE_,@function
        .size           _ZN2at6native24index_elementwise_kernelILi128ELi4EZNS0_20cuda_take_put_kernelIiiZZZZZNS0_10put_kernelERNS_14TensorIteratorERKNS_10TensorBaseEbENKUlvE_clEvENKUlvE1_clEvENKUlvE_clEvENKUlvE_clEvEUlRiiE0_EEvS4_S7_RKT1_EUliE_EEvlSE_,(.L_x_28140 - _ZN2at6native24index_elementwise_kernelILi128ELi4EZNS0_20cuda_take_put_kernelIiiZZZZZNS0_10put_kernelERNS_14TensorIteratorERKNS_10TensorBaseEbENKUlvE_clEvENKUlvE1_clEvENKUlvE_clEvENKUlvE_clEvEUlRiiE0_EEvS4_S7_RKT1_EUliE_EEvlSE_)
        .other          _ZN2at6native24index_elementwise_kernelILi128ELi4EZNS0_20cuda_take_put_kernelIiiZZZZZNS0_10put_kernelERNS_14TensorIteratorERKNS_10TensorBaseEbENKUlvE_clEvENKUlvE1_clEvENKUlvE_clEvENKUlvE_clEvEUlRiiE0_EEvS4_S7_RKT1_EUliE_EEvlSE_,@"STO_CUDA_ENTRY STV_DEFAULT"
_ZN2at6native24index_elementwise_kernelILi128ELi4EZNS0_20cuda_take_put_kernelIiiZZZZZNS0_10put_kernelERNS_14TensorIteratorERKNS_10TensorBaseEbENKUlvE_clEvENKUlvE1_clEvENKUlvE_clEvENKUlvE_clEvEUlRiiE0_EEvS4_S7_RKT1_EUliE_EEvlSE_:
.text._ZN2at6native24index_elementwise_kernelILi128ELi4EZNS0_20cuda_take_put_kernelIiiZZZZZNS0_10put_kernelERNS_14TensorIteratorERKNS_10TensorBaseEbENKUlvE_clEvENKUlvE1_clEvENKUlvE_clEvENKUlvE_clEvEUlRiiE0_EEvS4_S7_RKT1_EUliE_EEvlSE_:
        /* <DEDUP_REMOVED lines=315> */
.L_x_25025:
        /* <DEDUP_REMOVED lines=32> */
.L_x_25027:
[----:B------:R-:W-:Y:S05]  /*15b0*/  BSYNC B6 ;  /* 0x0000000000067941 */ /* 0x000fea0003800000 */
.L_x_25026:
        /* <DEDUP_REMOVED lines=284> */
.L_x_25028:
        /* <DEDUP_REMOVED lines=8> */
.L_x_25024:
[----:B------:R-:W-:Y:S05]  /*2800*/  BSYNC B7 ;  /* 0x0000000000077941 */ /* 0x000fea0003800000 */
.L_x_25023:
        /* <DEDUP_REMOVED lines=307> */
.L_x_25031:
        /* <DEDUP_REMOVED lines=32> */
.L_x_25033:
[----:B------:R-:W-:Y:S05]  /*3d40*/  BSYNC B6 ;  /* 0x0000000000067941 */ /* 0x000fea0003800000 */
.L_x_25032:
        /* <DEDUP_REMOVED lines=284> */
.L_x_25034:
[----:B------:R-:W2:Y:S01]  /*4f10*/  LDG.E R19, desc[UR36][R18.64] ;  /* 0x0000002412137981 */ /* 0x000ea2000c1e1900 */
[----:B------:R-:W0:Y:S01]  /*4f20*/  LDC.64 R4, c[0x0][0x5c0] ;  /* 0x00017000ff047b82 */ /* 0x000e220000000a00 */
[----:B------:R-:W-:Y:S01]  /*4f30*/  IADD3 R23, R23, 0x80, RZ ;  /* 0x0000008017177810 */ /* 0x000fe20007ffe0ff */
[----:B0-----:R-:W-:-:S05]  /*4f40*/  IMAD.WIDE R2, R3, 0x4, R4 ;  /* 0x0000000403027825 */ /* 0x001fca00078e0204 */
[----:B--2---:R0:W-:Y:S02]  /*4f50*/  STG.E desc[UR36][R2.64], R19 ;  /* 0x0000001302007986 */ /* 0x0041e4000c101924 */
[----:B0-----:R-:W-:Y:S02]  /*4f60*/  MOV R2, R23 ;  /* 0x0000001700027202 */ /* 0x001fe40000000f00 */
[----:B------:R-:W-:-:S07]  /*4f70*/  MOV R3, RZ ;  /* 0x000000ff00037202 */ /* 0x000fce0000000f00 */
.L_x_25030:
[----:B------:R-:W-:Y:S05]  /*4f80*/  BSYNC B7 ;  /* 0x0000000000077941 */ /* 0x000fea0003800000 */
.L_x_25029:
        /* <DEDUP_REMOVED lines=307> */
.L_x_25037:
        /* <DEDUP_REMOVED lines=32> */
.L_x_25039:
[----:B------:R-:W-:Y:S05]  /*64c0*/  BSYNC B6 ;  /* 0x0000000000067941 */ /* 0x000fea0003800000 */
.L_x_25038:
        /* <DEDUP_REMOVED lines=284> */
.L_x_25040:
[----:B------:R-:W2:Y:S01]  /*7690*/  LDG.E R19, desc[UR36][R18.64] ;  /* 0x0000002412137981 */ /* 0x000ea2000c1e1900 */
[----:B------:R-:W0:Y:S01]  /*76a0*/  LDC.64 R4, c[0x0][0x5c0] ;  /* 0x00017000ff047b82 */ /* 0x000e220000000a00 */
[----:B------:R-:W-:Y:S02]  /*76b0*/  VIADD R23, R23, 0x80 ;  /* 0x0000008017177836 */ /* 0x000fe40000000000 */
[----:B0-----:R-:W-:-:S05]  /*76c0*/  IMAD.WIDE R2, R3, 0x4, R4 ;  /* 0x0000000403027825 */ /* 0x001fca00078e0204 */
[----:B--2---:R0:W-:Y:S02]  /*76d0*/  STG.E desc[UR36][R2.64], R19 ;  /* 0x0000001302007986 */ /* 0x0041e4000c101924 */
[----:B0-----:R-:W-:Y:S02]  /*76e0*/  MOV R2, R23 ;  /* 0x0000001700027202 */ /* 0x001fe40000000f00 */
[----:B------:R-:W-:-:S07]  /*76f0*/  MOV R3, RZ ;  /* 0x000000ff00037202 */ /* 0x000fce0000000f00 */
.L_x_25036:
[----:B------:R-:W-:Y:S05]  /*7700*/  BSYNC B7 ;  /* 0x0000000000077941 */ /* 0x000fea0003800000 */
.L_x_25035:
        /* <DEDUP_REMOVED lines=306> */
.L_x_25041:
        /* <DEDUP_REMOVED lines=32> */
.L_x_25043:
[----:B------:R-:W-:Y:S05]  /*8c30*/  BSYNC B6 ;  /* 0x0000000000067941 */ /* 0x000fea0003800000 */
.L_x_25042:
        /* <DEDUP_REMOVED lines=284> */
.L_x_25044:
[----:B------:R-:W2:Y:S01]  /*9e00*/  LDG.E R19, desc[UR36][R18.64] ;  /* 0x0000002412137981 */ /* 0x000ea2000c1e1900 */
[----:B------:R-:W0:Y:S02]  /*9e10*/  LDC.64 R4, c[0x0][0x5c0] ;  /* 0x00017000ff047b82 */ /* 0x000e240000000a00 */
[----:B0-----:R-:W-:-:S05]  /*9e20*/  IMAD.WIDE R2, R3, 0x4, R4 ;  /* 0x0000000403027825 */ /* 0x001fca00078e0204 */
[----:B--2---:R-:W-:Y:S01]  /*9e30*/  STG.E desc[UR36][R2.64], R19 ;  /* 0x0000001302007986 */ /* 0x004fe2000c101924 */
[----:B------:R-:W-:Y:S05]  /*9e40*/  EXIT ;  /* 0x000000000000794d */ /* 0x000fea0003800000 */
.L_x_25045:
        /* <DEDUP_REMOVED lines=11> */
.L_x_28140:


//--------------------- .text._ZN2at6native24index_elementwise_kernelILi128ELi4EZNS0_20cuda_take_put_kernelIiiZZZZZNS0_10put_kernelERNS_14TensorIteratorERKNS_10TensorBaseEbENKUlvE_clEvENKUlvE1_clEvENKUlvE_clEvENKUlvE_clEvEUlRiiE_EEvS4_S7_RKT1_EUliE_EEvlSE_ --------------------------
	.section	.text._ZN2at6native24index_elementwise_kernelILi128ELi4EZNS0_20cuda_take_put_kernelIiiZZZZZNS0_10put_kernelERNS_14TensorIteratorERKNS_10TensorBaseEbENKUlvE_clEvENKUlvE1_clEvENKUlvE_clEvENKUlvE_clEvEUlRiiE_EEvS4_S7_RKT1_EUliE_EEvlSE_,"ax",@progbits
	.align	128
        .global         _ZN2at6native24index_elementwise_kernelILi128ELi4EZNS0_20cuda_take_put_kernelIiiZZZZZNS0_10put_kernelERNS_14TensorIteratorERKNS_10TensorBaseEbENKUlvE_clEvENKUlvE1_clEvENKUlvE_clEvENKUlvE_clEvEUlRiiE_EEvS4_S7_RKT1_EUliE_EEvlSE_
        .type           _ZN2at6native24index_elementwise_kernelILi128ELi4EZNS0_20cuda_take_put_kernelIiiZZZZZNS0_10put_kernelERNS_14TensorIteratorERKNS_10TensorBaseEbENKUlvE_clEvENKUlvE1_clEvENKUlvE_clEvENKUlvE_clEvEUlRiiE_EEvS4_S7_RKT1_EUliE_EEvlSE_,@function
        .size           _ZN2at6native24index_elementwise_kernelILi128ELi4EZNS0_20cuda_take_put_kernelIiiZZZZZNS0_10put_kernelERNS_14TensorIteratorERKNS_10TensorBaseEbENKUlvE_clEvENKUlvE1_clEvENKUlvE_clEvENKUlvE_clEvEUlRiiE_EEvS4_S7_RKT1_EUliE_EEvlSE_,(.L_x_28141 - _ZN2at6native24index_elementwise_kernelILi128ELi4EZNS0_20cuda_take_put_kernelIiiZZZZZNS0_10put_kernelERNS_14TensorIteratorERKNS_10TensorBaseEbENKUlvE_clEvENKUlvE1_clEvENKUlvE_clEvENKUlvE_clEvEUlRiiE_EEvS4_S7_RKT1_EUliE_EEvlSE_)
        .other          _ZN2at6native24index_elementwise_kernelILi128ELi4EZNS0_20cuda_take_put_kernelIiiZZZZZNS0_10put_kernelERNS_14TensorIteratorERKNS_10TensorBaseEbENKUlvE_clEvENKUlvE1_clEvENKUlvE_clEvENKUlvE_clEvEUlRiiE_EEvS4_S7_RKT1_EUliE_EEvlSE_,@"STO_CUDA_ENTRY STV_DEFAULT"
_ZN2at6native24index_elementwise_kernelILi128ELi4EZNS0_20cuda_take_put_kernelIiiZZZZZNS0_10put_kernelERNS_14TensorIteratorERKNS_10TensorBaseEbENKUlvE_clEvENKUlvE1_clEvENKUlvE_clEvENKUlvE_clEvEUlRiiE_EEvS4_S7_RKT1_EUliE_EEvlSE_:
.text._ZN2at6native24index_elementwise_kernelILi128ELi4EZNS0_20cuda_take_put_kernelIiiZZZZZNS0_10put_kernelERNS_14TensorIteratorERKNS_10TensorBaseEbENKUlvE_clEvENKUlvE1_clEvENKUlvE_clEvENKUlvE_clEvEUlRiiE_EEvS4_S7_RKT1_EUliE_EEvlSE_:
        /* <DEDUP_REMOVED lines=315> */
.L_x_25048:
        /* <DEDUP_REMOVED lines=32> */
.L_x_25050:
[----:B------:R-:W-:Y:S05]  /*15b0*/  BSYNC B6 ;  /* 0x0000000000067941 */ /* 0x000fea0003800000 */
.L_x_25049:
        /* <DEDUP_REMOVED lines=284> */
.L_x_25051:
[----:B------:R-:W2:Y:S01]  /*2780*/  LDG.E R19, desc[UR36][R18.64] ;  /* 0x0000002412137981 */ /* 0x000ea2000c1e1900 */
[----:B------:R-:W0:Y:S01]  /*2790*/  LDC.64 R4, c[0x0][0x5c8] ;  /* 0x00017200ff047b82 */ /* 0x000e220000000a00 */
[----:B------:R-:W-:-:S04]  /*27a0*/  LEA R22, R25, R22, 0x9 ;  /* 0x0000001619167211 */ /* 0x000fc800078e48ff */
[----:B------:R-:W-:Y:S01]  /*27b0*/  IADD3 R23, R22, 0x80, RZ ;  /* 0x0000008016177810 */ /* 0x000fe20007ffe0ff */
[----:B0-----:R-:W-:-:S05]  /*27c0*/  IMAD.WIDE R2, R3, 0x4, R4 ;  /* 0x0000000403027825 */ /* 0x001fca00078e0204 */
[----:B--2---:R0:W-:Y:S02]  /*27d0*/  REDG.E.ADD.STRONG.GPU desc[UR36][R2.64], R19 ;  /* 0x000000130200798e */ /* 0x0041e4000c10e1a4 */
[----:B0-----:R-:W-:Y:S01]  /*27e0*/  MOV R2, R23 ;  /* 0x0000001700027202 */ /* 0x001fe20000000f00 */
[----:B------:R-:W-:-:S07]  /*27f0*/  IMAD.MOV.U32 R3, RZ, RZ, RZ ;  /* 0x000000ffff037224 */ /* 0x000fce00078e00ff */
.L_x_25047:
[----:B------:R-:W-:Y:S05]  /*2800*/  BSYNC B7 ;  /* 0x0000000000077941 */ /* 0x000fea0003800000 */
.L_x_25046:
        /* <DEDUP_REMOVED lines=307> */
.L_x_25054:
        /* <DEDUP_REMOVED lines=32> */
.L_x_25056:
[----:B------:R-:W-:Y:S05]  /*3d40*/  BSYNC B6 ;  /* 0x0000000000067941 */ /* 0x000fea0003800000 */
.L_x_25055:
        /* <DEDUP_REMOVED lines=284> */
.L_x_25057:
[----:B------:R-:W2:Y:S01]  /*4f10*/  LDG.E R19, desc[UR36][R18.64] ;  /* 0x0000002412137981 */ /* 0x000ea2000c1e1900 */
[----:B------:R-:W0:Y:S01]  /*4f20*/  LDC.64 R4, c[0x0][0x5c8] ;  /* 0x00017200ff047b82 */ /* 0x000e220000000a00 */
[----:B------:R-:W-:Y:S01]  /*4f30*/  IADD3 R23, R23, 0x80, RZ ;  /* 0x0000008017177810 */ /* 0x000fe20007ffe0ff */
[----:B0-----:R-:W-:-:S05]  /*4f40*/  IMAD.WIDE R2, R3, 0x4, R4 ;  /* 0x0000000403027825 */ /* 0x001fca00078e0204 */
[----:B--2---:R0:W-:Y:S02]  /*4f50*/  REDG.E.ADD.STRONG.GPU desc[UR36][R2.64], R19 ;  /* 0x000000130200798e */ /* 0x0041e4000c10e1a4 */
[----:B0-----:R-:W-:Y:S02]  /*4f60*/  MOV R2, R23 ;  /* 0x0000001700027202 */ /* 0x001fe40000000f00 */
[----:B------:R-:W-:-:S07]  /*4f70*/  MOV R3, RZ ;  /* 0x000000ff00037202 */ /* 0x000fce0000000f00 */
.L_x_25053:
[----:B------:R-:W-:Y:S05]  /*4f80*/  BSYNC B7 ;  /* 0x0000000000077941 */ /* 0x000fea0003800000 */
.L_x_25052:
        /* <DEDUP_REMOVED lines=307> */
.L_x_25060:
        /* <DEDUP_REMOVED lines=32> */
.L_x_25062:
[----:B------:R-:W-:Y:S05]  /*64c0*/  BSYNC B6 ;  /* 0x0000000000067941 */ /* 0x000fea0003800000 */
.L_x_25061:
        /* <DEDUP_REMOVED lines=284> */
.L_x_25063:
[----:B------:R-:W2:Y:S01]  /*7690*/  LDG.E R19, desc[UR36][R18.64] ;  /* 0x0000002412137981 */ /* 0x000ea2000c1e1900 */
[----:B------:R-:W0:Y:S01]  /*76a0*/  LDC.64 R4, c[0x0][0x5c8] ;  /* 0x00017200ff047b82 */ /* 0x000e220000000a00 */
[----:B------:R-:W-:Y:S02]  /*76b0*/  VIADD R23, R23, 0x80 ;  /* 0x0000008017177836 */ /* 0x000fe40000000000 */
[----:B0-----:R-:W-:-:S05]  /*76c0*/  IMAD.WIDE R2, R3, 0x4, R4 ;  /* 0x0000000403027825 */ /* 0x001fca00078e0204 */
[----:B--2---:R0:W-:Y:S02]  /*76d0*/  REDG.E.ADD.STRONG.GPU desc[UR36][R2.64], R19 ;  /* 0x000000130200798e */ /* 0x0041e4000c10e1a4 */
[----:B0-----:R-:W-:Y:S02]  /*76e0*/  MOV R2, R23 ;  /* 0x0000001700027202 */ /* 0x001fe40000000f00 */
[----:B------:R-:W-:-:S07]  /*76f0*/  MOV R3, RZ ;  /* 0x000000ff00037202 */ /* 0x000fce0000000f00 */
.L_x_25059:
[----:B------:R-:W-:Y:S05]  /*7700*/  BSYNC B7 ;  /* 0x0000000000077941 */ /* 0x000fea0003800000 */
.L_x_25058:
        /* <DEDUP_REMOVED lines=306> */
.L_x_25064:
        /* <DEDUP_REMOVED lines=32> */
.L_x_25066:
[----:B------:R-:W-:Y:S05]  /*8c30*/  BSYNC B6 ;  /* 0x0000000000067941 */ /* 0x000fea0003800000 */
.L_x_25065:
        /* <DEDUP_REMOVED lines=284> */
.L_x_25067:
[----:B------:R-:W2:Y:S01]  /*9e00*/  LDG.E R19, desc[UR36][R18.64] ;  /* 0x0000002412137981 */ /* 0x000ea2000c1e1900 */
[----:B------:R-:W0:Y:S02]  /*9e10*/  LDC.64 R4, c[0x0][0x5c8] ;  /* 0x00017200ff047b82 */ /* 0x000e240000000a00 */
[----:B0-----:R-:W-:-:S05]  /*9e20*/  IMAD.WIDE R2, R3, 0x4, R4 ;  /* 0x0000000403027825 */ /* 0x001fca00078e0204 */
[----:B--2---:R-:W-:Y:S01]  /*9e30*/  REDG.E.ADD.STRONG.GPU desc[UR36][R2.64], R19 ;  /* 0x000000130200798e */ /* 0x004fe2000c10e1a4 */
[----:B------:R-:W-:Y:S05]  /*9e40*/  EXIT ;  /* 0x000000000000794d */ /* 0x000fea0003800000 */
.L_x_25068:
        /* <DEDUP_REMOVED lines=11> */
.L_x_28141:


//--------------------- .text._ZN2at6native24index_elementwise_kernelILi128ELi4EZNS0_20cuda_take_put_kernelIalZZZZZNS0_10put_kernelERNS_14TensorIteratorERKNS_10TensorBaseEbENKUlvE_clEvENKUlvE0_clEvENKUlvE_clEvENKUlvE0_clEvEUlRalE0_EEvS4_S7_RKT1_EUliE_EEvlSE_ --------------------------
	.section	.text._ZN2at6native24index_elementwise_kernelILi128ELi4EZNS0_20cuda_take_put_kernelIalZZZZZNS0_10put_kernelERNS_14TensorIteratorERKNS_10TensorBaseEbENKUlvE_clEvENKUlvE0_clEvENKUlvE_clEvENKUlvE0_clEvEUlRalE0_EEvS4_S7_RKT1_EUliE_EEvlSE_,"ax",@progbits
	.align	128
        .global         _ZN2at6native24index_elementwise_kernelILi128ELi4EZNS0_20cuda_take_put_kernelIalZZZZZNS0_10put_kernelERNS_14TensorIteratorERKNS_10TensorBaseEbENKUlvE_clEvENKUlvE0_clEvENKUlvE_clEvENKUlvE0_clEvEUlRalE0_EEvS4_S7_RKT1_EUliE_EEvlSE_
        .type           _ZN2at6native24index_elementwise_kernelILi128ELi4EZNS0_20cuda_take_put_kernelIalZZZZZNS0_10put_kernelERNS_14TensorIteratorERKNS_10TensorBaseEbENKUlvE_clEvENKUlvE0_clEvENKUlvE_clEvENKUlvE0_clEvEUlRalE0_EEvS4_S7_RKT1_EUliE_EEvlSE_,@function
        .size           _ZN2at6native24index_elementwise_kernelILi128ELi4EZNS0_20cuda_take_put_kernelIalZZZZZNS0_10put_kernelERNS_14TensorIteratorERKNS_10TensorBaseEbENKUlvE_clEvENKUlvE0_clEvENKUlvE_clEvENKUlvE0_clEvEUlRalE0_EEvS4_S7_RKT1_EUliE_EEvlSE_,(.L_x_27982 - _ZN2at6native24index_elementwise_kernelILi128ELi4EZNS0_20cuda_take_put_kernelIalZZZZZNS0_10put_kernelERNS_14TensorIteratorERKNS_10TensorBaseEbENKUlvE_clEvENKUlvE0_clEvENKUlvE_clEvENKUlvE0_clEvEUlRalE0_EEvS4_S7_RKT1_EUliE_EEvlSE_)
        .other          _ZN2at6native24index_elementwise_kernelILi128ELi4EZNS0_20cuda_take_put_kernelIalZZZZZNS0_10put_kernelERNS_14TensorIteratorERKNS_10TensorBaseEbENKUlvE_clEvENKUlvE0_clEvENKUlvE_clEvENKUlvE0_clEvEUlRalE0_EEvS4_S7_RKT1_EUliE_EEvlSE_,@"STO_CUDA_ENTRY STV_DEFAULT"
_ZN2at6native24index_elementwise_kernelILi128ELi4EZNS0_20cuda_take_put_kernelIalZZZZZNS0_10put_kernelERNS_14TensorIteratorERKNS_10TensorBaseEbENKUlvE_clEvENKUlvE0_clEvENKUlvE_clEvENKUlvE0_clEvEUlRalE0_EEvS4_S7_RKT1_EUliE_EEvlSE_:
.text._ZN2at6native24index_elementwise_kernelILi128ELi4EZNS0_20cuda_take_put_kernelIalZZZZZNS0_10put_kernelERNS_14TensorIteratorERKNS_10TensorBaseEbENKUlvE_clEvENKUlvE0_clEvENKUlvE_clEvENKUlvE0_clEvEUlRalE0_EEvS4_S7_RKT1_EUliE_EEvlSE_:
        /* <DEDUP_REMOVED lines=317> */
.L_x_25071:
        /* <DEDUP_REMOVED lines=29> */
.L_x_25073:
[----:B------:R-:W-:Y:S05]  /*15a0*/  BSYNC B7 ;  /* 0x0000000000077941 */ /* 0x000fea0003800000 */
.L_x_25072:
        /* <DEDUP_REMOVED lines=25> */
[----:B------:R-:W-:Y:S05]  /*1740*/  CALL.REL.NOINC `($__internal_64_$__cuda_sm20_div_u64) ;  /* 0x000001a4004c7944 */ /* 0x000fea0003c00000 */
        /* <DEDUP_REMOVED lines=11> */
.L_x_25076:
        /* <DEDUP_REMOVED lines=23> */
.L_x_25077:
[----:B------:R-:W-:Y:S05]  /*1970*/  BSYNC B0 ;  /* 0x0000000000007941 */ /* 0x000fea0003800000 */
.L_x_25075:
        /* <DEDUP_REMOVED lines=32> */
.L_x_25079:
        /* <DEDUP_REMOVED lines=24> */
.L_x_25080:
[----:B------:R-:W-:Y:S05]  /*1d00*/  BSYNC B0 ;  /* 0x0000000000007941 */ /* 0x000fea0003800000 */
.L_x_25078:
        /* <DEDUP_REMOVED lines=20> */
[----:B------:R-:W-:Y:S05]  /*1e50*/  CALL.REL.NOINC `($__internal_64_$__cuda_sm20_div_u64) ;  /* 0x0000019c00887944 */ /* 0x000fea0003c00000 */
        /* <DEDUP_REMOVED lines=12> */
.L_x_25082:
        /* <DEDUP_REMOVED lines=24> */
.L_x_25083:
[----:B------:R-:W-:Y:S05]  /*20a0*/  BSYNC B0 ;  /* 0x0000000000007941 */ /* 0x000fea0003800000 */
.L_x_25081:
        /* <DEDUP_REMOVED lines=33> */
.L_x_25085:
        /* <DEDUP_REMOVED lines=24> */
.L_x_25086:
[----:B------:R-:W-:Y:S05]  /*2440*/  BSYNC B0 ;  /* 0x0000000000007941 */ /* 0x000fea0003800000 */
.L_x_25084:
        /* <DEDUP_REMOVED lines=33> */
.L_x_25088:
        /* <DEDUP_REMOVED lines=24> */
.L_x_25089:
[----:B------:R-:W-:Y:S05]  /*27e0*/  BSYNC B0 ;  /* 0x0000000000007941 */ /* 0x000fea0003800000 */
.L_x_25087:
        /* <DEDUP_REMOVED lines=33> */
.L_x_25091:
        /* <DEDUP_REMOVED lines=24> */
.L_x_25092:
[----:B------:R-:W-:Y:S05]  /*2b80*/  BSYNC B0 ;  /* 0x0000000000007941 */ /* 0x000fea0003800000 */
.L_x_25090:
        /* <DEDUP_REMOVED lines=33> */
.L_x_25094:
        /* <DEDUP_REMOVED lines=24> */
.L_x_25095:
[----:B------:R-:W-:Y:S05]  /*2f20*/  BSYNC B0 ;  /* 0x0000000000007941 */ /* 0x000fea0003800000 */
.L_x_25093:
        /* <DEDUP_REMOVED lines=33> */
.L_x_25097:
        /* <DEDUP_REMOVED lines=24> */
.L_x_25098:
[----:B------:R-:W-:Y:S05]  /*32c0*/  BSYNC B0 ;  /* 0x0000000000007941 */ /* 0x000fea0003800000 */
.L_x_25096:
        /* <DEDUP_REMOVED lines=33> */
.L_x_25100:
        /* <DEDUP_REMOVED lines=24> */
.L_x_25101:
[----:B------:R-:W-:Y:S05]  /*3660*/  BSYNC B0 ;  /* 0x0000000000007941 */ /* 0x000fea0003800000 */
.L_x_25099:
        /* <DEDUP_REMOVED lines=33> */
.L_x_25103:
        /* <DEDUP_REMOVED lines=24> */
.L_x_25104:
[----:B------:R-:W-:Y:S05]  /*3a00*/  BSYNC B0 ;  /* 0x0000000000007941 */ /* 0x000fea0003800000 */
.L_x_25102:
        /* <DEDUP_REMOVED lines=33> */
.L_x_25106:
        /* <DEDUP_REMOVED lines=24> */
.L_x_25107:
[----:B------:R-:W-:Y:S05]  /*3da0*/  BSYNC B0 ;  /* 0x0000000000007941 */ /* 0x000fea0003800000 */
.L_x_25105:
        /* <DEDUP_REMOVED lines=33> */
.L_x_25109:
        /* <DEDUP_REMOVED lines=24> */
.L_x_25110:
[----:B------:R-:W-:Y:S05]  /*4140*/  BSYNC B0 ;  /* 0x0000000000007941 */ /* 0x000fea0003800000 */
.L_x_25108:
        /* <DEDUP_REMOVED lines=33> */
.L_x_25112:
        /* <DEDUP_REMOVED lines=24> */
.L_x_25113:
[----:B------:R-:W-:Y:S05]  /*44e0*/  BSYNC B0 ;  /* 0x0000000000007941 */ /* 0x000fea0003800000 */
.L_x_25111:
        /* <DEDUP_REMOVED lines=33> */
.L_x_25115:
        /* <DEDUP_REMOVED lines=24> */
.L_x_25116:
[----:B------:R-:W-:Y:S05]  /*4880*/  BSYNC B0 ;  /* 0x0000000000007941 */ /* 0x000fea0003800000 */
.L_x_25114:
        /* <DEDUP_REMOVED lines=33> */
.L_x_25118:
        /* <DEDUP_REMOVED lines=24> */
.L_x_25119:
[----:B------:R-:W-:Y:S05]  /*4c20*/  BSYNC B0 ;  /* 0x0000000000007941 */ /* 0x000fea0003800000 */
.L_x_25117:
        /* <DEDUP_REMOVED lines=33> */
.L_x_25121:
        /* <DEDUP_REMOVED lines=24> */
.L_x_25122:
[----:B------:R-:W-:Y:S05]  /*4fc0*/  BSYNC B0 ;  /* 0x0000000000007941 */ /* 0x000fea0003800000 */
.L_x_25120:
        /* <DEDUP_REMOVED lines=33> */
.L_x_25124:
        /* <DEDUP_REMOVED lines=24> */
.L_x_25125:
[----:B------:R-:W-:Y:S05]  /*5360*/  BSYNC B0 ;  /* 0x0000000000007941 */ /* 0x000fea0003800000 */
.L_x_25123:
        /* <DEDUP_REMOVED lines=33> */
.L_x_25127:
        /* <DEDUP_REMOVED lines=24> */
.L_x_25128:
[----:B------:R-:W-:Y:S05]  /*5700*/  BSYNC B0 ;  /* 0x0000000000007941 */ /* 0x000fea0003800000 */
.L_x_25126:
        /* <DEDUP_REMOVED lines=33> */
.L_x_25130:
        /* <DEDUP_REMOVED lines=24> */
.L_x_25131:
[----:B------:R-:W-:Y:S05]  /*5aa0*/  BSYNC B0 ;  /* 0x0000000000007941 */ /* 0x000fea0003800000 */
.L_x_25129:
        /* <DEDUP_REMOVED lines=33> */
.L_x_25133:
        /* <DEDUP_REMOVED lines=24> */
.L_x_25134:
[----:B------:R-:W-:Y:S05]  /*5e40*/  BSYNC B0 ;  /* 0x0000000000007941 */ /* 0x000fea0003800000 */
.L_x_25132:
        /* <DEDUP_REMOVED lines=33> */
.L_x_25136:
        /* <DEDUP_REMOVED lines=24> */
.L_x_25137:
[----:B------:R-:W-:Y:S05]  /*61e0*/  BSYNC B0 ;  /* 0x0000000000007941 */ /* 0x000fea0003800000 */
.L_x_25135:
        /* <DEDUP_REMOVED lines=33> */
.L_x_25139:
        /* <DEDUP_REMOVED lines=24> */
.L_x_25140:
[----:B------:R-:W-:Y:S05]  /*6580*/  BSYNC B0 ;  /* 0x0000000000007941 */ /* 0x000fea0003800000 */
.L_x_25138:
        /* <DEDUP_REMOVED lines=33> */
.L_x_25142:
        /* <DEDUP_REMOVED lines=24> */
.L_x_25143:
[----:B------:R-:W-:Y:S05]  /*6920*/  BSYNC B0 ;  /* 0x0000000000007941 */ /* 0x000fea0003800000 */
.L_x_25141:
        /* <DEDUP_REMOVED lines=31> */
.L_x_25145:
        /* <DEDUP_REMOVED lines=23> */
.L_x_25146:
[----:B------:R-:W-:Y:S05]  /*6c90*/  BSYNC B0 ;  /* 0x0000000000007941 */ /* 0x000fea0003800000 */
.L_x_25144:
        /* <DEDUP_REMOVED lines=17> */
[----:B------:R-:W-:Y:S05]  /*6db0*/  CALL.REL.NOINC `($__internal_65_$__cuda_sm20_rem_u64) ;  /* 0x0000015000c47944 */ /* 0x000fea0003c00000 */
[----:B------:R-:W-:Y:S01]  /*6dc0*/  IMAD.MOV.U32 R4, RZ, RZ, R0 ;  /* 0x000000ffff047224 */ /* 0x000fe200078e0000 */
[----:B------:R-:W-:Y:S01]  /*6dd0*/  MOV R5, R3 ;  /* 0x0000000300057202 */ /* 0x000fe20000000f00 */
[----:B------:R-:W-:Y:S06]  /*6de0*/  BRA `(.L_x_25149) ;  /* 0x0000000000507947 */ /* 0x000fec0003800000 */
.L_x_25148:
        /* <DEDUP_REMOVED lines=20> */
.L_x_25149:
[----:B------:R-:W-:Y:S05]  /*6f30*/  BSYNC B0 ;  /* 0x0000000000007941 */ /* 0x000fea0003800000 */
.L_x_25147:
[----:B------:R-:W-:Y:S01]  /*6f40*/  ULDC.64 UR4, c[0x0][0x5c0] ;  /* 0x0001700000047ab9 */ /* 0x000fe20000000a00 */
[----:B------:R-:W-:Y:S02]  /*6f50*/  IMAD.MOV.U32 R3, RZ, RZ, R15 ;  /* 0x000000ffff037224 */ /* 0x000fe400078e000f */
[----:B------:R-:W-:Y:S02]  /*6f60*/  IMAD R5, R5, UR4, RZ ;  /* 0x0000000405057c24 */ /* 0x000fe4000f8e02ff */
[----:B------:R-:W-:-:S04]  /*6f70*/  IMAD.WIDE.U32 R2, R4, UR4, R2 ;  /* 0x0000000404027c25 */ /* 0x000fc8000f8e0002 */
[----:B------:R-:W-:-:S05]  /*6f80*/  IMAD R5, R4, UR5, R5 ;  /* 0x0000000504057c24 */ /* 0x000fca000f8e0205 */
[----:B------:R-:W-:-:S07]  /*6f90*/  IADD3 R15, R3, R5, RZ ;  /* 0x00000005030f7210 */ /* 0x000fce0007ffe0ff */
.L_x_25074:
        /* <DEDUP_REMOVED lines=12> */
.L_x_25070:
[----:B------:R-:W-:Y:S05]  /*7060*/  BSYNC B6 ;  /* 0x0000000000067941 */ /* 0x000fea0003800000 */
.L_x_25069:
        /* <DEDUP_REMOVED lines=308> */
.L_x_25152:
        /* <DEDUP_REMOVED lines=29> */
.L_x_25154:
[----:B------:R-:W-:Y:S05]  /*8580*/  BSYNC B7 ;  /* 0x0000000000077941 */ /* 0x000fea0003800000 */
.L_x_25153:
        /* <DEDUP_REMOVED lines=37> */
.L_x_25157:
        /* <DEDUP_REMOVED lines=23> */
.L_x_25158:
[----:B------:R-:W-:Y:S05]  /*8950*/  BSYNC B0 ;  /* 0x0000000000007941 */ /* 0x000fea0003800000 */
.L_x_25156:
        /* <DEDUP_REMOVED lines=32> */
.L_x_25160:
        /* <DEDUP_REMOVED lines=24> */
.L_x_25161:
[----:B------:R-:W-:Y:S05]  /*8ce0*/  BSYNC B0 ;  /* 0x0000000000007941 */ /* 0x000fea0003800000 */
.L_x_25159:
        /* <DEDUP_REMOVED lines=32> */
.L_x_25163:
        /* <DEDUP_REMOVED lines=24> */
.L_x_25164:
[----:B------:R-:W-:Y:S05]  /*9070*/  BSYNC B0 ;  /* 0x0000000000007941 */ /* 0x000fea0003800000 */
.L_x_25162:
        /* <DEDUP_REMOVED lines=32> */
.L_x_25166:
        /* <DEDUP_REMOVED lines=24> */
.L_x_25167:
[----:B------:R-:W-:Y:S05]  /*9400*/  BSYNC B0 ;  /* 0x0000000000007941 */ /* 0x000fea0003800000 */
.L_x_25165:
        /* <DEDUP_REMOVED lines=32> */
.L_x_25169:
        /* <DEDUP_REMOVED lines=24> */
.L_x_25170:
[----:B------:R-:W-:Y:S05]  /*9790*/  BSYNC B0 ;  /* 0x0000000000007941 */ /* 0x000fea0003800000 */
.L_x_25168:
        /* <DEDUP_REMOVED lines=32> */
.L_x_25172:
        /* <DEDUP_REMOVED lines=24> */
.L_x_25173:
[----:B------:R-:W-:Y:S05]  /*9b20*/  BSYNC B0 ;  /* 0x0000000000007941 */ /* 0x000fea0003800000 */
.L_x_25171:
        /* <DEDUP_REMOVED lines=32> */
.L_x_25175:
        /* <DEDUP_REMOVED lines=24> */
.L_x_25176:
[----:B------:R-:W-:Y:S05]  /*9eb0*/  BSYNC B0 ;  /* 0x0000000000007941 */ /* 0x000fea0003800000 */
.L_x_25174:
        /* <DEDUP_REMOVED lines=32> */
.L_x_25178:
        /* <DEDUP_REMOVED lines=24> */
.L_x_25179:
[----:B------:R-:W-:Y:S05]  /*a240*/  BSYNC B0 ;  /* 0x0000000000007941 */ /* 0x000fea0003800000 */
.L_x_25177:
        /* <DEDUP_REMOVED lines=32> */
.L_x_25181:
        /* <DEDUP_REMOVED lines=24> */
.L_x_25182:
[----:B------:R-:W-:Y:S05]  /*a5d0*/  BSYNC B0 ;  /* 0x0000000000007941 */ /* 0x000fea0003800000 */
.L_x_25180:
        /* <DEDUP_REMOVED lines=32> */
.L_x_25184:
        /* <DEDUP_REMOVED lines=24> */
.L_x_25185:
[----:B------:R-:W-:Y:S05]  /*a960*/  BSYNC B0 ;  /* 0x0000000000007941 */ /* 0x000fea0003800000 */
.L_x_25183:
        /* <DEDUP_REMOVED lines=32> */
.L_x_25187:
        /* <DEDUP_REMOVED lines=24> */
.L_x_25188:
[----:B------:R-:W-:Y:S05]  /*acf0*/  BSYNC B0 ;  /* 0x0000000000007941 */ /* 0x000fea0003800000 */
.L_x_25186:
        /* <DEDUP_REMOVED lines=32> */
.L_x_25190:
        /* <DEDUP_REMOVED lines=24> */
.L_x_25191:
[----:B------:R-:W-:Y:S05]  /*b080*/  BSYNC B0 ;  /* 0x0000000000007941 */ /* 0x000fea0003800000 */
.L_x_25189:
        /* <DEDUP_REMOVED lines=32> */
.L_x_25193:
        /* <DEDUP_REMOVED lines=24> */
.L_x_25194:
[----:B------:R-:W-:Y:S05]  /*b410*/  BSYNC B0 ;  /* 0x0000000000007941 */ /* 0x000fea0003800000 */
.L_x_25192:
        /* <DEDUP_REMOVED lines=32> */
.L_x_25196:
        /* <DEDUP_REMOVED lines=24> */
.L_x_25197:
[----:B------:R-:W-:Y:S05]  /*b7a0*/  BSYNC B0 ;  /* 0x0000000000007941 */ /* 0x000fea0003800000 */
.L_x_25195:
        /* <DEDUP_REMOVED lines=32> */
.L_x_25199:
        /* <DEDUP_REMOVED lines=24> */
.L_x_25200:
[----:B------:R-:W-:Y:S05]  /*bb30*/  BSYNC B0 ;  /* 0x0000000000007941 */ /* 0x000fea0003800000 */
.L_x_25198:
        /* <DEDUP_REMOVED lines=32> */
.L_x_25202:
        /* <DEDUP_REMOVED lines=24> */
.L_x_25203:
[----:B------:R-:W-:Y:S05]  /*bec0*/  BSYNC B0 ;  /* 0x0000000000007941 */ /* 0x000fea0003800000 */
.L_x_25201:
        /* <DEDUP_REMOVED lines=32> */
.L_x_25205:
        /* <DEDUP_REMOVED lines=24> */
.L_x_25206:
[----:B------:R-:W-:Y:S05]  /*c250*/  BSYNC B0 ;  /* 0x0000000000007941 */ /* 0x000fea0003800000 */
.L_x_25204:
        /* <DEDUP_REMOVED lines=32> */
.L_x_25208:
        /* <DEDUP_REMOVED lines=24> */
.L_x_25209:
[----:B------:R-:W-:Y:S05]  /*c5e0*/  BSYNC B0 ;  /* 0x0000000000007941 */ /* 0x000fea0003800000 */
.L_x_25207:
        /* <DEDUP_REMOVED lines=32> */
.L_x_25211:
        /* <DEDUP_REMOVED lines=24> */
.L_x_25212:
[----:B------:R-:W-:Y:S05]  /*c970*/  BSYNC B0 ;  /* 0x0000000000007941 */ /* 0x000fea0003800000 */
.L_x_25210:
        /* <DEDUP_REMOVED lines=32> */
.L_x_25214:
        /* <DEDUP_REMOVED lines=24> */
.L_x_25215:
[----:B------:R-:W-:Y:S05]  /*cd00*/  BSYNC B0 ;  /* 0x0000000000007941 */ /* 0x000fea0003800000 */
.L_x_25213:
        /* <DEDUP_REMOVED lines=32> */
.L_x_25217:
        /* <DEDUP_REMOVED lines=24> */
.L_x_25218:
[----:B------:R-:W-:Y:S05]  /*d090*/  BSYNC B0 ;  /* 0x0000000000007941 */ /* 0x000fea0003800000 */
.L_x_25216:
        /* <DEDUP_REMOVED lines=32> */
.L_x_25220:
        /* <DEDUP_REMOVED lines=24> */
.L_x_25221:
[----:B------:R-:W-:Y:S05]  /*d420*/  BSYNC B0 ;  /* 0x0000000000007941 */ /* 0x000fea0003800000 */
.L_x_25219:
        /* <DEDUP_REMOVED lines=32> */
.L_x_25223:
        /* <DEDUP_REMOVED lines=24> */
.L_x_25224:
[----:B------:R-:W-:Y:S05]  /*d7b0*/  BSYNC B0 ;  /* 0x0000000000007941 */ /* 0x000fea0003800000 */
.L_x_25222:
        /* <DEDUP_REMOVED lines=30> */
.L_x_25226:
        /* <DEDUP_REMOVED lines=23> */
.L_x_25227:
[----:B------:R-:W-:Y:S05]  /*db10*/  BSYNC B0 ;  /* 0x0000000000007941 */ /* 0x000fea0003800000 */
.L_x_25225:
        /* <DEDUP_REMOVED lines=20> */
.L_x_25229:
        /* <DEDUP_REMOVED lines=19> */
.L_x_25230:
[----:B------:R-:W-:Y:S05]  /*dd90*/  BSYNC B0 ;  /* 0x0000000000007941 */ /* 0x000fea0003800000 */
.L_x_25228:
[----:B------:R-:W-:Y:S02]  /*dda0*/  ULDC.64 UR4, c[0x0][0x5c0] ;  /* 0x0001700000047ab9 */ /* 0x000fe40000000a00 */
[----:B------:R-:W-:Y:S02]  /*ddb0*/  IMAD R3, R5, UR4, RZ ;  /* 0x0000000405037c24 */ /* 0x000fe4000f8e02ff */
[----:B------:R-:W-:-:S04]  /*ddc0*/  IMAD.WIDE.U32 R12, R4, UR4, R12 ;  /* 0x00000004040c7c25 */ /* 0x000fc8000f8e000c */
[----:B------:R-:W-:-:S05]  /*ddd0*/  IMAD R3, R4, UR5, R3 ;  /* 0x0000000504037c24 */ /* 0x000fca000f8e0203 */
[----:B------:R-:W-:-:S07]  /*dde0*/  IADD3 R13, R13, R3, RZ ;  /* 0x000000030d0d7210 */ /* 0x000fce0007ffe0ff */
.L_x_25155:
        /* <DEDUP_REMOVED lines=11> */
.L_x_25151:
[----:B------:R-:W-:Y:S05]  /*dea0*/  BSYNC B6 ;  /* 0x0000000000067941 */ /* 0x000fea0003800000 */
.L_x_25150:
        /* <DEDUP_REMOVED lines=308> */
.L_x_25233:
        /* <DEDUP_REMOVED lines=29> */
.L_x_25235:
[----:B------:R-:W-:Y:S05]  /*f3c0*/  BSYNC B7 ;  /* 0x0000000000077941 */ /* 0x000fea0003800000 */
.L_x_25234:
        /* <DEDUP_REMOVED lines=37> */
.L_x_25238:
        /* <DEDUP_REMOVED lines=23> */
.L_x_25239:
[----:B------:R-:W-:Y:S05]  /*f790*/  BSYNC B0 ;  /* 0x0000000000007941 */ /* 0x000fea0003800000 */
.L_x_25237:
        /* <DEDUP_REMOVED lines=32> */
.L_x_25241:
        /* <DEDUP_REMOVED lines=24> */
.L_x_25242:
[----:B------:R-:W-:Y:S05]  /*fb20*/  BSYNC B0 ;  /* 0x0000000000007941 */ /* 0x000fea0003800000 */
.L_x_25240:
        /* <DEDUP_REMOVED lines=32> */
.L_x_25244:
        /* <DEDUP_REMOVED lines=24> */
.L_x_25245:
[----:B------:R-:W-:Y:S05]  /*feb0*/  BSYNC B0 ;  /* 0x0000000000007941 */ /* 0x000fea0003800000 */
.L_x_25243:
        /* <DEDUP_REMOVED lines=32> */
.L_x_25247:
        /* <DEDUP_REMOVED lines=24> */
.L_x_25248:
[----:B------:R-:W-:Y:S05]  /*10240*/  BSYNC B0 ;  /* 0x0000000000007941 */ /* 0x000fea0003800000 */
.L_x_25246:
        /* <DEDUP_REMOVED lines=32> */
.L_x_25250:
        /* <DEDUP_REMOVED lines=24> */
.L_x_25251:
[----:B------:R-:W-:Y:S05]  /*105d0*/  BSYNC B0 ;  /* 0x0000000000007941 */ /* 0x000fea0003800000 */
.L_x_25249:
        /* <DEDUP_REMOVED lines=32> */
.L_x_25253:
        /* <DEDUP_REMOVED lines=24> */
.L_x_25254:
[----:B------:R-:W-:Y:S05]  /*10960*/  BSYNC B0 ;  /* 0x0000000000007941 */ /* 0x000fea0003800000 */
.L_x_25252:
        /* <DEDUP_REMOVED lines=32> */
.L_x_25256:
        /* <DEDUP_REMOVED lines=24> */
.L_x_25257:
[----:B------:R-:W-:Y:S05]  /*10cf0*/  BSYNC B0 ;  /* 0x0000000000007941 */ /* 0x000fea0003800000 */
.L_x_25255:
        /* <DEDUP_REMOVED lines=32> */
.L_x_25259:
        /* <DEDUP_REMOVED lines=24> */
.L_x_25260:
[----:B------:R-:W-:Y:S05]  /*11080*/  BSYNC B0 ;  /* 0x0000000000007941 */ /* 0x000fea0003800000 */
.L_x_25258:
        /* <DEDUP_REMOVED lines=32> */
.L_x_25262:
        /* <DEDUP_REMOVED lines=24> */
.L_x_25263:
[----:B------:R-:W-:Y:S05]  /*11410*/  BSYNC B0 ;  /* 0x0000000000007941 */ /* 0x000fea0003800000 */
.L_x_25261:
        /* <DEDUP_REMOVED lines=32> */
.L_x_25265:
        /* <DEDUP_REMOVED lines=24> */
.L_x_25266:
[----:B------:R-:W-:Y:S05]  /*117a0*/  BSYNC B0 ;  /* 0x0000000000007941 */ /* 0x000fea0003800000 */
.L_x_25264:
        /* <DEDUP_REMOVED lines=32> */
.L_x_25268:
        /* <DEDUP_REMOVED lines=24> */
.L_x_25269:
[----:B------:R-:W-:Y:S05]  /*11b30*/  BSYNC B0 ;  /* 0x0000000000007941 */ /* 0x000fea0003800000 */
.L_x_25267:
        /* <DEDUP_REMOVED lines=32> */
.L_x_25271:
        /* <DEDUP_REMOVED lines=24> */
.L_x_25272:
[----:B------:R-:W-:Y:S05]  /*11ec0*/  BSYNC B0 ;  /* 0x0000000000007941 */ /* 0x000fea0003800000 */
.L_x_25270:
        /* <DEDUP_REMOVED lines=32> */
.L_x_25274:
        /* <DEDUP_REMOVED lines=24> */
.L_x_25275:
[----:B------:R-:W-:Y:S05]  /*12250*/  BSYNC B0 ;  /* 0x0000000000007941 */ /* 0x000fea0003800000 */
.L_x_25273:
        /* <DEDUP_REMOVED lines=32> */
.L_x_25277:
        /* <DEDUP_REMOVED lines=24> */
.L_x_25278:
[----:B------:R-:W-:Y:S05]  /*125e0*/  BSYNC B0 ;  /* 0x0000000000007941 */ /* 0x000fea0003800000 */
.L_x_25276:
        /* <DEDUP_REMOVED lines=19> */
[----:B------:R-:W-:Y:S05]  /*12720*/  CALL.REL.NOINC `($__internal_64_$__cuda_sm20_div_u64) ;  /* 0x0000009400547944 */ /* 0x000fea0003c00000 */
        /* <DEDUP_REMOVED lines=12> */
.L_x_25280:
        /* <DEDUP_REMOVED lines=24> */
.L_x_25281:
[----:B------:R-:W-:Y:S05]  /*12970*/  BSYNC B0 ;  /* 0x0000000000007941 */ /* 0x000fea0003800000 */
.L_x_25279:
        /* <DEDUP_REMOVED lines=19> */
[----:B------:R-:W-:Y:S05]  /*12ab0*/  CALL.REL.NOINC `($__internal_64_$__cuda_sm20_div_u64) ;  /* 0x0000009000707944 */ /* 0x000fea0003c00000 */
        /* <DEDUP_REMOVED lines=12> */
.L_x_25283:
        /* <DEDUP_REMOVED lines=24> */
.L_x_25284:
[----:B------:R-:W-:Y:S05]  /*12d00*/  BSYNC B0 ;  /* 0x0000000000007941 */ /* 0x000fea0003800000 */
.L_x_25282:
        /* <DEDUP_REMOVED lines=32> */
.L_x_25286:
        /* <DEDUP_REMOVED lines=24> */
.L_x_25287:
[----:B------:R-:W-:Y:S05]  /*13090*/  BSYNC B0 ;  /* 0x0000000000007941 */ /* 0x000fea0003800000 */
.L_x_25285:
        /* <DEDUP_REMOVED lines=32> */
.L_x_25289:
        /* <DEDUP_REMOVED lines=24> */
.L_x_25290:
[----:B------:R-:W-:Y:S05]  /*13420*/  BSYNC B0 ;  /* 0x0000000000007941 */ /* 0x000fea0003800000 */
.L_x_25288:
        /* <DEDUP_REMOVED lines=32> */
.L_x_25292:
        /* <DEDUP_REMOVED lines=24> */
.L_x_25293:
[----:B------:R-:W-:Y:S05]  /*137b0*/  BSYNC B0 ;  /* 0x0000000000007941 */ /* 0x000fea0003800000 */
.L_x_25291:
        /* <DEDUP_REMOVED lines=32> */
.L_x_25295:
        /* <DEDUP_REMOVED lines=24> */
.L_x_25296:
[----:B------:R-:W-:Y:S05]  /*13b40*/  BSYNC B0 ;  /* 0x0000000000007941 */ /* 0x000fea0003800000 */
.L_x_25294:
        /* <DEDUP_REMOVED lines=32> */
.L_x_25298:
        /* <DEDUP_REMOVED lines=24> */
.L_x_25299:
[----:B------:R-:W-:Y:S05]  /*13ed0*/  BSYNC B0 ;  /* 0x0000000000007941 */ /* 0x000fea0003800000 */
.L_x_25297:
        /* <DEDUP_REMOVED lines=32> */
.L_x_25301:
        /* <DEDUP_REMOVED lines=24> */
.L_x_25302:
[----:B------:R-:W-:Y:S05]  /*14260*/  BSYNC B0 ;  /* 0x0000000000007941 */ /* 0x000fea0003800000 */
.L_x_25300:
        /* <DEDUP_REMOVED lines=32> */
.L_x_25304:
        /* <DEDUP_REMOVED lines=24> */
.L_x_25305:
[----:B------:R-:W-:Y:S05]  /*145f0*/  BSYNC B0 ;  /* 0x0000000000007941 */ /* 0x000fea0003800000 */
.L_x_25303:
        /* <DEDUP_REMOVED lines=30> */
.L_x_25307:
        /* <DEDUP_REMOVED lines=23> */
.L_x_25308:
[----:B------:R-:W-:Y:S05]  /*14950*/  BSYNC B0 ;  /* 0x0000000000007941 */ /* 0x000fea0003800000 */
.L_x_25306:
        /* <DEDUP_REMOVED lines=17> */
[----:B------:R-:W-:Y:S01]  /*14a70*/  MOV R4, R0 ;  /* 0x0000000000047202 */ /* 0x000fe20000000f00 */
[----:B------:R-:W-:Y:S01]  /*14a80*/  IMAD.MOV.U32 R5, RZ, RZ, R3 ;  /* 0x000000ffff057224 */ /* 0x000fe200078e0003 */
[----:B------:R-:W-:Y:S06]  /*14a90*/  BRA `(.L_x_25311) ;  /* 0x00000000004c7947 */ /* 0x000fec0003800000 */
.L_x_25310:
        /* <DEDUP_REMOVED lines=19> */
.L_x_25311:
[----:B------:R-:W-:Y:S05]  /*14bd0*/  BSYNC B0 ;  /* 0x0000000000007941 */ /* 0x000fea0003800000 */
.L_x_25309:
[----:B------:R-:W-:Y:S02]  /*14be0*/  ULDC.64 UR4, c[0x0][0x5c0] ;  /* 0x0001700000047ab9 */ /* 0x000fe40000000a00 */
[----:B------:R-:W-:Y:S02]  /*14bf0*/  IMAD R3, R5, UR4, RZ ;  /* 0x0000000405037c24 */ /* 0x000fe4000f8e02ff */
[----:B------:R-:W-:-:S04]  /*14c00*/  IMAD.WIDE.U32 R12, R4, UR4, R12 ;  /* 0x00000004040c7c25 */ /* 0x000fc8000f8e000c */
[----:B------:R-:W-:-:S05]  /*14c10*/  IMAD R3, R4, UR5, R3 ;  /* 0x0000000504037c24 */ /* 0x000fca000f8e0203 */
[----:B------:R-:W-:-:S07]  /*14c20*/  IADD3 R13, R13, R3, RZ ;  /* 0x000000030d0d7210 */ /* 0x000fce0007ffe0ff */
.L_x_25236:
        /* <DEDUP_REMOVED lines=11> */
.L_x_25232:
[----:B------:R-:W-:Y:S05]  /*14ce0*/  BSYNC B6 ;  /* 0x0000000000067941 */ /* 0x000fea0003800000 */
.L_x_25231:
        /* <DEDUP_REMOVED lines=307> */
.L_x_25312:
        /* <DEDUP_REMOVED lines=32> */
.L_x_25314:
[----:B------:R-:W-:Y:S05]  /*16220*/  BSYNC B6 ;  /* 0x0000000000067941 */ /* 0x000fea0003800000 */
.L_x_25313:
        /* <DEDUP_REMOVED lines=37> */
.L_x_25317:
        /* <DEDUP_REMOVED lines=24> */
.L_x_25318:
[----:B------:R-:W-:Y:S05]  /*16600*/  BSYNC B0 ;  /* 0x0000000000007941 */ /* 0x000fea0003800000 */
.L_x_25316:
        /* <DEDUP_REMOVED lines=32> */
.L_x_25320:
        /* <DEDUP_REMOVED lines=24> */
.L_x_25321:
[----:B------:R-:W-:Y:S05]  /*16990*/  BSYNC B0 ;  /* 0x0000000000007941 */ /* 0x000fea0003800000 */
.L_x_25319:
        /* <DEDUP_REMOVED lines=33> */
.L_x_25323:
        /* <DEDUP_REMOVED lines=24> */
.L_x_25324:
[----:B------:R-:W-:Y:S05]  /*16d30*/  BSYNC B0 ;  /* 0x0000000000007941 */ /* 0x000fea0003800000 */
.L_x_25322:
        /* <DEDUP_REMOVED lines=33> */
.L_x_25326:
        /* <DEDUP_REMOVED lines=24> */
.L_x_25327:
[----:B------:R-:W-:Y:S05]  /*170d0*/  BSYNC B0 ;  /* 0x0000000000007941 */ /* 0x000fea0003800000 */
.L_x_25325:
        /* <DEDUP_REMOVED lines=33> */
.L_x_25329:
        /* <DEDUP_REMOVED lines=24> */
.L_x_25330:
[----:B------:R-:W-:Y:S05]  /*17470*/  BSYNC B0 ;  /* 0x0000000000007941 */ /* 0x000fea0003800000 */
.L_x_25328:
        /* <DEDUP_REMOVED lines=33> */
.L_x_25332:
        /* <DEDUP_REMOVED lines=24> */
.L_x_25333:
[----:B------:R-:W-:Y:S05]  /*17810*/  BSYNC B0 ;  /* 0x0000000000007941 */ /* 0x000fea0003800000 */
.L_x_25331:
        /* <DEDUP_REMOVED lines=33> */
.L_x_25335:
        /* <DEDUP_REMOVED lines=24> */
.L_x_25336:
[----:B------:R-:W-:Y:S05]  /*17bb0*/  BSYNC B0 ;  /* 0x0000000000007941 */ /* 0x000fea0003800000 */
.L_x_25334:
        /* <DEDUP_REMOVED lines=33> */
.L_x_25338:
        /* <DEDUP_REMOVED lines=24> */
.L_x_25339:
[----:B------:R-:W-:Y:S05]  /*17f50*/  BSYNC B0 ;  /* 0x0000000000007941 */ /* 0x000fea0003800000 */
.L_x_25337:
        /* <DEDUP_REMOVED lines=33> */
.L_x_25341:
        /* <DEDUP_REMOVED lines=24> */
.L_x_25342:
[----:B------:R-:W-:Y:S05]  /*182f0*/  BSYNC B0 ;  /* 0x0000000000007941 */ /* 0x000fea0003800000 */
.L_x_25340:
        /* <DEDUP_REMOVED lines=33> */
.L_x_25344:
        /* <DEDUP_REMOVED lines=24> */
.L_x_25345:
[----:B------:R-:W-:Y:S05]  /*18690*/  BSYNC B0 ;  /* 0x0000000000007941 */ /* 0x000fea0003800000 */
.L_x_25343:
        /* <DEDUP_REMOVED lines=33> */
.L_x_25347:
        /* <DEDUP_REMOVED lines=24> */
.L_x_25348:
[----:B------:R-:W-:Y:S05]  /*18a30*/  BSYNC B0 ;  /* 0x0000000000007941 */ /* 0x000fea0003800000 */
.L_x_25346:
        /* <DEDUP_REMOVED lines=33> */
.L_x_25350:
        /* <DEDUP_REMOVED lines=24> */
.L_x_25351:
[----:B------:R-:W-:Y:S05]  /*18dd0*/  BSYNC B0 ;  /* 0x0000000000007941 */ /* 0x000fea0003800000 */
.L_x_25349:
        /* <DEDUP_REMOVED lines=33> */
.L_x_25353:
        /* <DEDUP_REMOVED lines=24> */
.L_x_25354:
[----:B------:R-:W-:Y:S05]  /*19170*/  BSYNC B0 ;  /* 0x0000000000007941 */ /* 0x000fea0003800000 */
.L_x_25352:
        /* <DEDUP_REMOVED lines=33> */
.L_x_25356:
        /* <DEDUP_REMOVED lines=24> */
.L_x_25357:
[----:B------:R-:W-:Y:S05]  /*19510*/  BSYNC B0 ;  /* 0x0000000000007941 */ /* 0x000fea0003800000 */
.L_x_25355:
        /* <DEDUP_REMOVED lines=33> */
.L_x_25359:
        /* <DEDUP_REMOVED lines=24> */
.L_x_25360:
[----:B------:R-:W-:Y:S05]  /*198b0*/  BSYNC B0 ;  /* 0x0000000000007941 */ /* 0x000fea0003800000 */
.L_x_25358:
        /* <DEDUP_REMOVED lines=33> */
.L_x_25362:
        /* <DEDUP_REMOVED lines=24> */
.L_x_25363:
[----:B------:R-:W-:Y:S05]  /*19c50*/  BSYNC B0 ;  /* 0x0000000000007941 */ /* 0x000fea0003800000 */
.L_x_25361:
        /* <DEDUP_REMOVED lines=33> */
.L_x_25365:
        /* <DEDUP_REMOVED lines=24> */
.L_x_25366:
[----:B------:R-:W-:Y:S05]  /*19ff0*/  BSYNC B0 ;  /* 0x0000000000007941 */ /* 0x000fea0003800000 */
.L_x_25364:
        /* <DEDUP_REMOVED lines=33> */
.L_x_25368:
        /* <DEDUP_REMOVED lines=24> */
.L_x_25369:
[----:B------:R-:W-:Y:S05]  /*1a390*/  BSYNC B0 ;  /* 0x0000000000007941 */ /* 0x000fea0003800000 */
.L_x_25367:
        /* <DEDUP_REMOVED lines=33> */
.L_x_25371:
        /* <DEDUP_REMOVED lines=24> */
.L_x_25372:
[----:B------:R-:W-:Y:S05]  /*1a730*/  BSYNC B0 ;  /* 0x0000000000007941 */ /* 0x000fea0003800000 */
.L_x_25370:
        /* <DEDUP_REMOVED lines=33> */
.L_x_25374:
        /* <DEDUP_REMOVED lines=24> */
.L_x_25375:
[----:B------:R-:W-:Y:S05]  /*1aad0*/  BSYNC B0 ;  /* 0x0000000000007941 */ /* 0x000fea0003800000 */
.L_x_25373:
        /* <DEDUP_REMOVED lines=33> */
.L_x_25377:
        /* <DEDUP_REMOVED lines=24> */
.L_x_25378:
[----:B------:R-:W-:Y:S05]  /*1ae70*/  BSYNC B0 ;  /* 0x0000000000007941 */ /* 0x000fea0003800000 */
.L_x_25376:
        /* <DEDUP_REMOVED lines=33> */
.L_x_25380:
        /* <DEDUP_REMOVED lines=24> */
.L_x_25381:
[----:B------:R-:W-:Y:S05]  /*1b210*/  BSYNC B0 ;  /* 0x0000000000007941 */ /* 0x000fea0003800000 */
.L_x_25379:
        /* <DEDUP_REMOVED lines=33> */
.L_x_25383:
        /* <DEDUP_REMOVED lines=24> */
.L_x_25384:
[----:B------:R-:W-:Y:S05]  /*1b5b0*/  BSYNC B0 ;  /* 0x0000000000007941 */ /* 0x000fea0003800000 */
.L_x_25382:
        /* <DEDUP_REMOVED lines=31> */
.L_x_25386:
        /* <DEDUP_REMOVED lines=23> */
.L_x_25387:
[----:B------:R-:W-:Y:S05]  /*1b920*/  BSYNC B0 ;  /* 0x0000000000007941 */ /* 0x000fea0003800000 */
.L_x_25385:
        /* <DEDUP_REMOVED lines=17> */
[----:B------:R-:W-:Y:S05]  /*1ba40*/  CALL.REL.NOINC `($__internal_65_$__cuda_sm20_rem_u64) ;  /* 0x0000000400a07944 */ /* 0x000fea0003c00000 */
[----:B------:R-:W-:Y:S01]  /*1ba50*/  IMAD.MOV.U32 R4, RZ, RZ, R0 ;  /* 0x000000ffff047224 */ /* 0x000fe200078e0000 */
[----:B------:R-:W-:Y:S01]  /*1ba60*/  MOV R5, R3 ;  /* 0x0000000300057202 */ /* 0x000fe20000000f00 */
[----:B------:R-:W-:Y:S06]  /*1ba70*/  BRA `(.L_x_25390) ;  /* 0x00000000004c7947 */ /* 0x000fec0003800000 */
.L_x_25389:
        /* <DEDUP_REMOVED lines=19> */
.L_x_25390:
[----:B------:R-:W-:Y:S05]  /*1bbb0*/  BSYNC B0 ;  /* 0x0000000000007941 */ /* 0x000fea0003800000 */
.L_x_25388:
[----:B------:R-:W-:Y:S01]  /*1bbc0*/  ULDC.64 UR4, c[0x0][0x5c0] ;  /* 0x0001700000047ab9 */ /* 0x000fe20000000a00 */
[----:B------:R-:W-:Y:S02]  /*1bbd0*/  IMAD.MOV.U32 R3, RZ, RZ, R15 ;  /* 0x000000ffff037224 */ /* 0x000fe400078e000f */
[----:B------:R-:W-:Y:S02]  /*1bbe0*/  IMAD R5, R5, UR4, RZ ;  /* 0x0000000405057c24 */ /* 0x000fe4000f8e02ff */
[----:B------:R-:W-:-:S04]  /*1bbf0*/  IMAD.WIDE.U32 R2, R4, UR4, R2 ;  /* 0x0000000404027c25 */ /* 0x000fc8000f8e0002 */
[----:B------:R-:W-:-:S05]  /*1bc00*/  IMAD R5, R4, UR5, R5 ;  /* 0x0000000504057c24 */ /* 0x000fca000f8e0205 */
[----:B------:R-:W-:-:S07]  /*1bc10*/  IADD3 R15, R3, R5, RZ ;  /* 0x00000005030f7210 */ /* 0x000fce0007ffe0ff */
.L_x_25315:
[----:B------:R-:W2:Y:S01]  /*1bc20*/  LDG.E.U8 R17, desc[UR36][R16.64] ;  /* 0x0000002410117981 */ /* 0x000ea2000c1e1100 */
[----:B------:R-:W-:Y:S02]  /*1bc30*/  ULDC.64 UR4, c[0x0][0x5c8] ;  /* 0x0001720000047ab9 */ /* 0x000fe40000000a00 */
[----:B------:R-:W-:-:S04]  /*1bc40*/  IADD3 R2, P0, R2, UR4, RZ ;  /* 0x0000000402027c10 */ /* 0x000fc8000ff1e0ff */
[----:B------:R-:W-:-:S05]  /*1bc50*/  IADD3.X R3, R15, UR5, RZ, P0, !PT ;  /* 0x000000050f037c10 */ /* 0x000fca00087fe4ff */
[----:B--2---:R-:W-:Y:S01]  /*1bc60*/  STG.E.U8 desc[UR36][R2.64], R17 ;  /* 0x0000001102007986 */ /* 0x004fe2000c101124 */
[----:B------:R-:W-:Y:S05]  /*1bc70*/  EXIT ;  /* 0x000000000000794d */ /* 0x000fea0003800000 */
        .weak           $__internal_64_$__cuda_sm20_div_u64
        .type           $__internal_64_$__cuda_sm20_div_u64,@function
        .size           $__internal_64_$__cuda_sm20_div_u64,($__internal_65_$__cuda_sm20_rem_u64 - $__internal_64_$__cuda_sm20_div_u64)
$__internal_64_$__cuda_sm20_div_u64:
        /* <DEDUP_REMOVED lines=68> */
[----:B------:R-:W-:Y:S05]  /*1c0c0*/  RET.REL.NODEC R4 `(_ZN2at6native24index_elementwise_kernelILi128ELi4EZNS0_20cuda_take_put_kernelIalZZZZZNS0_10put_kernelERNS_14TensorIteratorERKNS_10TensorBaseEbENKUlvE_clEvENKUlvE0_clEvENKUlvE_clEvENKUlvE0_clEvEUlRalE0_EEvS4_S7_RKT1_EUliE_EEvlSE_) ;  /* 0xfffffe3c04cc7950 */ /* 0x000fea0003c3ffff */
        .weak           $__internal_65_$__cuda_sm20_rem_u64
        .type           $__internal_65_$__cuda_sm20_rem_u64,@function
        .size           $__internal_65_$__cuda_sm20_rem_u64,(.L_x_27982 - $__internal_65_$__cuda_sm20_rem_u64)
$__internal_65_$__cuda_sm20_rem_u64:
        /* <DEDUP_REMOVED lines=63> */
[----:B------:R-:W-:Y:S06]  /*1c4c0*/  RET.REL.NODEC R4 `(_ZN2at6native24index_elementwise_kernelILi128ELi4EZNS0_20cuda_take_put_kernelIalZZZZZNS0_10put_kernelERNS_14TensorIteratorERKNS_10TensorBaseEbENKUlvE_clEvENKUlvE0_clEvENKUlvE_clEvENKUlvE0_clEvEUlRalE0_EEvS4_S7_RKT1_EUliE_EEvlSE_) ;  /* 0xfffffe3804cc7950 */ /* 0x000fec0003c3ffff */
.L_x_25391:
        /* <DEDUP_REMOVED lines=11> */
.L_x_27982:


//--------------------- .text._ZN2at6native24index_elementwise_kernelILi128ELi4EZNS0_20cuda_take_put_kernelIalZZZZZNS0_10put_kernelERNS_14TensorIteratorERKNS_10TensorBaseEbENKUlvE_clEvENKUlvE0_clEvENKUlvE_clEvENKUlvE0_clEvEUlRalE_EEvS4_S7_RKT1_EUliE_EEvlSE_ --------------------------
	.section	.text._ZN2at6native24index_elementwise_kernelILi128ELi4EZNS0_20cuda_take_put_kernelIalZZZZZNS0_10put_kernelERNS_14TensorIteratorERKNS_10TensorBaseEbENKUlvE_clEvENKUlvE0_clEvENKUlvE_clEvENKUlvE0_clEvEUlRalE_EEvS4_S7_RKT1_EUliE_EEvlSE_,"ax",@progbits
	.align	128
        .global         _ZN2at6native24index_elementwise_kernelILi128ELi4EZNS0_20cuda_take_put_kernelIalZZZZZNS0_10put_kernelERNS_14TensorIteratorERKNS_10TensorBaseEbENKUlvE_clEvENKUlvE0_clEvENKUlvE_clEvENKUlvE0_clEvEUlRalE_EEvS4_S7_RKT1_EUliE_EEvlSE_
        .type           _ZN2at6native24index_elementwise_kernelILi128ELi4EZNS0_20cuda_take_put_kernelIalZZZZZNS0_10put_kernelERNS_14TensorIteratorERKNS_10TensorBaseEbENKUlvE_clEvENKUlvE0_clEvENKUlvE_clEvENKUlvE0_clEvEUlRalE_EEvS4_S7_RKT1_EUliE_EEvlSE_,@function
        .size           _ZN2at6native24index_elementwise_kernelILi128ELi4EZNS0_20cuda_take_put_kernelIalZZZZZNS0_10put_kernelERNS_14TensorIteratorERKNS_10TensorBaseEbENKUlvE_clEvENKUlvE0_clEvENKUlvE_clEvENKUlvE0_clEvEUlRalE_EEvS4_S7_RKT1_EUliE_EEvlSE_,(.L_x_27984 - _ZN2at6native24index_elementwise_kernelILi128ELi4EZNS0_20cuda_take_put_kernelIalZZZZZNS0_10put_kernelERNS_14TensorIteratorERKNS_10TensorBaseEbENKUlvE_clEvENKUlvE0_clEvENKUlvE_clEvENKUlvE0_clEvEUlRalE_EEvS4_S7_RKT1_EUliE_EEvlSE_)
        .other          _ZN2at6native24index_elementwise_kernelILi128ELi4EZNS0_20cuda_take_put_kernelIalZZZZZNS0_10put_kernelERNS_14TensorIteratorERKNS_10TensorBaseEbENKUlvE_clEvENKUlvE0_clEvENKUlvE_clEvENKUlvE0_clEvEUlRalE_EEvS4_S7_RKT1_EUliE_EEvlSE_,@"STO_CUDA_ENTRY STV_DEFAULT"
_ZN2at6native24index_elementwise_kernelILi128ELi4EZNS0_20cuda_take_put_kernelIalZZZZZNS0_10put_kernelERNS_14TensorIteratorERKNS_10TensorBaseEbENKUlvE_clEvENKUlvE0_clEvENKUlvE_clEvENKUlvE0_clEvEUlRalE_EEvS4_S7_RKT1_EUliE_EEvlSE_:
.text._ZN2at6native24index_elementwise_kernelILi128ELi4EZNS0_20cuda_take_put_kernelIalZZZZZNS0_10put_kernelERNS_14TensorIteratorERKNS_10TensorBaseEbENKUlvE_clEvENKUlvE0_clEvENKUlvE_clEvENKUlvE0_clEvEUlRalE_EEvS4_S7_RKT1_EUliE_EEvlSE_:
        /* <DEDUP_REMOVED lines=315> */
.L_x_25394:
        /* <DEDUP_REMOVED lines=32> */
.L_x_25396:
[----:B------:R-:W-:Y:S05]  /*15b0*/  BSYNC B7 ;  /* 0x0000000000077941 */ /* 0x000fea0003800000 */
.L_x_25395:
        /* <DEDUP_REMOVED lines=28> */
[----:B------:R-:W-:Y:S05]  /*1780*/  CALL.REL.NOINC `($__internal_66_$__cuda_sm20_div_u64) ;  /* 0x000001ac00f07944 */ /* 0x000fea0003c00000 */
        /* <DEDUP_REMOVED lines=11> */
.L_x_25399:
        /* <DEDUP_REMOVED lines=24> */
.L_x_25400:
[----:B------:R-:W-:Y:S05]  /*19c0*/  BSYNC B0 ;  /* 0x0000000000007941 */ /* 0x000fea0003800000 */
.L_x_25398:
        /* <DEDUP_REMOVED lines=33> */
.L_x_25402:
        /* <DEDUP_REMOVED lines=24> */
.L_x_25403:
[----:B------:R-:W-:Y:S05]  /*1d60*/  BSYNC B0 ;  /* 0x0000000000007941 */ /* 0x000fea0003800000 */
.L_x_25401:
        /* <DEDUP_REMOVED lines=22> */
[----:B------:R-:W-:Y:S05]  /*1ed0*/  CALL.REL.NOINC `($__internal_66_$__cuda_sm20_div_u64) ;  /* 0x000001a8001c7944 */ /* 0x000fea0003c00000 */
        /* <DEDUP_REMOVED lines=12> */
.L_x_25405:
        /* <DEDUP_REMOVED lines=24> */
.L_x_25406:
[----:B------:R-:W-:Y:S05]  /*2120*/  BSYNC B0 ;  /* 0x0000000000007941 */ /* 0x000fea0003800000 */
.L_x_25404:
        /* <DEDUP_REMOVED lines=35> */
.L_x_25408:
        /* <DEDUP_REMOVED lines=24> */
.L_x_25409:
[----:B------:R-:W-:Y:S05]  /*24e0*/  BSYNC B0 ;  /* 0x0000000000007941 */ /* 0x000fea0003800000 */
.L_x_25407:
        /* <DEDUP_REMOVED lines=35> */
.L_x_25411:
        /* <DEDUP_REMOVED lines=24> */
.L_x_25412:
[----:B------:R-:W-:Y:S05]  /*28a0*/  BSYNC B0 ;  /* 0x0000000000007941 */ /* 0x000fea0003800000 */
.L_x_25410:
        /* <DEDUP_REMOVED lines=35> */
.L_x_25414:
        /* <DEDUP_REMOVED lines=24> */
.L_x_25415:
[----:B------:R-:W-:Y:S05]  /*2c60*/  BSYNC B0 ;  /* 0x0000000000007941 */ /* 0x000fea0003800000 */
.L_x_25413:
        /* <DEDUP_REMOVED lines=35> */
.L_x_25417:
        /* <DEDUP_REMOVED lines=24> */
.L_x_25418:
[----:B------:R-:W-:Y:S05]  /*3020*/  BSYNC B0 ;  /* 0x0000000000007941 */ /* 0x000fea0003800000 */
.L_x_25416:
        /* <DEDUP_REMOVED lines=35> */
.L_x_25420:
        /* <DEDUP_REMOVED lines=24> */
.L_x_25421:
[----:B------:R-:W-:Y:S05]  /*33e0*/  BSYNC B0 ;  /* 0x0000000000007941 */ /* 0x000fea0003800000 */
.L_x_25419:
        /* <DEDUP_REMOVED lines=35> */
.L_x_25423:
        /* <DEDUP_REMOVED lines=24> */
.L_x_25424:
[----:B------:R-:W-:Y:S05]  /*37a0*/  BSYNC B0 ;  /* 0x0000000000007941 */ /* 0x000fea0003800000 */
.L_x_25422:
        /* <DEDUP_REMOVED lines=35> */
.L_x_25426:
        /* <DEDUP_REMOVED lines=24> */
.L_x_25427:
[----:B------:R-:W-:Y:S05]  /*3b60*/  BSYNC B0 ;  /* 0x0000000000007941 */ /* 0x000fea0003800000 */
.L_x_25425:
        /* <DEDUP_REMOVED lines=35> */
.L_x_25429:
        /* <DEDUP_REMOVED lines=24> */
.L_x_25430:
[----:B------:R-:W-:Y:S05]  /*3f20*/  BSYNC B0 ;  /* 0x0000000000007941 */ /* 0x000fea0003800000 */
.L_x_25428:
        /* <DEDUP_REMOVED lines=35> */
.L_x_25432:
        /* <DEDUP_REMOVED lines=24> */
.L_x_25433:
[----:B------:R-:W-:Y:S05]  /*42e0*/  BSYNC B0 ;  /* 0x0000000000007941 */ /* 0x000fea0003800000 */
.L_x_25431:
        /* <DEDUP_REMOVED lines=35> */
.L_x_25435:
        /* <DEDUP_REMOVED lines=24> */
.L_x_25436:
[----:B------:R-:W-:Y:S05]  /*46a0*/  BSYNC B0 ;  /* 0x0000000000007941 */ /* 0x000fea0003800000 */
.L_x_25434:
        /* <DEDUP_REMOVED lines=35> */
.L_x_25438:
        /* <DEDUP_REMOVED lines=24> */
.L_x_25439:
[----:B------:R-:W-:Y:S05]  /*4a60*/  BSYNC B0 ;  /* 0x0000000000007941 */ /* 0x000fea0003800000 */
.L_x_25437:
        /* <DEDUP_REMOVED lines=35> */
.L_x_25441:
        /* <DEDUP_REMOVED lines=24> */
.L_x_25442:
[----:B------:R-:W-:Y:S05]  /*4e20*/  BSYNC B0 ;  /* 0x0000000000007941 */ /* 0x000fea0003800000 */
.L_x_25440:
        /* <DEDUP_REMOVED lines=35> */
.L_x_25444:
        /* <DEDUP_REMOVED lines=24> */
.L_x_25445:
[----:B------:R-:W-:Y:S05]  /*51e0*/  BSYNC B0 ;  /* 0x0000000000007941 */ /* 0x000fea0003800000 */
.L_x_25443:
        /* <DEDUP_REMOVED lines=35> */
.L_x_25447:
        /* <DEDUP_REMOVED lines=24> */
.L_x_25448:
[----:B------:R-:W-:Y:S05]  /*55a0*/  BSYNC B0 ;  /* 0x0000000000007941 */ /* 0x000fea0003800000 */
.L_x_25446:
        /* <DEDUP_REMOVED lines=35> */
.L_x_25450:
        /* <DEDUP_REMOVED lines=24> */
.L_x_25451:
[----:B------:R-:W-:Y:S05]  /*5960*/  BSYNC B0 ;  /* 0x0000000000007941 */ /* 0x000fea0003800000 */
.L_x_25449:
        /* <DEDUP_REMOVED lines=35> */
.L_x_25453:
        /* <DEDUP_REMOVED lines=24> */
.L_x_25454:
[----:B------:R-:W-:Y:S05]  /*5d20*/  BSYNC B0 ;  /* 0x0000000000007941 */ /* 0x000fea0003800000 */
.L_x_25452:
        /* <DEDUP_REMOVED lines=35> */
.L_x_25456:
        /* <DEDUP_REMOVED lines=24> */
.L_x_25457:
[----:B------:R-:W-:Y:S05]  /*60e0*/  BSYNC B0 ;  /* 0x0000000000007941 */ /* 0x000fea0003800000 */
.L_x_25455:
        /* <DEDUP_REMOVED lines=35> */
.L_x_25459:
        /* <DEDUP_REMOVED lines=24> */
.L_x_25460:
[----:B------:R-:W-:Y:S05]  /*64a0*/  BSYNC B0 ;  /* 0x0000000000007941 */ /* 0x000fea0003800000 */
.L_x_25458:
        /* <DEDUP_REMOVED lines=35> */
.L_x_25462:
        /* <DEDUP_REMOVED lines=24> */
.L_x_25463:
[----:B------:R-:W-:Y:S05]  /*6860*/  BSYNC B0 ;  /* 0x0000000000007941 */ /* 0x000fea0003800000 */
.L_x_25461:
        /* <DEDUP_REMOVED lines=35> */
.L_x_25465:
        /* <DEDUP_REMOVED lines=24> */
.L_x_25466:
[----:B------:R-:W-:Y:S05]  /*6c20*/  BSYNC B0 ;  /* 0x0000000000007941 */ /* 0x000fea0003800000 */
.L_x_25464:
        /* <DEDUP_REMOVED lines=34> */
.L_x_25468:
        /* <DEDUP_REMOVED lines=23> */
.L_x_25469:
[----:B------:R-:W-:Y:S05]  /*6fc0*/  BSYNC B0 ;  /* 0x0000000000007941 */ /* 0x000fea0003800000 */
.L_x_25467:
        /* <DEDUP_REMOVED lines=19> */
[----:B------:R-:W-:Y:S05]  /*7100*/  CALL.REL.NOINC `($__internal_67_$__cuda_sm20_rem_u64) ;  /* 0x0000015800a87944 */ /* 0x000fea0003c00000 */
[----:B------:R-:W-:Y:S01]  /*7110*/  MOV R2, R0 ;  /* 0x0000000000027202 */ /* 0x000fe20000000f00 */
[----:B------:R-:W-:Y:S01]  /*7120*/  IMAD.MOV.U32 R3, RZ, RZ, R5 ;  /* 0x000000ffff037224 */ /* 0x000fe200078e0005 */
[----:B------:R-:W-:Y:S06]  /*7130*/  BRA `(.L_x_25472) ;  /* 0x00000000004c7947 */ /* 0x000fec0003800000 */
.L_x_25471:
        /* <DEDUP_REMOVED lines=19> */
.L_x_25472:
[----:B------:R-:W-:Y:S05]  /*7270*/  BSYNC B0 ;  /* 0x0000000000007941 */ /* 0x000fea0003800000 */
.L_x_25470:
        /* <DEDUP_REMOVED lines=8> */
.L_x_25397:
        /* <DEDUP_REMOVED lines=11> */
.L_x_25474:
[----:B-----5:R-:W-:Y:S01]  /*73b0*/  SHF.R.U32.HI R0, RZ, R7, R4 ;  /* 0x00000007ff007219 */ /* 0x020fe20000011604 */
[----:B------:R-:W-:Y:S05]  /*73c0*/  YIELD ;  /* 0x0000000000007946 */ /* 0x000fea0003800000 */
[----:B------:R-:W-:-:S04]  /*73d0*/  IADD3 R0, R23, R0, RZ ;  /* 0x0000000017007210 */ /* 0x000fc80007ffe0ff */
[----:B------:R-:W-:-:S04]  /*73e0*/  LOP3.LUT R0, R0, 0xff, RZ, 0xc0, !PT ;  /* 0x000000ff00007812 */ /* 0x000fc800078ec0ff */
[----:B------:R-:W-:-:S04]  /*73f0*/  SHF.L.U32 R5, R0, R7, RZ ;  /* 0x0000000700057219 */ /* 0x000fc800000006ff */
[----:B------:R-:W-:-:S06]  /*7400*/  LOP3.LUT R5, R5, R4, R6, 0xf4, !PT ;  /* 0x0000000405057212 */ /* 0x000fcc00078ef406 */
[----:B------:R-:W2:Y:S02]  /*7410*/  ATOMG.E.CAS.STRONG.GPU PT, R5, [R2], R4, R5 ;  /* 0x00000004020573a9 */ /* 0x000ea400001ee105 */
[----:B--2---:R-:W-:Y:S01]  /*7420*/  ISETP.NE.AND P0, PT, R4, R5, PT ;  /* 0x000000050400720c */ /* 0x004fe20003f05270 */
[----:B------:R-:W-:-:S12]  /*7430*/  IMAD.MOV.U32 R4, RZ, RZ, R5 ;  /* 0x000000ffff047224 */ /* 0x000fd800078e0005 */
[----:B------:R-:W-:Y:S05]  /*7440*/  @P0 BRA `(.L_x_25474) ;  /* 0xfffffffc00d80947 */ /* 0x000fea000383ffff */
[----:B------:R-:W-:Y:S05]  /*7450*/  BSYNC B0 ;  /* 0x0000000000007941 */ /* 0x000fea0003800000 */
.L_x_25473:
[----:B------:R-:W-:Y:S01]  /*7460*/  LEA R17, R24, R19, 0x9 ;  /* 0x0000001318117211 */ /* 0x000fe200078e48ff */
[----:B-1----:R-:W-:-:S04]  /*7470*/  IMAD.MOV.U32 R3, RZ, RZ, RZ ;  /* 0x000000ffff037224 */ /* 0x002fc800078e00ff */
[----:B------:R-:W-:-:S05]  /*7480*/  VIADD R17, R17, 0x80 ;  /* 0x0000008011117836 */ /* 0x000fca0000000000 */
[----:B------:R-:W-:-:S07]  /*7490*/  MOV R2, R17 ;  /* 0x0000001100027202 */ /* 0x000fce0000000f00 */
.L_x_25393:
[----:B------:R-:W-:Y:S05]  /*74a0*/  BSYNC B6 ;  /* 0x0000000000067941 */ /* 0x000fea0003800000 */
.L_x_25392:
        /* <DEDUP_REMOVED lines=307> */
.L_x_25477:
        /* <DEDUP_REMOVED lines=32> */
.L_x_25479:
[----:B------:R-:W-:Y:S05]  /*89e0*/  BSYNC B7 ;  /* 0x0000000000077941 */ /* 0x000fea0003800000 */
.L_x_25478:
        /* <DEDUP_REMOVED lines=40> */
.L_x_25482:
        /* <DEDUP_REMOVED lines=24> */
.L_x_25483:
[----:B------:R-:W-:Y:S05]  /*8df0*/  BSYNC B0 ;  /* 0x0000000000007941 */ /* 0x000fea0003800000 */
.L_x_25481:
        /* <DEDUP_REMOVED lines=32> */
.L_x_25485:
        /* <DEDUP_REMOVED lines=24> */
.L_x_25486:
[----:B------:R-:W-:Y:S05]  /*9180*/  BSYNC B0 ;  /* 0x0000000000007941 */ /* 0x000fea0003800000 */
.L_x_25484:
        /* <DEDUP_REMOVED lines=33> */
.L_x_25488:
        /* <DEDUP_REMOVED lines=24> */
.L_x_25489:
[----:B------:R-:W-:Y:S05]  /*9520*/  BSYNC B0 ;  /* 0x0000000000007941 */ /* 0x000fea0003800000 */
.L_x_25487:
        /* <DEDUP_REMOVED lines=33> */
.L_x_25491:
        /* <DEDUP_REMOVED lines=24> */
.L_x_25492:
[----:B------:R-:W-:Y:S05]  /*98c0*/  BSYNC B0 ;  /* 0x0000000000007941 */ /* 0x000fea0003800000 */
.L_x_25490:
        /* <DEDUP_REMOVED lines=33> */
.L_x_25494:
        /* <DEDUP_REMOVED lines=24> */
.L_x_25495:
[----:B------:R-:W-:Y:S05]  /*9c60*/  BSYNC B0 ;  /* 0x0000000000007941 */ /* 0x000fea0003800000 */
.L_x_25493:
        /* <DEDUP_REMOVED lines=33> */
.L_x_25497:
        /* <DEDUP_REMOVED lines=24> */
.L_x_25498:
[----:B------:R-:W-:Y:S05]  /*a000*/  BSYNC B0 ;  /* 0x0000000000007941 */ /* 0x000fea0003800000 */
.L_x_25496:
        /* <DEDUP_REMOVED lines=33> */
.L_x_25500:
        /* <DEDUP_REMOVED lines=24> */
.L_x_25501:
[----:B------:R-:W-:Y:S05]  /*a3a0*/  BSYNC B0 ;  /* 0x0000000000007941 */ /* 0x000fea0003800000 */
.L_x_25499:
        /* <DEDUP_REMOVED lines=33> */
.L_x_25503:
        /* <DEDUP_REMOVED lines=24> */
.L_x_25504:
[----:B------:R-:W-:Y:S05]  /*a740*/  BSYNC B0 ;  /* 0x0000000000007941 */ /* 0x000fea0003800000 */
.L_x_25502:
        /* <DEDUP_REMOVED lines=33> */
.L_x_25506:
        /* <DEDUP_REMOVED lines=24> */
.L_x_25507:
[----:B------:R-:W-:Y:S05]  /*aae0*/  BSYNC B0 ;  /* 0x0000000000007941 */ /* 0x000fea0003800000 */
.L_x_25505:
        /* <DEDUP_REMOVED lines=33> */
.L_x_25509:
        /* <DEDUP_REMOVED lines=24> */
.L_x_25510:
[----:B------:R-:W-:Y:S05]  /*ae80*/  BSYNC B0 ;  /* 0x0000000000007941 */ /* 0x000fea0003800000 */
.L_x_25508:
        /* <DEDUP_REMOVED lines=33> */
.L_x_25512:
        /* <DEDUP_REMOVED lines=24> */
.L_x_25513:
[----:B------:R-:W-:Y:S05]  /*b220*/  BSYNC B0 ;  /* 0x0000000000007941 */ /* 0x000fea0003800000 */
.L_x_25511:
        /* <DEDUP_REMOVED lines=33> */
.L_x_25515:
        /* <DEDUP_REMOVED lines=24> */
.L_x_25516:
[----:B------:R-:W-:Y:S05]  /*b5c0*/  BSYNC B0 ;  /* 0x0000000000007941 */ /* 0x000fea0003800000 */
.L_x_25514:
        /* <DEDUP_REMOVED lines=33> */
.L_x_25518:
        /* <DEDUP_REMOVED lines=24> */
.L_x_25519:
[----:B------:R-:W-:Y:S05]  /*b960*/  BSYNC B0 ;  /* 0x0000000000007941 */ /* 0x000fea0003800000 */
.L_x_25517:
        /* <DEDUP_REMOVED lines=33> */
.L_x_25521:
        /* <DEDUP_REMOVED lines=24> */
.L_x_25522:
[----:B------:R-:W-:Y:S05]  /*bd00*/  BSYNC B0 ;  /* 0x0000000000007941 */ /* 0x000fea0003800000 */
.L_x_25520:
        /* <DEDUP_REMOVED lines=33> */
.L_x_25524:
        /* <DEDUP_REMOVED lines=24> */
.L_x_25525:
[----:B------:R-:W-:Y:S05]  /*c0a0*/  BSYNC B0 ;  /* 0x0000000000007941 */ /* 0x000fea0003800000 */
.L_x_25523:
        /* <DEDUP_REMOVED lines=33> */
.L_x_25527:
        /* <DEDUP_REMOVED lines=24> */
.L_x_25528:
[----:B------:R-:W-:Y:S05]  /*c440*/  BSYNC B0 ;  /* 0x0000000000007941 */ /* 0x000fea0003800000 */
.L_x_25526:
        /* <DEDUP_REMOVED lines=33> */
.L_x_25530:
        /* <DEDUP_REMOVED lines=24> */
.L_x_25531:
[----:B------:R-:W-:Y:S05]  /*c7e0*/  BSYNC B0 ;  /* 0x0000000000007941 */ /* 0x000fea0003800000 */
.L_x_25529:
        /* <DEDUP_REMOVED lines=33> */
.L_x_25533:
        /* <DEDUP_REMOVED lines=24> */
.L_x_25534:
[----:B------:R-:W-:Y:S05]  /*cb80*/  BSYNC B0 ;  /* 0x0000000000007941 */ /* 0x000fea0003800000 */
.L_x_25532:
        /* <DEDUP_REMOVED lines=33> */
.L_x_25536:
        /* <DEDUP_REMOVED lines=24> */
.L_x_25537:
[----:B------:R-:W-:Y:S05]  /*cf20*/  BSYNC B0 ;  /* 0x0000000000007941 */ /* 0x000fea0003800000 */
.L_x_25535:
        /* <DEDUP_REMOVED lines=33> */
.L_x_25539:
        /* <DEDUP_REMOVED lines=24> */
.L_x_25540:
[----:B------:R-:W-:Y:S05]  /*d2c0*/  BSYNC B0 ;  /* 0x0000000000007941 */ /* 0x000fea0003800000 */
.L_x_25538:
        /* <DEDUP_REMOVED lines=33> */
.L_x_25542:
        /* <DEDUP_REMOVED lines=24> */
.L_x_25543:
[----:B------:R-:W-:Y:S05]  /*d660*/  BSYNC B0 ;  /* 0x0000000000007941 */ /* 0x000fea0003800000 */
.L_x_25541:
        /* <DEDUP_REMOVED lines=33> */
.L_x_25545:
        /* <DEDUP_REMOVED lines=24> */
.L_x_25546:
[----:B------:R-:W-:Y:S05]  /*da00*/  BSYNC B0 ;  /* 0x0000000000007941 */ /* 0x000fea0003800000 */
.L_x_25544:
        /* <DEDUP_REMOVED lines=33> */
.L_x_25548:
        /* <DEDUP_REMOVED lines=24> */
.L_x_25549:
[----:B------:R-:W-:Y:S05]  /*dda0*/  BSYNC B0 ;  /* 0x0000000000007941 */ /* 0x000fea0003800000 */
.L_x_25547:
        /* <DEDUP_REMOVED lines=31> */
.L_x_25551:
        /* <DEDUP_REMOVED lines=22> */
[----:B------:R-:W-:-:S11]  /*e100*/  HFMA2.MMA R3, -RZ, RZ, 0, 0 ;  /* 0x00000000ff037435 */ /* 0x000fd600000001ff */
.L_x_25552:
[----:B------:R-:W-:Y:S05]  /*e110*/  BSYNC B0 ;  /* 0x0000000000007941 */ /* 0x000fea0003800000 */
.L_x_25550:
        /* <DEDUP_REMOVED lines=17> */
[----:B------:R-:W-:Y:S05]  /*e230*/  CALL.REL.NOINC `($__internal_67_$__cuda_sm20_rem_u64) ;  /* 0x000000e8005c7944 */ /* 0x000fea0003c00000 */
[----:B------:R-:W-:Y:S01]  /*e240*/  IMAD.MOV.U32 R2, RZ, RZ, R0 ;  /* 0x000000ffff027224 */ /* 0x000fe200078e0000 */
[----:B------:R-:W-:Y:S01]  /*e250*/  MOV R3, R5 ;  /* 0x0000000500037202 */ /* 0x000fe20000000f00 */
[----:B------:R-:W-:Y:S06]  /*e260*/  BRA `(.L_x_25555) ;  /* 0x00000000004c7947 */ /* 0x000fec0003800000 */
.L_x_25554:
        /* <DEDUP_REMOVED lines=12> */
[----:B------:R-:W-:Y:S02]  /*e330*/  IMAD R2, R3, UR4, R2 ;  /* 0x0000000403027c24 */ /* 0x000fe4000f8e0202 */
[----:B------:R-:W-:-:S03]  /*e340*/  IMAD.MOV.U32 R3, RZ, RZ, RZ ;  /* 0x000000ffff037224 */ /* 0x000fc600078e00ff */
[----:B------:R-:W-:-:S13]  /*e350*/  ISETP.GE.U32.AND P0, PT, R2, UR4, PT ;  /* 0x0000000402007c0c */ /* 0x000fda000bf06070 */
[----:B------:R-:W-:-:S05]  /*e360*/  @P0 VIADD R2, R2, -UR4 ;  /* 0x8000000402020c36 */ /* 0x000fca0008000000 */
[----:B------:R-:W-:-:S13]  /*e370*/  ISETP.GE.U32.AND P0, PT, R2, UR4, PT ;  /* 0x0000000402007c0c */ /* 0x000fda000bf06070 */
[----:B------:R-:W-:Y:S02]  /*e380*/  @P0 IADD3 R2, R2, -UR4, RZ ;  /* 0x8000000402020c10 */ /* 0x000fe4000fffe0ff */
[----:B------:R-:W-:-:S07]  /*e390*/  @!P1 LOP3.LUT R2, RZ, UR4, RZ, 0x33, !PT ;  /* 0x00000004ff029c12 */ /* 0x000fce000f8e33ff */
.L_x_25555:
[----:B------:R-:W-:Y:S05]  /*e3a0*/  BSYNC B0 ;  /* 0x0000000000007941 */ /* 0x000fea0003800000 */
.L_x_25553:
[----:B------:R-:W-:Y:S01]  /*e3b0*/  ULDC.64 UR4, c[0x0][0x5c0] ;  /* 0x0001700000047ab9 */ /* 0x000fe20000000a00 */
[----:B------:R-:W-:Y:S01]  /*e3c0*/  MOV R19, R16 ;  /* 0x0000001000137202 */ /* 0x000fe20000000f00 */
[----:B------:R-:W-:Y:S02]  /*e3d0*/  IMAD R3, R3, UR4, RZ ;  /* 0x0000000403037c24 */ /* 0x000fe4000f8e02ff */
[----:B------:R-:W-:-:S04]  /*e3e0*/  IMAD.WIDE.U32 R18, R2, UR4, R18 ;  /* 0x0000000402127c25 */ /* 0x000fc8000f8e0012 */
[----:B------:R-:W-:-:S04]  /*e3f0*/  IMAD R3, R2, UR5, R3 ;  /* 0x0000000502037c24 */ /* 0x000fc8000f8e0203 */
[----:B------:R-:W-:-:S07]  /*e400*/  IMAD.IADD R16, R19, 0x1, R3 ;  /* 0x0000000113107824 */ /* 0x000fce00078e0203 */
.L_x_25480:
[----:B------:R-:W0:Y:S01]  /*e410*/  LDC.64 R4, c[0x0][0x5d0] ;  /* 0x00017400ff047b82 */ /* 0x000e220000000a00 */
        /* <DEDUP_REMOVED lines=10> */
.L_x_25557:
[----:B-----5:R-:W-:Y:S01]  /*e4c0*/  SHF.R.U32.HI R0, RZ, R5, R2 ;  /* 0x00000005ff007219 */ /* 0x020fe20000011602 */
[----:B------:R-:W-:Y:S05]  /*e4d0*/  YIELD ;  /* 0x0000000000007946 */ /* 0x000fea0003800000 */
[----:B------:R-:W-:-:S05]  /*e4e0*/  IMAD.IADD R0, R23, 0x1, R0 ;  /* 0x0000000117007824 */ /* 0x000fca00078e0200 */
[----:B------:R-:W-:-:S04]  /*e4f0*/  LOP3.LUT R0, R0, 0xff, RZ, 0xc0, !PT ;  /* 0x000000ff00007812 */ /* 0x000fc800078ec0ff */
[----:B------:R-:W-:-:S04]  /*e500*/  SHF.L.U32 R3, R0, R5, RZ ;  /* 0x0000000500037219 */ /* 0x000fc800000006ff */
[----:B------:R-:W-:-:S06]  /*e510*/  LOP3.LUT R3, R3, R2, R4, 0xf4, !PT ;  /* 0x0000000203037212 */ /* 0x000fcc00078ef404 */
[----:B------:R-:W2:Y:S02]  /*e520*/  ATOMG.E.CAS.STRONG.GPU PT, R3, [R18], R2, R3 ;  /* 0x00000002120373a9 */ /* 0x000ea400001ee103 */
[-C--:B--2---:R-:W-:Y:S02]  /*e530*/  ISETP.NE.AND P0, PT, R2, R3.reuse, PT ;  /* 0x000000030200720c */ /* 0x084fe40003f05270 */
[----:B------:R-:W-:-:S11]  /*e540*/  MOV R2, R3 ;  /* 0x0000000300027202 */ /* 0x000fd60000000f00 */
[----:B------:R-:W-:Y:S05]  /*e550*/  @P0 BRA `(.L_x_25557) ;  /* 0xfffffffc00d80947 */ /* 0x000fea000383ffff */
[----:B------:R-:W-:Y:S05]  /*e560*/  BSYNC B0 ;  /* 0x0000000000007941 */ /* 0x000fea0003800000 */
.L_x_25556:
[----:B------:R-:W-:Y:S02]  /*e570*/  VIADD R17, R17, 0x80 ;  /* 0x0000008011117836 */ /* 0x000fe40000000000 */
[----:B------:R-:W-:-:S03]  /*e580*/  IMAD.MOV.U32 R3, RZ, RZ, RZ ;  /* 0x000000ffff037224 */ /* 0x000fc600078e00ff */
[----:B------:R-:W-:-:S07]  /*e590*/  MOV R2, R17 ;  /* 0x0000001100027202 */ /* 0x000fce0000000f00 */
.L_x_25476:
[----:B------:R-:W-:Y:S05]  /*e5a0*/  BSYNC B6 ;  /* 0x0000000000067941 */ /* 0x000fea0003800000 */
.L_x_25475:
        /* <DEDUP_REMOVED lines=307> */
.L_x_25560:
        /* <DEDUP_REMOVED lines=32> */
.L_x_25562:
[----:B------:R-:W-:Y:S05]  /*fae0*/  BSYNC B7 ;  /* 0x0000000000077941 */ /* 0x000fea0003800000 */
.L_x_25561:
        /* <DEDUP_REMOVED lines=40> */
.L_x_25565:
        /* <DEDUP_REMOVED lines=24> */
.L_x_25566:
[----:B------:R-:W-:Y:S05]  /*fef0*/  BSYNC B0 ;  /* 0x0000000000007941 */ /* 0x000fea0003800000 */
.L_x_25564:
        /* <DEDUP_REMOVED lines=32> */
.L_x_25568:
        /* <DEDUP_REMOVED lines=24> */
.L_x_25569:
[----:B------:R-:W-:Y:S05]  /*10280*/  BSYNC B0 ;  /* 0x0000000000007941 */ /* 0x000fea0003800000 */
.L_x_25567:
        /* <DEDUP_REMOVED lines=33> */
.L_x_25571:
        /* <DEDUP_REMOVED lines=24> */
.L_x_25572:
[----:B------:R-:W-:Y:S05]  /*10620*/  BSYNC B0 ;  /* 0x0000000000007941 */ /* 0x000fea0003800000 */
.L_x_25570:
        /* <DEDUP_REMOVED lines=33> */
.L_x_25574:
        /* <DEDUP_REMOVED lines=24> */
.L_x_25575:
[----:B------:R-:W-:Y:S05]  /*109c0*/  BSYNC B0 ;  /* 0x0000000000007941 */ /* 0x000fea0003800000 */
.L_x_25573:
        /* <DEDUP_REMOVED lines=33> */
.L_x_25577:
        /* <DEDUP_REMOVED lines=24> */
.L_x_25578:
[----:B------:R-:W-:Y:S05]  /*10d60*/  BSYNC B0 ;  /* 0x0000000000007941 */ /* 0x000fea0003800000 */
.L_x_25576:
        /* <DEDUP_REMOVED lines=33> */
.L_x_25580:
        /* <DEDUP_REMOVED lines=24> */
.L_x_25581:
[----:B------:R-:W-:Y:S05]  /*11100*/  BSYNC B0 ;  /* 0x0000000000007941 */ /* 0x000fea0003800000 */
.L_x_25579:
        /* <DEDUP_REMOVED lines=33> */
.L_x_25583:
        /* <DEDUP_REMOVED lines=24> */
.L_x_25584:
[----:B------:R-:W-:Y:S05]  /*114a0*/  BSYNC B0 ;  /* 0x0000000000007941 */ /* 0x000fea0003800000 */
.L_x_25582:
        /* <DEDUP_REMOVED lines=33> */
.L_x_25586:
        /* <DEDUP_REMOVED lines=24> */
.L_x_25587:
[----:B------:R-:W-:Y:S05]  /*11840*/  BSYNC B0 ;  /* 0x0000000000007941 */ /* 0x000fea0003800000 */
.L_x_25585:
        /* <DEDUP_REMOVED lines=33> */
.L_x_25589:
        /* <DEDUP_REMOVED lines=24> */
.L_x_25590:
[----:B------:R-:W-:Y:S05]  /*11be0*/  BSYNC B0 ;  /* 0x0000000000007941 */ /* 0x000fea0003800000 */
.L_x_25588:
        /* <DEDUP_REMOVED lines=33> */
.L_x_25592:
        /* <DEDUP_REMOVED lines=24> */
.L_x_25593:
[----:B------:R-:W-:Y:S05]  /*11f80*/  BSYNC B0 ;  /* 0x0000000000007941 */ /* 0x000fea0003800000 */
.L_x_25591:
        /* <DEDUP_REMOVED lines=33> */
.L_x_25595:
        /* <DEDUP_REMOVED lines=24> */
.L_x_25596:
[----:B------:R-:W-:Y:S05]  /*12320*/  BSYNC B0 ;  /* 0x0000000000007941 */ /* 0x000fea0003800000 */
.L_x_25594:
        /* <DEDUP_REMOVED lines=33> */
.L_x_25598:
        /* <DEDUP_REMOVED lines=24> */
.L_x_25599:
[----:B------:R-:W-:Y:S05]  /*126c0*/  BSYNC B0 ;  /* 0x0000000000007941 */ /* 0x000fea0003800000 */
.L_x_25597:
        /* <DEDUP_REMOVED lines=33> */
.L_x_25601:
        /* <DEDUP_REMOVED lines=24> */
.L_x_25602:
[----:B------:R-:W-:Y:S05]  /*12a60*/  BSYNC B0 ;  /* 0x0000000000007941 */ /* 0x000fea0003800000 */
.L_x_25600:
        /* <DEDUP_REMOVED lines=33> */
.L_x_25604:
        /* <DEDUP_REMOVED lines=24> */
.L_x_25605:
[----:B------:R-:W-:Y:S05]  /*12e00*/  BSYNC B0 ;  /* 0x0000000000007941 */ /* 0x000fea0003800000 */
.L_x_25603:
        /* <DEDUP_REMOVED lines=33> */
.L_x_25607:
        /* <DEDUP_REMOVED lines=24> */
.L_x_25608:
[----:B------:R-:W-:Y:S05]  /*131a0*/  BSYNC B0 ;  /* 0x0000000000007941 */ /* 0x000fea0003800000 */
.L_x_25606:
        /* <DEDUP_REMOVED lines=33> */
.L_x_25610:
        /* <DEDUP_REMOVED lines=24> */
.L_x_25611:
[----:B------:R-:W-:Y:S05]  /*13540*/  BSYNC B0 ;  /* 0x0000000000007941 */ /* 0x000fea0003800000 */
.L_x_25609:
        /* <DEDUP_REMOVED lines=33> */
.L_x_25613:
        /* <DEDUP_REMOVED lines=24> */
.L_x_25614:
[----:B------:R-:W-:Y:S05]  /*138e0*/  BSYNC B0 ;  /* 0x0000000000007941 */ /* 0x000fea0003800000 */
.L_x_25612:
        /* <DEDUP_REMOVED lines=20> */
[----:B------:R-:W-:Y:S05]  /*13a30*/  CALL.REL.NOINC `($__internal_66_$__cuda_sm20_div_u64) ;  /* 0x0000008c00447944 */ /* 0x000fea0003c00000 */
        /* <DEDUP_REMOVED lines=12> */
.L_x_25616:
        /* <DEDUP_REMOVED lines=24> */
.L_x_25617:
[----:B------:R-:W-:Y:S05]  /*13c80*/  BSYNC B0 ;  /* 0x0000000000007941 */ /* 0x000fea0003800000 */
.L_x_25615:
        /* <DEDUP_REMOVED lines=33> */
.L_x_25619:
        /* <DEDUP_REMOVED lines=24> */
.L_x_25620:
[----:B------:R-:W-:Y:S05]  /*14020*/  BSYNC B0 ;  /* 0x0000000000007941 */ /* 0x000fea0003800000 */
.L_x_25618:
        /* <DEDUP_REMOVED lines=33> */
.L_x_25622:
        /* <DEDUP_REMOVED lines=24> */
.L_x_25623:
[----:B------:R-:W-:Y:S05]  /*143c0*/  BSYNC B0 ;  /* 0x0000000000007941 */ /* 0x000fea0003800000 */
.L_x_25621:
        /* <DEDUP_REMOVED lines=33> */
.L_x_25625:
        /* <DEDUP_REMOVED lines=24> */
.L_x_25626:
[----:B------:R-:W-:Y:S05]  /*14760*/  BSYNC B0 ;  /* 0x0000000000007941 */ /* 0x000fea0003800000 */
.L_x_25624:
        /* <DEDUP_REMOVED lines=33> */
.L_x_25628:
        /* <DEDUP_REMOVED lines=24> */
.L_x_25629:
[----:B------:R-:W-:Y:S05]  /*14b00*/  BSYNC B0 ;  /* 0x0000000000007941 */ /* 0x000fea0003800000 */
.L_x_25627:
        /* <DEDUP_REMOVED lines=33> */
.L_x_25631:
        /* <DEDUP_REMOVED lines=24> */
.L_x_25632:
[----:B------:R-:W-:Y:S05]  /*14ea0*/  BSYNC B0 ;  /* 0x0000000000007941 */ /* 0x000fea0003800000 */
.L_x_25630:
        /* <DEDUP_REMOVED lines=31> */
.L_x_25634:
        /* <DEDUP_REMOVED lines=22> */
[----:B------:R-:W-:-:S11]  /*15200*/  HFMA2.MMA R3, -RZ, RZ, 0, 0 ;  /* 0x00000000ff037435 */ /* 0x000fd600000001ff */
.L_x_25635:
[----:B------:R-:W-:Y:S05]  /*15210*/  BSYNC B0 ;  /* 0x0000000000007941 */ /* 0x000fea0003800000 */
.L_x_25633:
        /* <DEDUP_REMOVED lines=17> */
[----:B------:R-:W-:Y:S05]  /*15330*/  CALL.REL.NOINC `($__internal_67_$__cuda_sm20_rem_u64) ;  /* 0x00000078001c7944 */ /* 0x000fea0003c00000 */
[----:B------:R-:W-:Y:S01]  /*15340*/  IMAD.MOV.U32 R2, RZ, RZ, R0 ;  /* 0x000000ffff027224 */ /* 0x000fe200078e0000 */
[----:B------:R-:W-:Y:S01]  /*15350*/  MOV R3, R5 ;  /* 0x0000000500037202 */ /* 0x000fe20000000f00 */
[----:B------:R-:W-:Y:S06]  /*15360*/  BRA `(.L_x_25638) ;  /* 0x00000000004c7947 */ /* 0x000fec0003800000 */
.L_x_25637:
        /* <DEDUP_REMOVED lines=12> */
[----:B------:R-:W-:Y:S01]  /*15430*/  IMAD R2, R3, UR4, R2 ;  /* 0x0000000403027c24 */ /* 0x000fe2000f8e0202 */
[----:B------:R-:W-:-:S04]  /*15440*/  MOV R3, RZ ;  /* 0x000000ff00037202 */ /* 0x000fc80000000f00 */
[----:B------:R-:W-:-:S13]  /*15450*/  ISETP.GE.U32.AND P0, PT, R2, UR4, PT ;  /* 0x0000000402007c0c */ /* 0x000fda000bf06070 */
[----:B------:R-:W-:-:S05]  /*15460*/  @P0 VIADD R2, R2, -UR4 ;  /* 0x8000000402020c36 */ /* 0x000fca0008000000 */
[----:B------:R-:W-:-:S13]  /*15470*/  ISETP.GE.U32.AND P0, PT, R2, UR4, PT ;  /* 0x0000000402007c0c */ /* 0x000fda000bf06070 */
[----:B------:R-:W-:Y:S02]  /*15480*/  @P0 IADD3 R2, R2, -UR4, RZ ;  /* 0x8000000402020c10 */ /* 0x000fe4000fffe0ff */
[----:B------:R-:W-:-:S07]  /*15490*/  @!P1 LOP3.LUT R2, RZ, UR4, RZ, 0x33, !PT ;  /* 0x00000004ff029c12 */ /* 0x000fce000f8e33ff */
.L_x_25638:
[----:B------:R-:W-:Y:S05]  /*154a0*/  BSYNC B0 ;  /* 0x0000000000007941 */ /* 0x000fea0003800000 */
.L_x_25636:
[----:B------:R-:W-:Y:S01]  /*154b0*/  ULDC.64 UR4, c[0x0][0x5c0] ;  /* 0x0001700000047ab9 */ /* 0x000fe20000000a00 */
[----:B------:R-:W-:Y:S02]  /*154c0*/  IMAD.MOV.U32 R19, RZ, RZ, R16 ;  /* 0x000000ffff137224 */ /* 0x000fe400078e0010 */
[----:B------:R-:W-:Y:S02]  /*154d0*/  IMAD R3, R3, UR4, RZ ;  /* 0x0000000403037c24 */ /* 0x000fe4000f8e02ff */
[----:B------:R-:W-:-:S04]  /*154e0*/  IMAD.WIDE.U32 R18, R2, UR4, R18 ;  /* 0x0000000402127c25 */ /* 0x000fc8000f8e0012 */
[----:B------:R-:W-:-:S05]  /*154f0*/  IMAD R3, R2, UR5, R3 ;  /* 0x0000000502037c24 */ /* 0x000fca000f8e0203 */
[----:B------:R-:W-:-:S07]  /*15500*/  IADD3 R16, R19, R3, RZ ;  /* 0x0000000313107210 */ /* 0x000fce0007ffe0ff */
.L_x_25563:
        /* <DEDUP_REMOVED lines=11> */
.L_x_25640:
        /* <DEDUP_REMOVED lines=11> */
.L_x_25639:
[----:B------:R-:W-:Y:S01]  /*15670*/  IADD3 R17, R17, 0x80, RZ ;  /* 0x0000008011117810 */ /* 0x000fe20007ffe0ff */
[----:B------:R-:W-:-:S03]  /*15680*/  IMAD.MOV.U32 R3, RZ, RZ, RZ ;  /* 0x000000ffff037224 */ /* 0x000fc600078e00ff */
[----:B------:R-:W-:-:S07]  /*15690*/  MOV R2, R17 ;  /* 0x0000001100027202 */ /* 0x000fce0000000f00 */
.L_x_25559:
[----:B------:R-:W-:Y:S05]  /*156a0*/  BSYNC B6 ;  /* 0x0000000000067941 */ /* 0x000fea0003800000 */
.L_x_25558:
        /* <DEDUP_REMOVED lines=294> */
[----:B------:R-:W2:Y:S01]  /*16910*/  @P0 LDC R11, c[0x0][0x33c] ;  /* 0x0000cf00ff0b0b82 */ /* 0x000ea20000000800 */
[----:B------:R-:W-:-:S07]  /*16920*/  IMAD.MOV R7, RZ, RZ, -R5 ;  /* 0x000000ffff077224 */ /* 0x000fce00078e0a05 */
        /* <DEDUP_REMOVED lines=10> */
.L_x_25641:
        /* <DEDUP_REMOVED lines=13> */
[----:B-1----:R-:W-:-:S05]  /*16aa0*/  IADD3 R22, P2, R23, UR4, RZ ;  /* 0x0000000417167c10 */ /* 0x002fca000ff5e0ff */
[----:B------:R-:W-:-:S06]  /*16ab0*/  IMAD.X R23, RZ, RZ, UR5, P2 ;  /* 0x00000005ff177e24 */ /* 0x000fcc00090e06ff */
[----:B------:R-:W-:Y:S05]  /*16ac0*/  @!P1 BRA P0, `(.L_x_25643) ;  /* 0x0000000000409947 */ /* 0x000fea0000000000 */
[----:B------:R-:W-:Y:S01]  /*16ad0*/  MOV R0, 0x0 ;  /* 0x0000000000007802 */ /* 0x000fe20000000f00 */
[----:B------:R-:W-:Y:S01]  /*16ae0*/  ULDC.64 UR4, c[0x4][0x4e0] ;  /* 0x0101380000047ab9 */ /* 0x000fe20000000a00 */
[----:B------:R-:W-:Y:S01]  /*16af0*/  ULDC.64 UR6, c[0x4][0x108] ;  /* 0x0100420000067ab9 */ /* 0x000fe20000000a00 */
[----:B------:R-:W-:Y:S01]  /*16b00*/  MOV R4, UR4 ;  /* 0x0000000400047c02 */ /* 0x000fe20008000f00 */
[----:B------:R0:W1:Y:S01]  /*16b10*/  LDC.64 R2, c[0x4][R0] ;  /* 0x0100000000027b82 */ /* 0x0000620000000a00 */
[----:B------:R-:W-:Y:S01]  /*16b20*/  MOV R5, UR5 ;  /* 0x0000000500057c02 */ /* 0x000fe20008000f00 */
[----:B------:R-:W-:Y:S01]  /*16b30*/  ULDC.64 UR4, c[0x4][0x4c0] ;  /* 0x0101300000047ab9 */ /* 0x000fe20000000a00 */
[----:B------:R-:W-:Y:S01]  /*16b40*/  HFMA2.MMA R8, -RZ, RZ, 0, 2.0205974578857421875e-05 ;  /* 0x00000153ff087435 */ /* 0x000fe200000001ff */
[----:B------:R-:W-:Y:S01]  /*16b50*/  IMAD.U32 R6, RZ, RZ, UR4 ;  /* 0x00000004ff067e24 */ /* 0x000fe2000f8e00ff */
[----:B------:R-:W-:Y:S01]  /*16b60*/  MOV R7, UR5 ;  /* 0x0000000500077c02 */ /* 0x000fe20008000f00 */
[----:B------:R-:W-:Y:S01]  /*16b70*/  IMAD.U32 R11, RZ, RZ, UR7 ;  /* 0x00000007ff0b7e24 */ /* 0x000fe2000f8e00ff */
[----:B------:R-:W-:Y:S01]  /*16b80*/  MOV R10, UR6 ;  /* 0x00000006000a7c02 */ /* 0x000fe20008000f00 */
[----:B------:R-:W-:Y:S01]  /*16b90*/  IMAD.MOV.U32 R13, RZ, RZ, RZ ;  /* 0x000000ffff0d7224 */ /* 0x000fe200078e00ff */
[----:B0-----:R-:W-:-:S07]  /*16ba0*/  MOV R12, 0x1 ;  /* 0x00000001000c7802 */ /* 0x001fce0000000f00 */
[----:B------:R-:W-:-:S07]  /*16bb0*/  LEPC R20, `(.L_x_25643) ;  /* 0x000000001014794e */ /* 0x000fce0000000000 */
[----:B-1----:R-:W-:Y:S05]  /*16bc0*/  CALL.ABS.NOINC R2 ;  /* 0x0000000002007343 */ /* 0x002fea0003c00000 */
.L_x_25643:
[----:B------:R-:W-:Y:S05]  /*16bd0*/  BSYNC B6 ;  /* 0x0000000000067941 */ /* 0x000fea0003800000 */
.L_x_25642:
        /* <DEDUP_REMOVED lines=8> */
[----:B------:R-:W-:Y:S02]  /*16c60*/  IADD3.X R13, R17, R3, RZ, P0, !PT ;  /* 0x00000003110d7210 */ /* 0x000fe400007fe4ff */
[----:B------:R-:W-:-:S03]  /*16c70*/  MOV R18, R12 ;  /* 0x0000000c00127202 */ /* 0x000fc60000000f00 */
[----:B------:R-:W-:Y:S02]  /*16c80*/  IMAD.MOV.U32 R16, RZ, RZ, R13 ;  /* 0x000000ffff107224 */ /* 0x000fe400078e000d */
[----:B------:R-:W-:Y:S05]  /*16c90*/  @P1 BRA `(.L_x_25644) ;  /* 0x0000005800581947 */ /* 0x000fea0003800000 */
[----:B------:R-:W-:Y:S01]  /*16ca0*/  ULDC UR4, c[0x0][0x430] ;  /* 0x00010c0000047ab9 */ /* 0x000fe20000000800 */
[----:B------:R-:W-:Y:S01]  /*16cb0*/  HFMA2.MMA R18, -RZ, RZ, 0, 0 ;  /* 0x00000000ff127435 */ /* 0x000fe200000001ff */
[----:B------:R-:W-:Y:S02]  /*16cc0*/  ISETP.NE.AND P0, PT, RZ, UR4, PT ;  /* 0x00000004ff007c0c */ /* 0x000fe4000bf05270 */
[----:B------:R-:W-:-:S11]  /*16cd0*/  MOV R16, RZ ;  /* 0x000000ff00107202 */ /* 0x000fd60000000f00 */
        /* <DEDUP_REMOVED lines=24> */
.L_x_25646:
        /* <DEDUP_REMOVED lines=24> */
.L_x_25647:
[----:B------:R-:W-:Y:S05]  /*16fe0*/  BSYNC B0 ;  /* 0x0000000000007941 */ /* 0x000fea0003800000 */
.L_x_25645:
        /* <DEDUP_REMOVED lines=32> */
.L_x_25649:
        /* <DEDUP_REMOVED lines=24> */
.L_x_25650:
[----:B------:R-:W-:Y:S05]  /*17370*/  BSYNC B0 ;  /* 0x0000000000007941 */ /* 0x000fea0003800000 */
.L_x_25648:
        /* <DEDUP_REMOVED lines=33> */
.L_x_25652:
        /* <DEDUP_REMOVED lines=24> */
.L_x_25653:
[----:B------:R-:W-:Y:S05]  /*17710*/  BSYNC B0 ;  /* 0x0000000000007941 */ /* 0x000fea0003800000 */
.L_x_25651:
        /* <DEDUP_REMOVED lines=33> */
.L_x_25655:
        /* <DEDUP_REMOVED lines=24> */
.L_x_25656:
[----:B------:R-:W-:Y:S05]  /*17ab0*/  BSYNC B0 ;  /* 0x0000000000007941 */ /* 0x000fea0003800000 */
.L_x_25654:
        /* <DEDUP_REMOVED lines=33> */
.L_x_25658:
        /* <DEDUP_REMOVED lines=24> */
.L_x_25659:
[----:B------:R-:W-:Y:S05]  /*17e50*/  BSYNC B0 ;  /* 0x0000000000007941 */ /* 0x000fea0003800000 */
.L_x_25657:
        /* <DEDUP_REMOVED lines=33> */
.L_x_25661:
        /* <DEDUP_REMOVED lines=24> */
.L_x_25662:
[----:B------:R-:W-:Y:S05]  /*181f0*/  BSYNC B0 ;  /* 0x0000000000007941 */ /* 0x000fea0003800000 */
.L_x_25660:
        /* <DEDUP_REMOVED lines=33> */
.L_x_25664:
        /* <DEDUP_REMOVED lines=24> */
.L_x_25665:
[----:B------:R-:W-:Y:S05]  /*18590*/  BSYNC B0 ;  /* 0x0000000000007941 */ /* 0x000fea0003800000 */
.L_x_25663:
        /* <DEDUP_REMOVED lines=33> */
.L_x_25667:
        /* <DEDUP_REMOVED lines=24> */
.L_x_25668:
[----:B------:R-:W-:Y:S05]  /*18930*/  BSYNC B0 ;  /* 0x0000000000007941 */ /* 0x000fea0003800000 */
.L_x_25666:
        /* <DEDUP_REMOVED lines=33> */
.L_x_25670:
        /* <DEDUP_REMOVED lines=24> */
.L_x_25671:
[----:B------:R-:W-:Y:S05]  /*18cd0*/  BSYNC B0 ;  /* 0x0000000000007941 */ /* 0x000fea0003800000 */
.L_x_25669:
        /* <DEDUP_REMOVED lines=33> */
.L_x_25673:
        /* <DEDUP_REMOVED lines=24> */
.L_x_25674:
[----:B------:R-:W-:Y:S05]  /*19070*/  BSYNC B0 ;  /* 0x0000000000007941 */ /* 0x000fea0003800000 */
.L_x_25672:
        /* <DEDUP_REMOVED lines=33> */
.L_x_25676:
        /* <DEDUP_REMOVED lines=24> */
.L_x_25677:
[----:B------:R-:W-:Y:S05]  /*19410*/  BSYNC B0 ;  /* 0x0000000000007941 */ /* 0x000fea0003800000 */
.L_x_25675:
        /* <DEDUP_REMOVED lines=33> */
.L_x_25679:
        /* <DEDUP_REMOVED lines=24> */
.L_x_25680:
[----:B------:R-:W-:Y:S05]  /*197b0*/  BSYNC B0 ;  /* 0x0000000000007941 */ /* 0x000fea0003800000 */
.L_x_25678:
        /* <DEDUP_REMOVED lines=33> */
.L_x_25682:
        /* <DEDUP_REMOVED lines=24> */
.L_x_25683:
[----:B------:R-:W-:Y:S05]  /*19b50*/  BSYNC B0 ;  /* 0x0000000000007941 */ /* 0x000fea0003800000 */
.L_x_25681:
        /* <DEDUP_REMOVED lines=33> */
.L_x_25685:
        /* <DEDUP_REMOVED lines=24> */
.L_x_25686:
[----:B------:R-:W-:Y:S05]  /*19ef0*/  BSYNC B0 ;  /* 0x0000000000007941 */ /* 0x000fea0003800000 */
.L_x_25684:
        /* <DEDUP_REMOVED lines=33> */
.L_x_25688:
        /* <DEDUP_REMOVED lines=24> */
.L_x_25689:
[----:B------:R-:W-:Y:S05]  /*1a290*/  BSYNC B0 ;  /* 0x0000000000007941 */ /* 0x000fea0003800000 */
.L_x_25687:
        /* <DEDUP_REMOVED lines=33> */
.L_x_25691:
        /* <DEDUP_REMOVED lines=24> */
.L_x_25692:
[----:B------:R-:W-:Y:S05]  /*1a630*/  BSYNC B0 ;  /* 0x0000000000007941 */ /* 0x000fea0003800000 */
.L_x_25690:
        /* <DEDUP_REMOVED lines=33> */
.L_x_25694:
        /* <DEDUP_REMOVED lines=24> */
.L_x_25695:
[----:B------:R-:W-:Y:S05]  /*1a9d0*/  BSYNC B0 ;  /* 0x0000000000007941 */ /* 0x000fea0003800000 */
.L_x_25693:
        /* <DEDUP_REMOVED lines=33> */
.L_x_25697:
        /* <DEDUP_REMOVED lines=24> */
.L_x_25698:
[----:B------:R-:W-:Y:S05]  /*1ad70*/  BSYNC B0 ;  /* 0x0000000000007941 */ /* 0x000fea0003800000 */
.L_x_25696:
        /* <DEDUP_REMOVED lines=33> */
.L_x_25700:
        /* <DEDUP_REMOVED lines=24> */
.L_x_25701:
[----:B------:R-:W-:Y:S05]  /*1b110*/  BSYNC B0 ;  /* 0x0000000000007941 */ /* 0x000fea0003800000 */
.L_x_25699:
        /* <DEDUP_REMOVED lines=33> */
.L_x_25703:
        /* <DEDUP_REMOVED lines=24> */
.L_x_25704:
[----:B------:R-:W-:Y:S05]  /*1b4b0*/  BSYNC B0 ;  /* 0x0000000000007941 */ /* 0x000fea0003800000 */
.L_x_25702:
        /* <DEDUP_REMOVED lines=33> */
.L_x_25706:
        /* <DEDUP_REMOVED lines=24> */
.L_x_25707:
[----:B------:R-:W-:Y:S05]  /*1b850*/  BSYNC B0 ;  /* 0x0000000000007941 */ /* 0x000fea0003800000 */
.L_x_25705:
        /* <DEDUP_REMOVED lines=33> */
.L_x_25709:
        /* <DEDUP_REMOVED lines=24> */
.L_x_25710:
[----:B------:R-:W-:Y:S05]  /*1bbf0*/  BSYNC B0 ;  /* 0x0000000000007941 */ /* 0x000fea0003800000 */
.L_x_25708:
        /* <DEDUP_REMOVED lines=33> */
.L_x_25712:
        /* <DEDUP_REMOVED lines=24> */
.L_x_25713:
[----:B------:R-:W-:Y:S05]  /*1bf90*/  BSYNC B0 ;  /* 0x0000000000007941 */ /* 0x000fea0003800000 */
.L_x_25711:
        /* <DEDUP_REMOVED lines=31> */
.L_x_25715:
        /* <DEDUP_REMOVED lines=23> */
.L_x_25716:
[----:B------:R-:W-:Y:S05]  /*1c300*/  BSYNC B0 ;  /* 0x0000000000007941 */ /* 0x000fea0003800000 */
.L_x_25714:
        /* <DEDUP_REMOVED lines=21> */
.L_x_25718:
        /* <DEDUP_REMOVED lines=19> */
.L_x_25719:
[----:B------:R-:W-:Y:S05]  /*1c590*/  BSYNC B0 ;  /* 0x0000000000007941 */ /* 0x000fea0003800000 */
.L_x_25717:
[----:B------:R-:W-:Y:S01]  /*1c5a0*/  ULDC.64 UR4, c[0x0][0x5c0] ;  /* 0x0001700000047ab9 */ /* 0x000fe20000000a00 */
[----:B------:R-:W-:Y:S02]  /*1c5b0*/  IMAD.MOV.U32 R19, RZ, RZ, R16 ;  /* 0x000000ffff137224 */ /* 0x000fe400078e0010 */
[----:B------:R-:W-:Y:S02]  /*1c5c0*/  IMAD R3, R3, UR4, RZ ;  /* 0x0000000403037c24 */ /* 0x000fe4000f8e02ff */
[----:B------:R-:W-:-:S04]  /*1c5d0*/  IMAD.WIDE.U32 R18, R2, UR4, R18 ;  /* 0x0000000402127c25 */ /* 0x000fc8000f8e0012 */
[----:B------:R-:W-:-:S05]  /*1c5e0*/  IMAD R3, R2, UR5, R3 ;  /* 0x0000000502037c24 */ /* 0x000fca000f8e0203 */
[----:B------:R-:W-:-:S07]  /*1c5f0*/  IADD3 R16, R19, R3, RZ ;  /* 0x0000000313107210 */ /* 0x000fce0007ffe0ff */
.L_x_25644:
        /* <DEDUP_REMOVED lines=8> */
[----:B------:R-:W-:-:S04]  /*1c680*/  SHF.L.U32 R5, R3, 0x3, RZ ;  /* 0x0000000303057819 */ /* 0x000fc800000006ff */
[----:B------:R-:W-:-:S07]  /*1c690*/  SHF.L.U32 R4, R4, R5, RZ ;  /* 0x0000000504047219 */ /* 0x000fce00000006ff */
.L_x_25720:
        /* <DEDUP_REMOVED lines=10> */
[----:B------:R-:W-:Y:S05]  /*1c740*/  EXIT ;  /* 0x000000000000794d */ /* 0x000fea0003800000 */
        .weak           $__internal_66_$__cuda_sm20_div_u64
        .type           $__internal_66_$__cuda_sm20_div_u64,@function
        .size           $__internal_66_$__cuda_sm20_div_u64,($__internal_67_$__cuda_sm20_rem_u64 - $__internal_66_$__cuda_sm20_div_u64)
$__internal_66_$__cuda_sm20_div_u64:
        /* <DEDUP_REMOVED lines=69> */
[----:B------:R-:W-:Y:S06]  /*1cba0*/  RET.REL.NODEC R4 `(_ZN2at6native24index_elementwise_kernelILi128ELi4EZNS0_20cuda_take_put_kernelIalZZZZZNS0_10put_kernelERNS_14TensorIteratorERKNS_10TensorBaseEbENKUlvE_clEvENKUlvE0_clEvENKUlvE_clEvENKUlvE0_clEvEUlRalE_EEvS4_S7_RKT1_EUliE_EEvlSE_) ;  /* 0xfffffe3404147950 */ /* 0x000fec0003c3ffff */
        .weak           $__internal_67_$__cuda_sm20_rem_u64
        .type           $__internal_67_$__cuda_sm20_rem_u64,@function
        .size           $__internal_67_$__cuda_sm20_rem_u64,(.L_x_27984 - $__internal_67_$__cuda_sm20_rem_u64)
$__internal_67_$__cuda_sm20_rem_u64:
        /* <DEDUP_REMOVED lines=63> */
[----:B------:R-:W-:Y:S06]  /*1cfa0*/  RET.REL.NODEC R2 `(_ZN2at6native24index_elementwise_kernelILi128ELi4EZNS0_20cuda_take_put_kernelIalZZZZZNS0_10put_kernelERNS_14TensorIteratorERKNS_10TensorBaseEbENKUlvE_clEvENKUlvE0_clEvENKUlvE_clEvENKUlvE0_clEvEUlRalE_EEvS4_S7_RKT1_EUliE_EEvlSE_) ;  /* 0xfffffe3002147950 */ /* 0x000fec0003c3ffff */
.L_x_25721:
        /* <DEDUP_REMOVED lines=13> */
.L_x_27984:


//--------------------- .text._ZN2at6native24index_elementwise_kernelILi128ELi4EZNS0_20cuda_take_put_kernelIaiZZZZZNS0_10put_kernelERNS_14TensorIteratorERKNS_10TensorBaseEbENKUlvE_clEvENKUlvE0_clEvENKUlvE_clEvENKUlvE_clEvEUlRaiE0_EEvS4_S7_RKT1_EUliE_EEvlSE_ --------------------------
	.section	.text._ZN2at6native24index_elementwise_kernelILi128ELi4EZNS0_20cuda_take_put_kernelIaiZZZZZNS0_10put_kernelERNS_14TensorIteratorERKNS_10TensorBaseEbENKUlvE_clEvENKUlvE0_clEvENKUlvE_clEvENKUlvE_clEvEUlRaiE0_EEvS4_S7_RKT1_EUliE_EEvlSE_,"ax",@progbits
	.align	128
        .global         _ZN2at6native24index_elementwise_kernelILi128ELi4EZNS0_20cuda_take_put_kernelIaiZZZZZNS0_10put_kernelERNS_14TensorIteratorERKNS_10TensorBaseEbENKUlvE_clEvENKUlvE0_clEvENKUlvE_clEvENKUlvE_clEvEUlRaiE0_EEvS4_S7_RKT1_EUliE_EEvlSE_
        .type           _ZN2at6native24index_elementwise_kernelILi128ELi4EZNS0_20cuda_take_put_kernelIaiZZZZZNS0_10put_kernelERNS_14TensorIteratorERKNS_10TensorBaseEbENKUlvE_clEvENKUlvE0_clEvENKUlvE_clEvENKUlvE_clEvEUlRaiE0_EEvS4_S7_RKT1_EUliE_EEvlSE_,@function
        .size           _ZN2at6native24index_elementwise_kernelILi128ELi4EZNS0_20cuda_take_put_kernelIaiZZZZZNS0_10put_kernelERNS_14TensorIteratorERKNS_10TensorBaseEbENKUlvE_clEvENKUlvE0_clEvENKUlvE_clEvENKUlvE_clEvEUlRaiE0_EEvS4_S7_RKT1_EUliE_EEvlSE_,(.L_x_28144 - _ZN2at6native24index_elementwise_kernelILi128ELi4EZNS0_20cuda_take_put_kernelIaiZZZZZNS0_10put_kernelERNS_14TensorIteratorERKNS_10TensorBaseEbENKUlvE_clEvENKUlvE0_clEvENKUlvE_clEvENKUlvE_clEvEUlRaiE0_EEvS4_S7_RKT1_EUliE_EEvlSE_)
        .other          _ZN2at6native24index_elementwise_kernelILi128ELi4EZNS0_20cuda_take_put_kernelIaiZZZZZNS0_10put_kernelERNS_14TensorIteratorERKNS_10TensorBaseEbENKUlvE_clEvENKUlvE0_clEvENKUlvE_clEvENKUlvE_clEvEUlRaiE0_EEvS4_S7_RKT1_EUliE_EEvlSE_,@"STO_CUDA_ENTRY STV_DEFAULT"
_ZN2at6native24index_elementwise_kernelILi128ELi4EZNS0_20cuda_take_put_kernelIaiZZZZZNS0_10put_kernelERNS_14TensorIteratorERKNS_10TensorBaseEbENKUlvE_clEvENKUlvE0_clEvENKUlvE_clEvENKUlvE_clEvEUlRaiE0_EEvS4_S7_RKT1_EUliE_EEvlSE_:
.text._ZN2at6native24index_elementwise_kernelILi128ELi4EZNS0_20cuda_take_put_kernelIaiZZZZZNS0_10put_kernelERNS_14TensorIteratorERKNS_10TensorBaseEbENKUlvE_clEvENKUlvE0_clEvENKUlvE_clEvENKUlvE_clEvEUlRaiE0_EEvS4_S7_RKT1_EUliE_EEvlSE_:
        /* <DEDUP_REMOVED lines=315> */
.L_x_25724:
        /* <DEDUP_REMOVED lines=32> */
.L_x_25726:
[----:B------:R-:W-:Y:S05]  /*15b0*/  BSYNC B6 ;  /* 0x0000000000067941 */ /* 0x000fea0003800000 */
.L_x_25725:
        /* <DEDUP_REMOVED lines=284> */
.L_x_25727:
        /* <DEDUP_REMOVED lines=9> */
.L_x_25723:
[----:B------:R-:W-:Y:S05]  /*2810*/  BSYNC B7 ;  /* 0x0000000000077941 */ /* 0x000fea0003800000 */
.L_x_25722:
        /* <DEDUP_REMOVED lines=307> */
.L_x_25730:
        /* <DEDUP_REMOVED lines=32> */
.L_x_25732:
[----:B------:R-:W-:Y:S05]  /*3d50*/  BSYNC B6 ;  /* 0x0000000000067941 */ /* 0x000fea0003800000 */
.L_x_25731:
        /* <DEDUP_REMOVED lines=284> */
.L_x_25733:
        /* <DEDUP_REMOVED lines=8> */
.L_x_25729:
[----:B------:R-:W-:Y:S05]  /*4fa0*/  BSYNC B7 ;  /* 0x0000000000077941 */ /* 0x000fea0003800000 */
.L_x_25728:
        /* <DEDUP_REMOVED lines=307> */
.L_x_25736:
        /* <DEDUP_REMOVED lines=32> */
.L_x_25738:
[----:B------:R-:W-:Y:S05]  /*64e0*/  BSYNC B6 ;  /* 0x0000000000067941 */ /* 0x000fea0003800000 */
.L_x_25737:
        /* <DEDUP_REMOVED lines=284> */
.L_x_25739:
        /* <DEDUP_REMOVED lines=8> */
.L_x_25735:
[----:B------:R-:W-:Y:S05]  /*7730*/  BSYNC B7 ;  /* 0x0000000000077941 */ /* 0x000fea0003800000 */
.L_x_25734:
        /* <DEDUP_REMOVED lines=306> */
.L_x_25740:
        /* <DEDUP_REMOVED lines=32> */
.L_x_25742:
[----:B------:R-:W-:Y:S05]  /*8c60*/  BSYNC B6 ;  /* 0x0000000000067941 */ /* 0x000fea0003800000 */
.L_x_25741:
        /* <DEDUP_REMOVED lines=284> */
.L_x_25743:
[----:B------:R-:W2:Y:S01]  /*9e30*/  LDG.E.U8 R19, desc[UR36][R18.64] ;  /* 0x0000002412137981 */ /* 0x000ea2000c1e1100 */
[----:B------:R-:W-:Y:S02]  /*9e40*/  ULDC.64 UR4, c[0x0][0x5c0] ;  /* 0x0001700000047ab9 */ /* 0x000fe40000000a00 */
[----:B------:R-:W-:-:S04]  /*9e50*/  IADD3 R2, P0, R3, UR4, RZ ;  /* 0x0000000403027c10 */ /* 0x000fc8000ff1e0ff */
[----:B------:R-:W-:-:S05]  /*9e60*/  LEA.HI.X.SX32 R3, R3, UR5, 0x1, P0 ;  /* 0x0000000503037c11 */ /* 0x000fca00080f0eff */
[----:B--2---:R-:W-:Y:S01]  /*9e70*/  STG.E.U8 desc[UR36][R2.64], R19 ;  /* 0x0000001302007986 */ /* 0x004fe2000c101124 */
[----:B------:R-:W-:Y:S05]  /*9e80*/  EXIT ;  /* 0x000000000000794d */ /* 0x000fea0003800000 */
.L_x_25744:
        /* <DEDUP_REMOVED lines=15> */
.L_x_28144:


//--------------------- .text._ZN2at6native24index_elementwise_kernelILi128ELi4EZNS0_20cuda_take_put_kernelIaiZZZZZNS0_10put_kernelERNS_14TensorIteratorERKNS_10TensorBaseEbENKUlvE_clEvENKUlvE0_clEvENKUlvE_clEvENKUlvE_clEvEUlRaiE_EEvS4_S7_RKT1_EUliE_EEvlSE_ --------------------------
	.section	.text._ZN2at6native24index_elementwise_kernelILi128ELi4EZNS0_20cuda_take_put_kernelIaiZZZZZNS0_10put_kernelERNS_14TensorIteratorERKNS_10TensorBaseEbENKUlvE_clEvENKUlvE0_clEvENKUlvE_clEvENKUlvE_clEvEUlRaiE_EEvS4_S7_RKT1_EUliE_EEvlSE_,"ax",@progbits
	.align	128
        .global         _ZN2at6native24index_elementwise_kernelILi128ELi4EZNS0_20cuda_take_put_kernelIaiZZZZZNS0_10put_kernelERNS_14TensorIteratorERKNS_10TensorBaseEbENKUlvE_clEvENKUlvE0_clEvENKUlvE_clEvENKUlvE_clEvEUlRaiE_EEvS4_S7_RKT1_EUliE_EEvlSE_
        .type           _ZN2at6native24index_elementwise_kernelILi128ELi4EZNS0_20cuda_take_put_kernelIaiZZZZZNS0_10put_kernelERNS_14TensorIteratorERKNS_10TensorBaseEbENKUlvE_clEvENKUlvE0_clEvENKUlvE_clEvENKUlvE_clEvEUlRaiE_EEvS4_S7_RKT1_EUliE_EEvlSE_,@function
        .size           _ZN2at6native24index_elementwise_kernelILi128ELi4EZNS0_20cuda_take_put_kernelIaiZZZZZNS0_10put_kernelERNS_14TensorIteratorERKNS_10TensorBaseEbENKUlvE_clEvENKUlvE0_clEvENKUlvE_clEvENKUlvE_clEvEUlRaiE_EEvS4_S7_RKT1_EUliE_EEvlSE_,(.L_x_28145 - _ZN2at6native24index_elementwise_kernelILi128ELi4EZNS0_20cuda_take_put_kernelIaiZZZZZNS0_10put_kernelERNS_14TensorIteratorERKNS_10TensorBaseEbENKUlvE_clEvENKUlvE0_clEvENKUlvE_clEvENKUlvE_clEvEUlRaiE_EEvS4_S7_RKT1_EUliE_EEvlSE_)
        .other          _ZN2at6native24index_elementwise_kernelILi128ELi4EZNS0_20cuda_take_put_kernelIaiZZZZZNS0_10put_kernelERNS_14TensorIteratorERKNS_10TensorBaseEbENKUlvE_clEvENKUlvE0_clEvENKUlvE_clEvENKUlvE_clEvEUlRaiE_EEvS4_S7_RKT1_EUliE_EEvlSE_,@"STO_CUDA_ENTRY STV_DEFAULT"
_ZN2at6native24index_elementwise_kernelILi128ELi4EZNS0_20cuda_take_put_kernelIaiZZZZZNS0_10put_kernelERNS_14TensorIteratorERKNS_10TensorBaseEbENKUlvE_clEvENKUlvE0_clEvENKUlvE_clEvENKUlvE_clEvEUlRaiE_EEvS4_S7_RKT1_EUliE_EEvlSE_:
.text._ZN2at6native24index_elementwise_kernelILi128ELi4EZNS0_20cuda_take_put_kernelIaiZZZZZNS0_10put_kernelERNS_14TensorIteratorERKNS_10TensorBaseEbENKUlvE_clEvENKUlvE0_clEvENKUlvE_clEvENKUlvE_clEvEUlRaiE_EEvS4_S7_RKT1_EUliE_EEvlSE_:
        /* <DEDUP_REMOVED lines=315> */
.L_x_25747:
        /* <DEDUP_REMOVED lines=32> */
.L_x_25749:
[----:B------:R-:W-:Y:S05]  /*15b0*/  BSYNC B6 ;  /* 0x0000000000067941 */ /* 0x000fea0003800000 */
.L_x_25748:
        /* <DEDUP_REMOVED lines=284> */
.L_x_25750:
        /* <DEDUP_REMOVED lines=12> */
.L_x_25752:
[----:B-----5:R-:W-:Y:S01]  /*2840*/  SHF.R.U32.HI R0, RZ, R7, R4 ;  /* 0x00000007ff007219 */ /* 0x020fe20000011604 */
[----:B------:R-:W-:Y:S05]  /*2850*/  YIELD ;  /* 0x0000000000007946 */ /* 0x000fea0003800000 */
[----:B------:R-:W-:-:S04]  /*2860*/  IADD3 R0, R19, R0, RZ ;  /* 0x0000000013007210 */ /* 0x000fc80007ffe0ff */
        /* <DEDUP_REMOVED lines=8> */
.L_x_25751:
[----:B------:R-:W-:Y:S02]  /*28f0*/  IMAD R22, R25, 0x200, R22 ;  /* 0x0000020019167824 */ /* 0x000fe400078e0216 */
[----:B-1----:R-:W-:-:S03]  /*2900*/  IMAD.MOV.U32 R3, RZ, RZ, RZ ;  /* 0x000000ffff037224 */ /* 0x002fc600078e00ff */
[----:B------:R-:W-:-:S04]  /*2910*/  IADD3 R23, R22, 0x80, RZ ;  /* 0x0000008016177810 */ /* 0x000fc80007ffe0ff */
[----:B------:R-:W-:-:S07]  /*2920*/  MOV R2, R23 ;  /* 0x0000001700027202 */ /* 0x000fce0000000f00 */
.L_x_25746:
[----:B------:R-:W-:Y:S05]  /*2930*/  BSYNC B7 ;  /* 0x0000000000077941 */ /* 0x000fea0003800000 */
.L_x_25745:
        /* <DEDUP_REMOVED lines=307> */
.L_x_25755:
        /* <DEDUP_REMOVED lines=32> */
.L_x_25757:
[----:B------:R-:W-:Y:S05]  /*3e70*/  BSYNC B6 ;  /* 0x0000000000067941 */ /* 0x000fea0003800000 */
.L_x_25756:
        /* <DEDUP_REMOVED lines=284> */
.L_x_25758:
        /* <DEDUP_REMOVED lines=12> */
.L_x_25760:
        /* <DEDUP_REMOVED lines=11> */
.L_x_25759:
[----:B------:R-:W-:Y:S01]  /*51b0*/  IADD3 R23, R23, 0x80, RZ ;  /* 0x0000008017177810 */ /* 0x000fe20007ffe0ff */
[----:B-1----:R-:W-:-:S04]  /*51c0*/  HFMA2.MMA R3, -RZ, RZ, 0, 0 ;  /* 0x00000000ff037435 */ /* 0x002fc800000001ff */
[----:B------:R-:W-:-:S07]  /*51d0*/  IMAD.MOV.U32 R2, RZ, RZ, R23 ;  /* 0x000000ffff027224 */ /* 0x000fce00078e0017 */
.L_x_25754:
[----:B------:R-:W-:Y:S05]  /*51e0*/  BSYNC B7 ;  /* 0x0000000000077941 */ /* 0x000fea0003800000 */
.L_x_25753:
        /* <DEDUP_REMOVED lines=307> */
.L_x_25763:
        /* <DEDUP_REMOVED lines=32> */
.L_x_25765:
[----:B------:R-:W-:Y:S05]  /*6720*/  BSYNC B6 ;  /* 0x0000000000067941 */ /* 0x000fea0003800000 */
.L_x_25764:
        /* <DEDUP_REMOVED lines=284> */
.L_x_25766:
        /* <DEDUP_REMOVED lines=12> */
.L_x_25768:
        /* <DEDUP_REMOVED lines=11> */
.L_x_25767:
[----:B------:R-:W-:Y:S01]  /*7a60*/  VIADD R23, R23, 0x80 ;  /* 0x0000008017177836 */ /* 0x000fe20000000000 */
[----:B-1----:R-:W-:-:S04]  /*7a70*/  HFMA2.MMA R3, -RZ, RZ, 0, 0 ;  /* 0x00000000ff037435 */ /* 0x002fc800000001ff */
[----:B------:R-:W-:-:S07]  /*7a80*/  MOV R2, R23 ;  /* 0x0000001700027202 */ /* 0x000fce0000000f00 */
.L_x_25762:
[----:B------:R-:W-:Y:S05]  /*7a90*/  BSYNC B7 ;  /* 0x0000000000077941 */ /* 0x000fea0003800000 */
.L_x_25761:
        /* <DEDUP_REMOVED lines=306> */
.L_x_25769:
        /* <DEDUP_REMOVED lines=32> */
.L_x_25771:
[----:B------:R-:W-:Y:S05]  /*8fc0*/  BSYNC B6 ;  /* 0x0000000000067941 */ /* 0x000fea0003800000 */
.L_x_25770:
        /* <DEDUP_REMOVED lines=284> */
.L_x_25772:
        /* <DEDUP_REMOVED lines=11> */
.L_x_25773:
        /* <DEDUP_REMOVED lines=10> */
[----:B------:R-:W-:Y:S05]  /*a2e0*/  EXIT ;  /* 0x000000000000794d */ /* 0x000fea0003800000 */
.L_x_25774:
        /* <DEDUP_REMOVED lines=9> */
.L_x_28145:


//--------------------- .text._ZN2at6native24index_elementwise_kernelILi128ELi4EZNS0_20cuda_take_put_kernelIhlZZZZZNS0_10put_kernelERNS_14TensorIteratorERKNS_10TensorBaseEbENKUlvE_clEvENKUlvE_clEvENKUlvE_clEvENKUlvE0_clEvEUlRhlE0_EEvS4_S7_RKT1_EUliE_EEvlSE_ --------------------------
	.section	.text._ZN2at6native24index_elementwise_kernelILi128ELi4EZNS0_20cuda_take_put_kernelIhlZZZZZNS0_10put_kernelERNS_14TensorIteratorERKNS_10TensorBaseEbENKUlvE_clEvENKUlvE_clEvENKUlvE_clEvENKUlvE0_clEvEUlRhlE0_EEvS4_S7_RKT1_EUliE_EEvlSE_,"ax",@progbits
	.align	128
        .global         _ZN2at6native24index_elementwise_kernelILi128ELi4EZNS0_20cuda_take_put_kernelIhlZZZZZNS0_10put_kernelERNS_14TensorIteratorERKNS_10TensorBaseEbENKUlvE_clEvENKUlvE_clEvENKUlvE_clEvENKUlvE0_clEvEUlRhlE0_EEvS4_S7_RKT1_EUliE_EEvlSE_
        .type           _ZN2at6native24index_elementwise_kernelILi128ELi4EZNS0_20cuda_take_put_kernelIhlZZZZZNS0_10put_kernelERNS_14TensorIteratorERKNS_10TensorBaseEbENKUlvE_clEvENKUlvE_clEvENKUlvE_clEvENKUlvE0_clEvEUlRhlE0_EEvS4_S7_RKT1_EUliE_EEvlSE_,@function
        .size           _ZN2at6native24index_elementwise_kernelILi128ELi4EZNS0_20cuda_take_put_kernelIhlZZZZZNS0_10put_kernelERNS_14TensorIteratorERKNS_10TensorBaseEbENKUlvE_clEvENKUlvE_clEvENKUlvE_clEvENKUlvE0_clEvEUlRhlE0_EEvS4_S7_RKT1_EUliE_EEvlSE_,(.L_x_27986 - _ZN2at6native24index_elementwise_kernelILi128ELi4EZNS0_20cuda_take_put_kernelIhlZZZZZNS0_10put_kernelERNS_14TensorIteratorERKNS_10TensorBaseEbENKUlvE_clEvENKUlvE_clEvENKUlvE_clEvENKUlvE0_clEvEUlRhlE0_EEvS4_S7_RKT1_EUliE_EEvlSE_)
        .other          _ZN2at6native24index_elementwise_kernelILi128ELi4EZNS0_20cuda_take_put_kernelIhlZZZZZNS0_10put_kernelERNS_14TensorIteratorERKNS_10TensorBaseEbENKUlvE_clEvENKUlvE_clEvENKUlvE_clEvENKUlvE0_clEvEUlRhlE0_EEvS4_S7_RKT1_EUliE_EEvlSE_,@"STO_CUDA_ENTRY STV_DEFAULT"
_ZN2at6native24index_elementwise_kernelILi128ELi4EZNS0_20cuda_take_put_kernelIhlZZZZZNS0_10put_kernelERNS_14TensorIteratorERKNS_10TensorBaseEbENKUlvE_clEvENKUlvE_clEvENKUlvE_clEvENKUlvE0_clEvEUlRhlE0_EEvS4_S7_RKT1_EUliE_EEvlSE_:
.text._ZN2at6native24index_elementwise_kernelILi128ELi4EZNS0_20cuda_take_put_kernelIhlZZZZZNS0_10put_kernelERNS_14TensorIteratorERKNS_10TensorBaseEbENKUlvE_clEvENKUlvE_clEvENKUlvE_clEvENKUlvE0_clEvEUlRhlE0_EEvS4_S7_RKT1_EUliE_EEvlSE_:
        /* <DEDUP_REMOVED lines=317> */
.L_x_25777:
        /* <DEDUP_REMOVED lines=29> */
.L_x_25779:
[----:B------:R-:W-:Y:S05]  /*15a0*/  BSYNC B7 ;  /* 0x0000000000077941 */ /* 0x000fea0003800000 */
.L_x_25778:
        /* <DEDUP_REMOVED lines=25> */
[----:B------:R-:W-:Y:S05]  /*1740*/  CALL.REL.NOINC `($__internal_68_$__cuda_sm20_div_u64) ;  /* 0x000001a4004c7944 */ /* 0x000fea0003c00000 */
        /* <DEDUP_REMOVED lines=11> */
.L_x_25782:
        /* <DEDUP_REMOVED lines=23> */
.L_x_25783:
[----:B------:R-:W-:Y:S05]  /*1970*/  BSYNC B0 ;  /* 0x0000000000007941 */ /* 0x000fea0003800000 */
.L_x_25781:
        /* <DEDUP_REMOVED lines=32> */
.L_x_25785:
        /* <DEDUP_REMOVED lines=24> */
.L_x_25786:
[----:B------:R-:W-:Y:S05]  /*1d00*/  BSYNC B0 ;  /* 0x0000000000007941 */ /* 0x000fea0003800000 */
.L_x_25784:
        /* <DEDUP_REMOVED lines=20> */
[----:B------:R-:W-:Y:S05]  /*1e50*/  CALL.REL.NOINC `($__internal_68_$__cuda_sm20_div_u64) ;  /* 0x0000019c00887944 */ /* 0x000fea0003c00000 */
        /* <DEDUP_REMOVED lines=12> */
.L_x_25788:
        /* <DEDUP_REMOVED lines=24> */
.L_x_25789:
[----:B------:R-:W-:Y:S05]  /*20a0*/  BSYNC B0 ;  /* 0x0000000000007941 */ /* 0x000fea0003800000 */
.L_x_25787:
        /* <DEDUP_REMOVED lines=33> */
.L_x_25791:
        /* <DEDUP_REMOVED lines=24> */
.L_x_25792:
[----:B------:R-:W-:Y:S05]  /*2440*/  BSYNC B0 ;  /* 0x0000000000007941 */ /* 0x000fea0003800000 */
.L_x_25790:
        /* <DEDUP_REMOVED lines=33> */
.L_x_25794:
        /* <DEDUP_REMOVED lines=24> */
.L_x_25795:
[----:B------:R-:W-:Y:S05]  /*27e0*/  BSYNC B0 ;  /* 0x0000000000007941 */ /* 0x000fea0003800000 */
.L_x_25793:
        /* <DEDUP_REMOVED lines=33> */
.L_x_25797:
        /* <DEDUP_REMOVED lines=24> */
.L_x_25798:
[----:B------:R-:W-:Y:S05]  /*2b80*/  BSYNC B0 ;  /* 0x0000000000007941 */ /* 0x000fea0003800000 */
.L_x_25796:
        /* <DEDUP_REMOVED lines=33> */
.L_x_25800:
        /* <DEDUP_REMOVED lines=24> */
.L_x_25801:
[----:B------:R-:W-:Y:S05]  /*2f20*/  BSYNC B0 ;  /* 0x0000000000007941 */ /* 0x000fea0003800000 */
.L_x_25799:
        /* <DEDUP_REMOVED lines=33> */
.L_x_25803:
        /* <DEDUP_REMOVED lines=24> */
.L_x_25804:
[----:B------:R-:W-:Y:S05]  /*32c0*/  BSYNC B0 ;  /* 0x0000000000007941 */ /* 0x000fea0003800000 */
.L_x_25802:
        /* <DEDUP_REMOVED lines=33> */
.L_x_25806:
        /* <DEDUP_REMOVED lines=24> */
.L_x_25807:
[----:B------:R-:W-:Y:S05]  /*3660*/  BSYNC B0 ;  /* 0x0000000000007941 */ /* 0x000fea0003800000 */
.L_x_25805:
        /* <DEDUP_REMOVED lines=33> */
.L_x_25809:
        /* <DEDUP_REMOVED lines=24> */
.L_x_25810:
[----:B------:R-:W-:Y:S05]  /*3a00*/  BSYNC B0 ;  /* 0x0000000000007941 */ /* 0x000fea0003800000 */
.L_x_25808:
        /* <DEDUP_REMOVED lines=33> */
.L_x_25812:
        /* <DEDUP_REMOVED lines=24> */
.L_x_25813:
[----:B------:R-:W-:Y:S05]  /*3da0*/  BSYNC B0 ;  /* 0x0000000000007941 */ /* 0x000fea0003800000 */
.L_x_25811:
        /* <DEDUP_REMOVED lines=33> */
.L_x_25815:
        /* <DEDUP_REMOVED lines=24> */
.L_x_25816:
[----:B------:R-:W-:Y:S05]  /*4140*/  BSYNC B0 ;  /* 0x0000000000007941 */ /* 0x000fea0003800000 */
.L_x_25814:
        /* <DEDUP_REMOVED lines=33> */
.L_x_25818:
        /* <DEDUP_REMOVED lines=24> */
.L_x_25819:
[----:B------:R-:W-:Y:S05]  /*44e0*/  BSYNC B0 ;  /* 0x0000000000007941 */ /* 0x000fea0003800000 */
.L_x_25817:
        /* <DEDUP_REMOVED lines=33> */
.L_x_25821:
        /* <DEDUP_REMOVED lines=24> */
.L_x_25822:
[----:B------:R-:W-:Y:S05]  /*4880*/  BSYNC B0 ;  /* 0x0000000000007941 */ /* 0x000fea0003800000 */
.L_x_25820:
        /* <DEDUP_REMOVED lines=33> */
.L_x_25824:
        /* <DEDUP_REMOVED lines=24> */
.L_x_25825:
[----:B------:R-:W-:Y:S05]  /*4c20*/  BSYNC B0 ;  /* 0x0000000000007941 */ /* 0x000fea0003800000 */
.L_x_25823:
        /* <DEDUP_REMOVED lines=33> */
.L_x_25827:
        /* <DEDUP_REMOVED lines=24> */
.L_x_25828:
[----:B------:R-:W-:Y:S05]  /*4fc0*/  BSYNC B0 ;  /* 0x0000000000007941 */ /* 0x000fea0003800000 */
.L_x_25826:
        /* <DEDUP_REMOVED lines=33> */
.L_x_25830:
        /* <DEDUP_REMOVED lines=24> */
.L_x_25831:
[----:B------:R-:W-:Y:S05]  /*5360*/  BSYNC B0 ;  /* 0x0000000000007941 */ /* 0x000fea0003800000 */
.L_x_25829:
        /* <DEDUP_REMOVED lines=33> */
.L_x_25833:
        /* <DEDUP_REMOVED lines=24> */
.L_x_25834:
[----:B------:R-:W-:Y:S05]  /*5700*/  BSYNC B0 ;  /* 0x0000000000007941 */ /* 0x000fea0003800000 */
.L_x_25832:
        /* <DEDUP_REMOVED lines=33> */
.L_x_25836:
        /* <DEDUP_REMOVED lines=24> */
.L_x_25837:
[----:B------:R-:W-:Y:S05]  /*5aa0*/  BSYNC B0 ;  /* 0x0000000000007941 */ /* 0x000fea0003800000 */
.L_x_25835:
        /* <DEDUP_REMOVED lines=33> */
.L_x_25839:
        /* <DEDUP_REMOVED lines=24> */
.L_x_25840:
[----:B------:R-:W-:Y:S05]  /*5e40*/  BSYNC B0 ;  /* 0x0000000000007941 */ /* 0x000fea0003800000 */
.L_x_25838:
        /* <DEDUP_REMOVED lines=33> */
.L_x_25842:
        /* <DEDUP_REMOVED lines=24> */
.L_x_25843:
[----:B------:R-:W-:Y:S05]  /*61e0*/  BSYNC B0 ;  /* 0x0000000000007941 */ /* 0x000fea0003800000 */
.L_x_25841:
        /* <DEDUP_REMOVED lines=33> */
.L_x_25845:
        /* <DEDUP_REMOVED lines=24> */
.L_x_25846:
[----:B------:R-:W-:Y:S05]  /*6580*/  BSYNC B0 ;  /* 0x0000000000007941 */ /* 0x000fea0003800000 */
.L_x_25844:
        /* <DEDUP_REMOVED lines=33> */
.L_x_25848:
        /* <DEDUP_REMOVED lines=24> */
.L_x_25849:
[----:B------:R-:W-:Y:S05]  /*6920*/  BSYNC B0 ;  /* 0x0000000000007941 */ /* 0x000fea0003800000 */
.L_x_25847:
        /* <DEDUP_REMOVED lines=31> */
.L_x_25851:
        /* <DEDUP_REMOVED lines=23> */
.L_x_25852:
[----:B------:R-:W-:Y:S05]  /*6c90*/  BSYNC B0 ;  /* 0x0000000000007941 */ /* 0x000fea0003800000 */
.L_x_25850:
        /* <DEDUP_REMOVED lines=17> */
[----:B------:R-:W-:Y:S05]  /*6db0*/  CALL.REL.NOINC `($__internal_69_$__cuda_sm20_rem_u64) ;  /* 0x0000015000c47944 */ /* 0x000fea0003c00000 */
[----:B------:R-:W-:Y:S01]  /*6dc0*/  IMAD.MOV.U32 R4, RZ, RZ, R0 ;  /* 0x000000ffff047224 */ /* 0x000fe200078e0000 */
[----:B------:R-:W-:Y:S01]  /*6dd0*/  MOV R5, R3 ;  /* 0x0000000300057202 */ /* 0x000fe20000000f00 */
[----:B------:R-:W-:Y:S06]  /*6de0*/  BRA `(.L_x_25855) ;  /* 0x0000000000507947 */ /* 0x000fec0003800000 */
.L_x_25854:
        /* <DEDUP_REMOVED lines=20> */
.L_x_25855:
[----:B------:R-:W-:Y:S05]  /*6f30*/  BSYNC B0 ;  /* 0x0000000000007941 */ /* 0x000fea0003800000 */
.L_x_25853:
[----:B------:R-:W-:Y:S01]  /*6f40*/  ULDC.64 UR4, c[0x0][0x5c0] ;  /* 0x0001700000047ab9 */ /* 0x000fe20000000a00 */
[----:B------:R-:W-:Y:S02]  /*6f50*/  IMAD.MOV.U32 R3, RZ, RZ, R15 ;  /* 0x000000ffff037224 */ /* 0x000fe400078e000f */
[----:B------:R-:W-:Y:S02]  /*6f60*/  IMAD R5, R5, UR4, RZ ;  /* 0x0000000405057c24 */ /* 0x000fe4000f8e02ff */
[----:B------:R-:W-:-:S04]  /*6f70*/  IMAD.WIDE.U32 R2, R4, UR4, R2 ;  /* 0x0000000404027c25 */ /* 0x000fc8000f8e0002 */
[----:B------:R-:W-:-:S05]  /*6f80*/  IMAD R5, R4, UR5, R5 ;  /* 0x0000000504057c24 */ /* 0x000fca000f8e0205 */
[----:B------:R-:W-:-:S07]  /*6f90*/  IADD3 R15, R3, R5, RZ ;  /* 0x00000005030f7210 */ /* 0x000fce0007ffe0ff */
.L_x_25780:
        /* <DEDUP_REMOVED lines=12> */
.L_x_25776:
[----:B------:R-:W-:Y:S05]  /*7060*/  BSYNC B6 ;  /* 0x0000000000067941 */ /* 0x000fea0003800000 */
.L_x_25775:
        /* <DEDUP_REMOVED lines=308> */
.L_x_25858:
        /* <DEDUP_REMOVED lines=29> */
.L_x_25860:
[----:B------:R-:W-:Y:S05]  /*8580*/  BSYNC B7 ;  /* 0x0000000000077941 */ /* 0x000fea0003800000 */
.L_x_25859:
        /* <DEDUP_REMOVED lines=37> */
.L_x_25863:
        /* <DEDUP_REMOVED lines=23> */
.L_x_25864:
[----:B------:R-:W-:Y:S05]  /*8950*/  BSYNC B0 ;  /* 0x0000000000007941 */ /* 0x000fea0003800000 */
.L_x_25862:
        /* <DEDUP_REMOVED lines=32> */
.L_x_25866:
        /* <DEDUP_REMOVED lines=24> */
.L_x_25867:
[----:B------:R-:W-:Y:S05]  /*8ce0*/  BSYNC B0 ;  /* 0x0000000000007941 */ /* 0x000fea0003800000 */
.L_x_25865:
        /* <DEDUP_REMOVED lines=32> */
.L_x_25869:
        /* <DEDUP_REMOVED lines=24> */
.L_x_25870:
[----:B------:R-:W-:Y:S05]  /*9070*/  BSYNC B0 ;  /* 0x0000000000007941 */ /* 0x000fea0003800000 */
.L_x_25868:
        /* <DEDUP_REMOVED lines=32> */
.L_x_25872:
        /* <DEDUP_REMOVED lines=24> */
.L_x_25873:
[----:B------:R-:W-:Y:S05]  /*9400*/  BSYNC B0 ;  /* 0x0000000000007941 */ /* 0x000fea0003800000 */
.L_x_25871:
        /* <DEDUP_REMOVED lines=32> */
.L_x_25875:
        /* <DEDUP_REMOVED lines=24> */
.L_x_25876:
[----:B------:R-:W-:Y:S05]  /*9790*/  BSYNC B0 ;  /* 0x0000000000007941 */ /* 0x000fea0003800000 */
.L_x_25874:
        /* <DEDUP_REMOVED lines=32> */
.L_x_25878:
        /* <DEDUP_REMOVED lines=24> */
.L_x_25879:
[----:B------:R-:W-:Y:S05]  /*9b20*/  BSYNC B0 ;  /* 0x0000000000007941 */ /* 0x000fea0003800000 */
.L_x_25877:
        /* <DEDUP_REMOVED lines=32> */
.L_x_25881:
        /* <DEDUP_REMOVED lines=24> */
.L_x_25882:
[----:B------:R-:W-:Y:S05]  /*9eb0*/  BSYNC B0 ;  /* 0x0000000000007941 */ /* 0x000fea0003800000 */
.L_x_25880:
        /* <DEDUP_REMOVED lines=32> */
.L_x_25884:
        /* <DEDUP_REMOVED lines=24> */
.L_x_25885:
[----:B------:R-:W-:Y:S05]  /*a240*/  BSYNC B0 ;  /* 0x0000000000007941 */ /* 0x000fea0003800000 */
.L_x_25883:
        /* <DEDUP_REMOVED lines=32> */
.L_x_25887:
        /* <DEDUP_REMOVED lines=24> */
.L_x_25888:
[----:B------:R-:W-:Y:S05]  /*a5d0*/  BSYNC B0 ;  /* 0x0000000000007941 */ /* 0x000fea0003800000 */
.L_x_25886:
        /* <DEDUP_REMOVED lines=32> */
.L_x_25890:
        /* <DEDUP_REMOVED lines=24> */
.L_x_25891:
[----:B------:R-:W-:Y:S05]  /*a960*/  BSYNC B0 ;  /* 0x0000000000007941 */ /* 0x000fea0003800000 */
.L_x_25889:
        /* <DEDUP_REMOVED lines=32> */
.L_x_25893:
        /* <DEDUP_REMOVED lines=24> */
.L_x_25894:
[----:B------:R-:W-:Y:S05]  /*acf0*/  BSYNC B0 ;  /* 0x0000000000007941 */ /* 0x000fea0003800000 */
.L_x_25892:
        /* <DEDUP_REMOVED lines=32> */
.L_x_25896:
        /* <DEDUP_REMOVED lines=24> */
.L_x_25897:
[----:B------:R-:W-:Y:S05]  /*b080*/  BSYNC B0 ;  /* 0x0000000000007941 */ /* 0x000fea0003800000 */
.L_x_25895:
        /* <DEDUP_REMOVED lines=32> */
.L_x_25899:
        /* <DEDUP_REMOVED lines=24> */
.L_x_25900:
[----:B------:R-:W-:Y:S05]  /*b410*/  BSYNC B0 ;  /* 0x0000000000007941 */ /* 0x000fea0003800000 */
.L_x_25898:
        /* <DEDUP_REMOVED lines=32> */
.L_x_25902:
        /* <DEDUP_REMOVED lines=24> */
.L_x_25903:
[----:B------:R-:W-:Y:S05]  /*b7a0*/  BSYNC B0 ;  /* 0x0000000000007941 */ /* 0x000fea0003800000 */
.L_x_25901:
        /* <DEDUP_REMOVED lines=32> */
.L_x_25905:
        /* <DEDUP_REMOVED lines=24> */
.L_x_25906:
[----:B------:R-:W-:Y:S05]  /*bb30*/  BSYNC B0 ;  /* 0x0000000000007941 */ /* 0x000fea0003800000 */
.L_x_25904:
        /* <DEDUP_REMOVED lines=32> */
.L_x_25908:
        /* <DEDUP_REMOVED lines=24> */
.L_x_25909:
[----:B------:R-:W-:Y:S05]  /*bec0*/  BSYNC B0 ;  /* 0x0000000000007941 */ /* 0x000fea0003800000 */
.L_x_25907:
        /* <DEDUP_REMOVED lines=32> */
.L_x_25911:
        /* <DEDUP_REMOVED lines=24> */
.L_x_25912:
[----:B------:R-:W-:Y:S05]  /*c250*/  BSYNC B0 ;  /* 0x0000000000007941 */ /* 0x000fea0003800000 */
.L_x_25910:
        /* <DEDUP_REMOVED lines=32> */
.L_x_25914:
        /* <DEDUP_REMOVED lines=24> */
.L_x_25915:
[----:B------:R-:W-:Y:S05]  /*c5e0*/  BSYNC B0 ;  /* 0x0000000000007941 */ /* 0x000fea0003800000 */
.L_x_25913:
        /* <DEDUP_REMOVED lines=32> */
.L_x_25917:
        /* <DEDUP_REMOVED lines=24> */
.L_x_25918:
[----:B------:R-:W-:Y:S05]  /*c970*/  BSYNC B0 ;  /* 0x0000000000007941 */ /* 0x000fea0003800000 */
.L_x_25916:
        /* <DEDUP_REMOVED lines=32> */
.L_x_25920:
        /* <DEDUP_REMOVED lines=24> */
.L_x_25921:
[----:B------:R-:W-:Y:S05]  /*cd00*/  BSYNC B0 ;  /* 0x0000000000007941 */ /* 0x000fea0003800000 */
.L_x_25919:
        /* <DEDUP_REMOVED lines=32> */
.L_x_25923:
        /* <DEDUP_REMOVED lines=24> */
.L_x_25924:
[----:B------:R-:W-:Y:S05]  /*d090*/  BSYNC B0 ;  /* 0x0000000000007941 */ /* 0x000fea0003800000 */
.L_x_25922:
        /* <DEDUP_REMOVED lines=32> */
.L_x_25926:
        /* <DEDUP_REMOVED lines=24> */
.L_x_25927:
[----:B------:R-:W-:Y:S05]  /*d420*/  BSYNC B0 ;  /* 0x0000000000007941 */ /* 0x000fea0003800000 */
.L_x_25925:
        /* <DEDUP_REMOVED lines=32> */
.L_x_25929:
        /* <DEDUP_REMOVED lines=24> */
.L_x_25930:
[----:B------:R-:W-:Y:S05]  /*d7b0*/  BSYNC B0 ;  /* 0x0000000000007941 */ /* 0x000fea0003800000 */
.L_x_25928:
        /* <DEDUP_REMOVED lines=30> */
.L_x_25932:
        /* <DEDUP_REMOVED lines=23> */
.L_x_25933:
[----:B------:R-:W-:Y:S05]  /*db10*/  BSYNC B0 ;  /* 0x0000000000007941 */ /* 0x000fea0003800000 */
.L_x_25931:
        /* <DEDUP_REMOVED lines=20> */
.L_x_25935:
        /* <DEDUP_REMOVED lines=19> */
.L_x_25936:
[----:B------:R-:W-:Y:S05]  /*dd90*/  BSYNC B0 ;  /* 0x0000000000007941 */ /* 0x000fea0003800000 */
.L_x_25934:
[----:B------:R-:W-:Y:S02]  /*dda0*/  ULDC.64 UR4, c[0x0][0x5c0] ;  /* 0x0001700000047ab9 */ /* 0x000fe40000000a00 */
[----:B------:R-:W-:Y:S02]  /*ddb0*/  IMAD R3, R5, UR4, RZ ;  /* 0x0000000405037c24 */ /* 0x000fe4000f8e02ff */
[----:B------:R-:W-:-:S04]  /*ddc0*/  IMAD.WIDE.U32 R12, R4, UR4, R12 ;  /* 0x00000004040c7c25 */ /* 0x000fc8000f8e000c */
[----:B------:R-:W-:-:S05]  /*ddd0*/  IMAD R3, R4, UR5, R3 ;  /* 0x0000000504037c24 */ /* 0x000fca000f8e0203 */
[----:B------:R-:W-:-:S07]  /*dde0*/  IADD3 R13, R13, R3, RZ ;  /* 0x000000030d0d7210 */ /* 0x000fce0007ffe0ff */
.L_x_25861:
        /* <DEDUP_REMOVED lines=11> */
.L_x_25857:
[----:B------:R-:W-:Y:S05]  /*dea0*/  BSYNC B6 ;  /* 0x0000000000067941 */ /* 0x000fea0003800000 */
.L_x_25856:
        /* <DEDUP_REMOVED lines=308> */
.L_x_25939:
        /* <DEDUP_REMOVED lines=29> */
.L_x_25941:
[----:B------:R-:W-:Y:S05]  /*f3c0*/  BSYNC B7 ;  /* 0x0000000000077941 */ /* 0x000fea0003800000 */
.L_x_25940:
        /* <DEDUP_REMOVED lines=37> */
.L_x_25944:
        /* <DEDUP_REMOVED lines=23> */
.L_x_25945:
[----:B------:R-:W-:Y:S05]  /*f790*/  BSYNC B0 ;  /* 0x0000000000007941 */ /* 0x000fea0003800000 */
.L_x_25943:
        /* <DEDUP_REMOVED lines=32> */
.L_x_25947:
        /* <DEDUP_REMOVED lines=24> */
.L_x_25948:
[----:B------:R-:W-:Y:S05]  /*fb20*/  BSYNC B0 ;  /* 0x0000000000007941 */ /* 0x000fea0003800000 */
.L_x_25946:
        /* <DEDUP_REMOVED lines=32> */
.L_x_25950:
        /* <DEDUP_REMOVED lines=24> */
.L_x_25951:
[----:B------:R-:W-:Y:S05]  /*feb0*/  BSYNC B0 ;  /* 0x0000000000007941 */ /* 0x000fea0003800000 */
.L_x_25949:
        /* <DEDUP_REMOVED lines=32> */
.L_x_25953:
        /* <DEDUP_REMOVED lines=24> */
.L_x_25954:
[----:B------:R-:W-:Y:S05]  /*10240*/  BSYNC B0 ;  /* 0x0000000000007941 */ /* 0x000fea0003800000 */
.L_x_25952:
        /* <DEDUP_REMOVED lines=32> */
.L_x_25956:
        /* <DEDUP_REMOVED lines=24> */
.L_x_25957:
[----:B------:R-:W-:Y:S05]  /*105d0*/  BSYNC B0 ;  /* 0x0000000000007941 */ /* 0x000fea0003800000 */
.L_x_25955:
        /* <DEDUP_REMOVED lines=32> */
.L_x_25959:
        /* <DEDUP_REMOVED lines=24> */
.L_x_25960:
[----:B------:R-:W-:Y:S05]  /*10960*/  BSYNC B0 ;  /* 0x0000000000007941 */ /* 0x000fea0003800000 */
.L_x_25958:
        /* <DEDUP_REMOVED lines=32> */
.L_x_25962:
        /* <DEDUP_REMOVED lines=24> */
.L_x_25963:
[----:B------:R-:W-:Y:S05]  /*10cf0*/  BSYNC B0 ;  /* 0x0000000000007941 */ /* 0x000fea0003800000 */
.L_x_25961:
        /* <DEDUP_REMOVED lines=32> */
.L_x_25965:
        /* <DEDUP_REMOVED lines=24> */
.L_x_25966:
[----:B------:R-:W-:Y:S05]  /*11080*/  BSYNC B0 ;  /* 0x0000000000007941 */ /* 0x000fea0003800000 */
.L_x_25964:
        /* <DEDUP_REMOVED lines=32> */
.L_x_25968:
        /* <DEDUP_REMOVED lines=24> */
.L_x_25969:
[----:B------:R-:W-:Y:S05]  /*11410*/  BSYNC B0 ;  /* 0x0000000000007941 */ /* 0x000fea0003800000 */
.L_x_25967:
        /* <DEDUP_REMOVED lines=32> */
.L_x_25971:
        /* <DEDUP_REMOVED lines=24> */
.L_x_25972:
[----:B------:R-:W-:Y:S05]  /*117a0*/  BSYNC B0 ;  /* 0x0000000000007941 */ /* 0x000fea0003800000 */
.L_x_25970:
        /* <DEDUP_REMOVED lines=32> */
.L_x_25974:
        /* <DEDUP_REMOVED lines=24> */
.L_x_25975:
[----:B------:R-:W-:Y:S05]  /*11b30*/  BSYNC B0 ;  /* 0x0000000000007941 */ /* 0x000fea0003800000 */
.L_x_25973:
        /* <DEDUP_REMOVED lines=32> */
.L_x_25977:
        /* <DEDUP_REMOVED lines=24> */
.L_x_25978:
[----:B------:R-:W-:Y:S05]  /*11ec0*/  BSYNC B0 ;  /* 0x0000000000007941 */ /* 0x000fea0003800000 */
.L_x_25976:
        /* <DEDUP_REMOVED lines=32> */
.L_x_25980:
        /* <DEDUP_REMOVED lines=24> */
.L_x_25981:
[----:B------:R-:W-:Y:S05]  /*12250*/  BSYNC B0 ;  /* 0x0000000000007941 */ /* 0x000fea0003800000 */
.L_x_25979:
        /* <DEDUP_REMOVED lines=32> */
.L_x_25983:
        /* <DEDUP_REMOVED lines=24> */
.L_x_25984:
[----:B------:R-:W-:Y:S05]  /*125e0*/  BSYNC B0 ;  /* 0x0000000000007941 */ /* 0x000fea0003800000 */
.L_x_25982:
        /* <DEDUP_REMOVED lines=19> */
[----:B------:R-:W-:Y:S05]  /*12720*/  CALL.REL.NOINC `($__internal_68_$__cuda_sm20_div_u64) ;  /* 0x0000009400547944 */ /* 0x000fea0003c00000 */
        /* <DEDUP_REMOVED lines=12> */
.L_x_25986:
        /* <DEDUP_REMOVED lines=24> */
.L_x_25987:
[----:B------:R-:W-:Y:S05]  /*12970*/  BSYNC B0 ;  /* 0x0000000000007941 */ /* 0x000fea0003800000 */
.L_x_25985:
        /* <DEDUP_REMOVED lines=19> */
[----:B------:R-:W-:Y:S05]  /*12ab0*/  CALL.REL.NOINC `($__internal_68_$__cuda_sm20_div_u64) ;  /* 0x0000009000707944 */ /* 0x000fea0003c00000 */
        /* <DEDUP_REMOVED lines=12> */
.L_x_25989:
        /* <DEDUP_REMOVED lines=24> */
.L_x_25990:
[----:B------:R-:W-:Y:S05]  /*12d00*/  BSYNC B0 ;  /* 0x0000000000007941 */ /* 0x000fea0003800000 */
.L_x_25988:
        /* <DEDUP_REMOVED lines=32> */
.L_x_25992:
        /* <DEDUP_REMOVED lines=24> */
.L_x_25993:
[----:B------:R-:W-:Y:S05]  /*13090*/  BSYNC B0 ;  /* 0x0000000000007941 */ /* 0x000fea0003800000 */
.L_x_25991:
        /* <DEDUP_REMOVED lines=32> */
.L_x_25995:
        /* <DEDUP_REMOVED lines=24> */
.L_x_25996:
[----:B------:R-:W-:Y:S05]  /*13420*/  BSYNC B0 ;  /* 0x0000000000007941 */ /* 0x000fea0003800000 */
.L_x_25994:
        /* <DEDUP_REMOVED lines=32> */
.L_x_25998:
        /* <DEDUP_REMOVED lines=24> */
.L_x_25999:
[----:B------:R-:W-:Y:S05]  /*137b0*/  BSYNC B0 ;  /* 0x0000000000007941 */ /* 0x000fea0003800000 */
.L_x_25997:
        /* <DEDUP_REMOVED lines=32> */
.L_x_26001:
        /* <DEDUP_REMOVED lines=24> */
.L_x_26002:
[----:B------:R-:W-:Y:S05]  /*13b40*/  BSYNC B0 ;  /* 0x0000000000007941 */ /* 0x000fea0003800000 */
.L_x_26000:
        /* <DEDUP_REMOVED lines=32> */
.L_x_26004:
        /* <DEDUP_REMOVED lines=24> */
.L_x_26005:
[----:B------:R-:W-:Y:S05]  /*13ed0*/  BSYNC B0 ;  /* 0x0000000000007941 */ /* 0x000fea0003800000 */
.L_x_26003:
        /* <DEDUP_REMOVED lines=32> */
.L_x_26007:
        /* <DEDUP_REMOVED lines=24> */
.L_x_26008:
[----:B------:R-:W-:Y:S05]  /*14260*/  BSYNC B0 ;  /* 0x0000000000007941 */ /* 0x000fea0003800000 */
.L_x_26006:
        /* <DEDUP_REMOVED lines=32> */
.L_x_26010:
        /* <DEDUP_REMOVED lines=24> */
.L_x_26011:
[----:B------:R-:W-:Y:S05]  /*145f0*/  BSYNC B0 ;  /* 0x0000000000007941 */ /* 0x000fea0003800000 */
.L_x_26009:
        /* <DEDUP_REMOVED lines=30> */
.L_x_26013:
        /* <DEDUP_REMOVED lines=23> */
.L_x_26014:
[----:B------:R-:W-:Y:S05]  /*14950*/  BSYNC B0 ;  /* 0x0000000000007941 */ /* 0x000fea0003800000 */
.L_x_26012:
        /* <DEDUP_REMOVED lines=17> */
[----:B------:R-:W-:Y:S01]  /*14a70*/  MOV R4, R0 ;  /* 0x0000000000047202 */ /* 0x000fe20000000f00 */
[----:B------:R-:W-:Y:S01]  /*14a80*/  IMAD.MOV.U32 R5, RZ, RZ, R3 ;  /* 0x000000ffff057224 */ /* 0x000fe200078e0003 */
[----:B------:R-:W-:Y:S06]  /*14a90*/  BRA `(.L_x_26017) ;  /* 0x00000000004c7947 */ /* 0x000fec0003800000 */
.L_x_26016:
        /* <DEDUP_REMOVED lines=19> */
.L_x_26017:
[----:B------:R-:W-:Y:S05]  /*14bd0*/  BSYNC B0 ;  /* 0x0000000000007941 */ /* 0x000fea0003800000 */
.L_x_26015:
[----:B------:R-:W-:Y:S02]  /*14be0*/  ULDC.64 UR4, c[0x0][0x5c0] ;  /* 0x0001700000047ab9 */ /* 0x000fe40000000a00 */
[----:B------:R-:W-:Y:S02]  /*14bf0*/  IMAD R3, R5, UR4, RZ ;  /* 0x0000000405037c24 */ /* 0x000fe4000f8e02ff */
[----:B------:R-:W-:-:S04]  /*14c00*/  IMAD.WIDE.U32 R12, R4, UR4, R12 ;  /* 0x00000004040c7c25 */ /* 0x000fc8000f8e000c */
[----:B------:R-:W-:-:S05]  /*14c10*/  IMAD R3, R4, UR5, R3 ;  /* 0x0000000504037c24 */ /* 0x000fca000f8e0203 */
[----:B------:R-:W-:-:S07]  /*14c20*/  IADD3 R13, R13, R3, RZ ;  /* 0x000000030d0d7210 */ /* 0x000fce0007ffe0ff */
.L_x_25942:
        /* <DEDUP_REMOVED lines=11> */
.L_x_25938:
[----:B------:R-:W-:Y:S05]  /*14ce0*/  BSYNC B6 ;  /* 0x0000000000067941 */ /* 0x000fea0003800000 */
.L_x_25937:
        /* <DEDUP_REMOVED lines=307> */
.L_x_26018:
        /* <DEDUP_REMOVED lines=32> */
.L_x_26020:
[----:B------:R-:W-:Y:S05]  /*16220*/  BSYNC B6 ;  /* 0x0000000000067941 */ /* 0x000fea0003800000 */
.L_x_26019:
        /* <DEDUP_REMOVED lines=37> */
.L_x_26023:
        /* <DEDUP_REMOVED lines=24> */
.L_x_26024:
[----:B------:R-:W-:Y:S05]  /*16600*/  BSYNC B0 ;  /* 0x0000000000007941 */ /* 0x000fea0003800000 */
.L_x_26022:
        /* <DEDUP_REMOVED lines=32> */
.L_x_26026:
        /* <DEDUP_REMOVED lines=24> */
.L_x_26027:
[----:B------:R-:W-:Y:S05]  /*16990*/  BSYNC B0 ;  /* 0x0000000000007941 */ /* 0x000fea0003800000 */
.L_x_26025:
        /* <DEDUP_REMOVED lines=33> */
.L_x_26029:
        /* <DEDUP_REMOVED lines=24> */
.L_x_26030:
[----:B------:R-:W-:Y:S05]  /*16d30*/  BSYNC B0 ;  /* 0x0000000000007941 */ /* 0x000fea0003800000 */
.L_x_26028:
        /* <DEDUP_REMOVED lines=33> */
.L_x_26032:
        /* <DEDUP_REMOVED lines=24> */
.L_x_26033:
[----:B------:R-:W-:Y:S05]  /*170d0*/  BSYNC B0 ;  /* 0x0000000000007941 */ /* 0x000fea0003800000 */
.L_x_26031:
        /* <DEDUP_REMOVED lines=33> */
.L_x_26035:
        /* <DEDUP_REMOVED lines=24> */
.L_x_26036:
[----:B------:R-:W-:Y:S05]  /*17470*/  BSYNC B0 ;  /* 0x0000000000007941 */ /* 0x000fea0003800000 */
.L_x_26034:
        /* <DEDUP_REMOVED lines=33> */
.L_x_26038:
        /* <DEDUP_REMOVED lines=24> */
.L_x_26039:
[----:B------:R-:W-:Y:S05]  /*17810*/  BSYNC B0 ;  /* 0x0000000000007941 */ /* 0x000fea0003800000 */
.L_x_26037:
        /* <DEDUP_REMOVED lines=33> */
.L_x_26041:
        /* <DEDUP_REMOVED lines=24> */
.L_x_26042:
[----:B------:R-:W-:Y:S05]  /*17bb0*/  BSYNC B0 ;  /* 0x0000000000007941 */ /* 0x000fea0003800000 */
.L_x_26040:
        /* <DEDUP_REMOVED lines=33> */
.L_x_26044:
        /* <DEDUP_REMOVED lines=24> */
.L_x_26045:
[----:B------:R-:W-:Y:S05]  /*17f50*/  BSYNC B0 ;  /* 0x0000000000007941 */ /* 0x000fea0003800000 */
.L_x_26043:
        /* <DEDUP_REMOVED lines=33> */
.L_x_26047:
        /* <DEDUP_REMOVED lines=24> */
.L_x_26048:
[----:B------:R-:W-:Y:S05]  /*182f0*/  BSYNC B0 ;  /* 0x0000000000007941 */ /* 0x000fea0003800000 */
.L_x_26046:
        /* <DEDUP_REMOVED lines=33> */
.L_x_26050:
        /* <DEDUP_REMOVED lines=24> */
.L_x_26051:
[----:B------:R-:W-:Y:S05]  /*18690*/  BSYNC B0 ;  /* 0x0000000000007941 */ /* 0x000fea0003800000 */
.L_x_26049:
        /* <DEDUP_REMOVED lines=33> */
.L_x_26053:
        /* <DEDUP_REMOVED lines=24> */
.L_x_26054:
[----:B------:R-:W-:Y:S05]  /*18a30*/  BSYNC B0 ;  /* 0x0000000000007941 */ /* 0x000fea0003800000 */
.L_x_26052:
        /* <DEDUP_REMOVED lines=33> */
.L_x_26056:
        /* <DEDUP_REMOVED lines=24> */
.L_x_26057:
[----:B------:R-:W-:Y:S05]  /*18dd0*/  BSYNC B0 ;  /* 0x0000000000007941 */ /* 0x000fea0003800000 */
.L_x_26055:
        /* <DEDUP_REMOVED lines=33> */
.L_x_26059:
        /* <DEDUP_REMOVED lines=24> */
.L_x_26060:
[----:B------:R-:W-:Y:S05]  /*19170*/  BSYNC B0 ;  /* 0x0000000000007941 */ /* 0x000fea0003800000 */
.L_x_26058:
        /* <DEDUP_REMOVED lines=33> */
.L_x_26062:
        /* <DEDUP_REMOVED lines=24> */
.L_x_26063:
[----:B------:R-:W-:Y:S05]  /*19510*/  BSYNC B0 ;  /* 0x0000000000007941 */ /* 0x000fea0003800000 */
.L_x_26061:
        /* <DEDUP_REMOVED lines=33> */
.L_x_26065:
        /* <DEDUP_REMOVED lines=24> */
.L_x_26066:
[----:B------:R-:W-:Y:S05]  /*198b0*/  BSYNC B0 ;  /* 0x0000000000007941 */ /* 0x000fea0003800000 */
.L_x_26064:
        /* <DEDUP_REMOVED lines=33> */
.L_x_26068:
        /* <DEDUP_REMOVED lines=24> */
.L_x_26069:
[----:B------:R-:W-:Y:S05]  /*19c50*/  BSYNC B0 ;  /* 0x0000000000007941 */ /* 0x000fea0003800000 */
.L_x_26067:
        /* <DEDUP_REMOVED lines=33> */
.L_x_26071:
        /* <DEDUP_REMOVED lines=24> */
.L_x_26072:
[----:B------:R-:W-:Y:S05]  /*19ff0*/  BSYNC B0 ;  /* 0x0000000000007941 */ /* 0x000fea0003800000 */
.L_x_26070:
        /* <DEDUP_REMOVED lines=33> */
.L_x_26074:
        /* <DEDUP_REMOVED lines=24> */
.L_x_26075:
[----:B------:R-:W-:Y:S05]  /*1a390*/  BSYNC B0 ;  /* 0x0000000000007941 */ /* 0x000fea0003800000 */
.L_x_26073:
        /* <DEDUP_REMOVED lines=33> */
.L_x_26077:
        /* <DEDUP_REMOVED lines=24> */
.L_x_26078:
[----:B------:R-:W-:Y:S05]  /*1a730*/  BSYNC B0 ;  /* 0x0000000000007941 */ /* 0x000fea0003800000 */
.L_x_26076:
        /* <DEDUP_REMOVED lines=33> */
.L_x_26080:
        /* <DEDUP_REMOVED lines=24> */
.L_x_26081:
[----:B------:R-:W-:Y:S05]  /*1aad0*/  BSYNC B0 ;  /* 0x0000000000007941 */ /* 0x000fea0003800000 */
.L_x_26079:
        /* <DEDUP_REMOVED lines=33> */
.L_x_26083:
        /* <DEDUP_REMOVED lines=24> */
.L_x_26084:
[----:B------:R-:W-:Y:S05]  /*1ae70*/  BSYNC B0 ;  /* 0x0000000000007941 */ /* 0x000fea0003800000 */
.L_x_26082:
        /* <DEDUP_REMOVED lines=33> */
.L_x_26086:
        /* <DEDUP_REMOVED lines=24> */
.L_x_26087:
[----:B------:R-:W-:Y:S05]  /*1b210*/  BSYNC B0 ;  /* 0x0000000000007941 */ /* 0x000fea0003800000 */
.L_x_26085:
        /* <DEDUP_REMOVED lines=33> */
.L_x_26089:
        /* <DEDUP_REMOVED lines=24> */
.L_x_26090:
[----:B------:R-:W-:Y:S05]  /*1b5b0*/  BSYNC B0 ;  /* 0x0000000000007941 */ /* 0x000fea0003800000 */
.L_x_26088:
        /* <DEDUP_REMOVED lines=31> */
.L_x_26092:
        /* <DEDUP_REMOVED lines=23> */
.L_x_26093:
[----:B------:R-:W-:Y:S05]  /*1b920*/  BSYNC B0 ;  /* 0x0000000000007941 */ /* 0x000fea0003800000 */
.L_x_26091:
        /* <DEDUP_REMOVED lines=17> */
[----:B------:R-:W-:Y:S05]  /*1ba40*/  CALL.REL.NOINC `($__internal_69_$__cuda_sm20_rem_u64) ;  /* 0x0000000400a07944 */ /* 0x000fea0003c00000 */
[----:B------:R-:W-:Y:S01]  /*1ba50*/  IMAD.MOV.U32 R4, RZ, RZ, R0 ;  /* 0x000000ffff047224 */ /* 0x000fe200078e0000 */
[----:B------:R-:W-:Y:S01]  /*1ba60*/  MOV R5, R3 ;  /* 0x0000000300057202 */ /* 0x000fe20000000f00 */
[----:B------:R-:W-:Y:S06]  /*1ba70*/  BRA `(.L_x_26096) ;  /* 0x00000000004c7947 */ /* 0x000fec0003800000 */
.L_x_26095:
        /* <DEDUP_REMOVED lines=19> */
.L_x_26096:
[----:B------:R-:W-:Y:S05]  /*1bbb0*/  BSYNC B0 ;  /* 0x0000000000007941 */ /* 0x000fea0003800000 */
.L_x_26094:
[----:B------:R-:W-:Y:S01]  /*1bbc0*/  ULDC.64 UR4, c[0x0][0x5c0] ;  /* 0x0001700000047ab9 */ /* 0x000fe20000000a00 */
[----:B------:R-:W-:Y:S02]  /*1bbd0*/  IMAD.MOV.U32 R3, RZ, RZ, R15 ;  /* 0x000000ffff037224 */ /* 0x000fe400078e000f */
[----:B------:R-:W-:Y:S02]  /*1bbe0*/  IMAD R5, R5, UR4, RZ ;  /* 0x0000000405057c24 */ /* 0x000fe4000f8e02ff */
[----:B------:R-:W-:-:S04]  /*1bbf0*/  IMAD.WIDE.U32 R2, R4, UR4, R2 ;  /* 0x0000000404027c25 */ /* 0x000fc8000f8e0002 */
[----:B------:R-:W-:-:S05]  /*1bc00*/  IMAD R5, R4, UR5, R5 ;  /* 0x0000000504057c24 */ /* 0x000fca000f8e0205 */
[----:B------:R-:W-:-:S07]  /*1bc10*/  IADD3 R15, R3, R5, RZ ;  /* 0x00000005030f7210 */ /* 0x000fce0007ffe0ff */
.L_x_26021:
[----:B------:R-:W2:Y:S01]  /*1bc20*/  LDG.E.U8 R17, desc[UR36][R16.64] ;  /* 0x0000002410117981 */ /* 0x000ea2000c1e1100 */
[----:B------:R-:W-:Y:S02]  /*1bc30*/  ULDC.64 UR4, c[0x0][0x5c8] ;  /* 0x0001720000047ab9 */ /* 0x000fe40000000a00 */
[----:B------:R-:W-:-:S04]  /*1bc40*/  IADD3 R2, P0, R2, UR4, RZ ;  /* 0x0000000402027c10 */ /* 0x000fc8000ff1e0ff */
[----:B------:R-:W-:-:S05]  /*1bc50*/  IADD3.X R3, R15, UR5, RZ, P0, !PT ;  /* 0x000000050f037c10 */ /* 0x000fca00087fe4ff */
[----:B--2---:R-:W-:Y:S01]  /*1bc60*/  STG.E.U8 desc[UR36][R2.64], R17 ;  /* 0x0000001102007986 */ /* 0x004fe2000c101124 */
[----:B------:R-:W-:Y:S05]  /*1bc70*/  EXIT ;  /* 0x000000000000794d */ /* 0x000fea0003800000 */
        .weak           $__internal_68_$__cuda_sm20_div_u64
        .type           $__internal_68_$__cuda_sm20_div_u64,@function
        .size           $__internal_68_$__cuda_sm20_div_u64,($__internal_69_$__cuda_sm20_rem_u64 - $__internal_68_$__cuda_sm20_div_u64)
$__internal_68_$__cuda_sm20_div_u64:
        /* <DEDUP_REMOVED lines=68> */
[----:B------:R-:W-:Y:S05]  /*1c0c0*/  RET.REL.NODEC R4 `(_ZN2at6native24index_elementwise_kernelILi128ELi4EZNS0_20cuda_take_put_kernelIhlZZZZZNS0_10put_kernelERNS_14TensorIteratorERKNS_10TensorBaseEbENKUlvE_clEvENKUlvE_clEvENKUlvE_clEvENKUlvE0_clEvEUlRhlE0_EEvS4_S7_RKT1_EUliE_EEvlSE_) ;  /* 0xfffffe3c04cc7950 */ /* 0x000fea0003c3ffff */
        .weak           $__internal_69_$__cuda_sm20_rem_u64
        .type           $__internal_69_$__cuda_sm20_rem_u64,@function
        .size           $__internal_69_$__cuda_sm20_rem_u64,(.L_x_27986 - $__internal_69_$__cuda_sm20_rem_u64)
$__internal_69_$__cuda_sm20_rem_u64:
        /* <DEDUP_REMOVED lines=63> */
[----:B------:R-:W-:Y:S06]  /*1c4c0*/  RET.REL.NODEC R4 `(_ZN2at6native24index_elementwise_kernelILi128ELi4EZNS0_20cuda_take_put_kernelIhlZZZZZNS0_10put_kernelERNS_14TensorIteratorERKNS_10TensorBaseEbENKUlvE_clEvENKUlvE_clEvENKUlvE_clEvENKUlvE0_clEvEUlRhlE0_EEvS4_S7_RKT1_EUliE_EEvlSE_) ;  /* 0xfffffe3804cc7950 */ /* 0x000fec0003c3ffff */
.L_x_26097:
        /* <DEDUP_REMOVED lines=11> */
.L_x_27986:


//--------------------- .text._ZN2at6native24index_elementwise_kernelILi128ELi4EZNS0_20cuda_take_put_kernelIhlZZZZZNS0_10put_kernelERNS_14TensorIteratorERKNS_10TensorBaseEbENKUlvE_clEvENKUlvE_clEvENKUlvE_clEvENKUlvE0_clEvEUlRhlE_EEvS4_S7_RKT1_EUliE_EEvlSE_ --------------------------
	.section	.text._ZN2at6native24index_elementwise_kernelILi128ELi4EZNS0_20cuda_take_put_kernelIhlZZZZZNS0_10put_kernelERNS_14TensorIteratorERKNS_10TensorBaseEbENKUlvE_clEvENKUlvE_clEvENKUlvE_clEvENKUlvE0_clEvEUlRhlE_EEvS4_S7_RKT1_EUliE_EEvlSE_,"ax",@progbits
	.align	128
        .global         _ZN2at6native24index_elementwise_kernelILi128ELi4EZNS0_20cuda_take_put_kernelIhlZZZZZNS0_10put_kernelERNS_14TensorIteratorERKNS_10TensorBaseEbENKUlvE_clEvENKUlvE_clEvENKUlvE_clEvENKUlvE0_clEvEUlRhlE_EEvS4_S7_RKT1_EUliE_EEvlSE_
        .type           _ZN2at6native24index_elementwise_kernelILi128ELi4EZNS0_20cuda_take_put_kernelIhlZZZZZNS0_10put_kernelERNS_14TensorIteratorERKNS_10TensorBaseEbENKUlvE_clEvENKUlvE_clEvENKUlvE_clEvENKUlvE0_clEvEUlRhlE_EEvS4_S7_RKT1_EUliE_EEvlSE_,@function
        .size           _ZN2at6native24index_elementwise_kernelILi128ELi4EZNS0_20cuda_take_put_kernelIhlZZZZZNS0_10put_kernelERNS_14TensorIteratorERKNS_10TensorBaseEbENKUlvE_clEvENKUlvE_clEvENKUlvE_clEvENKUlvE0_clEvEUlRhlE_EEvS4_S7_RKT1_EUliE_EEvlSE_,(.L_x_27988 - _ZN2at6native24index_elementwise_kernelILi128ELi4EZNS0_20cuda_take_put_kernelIhlZZZZZNS0_10put_kernelERNS_14TensorIteratorERKNS_10TensorBaseEbENKUlvE_clEvENKUlvE_clEvENKUlvE_clEvENKUlvE0_clEvEUlRhlE_EEvS4_S7_RKT1_EUliE_EEvlSE_)
        .other          _ZN2at6native24index_elementwise_kernelILi128ELi4EZNS0_20cuda_take_put_kernelIhlZZZZZNS0_10put_kernelERNS_14TensorIteratorERKNS_10TensorBaseEbENKUlvE_clEvENKUlvE_clEvENKUlvE_clEvENKUlvE0_clEvEUlRhlE_EEvS4_S7_RKT1_EUliE_EEvlSE_,@"STO_CUDA_ENTRY STV_DEFAULT"
_ZN2at6native24index_elementwise_kernelILi128ELi4EZNS0_20cuda_take_put_kernelIhlZZZZZNS0_10put_kernelERNS_14TensorIteratorERKNS_10TensorBaseEbENKUlvE_clEvENKUlvE_clEvENKUlvE_clEvENKUlvE0_clEvEUlRhlE_EEvS4_S7_RKT1_EUliE_EEvlSE_:
.text._ZN2at6native24index_elementwise_kernelILi128ELi4EZNS0_20cuda_take_put_kernelIhlZZZZZNS0_10put_kernelERNS_14TensorIteratorERKNS_10TensorBaseEbENKUlvE_clEvENKUlvE_clEvENKUlvE_clEvENKUlvE0_clEvEUlRhlE_EEvS4_S7_RKT1_EUliE_EEvlSE_:
        /* <DEDUP_REMOVED lines=315> */
.L_x_26100:
        /* <DEDUP_REMOVED lines=32> */
.L_x_26102:
[----:B------:R-:W-:Y:S05]  /*15b0*/  BSYNC B7 ;  /* 0x0000000000077941 */ /* 0x000fea0003800000 */
.L_x_26101:
        /* <DEDUP_REMOVED lines=28> */
[----:B------:R-:W-:Y:S05]  /*1780*/  CALL.REL.NOINC `($__internal_70_$__cuda_sm20_div_u64) ;  /* 0x000001ac00f07944 */ /* 0x000fea0003c00000 */
        /* <DEDUP_REMOVED lines=11> */
.L_x_26105:
        /* <DEDUP_REMOVED lines=24> */
.L_x_26106:
[----:B------:R-:W-:Y:S05]  /*19c0*/  BSYNC B0 ;  /* 0x0000000000007941 */ /* 0x000fea0003800000 */
.L_x_26104:
        /* <DEDUP_REMOVED lines=33> */
.L_x_26108:
        /* <DEDUP_REMOVED lines=24> */
.L_x_26109:
[----:B------:R-:W-:Y:S05]  /*1d60*/  BSYNC B0 ;  /* 0x0000000000007941 */ /* 0x000fea0003800000 */
.L_x_26107:
        /* <DEDUP_REMOVED lines=22> */
[----:B------:R-:W-:Y:S05]  /*1ed0*/  CALL.REL.NOINC `($__internal_70_$__cuda_sm20_div_u64) ;  /* 0x000001a8001c7944 */ /* 0x000fea0003c00000 */
        /* <DEDUP_REMOVED lines=12> */
.L_x_26111:
        /* <DEDUP_REMOVED lines=24> */
.L_x_26112:
[----:B------:R-:W-:Y:S05]  /*2120*/  BSYNC B0 ;  /* 0x0000000000007941 */ /* 0x000fea0003800000 */
.L_x_26110:
        /* <DEDUP_REMOVED lines=35> */
.L_x_26114:
        /* <DEDUP_REMOVED lines=24> */
.L_x_26115:
[----:B------:R-:W-:Y:S05]  /*24e0*/  BSYNC B0 ;  /* 0x0000000000007941 */ /* 0x000fea0003800000 */
.L_x_26113:
        /* <DEDUP_REMOVED lines=35> */
.L_x_26117:
        /* <DEDUP_REMOVED lines=24> */
.L_x_26118:
[----:B------:R-:W-:Y:S05]  /*28a0*/  BSYNC B0 ;  /* 0x0000000000007941 */ /* 0x000fea0003800000 */
.L_x_26116:
        /* <DEDUP_REMOVED lines=35> */
.L_x_26120:
        /* <DEDUP_REMOVED lines=24> */
.L_x_26121:
[----:B------:R-:W-:Y:S05]  /*2c60*/  BSYNC B0 ;  /* 0x0000000000007941 */ /* 0x000fea0003800000 */
.L_x_26119:
        /* <DEDUP_REMOVED lines=35> */
.L_x_26123:
        /* <DEDUP_REMOVED lines=24> */
.L_x_26124:
[----:B------:R-:W-:Y:S05]  /*3020*/  BSYNC B0 ;  /* 0x0000000000007941 */ /* 0x000fea0003800000 */
.L_x_26122:
        /* <DEDUP_REMOVED lines=35> */
.L_x_26126:
        /* <DEDUP_REMOVED lines=24> */
.L_x_26127:
[----:B------:R-:W-:Y:S05]  /*33e0*/  BSYNC B0 ;  /* 0x0000000000007941 */ /* 0x000fea0003800000 */
.L_x_26125:
        /* <DEDUP_REMOVED lines=35> */
.L_x_26129:
        /* <DEDUP_REMOVED lines=24> */
.L_x_26130:
[----:B------:R-:W-:Y:S05]  /*37a0*/  BSYNC B0 ;  /* 0x0000000000007941 */ /* 0x000fea0003800000 */
.L_x_26128:
        /* <DEDUP_REMOVED lines=35> */
.L_x_26132:
        /* <DEDUP_REMOVED lines=24> */
.L_x_26133:
[----:B------:R-:W-:Y:S05]  /*3b60*/  BSYNC B0 ;  /* 0x0000000000007941 */ /* 0x000fea0003800000 */
.L_x_26131:
        /* <DEDUP_REMOVED lines=35> */
.L_x_26135:
        /* <DEDUP_REMOVED lines=24> */
.L_x_26136:
[----:B------:R-:W-:Y:S05]  /*3f20*/  BSYNC B0 ;  /* 0x0000000000007941 */ /* 0x000fea0003800000 */
.L_x_26134:
        /* <DEDUP_REMOVED lines=35> */
.L_x_26138:
        /* <DEDUP_REMOVED lines=24> */
.L_x_26139:
[----:B------:R-:W-:Y:S05]  /*42e0*/  BSYNC B0 ;  /* 0x0000000000007941 */ /* 0x000fea0003800000 */
.L_x_26137:
        /* <DEDUP_REMOVED lines=35> */
.L_x_26141:
        /* <DEDUP_REMOVED lines=24> */
.L_x_26142:
[----:B------:R-:W-:Y:S05]  /*46a0*/  BSYNC B0 ;  /* 0x0000000000007941 */ /* 0x000fea0003800000 */
.L_x_26140:
        /* <DEDUP_REMOVED lines=35> */
.L_x_26144:
        /* <DEDUP_REMOVED lines=24> */
.L_x_26145:
[----:B------:R-:W-:Y:S05]  /*4a60*/  BSYNC B0 ;  /* 0x0000000000007941 */ /* 0x000fea0003800000 */
.L_x_26143:
        /* <DEDUP_REMOVED lines=35> */
.L_x_26147:
        /* <DEDUP_REMOVED lines=24> */
.L_x_26148:
[----:B------:R-:W-:Y:S05]  /*4e20*/  BSYNC B0 ;  /* 0x0000000000007941 */ /* 0x000fea0003800000 */
.L_x_26146:
        /* <DEDUP_REMOVED lines=35> */
.L_x_26150:
        /* <DEDUP_REMOVED lines=24> */
.L_x_26151:
[----:B------:R-:W-:Y:S05]  /*51e0*/  BSYNC B0 ;  /* 0x0000000000007941 */ /* 0x000fea0003800000 */
.L_x_26149:
        /* <DEDUP_REMOVED lines=35> */
.L_x_26153:
        /* <DEDUP_REMOVED lines=24> */
.L_x_26154:
[----:B------:R-:W-:Y:S05]  /*55a0*/  BSYNC B0 ;  /* 0x0000000000007941 */ /* 0x000fea0003800000 */
.L_x_26152:
        /* <DEDUP_REMOVED lines=35> */
.L_x_26156:
        /* <DEDUP_REMOVED lines=24> */
.L_x_26157:
[----:B------:R-:W-:Y:S05]  /*5960*/  BSYNC B0 ;  /* 0x0000000000007941 */ /* 0x000fea0003800000 */
.L_x_26155:
        /* <DEDUP_REMOVED lines=35> */
.L_x_26159:
        /* <DEDUP_REMOVED lines=24> */
.L_x_26160:
[----:B------:R-:W-:Y:S05]  /*5d20*/  BSYNC B0 ;  /* 0x0000000000007941 */ /* 0x000fea0003800000 */
.L_x_26158:
        /* <DEDUP_REMOVED lines=35> */
.L_x_26162:
        /* <DEDUP_REMOVED lines=24> */
.L_x_26163:
[----:B------:R-:W-:Y:S05]  /*60e0*/  BSYNC B0 ;  /* 0x0000000000007941 */ /* 0x000fea0003800000 */
.L_x_26161:
        /* <DEDUP_REMOVED lines=35> */
.L_x_26165:
        /* <DEDUP_REMOVED lines=24> */
.L_x_26166:
[----:B------:R-:W-:Y:S05]  /*64a0*/  BSYNC B0 ;  /* 0x0000000000007941 */ /* 0x000fea0003800000 */
.L_x_26164:
        /* <DEDUP_REMOVED lines=35> */
.L_x_26168:
        /* <DEDUP_REMOVED lines=24> */
.L_x_26169:
[----:B------:R-:W-:Y:S05]  /*6860*/  BSYNC B0 ;  /* 0x0000000000007941 */ /* 0x000fea0003800000 */
.L_x_26167:
        /* <DEDUP_REMOVED lines=35> */
.L_x_26171:
        /* <DEDUP_REMOVED lines=24> */
.L_x_26172:
[----:B------:R-:W-:Y:S05]  /*6c20*/  BSYNC B0 ;  /* 0x0000000000007941 */ /* 0x000fea0003800000 */
.L_x_26170:
        /* <DEDUP_REMOVED lines=34> */
.L_x_26174:
        /* <DEDUP_REMOVED lines=23> */
.L_x_26175:
[----:B------:R-:W-:Y:S05]  /*6fc0*/  BSYNC B0 ;  /* 0x0000000000007941 */ /* 0x000fea0003800000 */
.L_x_26173:
        /* <DEDUP_REMOVED lines=19> */
[----:B------:R-:W-:Y:S05]  /*7100*/  CALL.REL.NOINC `($__internal_71_$__cuda_sm20_rem_u64) ;  /* 0x0000015800a87944 */ /* 0x000fea0003c00000 */
[----:B------:R-:W-:Y:S01]  /*7110*/  MOV R2, R0 ;  /* 0x0000000000027202 */ /* 0x000fe20000000f00 */
[----:B------:R-:W-:Y:S01]  /*7120*/  IMAD.MOV.U32 R3, RZ, RZ, R5 ;  /* 0x000000ffff037224 */ /* 0x000fe200078e0005 */
[----:B------:R-:W-:Y:S06]  /*7130*/  BRA `(.L_x_26178) ;  /* 0x00000000004c7947 */ /* 0x000fec0003800000 */
.L_x_26177:
        /* <DEDUP_REMOVED lines=19> */
.L_x_26178:
[----:B------:R-:W-:Y:S05]  /*7270*/  BSYNC B0 ;  /* 0x0000000000007941 */ /* 0x000fea0003800000 */
.L_x_26176:
        /* <DEDUP_REMOVED lines=8> */
.L_x_26103:
        /* <DEDUP_REMOVED lines=11> */
.L_x_26180:
        /* <DEDUP_REMOVED lines=11> */
.L_x_26179:
[----:B------:R-:W-:Y:S01]  /*7460*/  LEA R17, R24, R19, 0x9 ;  /* 0x0000001318117211 */ /* 0x000fe200078e48ff */
[----:B-1----:R-:W-:-:S04]  /*7470*/  IMAD.MOV.U32 R3, RZ, RZ, RZ ;  /* 0x000000ffff037224 */ /* 0x002fc800078e00ff */
[----:B------:R-:W-:-:S05]  /*7480*/  VIADD R17, R17, 0x80 ;  /* 0x0000008011117836 */ /* 0x000fca0000000000 */
[----:B------:R-:W-:-:S07]  /*7490*/  MOV R2, R17 ;  /* 0x0000001100027202 */ /* 0x000fce0000000f00 */
.L_x_26099:
[----:B------:R-:W-:Y:S05]  /*74a0*/  BSYNC B6 ;  /* 0x0000000000067941 */ /* 0x000fea0003800000 */
.L_x_26098:
        /* <DEDUP_REMOVED lines=307> */
.L_x_26183:
        /* <DEDUP_REMOVED lines=32> */
.L_x_26185:
[----:B------:R-:W-:Y:S05]  /*89e0*/  BSYNC B7 ;  /* 0x0000000000077941 */ /* 0x000fea0003800000 */
.L_x_26184:
        /* <DEDUP_REMOVED lines=40> */
.L_x_26188:
        /* <DEDUP_REMOVED lines=24> */
.L_x_26189:
[----:B------:R-:W-:Y:S05]  /*8df0*/  BSYNC B0 ;  /* 0x0000000000007941 */ /* 0x000fea0003800000 */
.L_x_26187:
        /* <DEDUP_REMOVED lines=32> */
.L_x_26191:
        /* <DEDUP_REMOVED lines=24> */
.L_x_26192:
[----:B------:R-:W-:Y:S05]  /*9180*/  BSYNC B0 ;  /* 0x0000000000007941 */ /* 0x000fea0003800000 */
.L_x_26190:
        /* <DEDUP_REMOVED lines=33> */
.L_x_26194:
        /* <DEDUP_REMOVED lines=24> */
.L_x_26195:
[----:B------:R-:W-:Y:S05]  /*9520*/  BSYNC B0 ;  /* 0x0000000000007941 */ /* 0x000fea0003800000 */
.L_x_26193:
        /* <DEDUP_REMOVED lines=33> */
.L_x_26197:
        /* <DEDUP_REMOVED lines=24> */
.L_x_26198:
[----:B------:R-:W-:Y:S05]  /*98c0*/  BSYNC B0 ;  /* 0x0000000000007941 */ /* 0x000fea0003800000 */
.L_x_26196:
        /* <DEDUP_REMOVED lines=33> */
.L_x_26200:
        /* <DEDUP_REMOVED lines=24> */
.L_x_26201:
[----:B------:R-:W-:Y:S05]  /*9c60*/  BSYNC B0 ;  /* 0x0000000000007941 */ /* 0x000fea0003800000 */
.L_x_26199:
        /* <DEDUP_REMOVED lines=33> */
.L_x_26203:
        /* <DEDUP_REMOVED lines=24> */
.L_x_26204:
[----:B------:R-:W-:Y:S05]  /*a000*/  BSYNC B0 ;  /* 0x0000000000007941 */ /* 0x000fea0003800000 */
.L_x_26202:
        /* <DEDUP_REMOVED lines=33> */
.L_x_26206:
        /* <DEDUP_REMOVED lines=24> */
.L_x_26207:
[----:B------:R-:W-:Y:S05]  /*a3a0*/  BSYNC B0 ;  /* 0x0000000000007941 */ /* 0x000fea0003800000 */
.L_x_26205:
        /* <DEDUP_REMOVED lines=33> */
.L_x_26209:
        /* <DEDUP_REMOVED lines=24> */
.L_x_26210:
[----:B------:R-:W-:Y:S05]  /*a740*/  BSYNC B0 ;  /* 0x0000000000007941 */ /* 0x000fea0003800000 */
.L_x_26208:
        /* <DEDUP_REMOVED lines=33> */
.L_x_26212:
        /* <DEDUP_REMOVED lines=24> */
.L_x_26213:
[----:B------:R-:W-:Y:S05]  /*aae0*/  BSYNC B0 ;  /* 0x0000000000007941 */ /* 0x000fea0003800000 */
.L_x_26211:
        /* <DEDUP_REMOVED lines=33> */
.L_x_26215:
        /* <DEDUP_REMOVED lines=24> */
.L_x_26216:
[----:B------:R-:W-:Y:S05]  /*ae80*/  BSYNC B0 ;  /* 0x0000000000007941 */ /* 0x000fea0003800000 */
.L_x_26214:
        /* <DEDUP_REMOVED lines=33> */
.L_x_26218:
        /* <DEDUP_REMOVED lines=24> */
.L_x_26219:
[----:B------:R-:W-:Y:S05]  /*b220*/  BSYNC B0 ;  /* 0x0000000000007941 */ /* 0x000fea0003800000 */
.L_x_26217:
        /* <DEDUP_REMOVED lines=33> */
.L_x_26221:
        /* <DEDUP_REMOVED lines=24> */
.L_x_26222:
[----:B------:R-:W-:Y:S05]  /*b5c0*/  BSYNC B0 ;  /* 0x0000000000007941 */ /* 0x000fea0003800000 */
.L_x_26220:
        /* <DEDUP_REMOVED lines=33> */
.L_x_26224:
        /* <DEDUP_REMOVED lines=24> */
.L_x_26225:
[----:B------:R-:W-:Y:S05]  /*b960*/  BSYNC B0 ;  /* 0x0000000000007941 */ /* 0x000fea0003800000 */
.L_x_26223:
        /* <DEDUP_REMOVED lines=33> */
.L_x_26227:
        /* <DEDUP_REMOVED lines=24> */
.L_x_26228:
[----:B------:R-:W-:Y:S05]  /*bd00*/  BSYNC B0 ;  /* 0x0000000000007941 */ /* 0x000fea0003800000 */
.L_x_26226:
        /* <DEDUP_REMOVED lines=33> */
.L_x_26230:
        /* <DEDUP_REMOVED lines=24> */
.L_x_26231:
[----:B------:R-:W-:Y:S05]  /*c0a0*/  BSYNC B0 ;  /* 0x0000000000007941 */ /* 0x000fea0003800000 */
.L_x_26229:
        /* <DEDUP_REMOVED lines=33> */
.L_x_26233:
        /* <DEDUP_REMOVED lines=24> */
.L_x_26234:
[----:B------:R-:W-:Y:S05]  /*c440*/  BSYNC B0 ;  /* 0x0000000000007941 */ /* 0x000fea0003800000 */
.L_x_26232:
        /* <DEDUP_REMOVED lines=33> */
.L_x_26236:
        /* <DEDUP_REMOVED lines=24> */
.L_x_26237:
[----:B------:R-:W-:Y:S05]  /*c7e0*/  BSYNC B0 ;  /* 0x0000000000007941 */ /* 0x000fea0003800000 */
.L_x_26235:
        /* <DEDUP_REMOVED lines=33> */
.L_x_26239:
        /* <DEDUP_REMOVED lines=24> */
.L_x_26240:
[----:B------:R-:W-:Y:S05]  /*cb80*/  BSYNC B0 ;  /* 0x0000000000007941 */ /* 0x000fea0003800000 */
.L_x_26238:
        /* <DEDUP_REMOVED lines=33> */
.L_x_26242:
        /* <DEDUP_REMOVED lines=24> */
.L_x_26243:
[----:B------:R-:W-:Y:S05]  /*cf20*/  BSYNC B0 ;  /* 0x0000000000007941 */ /* 0x000fea0003800000 */
.L_x_26241:
        /* <DEDUP_REMOVED lines=33> */
.L_x_26245:
        /* <DEDUP_REMOVED lines=24> */
.L_x_26246:
[----:B------:R-:W-:Y:S05]  /*d2c0*/  BSYNC B0 ;  /* 0x0000000000007941 */ /* 0x000fea0003800000 */
.L_x_26244:
        /* <DEDUP_REMOVED lines=33> */
.L_x_26248:
        /* <DEDUP_REMOVED lines=24> */
.L_x_26249:
[----:B------:R-:W-:Y:S05]  /*d660*/  BSYNC B0 ;  /* 0x0000000000007941 */ /* 0x000fea0003800000 */
.L_x_26247:
        /* <DEDUP_REMOVED lines=33> */
.L_x_26251:
        /* <DEDUP_REMOVED lines=24> */
.L_x_26252:
[----:B------:R-:W-:Y:S05]  /*da00*/  BSYNC B0 ;  /* 0x0000000000007941 */ /* 0x000fea0003800000 */
.L_x_26250:
        /* <DEDUP_REMOVED lines=33> */
.L_x_26254:
        /* <DEDUP_REMOVED lines=24> */
.L_x_26255:
[----:B------:R-:W-:Y:S05]  /*dda0*/  BSYNC B0 ;  /* 0x0000000000007941 */ /* 0x000fea0003800000 */
.L_x_26253:
        /* <DEDUP_REMOVED lines=31> */
.L_x_26257:
        /* <DEDUP_REMOVED lines=23> */
.L_x_26258:
[----:B------:R-:W-:Y:S05]  /*e110*/  BSYNC B0 ;  /* 0x0000000000007941 */ /* 0x000fea0003800000 */
.L_x_26256:
        /* <DEDUP_REMOVED lines=17> */
[----:B------:R-:W-:Y:S05]  /*e230*/  CALL.REL.NOINC `($__internal_71_$__cuda_sm20_rem_u64) ;  /* 0x000000e8005c7944 */ /* 0x000fea0003c00000 */
[----:B------:R-:W-:Y:S01]  /*e240*/  IMAD.MOV.U32 R2, RZ, RZ, R0 ;  /* 0x000000ffff027224 */ /* 0x000fe200078e0000 */
[----:B------:R-:W-:Y:S01]  /*e250*/  MOV R3, R5 ;  /* 0x0000000500037202 */ /* 0x000fe20000000f00 */
[----:B------:R-:W-:Y:S06]  /*e260*/  BRA `(.L_x_26261) ;  /* 0x00000000004c7947 */ /* 0x000fec0003800000 */
.L_x_26260:
        /* <DEDUP_REMOVED lines=19> */
.L_x_26261:
[----:B------:R-:W-:Y:S05]  /*e3a0*/  BSYNC B0 ;  /* 0x0000000000007941 */ /* 0x000fea0003800000 */
.L_x_26259:
[----:B------:R-:W-:Y:S01]  /*e3b0*/  ULDC.64 UR4, c[0x0][0x5c0] ;  /* 0x0001700000047ab9 */ /* 0x000fe20000000a00 */
[----:B------:R-:W-:Y:S01]  /*e3c0*/  MOV R19, R16 ;  /* 0x0000001000137202 */ /* 0x000fe20000000f00 */
[----:B------:R-:W-:Y:S02]  /*e3d0*/  IMAD R3, R3, UR4, RZ ;  /* 0x0000000403037c24 */ /* 0x000fe4000f8e02ff */
[----:B------:R-:W-:-:S04]  /*e3e0*/  IMAD.WIDE.U32 R18, R2, UR4, R18 ;  /* 0x0000000402127c25 */ /* 0x000fc8000f8e0012 */
[----:B------:R-:W-:-:S04]  /*e3f0*/  IMAD R3, R2, UR5, R3 ;  /* 0x0000000502037c24 */ /* 0x000fc8000f8e0203 */
[----:B------:R-:W-:-:S07]  /*e400*/  IMAD.IADD R16, R19, 0x1, R3 ;  /* 0x0000000113107824 */ /* 0x000fce00078e0203 */
.L_x_26186:
        /* <DEDUP_REMOVED lines=11> */
.L_x_26263:
        /* <DEDUP_REMOVED lines=11> */
.L_x_26262:
[----:B------:R-:W-:Y:S02]  /*e570*/  VIADD R17, R17, 0x80 ;  /* 0x0000008011117836 */ /* 0x000fe40000000000 */
[----:B------:R-:W-:-:S03]  /*e580*/  IMAD.MOV.U32 R3, RZ, RZ, RZ ;  /* 0x000000ffff037224 */ /* 0x000fc600078e00ff */
[----:B------:R-:W-:-:S07]  /*e590*/  MOV R2, R17 ;  /* 0x0000001100027202 */ /* 0x000fce0000000f00 */
.L_x_26182:
[----:B------:R-:W-:Y:S05]  /*e5a0*/  BSYNC B6 ;  /* 0x0000000000067941 */ /* 0x000fea0003800000 */
.L_x_26181:
        /* <DEDUP_REMOVED lines=307> */
.L_x_26266:
        /* <DEDUP_REMOVED lines=32> */
.L_x_26268:
[----:B------:R-:W-:Y:S05]  /*fae0*/  BSYNC B7 ;  /* 0x0000000000077941 */ /* 0x000fea0003800000 */
.L_x_26267:
        /* <DEDUP_REMOVED lines=40> */
.L_x_26271:
        /* <DEDUP_REMOVED lines=24> */
.L_x_26272:
[----:B------:R-:W-:Y:S05]  /*fef0*/  BSYNC B0 ;  /* 0x0000000000007941 */ /* 0x000fea0003800000 */
.L_x_26270:
        /* <DEDUP_REMOVED lines=32> */
.L_x_26274:
        /* <DEDUP_REMOVED lines=24> */
.L_x_26275:
[----:B------:R-:W-:Y:S05]  /*10280*/  BSYNC B0 ;  /* 0x0000000000007941 */ /* 0x000fea0003800000 */
.L_x_26273:
        /* <DEDUP_REMOVED lines=33> */
.L_x_26277:
        /* <DEDUP_REMOVED lines=24> */
.L_x_26278:
[----:B------:R-:W-:Y:S05]  /*10620*/  BSYNC B0 ;  /* 0x0000000000007941 */ /* 0x000fea0003800000 */
.L_x_26276:
        /* <DEDUP_REMOVED lines=33> */
.L_x_26280:
        /* <DEDUP_REMOVED lines=24> */
.L_x_26281:
[----:B------:R-:W-:Y:S05]  /*109c0*/  BSYNC B0 ;  /* 0x0000000000007941 */ /* 0x000fea0003800000 */
.L_x_26279:
        /* <DEDUP_REMOVED lines=33> */
.L_x_26283:
        /* <DEDUP_REMOVED lines=24> */
.L_x_26284:
[----:B------:R-:W-:Y:S05]  /*10d60*/  BSYNC B0 ;  /* 0x0000000000007941 */ /* 0x000fea0003800000 */
.L_x_26282:
        /* <DEDUP_REMOVED lines=33> */
.L_x_26286:
        /* <DEDUP_REMOVED lines=24> */
.L_x_26287:
[----:B------:R-:W-:Y:S05]  /*11100*/  BSYNC B0 ;  /* 0x0000000000007941 */ /* 0x000fea0003800000 */
.L_x_26285:
        /* <DEDUP_REMOVED lines=33> */
.L_x_26289:
        /* <DEDUP_REMOVED lines=24> */
.L_x_26290:
[----:B------:R-:W-:Y:S05]  /*114a0*/  BSYNC B0 ;  /* 0x0000000000007941 */ /* 0x000fea0003800000 */
.L_x_26288:
        /* <DEDUP_REMOVED lines=33> */
.L_x_26292:
        /* <DEDUP_REMOVED lines=24> */
.L_x_26293:
[----:B------:R-:W-:Y:S05]  /*11840*/  BSYNC B0 ;  /* 0x0000000000007941 */ /* 0x000fea0003800000 */
.L_x_26291:
        /* <DEDUP_REMOVED lines=33> */
.L_x_26295:
        /* <DEDUP_REMOVED lines=24> */
.L_x_26296:
[----:B------:R-:W-:Y:S05]  /*11be0*/  BSYNC B0 ;  /* 0x0000000000007941 */ /* 0x000fea0003800000 */
.L_x_26294:
        /* <DEDUP_REMOVED lines=33> */
.L_x_26298:
        /* <DEDUP_REMOVED lines=24> */
.L_x_26299:
[----:B------:R-:W-:Y:S05]  /*11f80*/  BSYNC B0 ;  /* 0x0000000000007941 */ /* 0x000fea0003800000 */
.L_x_26297:
        /* <DEDUP_REMOVED lines=33> */
.L_x_26301:
        /* <DEDUP_REMOVED lines=24> */
.L_x_26302:
[----:B------:R-:W-:Y:S05]  /*12320*/  BSYNC B0 ;  /* 0x0000000000007941 */ /* 0x000fea0003800000 */
.L_x_26300:
        /* <DEDUP_REMOVED lines=33> */
.L_x_26304:
        /* <DEDUP_REMOVED lines=24> */
.L_x_26305:
[----:B------:R-:W-:Y:S05]  /*126c0*/  BSYNC B0 ;  /* 0x0000000000007941 */ /* 0x000fea0003800000 */
.L_x_26303:
        /* <DEDUP_REMOVED lines=33> */
.L_x_26307:
        /* <DEDUP_REMOVED lines=24> */
.L_x_26308:
[----:B------:R-:W-:Y:S05]  /*12a60*/  BSYNC B0 ;  /* 0x0000000000007941 */ /* 0x000fea0003800000 */
.L_x_26306:
        /* <DEDUP_REMOVED lines=33> */
.L_x_26310:
        /* <DEDUP_REMOVED lines=24> */
.L_x_26311:
[----:B------:R-:W-:Y:S05]  /*12e00*/  BSYNC B0 ;  /* 0x0000000000007941 */ /* 0x000fea0003800000 */
.L_x_26309:
        /* <DEDUP_REMOVED lines=33> */
.L_x_26313:
        /* <DEDUP_REMOVED lines=24> */
.L_x_26314:
[----:B------:R-:W-:Y:S05]  /*131a0*/  BSYNC B0 ;  /* 0x0000000000007941 */ /* 0x000fea0003800000 */
.L_x_26312:
        /* <DEDUP_REMOVED lines=33> */
.L_x_26316:
        /* <DEDUP_REMOVED lines=24> */
.L_x_26317:
[----:B------:R-:W-:Y:S05]  /*13540*/  BSYNC B0 ;  /* 0x0000000000007941 */ /* 0x000fea0003800000 */
.L_x_26315:
        /* <DEDUP_REMOVED lines=33> */
.L_x_26319:
        /* <DEDUP_REMOVED lines=24> */
.L_x_26320:
[----:B------:R-:W-:Y:S05]  /*138e0*/  BSYNC B0 ;  /* 0x0000000000007941 */ /* 0x000fea0003800000 */
.L_x_26318:
        /* <DEDUP_REMOVED lines=20> */
[----:B------:R-:W-:Y:S05]  /*13a30*/  CALL.REL.NOINC `($__internal_70_$__cuda_sm20_div_u64) ;  /* 0x0000008c00447944 */ /* 0x000fea0003c00000 */
        /* <DEDUP_REMOVED lines=12> */
.L_x_26322:
        /* <DEDUP_REMOVED lines=24> */
.L_x_26323:
[----:B------:R-:W-:Y:S05]  /*13c80*/  BSYNC B0 ;  /* 0x0000000000007941 */ /* 0x000fea0003800000 */
.L_x_26321:
        /* <DEDUP_REMOVED lines=33> */
.L_x_26325:
        /* <DEDUP_REMOVED lines=24> */
.L_x_26326:
[----:B------:R-:W-:Y:S05]  /*14020*/  BSYNC B0 ;  /* 0x0000000000007941 */ /* 0x000fea0003800000 */
.L_x_26324:
        /* <DEDUP_REMOVED lines=33> */
.L_x_26328:
        /* <DEDUP_REMOVED lines=24> */
.L_x_26329:
[----:B------:R-:W-:Y:S05]  /*143c0*/  BSYNC B0 ;  /* 0x0000000000007941 */ /* 0x000fea0003800000 */
.L_x_26327:
        /* <DEDUP_REMOVED lines=33> */
.L_x_26331:
        /* <DEDUP_REMOVED lines=24> */
.L_x_26332:
[----:B------:R-:W-:Y:S05]  /*14760*/  BSYNC B0 ;  /* 0x0000000000007941 */ /* 0x000fea0003800000 */
.L_x_26330:
        /* <DEDUP_REMOVED lines=33> */
.L_x_26334:
        /* <DEDUP_REMOVED lines=24> */
.L_x_26335:
[----:B------:R-:W-:Y:S05]  /*14b00*/  BSYNC B0 ;  /* 0x0000000000007941 */ /* 0x000fea0003800000 */
.L_x_26333:
        /* <DEDUP_REMOVED lines=33> */
.L_x_26337:
        /* <DEDUP_REMOVED lines=24> */
.L_x_26338:
[----:B------:R-:W-:Y:S05]  /*14ea0*/  BSYNC B0 ;  /* 0x0000000000007941 */ /* 0x000fea0003800000 */
.L_x_26336:
        /* <DEDUP_REMOVED lines=31> */
.L_x_26340:
        /* <DEDUP_REMOVED lines=23> */
.L_x_26341:
[----:B------:R-:W-:Y:S05]  /*15210*/  BSYNC B0 ;  /* 0x0000000000007941 */ /* 0x000fea0003800000 */
.L_x_26339:
        /* <DEDUP_REMOVED lines=17> */
[----:B------:R-:W-:Y:S05]  /*15330*/  CALL.REL.NOINC `($__internal_71_$__cuda_sm20_rem_u64) ;  /* 0x00000078001c7944 */ /* 0x000fea0003c00000 */
[----:B------:R-:W-:Y:S01]  /*15340*/  IMAD.MOV.U32 R2, RZ, RZ, R0 ;  /* 0x000000ffff027224 */ /* 0x000fe200078e0000 */
[----:B------:R-:W-:Y:S01]  /*15350*/  MOV R3, R5 ;  /* 0x0000000500037202 */ /* 0x000fe20000000f00 */
[----:B------:R-:W-:Y:S06]  /*15360*/  BRA `(.L_x_26344) ;  /* 0x00000000004c7947 */ /* 0x000fec0003800000 */
.L_x_26343:
        /* <DEDUP_REMOVED lines=19> */
.L_x_26344:
[----:B------:R-:W-:Y:S05]  /*154a0*/  BSYNC B0 ;  /* 0x0000000000007941 */ /* 0x000fea0003800000 */
.L_x_26342:
[----:B------:R-:W-:Y:S01]  /*154b0*/  ULDC.64 UR4, c[0x0][0x5c0] ;  /* 0x0001700000047ab9 */ /* 0x000fe20000000a00 */
[----:B------:R-:W-:Y:S02]  /*154c0*/  IMAD.MOV.U32 R19, RZ, RZ, R16 ;  /* 0x000000ffff137224 */ /* 0x000fe400078e0010 */
[----:B------:R-:W-:Y:S02]  /*154d0*/  IMAD R3, R3, UR4, RZ ;  /* 0x0000000403037c24 */ /* 0x000fe4000f8e02ff */
[----:B------:R-:W-:-:S04]  /*154e0*/  IMAD.WIDE.U32 R18, R2, UR4, R18 ;  /* 0x0000000402127c25 */ /* 0x000fc8000f8e0012 */
[----:B------:R-:W-:-:S05]  /*154f0*/  IMAD R3, R2, UR5, R3 ;  /* 0x0000000502037c24 */ /* 0x000fca000f8e0203 */
[----:B------:R-:W-:-:S07]  /*15500*/  IADD3 R16, R19, R3, RZ ;  /* 0x0000000313107210 */ /* 0x000fce0007ffe0ff */
.L_x_26269:
        /* <DEDUP_REMOVED lines=11> */
.L_x_26346:
        /* <DEDUP_REMOVED lines=11> */
.L_x_26345:
[----:B------:R-:W-:Y:S01]  /*15670*/  IADD3 R17, R17, 0x80, RZ ;  /* 0x0000008011117810 */ /* 0x000fe20007ffe0ff */
[----:B------:R-:W-:-:S03]  /*15680*/  IMAD.MOV.U32 R3, RZ, RZ, RZ ;  /* 0x000000ffff037224 */ /* 0x000fc600078e00ff */
[----:B------:R-:W-:-:S07]  /*15690*/  MOV R2, R17 ;  /* 0x0000001100027202 */ /* 0x000fce0000000f00 */
.L_x_26265:
[----:B------:R-:W-:Y:S05]  /*156a0*/  BSYNC B6 ;  /* 0x0000000000067941 */ /* 0x000fea0003800000 */
.L_x_26264:
        /* <DEDUP_REMOVED lines=306> */
.L_x_26347:
        /* <DEDUP_REMOVED lines=32> */
.L_x_26349:
[----:B------:R-:W-:Y:S05]  /*16bd0*/  BSYNC B6 ;  /* 0x0000000000067941 */ /* 0x000fea0003800000 */
.L_x_26348:
        /* <DEDUP_REMOVED lines=40> */
.L_x_26352:
        /* <DEDUP_REMOVED lines=24> */
.L_x_26353:
[----:B------:R-:W-:Y:S05]  /*16fe0*/  BSYNC B0 ;  /* 0x0000000000007941 */ /* 0x000fea0003800000 */
.L_x_26351:
        /* <DEDUP_REMOVED lines=32> */
.L_x_26355:
        /* <DEDUP_REMOVED lines=24> */
.L_x_26356:
[----:B------:R-:W-:Y:S05]  /*17370*/  BSYNC B0 ;  /* 0x0000000000007941 */ /* 0x000fea0003800000 */
.L_x_26354:
        /* <DEDUP_REMOVED lines=33> */
.L_x_26358:
        /* <DEDUP_REMOVED lines=24> */
.L_x_26359:
[----:B------:R-:W-:Y:S05]  /*17710*/  BSYNC B0 ;  /* 0x0000000000007941 */ /* 0x000fea0003800000 */
.L_x_26357:
        /* <DEDUP_REMOVED lines=33> */
.L_x_26361:
        /* <DEDUP_REMOVED lines=24> */
.L_x_26362:
[----:B------:R-:W-:Y:S05]  /*17ab0*/  BSYNC B0 ;  /* 0x0000000000007941 */ /* 0x000fea0003800000 */
.L_x_26360:
        /* <DEDUP_REMOVED lines=33> */
.L_x_26364:
        /* <DEDUP_REMOVED lines=24> */
.L_x_26365:
[----:B------:R-:W-:Y:S05]  /*17e50*/  BSYNC B0 ;  /* 0x0000000000007941 */ /* 0x000fea0003800000 */
.L_x_26363:
        /* <DEDUP_REMOVED lines=33> */
.L_x_26367:
        /* <DEDUP_REMOVED lines=24> */
.L_x_26368:
[----:B------:R-:W-:Y:S05]  /*181f0*/  BSYNC B0 ;  /* 0x0000000000007941 */ /* 0x000fea0003800000 */
.L_x_26366:
        /* <DEDUP_REMOVED lines=33> */
.L_x_26370:
        /* <DEDUP_REMOVED lines=24> */
.L_x_26371:
[----:B------:R-:W-:Y:S05]  /*18590*/  BSYNC B0 ;  /* 0x0000000000007941 */ /* 0x000fea0003800000 */
.L_x_26369:
        /* <DEDUP_REMOVED lines=33> */
.L_x_26373:
        /* <DEDUP_REMOVED lines=24> */
.L_x_26374:
[----:B------:R-:W-:Y:S05]  /*18930*/  BSYNC B0 ;  /* 0x0000000000007941 */ /* 0x000fea0003800000 */
.L_x_26372:
        /* <DEDUP_REMOVED lines=33> */
.L_x_26376:
        /* <DEDUP_REMOVED lines=24> */
.L_x_26377:
[----:B------:R-:W-:Y:S05]  /*18cd0*/  BSYNC B0 ;  /* 0x0000000000007941 */ /* 0x000fea0003800000 */
.L_x_26375:
        /* <DEDUP_REMOVED lines=33> */
.L_x_26379:
        /* <DEDUP_REMOVED lines=24> */
.L_x_26380:
[----:B------:R-:W-:Y:S05]  /*19070*/  BSYNC B0 ;  /* 0x0000000000007941 */ /* 0x000fea0003800000 */
.L_x_26378:
        /* <DEDUP_REMOVED lines=33> */
.L_x_26382:
        /* <DEDUP_REMOVED lines=24> */
.L_x_26383:
[----:B------:R-:W-:Y:S05]  /*19410*/  BSYNC B0 ;  /* 0x0000000000007941 */ /* 0x000fea0003800000 */
.L_x_26381:
        /* <DEDUP_REMOVED lines=33> */
.L_x_26385:
        /* <DEDUP_REMOVED lines=24> */
.L_x_26386:
[----:B------:R-:W-:Y:S05]  /*197b0*/  BSYNC B0 ;  /* 0x0000000000007941 */ /* 0x000fea0003800000 */
.L_x_26384:
        /* <DEDUP_REMOVED lines=33> */
.L_x_26388:
        /* <DEDUP_REMOVED lines=24> */
.L_x_26389:
[----:B------:R-:W-:Y:S05]  /*19b50*/  BSYNC B0 ;  /* 0x0000000000007941 */ /* 0x000fea0003800000 */
.L_x_26387:
        /* <DEDUP_REMOVED lines=33> */
.L_x_26391:
        /* <DEDUP_REMOVED lines=24> */
.L_x_26392:
[----:B------:R-:W-:Y:S05]  /*19ef0*/  BSYNC B0 ;  /* 0x0000000000007941 */ /* 0x000fea0003800000 */
.L_x_26390:
        /* <DEDUP_REMOVED lines=33> */
.L_x_26394:
        /* <DEDUP_REMOVED lines=24> */
.L_x_26395:
[----:B------:R-:W-:Y:S05]  /*1a290*/  BSYNC B0 ;  /* 0x0000000000007941 */ /* 0x000fea0003800000 */
.L_x_26393:
        /* <DEDUP_REMOVED lines=33> */
.L_x_26397:
        /* <DEDUP_REMOVED lines=24> */
.L_x_26398:
[----:B------:R-:W-:Y:S05]  /*1a630*/  BSYNC B0 ;  /* 0x0000000000007941 */ /* 0x000fea0003800000 */
.L_x_26396:
        /* <DEDUP_REMOVED lines=33> */
.L_x_26400:
        /* <DEDUP_REMOVED lines=24> */
.L_x_26401:
[----:B------:R-:W-:Y:S05]  /*1a9d0*/  BSYNC B0 ;  /* 0x0000000000007941 */ /* 0x000fea0003800000 */
.L_x_26399:
        /* <DEDUP_REMOVED lines=33> */
.L_x_26403:
        /* <DEDUP_REMOVED lines=24> */
.L_x_26404:
[----:B------:R-:W-:Y:S05]  /*1ad70*/  BSYNC B0 ;  /* 0x0000000000007941 */ /* 0x000fea0003800000 */
.L_x_26402:
        /* <DEDUP_REMOVED lines=33> */
.L_x_26406:
        /* <DEDUP_REMOVED lines=24> */
.L_x_26407:
[----:B------:R-:W-:Y:S05]  /*1b110*/  BSYNC B0 ;  /* 0x0000000000007941 */ /* 0x000fea0003800000 */
.L_x_26405:
        /* <DEDUP_REMOVED lines=33> */
.L_x_26409:
        /* <DEDUP_REMOVED lines=24> */
.L_x_26410:
[----:B------:R-:W-:Y:S05]  /*1b4b0*/  BSYNC B0 ;  /* 0x0000000000007941 */ /* 0x000fea0003800000 */
.L_x_26408:
        /* <DEDUP_REMOVED lines=33> */
.L_x_26412:
        /* <DEDUP_REMOVED lines=24> */
.L_x_26413:
[----:B------:R-:W-:Y:S05]  /*1b850*/  BSYNC B0 ;  /* 0x0000000000007941 */ /* 0x000fea0003800000 */
.L_x_26411:
        /* <DEDUP_REMOVED lines=33> */
.L_x_26415:
        /* <DEDUP_REMOVED lines=24> */
.L_x_26416:
[----:B------:R-:W-:Y:S05]  /*1bbf0*/  BSYNC B0 ;  /* 0x0000000000007941 */ /* 0x000fea0003800000 */
.L_x_26414:
        /* <DEDUP_REMOVED lines=33> */
.L_x_26418:
        /* <DEDUP_REMOVED lines=24> */
.L_x_26419:
[----:B------:R-:W-:Y:S05]  /*1bf90*/  BSYNC B0 ;  /* 0x0000000000007941 */ /* 0x000fea0003800000 */
.L_x_26417:
        /* <DEDUP_REMOVED lines=31> */
.L_x_26421:
        /* <DEDUP_REMOVED lines=23> */
.L_x_26422:
[----:B------:R-:W-:Y:S05]  /*1c300*/  BSYNC B0 ;  /* 0x0000000000007941 */ /* 0x000fea0003800000 */
.L_x_26420:
        /* <DEDUP_REMOVED lines=21> */
.L_x_26424:
        /* <DEDUP_REMOVED lines=19> */
.L_x_26425:
[----:B------:R-:W-:Y:S05]  /*1c590*/  BSYNC B0 ;  /* 0x0000000000007941 */ /* 0x000fea0003800000 */
.L_x_26423:
[----:B------:R-:W-:Y:S01]  /*1c5a0*/  ULDC.64 UR4, c[0x0][0x5c0] ;  /* 0x0001700000047ab9 */ /* 0x000fe20000000a00 */
[----:B------:R-:W-:Y:S02]  /*1c5b0*/  IMAD.MOV.U32 R19, RZ, RZ, R16 ;  /* 0x000000ffff137224 */ /* 0x000fe400078e0010 */
[----:B------:R-:W-:Y:S02]  /*1c5c0*/  IMAD R3, R3, UR4, RZ ;  /* 0x0000000403037c24 */ /* 0x000fe4000f8e02ff */
[----:B------:R-:W-:-:S04]  /*1c5d0*/  IMAD.WIDE.U32 R18, R2, UR4, R18 ;  /* 0x0000000402127c25 */ /* 0x000fc8000f8e0012 */
[----:B------:R-:W-:-:S05]  /*1c5e0*/  IMAD R3, R2, UR5, R3 ;  /* 0x0000000502037c24 */ /* 0x000fca000f8e0203 */
[----:B------:R-:W-:-:S07]  /*1c5f0*/  IADD3 R16, R19, R3, RZ ;  /* 0x0000000313107210 */ /* 0x000fce0007ffe0ff */
.L_x_26350:
        /* <DEDUP_REMOVED lines=10> */
.L_x_26426:
        /* <DEDUP_REMOVED lines=11> */
        .weak           $__internal_70_$__cuda_sm20_div_u64
        .type           $__internal_70_$__cuda_sm20_div_u64,@function
        .size           $__internal_70_$__cuda_sm20_div_u64,($__internal_71_$__cuda_sm20_rem_u64 - $__internal_70_$__cuda_sm20_div_u64)
$__internal_70_$__cuda_sm20_div_u64:
        /* <DEDUP_REMOVED lines=69> */
[----:B------:R-:W-:Y:S06]  /*1cba0*/  RET.REL.NODEC R4 `(_ZN2at6native24index_elementwise_kernelILi128ELi4EZNS0_20cuda_take_put_kernelIhlZZZZZNS0_10put_kernelERNS_14TensorIteratorERKNS_10TensorBaseEbENKUlvE_clEvENKUlvE_clEvENKUlvE_clEvENKUlvE0_clEvEUlRhlE_EEvS4_S7_RKT1_EUliE_EEvlSE_) ;  /* 0xfffffe3404147950 */ /* 0x000fec0003c3ffff */
        .weak           $__internal_71_$__cuda_sm20_rem_u64
        .type           $__internal_71_$__cuda_sm20_rem_u64,@function
        .size           $__internal_71_$__cuda_sm20_rem_u64,(.L_x_27988 - $__internal_71_$__cuda_sm20_rem_u64)
$__internal_71_$__cuda_sm20_rem_u64:
        /* <DEDUP_REMOVED lines=63> */
[----:B------:R-:W-:Y:S06]  /*1cfa0*/  RET.REL.NODEC R2 `(_ZN2at6native24index_elementwise_kernelILi128ELi4EZNS0_20cuda_take_put_kernelIhlZZZZZNS0_10put_kernelERNS_14TensorIteratorERKNS_10TensorBaseEbENKUlvE_clEvENKUlvE_clEvENKUlvE_clEvENKUlvE0_clEvEUlRhlE_EEvS4_S7_RKT1_EUliE_EEvlSE_) ;  /* 0xfffffe3002147950 */ /* 0x000fec0003c3ffff */
.L_x_26427:
        /* <DEDUP_REMOVED lines=13> */
.L_x_27988:


//--------------------- .text._ZN2at6native24index_elementwise_kernelILi128ELi4EZNS0_20cuda_take_put_kernelIhiZZZZZNS0_10put_kernelERNS_14TensorIteratorERKNS_10TensorBaseEbENKUlvE_clEvENKUlvE_clEvENKUlvE_clEvENKUlvE_clEvEUlRhiE0_EEvS4_S7_RKT1_EUliE_EEvlSE_ --------------------------
	.section	.text._ZN2at6native24index_elementwise_kernelILi128ELi4EZNS0_20cuda_take_put_kernelIhiZZZZZNS0_10put_kernelERNS_14TensorIteratorERKNS_10TensorBaseEbENKUlvE_clEvENKUlvE_clEvENKUlvE_clEvENKUlvE_clEvEUlRhiE0_EEvS4_S7_RKT1_EUliE_EEvlSE_,"ax",@progbits
	.align	128
        .global         _ZN2at6native24index_elementwise_kernelILi128ELi4EZNS0_20cuda_take_put_kernelIhiZZZZZNS0_10put_kernelERNS_14TensorIteratorERKNS_10TensorBaseEbENKUlvE_clEvENKUlvE_clEvENKUlvE_clEvENKUlvE_clEvEUlRhiE0_EEvS4_S7_RKT1_EUliE_EEvlSE_
        .type           _ZN2at6native24index_elementwise_kernelILi128ELi4EZNS0_20cuda_take_put_kernelIhiZZZZZNS0_10put_kernelERNS_14TensorIteratorERKNS_10TensorBaseEbENKUlvE_clEvENKUlvE_clEvENKUlvE_clEvENKUlvE_clEvEUlRhiE0_EEvS4_S7_RKT1_EUliE_EEvlSE_,@function
        .size           _ZN2at6native24index_elementwise_kernelILi128ELi4EZNS0_20cuda_take_put_kernelIhiZZZZZNS0_10put_kernelERNS_14TensorIteratorERKNS_10TensorBaseEbENKUlvE_clEvENKUlvE_clEvENKUlvE_clEvENKUlvE_clEvEUlRhiE0_EEvS4_S7_RKT1_EUliE_EEvlSE_,(.L_x_28148 - _ZN2at6native24index_elementwise_kernelILi128ELi4EZNS0_20cuda_take_put_kernelIhiZZZZZNS0_10put_kernelERNS_14TensorIteratorERKNS_10TensorBaseEbENKUlvE_clEvENKUlvE_clEvENKUlvE_clEvENKUlvE_clEvEUlRhiE0_EEvS4_S7_RKT1_EUliE_EEvlSE_)
        .other          _ZN2at6native24index_elementwise_kernelILi128ELi4EZNS0_20cuda_take_put_kernelIhiZZZZZNS0_10put_kernelERNS_14TensorIteratorERKNS_10TensorBaseEbENKUlvE_clEvENKUlvE_clEvENKUlvE_clEvENKUlvE_clEvEUlRhiE0_EEvS4_S7_RKT1_EUliE_EEvlSE_,@"STO_CUDA_ENTRY STV_DEFAULT"
_ZN2at6native24index_elementwise_kernelILi128ELi4EZNS0_20cuda_take_put_kernelIhiZZZZZNS0_10put_kernelERNS_14TensorIteratorERKNS_10TensorBaseEbENKUlvE_clEvENKUlvE_clEvENKUlvE_clEvENKUlvE_clEvEUlRhiE0_EEvS4_S7_RKT1_EUliE_EEvlSE_:
.text._ZN2at6native24index_elementwise_kernelILi128ELi4EZNS0_20cuda_take_put_kernelIhiZZZZZNS0_10put_kernelERNS_14TensorIteratorERKNS_10TensorBaseEbENKUlvE_clEvENKUlvE_clEvENKUlvE_clEvENKUlvE_clEvEUlRhiE0_EEvS4_S7_RKT1_EUliE_EEvlSE_:
        /* <DEDUP_REMOVED lines=315> */
.L_x_26430:
        /* <DEDUP_REMOVED lines=32> */
.L_x_26432:
[----:B------:R-:W-:Y:S05]  /*15b0*/  BSYNC B6 ;  /* 0x0000000000067941 */ /* 0x000fea0003800000 */
.L_x_26431:
        /* <DEDUP_REMOVED lines=284> */
.L_x_26433:
        /* <DEDUP_REMOVED lines=9> */
.L_x_26429:
[----:B------:R-:W-:Y:S05]  /*2810*/  BSYNC B7 ;  /* 0x0000000000077941 */ /* 0x000fea0003800000 */
.L_x_26428:
        /* <DEDUP_REMOVED lines=307> */
.L_x_26436:
        /* <DEDUP_REMOVED lines=32> */
.L_x_26438:
[----:B------:R-:W-:Y:S05]  /*3d50*/  BSYNC B6 ;  /* 0x0000000000067941 */ /* 0x000fea0003800000 */
.L_x_26437:
        /* <DEDUP_REMOVED lines=284> */
.L_x_26439:
        /* <DEDUP_REMOVED lines=8> */
.L_x_26435:
[----:B------:R-:W-:Y:S05]  /*4fa0*/  BSYNC B7 ;  /* 0x0000000000077941 */ /* 0x000fea0003800000 */
.L_x_26434:
        /* <DEDUP_REMOVED lines=307> */
.L_x_26442:
        /* <DEDUP_REMOVED lines=32> */
.L_x_26444:
[----:B------:R-:W-:Y:S05]  /*64e0*/  BSYNC B6 ;  /* 0x0000000000067941 */ /* 0x000fea0003800000 */
.L_x_26443:
        /* <DEDUP_REMOVED lines=284> */
.L_x_26445:
        /* <DEDUP_REMOVED lines=8> */
.L_x_26441:
[----:B------:R-:W-:Y:S05]  /*7730*/  BSYNC B7 ;  /* 0x0000000000077941 */ /* 0x000fea0003800000 */
.L_x_26440:
        /* <DEDUP_REMOVED lines=306> */
.L_x_26446:
        /* <DEDUP_REMOVED lines=32> */
.L_x_26448:
[----:B------:R-:W-:Y:S05]  /*8c60*/  BSYNC B6 ;  /* 0x0000000000067941 */ /* 0x000fea0003800000 */
.L_x_26447:
        /* <DEDUP_REMOVED lines=284> */
.L_x_26449:
[----:B------:R-:W2:Y:S01]  /*9e30*/  LDG.E.U8 R19, desc[UR36][R18.64] ;  /* 0x0000002412137981 */ /* 0x000ea2000c1e1100 */
[----:B------:R-:W-:Y:S02]  /*9e40*/  ULDC.64 UR4, c[0x0][0x5c0] ;  /* 0x0001700000047ab9 */ /* 0x000fe40000000a00 */
[----:B------:R-:W-:-:S04]  /*9e50*/  IADD3 R2, P0, R3, UR4, RZ ;  /* 0x0000000403027c10 */ /* 0x000fc8000ff1e0ff */
[----:B------:R-:W-:-:S05]  /*9e60*/  LEA.HI.X.SX32 R3, R3, UR5, 0x1, P0 ;  /* 0x0000000503037c11 */ /* 0x000fca00080f0eff */
[----:B--2---:R-:W-:Y:S01]  /*9e70*/  STG.E.U8 desc[UR36][R2.64], R19 ;  /* 0x0000001302007986 */ /* 0x004fe2000c101124 */
[----:B------:R-:W-:Y:S05]  /*9e80*/  EXIT ;  /* 0x000000000000794d */ /* 0x000fea0003800000 */
.L_x_26450:
        /* <DEDUP_REMOVED lines=15> */
.L_x_28148:


//--------------------- .text._ZN2at6native24index_elementwise_kernelILi128ELi4EZNS0_20cuda_take_put_kernelIhiZZZZZNS0_10put_kernelERNS_14TensorIteratorERKNS_10TensorBaseEbENKUlvE_clEvENKUlvE_clEvENKUlvE_clEvENKUlvE_clEvEUlRhiE_EEvS4_S7_RKT1_EUliE_EEvlSE_ --------------------------
	.section	.text._ZN2at6native24index_elementwise_kernelILi128ELi4EZNS0_20cuda_take_put_kernelIhiZZZZZNS0_10put_kernelERNS_14TensorIteratorERKNS_10TensorBaseEbENKUlvE_clEvENKUlvE_clEvENKUlvE_clEvENKUlvE_clEvEUlRhiE_EEvS4_S7_RKT1_EUliE_EEvlSE_,"ax",@progbits
	.align	128
        .global         _ZN2at6native24index_elementwise_kernelILi128ELi4EZNS0_20cuda_take_put_kernelIhiZZZZZNS0_10put_kernelERNS_14TensorIteratorERKNS_10TensorBaseEbENKUlvE_clEvENKUlvE_clEvENKUlvE_clEvENKUlvE_clEvEUlRhiE_EEvS4_S7_RKT1_EUliE_EEvlSE_
        .type           _ZN2at6native24index_elementwise_kernelILi128ELi4EZNS0_20cuda_take_put_kernelIhiZZZZZNS0_10put_kernelERNS_14TensorIteratorERKNS_10TensorBaseEbENKUlvE_clEvENKUlvE_clEvENKUlvE_clEvENKUlvE_clEvEUlRhiE_EEvS4_S7_RKT1_EUliE_EEvlSE_,@function
        .size           _ZN2at6native24index_elementwise_kernelILi128ELi4EZNS0_20cuda_take_put_kernelIhiZZZZZNS0_10put_kernelERNS_14TensorIteratorERKNS_10TensorBaseEbENKUlvE_clEvENKUlvE_clEvENKUlvE_clEvENKUlvE_clEvEUlRhiE_EEvS4_S7_RKT1_EUliE_EEvlSE_,(.L_x_28149 - _ZN2at6native24index_elementwise_kernelILi128ELi4EZNS0_20cuda_take_put_kernelIhiZZZZZNS0_10put_kernelERNS_14TensorIteratorERKNS_10TensorBaseEbENKUlvE_clEvENKUlvE_clEvENKUlvE_clEvENKUlvE_clEvEUlRhiE_EEvS4_S7_RKT1_EUliE_EEvlSE_)
        .other          _ZN2at6native24index_elementwise_kernelILi128ELi4EZNS0_20cuda_take_put_kernelIhiZZZZZNS0_10put_kernelERNS_14TensorIteratorERKNS_10TensorBaseEbENKUlvE_clEvENKUlvE_clEvENKUlvE_clEvENKUlvE_clEvEUlRhiE_EEvS4_S7_RKT1_EUliE_EEvlSE_,@"STO_CUDA_ENTRY STV_DEFAULT"
_ZN2at6native24index_elementwise_kernelILi128ELi4EZNS0_20cuda_take_put_kernelIhiZZZZZNS0_10put_kernelERNS_14TensorIteratorERKNS_10TensorBaseEbENKUlvE_clEvENKUlvE_clEvENKUlvE_clEvENKUlvE_clEvEUlRhiE_EEvS4_S7_RKT1_EUliE_EEvlSE_:
.text._ZN2at6native24index_elementwise_kernelILi128ELi4EZNS0_20cuda_take_put_kernelIhiZZZZZNS0_10put_kernelERNS_14TensorIteratorERKNS_10TensorBaseEbENKUlvE_clEvENKUlvE_clEvENKUlvE_clEvENKUlvE_clEvEUlRhiE_EEvS4_S7_RKT1_EUliE_EEvlSE_:
        /* <DEDUP_REMOVED lines=315> */
.L_x_26453:
        /* <DEDUP_REMOVED lines=32> */
.L_x_26455:
[----:B------:R-:W-:Y:S05]  /*15b0*/  BSYNC B6 ;  /* 0x0000000000067941 */ /* 0x000fea0003800000 */
.L_x_26454:
        /* <DEDUP_REMOVED lines=284> */
.L_x_26456:
        /* <DEDUP_REMOVED lines=12> */
.L_x_26458:
        /* <DEDUP_REMOVED lines=11> */
.L_x_26457:
[----:B------:R-:W-:Y:S02]  /*28f0*/  IMAD R22, R25, 0x200, R22 ;  /* 0x0000020019167824 */ /* 0x000fe400078e0216 */
[----:B-1----:R-:W-:-:S03]  /*2900*/  IMAD.MOV.U32 R3, RZ, RZ, RZ ;  /* 0x000000ffff037224 */ /* 0x002fc600078e00ff */
[----:B------:R-:W-:-:S04]  /*2910*/  IADD3 R23, R22, 0x80, RZ ;  /* 0x0000008016177810 */ /* 0x000fc80007ffe0ff */
[----:B------:R-:W-:-:S07]  /*2920*/  MOV R2, R23 ;  /* 0x0000001700027202 */ /* 0x000fce0000000f00 */
.L_x_26452:
[----:B------:R-:W-:Y:S05]  /*2930*/  BSYNC B7 ;  /* 0x0000000000077941 */ /* 0x000fea0003800000 */
.L_x_26451:
        /* <DEDUP_REMOVED lines=307> */
.L_x_26461:
        /* <DEDUP_REMOVED lines=32> */
.L_x_26463:
[----:B------:R-:W-:Y:S05]  /*3e70*/  BSYNC B6 ;  /* 0x0000000000067941 */ /* 0x000fea0003800000 */
.L_x_26462:
        /* <DEDUP_REMOVED lines=284> */
.L_x_26464:
        /* <DEDUP_REMOVED lines=12> */
.L_x_26466:
        /* <DEDUP_REMOVED lines=11> */
.L_x_26465:
[----:B------:R-:W-:Y:S01]  /*51b0*/  IADD3 R23, R23, 0x80, RZ ;  /* 0x0000008017177810 */ /* 0x000fe20007ffe0ff */
[----:B-1----:R-:W-:-:S04]  /*51c0*/  HFMA2.MMA R3, -RZ, RZ, 0, 0 ;  /* 0x00000000ff037435 */ /* 0x002fc800000001ff */
[----:B------:R-:W-:-:S07]  /*51d0*/  IMAD.MOV.U32 R2, RZ, RZ, R23 ;  /* 0x000000ffff027224 */ /* 0x000fce00078e0017 */
.L_x_26460:
[----:B------:R-:W-:Y:S05]  /*51e0*/  BSYNC B7 ;  /* 0x0000000000077941 */ /* 0x000fea0003800000 */
.L_x_26459:
        /* <DEDUP_REMOVED lines=307> */
.L_x_26469:
        /* <DEDUP_REMOVED lines=32> */
.L_x_26471:
[----:B------:R-:W-:Y:S05]  /*6720*/  BSYNC B6 ;  /* 0x0000000000067941 */ /* 0x000fea0003800000 */
.L_x_26470:
        /* <DEDUP_REMOVED lines=284> */
.L_x_26472:
        /* <DEDUP_REMOVED lines=12> */
.L_x_26474:
        /* <DEDUP_REMOVED lines=11> */
.L_x_26473:
[----:B------:R-:W-:Y:S01]  /*7a60*/  VIADD R23, R23, 0x80 ;  /* 0x0000008017177836 */ /* 0x000fe20000000000 */
[----:B-1----:R-:W-:-:S04]  /*7a70*/  HFMA2.MMA R3, -RZ, RZ, 0, 0 ;  /* 0x00000000ff037435 */ /* 0x002fc800000001ff */
[----:B------:R-:W-:-:S07]  /*7a80*/  MOV R2, R23 ;  /* 0x0000001700027202 */ /* 0x000fce0000000f00 */
.L_x_26468:
[----:B------:R-:W-:Y:S05]  /*7a90*/  BSYNC B7 ;  /* 0x0000000000077941 */ /* 0x000fea0003800000 */
.L_x_26467:
        /* <DEDUP_REMOVED lines=306> */
.L_x_26475:
        /* <DEDUP_REMOVED lines=32> */
.L_x_26477:
[----:B------:R-:W-:Y:S05]  /*8fc0*/  BSYNC B6 ;  /* 0x0000000000067941 */ /* 0x000fea0003800000 */
.L_x_26476:
        /* <DEDUP_REMOVED lines=284> */
.L_x_26478:
        /* <DEDUP_REMOVED lines=11> */
.L_x_26479:
        /* <DEDUP_REMOVED lines=11> */
.L_x_26480:
        /* <DEDUP_REMOVED lines=9> */
.L_x_28149:


//--------------------- .text._ZN2at6native24index_elementwise_kernelILi128ELi4EZNS0_16gpu_index_kernelIZZZNS0_31index_put_kernel_quantized_cudaERNS_14TensorIteratorEN3c108ArrayRefIlEES7_bdiENKUlvE_clEvENKUlvE3_clEvEUlPcPKclE_EEvRNS_18TensorIteratorBaseES7_S7_RKT_bEUliE_EEvlT1_ --------------------------
	.section	.text._ZN2at6native24index_elementwise_kernelILi128ELi4EZNS0_16gpu_index_kernelIZZZNS0_31index_put_kernel_quantized_cudaERNS_14TensorIteratorEN3c108ArrayRefIlEES7_bdiENKUlvE_clEvENKUlvE3_clEvEUlPcPKclE_EEvRNS_18TensorIteratorBaseES7_S7_RKT_bEUliE_EEvlT1_,"ax",@progbits
	.align	128
        .global         _ZN2at6native24index_elementwise_kernelILi128ELi4EZNS0_16gpu_index_kernelIZZZNS0_31index_put_kernel_quantized_cudaERNS_14TensorIteratorEN3c108ArrayRefIlEES7_bdiENKUlvE_clEvENKUlvE3_clEvEUlPcPKclE_EEvRNS_18TensorIteratorBaseES7_S7_RKT_bEUliE_EEvlT1_
        .type           _ZN2at6native24index_elementwise_kernelILi128ELi4EZNS0_16gpu_index_kernelIZZZNS0_31index_put_kernel_quantized_cudaERNS_14TensorIteratorEN3c108ArrayRefIlEES7_bdiENKUlvE_clEvENKUlvE3_clEvEUlPcPKclE_EEvRNS_18TensorIteratorBaseES7_S7_RKT_bEUliE_EEvlT1_,@function
        .size           _ZN2at6native24index_elementwise_kernelILi128ELi4EZNS0_16gpu_index_kernelIZZZNS0_31index_put_kernel_quantized_cudaERNS_14TensorIteratorEN3c108ArrayRefIlEES7_bdiENKUlvE_clEvENKUlvE3_clEvEUlPcPKclE_EEvRNS_18TensorIteratorBaseES7_S7_RKT_bEUliE_EEvlT1_,(.L_x_28150 - _ZN2at6native24index_elementwise_kernelILi128ELi4EZNS0_16gpu_index_kernelIZZZNS0_31index_put_kernel_quantized_cudaERNS_14TensorIteratorEN3c108ArrayRefIlEES7_bdiENKUlvE_clEvENKUlvE3_clEvEUlPcPKclE_EEvRNS_18TensorIteratorBaseES7_S7_RKT_bEUliE_EEvlT1_)
        .other          _ZN2at6native24index_elementwise_kernelILi128ELi4EZNS0_16gpu_index_kernelIZZZNS0_31index_put_kernel_quantized_cudaERNS_14TensorIteratorEN3c108ArrayRefIlEES7_bdiENKUlvE_clEvENKUlvE3_clEvEUlPcPKclE_EEvRNS_18TensorIteratorBaseES7_S7_RKT_bEUliE_EEvlT1_,@"STO_CUDA_ENTRY STV_DEFAULT"
_ZN2at6native24index_elementwise_kernelILi128ELi4EZNS0_16gpu_index_kernelIZZZNS0_31index_put_kernel_quantized_cudaERNS_14TensorIteratorEN3c108ArrayRefIlEES7_bdiENKUlvE_clEvENKUlvE3_clEvEUlPcPKclE_EEvRNS_18TensorIteratorBaseES7_S7_RKT_bEUliE_EEvlT1_:
.text._ZN2at6native24index_elementwise_kernelILi128ELi4EZNS0_16gpu_index_kernelIZZZNS0_31index_put_kernel_quantized_cudaERNS_14TensorIteratorEN3c108ArrayRefIlEES7_bdiENKUlvE_clEvENKUlvE3_clEvEUlPcPKclE_EEvRNS_18TensorIteratorBaseES7_S7_RKT_bEUliE_EEvlT1_:
[----:B------:R-:W0:Y:S01]  /*0000*/  LDC R1, c[0x0][0x28] ;  /* 0x00000a00ff017b82 */ /* 0x000e220000000800 */
[----:B------:R-:W1:Y:S01]  /*0010*/  S2R R30, SR_CTAID.X ;  /* 0x00000000001e7919 */ /* 0x000e620000002500 */
[----:B------:R-:W-:Y:S01]  /*0020*/  ULDC.64 UR4, c[0x0][0x210] ;  /* 0x0000840000047ab9 */ /* 0x000fe20000000a00 */
[----:B------:R-:W-:Y:S01]  /*0030*/  ULDC.64 UR36, c[0x0][0x208] ;  /* 0x0000820000247ab9 */ /* 0x000fe20000000a00 */
[----:B------:R-:W-:Y:S01]  /*0040*/  BSSY B8, `(.L_x_26481) ;  /* 0x00002db000087945 */ /* 0x000fe20003800000 */
[----:B------:R-:W1:Y:S01]  /*0050*/  S2R R29, SR_TID.X ;  /* 0x00000000001d7919 */ /* 0x000e620000002100 */
[----:B------:R-:W-:Y:S01]  /*0060*/  HFMA2.MMA R3, -RZ, RZ, 0, 0 ;  /* 0x00000000ff037435 */ /* 0x000fe200000001ff */
[----:B-1----:R-:W-:-:S04]  /*0070*/  IMAD R2, R30, 0x200, R29 ;  /* 0x000002001e027824 */ /* 0x002fc800078e021d */
[----:B------:R-:W-:Y:S01]  /*0080*/  IMAD.MOV.U32 R23, RZ, RZ, R2 ;  /* 0x000000ffff177224 */ /* 0x000fe200078e0002 */
[----:B------:R-:W-:-:S04]  /*0090*/  ISETP.GE.U32.AND P0, PT, R2, UR4, PT ;  /* 0x0000000402007c0c */ /* 0x000fc8000bf06070 */
[----:B------:R-:W-:-:S13]  /*00a0*/  ISETP.GE.AND.EX P0, PT, RZ, UR5, PT, P0 ;  /* 0x00000005ff007c0c */ /* 0x000fda000bf06300 */
[----:B0-----:R-:W-:Y:S05]  /*00b0*/  @P0 BRA `(.L_x_26482) ;  /* 0x0000002c004c0947 */ /* 0x001fea0003800000 */
[----:B------:R-:W0:Y:S01]  /*00c0*/  LDC R0, c[0x0][0x218] ;  /* 0x00008600ff007b82 */ /* 0x000e220000000800 */
[----:B------:R-:W-:Y:S01]  /*00d0*/  IMAD.MOV.U32 R28, RZ, RZ, RZ ;  /* 0x000000ffff1c7224 */ /* 0x000fe200078e00ff */
[----:B------:R-:W-:Y:S01]  /*00e0*/  MOV R27, RZ ;  /* 0x000000ff001b7202 */ /* 0x000fe20000000f00 */
[----:B------:R-:W-:Y:S01]  /*00f0*/  IMAD.MOV.U32 R18, RZ, RZ, RZ ;  /* 0x000000ffff127224 */ /* 0x000fe200078e00ff */
[----:B0-----:R-:W-:-:S13]  /*0100*/  ISETP.NE.AND P0, PT, R0, RZ, PT ;  /* 0x000000ff0000720c */ /* 0x001fda0003f05270 */
[----:B------:R-:W-:Y:S05]  /*0110*/  @!P0 BRA `(.L_x_26483) ;  /* 0x0000001400708947 */ /* 0x000fea0003800000 */
[----:B------:R-:W-:Y:S01]  /*0120*/  IMAD.MOV.U32 R22, RZ, RZ, RZ ;  /* 0x000000ffff167224 */ /* 0x000fe200078e00ff */
[----:B------:R-:W-:Y:S01]  /*0130*/  ULDC.64 UR4, c[0x0][0x220] ;  /* 0x0000880000047ab9 */ /* 0x000fe20000000a00 */
[----:B------:R-:W-:Y:S01]  /*0140*/  ISETP.NE.AND P0, PT, R0, 0x1, PT ;  /* 0x000000010000780c */ /* 0x000fe20003f05270 */
[----:B------:R-:W-:Y:S01]  /*0150*/  ULDC UR6, c[0x0][0x350] ;  /* 0x0000d40000067ab9 */ /* 0x000fe20000000800 */
        /* <DEDUP_REMOVED lines=18> */
[----:B------:R-:W-:Y:S01]  /*0280*/  IMAD R3, R2, UR6, R3 ;  /* 0x0000000602037c24 */ /* 0x000fe2000f8e0203 */
[----:B------:R-:W-:-:S03]  /*0290*/  ULDC.64 UR6, c[0x0][0x358] ;  /* 0x0000d60000067ab9 */ /* 0x000fc60000000a00 */
[C---:B------:R-:W-:Y:S02]  /*02a0*/  IMAD R27, R3.reuse, UR4, R27 ;  /* 0x00000004031b7c24 */ /* 0x040fe4000f8e021b */
[C---:B------:R-:W-:Y:S02]  /*02b0*/  IMAD R18, R3.reuse, UR6, R18 ;  /* 0x0000000603127c24 */ /* 0x040fe4000f8e0212 */
[----:B------:R-:W-:Y:S01]  /*02c0*/  IMAD R28, R3, UR7, R28 ;  /* 0x00000007031c7c24 */ /* 0x000fe2000f8e021c */
[----:B------:R-:W-:Y:S06]  /*02d0*/  @!P0 BRA `(.L_x_26483) ;  /* 0x0000001400008947 */ /* 0x000fec0003800000 */
[----:B------:R-:W-:Y:S01]  /*02e0*/  IMAD.MOV.U32 R4, RZ, RZ, RZ ;  /* 0x000000ffff047224 */ /* 0x000fe200078e00ff */
[----:B------:R-:W-:Y:S01]  /*02f0*/  ULDC.64 UR4, c[0x0][0x238] ;  /* 0x00008e0000047ab9 */ /* 0x000fe20000000a00 */
[----:B------:R-:W-:Y:S01]  /*0300*/  ISETP.NE.AND P0, PT, R0, 0x3, PT ;  /* 0x000000030000780c */ /* 0x000fe20003f05270 */
[----:B------:R-:W-:Y:S01]  /*0310*/  ULDC UR6, c[0x0][0x368] ;  /* 0x0000da0000067ab9 */ /* 0x000fe20000000800 */
        /* <DEDUP_REMOVED lines=24> */
[----:B------:R-:W-:Y:S01]  /*04a0*/  HFMA2.MMA R4, -RZ, RZ, 0, 0 ;  /* 0x00000000ff047435 */ /* 0x000fe200000001ff */
[----:B------:R-:W-:Y:S01]  /*04b0*/  ULDC.64 UR4, c[0x0][0x250] ;  /* 0x0000940000047ab9 */ /* 0x000fe20000000a00 */
[----:B------:R-:W-:Y:S01]  /*04c0*/  ISETP.NE.AND P0, PT, R0, 0x5, PT ;  /* 0x000000050000780c */ /* 0x000fe20003f05270 */
[----:B------:R-:W-:-:S07]  /*04d0*/  ULDC UR6, c[0x0][0x380] ;  /* 0x0000e00000067ab9 */ /* 0x000fce0000000800 */
        /* <DEDUP_REMOVED lines=278> */
[----:B------:R-:W-:Y:S02]  /*1640*/  ULDC UR6, c[0x0][0x470] ;  /* 0x00011c0000067ab9 */ /* 0x000fe40000000800 */
        /* <DEDUP_REMOVED lines=8> */
[----:B------:R-:W-:-:S07]  /*16d0*/  IMAD R28, R5, UR6, R28 ;  /* 0x00000006051c7c24 */ /* 0x000fce000f8e021c */
.L_x_26483:
[----:B------:R-:W0:Y:S01]  /*16e0*/  LDC.64 R2, c[0x0][0x488] ;  /* 0x00012200ff027b82 */ /* 0x000e220000000a00 */
[----:B------:R-:W-:Y:S01]  /*16f0*/  ULDC.64 UR4, c[0x0][0x480] ;  /* 0x0001200000047ab9 */ /* 0x000fe20000000a00 */
[----:B------:R-:W-:Y:S02]  /*1700*/  CS2R R16, SRZ ;  /* 0x0000000000107805 */ /* 0x000fe4000001ff00 */
[----:B------:R-:W-:-:S04]  /*1710*/  IADD3 R18, P1, R18, UR4, RZ ;  /* 0x0000000412127c10 */ /* 0x000fc8000ff3e0ff */
[----:B------:R-:W-:Y:S02]  /*1720*/  IADD3.X R19, RZ, UR5, RZ, P1, !PT ;  /* 0x00000005ff137c10 */ /* 0x000fe40008ffe4ff */
[----:B0-----:R-:W-:-:S04]  /*1730*/  ISETP.NE.U32.AND P0, PT, R2, RZ, PT ;  /* 0x000000ff0200720c */ /* 0x001fc80003f05070 */
[----:B------:R-:W-:-:S13]  /*1740*/  ISETP.NE.AND.EX P0, PT, R3, RZ, PT, P0 ;  /* 0x000000ff0300720c */ /* 0x000fda0003f05300 */
[----:B------:R-:W-:Y:S05]  /*1750*/  @!P0 BRA `(.L_x_26484) ;  /* 0x0000001400388947 */ /* 0x000fea0003800000 */
[----:B------:R-:W-:Y:S02]  /*1760*/  ISETP.GT.U32.AND P0, PT, R2, 0x1, PT ;  /* 0x000000010200780c */ /* 0x000fe40003f04070 */
[----:B------:R-:W-:Y:S01]  /*1770*/  CS2R R16, SRZ ;  /* 0x0000000000107805 */ /* 0x000fe2000001ff00 */
[----:B------:R-:W-:Y:S01]  /*1780*/  IMAD.MOV.U32 R25, RZ, RZ, RZ ;  /* 0x000000ffff197224 */ /* 0x000fe200078e00ff */
[----:B------:R-:W-:-:S04]  /*1790*/  ISETP.GT.U32.AND.EX P0, PT, R3, RZ, PT, P0 ;  /* 0x000000ff0300720c */ /* 0x000fc80003f04100 */
[----:B------:R-:W-:Y:S02]  /*17a0*/  SEL R26, R2, 0x1, P0 ;  /* 0x00000001021a7807 */ /* 0x000fe40000000000 */
[----:B------:R-:W-:Y:S02]  /*17b0*/  SEL R22, R3, RZ, P0 ;  /* 0x000000ff03167207 */ /* 0x000fe40000000000 */
[----:B------:R-:W-:-:S04]  /*17c0*/  IADD3 R0, P1, R26, -0x1, RZ ;  /* 0xffffffff1a007810 */ /* 0x000fc80007f3e0ff */
[----:B------:R-:W-:Y:S02]  /*17d0*/  ISETP.GE.U32.AND P0, PT, R0, 0x3, PT ;  /* 0x000000030000780c */ /* 0x000fe40003f06070 */
[----:B------:R-:W-:-:S04]  /*17e0*/  IADD3.X R0, R22, -0x1, RZ, P1, !PT ;  /* 0xffffffff16007810 */ /* 0x000fc80000ffe4ff */
[----:B------:R-:W-:-:S13]  /*17f0*/  ISETP.GE.U32.AND.EX P0, PT, R0, RZ, PT, P0 ;  /* 0x000000ff0000720c */ /* 0x000fda0003f06100 */
[----:B------:R-:W-:Y:S05]  /*1800*/  @!P0 BRA `(.L_x_26485) ;  /* 0x0000000800e48947 */ /* 0x000fea0003800000 */
[----:B------:R-:W-:Y:S01]  /*1810*/  LOP3.LUT R3, R26, 0x3, RZ, 0xc0, !PT ;  /* 0x000000031a037812 */ /* 0x000fe200078ec0ff */
[----:B------:R-:W-:Y:S01]  /*1820*/  BSSY B7, `(.L_x_26485) ;  /* 0x00000b7000077945 */ /* 0x000fe20003800000 */
[----:B------:R-:W-:Y:S01]  /*1830*/  CS2R R16, SRZ ;  /* 0x0000000000107805 */ /* 0x000fe2000001ff00 */
[----:B------:R-:W-:Y:S01]  /*1840*/  IMAD.MOV.U32 R25, RZ, RZ, RZ ;  /* 0x000000ffff197224 */ /* 0x000fe200078e00ff */
[----:B------:R-:W-:Y:S02]  /*1850*/  IADD3 R24, P0, R3, -R26, RZ ;  /* 0x8000001a03187210 */ /* 0x000fe40007f1e0ff */
[----:B------:R-:W-:-:S03]  /*1860*/  MOV R23, 0x8 ;  /* 0x0000000800177802 */ /* 0x000fc60000000f00 */
[----:B------:R-:W-:-:S08]  /*1870*/  IMAD.X R22, RZ, RZ, ~R22, P0 ;  /* 0x000000ffff167224 */ /* 0x000fd000000e0e16 */
.L_x_26494:
[----:B------:R-:W0:Y:S02]  /*1880*/  LDC.64 R2, c[0x0][R23+0x488] ;  /* 0x0001220017027b82 */ /* 0x000e240000000a00 */
[----:B0-----:R-:W-:-:S05]  /*1890*/  IADD3 R4, P0, R2, R28, RZ ;  /* 0x0000001c02047210 */ /* 0x001fca0007f1e0ff */
[----:B------:R-:W-:-:S05]  /*18a0*/  IMAD.X R5, RZ, RZ, R3, P0 ;  /* 0x000000ffff057224 */ /* 0x000fca00000e0603 */
[----:B------:R-:W2:Y:S01]  /*18b0*/  LDG.E.64 R32, desc[UR36][R4.64] ;  /* 0x0000002404207981 */ /* 0x000ea2000c1e1b00 */
[----:B------:R-:W0:Y:S01]  /*18c0*/  LDC.64 R2, c[0x0][R23+0x550] ;  /* 0x0001540017027b82 */ /* 0x000e220000000a00 */
[----:B------:R-:W-:Y:S01]  /*18d0*/  BSSY B6, `(.L_x_26486) ;  /* 0x0000019000067945 */ /* 0x000fe20003800000 */
[----:B0-----:R-:W-:-:S04]  /*18e0*/  IADD3 R7, P0, RZ, -R2, RZ ;  /* 0x80000002ff077210 */ /* 0x001fc80007f1e0ff */
[----:B------:R-:W-:Y:S02]  /*18f0*/  IADD3.X R0, RZ, ~R3, RZ, P0, !PT ;  /* 0x80000003ff007210 */ /* 0x000fe400007fe4ff */
[C---:B--2---:R-:W-:Y:S01]  /*1900*/  ISETP.GE.U32.AND P0, PT, R32.reuse, R2, PT ;  /* 0x000000022000720c */ /* 0x044fe20003f06070 */
[----:B------:R-:W-:Y:S01]  /*1910*/  IMAD.MOV.U32 R31, RZ, RZ, R33 ;  /* 0x000000ffff1f7224 */ /* 0x000fe200078e0021 */
[----:B------:R-:W-:Y:S02]  /*1920*/  ISETP.GE.U32.AND P1, PT, R32, R7, PT ;  /* 0x000000072000720c */ /* 0x000fe40003f26070 */
[C---:B------:R-:W-:Y:S02]  /*1930*/  ISETP.GE.AND.EX P0, PT, R33.reuse, R3, PT, P0 ;  /* 0x000000032100720c */ /* 0x040fe40003f06300 */
[----:B------:R-:W-:-:S13]  /*1940*/  ISETP.GE.AND.EX P1, PT, R33, R0, PT, P1 ;  /* 0x000000002100720c */ /* 0x000fda0003f26310 */
        /* <DEDUP_REMOVED lines=9> */
[----:B------:R-:W-:Y:S01]  /*19e0*/  IMAD.U32 R6, RZ, RZ, UR4 ;  /* 0x00000004ff067e24 */ /* 0x000fe2000f8e00ff */
[----:B------:R-:W-:Y:S01]  /*19f0*/  MOV R10, UR6 ;  /* 0x00000006000a7c02 */ /* 0x000fe20008000f00 */
[----:B------:R-:W-:-:S02]  /*1a00*/  IMAD.U32 R7, RZ, RZ, UR5 ;  /* 0x00000005ff077e24 */ /* 0x000fc4000f8e00ff */
[----:B------:R-:W-:Y:S02]  /*1a10*/  IMAD.U32 R11, RZ, RZ, UR7 ;  /* 0x00000007ff0b7e24 */ /* 0x000fe4000f8e00ff */
[----:B------:R-:W-:Y:S02]  /*1a20*/  IMAD.MOV.U32 R8, RZ, RZ, 0x6f ;  /* 0x0000006fff087424 */ /* 0x000fe400078e00ff */
[----:B------:R-:W-:-:S07]  /*1a30*/  IMAD.MOV.U32 R13, RZ, RZ, RZ ;  /* 0x000000ffff0d7224 */ /* 0x000fce00078e00ff */
[----:B------:R-:W-:-:S07]  /*1a40*/  LEPC R20, `(.L_x_26487) ;  /* 0x000000001014794e */ /* 0x000fce0000000000 */
[----:B0-----:R-:W-:Y:S05]  /*1a50*/  CALL.ABS.NOINC R2 ;  /* 0x0000000002007343 */ /* 0x001fea0003c00000 */
.L_x_26487:
[----:B------:R-:W-:Y:S05]  /*1a60*/  BSYNC B6 ;  /* 0x0000000000067941 */ /* 0x000fea0003800000 */
.L_x_26486:
[----:B------:R-:W0:Y:S02]  /*1a70*/  LDC.64 R2, c[0x0][R23+0x490] ;  /* 0x0001240017027b82 */ /* 0x000e240000000a00 */
[----:B0-----:R-:W-:-:S05]  /*1a80*/  IADD3 R2, P0, R2, R28, RZ ;  /* 0x0000001c02027210 */ /* 0x001fca0007f1e0ff */
[----:B------:R-:W-:-:S06]  /*1a90*/  IMAD.X R3, RZ, RZ, R3, P0 ;  /* 0x000000ffff037224 */ /* 0x000fcc00000e0603 */
[----:B------:R-:W2:Y:S01]  /*1aa0*/  LDG.E.64 R2, desc[UR36][R2.64] ;  /* 0x0000002402027981 */ /* 0x000ea2000c1e1b00 */
[----:B------:R-:W-:Y:S01]  /*1ab0*/  ISETP.GT.U32.AND P0, PT, R32, -0x1, PT ;  /* 0xffffffff2000780c */ /* 0x000fe20003f04070 */
[----:B------:R-:W0:Y:S01]  /*1ac0*/  LDC.64 R4, c[0x0][R23+0x558] ;  /* 0x0001560017047b82 */ /* 0x000e220000000a00 */
[----:B------:R-:W-:Y:S02]  /*1ad0*/  BSSY B6, `(.L_x_26488) ;  /* 0x0000023000067945 */ /* 0x000fe40003800000 */
[----:B------:R-:W-:-:S05]  /*1ae0*/  ISETP.GT.AND.EX P0, PT, R31, -0x1, PT, P0 ;  /* 0xffffffff1f00780c */ /* 0x000fca0003f04300 */
[----:B------:R-:W1:Y:S08]  /*1af0*/  LDC.64 R6, c[0x0][R23+0x618] ;  /* 0x0001860017067b82 */ /* 0x000e700000000a00 */
[----:B------:R-:W3:Y:S01]  /*1b00*/  @!P0 LDC.64 R8, c[0x0][R23+0x550] ;  /* 0x0001540017088b82 */ /* 0x000ee20000000a00 */
[----:B0-----:R-:W-:Y:S02]  /*1b10*/  IADD3 R11, P1, RZ, -R4, RZ ;  /* 0x80000004ff0b7210 */ /* 0x001fe40007f3e0ff */
[----:B---3--:R-:W-:-:S04]  /*1b20*/  @!P0 IADD3 R32, P2, R8, R32, RZ ;  /* 0x0000002008208210 */ /* 0x008fc80007f5e0ff */
[----:B------:R-:W-:Y:S01]  /*1b30*/  @!P0 IADD3.X R31, R9, R31, RZ, P2, !PT ;  /* 0x0000001f091f8210 */ /* 0x000fe200017fe4ff */
[-C--:B-1----:R-:W-:Y:S02]  /*1b40*/  IMAD R0, R7, R32.reuse, RZ ;  /* 0x0000002007007224 */ /* 0x082fe400078e02ff */
[----:B------:R-:W-:-:S04]  /*1b50*/  IMAD.WIDE.U32 R16, R6, R32, R16 ;  /* 0x0000002006107225 */ /* 0x000fc800078e0010 */
[----:B------:R-:W-:-:S04]  /*1b60*/  IMAD R33, R6, R31, R0 ;  /* 0x0000001f06217224 */ /* 0x000fc800078e0200 */
[----:B------:R-:W-:Y:S01]  /*1b70*/  IMAD.IADD R33, R17, 0x1, R33 ;  /* 0x0000000111217824 */ /* 0x000fe200078e0221 */
[C---:B--2---:R-:W-:Y:S01]  /*1b80*/  ISETP.GE.U32.AND P2, PT, R2.reuse, R4, PT ;  /* 0x000000040200720c */ /* 0x044fe20003f46070 */
[----:B------:R-:W-:Y:S01]  /*1b90*/  IMAD.X R4, RZ, RZ, ~R5, P1 ;  /* 0x000000ffff047224 */ /* 0x000fe200008e0e05 */
[----:B------:R-:W-:Y:S01]  /*1ba0*/  ISETP.GE.U32.AND P0, PT, R2, R11, PT ;  /* 0x0000000b0200720c */ /* 0x000fe20003f06070 */
[----:B------:R-:W-:Y:S01]  /*1bb0*/  IMAD.MOV.U32 R32, RZ, RZ, R2 ;  /* 0x000000ffff207224 */ /* 0x000fe200078e0002 */
[C---:B------:R-:W-:Y:S02]  /*1bc0*/  ISETP.GE.AND.EX P1, PT, R3.reuse, R5, PT, P2 ;  /* 0x000000050300720c */ /* 0x040fe40003f26320 */
[----:B------:R-:W-:Y:S02]  /*1bd0*/  ISETP.GE.AND.EX P0, PT, R3, R4, PT, P0 ;  /* 0x000000040300720c */ /* 0x000fe40003f06300 */
[----:B------:R-:W-:-:S11]  /*1be0*/  MOV R31, R3 ;  /* 0x00000003001f7202 */ /* 0x000fd60000000f00 */
        /* <DEDUP_REMOVED lines=17> */
.L_x_26489:
[----:B------:R-:W-:Y:S05]  /*1d00*/  BSYNC B6 ;  /* 0x0000000000067941 */ /* 0x000fea0003800000 */
.L_x_26488:
[----:B------:R-:W0:Y:S02]  /*1d10*/  LDC.64 R2, c[0x0][R23+0x498] ;  /* 0x0001260017027b82 */ /* 0x000e240000000a00 */
[----:B0-----:R-:W-:-:S05]  /*1d20*/  IADD3 R2, P0, R2, R28, RZ ;  /* 0x0000001c02027210 */ /* 0x001fca0007f1e0ff */
[----:B------:R-:W-:-:S06]  /*1d30*/  IMAD.X R3, RZ, RZ, R3, P0 ;  /* 0x000000ffff037224 */ /* 0x000fcc00000e0603 */
[----:B------:R-:W2:Y:S01]  /*1d40*/  LDG.E.64 R2, desc[UR36][R2.64] ;  /* 0x0000002402027981 */ /* 0x000ea2000c1e1b00 */
[----:B------:R-:W-:Y:S01]  /*1d50*/  ISETP.GT.U32.AND P0, PT, R32, -0x1, PT ;  /* 0xffffffff2000780c */ /* 0x000fe20003f04070 */
[----:B------:R-:W0:Y:S01]  /*1d60*/  LDC.64 R4, c[0x0][R23+0x560] ;  /* 0x0001580017047b82 */ /* 0x000e220000000a00 */
[----:B------:R-:W-:Y:S01]  /*1d70*/  MOV R17, R33 ;  /* 0x0000002100117202 */ /* 0x000fe20000000f00 */
[----:B------:R-:W-:Y:S01]  /*1d80*/  BSSY B6, `(.L_x_26490) ;  /* 0x0000023000067945 */ /* 0x000fe20003800000 */
[----:B------:R-:W-:-:S05]  /*1d90*/  ISETP.GT.AND.EX P0, PT, R31, -0x1, PT, P0 ;  /* 0xffffffff1f00780c */ /* 0x000fca0003f04300 */
[----:B------:R-:W1:Y:S08]  /*1da0*/  LDC.64 R6, c[0x0][R23+0x620] ;  /* 0x0001880017067b82 */ /* 0x000e700000000a00 */
[----:B------:R-:W3:Y:S01]  /*1db0*/  @!P0 LDC.64 R8, c[0x0][R23+0x558] ;  /* 0x0001560017088b82 */ /* 0x000ee20000000a00 */
[----:B0-----:R-:W-:Y:S02]  /*1dc0*/  IADD3 R11, P1, RZ, -R4, RZ ;  /* 0x80000004ff0b7210 */ /* 0x001fe40007f3e0ff */
[----:B---3--:R-:W-:-:S05]  /*1dd0*/  @!P0 IADD3 R32, P2, R8, R32, RZ ;  /* 0x0000002008208210 */ /* 0x008fca0007f5e0ff */
[----:B------:R-:W-:Y:S02]  /*1de0*/  @!P0 IMAD.X R31, R9, 0x1, R31, P2 ;  /* 0x00000001091f8824 */ /* 0x000fe400010e061f */
        /* <DEDUP_REMOVED lines=19> */
[----:B------:R-:W-:Y:S01]  /*1f20*/  HFMA2.MMA R8, -RZ, RZ, 0, 6.616115570068359375e-06 ;  /* 0x0000006fff087435 */ /* 0x000fe200000001ff */
        /* <DEDUP_REMOVED lines=8> */
.L_x_26491:
[----:B------:R-:W-:Y:S05]  /*1fb0*/  BSYNC B6 ;  /* 0x0000000000067941 */ /* 0x000fea0003800000 */
.L_x_26490:
[----:B------:R-:W0:Y:S02]  /*1fc0*/  LDC.64 R2, c[0x0][R23+0x4a0] ;  /* 0x0001280017027b82 */ /* 0x000e240000000a00 */
[----:B0-----:R-:W-:-:S04]  /*1fd0*/  IADD3 R2, P0, R2, R28, RZ ;  /* 0x0000001c02027210 */ /* 0x001fc80007f1e0ff */
[----:B------:R-:W-:-:S06]  /*1fe0*/  IADD3.X R3, RZ, R3, RZ, P0, !PT ;  /* 0x00000003ff037210 */ /* 0x000fcc00007fe4ff */
[----:B------:R-:W2:Y:S01]  /*1ff0*/  LDG.E.64 R2, desc[UR36][R2.64] ;  /* 0x0000002402027981 */ /* 0x000ea2000c1e1b00 */
[----:B------:R-:W-:Y:S01]  /*2000*/  ISETP.GT.U32.AND P0, PT, R32, -0x1, PT ;  /* 0xffffffff2000780c */ /* 0x000fe20003f04070 */
[----:B------:R-:W0:Y:S01]  /*2010*/  LDC.64 R4, c[0x0][R23+0x568] ;  /* 0x00015a0017047b82 */ /* 0x000e220000000a00 */
[----:B------:R-:W-:Y:S01]  /*2020*/  IMAD.MOV.U32 R17, RZ, RZ, R33 ;  /* 0x000000ffff117224 */ /* 0x000fe200078e0021 */
        /* <DEDUP_REMOVED lines=9> */
[----:B------:R-:W-:-:S05]  /*20c0*/  IMAD R33, R6, R31, R0 ;  /* 0x0000001f06217224 */ /* 0x000fca00078e0200 */
[----:B------:R-:W-:Y:S02]  /*20d0*/  IADD3 R33, R17, R33, RZ ;  /* 0x0000002111217210 */ /* 0x000fe40007ffe0ff */
[C---:B--2---:R-:W-:Y:S01]  /*20e0*/  ISETP.GE.U32.AND P2, PT, R2.reuse, R4, PT ;  /* 0x000000040200720c */ /* 0x044fe20003f46070 */
[----:B------:R-:W-:Y:S01]  /*20f0*/  IMAD.MOV.U32 R31, RZ, RZ, R2 ;  /* 0x000000ffff1f7224 */ /* 0x000fe200078e0002 */
[----:B------:R-:W-:Y:S01]  /*2100*/  ISETP.GE.U32.AND P0, PT, R2, R11, PT ;  /* 0x0000000b0200720c */ /* 0x000fe20003f06070 */
[----:B------:R-:W-:Y:S01]  /*2110*/  IMAD.MOV.U32 R32, RZ, RZ, R3 ;  /* 0x000000ffff207224 */ /* 0x000fe200078e0003 */
[-C--:B------:R-:W-:Y:S02]  /*2120*/  IADD3.X R4, RZ, ~R5.reuse, RZ, P1, !PT ;  /* 0x80000005ff047210 */ /* 0x080fe40000ffe4ff */
[C---:B------:R-:W-:Y:S02]  /*2130*/  ISETP.GE.AND.EX P1, PT, R3.reuse, R5, PT, P2 ;  /* 0x000000050300720c */ /* 0x040fe40003f26320 */
[----:B------:R-:W-:-:S13]  /*2140*/  ISETP.GE.AND.EX P0, PT, R3, R4, PT, P0 ;  /* 0x000000040300720c */ /* 0x000fda0003f06300 */
[----:B------:R-:W-:Y:S05]  /*2150*/  @!P1 BRA P0, `(.L_x_26493) ;  /* 0x0000000000409947 */ /* 0x000fea0000000000 */
[----:B------:R-:W-:Y:S01]  /*2160*/  MOV R2, 0x0 ;  /* 0x0000000000027802 */ /* 0x000fe20000000f00 */
[----:B------:R-:W-:Y:S01]  /*2170*/  ULDC.64 UR4, c[0x4][0x4c8] ;  /* 0x0101320000047ab9 */ /* 0x000fe20000000a00 */
[----:B------:R-:W-:Y:S01]  /*2180*/  ULDC.64 UR6, c[0x4][0xd0] ;  /* 0x0100340000067ab9 */ /* 0x000fe20000000a00 */
[----:B------:R-:W-:Y:S01]  /*2190*/  IMAD.U32 R4, RZ, RZ, UR4 ;  /* 0x00000004ff047e24 */ /* 0x000fe2000f8e00ff */
[----:B------:R-:W-:Y:S01]  /*21a0*/  HFMA2.MMA R13, -RZ, RZ, 0, 0 ;  /* 0x00000000ff0d7435 */ /* 0x000fe200000001ff */
[----:B------:R-:W-:Y:S01]  /*21b0*/  IMAD.U32 R5, RZ, RZ, UR5 ;  /* 0x00000005ff057e24 */ /* 0x000fe2000f8e00ff */
[----:B------:R-:W0:Y:S01]  /*21c0*/  LDC.64 R2, c[0x4][R2] ;  /* 0x0100000002027b82 */ /* 0x000e220000000a00 */
[----:B------:R-:W-:Y:S01]  /*21d0*/  ULDC.64 UR4, c[0x4][0x4c0] ;  /* 0x0101300000047ab9 */ /* 0x000fe20000000a00 */
[----:B------:R-:W-:Y:S01]  /*21e0*/  IMAD.U32 R10, RZ, RZ, UR6 ;  /* 0x00000006ff0a7e24 */ /* 0x000fe2000f8e00ff */
[----:B------:R-:W-:Y:S01]  /*21f0*/  MOV R6, UR4 ;  /* 0x0000000400067c02 */ /* 0x000fe20008000f00 */
[----:B------:R-:W-:Y:S01]  /*2200*/  IMAD.U32 R7, RZ, RZ, UR5 ;  /* 0x00000005ff077e24 */ /* 0x000fe2000f8e00ff */
[----:B------:R-:W-:Y:S01]  /*2210*/  MOV R11, UR7 ;  /* 0x00000007000b7c02 */ /* 0x000fe20008000f00 */
[----:B------:R-:W-:-:S02]  /*2220*/  IMAD.MOV.U32 R8, RZ, RZ, 0x6f ;  /* 0x0000006fff087424 */ /* 0x000fc400078e00ff */
[----:B------:R-:W-:-:S07]  /*2230*/  IMAD.MOV.U32 R12, RZ, RZ, 0x1 ;  /* 0x00000001ff0c7424 */ /* 0x000fce00078e00ff */
[----:B------:R-:W-:-:S07]  /*2240*/  LEPC R20, `(.L_x_26493) ;  /* 0x000000001014794e */ /* 0x000fce0000000000 */
[----:B0-----:R-:W-:Y:S05]  /*2250*/  CALL.ABS.NOINC R2 ;  /* 0x0000000002007343 */ /* 0x001fea0003c00000 */
.L_x_26493:
[----:B------:R-:W-:Y:S05]  /*2260*/  BSYNC B6 ;  /* 0x0000000000067941 */ /* 0x000fea0003800000 */
.L_x_26492:
[----:B------:R-:W-:Y:S01]  /*2270*/  ISETP.GT.U32.AND P0, PT, R31, -0x1, PT ;  /* 0xffffffff1f00780c */ /* 0x000fe20003f04070 */
[----:B------:R0:W1:Y:S01]  /*2280*/  LDC.64 R2, c[0x0][R23+0x630] ;  /* 0x00018c0017027b82 */ /* 0x0000620000000a00 */
[----:B------:R-:W-:Y:S01]  /*2290*/  IADD3 R24, P2, R24, 0x4, RZ ;  /* 0x0000000418187810 */ /* 0x000fe20007f5e0ff */
[----:B------:R-:W-:Y:S01]  /*22a0*/  VIADD R25, R25, 0x4 ;  /* 0x0000000419197836 */ /* 0x000fe20000000000 */
[----:B------:R-:W-:Y:S02]  /*22b0*/  ISETP.GT.AND.EX P0, PT, R32, -0x1, PT, P0 ;  /* 0xffffffff2000780c */ /* 0x000fe40003f04300 */
[----:B------:R-:W-:Y:S01]  /*22c0*/  MOV R17, R33 ;  /* 0x0000002100117202 */ /* 0x000fe20000000f00 */
[----:B------:R-:W-:-:S10]  /*22d0*/  IMAD.X R22, RZ, RZ, R22, P2 ;  /* 0x000000ffff167224 */ /* 0x000fd400010e0616 */
[----:B------:R0:W2:Y:S02]  /*22e0*/  @!P0 LDC.64 R4, c[0x0][R23+0x568] ;  /* 0x00015a0017048b82 */ /* 0x0000a40000000a00 */
[----:B0-----:R-:W-:Y:S02]  /*22f0*/  IADD3 R23, R23, 0x20, RZ ;  /* 0x0000002017177810 */ /* 0x001fe40007ffe0ff */
[----:B--2---:R-:W-:-:S05]  /*2300*/  @!P0 IADD3 R31, P1, R4, R31, RZ ;  /* 0x0000001f041f8210 */ /* 0x004fca0007f3e0ff */
[----:B------:R-:W-:Y:S01]  /*2310*/  @!P0 IMAD.X R32, R5, 0x1, R32, P1 ;  /* 0x0000000105208824 */ /* 0x000fe200008e0620 */
[----:B------:R-:W-:Y:S01]  /*2320*/  ISETP.NE.U32.AND P0, PT, R24, RZ, PT ;  /* 0x000000ff1800720c */ /* 0x000fe20003f05070 */
[-C--:B-1----:R-:W-:Y:S02]  /*2330*/  IMAD R3, R3, R31.reuse, RZ ;  /* 0x0000001f03037224 */ /* 0x082fe400078e02ff */
[----:B------:R-:W-:Y:S01]  /*2340*/  IMAD.WIDE.U32 R16, R2, R31, R16 ;  /* 0x0000001f02107225 */ /* 0x000fe200078e0010 */
[----:B------:R-:W-:-:S03]  /*2350*/  ISETP.NE.AND.EX P0, PT, R22, RZ, PT, P0 ;  /* 0x000000ff1600720c */ /* 0x000fc60003f05300 */
[----:B------:R-:W-:-:S04]  /*2360*/  IMAD R3, R2, R32, R3 ;  /* 0x0000002002037224 */ /* 0x000fc800078e0203 */
[----:B------:R-:W-:-:S06]  /*2370*/  IMAD.IADD R17, R17, 0x1, R3 ;  /* 0x0000000111117824 */ /* 0x000fcc00078e0203 */
[----:B------:R-:W-:Y:S05]  /*2380*/  @P0 BRA `(.L_x_26494) ;  /* 0xfffffff4003c0947 */ /* 0x000fea000383ffff */
[----:B------:R-:W-:Y:S05]  /*2390*/  BSYNC B7 ;  /* 0x0000000000077941 */ /* 0x000fea0003800000 */
.L_x_26485:
[----:B------:R-:W-:-:S04]  /*23a0*/  LOP3.LUT R26, R26, 0x3, RZ, 0xc0, !PT ;  /* 0x000000031a1a7812 */ /* 0x000fc800078ec0ff */
[----:B------:R-:W-:-:S04]  /*23b0*/  ISETP.NE.U32.AND P0, PT, R26, RZ, PT ;  /* 0x000000ff1a00720c */ /* 0x000fc80003f05070 */
[----:B------:R-:W-:-:S13]  /*23c0*/  ISETP.NE.AND.EX P0, PT, RZ, RZ, PT, P0 ;  /* 0x000000ffff00720c */ /* 0x000fda0003f05300 */
[----:B------:R-:W-:Y:S05]  /*23d0*/  @!P0 BRA `(.L_x_26484) ;  /* 0x0000000800188947 */ /* 0x000fea0003800000 */
[----:B------:R-:W-:Y:S02]  /*23e0*/  UMOV UR4, 0x8 ;  /* 0x0000000800047882 */ /* 0x000fe40000000000 */
[----:B------:R-:W-:-:S04]  /*23f0*/  LEA R25, R25, UR4, 0x3 ;  /* 0x0000000419197c11 */ /* 0x000fc8000f8e18ff */
[----:B------:R-:W0:Y:S02]  /*2400*/  LDC.64 R2, c[0x0][R25+0x488] ;  /* 0x0001220019027b82 */ /* 0x000e240000000a00 */
[----:B0-----:R-:W-:-:S05]  /*2410*/  IADD3 R4, P0, R2, R28, RZ ;  /* 0x0000001c02047210 */ /* 0x001fca0007f1e0ff */
[----:B------:R-:W-:-:S06]  /*2420*/  IMAD.X R5, RZ, RZ, R3, P0 ;  /* 0x000000ffff057224 */ /* 0x000fcc00000e0603 */
[----:B------:R-:W2:Y:S01]  /*2430*/  LDG.E.64 R4, desc[UR36][R4.64] ;  /* 0x0000002404047981 */ /* 0x000ea2000c1e1b00 */
[----:B------:R-:W0:Y:S01]  /*2440*/  LDC.64 R2, c[0x0][R25+0x550] ;  /* 0x0001540019027b82 */ /* 0x000e220000000a00 */
[----:B------:R-:W-:Y:S01]  /*2450*/  BSSY B6, `(.L_x_26495) ;  /* 0x000001a000067945 */ /* 0x000fe20003800000 */
[----:B0-----:R-:W-:-:S05]  /*2460*/  IADD3 R7, P0, RZ, -R2, RZ ;  /* 0x80000002ff077210 */ /* 0x001fca0007f1e0ff */
[----:B------:R-:W-:Y:S01]  /*2470*/  IMAD.X R0, RZ, RZ, ~R3, P0 ;  /* 0x000000ffff007224 */ /* 0x000fe200000e0e03 */
[C---:B--2---:R-:W-:Y:S01]  /*2480*/  ISETP.GE.U32.AND P0, PT, R4.reuse, R2, PT ;  /* 0x000000020400720c */ /* 0x044fe20003f06070 */
[----:B------:R-:W-:Y:S01]  /*2490*/  IMAD.MOV.U32 R22, RZ, RZ, R5 ;  /* 0x000000ffff167224 */ /* 0x000fe200078e0005 */
[----:B------:R-:W-:Y:S02]  /*24a0*/  ISETP.GE.U32.AND P1, PT, R4, R7, PT ;  /* 0x000000070400720c */ /* 0x000fe40003f26070 */
        /* <DEDUP_REMOVED lines=20> */
.L_x_26496:
[----:B------:R-:W-:Y:S05]  /*25f0*/  BSYNC B6 ;  /* 0x0000000000067941 */ /* 0x000fea0003800000 */
.L_x_26495:
[----:B------:R-:W-:Y:S01]  /*2600*/  ISETP.GT.U32.AND P0, PT, R23, -0x1, PT ;  /* 0xffffffff1700780c */ /* 0x000fe20003f04070 */
[----:B------:R-:W0:Y:S01]  /*2610*/  LDC.64 R2, c[0x0][R25+0x618] ;  /* 0x0001860019027b82 */ /* 0x000e220000000a00 */
[----:B------:R-:W-:Y:S02]  /*2620*/  ISETP.NE.U32.AND P1, PT, R26, 0x1, PT ;  /* 0x000000011a00780c */ /* 0x000fe40003f25070 */
[----:B------:R-:W-:-:S13]  /*2630*/  ISETP.GT.AND.EX P0, PT, R22, -0x1, PT, P0 ;  /* 0xffffffff1600780c */ /* 0x000fda0003f04300 */
[----:B------:R-:W1:Y:S02]  /*2640*/  @!P0 LDC.64 R4, c[0x0][R25+0x550] ;  /* 0x0001540019048b82 */ /* 0x000e640000000a00 */
[----:B-1----:R-:W-:-:S05]  /*2650*/  @!P0 IADD3 R23, P2, R4, R23, RZ ;  /* 0x0000001704178210 */ /* 0x002fca0007f5e0ff */
[----:B------:R-:W-:Y:S01]  /*2660*/  @!P0 IMAD.X R22, R5, 0x1, R22, P2 ;  /* 0x0000000105168824 */ /* 0x000fe200010e0616 */
[----:B------:R-:W-:Y:S01]  /*2670*/  ISETP.NE.AND.EX P0, PT, RZ, RZ, PT, P1 ;  /* 0x000000ffff00720c */ /* 0x000fe20003f05310 */
[-C--:B0-----:R-:W-:Y:S02]  /*2680*/  IMAD R3, R3, R23.reuse, RZ ;  /* 0x0000001703037224 */ /* 0x081fe400078e02ff */
[----:B------:R-:W-:-:S04]  /*2690*/  IMAD.WIDE.U32 R16, R2, R23, R16 ;  /* 0x0000001702107225 */ /* 0x000fc800078e0010 */
[----:B------:R-:W-:-:S05]  /*26a0*/  IMAD R3, R2, R22, R3 ;  /* 0x0000001602037224 */ /* 0x000fca00078e0203 */
[----:B------:R-:W-:Y:S01]  /*26b0*/  IADD3 R17, R17, R3, RZ ;  /* 0x0000000311117210 */ /* 0x000fe20007ffe0ff */
[----:B------:R-:W-:Y:S06]  /*26c0*/  @!P0 BRA `(.L_x_26484) ;  /* 0x00000004005c8947 */ /* 0x000fec0003800000 */
        /* <DEDUP_REMOVED lines=31> */
.L_x_26498:
[----:B------:R-:W-:Y:S05]  /*28c0*/  BSYNC B6 ;  /* 0x0000000000067941 */ /* 0x000fea0003800000 */
.L_x_26497:
        /* <DEDUP_REMOVED lines=36> */
[----:B------:R-:W-:Y:S01]  /*2b10*/  MOV R6, UR4 ;  /* 0x0000000400067c02 */ /* 0x000fe20008000f00 */
[----:B------:R-:W-:Y:S01]  /*2b20*/  IMAD.U32 R7, RZ, RZ, UR5 ;  /* 0x00000005ff077e24 */ /* 0x000fe2000f8e00ff */
[----:B------:R-:W-:Y:S01]  /*2b30*/  MOV R10, UR6 ;  /* 0x00000006000a7c02 */ /* 0x000fe20008000f00 */
[----:B------:R-:W-:Y:S01]  /*2b40*/  IMAD.U32 R11, RZ, RZ, UR7 ;  /* 0x00000007ff0b7e24 */ /* 0x000fe2000f8e00ff */
[----:B------:R-:W-:Y:S01]  /*2b50*/  MOV R13, RZ ;  /* 0x000000ff000d7202 */ /* 0x000fe20000000f00 */
[----:B------:R-:W-:-:S07]  /*2b60*/  IMAD.MOV.U32 R12, RZ, RZ, 0x1 ;  /* 0x00000001ff0c7424 */ /* 0x000fce00078e00ff */
[----:B------:R-:W-:-:S07]  /*2b70*/  LEPC R20, `(.L_x_26500) ;  /* 0x000000001014794e */ /* 0x000fce0000000000 */
[----:B0-----:R-:W-:Y:S05]  /*2b80*/  CALL.ABS.NOINC R2 ;  /* 0x0000000002007343 */ /* 0x001fea0003c00000 */
.L_x_26500:
[----:B------:R-:W-:Y:S05]  /*2b90*/  BSYNC B6 ;  /* 0x0000000000067941 */ /* 0x000fea0003800000 */
.L_x_26499:
[----:B------:R-:W-:Y:S01]  /*2ba0*/  ISETP.GT.U32.AND P0, PT, R23, -0x1, PT ;  /* 0xffffffff1700780c */ /* 0x000fe20003f04070 */
[----:B------:R-:W0:Y:S03]  /*2bb0*/  LDC.64 R2, c[0x0][R25+0x628] ;  /* 0x00018a0019027b82 */ /* 0x000e260000000a00 */
[----:B------:R-:W-:-:S13]  /*2bc0*/  ISETP.GT.AND.EX P0, PT, R22, -0x1, PT, P0 ;  /* 0xffffffff1600780c */ /* 0x000fda0003f04300 */
[----:B------:R-:W1:Y:S02]  /*2bd0*/  @!P0 LDC.64 R4, c[0x0][R25+0x560] ;  /* 0x0001580019048b82 */ /* 0x000e640000000a00 */
[----:B-1----:R-:W-:-:S05]  /*2be0*/  @!P0 IADD3 R23, P1, R4, R23, RZ ;  /* 0x0000001704178210 */ /* 0x002fca0007f3e0ff */
[----:B------:R-:W-:Y:S02]  /*2bf0*/  @!P0 IMAD.X R22, R5, 0x1, R22, P1 ;  /* 0x0000000105168824 */ /* 0x000fe400008e0616 */
[-C--:B0-----:R-:W-:Y:S02]  /*2c00*/  IMAD R3, R3, R23.reuse, RZ ;  /* 0x0000001703037224 */ /* 0x081fe400078e02ff */
[----:B------:R-:W-:-:S04]  /*2c10*/  IMAD.WIDE.U32 R16, R2, R23, R16 ;  /* 0x0000001702107225 */ /* 0x000fc800078e0010 */
[----:B------:R-:W-:-:S05]  /*2c20*/  IMAD R3, R2, R22, R3 ;  /* 0x0000001602037224 */ /* 0x000fca00078e0203 */
[----:B------:R-:W-:-:S07]  /*2c30*/  IADD3 R17, R17, R3, RZ ;  /* 0x0000000311117210 */ /* 0x000fce0007ffe0ff */
.L_x_26484:
[----:B------:R-:W2:Y:S01]  /*2c40*/  LDG.E R18, desc[UR36][R18.64] ;  /* 0x0000002412127981 */ /* 0x000ea2000c1e1900 */
[----:B------:R-:W-:Y:S01]  /*2c50*/  ULDC.64 UR4, c[0x0][0x6e8] ;  /* 0x0001ba0000047ab9 */ /* 0x000fe20000000a00 */
[----:B------:R-:W-:Y:S01]  /*2c60*/  BSSY B0, `(.L_x_26501) ;  /* 0x0000010000007945 */ /* 0x000fe20003800000 */
[----:B------:R-:W-:Y:S01]  /*2c70*/  I2FP.F32.S32 R0, UR5 ;  /* 0x0000000500007c45 */ /* 0x000fe20008201400 */
[----:B--2---:R-:W-:-:S04]  /*2c80*/  FMUL.FTZ R4, R18, UR4 ;  /* 0x0000000412047c20 */ /* 0x004fc80008410000 */
[----:B------:R-:W0:Y:S02]  /*2c90*/  FRND R3, R4 ;  /* 0x0000000400037307 */ /* 0x000e240000201000 */
[----:B0-----:R-:W-:-:S06]  /*2ca0*/  FADD.FTZ R3, R0, R3 ;  /* 0x0000000300037221 */ /* 0x001fcc0000010000 */
[----:B------:R-:W0:Y:S02]  /*2cb0*/  F2I.S64.TRUNC R2, R3 ;  /* 0x0000000300027311 */ /* 0x000e24000020d900 */
[----:B0-----:R-:W-:-:S13]  /*2cc0*/  ISETP.GE.AND P0, PT, R3, RZ, PT ;  /* 0x000000ff0300720c */ /* 0x001fda0003f06270 */
[----:B------:R-:W-:Y:S05]  /*2cd0*/  @!P0 BRA `(.L_x_26502) ;  /* 0x0000000000188947 */ /* 0x000fea0003800000 */
[----:B------:R-:W-:-:S04]  /*2ce0*/  ISETP.GE.U32.AND P0, PT, R2, 0x100, PT ;  /* 0x000001000200780c */ /* 0x000fc80003f06070 */
[----:B------:R-:W-:-:S13]  /*2cf0*/  ISETP.GE.AND.EX P0, PT, R3, RZ, PT, P0 ;  /* 0x000000ff0300720c */ /* 0x000fda0003f06300 */
[----:B------:R-:W-:Y:S05]  /*2d00*/  @!P0 BRA `(.L_x_26503) ;  /* 0x0000000000148947 */ /* 0x000fea0003800000 */
[----:B------:R-:W-:Y:S02]  /*2d10*/  ULDC UR4, c[0x0][0x6f8] ;  /* 0x0001be0000047ab9 */ /* 0x000fe40000000800 */
[----:B------:R-:W-:Y:S01]  /*2d20*/  IMAD.U32 R2, RZ, RZ, UR4 ;  /* 0x00000004ff027e24 */ /* 0x000fe2000f8e00ff */
[----:B------:R-:W-:Y:S06]  /*2d30*/  BRA `(.L_x_26503) ;  /* 0x0000000000087947 */ /* 0x000fec0003800000 */
.L_x_26502:
[----:B------:R-:W-:Y:S02]  /*2d40*/  ULDC UR4, c[0x0][0x6f0] ;  /* 0x0001bc0000047ab9 */ /* 0x000fe40000000800 */
[----:B------:R-:W-:-:S07]  /*2d50*/  MOV R2, UR4 ;  /* 0x0000000400027c02 */ /* 0x000fce0008000f00 */
.L_x_26503:
[----:B------:R-:W-:Y:S05]  /*2d60*/  BSYNC B0 ;  /* 0x0000000000007941 */ /* 0x000fea0003800000 */
.L_x_26501:
[----:B------:R-:W-:Y:S01]  /*2d70*/  ULDC.64 UR4, c[0x0][0x478] ;  /* 0x00011e0000047ab9 */ /* 0x000fe20000000a00 */
[----:B------:R-:W-:Y:S01]  /*2d80*/  IMAD R23, R30, 0x200, R29 ;  /* 0x000002001e177824 */ /* 0x000fe200078e021d */
[----:B------:R-:W-:Y:S01]  /*2d90*/  IADD3 R16, P0, P1, R16, UR4, R27 ;  /* 0x0000000410107c10 */ /* 0x000fe2000f91e01b */
[----:B------:R-:W-:-:S03]  /*2da0*/  HFMA2.MMA R3, -RZ, RZ, 0, 0 ;  /* 0x00000000ff037435 */ /* 0x000fc600000001ff */
[----:B------:R-:W-:Y:S02]  /*2db0*/  IADD3.X R17, R17, UR5, RZ, P0, P1 ;  /* 0x0000000511117c10 */ /* 0x000fe400087e24ff */
[----:B------:R-:W-:-:S03]  /*2dc0*/  IADD3 R23, R23, 0x80, RZ ;  /* 0x0000008017177810 */ /* 0x000fc60007ffe0ff */
[----:B------:R0:W-:Y:S02]  /*2dd0*/  STG.E.U8 desc[UR36][R16.64], R2 ;  /* 0x0000000210007986 */ /* 0x0001e4000c101124 */
[----:B0-----:R-:W-:-:S07]  /*2de0*/  IMAD.MOV.U32 R2, RZ, RZ, R23 ;  /* 0x000000ffff027224 */ /* 0x001fce00078e0017 */
.L_x_26482:
[----:B------:R-:W-:Y:S05]  /*2df0*/  BSYNC B8 ;  /* 0x0000000000087941 */ /* 0x000fea0003800000 */
.L_x_26481:
[----:B------:R-:W-:Y:S01]  /*2e00*/  ULDC.64 UR4, c[0x0][0x210] ;  /* 0x0000840000047ab9 */ /* 0x000fe20000000a00 */
[----:B------:R-:W-:Y:S01]  /*2e10*/  BSSY B8, `(.L_x_26504) ;  /* 0x00002d2000087945 */ /* 0x000fe20003800000 */
[----:B------:R-:W-:-:S04]  /*2e20*/  ISETP.GE.U32.AND P0, PT, R2, UR4, PT ;  /* 0x0000000402007c0c */ /* 0x000fc8000bf06070 */
[----:B------:R-:W-:-:S13]  /*2e30*/  ISETP.GE.AND.EX P0, PT, R3, UR5, PT, P0 ;  /* 0x0000000503007c0c */ /* 0x000fda000bf06300 */
[----:B------:R-:W-:Y:S05]  /*2e40*/  @P0 BRA `(.L_x_26505) ;  /* 0x0000002c00380947 */ /* 0x000fea0003800000 */
[----:B------:R-:W0:Y:S01]  /*2e50*/  LDC R0, c[0x0][0x218] ;  /* 0x00008600ff007b82 */ /* 0x000e220000000800 */
[----:B------:R-:W-:Y:S01]  /*2e60*/  CS2R R28, SRZ ;  /* 0x00000000001c7805 */ /* 0x000fe2000001ff00 */
[----:B------:R-:W-:Y:S01]  /*2e70*/  IMAD.MOV.U32 R18, RZ, RZ, RZ ;  /* 0x000000ffff127224 */ /* 0x000fe200078e00ff */
[----:B0-----:R-:W-:-:S13]  /*2e80*/  ISETP.NE.AND P0, PT, R0, RZ, PT ;  /* 0x000000ff0000720c */ /* 0x001fda0003f05270 */
[----:B------:R-:W-:Y:S05]  /*2e90*/  @!P0 BRA `(.L_x_26506) ;  /* 0x0000001400708947 */ /* 0x000fea0003800000 */
[----:B------:R-:W-:Y:S01]  /*2ea0*/  MOV R22, RZ ;  /* 0x000000ff00167202 */ /* 0x000fe20000000f00 */
[----:B------:R-:W-:Y:S01]  /*2eb0*/  ULDC.64 UR4, c[0x0][0x220] ;  /* 0x0000880000047ab9 */ /* 0x000fe20000000a00 */
[----:B------:R-:W-:Y:S01]  /*2ec0*/  ISETP.NE.AND P0, PT, R0, 0x1, PT ;  /* 0x000000010000780c */ /* 0x000fe20003f05270 */
[----:B------:R-:W-:Y:S02]  /*2ed0*/  ULDC UR6, c[0x0][0x350] ;  /* 0x0000d40000067ab9 */ /* 0x000fe40000000800 */
        /* <DEDUP_REMOVED lines=334> */
[----:B------:R-:W-:-:S03]  /*43c0*/  ULDC UR6, c[0x0][0x470] ;  /* 0x00011c0000067ab9 */ /* 0x000fc60000000800 */
        /* <DEDUP_REMOVED lines=9> */
.L_x_26506:
        /* <DEDUP_REMOVED lines=14> */
[C---:B------:R-:W-:Y:S02]  /*4540*/  IADD3 R0, P1, R25.reuse, -0x1, RZ ;  /* 0xffffffff19007810 */ /* 0x040fe40007f3e0ff */
[----:B------:R-:W-:Y:S02]  /*4550*/  LOP3.LUT R26, R25, 0x3, RZ, 0xc0, !PT ;  /* 0x00000003191a7812 */ /* 0x000fe400078ec0ff */
[----:B------:R-:W-:Y:S02]  /*4560*/  ISETP.GE.U32.AND P0, PT, R0, 0x3, PT ;  /* 0x000000030000780c */ /* 0x000fe40003f06070 */
[----:B------:R-:W-:-:S04]  /*4570*/  IADD3.X R0, R3, -0x1, RZ, P1, !PT ;  /* 0xffffffff03007810 */ /* 0x000fc80000ffe4ff */
[----:B------:R-:W-:-:S13]  /*4580*/  ISETP.GE.U32.AND.EX P0, PT, R0, RZ, PT, P0 ;  /* 0x000000ff0000720c */ /* 0x000fda0003f06100 */
[----:B------:R-:W-:Y:S05]  /*4590*/  @!P0 BRA `(.L_x_26508) ;  /* 0x0000000800e48947 */ /* 0x000fea0003800000 */
[----:B------:R-:W-:Y:S01]  /*45a0*/  IADD3 R25, P0, R26, -R25, RZ ;  /* 0x800000191a197210 */ /* 0x000fe20007f1e0ff */
[----:B------:R-:W-:Y:S01]  /*45b0*/  HFMA2.MMA R27, -RZ, RZ, 0, 0 ;  /* 0x00000000ff1b7435 */ /* 0x000fe200000001ff */
[----:B------:R-:W-:Y:S01]  /*45c0*/  BSSY B7, `(.L_x_26508) ;  /* 0x00000b6000077945 */ /* 0x000fe20003800000 */
[----:B------:R-:W-:Y:S01]  /*45d0*/  CS2R R16, SRZ ;  /* 0x0000000000107805 */ /* 0x000fe2000001ff00 */
[----:B------:R-:W-:Y:S01]  /*45e0*/  IMAD.MOV.U32 R24, RZ, RZ, 0x8 ;  /* 0x00000008ff187424 */ /* 0x000fe200078e00ff */
[----:B------:R-:W-:-:S08]  /*45f0*/  IADD3.X R22, RZ, ~R3, RZ, P0, !PT ;  /* 0x80000003ff167210 */ /* 0x000fd000007fe4ff */
.L_x_26517:
[----:B------:R-:W0:Y:S02]  /*4600*/  LDC.64 R2, c[0x0][R24+0x488] ;  /* 0x0001220018027b82 */ /* 0x000e240000000a00 */
[----:B0-----:R-:W-:-:S05]  /*4610*/  IADD3 R4, P0, R2, R29, RZ ;  /* 0x0000001d02047210 */ /* 0x001fca0007f1e0ff */
[----:B------:R-:W-:-:S06]  /*4620*/  IMAD.X R5, RZ, RZ, R3, P0 ;  /* 0x000000ffff057224 */ /* 0x000fcc00000e0603 */
        /* <DEDUP_REMOVED lines=22> */
[----:B------:R-:W-:Y:S01]  /*4790*/  IMAD.U32 R10, RZ, RZ, UR6 ;  /* 0x00000006ff0a7e24 */ /* 0x000fe2000f8e00ff */
[----:B------:R-:W-:Y:S01]  /*47a0*/  MOV R11, UR7 ;  /* 0x00000007000b7c02 */ /* 0x000fe20008000f00 */
[----:B------:R-:W-:-:S02]  /*47b0*/  IMAD.MOV.U32 R8, RZ, RZ, 0x6f ;  /* 0x0000006fff087424 */ /* 0x000fc400078e00ff */
[----:B------:R-:W-:-:S07]  /*47c0*/  IMAD.MOV.U32 R13, RZ, RZ, RZ ;  /* 0x000000ffff0d7224 */ /* 0x000fce00078e00ff */
[----:B------:R-:W-:-:S07]  /*47d0*/  LEPC R20, `(.L_x_26510) ;  /* 0x000000001014794e */ /* 0x000fce0000000000 */
[----:B0-----:R-:W-:Y:S05]  /*47e0*/  CALL.ABS.NOINC R2 ;  /* 0x0000000002007343 */ /* 0x001fea0003c00000 */
.L_x_26510:
[----:B------:R-:W-:Y:S05]  /*47f0*/  BSYNC B6 ;  /* 0x0000000000067941 */ /* 0x000fea0003800000 */
.L_x_26509:
[----:B------:R-:W0:Y:S02]  /*4800*/  LDC.64 R2, c[0x0][R24+0x490] ;  /* 0x0001240018027b82 */ /* 0x000e240000000a00 */
[----:B0-----:R-:W-:-:S04]  /*4810*/  IADD3 R2, P0, R2, R29, RZ ;  /* 0x0000001d02027210 */ /* 0x001fc80007f1e0ff */
[----:B------:R-:W-:-:S06]  /*4820*/  IADD3.X R3, RZ, R3, RZ, P0, !PT ;  /* 0x00000003ff037210 */ /* 0x000fcc00007fe4ff */
[----:B------:R-:W2:Y:S01]  /*4830*/  LDG.E.64 R2, desc[UR36][R2.64] ;  /* 0x0000002402027981 */ /* 0x000ea2000c1e1b00 */
[----:B------:R-:W-:Y:S01]  /*4840*/  ISETP.GT.U32.AND P0, PT, R31, -0x1, PT ;  /* 0xffffffff1f00780c */ /* 0x000fe20003f04070 */
[----:B------:R-:W0:Y:S01]  /*4850*/  LDC.64 R4, c[0x0][R24+0x558] ;  /* 0x0001560018047b82 */ /* 0x000e220000000a00 */
[----:B------:R-:W-:Y:S02]  /*4860*/  BSSY B6, `(.L_x_26511) ;  /* 0x0000023000067945 */ /* 0x000fe40003800000 */
[----:B------:R-:W-:-:S05]  /*4870*/  ISETP.GT.AND.EX P0, PT, R30, -0x1, PT, P0 ;  /* 0xffffffff1e00780c */ /* 0x000fca0003f04300 */
[----:B------:R-:W1:Y:S08]  /*4880*/  LDC.64 R6, c[0x0][R24+0x618] ;  /* 0x0001860018067b82 */ /* 0x000e700000000a00 */
[----:B------:R-:W3:Y:S01]  /*4890*/  @!P0 LDC.64 R8, c[0x0][R24+0x550] ;  /* 0x0001540018088b82 */ /* 0x000ee20000000a00 */
[----:B0-----:R-:W-:-:S04]  /*48a0*/  IADD3 R11, P1, RZ, -R4, RZ ;  /* 0x80000004ff0b7210 */ /* 0x001fc80007f3e0ff */
[----:B------:R-:W-:Y:S02]  /*48b0*/  IADD3.X R0, RZ, ~R5, RZ, P1, !PT ;  /* 0x80000005ff007210 */ /* 0x000fe40000ffe4ff */
[----:B---3--:R-:W-:-:S05]  /*48c0*/  @!P0 IADD3 R31, P2, R8, R31, RZ ;  /* 0x0000001f081f8210 */ /* 0x008fca0007f5e0ff */
[----:B------:R-:W-:Y:S02]  /*48d0*/  @!P0 IMAD.X R30, R9, 0x1, R30, P2 ;  /* 0x00000001091e8824 */ /* 0x000fe400010e061e */
[-C--:B-1----:R-:W-:Y:S02]  /*48e0*/  IMAD R7, R7, R31.reuse, RZ ;  /* 0x0000001f07077224 */ /* 0x082fe400078e02ff */
[----:B------:R-:W-:-:S04]  /*48f0*/  IMAD.WIDE.U32 R16, R6, R31, R16 ;  /* 0x0000001f06107225 */ /* 0x000fc800078e0010 */
[----:B------:R-:W-:-:S04]  /*4900*/  IMAD R7, R6, R30, R7 ;  /* 0x0000001e06077224 */ /* 0x000fc800078e0207 */
[----:B------:R-:W-:Y:S01]  /*4910*/  IMAD.IADD R33, R17, 0x1, R7 ;  /* 0x0000000111217824 */ /* 0x000fe200078e0207 */
        /* <DEDUP_REMOVED lines=23> */
.L_x_26512:
[----:B------:R-:W-:Y:S05]  /*4a90*/  BSYNC B6 ;  /* 0x0000000000067941 */ /* 0x000fea0003800000 */
.L_x_26511:
        /* <DEDUP_REMOVED lines=42> */
.L_x_26514:
[----:B------:R-:W-:Y:S05]  /*4d40*/  BSYNC B6 ;  /* 0x0000000000067941 */ /* 0x000fea0003800000 */
.L_x_26513:
        /* <DEDUP_REMOVED lines=42> */
.L_x_26516:
[----:B------:R-:W-:Y:S05]  /*4ff0*/  BSYNC B6 ;  /* 0x0000000000067941 */ /* 0x000fea0003800000 */
.L_x_26515:
[----:B------:R-:W-:Y:S01]  /*5000*/  ISETP.GT.U32.AND P0, PT, R31, -0x1, PT ;  /* 0xffffffff1f00780c */ /* 0x000fe20003f04070 */
[----:B------:R0:W1:Y:S01]  /*5010*/  LDC.64 R2, c[0x0][R24+0x630] ;  /* 0x00018c0018027b82 */ /* 0x0000620000000a00 */
[----:B------:R-:W-:Y:S01]  /*5020*/  IADD3 R25, P2, R25, 0x4, RZ ;  /* 0x0000000419197810 */ /* 0x000fe20007f5e0ff */
[----:B------:R-:W-:Y:S01]  /*5030*/  IMAD.MOV.U32 R32, RZ, RZ, R16 ;  /* 0x000000ffff207224 */ /* 0x000fe200078e0010 */
[----:B------:R-:W-:Y:S01]  /*5040*/  ISETP.GT.AND.EX P0, PT, R30, -0x1, PT, P0 ;  /* 0xffffffff1e00780c */ /* 0x000fe20003f04300 */
[----:B------:R-:W-:Y:S02]  /*5050*/  VIADD R27, R27, 0x4 ;  /* 0x000000041b1b7836 */ /* 0x000fe40000000000 */
[----:B------:R-:W-:-:S10]  /*5060*/  IMAD.X R22, RZ, RZ, R22, P2 ;  /* 0x000000ffff167224 */ /* 0x000fd400010e0616 */
[----:B------:R0:W2:Y:S02]  /*5070*/  @!P0 LDC.64 R4, c[0x0][R24+0x568] ;  /* 0x00015a0018048b82 */ /* 0x0000a40000000a00 */
[----:B0-----:R-:W-:Y:S02]  /*5080*/  IADD3 R24, R24, 0x20, RZ ;  /* 0x0000002018187810 */ /* 0x001fe40007ffe0ff */
[----:B--2---:R-:W-:-:S04]  /*5090*/  @!P0 IADD3 R31, P1, R4, R31, RZ ;  /* 0x0000001f041f8210 */ /* 0x004fc80007f3e0ff */
[----:B------:R-:W-:Y:S01]  /*50a0*/  @!P0 IADD3.X R30, R5, R30, RZ, P1, !PT ;  /* 0x0000001e051e8210 */ /* 0x000fe20000ffe4ff */
[-C--:B-1----:R-:W-:Y:S01]  /*50b0*/  IMAD R3, R3, R31.reuse, RZ ;  /* 0x0000001f03037224 */ /* 0x082fe200078e02ff */
[----:B------:R-:W-:Y:S01]  /*50c0*/  ISETP.NE.U32.AND P0, PT, R25, RZ, PT ;  /* 0x000000ff1900720c */ /* 0x000fe20003f05070 */
[----:B------:R-:W-:-:S03]  /*50d0*/  IMAD.WIDE.U32 R16, R2, R31, R32 ;  /* 0x0000001f02107225 */ /* 0x000fc600078e0020 */
[----:B------:R-:W-:Y:S01]  /*50e0*/  ISETP.NE.AND.EX P0, PT, R22, RZ, PT, P0 ;  /* 0x000000ff1600720c */ /* 0x000fe20003f05300 */
[----:B------:R-:W-:-:S05]  /*50f0*/  IMAD R3, R2, R30, R3 ;  /* 0x0000001e02037224 */ /* 0x000fca00078e0203 */
[----:B------:R-:W-:-:S07]  /*5100*/  IADD3 R17, R17, R3, RZ ;  /* 0x0000000311117210 */ /* 0x000fce0007ffe0ff */
[----:B------:R-:W-:Y:S05]  /*5110*/  @P0 BRA `(.L_x_26517) ;  /* 0xfffffff400380947 */ /* 0x000fea000383ffff */
[----:B------:R-:W-:Y:S05]  /*5120*/  BSYNC B7 ;  /* 0x0000000000077941 */ /* 0x000fea0003800000 */
.L_x_26508:
[----:B------:R-:W-:-:S04]  /*5130*/  ISETP.NE.U32.AND P0, PT, R26, RZ, PT ;  /* 0x000000ff1a00720c */ /* 0x000fc80003f05070 */
[----:B------:R-:W-:-:S13]  /*5140*/  ISETP.NE.AND.EX P0, PT, RZ, RZ, PT, P0 ;  /* 0x000000ffff00720c */ /* 0x000fda0003f05300 */
[----:B------:R-:W-:Y:S05]  /*5150*/  @!P0 BRA `(.L_x_26507) ;  /* 0x00000008000c8947 */ /* 0x000fea0003800000 */
[----:B------:R-:W-:Y:S02]  /*5160*/  UMOV UR4, 0x8 ;  /* 0x0000000800047882 */ /* 0x000fe40000000000 */
[----:B------:R-:W-:-:S04]  /*5170*/  LEA R27, R27, UR4, 0x3 ;  /* 0x000000041b1b7c11 */ /* 0x000fc8000f8e18ff */
        /* <DEDUP_REMOVED lines=30> */
.L_x_26519:
[----:B------:R-:W-:Y:S05]  /*5360*/  BSYNC B6 ;  /* 0x0000000000067941 */ /* 0x000fea0003800000 */
.L_x_26518:
[----:B------:R-:W-:Y:S01]  /*5370*/  ISETP.GT.U32.AND P0, PT, R24, -0x1, PT ;  /* 0xffffffff1800780c */ /* 0x000fe20003f04070 */
[----:B------:R-:W0:Y:S01]  /*5380*/  LDC.64 R2, c[0x0][R27+0x618] ;  /* 0x000186001b027b82 */ /* 0x000e220000000a00 */
[----:B------:R-:W-:Y:S02]  /*5390*/  ISETP.NE.U32.AND P1, PT, R26, 0x1, PT ;  /* 0x000000011a00780c */ /* 0x000fe40003f25070 */
[----:B------:R-:W-:Y:S02]  /*53a0*/  ISETP.GT.AND.EX P0, PT, R22, -0x1, PT, P0 ;  /* 0xffffffff1600780c */ /* 0x000fe40003f04300 */
[----:B------:R-:W-:-:S11]  /*53b0*/  ISETP.NE.AND.EX P1, PT, RZ, RZ, PT, P1 ;  /* 0x000000ffff00720c */ /* 0x000fd60003f25310 */
[----:B------:R-:W1:Y:S02]  /*53c0*/  @!P0 LDC.64 R4, c[0x0][R27+0x550] ;  /* 0x000154001b048b82 */ /* 0x000e640000000a00 */
[----:B-1----:R-:W-:-:S05]  /*53d0*/  @!P0 IADD3 R24, P2, R4, R24, RZ ;  /* 0x0000001804188210 */ /* 0x002fca0007f5e0ff */
[----:B------:R-:W-:Y:S02]  /*53e0*/  @!P0 IMAD.X R22, R5, 0x1, R22, P2 ;  /* 0x0000000105168824 */ /* 0x000fe400010e0616 */
[-C--:B0-----:R-:W-:Y:S02]  /*53f0*/  IMAD R3, R3, R24.reuse, RZ ;  /* 0x0000001803037224 */ /* 0x081fe400078e02ff */
[----:B------:R-:W-:-:S04]  /*5400*/  IMAD.WIDE.U32 R16, R2, R24, R16 ;  /* 0x0000001802107225 */ /* 0x000fc800078e0010 */
[----:B------:R-:W-:-:S05]  /*5410*/  IMAD R3, R2, R22, R3 ;  /* 0x0000001602037224 */ /* 0x000fca00078e0203 */
[----:B------:R-:W-:Y:S01]  /*5420*/  IADD3 R17, R17, R3, RZ ;  /* 0x0000000311117210 */ /* 0x000fe20007ffe0ff */
[----:B------:R-:W-:Y:S06]  /*5430*/  @!P1 BRA `(.L_x_26507) ;  /* 0x0000000400549947 */ /* 0x000fec0003800000 */
        /* <DEDUP_REMOVED lines=30> */
.L_x_26521:
[----:B------:R-:W-:Y:S05]  /*5620*/  BSYNC B6 ;  /* 0x0000000000067941 */ /* 0x000fea0003800000 */
.L_x_26520:
        /* <DEDUP_REMOVED lines=43> */
.L_x_26523:
[----:B------:R-:W-:Y:S05]  /*58e0*/  BSYNC B6 ;  /* 0x0000000000067941 */ /* 0x000fea0003800000 */
.L_x_26522:
        /* <DEDUP_REMOVED lines=10> */
.L_x_26507:
[----:B------:R-:W2:Y:S01]  /*5990*/  LDG.E R18, desc[UR36][R18.64] ;  /* 0x0000002412127981 */ /* 0x000ea2000c1e1900 */
[----:B------:R-:W-:Y:S01]  /*59a0*/  ULDC.64 UR4, c[0x0][0x6e8] ;  /* 0x0001ba0000047ab9 */ /* 0x000fe20000000a00 */
[----:B------:R-:W-:Y:S01]  /*59b0*/  BSSY B0, `(.L_x_26524) ;  /* 0x0000010000007945 */ /* 0x000fe20003800000 */
[----:B------:R-:W-:Y:S01]  /*59c0*/  I2FP.F32.S32 R3, UR5 ;  /* 0x0000000500037c45 */ /* 0x000fe20008201400 */
[----:B--2---:R-:W-:-:S06]  /*59d0*/  FMUL.FTZ R0, R18, UR4 ;  /* 0x0000000412007c20 */ /* 0x004fcc0008410000 */
        /* <DEDUP_REMOVED lines=11> */
.L_x_26525:
[----:B------:R-:W-:Y:S02]  /*5a90*/  ULDC UR4, c[0x0][0x6f0] ;  /* 0x0001bc0000047ab9 */ /* 0x000fe40000000800 */
[----:B------:R-:W-:-:S07]  /*5aa0*/  MOV R2, UR4 ;  /* 0x0000000400027c02 */ /* 0x000fce0008000f00 */
.L_x_26526:
[----:B------:R-:W-:Y:S05]  /*5ab0*/  BSYNC B0 ;  /* 0x0000000000007941 */ /* 0x000fea0003800000 */
.L_x_26524:
[----:B------:R-:W-:Y:S01]  /*5ac0*/  ULDC.64 UR4, c[0x0][0x478] ;  /* 0x00011e0000047ab9 */ /* 0x000fe20000000a00 */
[----:B------:R-:W-:Y:S01]  /*5ad0*/  VIADD R23, R23, 0x80 ;  /* 0x0000008017177836 */ /* 0x000fe20000000000 */
[----:B------:R-:W-:Y:S01]  /*5ae0*/  IADD3 R16, P0, P1, R16, UR4, R28 ;  /* 0x0000000410107c10 */ /* 0x000fe2000f91e01c */
[----:B------:R-:W-:-:S03]  /*5af0*/  IMAD.MOV.U32 R3, RZ, RZ, RZ ;  /* 0x000000ffff037224 */ /* 0x000fc600078e00ff */
[----:B------:R-:W-:-:S05]  /*5b00*/  IADD3.X R17, R17, UR5, RZ, P0, P1 ;  /* 0x0000000511117c10 */ /* 0x000fca00087e24ff */
[----:B------:R0:W-:Y:S02]  /*5b10*/  STG.E.U8 desc[UR36][R16.64], R2 ;  /* 0x0000000210007986 */ /* 0x0001e4000c101124 */
[----:B0-----:R-:W-:-:S07]  /*5b20*/  MOV R2, R23 ;  /* 0x0000001700027202 */ /* 0x001fce0000000f00 */
.L_x_26505:
[----:B------:R-:W-:Y:S05]  /*5b30*/  BSYNC B8 ;  /* 0x0000000000087941 */ /* 0x000fea0003800000 */
.L_x_26504:
[----:B------:R-:W-:Y:S01]  /*5b40*/  ULDC.64 UR4, c[0x0][0x210] ;  /* 0x0000840000047ab9 */ /* 0x000fe20000000a00 */
[----:B------:R-:W-:Y:S01]  /*5b50*/  BSSY B8, `(.L_x_26527) ;  /* 0x00002d2000087945 */ /* 0x000fe20003800000 */
[----:B------:R-:W-:-:S04]  /*5b60*/  ISETP.GE.U32.AND P0, PT, R2, UR4, PT ;  /* 0x0000000402007c0c */ /* 0x000fc8000bf06070 */
[----:B------:R-:W-:-:S13]  /*5b70*/  ISETP.GE.AND.EX P0, PT, R3, UR5, PT, P0 ;  /* 0x0000000503007c0c */ /* 0x000fda000bf06300 */
[----:B------:R-:W-:Y:S05]  /*5b80*/  @P0 BRA `(.L_x_26528) ;  /* 0x0000002c00380947 */ /* 0x000fea0003800000 */
[----:B------:R-:W0:Y:S01]  /*5b90*/  LDC R0, c[0x0][0x218] ;  /* 0x00008600ff007b82 */ /* 0x000e220000000800 */
[----:B------:R-:W-:Y:S01]  /*5ba0*/  HFMA2.MMA R18, -RZ, RZ, 0, 0 ;  /* 0x00000000ff127435 */ /* 0x000fe200000001ff */
[----:B------:R-:W-:Y:S02]  /*5bb0*/  CS2R R28, SRZ ;  /* 0x00000000001c7805 */ /* 0x000fe4000001ff00 */
        /* <DEDUP_REMOVED lines=349> */
[----:B------:R-:W-:-:S07]  /*7190*/  IMAD R29, R5, UR6, R29 ;  /* 0x00000006051d7c24 */ /* 0x000fce000f8e021d */
.L_x_26529:
[----:B------:R-:W0:Y:S01]  /*71a0*/  LDC.64 R2, c[0x0][0x488] ;  /* 0x00012200ff027b82 */ /* 0x000e220000000a00 */
[----:B------:R-:W-:Y:S01]  /*71b0*/  ULDC.64 UR4, c[0x0][0x480] ;  /* 0x0001200000047ab9 */ /* 0x000fe20000000a00 */
[----:B------:R-:W-:Y:S02]  /*71c0*/  CS2R R16, SRZ ;  /* 0x0000000000107805 */ /* 0x000fe4000001ff00 */
[----:B------:R-:W-:-:S05]  /*71d0*/  IADD3 R18, P1, R18, UR4, RZ ;  /* 0x0000000412127c10 */ /* 0x000fca000ff3e0ff */
[----:B------:R-:W-:Y:S01]  /*71e0*/  IMAD.X R19, RZ, RZ, UR5, P1 ;  /* 0x00000005ff137e24 */ /* 0x000fe200088e06ff */
[----:B0-----:R-:W-:-:S04]  /*71f0*/  ISETP.NE.U32.AND P0, PT, R2, RZ, PT ;  /* 0x000000ff0200720c */ /* 0x001fc80003f05070 */
[----:B------:R-:W-:-:S13]  /*7200*/  ISETP.NE.AND.EX P0, PT, R3, RZ, PT, P0 ;  /* 0x000000ff0300720c */ /* 0x000fda0003f05300 */
[----:B------:R-:W-:Y:S05]  /*7210*/  @!P0 BRA `(.L_x_26530) ;  /* 0x00000014002c8947 */ /* 0x000fea0003800000 */
[----:B------:R-:W-:Y:S02]  /*7220*/  ISETP.GT.U32.AND P0, PT, R2, 0x1, PT ;  /* 0x000000010200780c */ /* 0x000fe40003f04070 */
[----:B------:R-:W-:Y:S02]  /*7230*/  CS2R R16, SRZ ;  /* 0x0000000000107805 */ /* 0x000fe4000001ff00 */
[----:B------:R-:W-:Y:S02]  /*7240*/  MOV R27, RZ ;  /* 0x000000ff001b7202 */ /* 0x000fe40000000f00 */
        /* <DEDUP_REMOVED lines=10> */
[----:B------:R-:W-:Y:S01]  /*72f0*/  HFMA2.MMA R24, -RZ, RZ, 0, 4.76837158203125e-07 ;  /* 0x00000008ff187435 */ /* 0x000fe200000001ff */
[----:B------:R-:W-:Y:S01]  /*7300*/  BSSY B7, `(.L_x_26531) ;  /* 0x00000b6000077945 */ /* 0x000fe20003800000 */
[----:B------:R-:W-:Y:S01]  /*7310*/  CS2R R16, SRZ ;  /* 0x0000000000107805 */ /* 0x000fe2000001ff00 */
[----:B------:R-:W-:Y:S02]  /*7320*/  IMAD.MOV.U32 R27, RZ, RZ, RZ ;  /* 0x000000ffff1b7224 */ /* 0x000fe400078e00ff */
[----:B------:R-:W-:-:S07]  /*7330*/  IMAD.X R22, RZ, RZ, ~R3, P0 ;  /* 0x000000ffff167224 */ /* 0x000fce00000e0e03 */
.L_x_26540:
[----:B------:R-:W0:Y:S02]  /*7340*/  LDC.64 R2, c[0x0][R24+0x488] ;  /* 0x0001220018027b82 */ /* 0x000e240000000a00 */
[----:B0-----:R-:W-:-:S04]  /*7350*/  IADD3 R4, P0, R2, R29, RZ ;  /* 0x0000001d02047210 */ /* 0x001fc80007f1e0ff */
[----:B------:R-:W-:-:S06]  /*7360*/  IADD3.X R5, RZ, R3, RZ, P0, !PT ;  /* 0x00000003ff057210 */ /* 0x000fcc00007fe4ff */
        /* <DEDUP_REMOVED lines=28> */
.L_x_26533:
[----:B------:R-:W-:Y:S05]  /*7530*/  BSYNC B6 ;  /* 0x0000000000067941 */ /* 0x000fea0003800000 */
.L_x_26532:
        /* <DEDUP_REMOVED lines=10> */
[----:B0-----:R-:W-:-:S05]  /*75e0*/  IADD3 R11, P1, RZ, -R4, RZ ;  /* 0x80000004ff0b7210 */ /* 0x001fca0007f3e0ff */
[----:B------:R-:W-:Y:S01]  /*75f0*/  IMAD.X R0, RZ, RZ, ~R5, P1 ;  /* 0x000000ffff007224 */ /* 0x000fe200008e0e05 */
[----:B---3--:R-:W-:-:S04]  /*7600*/  @!P0 IADD3 R31, P2, R8, R31, RZ ;  /* 0x0000001f081f8210 */ /* 0x008fc80007f5e0ff */
[----:B------:R-:W-:Y:S01]  /*7610*/  @!P0 IADD3.X R30, R9, R30, RZ, P2, !PT ;  /* 0x0000001e091e8210 */ /* 0x000fe200017fe4ff */
[-C--:B-1----:R-:W-:Y:S02]  /*7620*/  IMAD R7, R7, R31.reuse, RZ ;  /* 0x0000001f07077224 */ /* 0x082fe400078e02ff */
[----:B------:R-:W-:-:S04]  /*7630*/  IMAD.WIDE.U32 R16, R6, R31, R16 ;  /* 0x0000001f06107225 */ /* 0x000fc800078e0010 */
[----:B------:R-:W-:-:S05]  /*7640*/  IMAD R7, R6, R30, R7 ;  /* 0x0000001e06077224 */ /* 0x000fca00078e0207 */
[----:B------:R-:W-:Y:S02]  /*7650*/  IADD3 R33, R17, R7, RZ ;  /* 0x0000000711217210 */ /* 0x000fe40007ffe0ff */
        /* <DEDUP_REMOVED lines=23> */
.L_x_26535:
[----:B------:R-:W-:Y:S05]  /*77d0*/  BSYNC B6 ;  /* 0x0000000000067941 */ /* 0x000fea0003800000 */
.L_x_26534:
        /* <DEDUP_REMOVED lines=42> */
.L_x_26537:
[----:B------:R-:W-:Y:S05]  /*7a80*/  BSYNC B6 ;  /* 0x0000000000067941 */ /* 0x000fea0003800000 */
.L_x_26536:
        /* <DEDUP_REMOVED lines=42> */
.L_x_26539:
[----:B------:R-:W-:Y:S05]  /*7d30*/  BSYNC B6 ;  /* 0x0000000000067941 */ /* 0x000fea0003800000 */
.L_x_26538:
[----:B------:R-:W-:Y:S01]  /*7d40*/  ISETP.GT.U32.AND P0, PT, R31, -0x1, PT ;  /* 0xffffffff1f00780c */ /* 0x000fe20003f04070 */
[----:B------:R0:W1:Y:S01]  /*7d50*/  LDC.64 R2, c[0x0][R24+0x630] ;  /* 0x00018c0018027b82 */ /* 0x0000620000000a00 */
[----:B------:R-:W-:Y:S02]  /*7d60*/  IADD3 R25, P2, R25, 0x4, RZ ;  /* 0x0000000419197810 */ /* 0x000fe40007f5e0ff */
[----:B------:R-:W-:Y:S02]  /*7d70*/  ISETP.GT.AND.EX P0, PT, R30, -0x1, PT, P0 ;  /* 0xffffffff1e00780c */ /* 0x000fe40003f04300 */
[----:B------:R-:W-:Y:S02]  /*7d80*/  IADD3.X R22, RZ, R22, RZ, P2, !PT ;  /* 0x00000016ff167210 */ /* 0x000fe400017fe4ff */
[----:B------:R-:W-:Y:S02]  /*7d90*/  MOV R32, R16 ;  /* 0x0000001000207202 */ /* 0x000fe40000000f00 */
[----:B------:R-:W-:-:S07]  /*7da0*/  IADD3 R27, R27, 0x4, RZ ;  /* 0x000000041b1b7810 */ /* 0x000fce0007ffe0ff */
[----:B------:R0:W2:Y:S02]  /*7db0*/  @!P0 LDC.64 R4, c[0x0][R24+0x568] ;  /* 0x00015a0018048b82 */ /* 0x0000a40000000a00 */
[----:B0-----:R-:W-:Y:S01]  /*7dc0*/  VIADD R24, R24, 0x20 ;  /* 0x0000002018187836 */ /* 0x001fe20000000000 */
        /* <DEDUP_REMOVED lines=10> */
.L_x_26531:
[----:B------:R-:W-:-:S04]  /*7e70*/  ISETP.NE.U32.AND P0, PT, R26, RZ, PT ;  /* 0x000000ff1a00720c */ /* 0x000fc80003f05070 */
[----:B------:R-:W-:-:S13]  /*7e80*/  ISETP.NE.AND.EX P0, PT, RZ, RZ, PT, P0 ;  /* 0x000000ffff00720c */ /* 0x000fda0003f05300 */
[----:B------:R-:W-:Y:S05]  /*7e90*/  @!P0 BRA `(.L_x_26530) ;  /* 0x00000008000c8947 */ /* 0x000fea0003800000 */
[----:B------:R-:W-:Y:S02]  /*7ea0*/  UMOV UR4, 0x8 ;  /* 0x0000000800047882 */ /* 0x000fe40000000000 */
[----:B------:R-:W-:-:S04]  /*7eb0*/  LEA R27, R27, UR4, 0x3 ;  /* 0x000000041b1b7c11 */ /* 0x000fc8000f8e18ff */
[----:B------:R-:W0:Y:S02]  /*7ec0*/  LDC.64 R2, c[0x0][R27+0x488] ;  /* 0x000122001b027b82 */ /* 0x000e240000000a00 */
[----:B0-----:R-:W-:-:S04]  /*7ed0*/  IADD3 R4, P0, R2, R29, RZ ;  /* 0x0000001d02047210 */ /* 0x001fc80007f1e0ff */
[----:B------:R-:W-:-:S05]  /*7ee0*/  IADD3.X R5, RZ, R3, RZ, P0, !PT ;  /* 0x00000003ff057210 */ /* 0x000fca00007fe4ff */
[----:B------:R-:W2:Y:S01]  /*7ef0*/  LDG.E.64 R24, desc[UR36][R4.64] ;  /* 0x0000002404187981 */ /* 0x000ea2000c1e1b00 */
[----:B------:R-:W0:Y:S01]  /*7f00*/  LDC.64 R2, c[0x0][R27+0x550] ;  /* 0x000154001b027b82 */ /* 0x000e220000000a00 */
[----:B------:R-:W-:Y:S01]  /*7f10*/  BSSY B6, `(.L_x_26541) ;  /* 0x0000019000067945 */ /* 0x000fe20003800000 */
[----:B0-----:R-:W-:-:S05]  /*7f20*/  IADD3 R7, P0, RZ, -R2, RZ ;  /* 0x80000002ff077210 */ /* 0x001fca0007f1e0ff */
[----:B------:R-:W-:Y:S01]  /*7f30*/  IMAD.X R0, RZ, RZ, ~R3, P0 ;  /* 0x000000ffff007224 */ /* 0x000fe200000e0e03 */
[C---:B--2---:R-:W-:Y:S02]  /*7f40*/  ISETP.GE.U32.AND P0, PT, R24.reuse, R2, PT ;  /* 0x000000021800720c */ /* 0x044fe40003f06070 */
        /* <DEDUP_REMOVED lines=21> */
.L_x_26542:
[----:B------:R-:W-:Y:S05]  /*80a0*/  BSYNC B6 ;  /* 0x0000000000067941 */ /* 0x000fea0003800000 */
.L_x_26541:
[----:B------:R-:W-:Y:S01]  /*80b0*/  ISETP.GT.U32.AND P0, PT, R24, -0x1, PT ;  /* 0xffffffff1800780c */ /* 0x000fe20003f04070 */
[----:B------:R-:W0:Y:S01]  /*80c0*/  LDC.64 R2, c[0x0][R27+0x618] ;  /* 0x000186001b027b82 */ /* 0x000e220000000a00 */
[----:B------:R-:W-:Y:S02]  /*80d0*/  ISETP.NE.U32.AND P1, PT, R26, 0x1, PT ;  /* 0x000000011a00780c */ /* 0x000fe40003f25070 */
[----:B------:R-:W-:Y:S02]  /*80e0*/  ISETP.GT.AND.EX P0, PT, R22, -0x1, PT, P0 ;  /* 0xffffffff1600780c */ /* 0x000fe40003f04300 */
[----:B------:R-:W-:-:S11]  /*80f0*/  ISETP.NE.AND.EX P1, PT, RZ, RZ, PT, P1 ;  /* 0x000000ffff00720c */ /* 0x000fd60003f25310 */
[----:B------:R-:W1:Y:S02]  /*8100*/  @!P0 LDC.64 R4, c[0x0][R27+0x550] ;  /* 0x000154001b048b82 */ /* 0x000e640000000a00 */
[----:B-1----:R-:W-:-:S04]  /*8110*/  @!P0 IADD3 R24, P2, R4, R24, RZ ;  /* 0x0000001804188210 */ /* 0x002fc80007f5e0ff */
[----:B------:R-:W-:Y:S01]  /*8120*/  @!P0 IADD3.X R22, R5, R22, RZ, P2, !PT ;  /* 0x0000001605168210 */ /* 0x000fe200017fe4ff */
[-C--:B0-----:R-:W-:Y:S02]  /*8130*/  IMAD R3, R3, R24.reuse, RZ ;  /* 0x0000001803037224 */ /* 0x081fe400078e02ff */
[----:B------:R-:W-:-:S04]  /*8140*/  IMAD.WIDE.U32 R16, R2, R24, R16 ;  /* 0x0000001802107225 */ /* 0x000fc800078e0010 */
[----:B------:R-:W-:-:S04]  /*8150*/  IMAD R3, R2, R22, R3 ;  /* 0x0000001602037224 */ /* 0x000fc800078e0203 */
[----:B------:R-:W-:Y:S01]  /*8160*/  IMAD.IADD R17, R17, 0x1, R3 ;  /* 0x0000000111117824 */ /* 0x000fe200078e0203 */
[----:B------:R-:W-:Y:S06]  /*8170*/  @!P1 BRA `(.L_x_26530) ;  /* 0x0000000400549947 */ /* 0x000fec0003800000 */
        /* <DEDUP_REMOVED lines=30> */
.L_x_26544:
[----:B------:R-:W-:Y:S05]  /*8360*/  BSYNC B6 ;  /* 0x0000000000067941 */ /* 0x000fea0003800000 */
.L_x_26543:
        /* <DEDUP_REMOVED lines=43> */
.L_x_26546:
[----:B------:R-:W-:Y:S05]  /*8620*/  BSYNC B6 ;  /* 0x0000000000067941 */ /* 0x000fea0003800000 */
.L_x_26545:
[----:B------:R-:W-:Y:S01]  /*8630*/  ISETP.GT.U32.AND P0, PT, R24, -0x1, PT ;  /* 0xffffffff1800780c */ /* 0x000fe20003f04070 */
[----:B------:R-:W0:Y:S03]  /*8640*/  LDC.64 R2, c[0x0][R27+0x628] ;  /* 0x00018a001b027b82 */ /* 0x000e260000000a00 */
[----:B------:R-:W-:-:S13]  /*8650*/  ISETP.GT.AND.EX P0, PT, R22, -0x1, PT, P0 ;  /* 0xffffffff1600780c */ /* 0x000fda0003f04300 */
[----:B------:R-:W1:Y:S02]  /*8660*/  @!P0 LDC.64 R4, c[0x0][R27+0x560] ;  /* 0x000158001b048b82 */ /* 0x000e640000000a00 */
[----:B-1----:R-:W-:-:S04]  /*8670*/  @!P0 IADD3 R24, P1, R4, R24, RZ ;  /* 0x0000001804188210 */ /* 0x002fc80007f3e0ff */
[----:B------:R-:W-:Y:S01]  /*8680*/  @!P0 IADD3.X R22, R5, R22, RZ, P1, !PT ;  /* 0x0000001605168210 */ /* 0x000fe20000ffe4ff */
[-C--:B0-----:R-:W-:Y:S02]  /*8690*/  IMAD R3, R3, R24.reuse, RZ ;  /* 0x0000001803037224 */ /* 0x081fe400078e02ff */
[----:B------:R-:W-:-:S04]  /*86a0*/  IMAD.WIDE.U32 R16, R2, R24, R16 ;  /* 0x0000001802107225 */ /* 0x000fc800078e0010 */
[----:B------:R-:W-:-:S04]  /*86b0*/  IMAD R3, R2, R22, R3 ;  /* 0x0000001602037224 */ /* 0x000fc800078e0203 */
[----:B------:R-:W-:-:S07]  /*86c0*/  IMAD.IADD R17, R17, 0x1, R3 ;  /* 0x0000000111117824 */ /* 0x000fce00078e0203 */
.L_x_26530:
        /* <DEDUP_REMOVED lines=14> */
[----:B------:R-:W-:Y:S01]  /*87b0*/  MOV R2, UR4 ;  /* 0x0000000400027c02 */ /* 0x000fe20008000f00 */
[----:B------:R-:W-:Y:S06]  /*87c0*/  BRA `(.L_x_26549) ;  /* 0x0000000000087947 */ /* 0x000fec0003800000 */
.L_x_26548:
[----:B------:R-:W-:Y:S02]  /*87d0*/  ULDC UR4, c[0x0][0x6f0] ;  /* 0x0001bc0000047ab9 */ /* 0x000fe40000000800 */
[----:B------:R-:W-:-:S07]  /*87e0*/  IMAD.U32 R2, RZ, RZ, UR4 ;  /* 0x00000004ff027e24 */ /* 0x000fce000f8e00ff */
.L_x_26549:
[----:B------:R-:W-:Y:S05]  /*87f0*/  BSYNC B0 ;  /* 0x0000000000007941 */ /* 0x000fea0003800000 */
.L_x_26547:
[----:B------:R-:W-:Y:S01]  /*8800*/  ULDC.64 UR4, c[0x0][0x478] ;  /* 0x00011e0000047ab9 */ /* 0x000fe20000000a00 */
[----:B------:R-:W-:Y:S01]  /*8810*/  IADD3 R23, R23, 0x80, RZ ;  /* 0x0000008017177810 */ /* 0x000fe20007ffe0ff */
[----:B------:R-:W-:Y:S01]  /*8820*/  HFMA2.MMA R3, -RZ, RZ, 0, 0 ;  /* 0x00000000ff037435 */ /* 0x000fe200000001ff */
[----:B------:R-:W-:-:S04]  /*8830*/  IADD3 R16, P0, P1, R16, UR4, R28 ;  /* 0x0000000410107c10 */ /* 0x000fc8000f91e01c */
[----:B------:R-:W-:-:S05]  /*8840*/  IADD3.X R17, R17, UR5, RZ, P0, P1 ;  /* 0x0000000511117c10 */ /* 0x000fca00087e24ff */
[----:B------:R0:W-:Y:S02]  /*8850*/  STG.E.U8 desc[UR36][R16.64], R2 ;  /* 0x0000000210007986 */ /* 0x0001e4000c101124 */
[----:B0-----:R-:W-:-:S07]  /*8860*/  IMAD.MOV.U32 R2, RZ, RZ, R23 ;  /* 0x000000ffff027224 */ /* 0x001fce00078e0017 */
.L_x_26528:
[----:B------:R-:W-:Y:S05]  /*8870*/  BSYNC B8 ;  /* 0x0000000000087941 */ /* 0x000fea0003800000 */
.L_x_26527:
[----:B------:R-:W-:Y:S02]  /*8880*/  ULDC.64 UR4, c[0x0][0x210] ;  /* 0x0000840000047ab9 */ /* 0x000fe40000000a00 */
[----:B------:R-:W-:-:S04]  /*8890*/  ISETP.GE.U32.AND P0, PT, R2, UR4, PT ;  /* 0x0000000402007c0c */ /* 0x000fc8000bf06070 */
[----:B------:R-:W-:-:S13]  /*88a0*/  ISETP.GE.AND.EX P0, PT, R3, UR5, PT, P0 ;  /* 0x0000000503007c0c */ /* 0x000fda000bf06300 */
[----:B------:R-:W-:Y:S05]  /*88b0*/  @P0 EXIT ;  /* 0x000000000000094d */ /* 0x000fea0003800000 */
[----:B------:R-:W0:Y:S01]  /*88c0*/  LDC R0, c[0x0][0x218] ;  /* 0x00008600ff007b82 */ /* 0x000e220000000800 */
[----:B------:R-:W-:Y:S01]  /*88d0*/  IMAD.MOV.U32 R24, RZ, RZ, RZ ;  /* 0x000000ffff187224 */ /* 0x000fe200078e00ff */
[----:B------:R-:W-:Y:S01]  /*88e0*/  MOV R18, RZ ;  /* 0x000000ff00127202 */ /* 0x000fe20000000f00 */
[----:B------:R-:W-:Y:S01]  /*88f0*/  IMAD.MOV.U32 R22, RZ, RZ, RZ ;  /* 0x000000ffff167224 */ /* 0x000fe200078e00ff */
[----:B0-----:R-:W-:-:S13]  /*8900*/  ISETP.NE.AND P0, PT, R0, RZ, PT ;  /* 0x000000ff0000720c */ /* 0x001fda0003f05270 */
[----:B------:R-:W-:Y:S05]  /*8910*/  @!P0 BRA `(.L_x_26550) ;  /* 0x0000001400708947 */ /* 0x000fea0003800000 */
        /* <DEDUP_REMOVED lines=338> */
[----:B------:R-:W-:-:S08]  /*9e40*/  ULDC UR6, c[0x0][0x470] ;  /* 0x00011c0000067ab9 */ /* 0x000fd00000000800 */
        /* <DEDUP_REMOVED lines=9> */
.L_x_26550:
        /* <DEDUP_REMOVED lines=21> */
[----:B------:R-:W-:Y:S01]  /*a030*/  BSSY B7, `(.L_x_26552) ;  /* 0x00000b6000077945 */ /* 0x000fe20003800000 */
[----:B------:R-:W-:Y:S02]  /*a040*/  CS2R R16, SRZ ;  /* 0x0000000000107805 */ /* 0x000fe4000001ff00 */
[----:B------:R-:W-:Y:S01]  /*a050*/  MOV R28, RZ ;  /* 0x000000ff001c7202 */ /* 0x000fe20000000f00 */
[----:B------:R-:W-:Y:S01]  /*a060*/  IMAD.MOV.U32 R25, RZ, RZ, 0x8 ;  /* 0x00000008ff197424 */ /* 0x000fe200078e00ff */
[----:B------:R-:W-:-:S07]  /*a070*/  IADD3.X R23, RZ, ~R3, RZ, P0, !PT ;  /* 0x80000003ff177210 */ /* 0x000fce00007fe4ff */
.L_x_26561:
        /* <DEDUP_REMOVED lines=30> */
.L_x_26554:
[----:B------:R-:W-:Y:S05]  /*a260*/  BSYNC B6 ;  /* 0x0000000000067941 */ /* 0x000fea0003800000 */
.L_x_26553:
        /* <DEDUP_REMOVED lines=15> */
[----:B------:R-:W-:-:S05]  /*a360*/  IMAD R31, R6, R29, R0 ;  /* 0x0000001d061f7224 */ /* 0x000fca00078e0200 */
[----:B------:R-:W-:Y:S02]  /*a370*/  IADD3 R31, R17, R31, RZ ;  /* 0x0000001f111f7210 */ /* 0x000fe40007ffe0ff */
        /* <DEDUP_REMOVED lines=24> */
.L_x_26556:
[----:B------:R-:W-:Y:S05]  /*a500*/  BSYNC B6 ;  /* 0x0000000000067941 */ /* 0x000fea0003800000 */
.L_x_26555:
        /* <DEDUP_REMOVED lines=42> */
.L_x_26558:
[----:B------:R-:W-:Y:S05]  /*a7b0*/  BSYNC B6 ;  /* 0x0000000000067941 */ /* 0x000fea0003800000 */
.L_x_26557:
        /* <DEDUP_REMOVED lines=42> */
.L_x_26560:
[----:B------:R-:W-:Y:S05]  /*aa60*/  BSYNC B6 ;  /* 0x0000000000067941 */ /* 0x000fea0003800000 */
.L_x_26559:
        /* <DEDUP_REMOVED lines=19> */
.L_x_26552:
[----:B------:R-:W-:-:S04]  /*aba0*/  ISETP.NE.U32.AND P0, PT, R27, RZ, PT ;  /* 0x000000ff1b00720c */ /* 0x000fc80003f05070 */
[----:B------:R-:W-:-:S13]  /*abb0*/  ISETP.NE.AND.EX P0, PT, RZ, RZ, PT, P0 ;  /* 0x000000ffff00720c */ /* 0x000fda0003f05300 */
[----:B------:R-:W-:Y:S05]  /*abc0*/  @!P0 BRA `(.L_x_26551) ;  /* 0x0000000800188947 */ /* 0x000fea0003800000 */
[----:B------:R-:W-:Y:S02]  /*abd0*/  UMOV UR4, 0x8 ;  /* 0x0000000800047882 */ /* 0x000fe40000000000 */
[----:B------:R-:W-:-:S04]  /*abe0*/  LEA R28, R28, UR4, 0x3 ;  /* 0x000000041c1c7c11 */ /* 0x000fc8000f8e18ff */
        /* <DEDUP_REMOVED lines=31> */
.L_x_26563:
[----:B------:R-:W-:Y:S05]  /*ade0*/  BSYNC B6 ;  /* 0x0000000000067941 */ /* 0x000fea0003800000 */
.L_x_26562:
        /* <DEDUP_REMOVED lines=44> */
.L_x_26565:
[----:B------:R-:W-:Y:S05]  /*b0b0*/  BSYNC B6 ;  /* 0x0000000000067941 */ /* 0x000fea0003800000 */
.L_x_26564:
        /* <DEDUP_REMOVED lines=44> */
.L_x_26567:
[----:B------:R-:W-:Y:S05]  /*b380*/  BSYNC B6 ;  /* 0x0000000000067941 */ /* 0x000fea0003800000 */
.L_x_26566:
        /* <DEDUP_REMOVED lines=10> */
.L_x_26551:
        /* <DEDUP_REMOVED lines=16> */
.L_x_26569:
[----:B------:R-:W-:Y:S02]  /*b530*/  ULDC UR4, c[0x0][0x6f0] ;  /* 0x0001bc0000047ab9 */ /* 0x000fe40000000800 */
[----:B------:R-:W-:-:S07]  /*b540*/  MOV R2, UR4 ;  /* 0x0000000400027c02 */ /* 0x000fce0008000f00 */
.L_x_26570:
[----:B------:R-:W-:Y:S05]  /*b550*/  BSYNC B0 ;  /* 0x0000000000007941 */ /* 0x000fea0003800000 */
.L_x_26568:
[----:B------:R-:W-:Y:S02]  /*b560*/  ULDC.64 UR4, c[0x0][0x478] ;  /* 0x00011e0000047ab9 */ /* 0x000fe40000000a00 */
[----:B------:R-:W-:-:S04]  /*b570*/  IADD3 R16, P0, P1, R16, UR4, R22 ;  /* 0x0000000410107c10 */ /* 0x000fc8000f91e016 */
[----:B------:R-:W-:-:S05]  /*b580*/  IADD3.X R17, R17, UR5, RZ, P0, P1 ;  /* 0x0000000511117c10 */ /* 0x000fca00087e24ff */
[----:B------:R-:W-:Y:S01]  /*b590*/  STG.E.U8 desc[UR36][R16.64], R2 ;  /* 0x0000000210007986 */ /* 0x000fe2000c101124 */
[----:B------:R-:W-:Y:S05]  /*b5a0*/  EXIT ;  /* 0x000000000000794d */ /* 0x000fea0003800000 */
.L_x_26571:
        /* <DEDUP_REMOVED lines=13> */
.L_x_28150:


//--------------------- .text._ZN2at6native24index_elementwise_kernelILi128ELi4EZNS0_16gpu_index_kernelIZZZNS0_31index_put_kernel_quantized_cudaERNS_14TensorIteratorEN3c108ArrayRefIlEES7_bdiENKUlvE_clEvENKUlvE2_clEvEUlPcPKclE_EEvRNS_18TensorIteratorBaseES7_S7_RKT_bEUliE_EEvlT1_ --------------------------
	.section	.text._ZN2at6native24index_elementwise_kernelILi128ELi4EZNS0_16gpu_index_kernelIZZZNS0_31index_put_kernel_quantized_cudaERNS_14TensorIteratorEN3c108ArrayRefIlEES7_bdiENKUlvE_clEvENKUlvE2_clEvEUlPcPKclE_EEvRNS_18TensorIteratorBaseES7_S7_RKT_bEUliE_EEvlT1_,"ax",@progbits
	.align	128
        .global         _ZN2at6native24index_elementwise_kernelILi128ELi4EZNS0_16gpu_index_kernelIZZZNS0_31index_put_kernel_quantized_cudaERNS_14TensorIteratorEN3c108ArrayRefIlEES7_bdiENKUlvE_clEvENKUlvE2_clEvEUlPcPKclE_EEvRNS_18TensorIteratorBaseES7_S7_RKT_bEUliE_EEvlT1_
        .type           _ZN2at6native24index_elementwise_kernelILi128ELi4EZNS0_16gpu_index_kernelIZZZNS0_31index_put_kernel_quantized_cudaERNS_14TensorIteratorEN3c108ArrayRefIlEES7_bdiENKUlvE_clEvENKUlvE2_clEvEUlPcPKclE_EEvRNS_18TensorIteratorBaseES7_S7_RKT_bEUliE_EEvlT1_,@function
        .size           _ZN2at6native24index_elementwise_kernelILi128ELi4EZNS0_16gpu_index_kernelIZZZNS0_31index_put_kernel_quantized_cudaERNS_14TensorIteratorEN3c108ArrayRefIlEES7_bdiENKUlvE_clEvENKUlvE2_clEvEUlPcPKclE_EEvRNS_18TensorIteratorBaseES7_S7_RKT_bEUliE_EEvlT1_,(.L_x_28151 - _ZN2at6native24index_elementwise_kernelILi128ELi4EZNS0_16gpu_index_kernelIZZZNS0_31index_put_kernel_quantized_cudaERNS_14TensorIteratorEN3c108ArrayRefIlEES7_bdiENKUlvE_clEvENKUlvE2_clEvEUlPcPKclE_EEvRNS_18TensorIteratorBaseES7_S7_RKT_bEUliE_EEvlT1_)
        .other          _ZN2at6native24index_elementwise_kernelILi128ELi4EZNS0_16gpu_index_kernelIZZZNS0_31index_put_kernel_quantized_cudaERNS_14TensorIteratorEN3c108ArrayRefIlEES7_bdiENKUlvE_clEvENKUlvE2_clEvEUlPcPKclE_EEvRNS_18TensorIteratorBaseES7_S7_RKT_bEUliE_EEvlT1_,@"STO_CUDA_ENTRY STV_DEFAULT"
_ZN2at6native24index_elementwise_kernelILi128ELi4EZNS0_16gpu_index_kernelIZZZNS0_31index_put_kernel_quantized_cudaERNS_14TensorIteratorEN3c108ArrayRefIlEES7_bdiENKUlvE_clEvENKUlvE2_clEvEUlPcPKclE_EEvRNS_18TensorIteratorBaseES7_S7_RKT_bEUliE_EEvlT1_:
.text._ZN2at6native24index_elementwise_kernelILi128ELi4EZNS0_16gpu_index_kernelIZZZNS0_31index_put_kernel_quantized_cudaERNS_14TensorIteratorEN3c108ArrayRefIlEES7_bdiENKUlvE_clEvENKUlvE2_clEvEUlPcPKclE_EEvRNS_18TensorIteratorBaseES7_S7_RKT_bEUliE_EEvlT1_:
        /* <DEDUP_REMOVED lines=366> */
.L_x_26574:
        /* <DEDUP_REMOVED lines=26> */
.L_x_26585:
        /* <DEDUP_REMOVED lines=30> */
.L_x_26578:
[----:B------:R-:W-:Y:S05]  /*1a60*/  BSYNC B6 ;  /* 0x0000000000067941 */ /* 0x000fea0003800000 */
.L_x_26577:
        /* <DEDUP_REMOVED lines=41> */
.L_x_26580:
[----:B------:R-:W-:Y:S05]  /*1d00*/  BSYNC B6 ;  /* 0x0000000000067941 */ /* 0x000fea0003800000 */
.L_x_26579:
        /* <DEDUP_REMOVED lines=42> */
.L_x_26582:
[----:B------:R-:W-:Y:S05]  /*1fb0*/  BSYNC B6 ;  /* 0x0000000000067941 */ /* 0x000fea0003800000 */
.L_x_26581:
        /* <DEDUP_REMOVED lines=42> */
.L_x_26584:
[----:B------:R-:W-:Y:S05]  /*2260*/  BSYNC B6 ;  /* 0x0000000000067941 */ /* 0x000fea0003800000 */
.L_x_26583:
        /* <DEDUP_REMOVED lines=19> */
.L_x_26576:
        /* <DEDUP_REMOVED lines=37> */
.L_x_26587:
[----:B------:R-:W-:Y:S05]  /*25f0*/  BSYNC B6 ;  /* 0x0000000000067941 */ /* 0x000fea0003800000 */
.L_x_26586:
        /* <DEDUP_REMOVED lines=44> */
.L_x_26589:
[----:B------:R-:W-:Y:S05]  /*28c0*/  BSYNC B6 ;  /* 0x0000000000067941 */ /* 0x000fea0003800000 */
.L_x_26588:
        /* <DEDUP_REMOVED lines=44> */
.L_x_26591:
[----:B------:R-:W-:Y:S05]  /*2b90*/  BSYNC B6 ;  /* 0x0000000000067941 */ /* 0x000fea0003800000 */
.L_x_26590:
        /* <DEDUP_REMOVED lines=10> */
.L_x_26575:
        /* <DEDUP_REMOVED lines=16> */
.L_x_26593:
[----:B------:R-:W-:Y:S02]  /*2d40*/  ULDC UR4, c[0x0][0x6f0] ;  /* 0x0001bc0000047ab9 */ /* 0x000fe40000000800 */
[----:B------:R-:W-:-:S07]  /*2d50*/  MOV R2, UR4 ;  /* 0x0000000400027c02 */ /* 0x000fce0008000f00 */
.L_x_26594:
[----:B------:R-:W-:Y:S05]  /*2d60*/  BSYNC B0 ;  /* 0x0000000000007941 */ /* 0x000fea0003800000 */
.L_x_26592:
        /* <DEDUP_REMOVED lines=8> */
.L_x_26573:
[----:B------:R-:W-:Y:S05]  /*2df0*/  BSYNC B8 ;  /* 0x0000000000087941 */ /* 0x000fea0003800000 */
.L_x_26572:
        /* <DEDUP_REMOVED lines=358> */
.L_x_26597:
        /* <DEDUP_REMOVED lines=26> */
.L_x_26608:
        /* <DEDUP_REMOVED lines=31> */
.L_x_26601:
[----:B------:R-:W-:Y:S05]  /*47f0*/  BSYNC B6 ;  /* 0x0000000000067941 */ /* 0x000fea0003800000 */
.L_x_26600:
        /* <DEDUP_REMOVED lines=41> */
.L_x_26603:
[----:B------:R-:W-:Y:S05]  /*4a90*/  BSYNC B6 ;  /* 0x0000000000067941 */ /* 0x000fea0003800000 */
.L_x_26602:
        /* <DEDUP_REMOVED lines=42> */
.L_x_26605:
[----:B------:R-:W-:Y:S05]  /*4d40*/  BSYNC B6 ;  /* 0x0000000000067941 */ /* 0x000fea0003800000 */
.L_x_26604:
        /* <DEDUP_REMOVED lines=42> */
.L_x_26607:
[----:B------:R-:W-:Y:S05]  /*4ff0*/  BSYNC B6 ;  /* 0x0000000000067941 */ /* 0x000fea0003800000 */
.L_x_26606:
        /* <DEDUP_REMOVED lines=19> */
.L_x_26599:
        /* <DEDUP_REMOVED lines=35> */
.L_x_26610:
[----:B------:R-:W-:Y:S05]  /*5360*/  BSYNC B6 ;  /* 0x0000000000067941 */ /* 0x000fea0003800000 */
.L_x_26609:
        /* <DEDUP_REMOVED lines=43> */
.L_x_26612:
[----:B------:R-:W-:Y:S05]  /*5620*/  BSYNC B6 ;  /* 0x0000000000067941 */ /* 0x000fea0003800000 */
.L_x_26611:
        /* <DEDUP_REMOVED lines=43> */
.L_x_26614:
[----:B------:R-:W-:Y:S05]  /*58e0*/  BSYNC B6 ;  /* 0x0000000000067941 */ /* 0x000fea0003800000 */
.L_x_26613:
        /* <DEDUP_REMOVED lines=10> */
.L_x_26598:
        /* <DEDUP_REMOVED lines=16> */
.L_x_26616:
[----:B------:R-:W-:Y:S02]  /*5a90*/  ULDC UR4, c[0x0][0x6f0] ;  /* 0x0001bc0000047ab9 */ /* 0x000fe40000000800 */
[----:B------:R-:W-:-:S07]  /*5aa0*/  MOV R2, UR4 ;  /* 0x0000000400027c02 */ /* 0x000fce0008000f00 */
.L_x_26617:
[----:B------:R-:W-:Y:S05]  /*5ab0*/  BSYNC B0 ;  /* 0x0000000000007941 */ /* 0x000fea0003800000 */
.L_x_26615:
[----:B------:R-:W-:Y:S01]  /*5ac0*/  ULDC.64 UR4, c[0x0][0x478] ;  /* 0x00011e0000047ab9 */ /* 0x000fe20000000a00 */
[----:B------:R-:W-:Y:S01]  /*5ad0*/  VIADD R23, R23, 0x80 ;  /* 0x0000008017177836 */ /* 0x000fe20000000000 */
[----:B------:R-:W-:Y:S01]  /*5ae0*/  IADD3 R16, P0, P1, R16, UR4, R28 ;  /* 0x0000000410107c10 */ /* 0x000fe2000f91e01c */
[----:B------:R-:W-:-:S03]  /*5af0*/  IMAD.MOV.U32 R3, RZ, RZ, RZ ;  /* 0x000000ffff037224 */ /* 0x000fc600078e00ff */
[----:B------:R-:W-:-:S05]  /*5b00*/  IADD3.X R17, R17, UR5, RZ, P0, P1 ;  /* 0x0000000511117c10 */ /* 0x000fca00087e24ff */
[----:B------:R0:W-:Y:S02]  /*5b10*/  STG.E.U8 desc[UR36][R16.64], R2 ;  /* 0x0000000210007986 */ /* 0x0001e4000c101124 */
[----:B0-----:R-:W-:-:S07]  /*5b20*/  MOV R2, R23 ;  /* 0x0000001700027202 */ /* 0x001fce0000000f00 */
.L_x_26596:
[----:B------:R-:W-:Y:S05]  /*5b30*/  BSYNC B8 ;  /* 0x0000000000087941 */ /* 0x000fea0003800000 */
.L_x_26595:
        /* <DEDUP_REMOVED lines=358> */
.L_x_26620:
        /* <DEDUP_REMOVED lines=26> */
.L_x_26631:
        /* <DEDUP_REMOVED lines=31> */
.L_x_26624:
[----:B------:R-:W-:Y:S05]  /*7530*/  BSYNC B6 ;  /* 0x0000000000067941 */ /* 0x000fea0003800000 */
.L_x_26623:
        /* <DEDUP_REMOVED lines=41> */
.L_x_26626:
[----:B------:R-:W-:Y:S05]  /*77d0*/  BSYNC B6 ;  /* 0x0000000000067941 */ /* 0x000fea0003800000 */
.L_x_26625:
        /* <DEDUP_REMOVED lines=42> */
.L_x_26628:
[----:B------:R-:W-:Y:S05]  /*7a80*/  BSYNC B6 ;  /* 0x0000000000067941 */ /* 0x000fea0003800000 */
.L_x_26627:
        /* <DEDUP_REMOVED lines=42> */
.L_x_26630:
[----:B------:R-:W-:Y:S05]  /*7d30*/  BSYNC B6 ;  /* 0x0000000000067941 */ /* 0x000fea0003800000 */
.L_x_26629:
        /* <DEDUP_REMOVED lines=19> */
.L_x_26622:
        /* <DEDUP_REMOVED lines=35> */
.L_x_26633:
[----:B------:R-:W-:Y:S05]  /*80a0*/  BSYNC B6 ;  /* 0x0000000000067941 */ /* 0x000fea0003800000 */
.L_x_26632:
        /* <DEDUP_REMOVED lines=43> */
.L_x_26635:
[----:B------:R-:W-:Y:S05]  /*8360*/  BSYNC B6 ;  /* 0x0000000000067941 */ /* 0x000fea0003800000 */
.L_x_26634:
        /* <DEDUP_REMOVED lines=43> */
.L_x_26637:
[----:B------:R-:W-:Y:S05]  /*8620*/  BSYNC B6 ;  /* 0x0000000000067941 */ /* 0x000fea0003800000 */
.L_x_26636:
        /* <DEDUP_REMOVED lines=10> */
.L_x_26621:
        /* <DEDUP_REMOVED lines=16> */
.L_x_26639:
[----:B------:R-:W-:Y:S02]  /*87d0*/  ULDC UR4, c[0x0][0x6f0] ;  /* 0x0001bc0000047ab9 */ /* 0x000fe40000000800 */
[----:B------:R-:W-:-:S07]  /*87e0*/  IMAD.U32 R2, RZ, RZ, UR4 ;  /* 0x00000004ff027e24 */ /* 0x000fce000f8e00ff */
.L_x_26640:
[----:B------:R-:W-:Y:S05]  /*87f0*/  BSYNC B0 ;  /* 0x0000000000007941 */ /* 0x000fea0003800000 */
.L_x_26638:
[----:B------:R-:W-:Y:S01]  /*8800*/  ULDC.64 UR4, c[0x0][0x478] ;  /* 0x00011e0000047ab9 */ /* 0x000fe20000000a00 */
[----:B------:R-:W-:Y:S01]  /*8810*/  IADD3 R23, R23, 0x80, RZ ;  /* 0x0000008017177810 */ /* 0x000fe20007ffe0ff */
[----:B------:R-:W-:Y:S01]  /*8820*/  HFMA2.MMA R3, -RZ, RZ, 0, 0 ;  /* 0x00000000ff037435 */ /* 0x000fe200000001ff */
[----:B------:R-:W-:-:S04]  /*8830*/  IADD3 R16, P0, P1, R16, UR4, R28 ;  /* 0x0000000410107c10 */ /* 0x000fc8000f91e01c */
[----:B------:R-:W-:-:S05]  /*8840*/  IADD3.X R17, R17, UR5, RZ, P0, P1 ;  /* 0x0000000511117c10 */ /* 0x000fca00087e24ff */
[----:B------:R0:W-:Y:S02]  /*8850*/  STG.E.U8 desc[UR36][R16.64], R2 ;  /* 0x0000000210007986 */ /* 0x0001e4000c101124 */
[----:B0-----:R-:W-:-:S07]  /*8860*/  IMAD.MOV.U32 R2, RZ, RZ, R23 ;  /* 0x000000ffff027224 */ /* 0x001fce00078e0017 */
.L_x_26619:
[----:B------:R-:W-:Y:S05]  /*8870*/  BSYNC B8 ;  /* 0x0000000000087941 */ /* 0x000fea0003800000 */
.L_x_26618:
        /* <DEDUP_REMOVED lines=358> */
.L_x_26641:
        /* <DEDUP_REMOVED lines=26> */
.L_x_26652:
        /* <DEDUP_REMOVED lines=30> */
.L_x_26645:
[----:B------:R-:W-:Y:S05]  /*a260*/  BSYNC B6 ;  /* 0x0000000000067941 */ /* 0x000fea0003800000 */
.L_x_26644:
        /* <DEDUP_REMOVED lines=41> */
.L_x_26647:
[----:B------:R-:W-:Y:S05]  /*a500*/  BSYNC B6 ;  /* 0x0000000000067941 */ /* 0x000fea0003800000 */
.L_x_26646:
        /* <DEDUP_REMOVED lines=42> */
.L_x_26649:
[----:B------:R-:W-:Y:S05]  /*a7b0*/  BSYNC B6 ;  /* 0x0000000000067941 */ /* 0x000fea0003800000 */
.L_x_26648:
        /* <DEDUP_REMOVED lines=42> */
.L_x_26651:
[----:B------:R-:W-:Y:S05]  /*aa60*/  BSYNC B6 ;  /* 0x0000000000067941 */ /* 0x000fea0003800000 */
.L_x_26650:
        /* <DEDUP_REMOVED lines=19> */
.L_x_26643:
        /* <DEDUP_REMOVED lines=36> */
.L_x_26654:
[----:B------:R-:W-:Y:S05]  /*ade0*/  BSYNC B6 ;  /* 0x0000000000067941 */ /* 0x000fea0003800000 */
.L_x_26653:
        /* <DEDUP_REMOVED lines=44> */
.L_x_26656:
[----:B------:R-:W-:Y:S05]  /*b0b0*/  BSYNC B6 ;  /* 0x0000000000067941 */ /* 0x000fea0003800000 */
.L_x_26655:
        /* <DEDUP_REMOVED lines=44> */
.L_x_26658:
[----:B------:R-:W-:Y:S05]  /*b380*/  BSYNC B6 ;  /* 0x0000000000067941 */ /* 0x000fea0003800000 */
.L_x_26657:
        /* <DEDUP_REMOVED lines=10> */
.L_x_26642:
        /* <DEDUP_REMOVED lines=16> */
.L_x_26660:
[----:B------:R-:W-:Y:S02]  /*b530*/  ULDC UR4, c[0x0][0x6f0] ;  /* 0x0001bc0000047ab9 */ /* 0x000fe40000000800 */
[----:B------:R-:W-:-:S07]  /*b540*/  MOV R2, UR4 ;  /* 0x0000000400027c02 */ /* 0x000fce0008000f00 */
.L_x_26661:
[----:B------:R-:W-:Y:S05]  /*b550*/  BSYNC B0 ;  /* 0x0000000000007941 */ /* 0x000fea0003800000 */
.L_x_26659:
[----:B------:R-:W-:Y:S02]  /*b560*/  ULDC.64 UR4, c[0x0][0x478] ;  /* 0x00011e0000047ab9 */ /* 0x000fe40000000a00 */
[----:B------:R-:W-:-:S04]  /*b570*/  IADD3 R16, P0, P1, R16, UR4, R22 ;  /* 0x0000000410107c10 */ /* 0x000fc8000f91e016 */
[----:B------:R-:W-:-:S05]  /*b580*/  IADD3.X R17, R17, UR5, RZ, P0, P1 ;  /* 0x0000000511117c10 */ /* 0x000fca00087e24ff */
[----:B------:R-:W-:Y:S01]  /*b590*/  STG.E.U8 desc[UR36][R16.64], R2 ;  /* 0x0000000210007986 */ /* 0x000fe2000c101124 */
[----:B------:R-:W-:Y:S05]  /*b5a0*/  EXIT ;  /* 0x000000000000794d */ /* 0x000fea0003800000 */
.L_x_26662:
        /* <DEDUP_REMOVED lines=13> */
.L_x_28151:


//--------------------- .text._ZN2at6native24index_elementwise_kernelILi128ELi4EZNS0_16gpu_index_kernelIZZZNS0_31index_put_kernel_quantized_cudaERNS_14TensorIteratorEN3c108ArrayRefIlEES7_bdiENKUlvE_clEvENKUlvE1_clEvEUlPcPKclE_EEvRNS_18TensorIteratorBaseES7_S7_RKT_bEUliE_EEvlT1_ --------------------------
	.section	.text._ZN2at6native24index_elementwise_kernelILi128ELi4EZNS0_16gpu_index_kernelIZZZNS0_31index_put_kernel_quantized_cudaERNS_14TensorIteratorEN3c108ArrayRefIlEES7_bdiENKUlvE_clEvENKUlvE1_clEvEUlPcPKclE_EEvRNS_18TensorIteratorBaseES7_S7_RKT_bEUliE_EEvlT1_,"ax",@progbits
	.align	128
        .global         _ZN2at6native24index_elementwise_kernelILi128ELi4EZNS0_16gpu_index_kernelIZZZNS0_31index_put_kernel_quantized_cudaERNS_14TensorIteratorEN3c108ArrayRefIlEES7_bdiENKUlvE_clEvENKUlvE1_clEvEUlPcPKclE_EEvRNS_18TensorIteratorBaseES7_S7_RKT_bEUliE_EEvlT1_
        .type           _ZN2at6native24index_elementwise_kernelILi128ELi4EZNS0_16gpu_index_kernelIZZZNS0_31index_put_kernel_quantized_cudaERNS_14TensorIteratorEN3c108ArrayRefIlEES7_bdiENKUlvE_clEvENKUlvE1_clEvEUlPcPKclE_EEvRNS_18TensorIteratorBaseES7_S7_RKT_bEUliE_EEvlT1_,@function
        .size           _ZN2at6native24index_elementwise_kernelILi128ELi4EZNS0_16gpu_index_kernelIZZZNS0_31index_put_kernel_quantized_cudaERNS_14TensorIteratorEN3c108ArrayRefIlEES7_bdiENKUlvE_clEvENKUlvE1_clEvEUlPcPKclE_EEvRNS_18TensorIteratorBaseES7_S7_RKT_bEUliE_EEvlT1_,(.L_x_28152 - _ZN2at6native24index_elementwise_kernelILi128ELi4EZNS0_16gpu_index_kernelIZZZNS0_31index_put_kernel_quantized_cudaERNS_14TensorIteratorEN3c108ArrayRefIlEES7_bdiENKUlvE_clEvENKUlvE1_clEvEUlPcPKclE_EEvRNS_18TensorIteratorBaseES7_S7_RKT_bEUliE_EEvlT1_)
        .other          _ZN2at6native24index_elementwise_kernelILi128ELi4EZNS0_16gpu_index_kernelIZZZNS0_31index_put_kernel_quantized_cudaERNS_14TensorIteratorEN3c108ArrayRefIlEES7_bdiENKUlvE_clEvENKUlvE1_clEvEUlPcPKclE_EEvRNS_18TensorIteratorBaseES7_S7_RKT_bEUliE_EEvlT1_,@"STO_CUDA_ENTRY STV_DEFAULT"
_ZN2at6native24index_elementwise_kernelILi128ELi4EZNS0_16gpu_index_kernelIZZZNS0_31index_put_kernel_quantized_cudaERNS_14TensorIteratorEN3c108ArrayRefIlEES7_bdiENKUlvE_clEvENKUlvE1_clEvEUlPcPKclE_EEvRNS_18TensorIteratorBaseES7_S7_RKT_bEUliE_EEvlT1_:
.text._ZN2at6native24index_elementwise_kernelILi128ELi4EZNS0_16gpu_index_kernelIZZZNS0_31index_put_kernel_quantized_cudaERNS_14TensorIteratorEN3c108ArrayRefIlEES7_bdiENKUlvE_clEvENKUlvE1_clEvEUlPcPKclE_EEvRNS_18TensorIteratorBaseES7_S7_RKT_bEUliE_EEvlT1_:
        /* <DEDUP_REMOVED lines=366> */
.L_x_26665:
        /* <DEDUP_REMOVED lines=26> */
.L_x_26676:
        /* <DEDUP_REMOVED lines=30> */
.L_x_26669:
[----:B------:R-:W-:Y:S05]  /*1a60*/  BSYNC B6 ;  /* 0x0000000000067941 */ /* 0x000fea0003800000 */
.L_x_26668:
        /* <DEDUP_REMOVED lines=41> */
.L_x_26671:
[----:B------:R-:W-:Y:S05]  /*1d00*/  BSYNC B6 ;  /* 0x0000000000067941 */ /* 0x000fea0003800000 */
.L_x_26670:
        /* <DEDUP_REMOVED lines=42> */
.L_x_26673:
[----:B------:R-:W-:Y:S05]  /*1fb0*/  BSYNC B6 ;  /* 0x0000000000067941 */ /* 0x000fea0003800000 */
.L_x_26672:
        /* <DEDUP_REMOVED lines=42> */
.L_x_26675:
[----:B------:R-:W-:Y:S05]  /*2260*/  BSYNC B6 ;  /* 0x0000000000067941 */ /* 0x000fea0003800000 */
.L_x_26674:
        /* <DEDUP_REMOVED lines=19> */
.L_x_26667:
        /* <DEDUP_REMOVED lines=37> */
.L_x_26678:
[----:B------:R-:W-:Y:S05]  /*25f0*/  BSYNC B6 ;  /* 0x0000000000067941 */ /* 0x000fea0003800000 */
.L_x_26677:
        /* <DEDUP_REMOVED lines=44> */
.L_x_26680:
[----:B------:R-:W-:Y:S05]  /*28c0*/  BSYNC B6 ;  /* 0x0000000000067941 */ /* 0x000fea0003800000 */
.L_x_26679:
        /* <DEDUP_REMOVED lines=44> */
.L_x_26682:
[----:B------:R-:W-:Y:S05]  /*2b90*/  BSYNC B6 ;  /* 0x0000000000067941 */ /* 0x000fea0003800000 */
.L_x_26681:
        /* <DEDUP_REMOVED lines=10> */
.L_x_26666:
        /* <DEDUP_REMOVED lines=8> */
[----:B0-----:R-:W-:-:S04]  /*2cc0*/  ISETP.GE.U32.AND P0, PT, R2, -0x80000000, PT ;  /* 0x800000000200780c */ /* 0x001fc80003f06070 */
[----:B------:R-:W-:-:S13]  /*2cd0*/  ISETP.GE.AND.EX P0, PT, R3, -0x1, PT, P0 ;  /* 0xffffffff0300780c */ /* 0x000fda0003f06300 */
[----:B------:R-:W-:Y:S05]  /*2ce0*/  @!P0 BRA `(.L_x_26684) ;  /* 0x0000000000188947 */ /* 0x000fea0003800000 */
[----:B------:R-:W-:-:S04]  /*2cf0*/  ISETP.GE.U32.AND P0, PT, R2, -0x80000000, PT ;  /* 0x800000000200780c */ /* 0x000fc80003f06070 */
[----:B------:R-:W-:-:S13]  /*2d00*/  ISETP.GE.AND.EX P0, PT, R3, RZ, PT, P0 ;  /* 0x000000ff0300720c */ /* 0x000fda0003f06300 */
[----:B------:R-:W-:Y:S05]  /*2d10*/  @!P0 BRA `(.L_x_26685) ;  /* 0x0000000000148947 */ /* 0x000fea0003800000 */
[----:B------:R-:W-:Y:S02]  /*2d20*/  ULDC UR4, c[0x0][0x6f8] ;  /* 0x0001be0000047ab9 */ /* 0x000fe40000000800 */
[----:B------:R-:W-:Y:S01]  /*2d30*/  IMAD.U32 R2, RZ, RZ, UR4 ;  /* 0x00000004ff027e24 */ /* 0x000fe2000f8e00ff */
[----:B------:R-:W-:Y:S06]  /*2d40*/  BRA `(.L_x_26685) ;  /* 0x0000000000087947 */ /* 0x000fec0003800000 */
.L_x_26684:
[----:B------:R-:W-:Y:S02]  /*2d50*/  ULDC UR4, c[0x0][0x6f0] ;  /* 0x0001bc0000047ab9 */ /* 0x000fe40000000800 */
[----:B------:R-:W-:-:S07]  /*2d60*/  MOV R2, UR4 ;  /* 0x0000000400027c02 */ /* 0x000fce0008000f00 */
.L_x_26685:
[----:B------:R-:W-:Y:S05]  /*2d70*/  BSYNC B0 ;  /* 0x0000000000007941 */ /* 0x000fea0003800000 */
.L_x_26683:
[----:B------:R-:W-:Y:S01]  /*2d80*/  ULDC.64 UR4, c[0x0][0x478] ;  /* 0x00011e0000047ab9 */ /* 0x000fe20000000a00 */
[----:B------:R-:W-:Y:S01]  /*2d90*/  IMAD R23, R30, 0x200, R29 ;  /* 0x000002001e177824 */ /* 0x000fe200078e021d */
[----:B------:R-:W-:Y:S01]  /*2da0*/  IADD3 R16, P0, P1, R16, UR4, R27 ;  /* 0x0000000410107c10 */ /* 0x000fe2000f91e01b */
[----:B------:R-:W-:-:S03]  /*2db0*/  HFMA2.MMA R3, -RZ, RZ, 0, 0 ;  /* 0x00000000ff037435 */ /* 0x000fc600000001ff */
[----:B------:R-:W-:Y:S02]  /*2dc0*/  IADD3.X R17, R17, UR5, RZ, P0, P1 ;  /* 0x0000000511117c10 */ /* 0x000fe400087e24ff */
[----:B------:R-:W-:-:S03]  /*2dd0*/  IADD3 R23, R23, 0x80, RZ ;  /* 0x0000008017177810 */ /* 0x000fc60007ffe0ff */
[----:B------:R0:W-:Y:S02]  /*2de0*/  STG.E desc[UR36][R16.64], R2 ;  /* 0x0000000210007986 */ /* 0x0001e4000c101924 */
[----:B0-----:R-:W-:-:S07]  /*2df0*/  IMAD.MOV.U32 R2, RZ, RZ, R23 ;  /* 0x000000ffff027224 */ /* 0x001fce00078e0017 */
.L_x_26664:
[----:B------:R-:W-:Y:S05]  /*2e00*/  BSYNC B8 ;  /* 0x0000000000087941 */ /* 0x000fea0003800000 */
.L_x_26663:
        /* <DEDUP_REMOVED lines=358> */
.L_x_26688:
        /* <DEDUP_REMOVED lines=26> */
.L_x_26699:
        /* <DEDUP_REMOVED lines=31> */
.L_x_26692:
[----:B------:R-:W-:Y:S05]  /*4800*/  BSYNC B6 ;  /* 0x0000000000067941 */ /* 0x000fea0003800000 */
.L_x_26691:
        /* <DEDUP_REMOVED lines=41> */
.L_x_26694:
[----:B------:R-:W-:Y:S05]  /*4aa0*/  BSYNC B6 ;  /* 0x0000000000067941 */ /* 0x000fea0003800000 */
.L_x_26693:
        /* <DEDUP_REMOVED lines=42> */
.L_x_26696:
[----:B------:R-:W-:Y:S05]  /*4d50*/  BSYNC B6 ;  /* 0x0000000000067941 */ /* 0x000fea0003800000 */
.L_x_26695:
        /* <DEDUP_REMOVED lines=42> */
.L_x_26698:
[----:B------:R-:W-:Y:S05]  /*5000*/  BSYNC B6 ;  /* 0x0000000000067941 */ /* 0x000fea0003800000 */
.L_x_26697:
        /* <DEDUP_REMOVED lines=19> */
.L_x_26690:
        /* <DEDUP_REMOVED lines=35> */
.L_x_26701:
[----:B------:R-:W-:Y:S05]  /*5370*/  BSYNC B6 ;  /* 0x0000000000067941 */ /* 0x000fea0003800000 */
.L_x_26700:
        /* <DEDUP_REMOVED lines=43> */
.L_x_26703:
[----:B------:R-:W-:Y:S05]  /*5630*/  BSYNC B6 ;  /* 0x0000000000067941 */ /* 0x000fea0003800000 */
.L_x_26702:
        /* <DEDUP_REMOVED lines=43> */
.L_x_26705:
[----:B------:R-:W-:Y:S05]  /*58f0*/  BSYNC B6 ;  /* 0x0000000000067941 */ /* 0x000fea0003800000 */
.L_x_26704:
        /* <DEDUP_REMOVED lines=10> */
.L_x_26689:
        /* <DEDUP_REMOVED lines=17> */
.L_x_26707:
[----:B------:R-:W-:Y:S02]  /*5ab0*/  ULDC UR4, c[0x0][0x6f0] ;  /* 0x0001bc0000047ab9 */ /* 0x000fe40000000800 */
[----:B------:R-:W-:-:S07]  /*5ac0*/  MOV R2, UR4 ;  /* 0x0000000400027c02 */ /* 0x000fce0008000f00 */
.L_x_26708:
[----:B------:R-:W-:Y:S05]  /*5ad0*/  BSYNC B0 ;  /* 0x0000000000007941 */ /* 0x000fea0003800000 */
.L_x_26706:
[----:B------:R-:W-:Y:S01]  /*5ae0*/  ULDC.64 UR4, c[0x0][0x478] ;  /* 0x00011e0000047ab9 */ /* 0x000fe20000000a00 */
[----:B------:R-:W-:Y:S01]  /*5af0*/  VIADD R23, R23, 0x80 ;  /* 0x0000008017177836 */ /* 0x000fe20000000000 */
[----:B------:R-:W-:Y:S01]  /*5b00*/  IADD3 R16, P0, P1, R16, UR4, R28 ;  /* 0x0000000410107c10 */ /* 0x000fe2000f91e01c */
[----:B------:R-:W-:-:S03]  /*5b10*/  IMAD.MOV.U32 R3, RZ, RZ, RZ ;  /* 0x000000ffff037224 */ /* 0x000fc600078e00ff */
[----:B------:R-:W-:-:S05]  /*5b20*/  IADD3.X R17, R17, UR5, RZ, P0, P1 ;  /* 0x0000000511117c10 */ /* 0x000fca00087e24ff */
[----:B------:R0:W-:Y:S02]  /*5b30*/  STG.E desc[UR36][R16.64], R2 ;  /* 0x0000000210007986 */ /* 0x0001e4000c101924 */
[----:B0-----:R-:W-:-:S07]  /*5b40*/  MOV R2, R23 ;  /* 0x0000001700027202 */ /* 0x001fce0000000f00 */
.L_x_26687:
[----:B------:R-:W-:Y:S05]  /*5b50*/  BSYNC B8 ;  /* 0x0000000000087941 */ /* 0x000fea0003800000 */
.L_x_26686:
        /* <DEDUP_REMOVED lines=358> */
.L_x_26711:
        /* <DEDUP_REMOVED lines=26> */
.L_x_26722:
        /* <DEDUP_REMOVED lines=31> */
.L_x_26715:
[----:B------:R-:W-:Y:S05]  /*7550*/  BSYNC B6 ;  /* 0x0000000000067941 */ /* 0x000fea0003800000 */
.L_x_26714:
        /* <DEDUP_REMOVED lines=41> */
.L_x_26717:
[----:B------:R-:W-:Y:S05]  /*77f0*/  BSYNC B6 ;  /* 0x0000000000067941 */ /* 0x000fea0003800000 */
.L_x_26716:
        /* <DEDUP_REMOVED lines=42> */
.L_x_26719:
[----:B------:R-:W-:Y:S05]  /*7aa0*/  BSYNC B6 ;  /* 0x0000000000067941 */ /* 0x000fea0003800000 */
.L_x_26718:
        /* <DEDUP_REMOVED lines=42> */
.L_x_26721:
[----:B------:R-:W-:Y:S05]  /*7d50*/  BSYNC B6 ;  /* 0x0000000000067941 */ /* 0x000fea0003800000 */
.L_x_26720:
        /* <DEDUP_REMOVED lines=19> */
.L_x_26713:
        /* <DEDUP_REMOVED lines=35> */
.L_x_26724:
[----:B------:R-:W-:Y:S05]  /*80c0*/  BSYNC B6 ;  /* 0x0000000000067941 */ /* 0x000fea0003800000 */
.L_x_26723:
        /* <DEDUP_REMOVED lines=43> */
.L_x_26726:
[----:B------:R-:W-:Y:S05]  /*8380*/  BSYNC B6 ;  /* 0x0000000000067941 */ /* 0x000fea0003800000 */
.L_x_26725:
        /* <DEDUP_REMOVED lines=43> */
.L_x_26728:
[----:B------:R-:W-:Y:S05]  /*8640*/  BSYNC B6 ;  /* 0x0000000000067941 */ /* 0x000fea0003800000 */
.L_x_26727:
        /* <DEDUP_REMOVED lines=10> */
.L_x_26712:
        /* <DEDUP_REMOVED lines=15> */
[----:B------:R-:W-:Y:S01]  /*87e0*/  MOV R2, UR4 ;  /* 0x0000000400027c02 */ /* 0x000fe20008000f00 */
[----:B------:R-:W-:Y:S06]  /*87f0*/  BRA `(.L_x_26731) ;  /* 0x0000000000087947 */ /* 0x000fec0003800000 */
.L_x_26730:
[----:B------:R-:W-:Y:S02]  /*8800*/  ULDC UR4, c[0x0][0x6f0] ;  /* 0x0001bc0000047ab9 */ /* 0x000fe40000000800 */
[----:B------:R-:W-:-:S07]  /*8810*/  IMAD.U32 R2, RZ, RZ, UR4 ;  /* 0x00000004ff027e24 */ /* 0x000fce000f8e00ff */
.L_x_26731:
[----:B------:R-:W-:Y:S05]  /*8820*/  BSYNC B0 ;  /* 0x0000000000007941 */ /* 0x000fea0003800000 */
.L_x_26729:
[----:B------:R-:W-:Y:S01]  /*8830*/  ULDC.64 UR4, c[0x0][0x478] ;  /* 0x00011e0000047ab9 */ /* 0x000fe20000000a00 */
[----:B------:R-:W-:Y:S01]  /*8840*/  IADD3 R23, R23, 0x80, RZ ;  /* 0x0000008017177810 */ /* 0x000fe20007ffe0ff */
[----:B------:R-:W-:Y:S01]  /*8850*/  HFMA2.MMA R3, -RZ, RZ, 0, 0 ;  /* 0x00000000ff037435 */ /* 0x000fe200000001ff */
[----:B------:R-:W-:-:S04]  /*8860*/  IADD3 R16, P0, P1, R16, UR4, R28 ;  /* 0x0000000410107c10 */ /* 0x000fc8000f91e01c */
[----:B------:R-:W-:-:S05]  /*8870*/  IADD3.X R17, R17, UR5, RZ, P0, P1 ;  /* 0x0000000511117c10 */ /* 0x000fca00087e24ff */
[----:B------:R0:W-:Y:S02]  /*8880*/  STG.E desc[UR36][R16.64], R2 ;  /* 0x0000000210007986 */ /* 0x0001e4000c101924 */
[----:B0-----:R-:W-:-:S07]  /*8890*/  IMAD.MOV.U32 R2, RZ, RZ, R23 ;  /* 0x000000ffff027224 */ /* 0x001fce00078e0017 */
.L_x_26710:
[----:B------:R-:W-:Y:S05]  /*88a0*/  BSYNC B8 ;  /* 0x0000000000087941 */ /* 0x000fea0003800000 */
.L_x_26709:
        /* <DEDUP_REMOVED lines=358> */
.L_x_26732:
        /* <DEDUP_REMOVED lines=26> */
.L_x_26743:
        /* <DEDUP_REMOVED lines=30> */
.L_x_26736:
[----:B------:R-:W-:Y:S05]  /*a290*/  BSYNC B6 ;  /* 0x0000000000067941 */ /* 0x000fea0003800000 */
.L_x_26735:
        /* <DEDUP_REMOVED lines=41> */
.L_x_26738:
[----:B------:R-:W-:Y:S05]  /*a530*/  BSYNC B6 ;  /* 0x0000000000067941 */ /* 0x000fea0003800000 */
.L_x_26737:
        /* <DEDUP_REMOVED lines=42> */
.L_x_26740:
[----:B------:R-:W-:Y:S05]  /*a7e0*/  BSYNC B6 ;  /* 0x0000000000067941 */ /* 0x000fea0003800000 */
.L_x_26739:
        /* <DEDUP_REMOVED lines=42> */
.L_x_26742:
[----:B------:R-:W-:Y:S05]  /*aa90*/  BSYNC B6 ;  /* 0x0000000000067941 */ /* 0x000fea0003800000 */
.L_x_26741:
        /* <DEDUP_REMOVED lines=19> */
.L_x_26734:
        /* <DEDUP_REMOVED lines=36> */
.L_x_26745:
[----:B------:R-:W-:Y:S05]  /*ae10*/  BSYNC B6 ;  /* 0x0000000000067941 */ /* 0x000fea0003800000 */
.L_x_26744:
        /* <DEDUP_REMOVED lines=44> */
.L_x_26747:
[----:B------:R-:W-:Y:S05]  /*b0e0*/  BSYNC B6 ;  /* 0x0000000000067941 */ /* 0x000fea0003800000 */
.L_x_26746:
        /* <DEDUP_REMOVED lines=44> */
.L_x_26749:
[----:B------:R-:W-:Y:S05]  /*b3b0*/  BSYNC B6 ;  /* 0x0000000000067941 */ /* 0x000fea0003800000 */
.L_x_26748:
        /* <DEDUP_REMOVED lines=10> */
.L_x_26733:
        /* <DEDUP_REMOVED lines=17> */
.L_x_26751:
[----:B------:R-:W-:Y:S02]  /*b570*/  ULDC UR4, c[0x0][0x6f0] ;  /* 0x0001bc0000047ab9 */ /* 0x000fe40000000800 */
[----:B------:R-:W-:-:S07]  /*b580*/  MOV R2, UR4 ;  /* 0x0000000400027c02 */ /* 0x000fce0008000f00 */
.L_x_26752:
[----:B------:R-:W-:Y:S05]  /*b590*/  BSYNC B0 ;  /* 0x0000000000007941 */ /* 0x000fea0003800000 */
.L_x_26750:
[----:B------:R-:W-:Y:S02]  /*b5a0*/  ULDC.64 UR4, c[0x0][0x478] ;  /* 0x00011e0000047ab9 */ /* 0x000fe40000000a00 */
[----:B------:R-:W-:-:S04]  /*b5b0*/  IADD3 R16, P0, P1, R16, UR4, R22 ;  /* 0x0000000410107c10 */ /* 0x000fc8000f91e016 */
[----:B------:R-:W-:-:S05]  /*b5c0*/  IADD3.X R17, R17, UR5, RZ, P0, P1 ;  /* 0x0000000511117c10 */ /* 0x000fca00087e24ff */
[----:B------:R-:W-:Y:S01]  /*b5d0*/  STG.E desc[UR36][R16.64], R2 ;  /* 0x0000000210007986 */ /* 0x000fe2000c101924 */
[----:B------:R-:W-:Y:S05]  /*b5e0*/  EXIT ;  /* 0x000000000000794d */ /* 0x000fea0003800000 */
.L_x_26753:
        /* <DEDUP_REMOVED lines=9> */
.L_x_28152:


//--------------------- .text._ZN2at6native24index_elementwise_kernelILi128ELi4EZNS0_16gpu_index_kernelIZZZNS0_31index_put_kernel_quantized_cudaERNS_14TensorIteratorEN3c108ArrayRefIlEES7_bdiENKUlvE_clEvENKUlvE0_clEvEUlPcPKclE_EEvRNS_18TensorIteratorBaseES7_S7_RKT_bEUliE_EEvlT1_ --------------------------
	.section	.text._ZN2at6native24index_elementwise_kernelILi128ELi4EZNS0_16gpu_index_kernelIZZZNS0_31index_put_kernel_quantized_cudaERNS_14TensorIteratorEN3c108ArrayRefIlEES7_bdiENKUlvE_clEvENKUlvE0_clEvEUlPcPKclE_EEvRNS_18TensorIteratorBaseES7_S7_RKT_bEUliE_EEvlT1_,"ax",@progbits
	.align	128
        .global         _ZN2at6native24index_elementwise_kernelILi128ELi4EZNS0_16gpu_index_kernelIZZZNS0_31index_put_kernel_quantized_cudaERNS_14TensorIteratorEN3c108ArrayRefIlEES7_bdiENKUlvE_clEvENKUlvE0_clEvEUlPcPKclE_EEvRNS_18TensorIteratorBaseES7_S7_RKT_bEUliE_EEvlT1_
        .type           _ZN2at6native24index_elementwise_kernelILi128ELi4EZNS0_16gpu_index_kernelIZZZNS0_31index_put_kernel_quantized_cudaERNS_14TensorIteratorEN3c108ArrayRefIlEES7_bdiENKUlvE_clEvENKUlvE0_clEvEUlPcPKclE_EEvRNS_18TensorIteratorBaseES7_S7_RKT_bEUliE_EEvlT1_,@function
        .size           _ZN2at6native24index_elementwise_kernelILi128ELi4EZNS0_16gpu_index_kernelIZZZNS0_31index_put_kernel_quantized_cudaERNS_14TensorIteratorEN3c108ArrayRefIlEES7_bdiENKUlvE_clEvENKUlvE0_clEvEUlPcPKclE_EEvRNS_18TensorIteratorBaseES7_S7_RKT_bEUliE_EEvlT1_,(.L_x_28153 - _ZN2at6native24index_elementwise_kernelILi128ELi4EZNS0_16gpu_index_kernelIZZZNS0_31index_put_kernel_quantized_cudaERNS_14TensorIteratorEN3c108ArrayRefIlEES7_bdiENKUlvE_clEvENKUlvE0_clEvEUlPcPKclE_EEvRNS_18TensorIteratorBaseES7_S7_RKT_bEUliE_EEvlT1_)
        .other          _ZN2at6native24index_elementwise_kernelILi128ELi4EZNS0_16gpu_index_kernelIZZZNS0_31index_put_kernel_quantized_cudaERNS_14TensorIteratorEN3c108ArrayRefIlEES7_bdiENKUlvE_clEvENKUlvE0_clEvEUlPcPKclE_EEvRNS_18TensorIteratorBaseES7_S7_RKT_bEUliE_EEvlT1_,@"STO_CUDA_ENTRY STV_DEFAULT"
_ZN2at6native24index_elementwise_kernelILi128ELi4EZNS0_16gpu_index_kernelIZZZNS0_31index_put_kernel_quantized_cudaERNS_14TensorIteratorEN3c108ArrayRefIlEES7_bdiENKUlvE_clEvENKUlvE0_clEvEUlPcPKclE_EEvRNS_18TensorIteratorBaseES7_S7_RKT_bEUliE_EEvlT1_:
.text._ZN2at6native24index_elementwise_kernelILi128ELi4EZNS0_16gpu_index_kernelIZZZNS0_31index_put_kernel_quantized_cudaERNS_14TensorIteratorEN3c108ArrayRefIlEES7_bdiENKUlvE_clEvENKUlvE0_clEvEUlPcPKclE_EEvRNS_18TensorIteratorBaseES7_S7_RKT_bEUliE_EEvlT1_:
        /* <DEDUP_REMOVED lines=366> */
.L_x_26756:
        /* <DEDUP_REMOVED lines=26> */
.L_x_26767:
        /* <DEDUP_REMOVED lines=30> */
.L_x_26760:
[----:B------:R-:W-:Y:S05]  /*1a60*/  BSYNC B6 ;  /* 0x0000000000067941 */ /* 0x000fea0003800000 */
.L_x_26759:
        /* <DEDUP_REMOVED lines=41> */
.L_x_26762:
[----:B------:R-:W-:Y:S05]  /*1d00*/  BSYNC B6 ;  /* 0x0000000000067941 */ /* 0x000fea0003800000 */
.L_x_26761:
        /* <DEDUP_REMOVED lines=42> */
.L_x_26764:
[----:B------:R-:W-:Y:S05]  /*1fb0*/  BSYNC B6 ;  /* 0x0000000000067941 */ /* 0x000fea0003800000 */
.L_x_26763:
        /* <DEDUP_REMOVED lines=42> */
.L_x_26766:
[----:B------:R-:W-:Y:S05]  /*2260*/  BSYNC B6 ;  /* 0x0000000000067941 */ /* 0x000fea0003800000 */
.L_x_26765:
        /* <DEDUP_REMOVED lines=19> */
.L_x_26758:
        /* <DEDUP_REMOVED lines=37> */
.L_x_26769:
[----:B------:R-:W-:Y:S05]  /*25f0*/  BSYNC B6 ;  /* 0x0000000000067941 */ /* 0x000fea0003800000 */
.L_x_26768:
        /* <DEDUP_REMOVED lines=44> */
.L_x_26771:
[----:B------:R-:W-:Y:S05]  /*28c0*/  BSYNC B6 ;  /* 0x0000000000067941 */ /* 0x000fea0003800000 */
.L_x_26770:
        /* <DEDUP_REMOVED lines=44> */
.L_x_26773:
[----:B------:R-:W-:Y:S05]  /*2b90*/  BSYNC B6 ;  /* 0x0000000000067941 */ /* 0x000fea0003800000 */
.L_x_26772:
        /* <DEDUP_REMOVED lines=10> */
.L_x_26757:
        /* <DEDUP_REMOVED lines=16> */
.L_x_26775:
[----:B------:R-:W-:Y:S02]  /*2d40*/  ULDC UR4, c[0x0][0x6f0] ;  /* 0x0001bc0000047ab9 */ /* 0x000fe40000000800 */
[----:B------:R-:W-:-:S07]  /*2d50*/  MOV R2, UR4 ;  /* 0x0000000400027c02 */ /* 0x000fce0008000f00 */
.L_x_26776:
[----:B------:R-:W-:Y:S05]  /*2d60*/  BSYNC B0 ;  /* 0x0000000000007941 */ /* 0x000fea0003800000 */
.L_x_26774:
        /* <DEDUP_REMOVED lines=8> */
.L_x_26755:
[----:B------:R-:W-:Y:S05]  /*2df0*/  BSYNC B8 ;  /* 0x0000000000087941 */ /* 0x000fea0003800000 */
.L_x_26754:
        /* <DEDUP_REMOVED lines=358> */
.L_x_26779:
        /* <DEDUP_REMOVED lines=26> */
.L_x_26790:
        /* <DEDUP_REMOVED lines=31> */
.L_x_26783:
[----:B------:R-:W-:Y:S05]  /*47f0*/  BSYNC B6 ;  /* 0x0000000000067941 */ /* 0x000fea0003800000 */
.L_x_26782:
        /* <DEDUP_REMOVED lines=41> */
.L_x_26785:
[----:B------:R-:W-:Y:S05]  /*4a90*/  BSYNC B6 ;  /* 0x0000000000067941 */ /* 0x000fea0003800000 */
.L_x_26784:
        /* <DEDUP_REMOVED lines=42> */
.L_x_26787:
[----:B------:R-:W-:Y:S05]  /*4d40*/  BSYNC B6 ;  /* 0x0000000000067941 */ /* 0x000fea0003800000 */
.L_x_26786:
        /* <DEDUP_REMOVED lines=42> */
.L_x_26789:
[----:B------:R-:W-:Y:S05]  /*4ff0*/  BSYNC B6 ;  /* 0x0000000000067941 */ /* 0x000fea0003800000 */
.L_x_26788:
        /* <DEDUP_REMOVED lines=19> */
.L_x_26781:
        /* <DEDUP_REMOVED lines=35> */
.L_x_26792:
[----:B------:R-:W-:Y:S05]  /*5360*/  BSYNC B6 ;  /* 0x0000000000067941 */ /* 0x000fea0003800000 */
.L_x_26791:
        /* <DEDUP_REMOVED lines=43> */
.L_x_26794:
[----:B------:R-:W-:Y:S05]  /*5620*/  BSYNC B6 ;  /* 0x0000000000067941 */ /* 0x000fea0003800000 */
.L_x_26793:
        /* <DEDUP_REMOVED lines=43> */
.L_x_26796:
[----:B------:R-:W-:Y:S05]  /*58e0*/  BSYNC B6 ;  /* 0x0000000000067941 */ /* 0x000fea0003800000 */
.L_x_26795:
        /* <DEDUP_REMOVED lines=10> */
.L_x_26780:
        /* <DEDUP_REMOVED lines=16> */
.L_x_26798:
[----:B------:R-:W-:Y:S02]  /*5a90*/  ULDC UR4, c[0x0][0x6f0] ;  /* 0x0001bc0000047ab9 */ /* 0x000fe40000000800 */
[----:B------:R-:W-:-:S07]  /*5aa0*/  MOV R2, UR4 ;  /* 0x0000000400027c02 */ /* 0x000fce0008000f00 */
.L_x_26799:
[----:B------:R-:W-:Y:S05]  /*5ab0*/  BSYNC B0 ;  /* 0x0000000000007941 */ /* 0x000fea0003800000 */
.L_x_26797:
[----:B------:R-:W-:Y:S01]  /*5ac0*/  ULDC.64 UR4, c[0x0][0x478] ;  /* 0x00011e0000047ab9 */ /* 0x000fe20000000a00 */
[----:B------:R-:W-:Y:S01]  /*5ad0*/  VIADD R23, R23, 0x80 ;  /* 0x0000008017177836 */ /* 0x000fe20000000000 */
[----:B------:R-:W-:Y:S01]  /*5ae0*/  IADD3 R16, P0, P1, R16, UR4, R28 ;  /* 0x0000000410107c10 */ /* 0x000fe2000f91e01c */
[----:B------:R-:W-:-:S03]  /*5af0*/  IMAD.MOV.U32 R3, RZ, RZ, RZ ;  /* 0x000000ffff037224 */ /* 0x000fc600078e00ff */
[----:B------:R-:W-:-:S05]  /*5b00*/  IADD3.X R17, R17, UR5, RZ, P0, P1 ;  /* 0x0000000511117c10 */ /* 0x000fca00087e24ff */
[----:B------:R0:W-:Y:S02]  /*5b10*/  STG.E.U8 desc[UR36][R16.64], R2 ;  /* 0x0000000210007986 */ /* 0x0001e4000c101124 */
[----:B0-----:R-:W-:-:S07]  /*5b20*/  MOV R2, R23 ;  /* 0x0000001700027202 */ /* 0x001fce0000000f00 */
.L_x_26778:
[----:B------:R-:W-:Y:S05]  /*5b30*/  BSYNC B8 ;  /* 0x0000000000087941 */ /* 0x000fea0003800000 */
.L_x_26777:
        /* <DEDUP_REMOVED lines=358> */
.L_x_26802:
        /* <DEDUP_REMOVED lines=26> */
.L_x_26813:
        /* <DEDUP_REMOVED lines=31> */
.L_x_26806:
[----:B------:R-:W-:Y:S05]  /*7530*/  BSYNC B6 ;  /* 0x0000000000067941 */ /* 0x000fea0003800000 */
.L_x_26805:
        /* <DEDUP_REMOVED lines=41> */
.L_x_26808:
[----:B------:R-:W-:Y:S05]  /*77d0*/  BSYNC B6 ;  /* 0x0000000000067941 */ /* 0x000fea0003800000 */
.L_x_26807:
        /* <DEDUP_REMOVED lines=42> */
.L_x_26810:
[----:B------:R-:W-:Y:S05]  /*7a80*/  BSYNC B6 ;  /* 0x0000000000067941 */ /* 0x000fea0003800000 */
.L_x_26809:
        /* <DEDUP_REMOVED lines=42> */
.L_x_26812:
[----:B------:R-:W-:Y:S05]  /*7d30*/  BSYNC B6 ;  /* 0x0000000000067941 */ /* 0x000fea0003800000 */
.L_x_26811:
        /* <DEDUP_REMOVED lines=19> */
.L_x_26804:
        /* <DEDUP_REMOVED lines=35> */
.L_x_26815:
[----:B------:R-:W-:Y:S05]  /*80a0*/  BSYNC B6 ;  /* 0x0000000000067941 */ /* 0x000fea0003800000 */
.L_x_26814:
        /* <DEDUP_REMOVED lines=43> */
.L_x_26817:
[----:B------:R-:W-:Y:S05]  /*8360*/  BSYNC B6 ;  /* 0x0000000000067941 */ /* 0x000fea0003800000 */
.L_x_26816:
        /* <DEDUP_REMOVED lines=43> */
.L_x_26819:
[----:B------:R-:W-:Y:S05]  /*8620*/  BSYNC B6 ;  /* 0x0000000000067941 */ /* 0x000fea0003800000 */
.L_x_26818:
        /* <DEDUP_REMOVED lines=10> */
.L_x_26803:
        /* <DEDUP_REMOVED lines=16> */
.L_x_26821:
[----:B------:R-:W-:Y:S02]  /*87d0*/  ULDC UR4, c[0x0][0x6f0] ;  /* 0x0001bc0000047ab9 */ /* 0x000fe40000000800 */
[----:B------:R-:W-:-:S07]  /*87e0*/  IMAD.U32 R2, RZ, RZ, UR4 ;  /* 0x00000004ff027e24 */ /* 0x000fce000f8e00ff */
.L_x_26822:
[----:B------:R-:W-:Y:S05]  /*87f0*/  BSYNC B0 ;  /* 0x0000000000007941 */ /* 0x000fea0003800000 */
.L_x_26820:
[----:B------:R-:W-:Y:S01]  /*8800*/  ULDC.64 UR4, c[0x0][0x478] ;  /* 0x00011e0000047ab9 */ /* 0x000fe20000000a00 */
[----:B------:R-:W-:Y:S01]  /*8810*/  IADD3 R23, R23, 0x80, RZ ;  /* 0x0000008017177810 */ /* 0x000fe20007ffe0ff */
[----:B------:R-:W-:Y:S01]  /*8820*/  HFMA2.MMA R3, -RZ, RZ, 0, 0 ;  /* 0x00000000ff037435 */ /* 0x000fe200000001ff */
[----:B------:R-:W-:-:S04]  /*8830*/  IADD3 R16, P0, P1, R16, UR4, R28 ;  /* 0x0000000410107c10 */ /* 0x000fc8000f91e01c */
[----:B------:R-:W-:-:S05]  /*8840*/  IADD3.X R17, R17, UR5, RZ, P0, P1 ;  /* 0x0000000511117c10 */ /* 0x000fca00087e24ff */
[----:B------:R0:W-:Y:S02]  /*8850*/  STG.E.U8 desc[UR36][R16.64], R2 ;  /* 0x0000000210007986 */ /* 0x0001e4000c101124 */
[----:B0-----:R-:W-:-:S07]  /*8860*/  IMAD.MOV.U32 R2, RZ, RZ, R23 ;  /* 0x000000ffff027224 */ /* 0x001fce00078e0017 */
.L_x_26801:
[----:B------:R-:W-:Y:S05]  /*8870*/  BSYNC B8 ;  /* 0x0000000000087941 */ /* 0x000fea0003800000 */
.L_x_26800:
        /* <DEDUP_REMOVED lines=358> */
.L_x_26823:
        /* <DEDUP_REMOVED lines=26> */
.L_x_26834:
        /* <DEDUP_REMOVED lines=30> */
.L_x_26827:
[----:B------:R-:W-:Y:S05]  /*a260*/  BSYNC B6 ;  /* 0x0000000000067941 */ /* 0x000fea0003800000 */
.L_x_26826:
        /* <DEDUP_REMOVED lines=41> */
.L_x_26829:
[----:B------:R-:W-:Y:S05]  /*a500*/  BSYNC B6 ;  /* 0x0000000000067941 */ /* 0x000fea0003800000 */
.L_x_26828:
        /* <DEDUP_REMOVED lines=42> */
.L_x_26831:
[----:B------:R-:W-:Y:S05]  /*a7b0*/  BSYNC B6 ;  /* 0x0000000000067941 */ /* 0x000fea0003800000 */
.L_x_26830:
        /* <DEDUP_REMOVED lines=42> */
.L_x_26833:
[----:B------:R-:W-:Y:S05]  /*aa60*/  BSYNC B6 ;  /* 0x0000000000067941 */ /* 0x000fea0003800000 */
.L_x_26832:
        /* <DEDUP_REMOVED lines=19> */
.L_x_26825:
        /* <DEDUP_REMOVED lines=36> */
.L_x_26836:
[----:B------:R-:W-:Y:S05]  /*ade0*/  BSYNC B6 ;  /* 0x0000000000067941 */ /* 0x000fea0003800000 */
.L_x_26835:
        /* <DEDUP_REMOVED lines=44> */
.L_x_26838:
[----:B------:R-:W-:Y:S05]  /*b0b0*/  BSYNC B6 ;  /* 0x0000000000067941 */ /* 0x000fea0003800000 */
.L_x_26837:
        /* <DEDUP_REMOVED lines=44> */
.L_x_26840:
[----:B------:R-:W-:Y:S05]  /*b380*/  BSYNC B6 ;  /* 0x0000000000067941 */ /* 0x000fea0003800000 */
.L_x_26839:
        /* <DEDUP_REMOVED lines=10> */
.L_x_26824:
        /* <DEDUP_REMOVED lines=16> */
.L_x_26842:
[----:B------:R-:W-:Y:S02]  /*b530*/  ULDC UR4, c[0x0][0x6f0] ;  /* 0x0001bc0000047ab9 */ /* 0x000fe40000000800 */
[----:B------:R-:W-:-:S07]  /*b540*/  MOV R2, UR4 ;  /* 0x0000000400027c02 */ /* 0x000fce0008000f00 */
.L_x_26843:
[----:B------:R-:W-:Y:S05]  /*b550*/  BSYNC B0 ;  /* 0x0000000000007941 */ /* 0x000fea0003800000 */
.L_x_26841:
[----:B------:R-:W-:Y:S02]  /*b560*/  ULDC.64 UR4, c[0x0][0x478] ;  /* 0x00011e0000047ab9 */ /* 0x000fe40000000a00 */
[----:B------:R-:W-:-:S04]  /*b570*/  IADD3 R16, P0, P1, R16, UR4, R22 ;  /* 0x0000000410107c10 */ /* 0x000fc8000f91e016 */
[----:B------:R-:W-:-:S05]  /*b580*/  IADD3.X R17, R17, UR5, RZ, P0, P1 ;  /* 0x0000000511117c10 */ /* 0x000fca00087e24ff */
[----:B------:R-:W-:Y:S01]  /*b590*/  STG.E.U8 desc[UR36][R16.64], R2 ;  /* 0x0000000210007986 */ /* 0x000fe2000c101124 */
[----:B------:R-:W-:Y:S05]  /*b5a0*/  EXIT ;  /* 0x000000000000794d */ /* 0x000fea0003800000 */
.L_x_26844:
        /* <DEDUP_REMOVED lines=13> */
.L_x_28153:


//--------------------- .text._ZN2at6native24index_elementwise_kernelILi128ELi4EZNS0_16gpu_index_kernelIZZZNS0_31index_put_kernel_quantized_cudaERNS_14TensorIteratorEN3c108ArrayRefIlEES7_bdiENKUlvE_clEvENKUlvE_clEvEUlPcPKclE_EEvRNS_18TensorIteratorBaseES7_S7_RKT_bEUliE_EEvlT1_ --------------------------
	.section	.text._ZN2at6native24index_elementwise_kernelILi128ELi4EZNS0_16gpu_index_kernelIZZZNS0_31index_put_kernel_quantized_cudaERNS_14TensorIteratorEN3c108ArrayRefIlEES7_bdiENKUlvE_clEvENKUlvE_clEvEUlPcPKclE_EEvRNS_18TensorIteratorBaseES7_S7_RKT_bEUliE_EEvlT1_,"ax",@progbits
	.align	128
        .global         _ZN2at6native24index_elementwise_kernelILi128ELi4EZNS0_16gpu_index_kernelIZZZNS0_31index_put_kernel_quantized_cudaERNS_14TensorIteratorEN3c108ArrayRefIlEES7_bdiENKUlvE_clEvENKUlvE_clEvEUlPcPKclE_EEvRNS_18TensorIteratorBaseES7_S7_RKT_bEUliE_EEvlT1_
        .type           _ZN2at6native24index_elementwise_kernelILi128ELi4EZNS0_16gpu_index_kernelIZZZNS0_31index_put_kernel_quantized_cudaERNS_14TensorIteratorEN3c108ArrayRefIlEES7_bdiENKUlvE_clEvENKUlvE_clEvEUlPcPKclE_EEvRNS_18TensorIteratorBaseES7_S7_RKT_bEUliE_EEvlT1_,@function
        .size           _ZN2at6native24index_elementwise_kernelILi128ELi4EZNS0_16gpu_index_kernelIZZZNS0_31index_put_kernel_quantized_cudaERNS_14TensorIteratorEN3c108ArrayRefIlEES7_bdiENKUlvE_clEvENKUlvE_clEvEUlPcPKclE_EEvRNS_18TensorIteratorBaseES7_S7_RKT_bEUliE_EEvlT1_,(.L_x_28154 - _ZN2at6native24index_elementwise_kernelILi128ELi4EZNS0_16gpu_index_kernelIZZZNS0_31index_put_kernel_quantized_cudaERNS_14TensorIteratorEN3c108ArrayRefIlEES7_bdiENKUlvE_clEvENKUlvE_clEvEUlPcPKclE_EEvRNS_18TensorIteratorBaseES7_S7_RKT_bEUliE_EEvlT1_)
        .other          _ZN2at6native24index_elementwise_kernelILi128ELi4EZNS0_16gpu_index_kernelIZZZNS0_31index_put_kernel_quantized_cudaERNS_14TensorIteratorEN3c108ArrayRefIlEES7_bdiENKUlvE_clEvENKUlvE_clEvEUlPcPKclE_EEvRNS_18TensorIteratorBaseES7_S7_RKT_bEUliE_EEvlT1_,@"STO_CUDA_ENTRY STV_DEFAULT"
_ZN2at6native24index_elementwise_kernelILi128ELi4EZNS0_16gpu_index_kernelIZZZNS0_31index_put_kernel_quantized_cudaERNS_14TensorIteratorEN3c108ArrayRefIlEES7_bdiENKUlvE_clEvENKUlvE_clEvEUlPcPKclE_EEvRNS_18TensorIteratorBaseES7_S7_RKT_bEUliE_EEvlT1_:
.text._ZN2at6native24index_elementwise_kernelILi128ELi4EZNS0_16gpu_index_kernelIZZZNS0_31index_put_kernel_quantized_cudaERNS_14TensorIteratorEN3c108ArrayRefIlEES7_bdiENKUlvE_clEvENKUlvE_clEvEUlPcPKclE_EEvRNS_18TensorIteratorBaseES7_S7_RKT_bEUliE_EEvlT1_:
        /* <DEDUP_REMOVED lines=366> */
.L_x_26847:
        /* <DEDUP_REMOVED lines=26> */
.L_x_26858:
        /* <DEDUP_REMOVED lines=30> */
.L_x_26851:
[----:B------:R-:W-:Y:S05]  /*1a60*/  BSYNC B6 ;  /* 0x0000000000067941 */ /* 0x000fea0003800000 */
.L_x_26850:
        /* <DEDUP_REMOVED lines=41> */
.L_x_26853:
[----:B------:R-:W-:Y:S05]  /*1d00*/  BSYNC B6 ;  /* 0x0000000000067941 */ /* 0x000fea0003800000 */
.L_x_26852:
        /* <DEDUP_REMOVED lines=42> */
.L_x_26855:
[----:B------:R-:W-:Y:S05]  /*1fb0*/  BSYNC B6 ;  /* 0x0000000000067941 */ /* 0x000fea0003800000 */
.L_x_26854:
        /* <DEDUP_REMOVED lines=42> */
.L_x_26857:
[----:B------:R-:W-:Y:S05]  /*2260*/  BSYNC B6 ;  /* 0x0000000000067941 */ /* 0x000fea0003800000 */
.L_x_26856:
        /* <DEDUP_REMOVED lines=19> */
.L_x_26849:
        /* <DEDUP_REMOVED lines=37> */
.L_x_26860:
[----:B------:R-:W-:Y:S05]  /*25f0*/  BSYNC B6 ;  /* 0x0000000000067941 */ /* 0x000fea0003800000 */
.L_x_26859:
        /* <DEDUP_REMOVED lines=44> */
.L_x_26862:
[----:B------:R-:W-:Y:S05]  /*28c0*/  BSYNC B6 ;  /* 0x0000000000067941 */ /* 0x000fea0003800000 */
.L_x_26861:
        /* <DEDUP_REMOVED lines=44> */
.L_x_26864:
[----:B------:R-:W-:Y:S05]  /*2b90*/  BSYNC B6 ;  /* 0x0000000000067941 */ /* 0x000fea0003800000 */
.L_x_26863:
        /* <DEDUP_REMOVED lines=10> */
.L_x_26848:
        /* <DEDUP_REMOVED lines=11> */
[----:B------:R-:W-:-:S04]  /*2cf0*/  ISETP.GE.U32.AND P0, PT, R2, 0x80, PT ;  /* 0x000000800200780c */ /* 0x000fc80003f06070 */
[----:B------:R-:W-:-:S13]  /*2d00*/  ISETP.GE.AND.EX P0, PT, R3, RZ, PT, P0 ;  /* 0x000000ff0300720c */ /* 0x000fda0003f06300 */
[----:B------:R-:W-:Y:S05]  /*2d10*/  @!P0 BRA `(.L_x_26867) ;  /* 0x0000000000148947 */ /* 0x000fea0003800000 */
[----:B------:R-:W-:Y:S02]  /*2d20*/  ULDC UR4, c[0x0][0x6f8] ;  /* 0x0001be0000047ab9 */ /* 0x000fe40000000800 */
[----:B------:R-:W-:Y:S01]  /*2d30*/  IMAD.U32 R2, RZ, RZ, UR4 ;  /* 0x00000004ff027e24 */ /* 0x000fe2000f8e00ff */
[----:B------:R-:W-:Y:S06]  /*2d40*/  BRA `(.L_x_26867) ;  /* 0x0000000000087947 */ /* 0x000fec0003800000 */
.L_x_26866:
[----:B------:R-:W-:Y:S02]  /*2d50*/  ULDC UR4, c[0x0][0x6f0] ;  /* 0x0001bc0000047ab9 */ /* 0x000fe40000000800 */
[----:B------:R-:W-:-:S07]  /*2d60*/  MOV R2, UR4 ;  /* 0x0000000400027c02 */ /* 0x000fce0008000f00 */
.L_x_26867:
[----:B------:R-:W-:Y:S05]  /*2d70*/  BSYNC B0 ;  /* 0x0000000000007941 */ /* 0x000fea0003800000 */
.L_x_26865:
        /* <DEDUP_REMOVED lines=8> */
.L_x_26846:
[----:B------:R-:W-:Y:S05]  /*2e00*/  BSYNC B8 ;  /* 0x0000000000087941 */ /* 0x000fea0003800000 */
.L_x_26845:
        /* <DEDUP_REMOVED lines=358> */
.L_x_26870:
        /* <DEDUP_REMOVED lines=26> */
.L_x_26881:
        /* <DEDUP_REMOVED lines=31> */
.L_x_26874:
[----:B------:R-:W-:Y:S05]  /*4800*/  BSYNC B6 ;  /* 0x0000000000067941 */ /* 0x000fea0003800000 */
.L_x_26873:
        /* <DEDUP_REMOVED lines=41> */
.L_x_26876:
[----:B------:R-:W-:Y:S05]  /*4aa0*/  BSYNC B6 ;  /* 0x0000000000067941 */ /* 0x000fea0003800000 */
.L_x_26875:
        /* <DEDUP_REMOVED lines=42> */
.L_x_26878:
[----:B------:R-:W-:Y:S05]  /*4d50*/  BSYNC B6 ;  /* 0x0000000000067941 */ /* 0x000fea0003800000 */
.L_x_26877:
        /* <DEDUP_REMOVED lines=42> */
.L_x_26880:
[----:B------:R-:W-:Y:S05]  /*5000*/  BSYNC B6 ;  /* 0x0000000000067941 */ /* 0x000fea0003800000 */
.L_x_26879:
        /* <DEDUP_REMOVED lines=19> */
.L_x_26872:
        /* <DEDUP_REMOVED lines=35> */
.L_x_26883:
[----:B------:R-:W-:Y:S05]  /*5370*/  BSYNC B6 ;  /* 0x0000000000067941 */ /* 0x000fea0003800000 */
.L_x_26882:
        /* <DEDUP_REMOVED lines=43> */
.L_x_26885:
[----:B------:R-:W-:Y:S05]  /*5630*/  BSYNC B6 ;  /* 0x0000000000067941 */ /* 0x000fea0003800000 */
.L_x_26884:
        /* <DEDUP_REMOVED lines=43> */
.L_x_26887:
[----:B------:R-:W-:Y:S05]  /*58f0*/  BSYNC B6 ;  /* 0x0000000000067941 */ /* 0x000fea0003800000 */
.L_x_26886:
        /* <DEDUP_REMOVED lines=10> */
.L_x_26871:
        /* <DEDUP_REMOVED lines=17> */
.L_x_26889:
[----:B------:R-:W-:Y:S02]  /*5ab0*/  ULDC UR4, c[0x0][0x6f0] ;  /* 0x0001bc0000047ab9 */ /* 0x000fe40000000800 */
[----:B------:R-:W-:-:S07]  /*5ac0*/  MOV R2, UR4 ;  /* 0x0000000400027c02 */ /* 0x000fce0008000f00 */
.L_x_26890:
[----:B------:R-:W-:Y:S05]  /*5ad0*/  BSYNC B0 ;  /* 0x0000000000007941 */ /* 0x000fea0003800000 */
.L_x_26888:
[----:B------:R-:W-:Y:S01]  /*5ae0*/  ULDC.64 UR4, c[0x0][0x478] ;  /* 0x00011e0000047ab9 */ /* 0x000fe20000000a00 */
[----:B------:R-:W-:Y:S01]  /*5af0*/  VIADD R23, R23, 0x80 ;  /* 0x0000008017177836 */ /* 0x000fe20000000000 */
[----:B------:R-:W-:Y:S01]  /*5b00*/  IADD3 R16, P0, P1, R16, UR4, R28 ;  /* 0x0000000410107c10 */ /* 0x000fe2000f91e01c */
[----:B------:R-:W-:-:S03]  /*5b10*/  IMAD.MOV.U32 R3, RZ, RZ, RZ ;  /* 0x000000ffff037224 */ /* 0x000fc600078e00ff */
[----:B------:R-:W-:-:S05]  /*5b20*/  IADD3.X R17, R17, UR5, RZ, P0, P1 ;  /* 0x0000000511117c10 */ /* 0x000fca00087e24ff */
[----:B------:R0:W-:Y:S02]  /*5b30*/  STG.E.U8 desc[UR36][R16.64], R2 ;  /* 0x0000000210007986 */ /* 0x0001e4000c101124 */
[----:B0-----:R-:W-:-:S07]  /*5b40*/  MOV R2, R23 ;  /* 0x0000001700027202 */ /* 0x001fce0000000f00 */
.L_x_26869:
[----:B------:R-:W-:Y:S05]  /*5b50*/  BSYNC B8 ;  /* 0x0000000000087941 */ /* 0x000fea0003800000 */
.L_x_26868:
        /* <DEDUP_REMOVED lines=358> */
.L_x_26893:
        /* <DEDUP_REMOVED lines=26> */
.L_x_26904:
        /* <DEDUP_REMOVED lines=31> */
.L_x_26897:
[----:B------:R-:W-:Y:S05]  /*7550*/  BSYNC B6 ;  /* 0x0000000000067941 */ /* 0x000fea0003800000 */
.L_x_26896:
        /* <DEDUP_REMOVED lines=41> */
.L_x_26899:
[----:B------:R-:W-:Y:S05]  /*77f0*/  BSYNC B6 ;  /* 0x0000000000067941 */ /* 0x000fea0003800000 */
.L_x_26898:
        /* <DEDUP_REMOVED lines=42> */
.L_x_26901:
[----:B------:R-:W-:Y:S05]  /*7aa0*/  BSYNC B6 ;  /* 0x0000000000067941 */ /* 0x000fea0003800000 */
.L_x_26900:
        /* <DEDUP_REMOVED lines=42> */
.L_x_26903:
[----:B------:R-:W-:Y:S05]  /*7d50*/  BSYNC B6 ;  /* 0x0000000000067941 */ /* 0x000fea0003800000 */
.L_x_26902:
        /* <DEDUP_REMOVED lines=19> */
.L_x_26895:
        /* <DEDUP_REMOVED lines=35> */
.L_x_26906:
[----:B------:R-:W-:Y:S05]  /*80c0*/  BSYNC B6 ;  /* 0x0000000000067941 */ /* 0x000fea0003800000 */
.L_x_26905:
        /* <DEDUP_REMOVED lines=43> */
.L_x_26908:
[----:B------:R-:W-:Y:S05]  /*8380*/  BSYNC B6 ;  /* 0x0000000000067941 */ /* 0x000fea0003800000 */
.L_x_26907:
        /* <DEDUP_REMOVED lines=43> */
.L_x_26910:
[----:B------:R-:W-:Y:S05]  /*8640*/  BSYNC B6 ;  /* 0x0000000000067941 */ /* 0x000fea0003800000 */
.L_x_26909:
        /* <DEDUP_REMOVED lines=10> */
.L_x_26894:
        /* <DEDUP_REMOVED lines=15> */
[----:B------:R-:W-:Y:S01]  /*87e0*/  MOV R2, UR4 ;  /* 0x0000000400027c02 */ /* 0x000fe20008000f00 */
[----:B------:R-:W-:Y:S06]  /*87f0*/  BRA `(.L_x_26913) ;  /* 0x0000000000087947 */ /* 0x000fec0003800000 */
.L_x_26912:
[----:B------:R-:W-:Y:S02]  /*8800*/  ULDC UR4, c[0x0][0x6f0] ;  /* 0x0001bc0000047ab9 */ /* 0x000fe40000000800 */
[----:B------:R-:W-:-:S07]  /*8810*/  IMAD.U32 R2, RZ, RZ, UR4 ;  /* 0x00000004ff027e24 */ /* 0x000fce000f8e00ff */
.L_x_26913:
[----:B------:R-:W-:Y:S05]  /*8820*/  BSYNC B0 ;  /* 0x0000000000007941 */ /* 0x000fea0003800000 */
.L_x_26911:
[----:B------:R-:W-:Y:S01]  /*8830*/  ULDC.64 UR4, c[0x0][0x478] ;  /* 0x00011e0000047ab9 */ /* 0x000fe20000000a00 */
[----:B------:R-:W-:Y:S01]  /*8840*/  IADD3 R23, R23, 0x80, RZ ;  /* 0x0000008017177810 */ /* 0x000fe20007ffe0ff */
[----:B------:R-:W-:Y:S01]  /*8850*/  HFMA2.MMA R3, -RZ, RZ, 0, 0 ;  /* 0x00000000ff037435 */ /* 0x000fe200000001ff */
[----:B------:R-:W-:-:S04]  /*8860*/  IADD3 R16, P0, P1, R16, UR4, R28 ;  /* 0x0000000410107c10 */ /* 0x000fc8000f91e01c */
[----:B------:R-:W-:-:S05]  /*8870*/  IADD3.X R17, R17, UR5, RZ, P0, P1 ;  /* 0x0000000511117c10 */ /* 0x000fca00087e24ff */
[----:B------:R0:W-:Y:S02]  /*8880*/  STG.E.U8 desc[UR36][R16.64], R2 ;  /* 0x0000000210007986 */ /* 0x0001e4000c101124 */
[----:B0-----:R-:W-:-:S07]  /*8890*/  IMAD.MOV.U32 R2, RZ, RZ, R23 ;  /* 0x000000ffff027224 */ /* 0x001fce00078e0017 */
.L_x_26892:
[----:B------:R-:W-:Y:S05]  /*88a0*/  BSYNC B8 ;  /* 0x0000000000087941 */ /* 0x000fea0003800000 */
.L_x_26891:
        /* <DEDUP_REMOVED lines=358> */
.L_x_26914:
        /* <DEDUP_REMOVED lines=26> */
.L_x_26925:
        /* <DEDUP_REMOVED lines=30> */
.L_x_26918:
[----:B------:R-:W-:Y:S05]  /*a290*/  BSYNC B6 ;  /* 0x0000000000067941 */ /* 0x000fea0003800000 */
.L_x_26917:
        /* <DEDUP_REMOVED lines=41> */
.L_x_26920:
[----:B------:R-:W-:Y:S05]  /*a530*/  BSYNC B6 ;  /* 0x0000000000067941 */ /* 0x000fea0003800000 */
.L_x_26919:
        /* <DEDUP_REMOVED lines=42> */
.L_x_26922:
[----:B------:R-:W-:Y:S05]  /*a7e0*/  BSYNC B6 ;  /* 0x0000000000067941 */ /* 0x000fea0003800000 */
.L_x_26921:
        /* <DEDUP_REMOVED lines=42> */
.L_x_26924:
[----:B------:R-:W-:Y:S05]  /*aa90*/  BSYNC B6 ;  /* 0x0000000000067941 */ /* 0x000fea0003800000 */
.L_x_26923:
        /* <DEDUP_REMOVED lines=19> */
.L_x_26916:
        /* <DEDUP_REMOVED lines=36> */
.L_x_26927:
[----:B------:R-:W-:Y:S05]  /*ae10*/  BSYNC B6 ;  /* 0x0000000000067941 */ /* 0x000fea0003800000 */
.L_x_26926:
        /* <DEDUP_REMOVED lines=44> */
.L_x_26929:
[----:B------:R-:W-:Y:S05]  /*b0e0*/  BSYNC B6 ;  /* 0x0000000000067941 */ /* 0x000fea0003800000 */
.L_x_26928:
        /* <DEDUP_REMOVED lines=44> */
.L_x_26931:
[----:B------:R-:W-:Y:S05]  /*b3b0*/  BSYNC B6 ;  /* 0x0000000000067941 */ /* 0x000fea0003800000 */
.L_x_26930:
        /* <DEDUP_REMOVED lines=10> */
.L_x_26915:
        /* <DEDUP_REMOVED lines=17> */
.L_x_26933:
[----:B------:R-:W-:Y:S02]  /*b570*/  ULDC UR4, c[0x0][0x6f0] ;  /* 0x0001bc0000047ab9 */ /* 0x000fe40000000800 */
[----:B------:R-:W-:-:S07]  /*b580*/  MOV R2, UR4 ;  /* 0x0000000400027c02 */ /* 0x000fce0008000f00 */
.L_x_26934:
[----:B------:R-:W-:Y:S05]  /*b590*/  BSYNC B0 ;  /* 0x0000000000007941 */ /* 0x000fea0003800000 */
.L_x_26932:
[----:B------:R-:W-:Y:S02]  /*b5a0*/  ULDC.64 UR4, c[0x0][0x478] ;  /* 0x00011e0000047ab9 */ /* 0x000fe40000000a00 */
[----:B------:R-:W-:-:S04]  /*b5b0*/  IADD3 R16, P0, P1, R16, UR4, R22 ;  /* 0x0000000410107c10 */ /* 0x000fc8000f91e016 */
[----:B------:R-:W-:-:S05]  /*b5c0*/  IADD3.X R17, R17, UR5, RZ, P0, P1 ;  /* 0x0000000511117c10 */ /* 0x000fca00087e24ff */
[----:B------:R-:W-:Y:S01]  /*b5d0*/  STG.E.U8 desc[UR36][R16.64], R2 ;  /* 0x0000000210007986 */ /* 0x000fe2000c101124 */
[----:B------:R-:W-:Y:S05]  /*b5e0*/  EXIT ;  /* 0x000000000000794d */ /* 0x000fea0003800000 */
.L_x_26935:
        /* <DEDUP_REMOVED lines=9> */
.L_x_28154:


//--------------------- .text._ZN2at6native24index_elementwise_kernelILi128ELi4EZNS0_16gpu_index_kernelIZNS0_21index_put_kernel_implINS0_10OpaqueTypeILi16EEEEEvRNS_14TensorIteratorEN3c108ArrayRefIlEESA_EUlPcPKclE_EEvRNS_18TensorIteratorBaseESA_SA_RKT_bEUliE_EEvlT1_ --------------------------
	.section	.text._ZN2at6native24index_elementwise_kernelILi128ELi4EZNS0_16gpu_index_kernelIZNS0_21index_put_kernel_implINS0_10OpaqueTypeILi16EEEEEvRNS_14TensorIteratorEN3c108ArrayRefIlEESA_EUlPcPKclE_EEvRNS_18TensorIteratorBaseESA_SA_RKT_bEUliE_EEvlT1_,"ax",@progbits
	.align	128
        .global         _ZN2at6native24index_elementwise_kernelILi128ELi4EZNS0_16gpu_index_kernelIZNS0_21index_put_kernel_implINS0_10OpaqueTypeILi16EEEEEvRNS_14TensorIteratorEN3c108ArrayRefIlEESA_EUlPcPKclE_EEvRNS_18TensorIteratorBaseESA_SA_RKT_bEUliE_EEvlT1_
        .type           _ZN2at6native24index_elementwise_kernelILi128ELi4EZNS0_16gpu_index_kernelIZNS0_21index_put_kernel_implINS0_10OpaqueTypeILi16EEEEEvRNS_14TensorIteratorEN3c108ArrayRefIlEESA_EUlPcPKclE_EEvRNS_18TensorIteratorBaseESA_SA_RKT_bEUliE_EEvlT1_,@function
        .size           _ZN2at6native24index_elementwise_kernelILi128ELi4EZNS0_16gpu_index_kernelIZNS0_21index_put_kernel_implINS0_10OpaqueTypeILi16EEEEEvRNS_14TensorIteratorEN3c108ArrayRefIlEESA_EUlPcPKclE_EEvRNS_18TensorIteratorBaseESA_SA_RKT_bEUliE_EEvlT1_,(.L_x_28155 - _ZN2at6native24index_elementwise_kernelILi128ELi4EZNS0_16gpu_index_kernelIZNS0_21index_put_kernel_implINS0_10OpaqueTypeILi16EEEEEvRNS_14TensorIteratorEN3c108ArrayRefIlEESA_EUlPcPKclE_EEvRNS_18TensorIteratorBaseESA_SA_RKT_bEUliE_EEvlT1_)
        .other          _ZN2at6native24index_elementwise_kernelILi128ELi4EZNS0_16gpu_index_kernelIZNS0_21index_put_kernel_implINS0_10OpaqueTypeILi16EEEEEvRNS_14TensorIteratorEN3c108ArrayRefIlEESA_EUlPcPKclE_EEvRNS_18TensorIteratorBaseESA_SA_RKT_bEUliE_EEvlT1_,@"STO_CUDA_ENTRY STV_DEFAULT"
_ZN2at6native24index_elementwise_kernelILi128ELi4EZNS0_16gpu_index_kernelIZNS0_21index_put_kernel_implINS0_10OpaqueTypeILi16EEEEEvRNS_14TensorIteratorEN3c108ArrayRefIlEESA_EUlPcPKclE_EEvRNS_18TensorIteratorBaseESA_SA_RKT_bEUliE_EEvlT1_:
.text._ZN2at6native24index_elementwise_kernelILi128ELi4EZNS0_16gpu_index_kernelIZNS0_21index_put_kernel_implINS0_10OpaqueTypeILi16EEEEEvRNS_14TensorIteratorEN3c108ArrayRefIlEESA_EUlPcPKclE_EEvRNS_18TensorIteratorBaseESA_SA_RKT_bEUliE_EEvlT1_:
        /* <DEDUP_REMOVED lines=366> */
.L_x_26938:
[----:B------:R-:W0:Y:S01]  /*16e0*/  LDC.64 R4, c[0x0][0x488] ;  /* 0x00012200ff047b82 */ /* 0x000e220000000a00 */
[----:B------:R-:W-:Y:S01]  /*16f0*/  ULDC.64 UR4, c[0x0][0x480] ;  /* 0x0001200000047ab9 */ /* 0x000fe20000000a00 */
[----:B------:R-:W-:Y:S01]  /*1700*/  MOV R22, RZ ;  /* 0x000000ff00167202 */ /* 0x000fe20000000f00 */
[----:B------:R-:W-:Y:S01]  /*1710*/  IMAD.MOV.U32 R19, RZ, RZ, RZ ;  /* 0x000000ffff137224 */ /* 0x000fe200078e00ff */
[----:B------:R-:W-:-:S05]  /*1720*/  IADD3 R30, P1, R30, UR4, RZ ;  /* 0x000000041e1e7c10 */ /* 0x000fca000ff3e0ff */
[----:B------:R-:W-:Y:S01]  /*1730*/  IMAD.X R31, RZ, RZ, UR5, P1 ;  /* 0x00000005ff1f7e24 */ /* 0x000fe200088e06ff */
[----:B0-----:R-:W-:-:S04]  /*1740*/  ISETP.NE.U32.AND P0, PT, R4, RZ, PT ;  /* 0x000000ff0400720c */ /* 0x001fc80003f05070 */
[----:B------:R-:W-:-:S13]  /*1750*/  ISETP.NE.AND.EX P0, PT, R5, RZ, PT, P0 ;  /* 0x000000ff0500720c */ /* 0x000fda0003f05300 */
[----:B------:R-:W-:Y:S05]  /*1760*/  @!P0 BRA `(.L_x_26939) ;  /* 0x00000014004c8947 */ /* 0x000fea0003800000 */
[----:B------:R-:W-:Y:S01]  /*1770*/  IADD3 R0, P1, R4, -0x1, RZ ;  /* 0xffffffff04007810 */ /* 0x000fe20007f3e0ff */
[----:B------:R-:W-:Y:S01]  /*1780*/  IMAD.MOV.U32 R19, RZ, RZ, RZ ;  /* 0x000000ffff137224 */ /* 0x000fe200078e00ff */
[----:B------:R-:W-:Y:S01]  /*1790*/  MOV R22, RZ ;  /* 0x000000ff00167202 */ /* 0x000fe20000000f00 */
[----:B------:R-:W-:Y:S01]  /*17a0*/  IMAD.MOV.U32 R28, RZ, RZ, RZ ;  /* 0x000000ffff1c7224 */ /* 0x000fe200078e00ff */
[----:B------:R-:W-:Y:S02]  /*17b0*/  ISETP.GE.U32.AND P0, PT, R0, 0x3, PT ;  /* 0x000000030000780c */ /* 0x000fe40003f06070 */
[----:B------:R-:W-:-:S04]  /*17c0*/  IADD3.X R0, R5, -0x1, RZ, P1, !PT ;  /* 0xffffffff05007810 */ /* 0x000fc80000ffe4ff */
[----:B------:R-:W-:-:S13]  /*17d0*/  ISETP.GE.U32.AND.EX P0, PT, R0, RZ, PT, P0 ;  /* 0x000000ff0000720c */ /* 0x000fda0003f06100 */
[----:B------:R-:W-:Y:S05]  /*17e0*/  @!P0 BRA `(.L_x_26940) ;  /* 0x0000000800f08947 */ /* 0x000fea0003800000 */
[----:B------:R-:W-:Y:S01]  /*17f0*/  LOP3.LUT R23, R4, 0x3, RZ, 0xc0, !PT ;  /* 0x0000000304177812 */ /* 0x000fe200078ec0ff */
[----:B------:R-:W-:Y:S01]  /*1800*/  HFMA2.MMA R22, -RZ, RZ, 0, 0 ;  /* 0x00000000ff167435 */ /* 0x000fe200000001ff */
[----:B------:R-:W-:Y:S01]  /*1810*/  BSSY B7, `(.L_x_26940) ;  /* 0x00000b9000077945 */ /* 0x000fe20003800000 */
[----:B------:R-:W-:Y:S01]  /*1820*/  IMAD.MOV.U32 R19, RZ, RZ, RZ ;  /* 0x000000ffff137224 */ /* 0x000fe200078e00ff */
[----:B------:R-:W-:Y:S01]  /*1830*/  IADD3 R23, P0, R23, -R4, RZ ;  /* 0x8000000417177210 */ /* 0x000fe20007f1e0ff */
[----:B------:R-:W-:Y:S01]  /*1840*/  IMAD.MOV.U32 R25, RZ, RZ, 0x8 ;  /* 0x00000008ff197424 */ /* 0x000fe200078e00ff */
[----:B------:R-:W-:-:S03]  /*1850*/  MOV R28, RZ ;  /* 0x000000ff001c7202 */ /* 0x000fc60000000f00 */
[----:B------:R-:W-:-:S08]  /*1860*/  IMAD.X R24, RZ, RZ, ~R5, P0 ;  /* 0x000000ffff187224 */ /* 0x000fd000000e0e05 */
.L_x_26949:
        /* <DEDUP_REMOVED lines=8> */
[C---:B--2---:R-:W-:Y:S02]  /*18f0*/  ISETP.GE.U32.AND P0, PT, R26.reuse, R4, PT ;  /* 0x000000041a00720c */ /* 0x044fe40003f06070 */
        /* <DEDUP_REMOVED lines=8> */
[----:B------:R-:W-:Y:S01]  /*1980*/  HFMA2.MMA R8, -RZ, RZ, 0, 6.616115570068359375e-06 ;  /* 0x0000006fff087435 */ /* 0x000fe200000001ff */
[----:B------:R-:W-:Y:S01]  /*1990*/  IMAD.U32 R5, RZ, RZ, UR5 ;  /* 0x00000005ff057e24 */ /* 0x000fe2000f8e00ff */
[----:B------:R-:W0:Y:S01]  /*19a0*/  LDC.64 R14, c[0x4][R14] ;  /* 0x010000000e0e7b82 */ /* 0x000e220000000a00 */
[----:B------:R-:W-:Y:S01]  /*19b0*/  ULDC.64 UR4, c[0x4][0x4c0] ;  /* 0x0101300000047ab9 */ /* 0x000fe20000000a00 */
        /* <DEDUP_REMOVED lines=8> */
.L_x_26942:
[----:B------:R-:W-:Y:S05]  /*1a40*/  BSYNC B6 ;  /* 0x0000000000067941 */ /* 0x000fea0003800000 */
.L_x_26941:
[----:B------:R-:W0:Y:S02]  /*1a50*/  LDC.64 R4, c[0x0][R25+0x490] ;  /* 0x0001240019047b82 */ /* 0x000e240000000a00 */
[----:B0-----:R-:W-:-:S05]  /*1a60*/  IADD3 R4, P0, R4, R16, RZ ;  /* 0x0000001004047210 */ /* 0x001fca0007f1e0ff */
[----:B------:R-:W-:-:S06]  /*1a70*/  IMAD.X R5, RZ, RZ, R5, P0 ;  /* 0x000000ffff057224 */ /* 0x000fcc00000e0605 */
[----:B------:R-:W2:Y:S01]  /*1a80*/  LDG.E.64 R4, desc[UR36][R4.64] ;  /* 0x0000002404047981 */ /* 0x000ea2000c1e1b00 */
[----:B------:R-:W-:Y:S01]  /*1a90*/  ISETP.GT.U32.AND P0, PT, R26, -0x1, PT ;  /* 0xffffffff1a00780c */ /* 0x000fe20003f04070 */
[----:B------:R-:W0:Y:S01]  /*1aa0*/  LDC.64 R6, c[0x0][R25+0x558] ;  /* 0x0001560019067b82 */ /* 0x000e220000000a00 */
[----:B------:R-:W-:Y:S01]  /*1ab0*/  MOV R33, R19 ;  /* 0x0000001300217202 */ /* 0x000fe20000000f00 */
[----:B------:R-:W-:Y:S01]  /*1ac0*/  IMAD.MOV.U32 R32, RZ, RZ, R22 ;  /* 0x000000ffff207224 */ /* 0x000fe200078e0016 */
[----:B------:R-:W-:Y:S01]  /*1ad0*/  ISETP.GT.AND.EX P0, PT, R27, -0x1, PT, P0 ;  /* 0xffffffff1b00780c */ /* 0x000fe20003f04300 */
[----:B------:R-:W-:Y:S04]  /*1ae0*/  BSSY B6, `(.L_x_26943) ;  /* 0x0000022000067945 */ /* 0x000fe80003800000 */
[----:B------:R-:W1:Y:S08]  /*1af0*/  LDC.64 R8, c[0x0][R25+0x618] ;  /* 0x0001860019087b82 */ /* 0x000e700000000a00 */
[----:B------:R-:W3:Y:S01]  /*1b00*/  @!P0 LDC.64 R10, c[0x0][R25+0x550] ;  /* 0x00015400190a8b82 */ /* 0x000ee20000000a00 */
[----:B0-----:R-:W-:-:S02]  /*1b10*/  IADD3 R3, P1, RZ, -R6, RZ ;  /* 0x80000006ff037210 */ /* 0x001fc40007f3e0ff */
        /* <DEDUP_REMOVED lines=30> */
.L_x_26944:
[----:B------:R-:W-:Y:S05]  /*1d00*/  BSYNC B6 ;  /* 0x0000000000067941 */ /* 0x000fea0003800000 */
.L_x_26943:
        /* <DEDUP_REMOVED lines=15> */
[----:B-1----:R-:W-:Y:S01]  /*1e00*/  IMAD.WIDE.U32 R32, R8, R19, R26 ;  /* 0x0000001308207225 */ /* 0x002fe200078e001a */
[----:B--2---:R-:W-:-:S03]  /*1e10*/  ISETP.GE.U32.AND P0, PT, R4, R3, PT ;  /* 0x000000030400720c */ /* 0x004fc60003f06070 */
[----:B------:R-:W-:Y:S01]  /*1e20*/  IMAD R3, R9, R19, RZ ;  /* 0x0000001309037224 */ /* 0x000fe200078e02ff */
[----:B------:R-:W-:Y:S02]  /*1e30*/  ISETP.GE.U32.AND P2, PT, R4, R6, PT ;  /* 0x000000060400720c */ /* 0x000fe40003f46070 */
[C---:B------:R-:W-:Y:S01]  /*1e40*/  ISETP.GE.AND.EX P0, PT, R5.reuse, R0, PT, P0 ;  /* 0x000000000500720c */ /* 0x040fe20003f06300 */
[----:B------:R-:W-:Y:S01]  /*1e50*/  IMAD R3, R8, R22, R3 ;  /* 0x0000001608037224 */ /* 0x000fe200078e0203 */
[----:B------:R-:W-:Y:S01]  /*1e60*/  ISETP.GE.AND.EX P1, PT, R5, R7, PT, P2 ;  /* 0x000000070500720c */ /* 0x000fe20003f26320 */
[----:B------:R-:W-:Y:S01]  /*1e70*/  IMAD.MOV.U32 R22, RZ, RZ, R5 ;  /* 0x000000ffff167224 */ /* 0x000fe200078e0005 */
[----:B------:R-:W-:Y:S02]  /*1e80*/  MOV R19, R4 ;  /* 0x0000000400137202 */ /* 0x000fe40000000f00 */
[----:B------:R-:W-:-:S09]  /*1e90*/  IADD3 R27, R33, R3, RZ ;  /* 0x00000003211b7210 */ /* 0x000fd20007ffe0ff */
        /* <DEDUP_REMOVED lines=17> */
.L_x_26946:
[----:B------:R-:W-:Y:S05]  /*1fb0*/  BSYNC B6 ;  /* 0x0000000000067941 */ /* 0x000fea0003800000 */
.L_x_26945:
        /* <DEDUP_REMOVED lines=42> */
.L_x_26948:
[----:B------:R-:W-:Y:S05]  /*2260*/  BSYNC B6 ;  /* 0x0000000000067941 */ /* 0x000fea0003800000 */
.L_x_26947:
[----:B------:R-:W-:Y:S01]  /*2270*/  ISETP.GT.U32.AND P0, PT, R19, -0x1, PT ;  /* 0xffffffff1300780c */ /* 0x000fe20003f04070 */
[----:B------:R0:W1:Y:S01]  /*2280*/  LDC.64 R6, c[0x0][R25+0x630] ;  /* 0x00018c0019067b82 */ /* 0x0000620000000a00 */
[----:B------:R-:W-:Y:S01]  /*2290*/  IADD3 R23, P2, R23, 0x4, RZ ;  /* 0x0000000417177810 */ /* 0x000fe20007f5e0ff */
[----:B------:R-:W-:Y:S01]  /*22a0*/  VIADD R28, R28, 0x4 ;  /* 0x000000041c1c7836 */ /* 0x000fe20000000000 */
[----:B------:R-:W-:Y:S02]  /*22b0*/  ISETP.GT.AND.EX P0, PT, R22, -0x1, PT, P0 ;  /* 0xffffffff1600780c */ /* 0x000fe40003f04300 */
[----:B------:R-:W-:Y:S02]  /*22c0*/  IADD3.X R24, RZ, R24, RZ, P2, !PT ;  /* 0x00000018ff187210 */ /* 0x000fe400017fe4ff */
[----:B------:R-:W-:-:S09]  /*22d0*/  MOV R26, R32 ;  /* 0x00000020001a7202 */ /* 0x000fd20000000f00 */
        /* <DEDUP_REMOVED lines=8> */
[----:B------:R-:W-:Y:S02]  /*2360*/  IMAD R3, R6, R22, R3 ;  /* 0x0000001606037224 */ /* 0x000fe400078e0203 */
[----:B------:R-:W-:-:S03]  /*2370*/  IMAD.MOV.U32 R22, RZ, RZ, R4 ;  /* 0x000000ffff167224 */ /* 0x000fc600078e0004 */
[----:B------:R-:W-:-:S05]  /*2380*/  IADD3 R19, R5, R3, RZ ;  /* 0x0000000305137210 */ /* 0x000fca0007ffe0ff */
[----:B------:R-:W-:Y:S05]  /*2390*/  @P0 BRA `(.L_x_26949) ;  /* 0xfffffff400340947 */ /* 0x000fea000383ffff */
[----:B------:R-:W-:Y:S05]  /*23a0*/  BSYNC B7 ;  /* 0x0000000000077941 */ /* 0x000fea0003800000 */
.L_x_26940:
[----:B------:R-:W0:Y:S02]  /*23b0*/  LDC R23, c[0x0][0x488] ;  /* 0x00012200ff177b82 */ /* 0x000e240000000800 */
[----:B0-----:R-:W-:-:S04]  /*23c0*/  LOP3.LUT R23, R23, 0x3, RZ, 0xc0, !PT ;  /* 0x0000000317177812 */ /* 0x001fc800078ec0ff */
        /* <DEDUP_REMOVED lines=34> */
.L_x_26951:
[----:B------:R-:W-:Y:S05]  /*25f0*/  BSYNC B6 ;  /* 0x0000000000067941 */ /* 0x000fea0003800000 */
.L_x_26950:
[----:B------:R-:W-:Y:S01]  /*2600*/  ISETP.GT.U32.AND P0, PT, R24, -0x1, PT ;  /* 0xffffffff1800780c */ /* 0x000fe20003f04070 */
[----:B------:R-:W0:Y:S01]  /*2610*/  LDC.64 R4, c[0x0][R28+0x618] ;  /* 0x000186001c047b82 */ /* 0x000e220000000a00 */
[----:B------:R-:W-:Y:S02]  /*2620*/  ISETP.NE.U32.AND P1, PT, R23, 0x1, PT ;  /* 0x000000011700780c */ /* 0x000fe40003f25070 */
[----:B------:R-:W-:-:S13]  /*2630*/  ISETP.GT.AND.EX P0, PT, R25, -0x1, PT, P0 ;  /* 0xffffffff1900780c */ /* 0x000fda0003f04300 */
[----:B------:R-:W1:Y:S02]  /*2640*/  @!P0 LDC.64 R6, c[0x0][R28+0x550] ;  /* 0x000154001c068b82 */ /* 0x000e640000000a00 */
[----:B-1----:R-:W-:Y:S01]  /*2650*/  @!P0 IADD3 R24, P2, R6, R24, RZ ;  /* 0x0000001806188210 */ /* 0x002fe20007f5e0ff */
[----:B------:R-:W-:-:S03]  /*2660*/  IMAD.MOV.U32 R6, RZ, RZ, R22 ;  /* 0x000000ffff067224 */ /* 0x000fc600078e0016 */
[----:B------:R-:W-:Y:S01]  /*2670*/  @!P0 IADD3.X R25, R7, R25, RZ, P2, !PT ;  /* 0x0000001907198210 */ /* 0x000fe200017fe4ff */
[-C--:B0-----:R-:W-:Y:S01]  /*2680*/  IMAD R0, R5, R24.reuse, RZ ;  /* 0x0000001805007224 */ /* 0x081fe200078e02ff */
[----:B------:R-:W-:Y:S02]  /*2690*/  ISETP.NE.AND.EX P0, PT, RZ, RZ, PT, P1 ;  /* 0x000000ffff00720c */ /* 0x000fe40003f05310 */
[----:B------:R-:W-:Y:S01]  /*26a0*/  MOV R7, R19 ;  /* 0x0000001300077202 */ /* 0x000fe20000000f00 */
[C---:B------:R-:W-:Y:S02]  /*26b0*/  IMAD R5, R4.reuse, R25, R0 ;  /* 0x0000001904057224 */ /* 0x040fe400078e0200 */
[----:B------:R-:W-:-:S04]  /*26c0*/  IMAD.WIDE.U32 R6, R4, R24, R6 ;  /* 0x0000001804067225 */ /* 0x000fc800078e0006 */
[----:B------:R-:W-:Y:S01]  /*26d0*/  IMAD.MOV.U32 R22, RZ, RZ, R6 ;  /* 0x000000ffff167224 */ /* 0x000fe200078e0006 */
[----:B------:R-:W-:-:S03]  /*26e0*/  IADD3 R19, R7, R5, RZ ;  /* 0x0000000507137210 */ /* 0x000fc60007ffe0ff */
[----:B------:R-:W-:Y:S05]  /*26f0*/  @!P0 BRA `(.L_x_26939) ;  /* 0x0000000400688947 */ /* 0x000fea0003800000 */
        /* <DEDUP_REMOVED lines=31> */
.L_x_26953:
[----:B------:R-:W-:Y:S05]  /*28f0*/  BSYNC B6 ;  /* 0x0000000000067941 */ /* 0x000fea0003800000 */
.L_x_26952:
[----:B------:R-:W-:Y:S01]  /*2900*/  ISETP.GT.U32.AND P0, PT, R25, -0x1, PT ;  /* 0xffffffff1900780c */ /* 0x000fe20003f04070 */
[----:B------:R-:W0:Y:S01]  /*2910*/  LDC.64 R4, c[0x0][R28+0x620] ;  /* 0x000188001c047b82 */ /* 0x000e220000000a00 */
[----:B------:R-:W-:Y:S01]  /*2920*/  ISETP.NE.U32.AND P1, PT, R23, 0x2, PT ;  /* 0x000000021700780c */ /* 0x000fe20003f25070 */
[----:B------:R-:W-:Y:S01]  /*2930*/  IMAD.MOV.U32 R23, RZ, RZ, R19 ;  /* 0x000000ffff177224 */ /* 0x000fe200078e0013 */
[----:B------:R-:W-:-:S13]  /*2940*/  ISETP.GT.AND.EX P0, PT, R24, -0x1, PT, P0 ;  /* 0xffffffff1800780c */ /* 0x000fda0003f04300 */
[----:B------:R-:W1:Y:S02]  /*2950*/  @!P0 LDC.64 R6, c[0x0][R28+0x558] ;  /* 0x000156001c068b82 */ /* 0x000e640000000a00 */
[----:B-1----:R-:W-:-:S04]  /*2960*/  @!P0 IADD3 R25, P2, R6, R25, RZ ;  /* 0x0000001906198210 */ /* 0x002fc80007f5e0ff */
[----:B------:R-:W-:Y:S01]  /*2970*/  @!P0 IADD3.X R24, R7, R24, RZ, P2, !PT ;  /* 0x0000001807188210 */ /* 0x000fe200017fe4ff */
[-C--:B0-----:R-:W-:Y:S01]  /*2980*/  IMAD R3, R5, R25.reuse, RZ ;  /* 0x0000001905037224 */ /* 0x081fe200078e02ff */
[----:B------:R-:W-:Y:S01]  /*2990*/  ISETP.NE.AND.EX P0, PT, RZ, RZ, PT, P1 ;  /* 0x000000ffff00720c */ /* 0x000fe20003f05310 */
[----:B------:R-:W-:-:S04]  /*29a0*/  IMAD.WIDE.U32 R22, R4, R25, R22 ;  /* 0x0000001904167225 */ /* 0x000fc800078e0016 */
[----:B------:R-:W-:-:S05]  /*29b0*/  IMAD R3, R4, R24, R3 ;  /* 0x0000001804037224 */ /* 0x000fca00078e0203 */
        /* <DEDUP_REMOVED lines=33> */
.L_x_26955:
[----:B------:R-:W-:Y:S05]  /*2bd0*/  BSYNC B6 ;  /* 0x0000000000067941 */ /* 0x000fea0003800000 */
.L_x_26954:
[----:B------:R-:W-:Y:S01]  /*2be0*/  ISETP.GT.U32.AND P0, PT, R23, -0x1, PT ;  /* 0xffffffff1700780c */ /* 0x000fe20003f04070 */
[----:B------:R-:W0:Y:S03]  /*2bf0*/  LDC.64 R4, c[0x0][R28+0x628] ;  /* 0x00018a001c047b82 */ /* 0x000e260000000a00 */
[----:B------:R-:W-:-:S13]  /*2c00*/  ISETP.GT.AND.EX P0, PT, R16, -0x1, PT, P0 ;  /* 0xffffffff1000780c */ /* 0x000fda0003f04300 */
[----:B------:R-:W1:Y:S02]  /*2c10*/  @!P0 LDC.64 R6, c[0x0][R28+0x560] ;  /* 0x000158001c068b82 */ /* 0x000e640000000a00 */
[----:B-1----:R-:W-:Y:S01]  /*2c20*/  @!P0 IADD3 R23, P1, R6, R23, RZ ;  /* 0x0000001706178210 */ /* 0x002fe20007f3e0ff */
[----:B------:R-:W-:-:S03]  /*2c30*/  IMAD.MOV.U32 R6, RZ, RZ, R22 ;  /* 0x000000ffff067224 */ /* 0x000fc600078e0016 */
[----:B------:R-:W-:Y:S01]  /*2c40*/  @!P0 IADD3.X R16, R7, R16, RZ, P1, !PT ;  /* 0x0000001007108210 */ /* 0x000fe20000ffe4ff */
[----:B0-----:R-:W-:Y:S01]  /*2c50*/  IMAD R3, R5, R23, RZ ;  /* 0x0000001705037224 */ /* 0x001fe200078e02ff */
[----:B------:R-:W-:-:S03]  /*2c60*/  MOV R7, R19 ;  /* 0x0000001300077202 */ /* 0x000fc60000000f00 */
[C---:B------:R-:W-:Y:S02]  /*2c70*/  IMAD R3, R4.reuse, R16, R3 ;  /* 0x0000001004037224 */ /* 0x040fe400078e0203 */
[----:B------:R-:W-:-:S04]  /*2c80*/  IMAD.WIDE.U32 R22, R4, R23, R6 ;  /* 0x0000001704167225 */ /* 0x000fc800078e0006 */
[----:B------:R-:W-:-:S07]  /*2c90*/  IMAD.IADD R19, R23, 0x1, R3 ;  /* 0x0000000117137824 */ /* 0x000fce00078e0203 */
.L_x_26939:
[----:B------:R-:W2:Y:S01]  /*2ca0*/  LDG.E.128 R4, desc[UR36][R30.64] ;  /* 0x000000241e047981 */ /* 0x000ea2000c1e1d00 */
[----:B------:R-:W-:Y:S01]  /*2cb0*/  ULDC.64 UR4, c[0x0][0x478] ;  /* 0x00011e0000047ab9 */ /* 0x000fe20000000a00 */
[----:B------:R-:W-:Y:S02]  /*2cc0*/  LEA R17, R18, R17, 0x9 ;  /* 0x0000001112117211 */ /* 0x000fe400078e48ff */
[----:B------:R-:W-:-:S03]  /*2cd0*/  IADD3 R2, P0, P1, R22, UR4, R2 ;  /* 0x0000000416027c10 */ /* 0x000fc6000f91e002 */
[----:B------:R-:W-:Y:S01]  /*2ce0*/  VIADD R29, R17, 0x80 ;  /* 0x00000080111d7836 */ /* 0x000fe20000000000 */
[----:B------:R-:W-:-:S05]  /*2cf0*/  IADD3.X R3, R19, UR5, RZ, P0, P1 ;  /* 0x0000000513037c10 */ /* 0x000fca00087e24ff */
[----:B--2---:R0:W-:Y:S02]  /*2d00*/  STG.E.128 desc[UR36][R2.64], R4 ;  /* 0x0000000402007986 */ /* 0x0041e4000c101d24 */
[----:B0-----:R-:W-:Y:S01]  /*2d10*/  MOV R2, R29 ;  /* 0x0000001d00027202 */ /* 0x001fe20000000f00 */
[----:B------:R-:W-:-:S07]  /*2d20*/  IMAD.MOV.U32 R3, RZ, RZ, RZ ;  /* 0x000000ffff037224 */ /* 0x000fce00078e00ff */
.L_x_26937:
[----:B------:R-:W-:Y:S05]  /*2d30*/  BSYNC B8 ;  /* 0x0000000000087941 */ /* 0x000fea0003800000 */
.L_x_26936:
        /* <DEDUP_REMOVED lines=8> */
[----:B------:R-:W-:Y:S02]  /*2dc0*/  MOV R2, RZ ;  /* 0x000000ff00027202 */ /* 0x000fe40000000f00 */
        /* <DEDUP_REMOVED lines=350> */
.L_x_26958:
        /* <DEDUP_REMOVED lines=8> */
[C---:B------:R-:W-:Y:S01]  /*4430*/  IADD3 R0, P1, R22.reuse, -0x1, RZ ;  /* 0xffffffff16007810 */ /* 0x040fe20007f3e0ff */
[----:B------:R-:W-:Y:S01]  /*4440*/  HFMA2.MMA R18, -RZ, RZ, 0, 0 ;  /* 0x00000000ff127435 */ /* 0x000fe200000001ff */
[----:B------:R-:W-:Y:S02]  /*4450*/  LOP3.LUT R19, R22, 0x3, RZ, 0xc0, !PT ;  /* 0x0000000316137812 */ /* 0x000fe400078ec0ff */
[----:B------:R-:W-:Y:S02]  /*4460*/  CS2R R16, SRZ ;  /* 0x0000000000107805 */ /* 0x000fe4000001ff00 */
        /* <DEDUP_REMOVED lines=8> */
[----:B------:R-:W-:Y:S02]  /*44f0*/  IMAD.MOV.U32 R24, RZ, RZ, 0x8 ;  /* 0x00000008ff187424 */ /* 0x000fe400078e00ff */
[----:B------:R-:W-:-:S07]  /*4500*/  IMAD.X R23, RZ, RZ, ~R23, P0 ;  /* 0x000000ffff177224 */ /* 0x000fce00000e0e17 */
.L_x_26969:
        /* <DEDUP_REMOVED lines=31> */
.L_x_26962:
[----:B------:R-:W-:Y:S05]  /*4700*/  BSYNC B6 ;  /* 0x0000000000067941 */ /* 0x000fea0003800000 */
.L_x_26961:
        /* <DEDUP_REMOVED lines=17> */
[----:B------:R-:W-:Y:S01]  /*4820*/  ISETP.GE.U32.AND P2, PT, R4, R6, PT ;  /* 0x000000060400720c */ /* 0x000fe20003f46070 */
[----:B------:R-:W-:Y:S01]  /*4830*/  IMAD.MOV.U32 R25, RZ, RZ, R5 ;  /* 0x000000ffff197224 */ /* 0x000fe200078e0005 */
[C---:B------:R-:W-:Y:S01]  /*4840*/  ISETP.GE.AND.EX P0, PT, R5.reuse, R0, PT, P0 ;  /* 0x000000000500720c */ /* 0x040fe20003f06300 */
[----:B------:R-:W-:Y:S01]  /*4850*/  IMAD R3, R8, R26, R3 ;  /* 0x0000001a08037224 */ /* 0x000fe200078e0203 */
[----:B------:R-:W-:Y:S02]  /*4860*/  ISETP.GE.AND.EX P1, PT, R5, R7, PT, P2 ;  /* 0x000000070500720c */ /* 0x000fe40003f26320 */
        /* <DEDUP_REMOVED lines=19> */
.L_x_26964:
[----:B------:R-:W-:Y:S05]  /*49a0*/  BSYNC B6 ;  /* 0x0000000000067941 */ /* 0x000fea0003800000 */
.L_x_26963:
        /* <DEDUP_REMOVED lines=42> */
.L_x_26966:
[----:B------:R-:W-:Y:S05]  /*4c50*/  BSYNC B6 ;  /* 0x0000000000067941 */ /* 0x000fea0003800000 */
.L_x_26965:
        /* <DEDUP_REMOVED lines=42> */
.L_x_26968:
[----:B------:R-:W-:Y:S05]  /*4f00*/  BSYNC B6 ;  /* 0x0000000000067941 */ /* 0x000fea0003800000 */
.L_x_26967:
        /* <DEDUP_REMOVED lines=19> */
.L_x_26960:
        /* <DEDUP_REMOVED lines=36> */
.L_x_26971:
[----:B------:R-:W-:Y:S05]  /*5280*/  BSYNC B6 ;  /* 0x0000000000067941 */ /* 0x000fea0003800000 */
.L_x_26970:
        /* <DEDUP_REMOVED lines=44> */
.L_x_26973:
[----:B------:R-:W-:Y:S05]  /*5550*/  BSYNC B6 ;  /* 0x0000000000067941 */ /* 0x000fea0003800000 */
.L_x_26972:
        /* <DEDUP_REMOVED lines=44> */
.L_x_26975:
[----:B------:R-:W-:Y:S05]  /*5820*/  BSYNC B6 ;  /* 0x0000000000067941 */ /* 0x000fea0003800000 */
.L_x_26974:
        /* <DEDUP_REMOVED lines=10> */
.L_x_26959:
[----:B------:R-:W2:Y:S01]  /*58d0*/  LDG.E.128 R4, desc[UR36][R30.64] ;  /* 0x000000241e047981 */ /* 0x000ea2000c1e1d00 */
[----:B------:R-:W-:Y:S01]  /*58e0*/  ULDC.64 UR4, c[0x0][0x478] ;  /* 0x00011e0000047ab9 */ /* 0x000fe20000000a00 */
[----:B------:R-:W-:Y:S01]  /*58f0*/  VIADD R29, R29, 0x80 ;  /* 0x000000801d1d7836 */ /* 0x000fe20000000000 */
[----:B------:R-:W-:-:S04]  /*5900*/  IADD3 R2, P0, P1, R16, UR4, R2 ;  /* 0x0000000410027c10 */ /* 0x000fc8000f91e002 */
[----:B------:R-:W-:-:S05]  /*5910*/  IADD3.X R3, R17, UR5, RZ, P0, P1 ;  /* 0x0000000511037c10 */ /* 0x000fca00087e24ff */
[----:B--2---:R0:W-:Y:S02]  /*5920*/  STG.E.128 desc[UR36][R2.64], R4 ;  /* 0x0000000402007986 */ /* 0x0041e4000c101d24 */
[----:B0-----:R-:W-:Y:S01]  /*5930*/  MOV R2, R29 ;  /* 0x0000001d00027202 */ /* 0x001fe20000000f00 */
[----:B------:R-:W-:-:S07]  /*5940*/  IMAD.MOV.U32 R3, RZ, RZ, RZ ;  /* 0x000000ffff037224 */ /* 0x000fce00078e00ff */
.L_x_26957:
[----:B------:R-:W-:Y:S05]  /*5950*/  BSYNC B8 ;  /* 0x0000000000087941 */ /* 0x000fea0003800000 */
.L_x_26956:
        /* <DEDUP_REMOVED lines=359> */
.L_x_26978:
        /* <DEDUP_REMOVED lines=22> */
.L_x_26989:
        /* <DEDUP_REMOVED lines=29> */
.L_x_26982:
[----:B------:R-:W-:Y:S05]  /*7300*/  BSYNC B6 ;  /* 0x0000000000067941 */ /* 0x000fea0003800000 */
.L_x_26981:
        /* <DEDUP_REMOVED lines=41> */
.L_x_26984:
[----:B------:R-:W-:Y:S05]  /*75a0*/  BSYNC B6 ;  /* 0x0000000000067941 */ /* 0x000fea0003800000 */
.L_x_26983:
        /* <DEDUP_REMOVED lines=42> */
.L_x_26986:
[----:B------:R-:W-:Y:S05]  /*7850*/  BSYNC B6 ;  /* 0x0000000000067941 */ /* 0x000fea0003800000 */
.L_x_26985:
        /* <DEDUP_REMOVED lines=42> */
.L_x_26988:
[----:B------:R-:W-:Y:S05]  /*7b00*/  BSYNC B6 ;  /* 0x0000000000067941 */ /* 0x000fea0003800000 */
.L_x_26987:
        /* <DEDUP_REMOVED lines=19> */
.L_x_26980:
        /* <DEDUP_REMOVED lines=36> */
.L_x_26991:
[----:B------:R-:W-:Y:S05]  /*7e80*/  BSYNC B6 ;  /* 0x0000000000067941 */ /* 0x000fea0003800000 */
.L_x_26990:
        /* <DEDUP_REMOVED lines=44> */
.L_x_26993:
[----:B------:R-:W-:Y:S05]  /*8150*/  BSYNC B6 ;  /* 0x0000000000067941 */ /* 0x000fea0003800000 */
.L_x_26992:
        /* <DEDUP_REMOVED lines=43> */
.L_x_26995:
[----:B------:R-:W-:Y:S05]  /*8410*/  BSYNC B6 ;  /* 0x0000000000067941 */ /* 0x000fea0003800000 */
.L_x_26994:
        /* <DEDUP_REMOVED lines=10> */
.L_x_26979:
[----:B------:R-:W2:Y:S01]  /*84c0*/  LDG.E.128 R4, desc[UR36][R30.64] ;  /* 0x000000241e047981 */ /* 0x000ea2000c1e1d00 */
[----:B------:R-:W-:Y:S01]  /*84d0*/  ULDC.64 UR4, c[0x0][0x478] ;  /* 0x00011e0000047ab9 */ /* 0x000fe20000000a00 */
[----:B------:R-:W-:Y:S01]  /*84e0*/  IADD3 R29, R29, 0x80, RZ ;  /* 0x000000801d1d7810 */ /* 0x000fe20007ffe0ff */
[----:B------:R-:W-:Y:S01]  /*84f0*/  HFMA2.MMA R3, -RZ, RZ, 0, 0 ;  /* 0x00000000ff037435 */ /* 0x000fe200000001ff */
[----:B------:R-:W-:-:S03]  /*8500*/  IADD3 R16, P0, P1, R18, UR4, R16 ;  /* 0x0000000412107c10 */ /* 0x000fc6000f91e010 */
[----:B------:R-:W-:Y:S01]  /*8510*/  IMAD.MOV.U32 R2, RZ, RZ, R29 ;  /* 0x000000ffff027224 */ /* 0x000fe200078e001d */
[----:B------:R-:W-:-:S05]  /*8520*/  IADD3.X R17, R19, UR5, RZ, P0, P1 ;  /* 0x0000000513117c10 */ /* 0x000fca00087e24ff */
[----:B--2---:R0:W-:Y:S04]  /*8530*/  STG.E.128 desc[UR36][R16.64], R4 ;  /* 0x0000000410007986 */ /* 0x0041e8000c101d24 */
.L_x_26977:
[----:B------:R-:W-:Y:S05]  /*8540*/  BSYNC B8 ;  /* 0x0000000000087941 */ /* 0x000fea0003800000 */
.L_x_26976:
[----:B------:R-:W-:Y:S02]  /*8550*/  ULDC.64 UR4, c[0x0][0x210] ;  /* 0x0000840000047ab9 */ /* 0x000fe40000000a00 */
[----:B------:R-:W-:-:S04]  /*8560*/  ISETP.GE.U32.AND P0, PT, R2, UR4, PT ;  /* 0x0000000402007c0c */ /* 0x000fc8000bf06070 */
[----:B------:R-:W-:-:S13]  /*8570*/  ISETP.GE.AND.EX P0, PT, R3, UR5, PT, P0 ;  /* 0x0000000503007c0c */ /* 0x000fda000bf06300 */
[----:B------:R-:W-:Y:S05]  /*8580*/  @P0 EXIT ;  /* 0x000000000000094d */ /* 0x000fea0003800000 */
[----:B------:R-:W1:Y:S01]  /*8590*/  LDC R0, c[0x0][0x218] ;  /* 0x00008600ff007b82 */ /* 0x000e620000000800 */
[----:B0-----:R-:W-:Y:S01]  /*85a0*/  IMAD.MOV.U32 R16, RZ, RZ, RZ ;  /* 0x000000ffff107224 */ /* 0x001fe200078e00ff */
[----:B------:R-:W-:Y:S01]  /*85b0*/  MOV R28, RZ ;  /* 0x000000ff001c7202 */ /* 0x000fe20000000f00 */
[----:B------:R-:W-:Y:S01]  /*85c0*/  IMAD.MOV.U32 R2, RZ, RZ, RZ ;  /* 0x000000ffff027224 */ /* 0x000fe200078e00ff */
[----:B-1----:R-:W-:-:S13]  /*85d0*/  ISETP.NE.AND P0, PT, R0, RZ, PT ;  /* 0x000000ff0000720c */ /* 0x002fda0003f05270 */
        /* <DEDUP_REMOVED lines=349> */
.L_x_26996:
        /* <DEDUP_REMOVED lines=8> */
[C---:B------:R-:W-:Y:S02]  /*9c30*/  IADD3 R0, P1, R4.reuse, -0x1, RZ ;  /* 0xffffffff04007810 */ /* 0x040fe40007f3e0ff */
[----:B------:R-:W-:Y:S02]  /*9c40*/  CS2R R18, SRZ ;  /* 0x0000000000127805 */ /* 0x000fe4000001ff00 */
[----:B------:R-:W-:Y:S01]  /*9c50*/  LOP3.LUT R17, R4, 0x3, RZ, 0xc0, !PT ;  /* 0x0000000304117812 */ /* 0x000fe200078ec0ff */
[----:B------:R-:W-:Y:S01]  /*9c60*/  IMAD.MOV.U32 R22, RZ, RZ, RZ ;  /* 0x000000ffff167224 */ /* 0x000fe200078e00ff */
[----:B------:R-:W-:Y:S02]  /*9c70*/  ISETP.GE.U32.AND P0, PT, R0, 0x3, PT ;  /* 0x000000030000780c */ /* 0x000fe40003f06070 */
[----:B------:R-:W-:-:S04]  /*9c80*/  IADD3.X R0, R5, -0x1, RZ, P1, !PT ;  /* 0xffffffff05007810 */ /* 0x000fc80000ffe4ff */
[----:B------:R-:W-:-:S13]  /*9c90*/  ISETP.GE.U32.AND.EX P0, PT, R0, RZ, PT, P0 ;  /* 0x000000ff0000720c */ /* 0x000fda0003f06100 */
[----:B------:R-:W-:Y:S05]  /*9ca0*/  @!P0 BRA `(.L_x_26998) ;  /* 0x0000000800e08947 */ /* 0x000fea0003800000 */
[----:B------:R-:W-:Y:S01]  /*9cb0*/  IADD3 R23, P0, R17, -R4, RZ ;  /* 0x8000000411177210 */ /* 0x000fe20007f1e0ff */
[----:B------:R-:W-:Y:S01]  /*9cc0*/  BSSY B7, `(.L_x_26998) ;  /* 0x00000b6000077945 */ /* 0x000fe20003800000 */
[----:B------:R-:W-:Y:S01]  /*9cd0*/  CS2R R18, SRZ ;  /* 0x0000000000127805 */ /* 0x000fe2000001ff00 */
[----:B------:R-:W-:Y:S01]  /*9ce0*/  IMAD.MOV.U32 R22, RZ, RZ, RZ ;  /* 0x000000ffff167224 */ /* 0x000fe200078e00ff */
[----:B------:R-:W-:Y:S02]  /*9cf0*/  IADD3.X R24, RZ, ~R5, RZ, P0, !PT ;  /* 0x80000005ff187210 */ /* 0x000fe400007fe4ff */
[----:B------:R-:W-:-:S07]  /*9d00*/  MOV R25, 0x8 ;  /* 0x0000000800197802 */ /* 0x000fce0000000f00 */
.L_x_27007:
        /* <DEDUP_REMOVED lines=29> */
.L_x_27000:
[----:B------:R-:W-:Y:S05]  /*9ee0*/  BSYNC B6 ;  /* 0x0000000000067941 */ /* 0x000fea0003800000 */
.L_x_26999:
        /* <DEDUP_REMOVED lines=20> */
[-C--:B------:R-:W-:Y:S02]  /*a030*/  IADD3.X R6, RZ, ~R7.reuse, RZ, P1, !PT ;  /* 0x80000007ff067210 */ /* 0x080fe40000ffe4ff */
        /* <DEDUP_REMOVED lines=20> */
.L_x_27002:
[----:B------:R-:W-:Y:S05]  /*a180*/  BSYNC B6 ;  /* 0x0000000000067941 */ /* 0x000fea0003800000 */
.L_x_27001:
        /* <DEDUP_REMOVED lines=23> */
[----:B------:R-:W-:Y:S01]  /*a300*/  MOV R18, R5 ;  /* 0x0000000500127202 */ /* 0x000fe20000000f00 */
[----:B------:R-:W-:-:S10]  /*a310*/  IMAD.IADD R19, R31, 0x1, R3 ;  /* 0x000000011f137824 */ /* 0x000fd400078e0203 */
        /* <DEDUP_REMOVED lines=17> */
.L_x_27004:
[----:B------:R-:W-:Y:S05]  /*a430*/  BSYNC B6 ;  /* 0x0000000000067941 */ /* 0x000fea0003800000 */
.L_x_27003:
        /* <DEDUP_REMOVED lines=42> */
.L_x_27006:
[----:B------:R-:W-:Y:S05]  /*a6e0*/  BSYNC B6 ;  /* 0x0000000000067941 */ /* 0x000fea0003800000 */
.L_x_27005:
[----:B------:R-:W-:Y:S01]  /*a6f0*/  ISETP.GT.U32.AND P0, PT, R26, -0x1, PT ;  /* 0xffffffff1a00780c */ /* 0x000fe20003f04070 */
[----:B------:R0:W1:Y:S01]  /*a700*/  LDC.64 R4, c[0x0][R25+0x630] ;  /* 0x00018c0019047b82 */ /* 0x0000620000000a00 */
[----:B------:R-:W-:Y:S01]  /*a710*/  IADD3 R23, P2, R23, 0x4, RZ ;  /* 0x0000000417177810 */ /* 0x000fe20007f5e0ff */
[----:B------:R-:W-:Y:S01]  /*a720*/  IMAD.MOV.U32 R31, RZ, RZ, R19 ;  /* 0x000000ffff1f7224 */ /* 0x000fe200078e0013 */
[----:B------:R-:W-:Y:S02]  /*a730*/  ISETP.GT.AND.EX P0, PT, R18, -0x1, PT, P0 ;  /* 0xffffffff1200780c */ /* 0x000fe40003f04300 */
[----:B------:R-:W-:Y:S01]  /*a740*/  IADD3 R22, R22, 0x4, RZ ;  /* 0x0000000416167810 */ /* 0x000fe20007ffe0ff */
[----:B------:R-:W-:-:S10]  /*a750*/  IMAD.X R24, RZ, RZ, R24, P2 ;  /* 0x000000ffff187224 */ /* 0x000fd400010e0618 */
[----:B------:R0:W2:Y:S02]  /*a760*/  @!P0 LDC.64 R6, c[0x0][R25+0x568] ;  /* 0x00015a0019068b82 */ /* 0x0000a40000000a00 */
[----:B0-----:R-:W-:Y:S01]  /*a770*/  VIADD R25, R25, 0x20 ;  /* 0x0000002019197836 */ /* 0x001fe20000000000 */
[----:B--2---:R-:W-:-:S04]  /*a780*/  @!P0 IADD3 R26, P1, R6, R26, RZ ;  /* 0x0000001a061a8210 */ /* 0x004fc80007f3e0ff */
[----:B------:R-:W-:Y:S01]  /*a790*/  @!P0 IADD3.X R18, R7, R18, RZ, P1, !PT ;  /* 0x0000001207128210 */ /* 0x000fe20000ffe4ff */
[-C--:B-1----:R-:W-:Y:S01]  /*a7a0*/  IMAD R3, R5, R26.reuse, RZ ;  /* 0x0000001a05037224 */ /* 0x082fe200078e02ff */
[----:B------:R-:W-:Y:S01]  /*a7b0*/  ISETP.NE.U32.AND P0, PT, R23, RZ, PT ;  /* 0x000000ff1700720c */ /* 0x000fe20003f05070 */
[----:B------:R-:W-:-:S03]  /*a7c0*/  IMAD.WIDE.U32 R26, R4, R26, R30 ;  /* 0x0000001a041a7225 */ /* 0x000fc600078e001e */
[----:B------:R-:W-:Y:S01]  /*a7d0*/  ISETP.NE.AND.EX P0, PT, R24, RZ, PT, P0 ;  /* 0x000000ff1800720c */ /* 0x000fe20003f05300 */
[----:B------:R-:W-:Y:S01]  /*a7e0*/  IMAD R3, R4, R18, R3 ;  /* 0x0000001204037224 */ /* 0x000fe200078e0203 */
[----:B------:R-:W-:-:S03]  /*a7f0*/  MOV R18, R26 ;  /* 0x0000001a00127202 */ /* 0x000fc60000000f00 */
[----:B------:R-:W-:-:S08]  /*a800*/  IMAD.IADD R19, R27, 0x1, R3 ;  /* 0x000000011b137824 */ /* 0x000fd000078e0203 */
[----:B------:R-:W-:Y:S05]  /*a810*/  @P0 BRA `(.L_x_27007) ;  /* 0xfffffff4003c0947 */ /* 0x000fea000383ffff */
[----:B------:R-:W-:Y:S05]  /*a820*/  BSYNC B7 ;  /* 0x0000000000077941 */ /* 0x000fea0003800000 */
.L_x_26998:
        /* <DEDUP_REMOVED lines=36> */
.L_x_27009:
[----:B------:R-:W-:Y:S05]  /*aa70*/  BSYNC B6 ;  /* 0x0000000000067941 */ /* 0x000fea0003800000 */
.L_x_27008:
        /* <DEDUP_REMOVED lines=44> */
.L_x_27011:
[----:B------:R-:W-:Y:S05]  /*ad40*/  BSYNC B6 ;  /* 0x0000000000067941 */ /* 0x000fea0003800000 */
.L_x_27010:
        /* <DEDUP_REMOVED lines=44> */
.L_x_27013:
[----:B------:R-:W-:Y:S05]  /*b010*/  BSYNC B6 ;  /* 0x0000000000067941 */ /* 0x000fea0003800000 */
.L_x_27012:
        /* <DEDUP_REMOVED lines=10> */
.L_x_26997:
[----:B------:R-:W2:Y:S01]  /*b0c0*/  LDG.E.128 R28, desc[UR36][R28.64] ;  /* 0x000000241c1c7981 */ /* 0x000ea2000c1e1d00 */
[----:B------:R-:W-:Y:S02]  /*b0d0*/  ULDC.64 UR4, c[0x0][0x478] ;  /* 0x00011e0000047ab9 */ /* 0x000fe40000000a00 */
[----:B------:R-:W-:-:S04]  /*b0e0*/  IADD3 R2, P0, P1, R18, UR4, R2 ;  /* 0x0000000412027c10 */ /* 0x000fc8000f91e002 */
[----:B------:R-:W-:-:S05]  /*b0f0*/  IADD3.X R3, R19, UR5, RZ, P0, P1 ;  /* 0x0000000513037c10 */ /* 0x000fca00087e24ff */
[----:B--2---:R-:W-:Y:S01]  /*b100*/  STG.E.128 desc[UR36][R2.64], R28 ;  /* 0x0000001c02007986 */ /* 0x004fe2000c101d24 */
[----:B------:R-:W-:Y:S05]  /*b110*/  EXIT ;  /* 0x000000000000794d */ /* 0x000fea0003800000 */
.L_x_27014:
        /* <DEDUP_REMOVED lines=14> */
.L_x_28155:


//--------------------- .text._ZN2at6native24index_elementwise_kernelILi128ELi4EZNS0_16gpu_index_kernelIZNS0_21index_put_kernel_implINS0_10OpaqueTypeILi2EEEEEvRNS_14TensorIteratorEN3c108ArrayRefIlEESA_EUlPcPKclE_EEvRNS_18TensorIteratorBaseESA_SA_RKT_bEUliE_EEvlT1_ --------------------------
	.section	.text._ZN2at6native24index_elementwise_kernelILi128ELi4EZNS0_16gpu_index_kernelIZNS0_21index_put_kernel_implINS0_10OpaqueTypeILi2EEEEEvRNS_14TensorIteratorEN3c108ArrayRefIlEESA_EUlPcPKclE_EEvRNS_18TensorIteratorBaseESA_SA_RKT_bEUliE_EEvlT1_,"ax",@progbits
	.align	128
        .global         _ZN2at6native24index_elementwise_kernelILi128ELi4EZNS0_16gpu_index_kernelIZNS0_21index_put_kernel_implINS0_10OpaqueTypeILi2EEEEEvRNS_14TensorIteratorEN3c108ArrayRefIlEESA_EUlPcPKclE_EEvRNS_18TensorIteratorBaseESA_SA_RKT_bEUliE_EEvlT1_
        .type           _ZN2at6native24index_elementwise_kernelILi128ELi4EZNS0_16gpu_index_kernelIZNS0_21index_put_kernel_implINS0_10OpaqueTypeILi2EEEEEvRNS_14TensorIteratorEN3c108ArrayRefIlEESA_EUlPcPKclE_EEvRNS_18TensorIteratorBaseESA_SA_RKT_bEUliE_EEvlT1_,@function
        .size           _ZN2at6native24index_elementwise_kernelILi128ELi4EZNS0_16gpu_index_kernelIZNS0_21index_put_kernel_implINS0_10OpaqueTypeILi2EEEEEvRNS_14TensorIteratorEN3c108ArrayRefIlEESA_EUlPcPKclE_EEvRNS_18TensorIteratorBaseESA_SA_RKT_bEUliE_EEvlT1_,(.L_x_28156 - _ZN2at6native24index_elementwise_kernelILi128ELi4EZNS0_16gpu_index_kernelIZNS0_21index_put_kernel_implINS0_10OpaqueTypeILi2EEEEEvRNS_14TensorIteratorEN3c108ArrayRefIlEESA_EUlPcPKclE_EEvRNS_18TensorIteratorBaseESA_SA_RKT_bEUliE_EEvlT1_)
        .other          _ZN2at6native24index_elementwise_kernelILi128ELi4EZNS0_16gpu_index_kernelIZNS0_21index_put_kernel_implINS0_10OpaqueTypeILi2EEEEEvRNS_14TensorIteratorEN3c108ArrayRefIlEESA_EUlPcPKclE_EEvRNS_18TensorIteratorBaseESA_SA_RKT_bEUliE_EEvlT1_,@"STO_CUDA_ENTRY STV_DEFAULT"
_ZN2at6native24index_elementwise_kernelILi128ELi4EZNS0_16gpu_index_kernelIZNS0_21index_put_kernel_implINS0_10OpaqueTypeILi2EEEEEvRNS_14TensorIteratorEN3c108ArrayRefIlEESA_EUlPcPKclE_EEvRNS_18TensorIteratorBaseESA_SA_RKT_bEUliE_EEvlT1_:
.text._ZN2at6native24index_elementwise_kernelILi128ELi4EZNS0_16gpu_index_kernelIZNS0_21index_put_kernel_implINS0_10OpaqueTypeILi2EEEEEvRNS_14TensorIteratorEN3c108ArrayRefIlEESA_EUlPcPKclE_EEvRNS_18TensorIteratorBaseESA_SA_RKT_bEUliE_EEvlT1_:
        /* <DEDUP_REMOVED lines=366> */
.L_x_27017:
        /* <DEDUP_REMOVED lines=25> */
.L_x_27028:
        /* <DEDUP_REMOVED lines=29> */
.L_x_27021:
[----:B------:R-:W-:Y:S05]  /*1a40*/  BSYNC B6 ;  /* 0x0000000000067941 */ /* 0x000fea0003800000 */
.L_x_27020:
        /* <DEDUP_REMOVED lines=13> */
[----:B---3--:R-:W-:-:S05]  /*1b20*/  @!P0 IADD3 R26, P2, R10, R26, RZ ;  /* 0x0000001a0a1a8210 */ /* 0x008fca0007f5e0ff */
[----:B------:R-:W-:Y:S02]  /*1b30*/  @!P0 IMAD.X R27, R11, 0x1, R27, P2 ;  /* 0x000000010b1b8824 */ /* 0x000fe400010e061b */
        /* <DEDUP_REMOVED lines=28> */
.L_x_27023:
[----:B------:R-:W-:Y:S05]  /*1d00*/  BSYNC B6 ;  /* 0x0000000000067941 */ /* 0x000fea0003800000 */
.L_x_27022:
        /* <DEDUP_REMOVED lines=42> */
.L_x_27025:
[----:B------:R-:W-:Y:S05]  /*1fb0*/  BSYNC B6 ;  /* 0x0000000000067941 */ /* 0x000fea0003800000 */
.L_x_27024:
        /* <DEDUP_REMOVED lines=42> */
.L_x_27027:
[----:B------:R-:W-:Y:S05]  /*2260*/  BSYNC B6 ;  /* 0x0000000000067941 */ /* 0x000fea0003800000 */
.L_x_27026:
        /* <DEDUP_REMOVED lines=20> */
.L_x_27019:
        /* <DEDUP_REMOVED lines=36> */
.L_x_27030:
[----:B------:R-:W-:Y:S05]  /*25f0*/  BSYNC B6 ;  /* 0x0000000000067941 */ /* 0x000fea0003800000 */
.L_x_27029:
        /* <DEDUP_REMOVED lines=47> */
.L_x_27032:
[----:B------:R-:W-:Y:S05]  /*28f0*/  BSYNC B6 ;  /* 0x0000000000067941 */ /* 0x000fea0003800000 */
.L_x_27031:
        /* <DEDUP_REMOVED lines=45> */
.L_x_27034:
[----:B------:R-:W-:Y:S05]  /*2bd0*/  BSYNC B6 ;  /* 0x0000000000067941 */ /* 0x000fea0003800000 */
.L_x_27033:
        /* <DEDUP_REMOVED lines=12> */
.L_x_27018:
[----:B------:R-:W2:Y:S01]  /*2ca0*/  LDG.E.U16 R30, desc[UR36][R30.64] ;  /* 0x000000241e1e7981 */ /* 0x000ea2000c1e1500 */
[----:B------:R-:W-:Y:S01]  /*2cb0*/  ULDC.64 UR4, c[0x0][0x478] ;  /* 0x00011e0000047ab9 */ /* 0x000fe20000000a00 */
[----:B------:R-:W-:Y:S02]  /*2cc0*/  LEA R17, R18, R17, 0x9 ;  /* 0x0000001112117211 */ /* 0x000fe400078e48ff */
[----:B------:R-:W-:-:S03]  /*2cd0*/  IADD3 R2, P0, P1, R22, UR4, R2 ;  /* 0x0000000416027c10 */ /* 0x000fc6000f91e002 */
[----:B------:R-:W-:Y:S01]  /*2ce0*/  VIADD R29, R17, 0x80 ;  /* 0x00000080111d7836 */ /* 0x000fe20000000000 */
[----:B------:R-:W-:Y:S02]  /*2cf0*/  IADD3.X R3, R19, UR5, RZ, P0, P1 ;  /* 0x0000000513037c10 */ /* 0x000fe400087e24ff */
[----:B--2---:R-:W-:-:S05]  /*2d00*/  PRMT R5, R30, 0x7710, RZ ;  /* 0x000077101e057816 */ /* 0x004fca00000000ff */
[----:B------:R0:W-:Y:S02]  /*2d10*/  STG.E.U16 desc[UR36][R2.64], R5 ;  /* 0x0000000502007986 */ /* 0x0001e4000c101524 */
[----:B0-----:R-:W-:Y:S01]  /*2d20*/  MOV R2, R29 ;  /* 0x0000001d00027202 */ /* 0x001fe20000000f00 */
[----:B------:R-:W-:-:S07]  /*2d30*/  IMAD.MOV.U32 R3, RZ, RZ, RZ ;  /* 0x000000ffff037224 */ /* 0x000fce00078e00ff */
.L_x_27016:
[----:B------:R-:W-:Y:S05]  /*2d40*/  BSYNC B8 ;  /* 0x0000000000087941 */ /* 0x000fea0003800000 */
.L_x_27015:
        /* <DEDUP_REMOVED lines=359> */
.L_x_27037:
        /* <DEDUP_REMOVED lines=22> */
.L_x_27048:
        /* <DEDUP_REMOVED lines=31> */
.L_x_27041:
[----:B------:R-:W-:Y:S05]  /*4710*/  BSYNC B6 ;  /* 0x0000000000067941 */ /* 0x000fea0003800000 */
.L_x_27040:
        /* <DEDUP_REMOVED lines=41> */
.L_x_27043:
[----:B------:R-:W-:Y:S05]  /*49b0*/  BSYNC B6 ;  /* 0x0000000000067941 */ /* 0x000fea0003800000 */
.L_x_27042:
        /* <DEDUP_REMOVED lines=42> */
.L_x_27045:
[----:B------:R-:W-:Y:S05]  /*4c60*/  BSYNC B6 ;  /* 0x0000000000067941 */ /* 0x000fea0003800000 */
.L_x_27044:
        /* <DEDUP_REMOVED lines=42> */
.L_x_27047:
[----:B------:R-:W-:Y:S05]  /*4f10*/  BSYNC B6 ;  /* 0x0000000000067941 */ /* 0x000fea0003800000 */
.L_x_27046:
        /* <DEDUP_REMOVED lines=19> */
.L_x_27039:
        /* <DEDUP_REMOVED lines=36> */
.L_x_27050:
[----:B------:R-:W-:Y:S05]  /*5290*/  BSYNC B6 ;  /* 0x0000000000067941 */ /* 0x000fea0003800000 */
.L_x_27049:
        /* <DEDUP_REMOVED lines=44> */
.L_x_27052:
[----:B------:R-:W-:Y:S05]  /*5560*/  BSYNC B6 ;  /* 0x0000000000067941 */ /* 0x000fea0003800000 */
.L_x_27051:
        /* <DEDUP_REMOVED lines=44> */
.L_x_27054:
[----:B------:R-:W-:Y:S05]  /*5830*/  BSYNC B6 ;  /* 0x0000000000067941 */ /* 0x000fea0003800000 */
.L_x_27053:
        /* <DEDUP_REMOVED lines=10> */
.L_x_27038:
[----:B------:R-:W2:Y:S01]  /*58e0*/  LDG.E.U16 R30, desc[UR36][R30.64] ;  /* 0x000000241e1e7981 */ /* 0x000ea2000c1e1500 */
[----:B------:R-:W-:Y:S01]  /*58f0*/  ULDC.64 UR4, c[0x0][0x478] ;  /* 0x00011e0000047ab9 */ /* 0x000fe20000000a00 */
[----:B------:R-:W-:Y:S01]  /*5900*/  VIADD R29, R29, 0x80 ;  /* 0x000000801d1d7836 */ /* 0x000fe20000000000 */
[----:B------:R-:W-:-:S04]  /*5910*/  IADD3 R2, P0, P1, R16, UR4, R2 ;  /* 0x0000000410027c10 */ /* 0x000fc8000f91e002 */
[----:B------:R-:W-:Y:S02]  /*5920*/  IADD3.X R3, R17, UR5, RZ, P0, P1 ;  /* 0x0000000511037c10 */ /* 0x000fe400087e24ff */
[----:B--2---:R-:W-:-:S05]  /*5930*/  PRMT R5, R30, 0x7710, RZ ;  /* 0x000077101e057816 */ /* 0x004fca00000000ff */
[----:B------:R0:W-:Y:S02]  /*5940*/  STG.E.U16 desc[UR36][R2.64], R5 ;  /* 0x0000000502007986 */ /* 0x0001e4000c101524 */
[----:B0-----:R-:W-:Y:S01]  /*5950*/  MOV R2, R29 ;  /* 0x0000001d00027202 */ /* 0x001fe20000000f00 */
[----:B------:R-:W-:-:S07]  /*5960*/  IMAD.MOV.U32 R3, RZ, RZ, RZ ;  /* 0x000000ffff037224 */ /* 0x000fce00078e00ff */
.L_x_27036:
[----:B------:R-:W-:Y:S05]  /*5970*/  BSYNC B8 ;  /* 0x0000000000087941 */ /* 0x000fea0003800000 */
.L_x_27035:
        /* <DEDUP_REMOVED lines=359> */
.L_x_27057:
        /* <DEDUP_REMOVED lines=22> */
.L_x_27068:
        /* <DEDUP_REMOVED lines=29> */
.L_x_27061:
[----:B------:R-:W-:Y:S05]  /*7320*/  BSYNC B6 ;  /* 0x0000000000067941 */ /* 0x000fea0003800000 */
.L_x_27060:
        /* <DEDUP_REMOVED lines=41> */
.L_x_27063:
[----:B------:R-:W-:Y:S05]  /*75c0*/  BSYNC B6 ;  /* 0x0000000000067941 */ /* 0x000fea0003800000 */
.L_x_27062:
        /* <DEDUP_REMOVED lines=42> */
.L_x_27065:
[----:B------:R-:W-:Y:S05]  /*7870*/  BSYNC B6 ;  /* 0x0000000000067941 */ /* 0x000fea0003800000 */
.L_x_27064:
        /* <DEDUP_REMOVED lines=42> */
.L_x_27067:
[----:B------:R-:W-:Y:S05]  /*7b20*/  BSYNC B6 ;  /* 0x0000000000067941 */ /* 0x000fea0003800000 */
.L_x_27066:
        /* <DEDUP_REMOVED lines=19> */
.L_x_27059:
        /* <DEDUP_REMOVED lines=36> */
.L_x_27070:
[----:B------:R-:W-:Y:S05]  /*7ea0*/  BSYNC B6 ;  /* 0x0000000000067941 */ /* 0x000fea0003800000 */
.L_x_27069:
        /* <DEDUP_REMOVED lines=44> */
.L_x_27072:
[----:B------:R-:W-:Y:S05]  /*8170*/  BSYNC B6 ;  /* 0x0000000000067941 */ /* 0x000fea0003800000 */
.L_x_27071:
        /* <DEDUP_REMOVED lines=43> */
.L_x_27074:
[----:B------:R-:W-:Y:S05]  /*8430*/  BSYNC B6 ;  /* 0x0000000000067941 */ /* 0x000fea0003800000 */
.L_x_27073:
        /* <DEDUP_REMOVED lines=10> */
.L_x_27058:
[----:B------:R-:W2:Y:S01]  /*84e0*/  LDG.E.U16 R30, desc[UR36][R30.64] ;  /* 0x000000241e1e7981 */ /* 0x000ea2000c1e1500 */
[----:B------:R-:W-:Y:S01]  /*84f0*/  ULDC.64 UR4, c[0x0][0x478] ;  /* 0x00011e0000047ab9 */ /* 0x000fe20000000a00 */
[----:B------:R-:W-:Y:S02]  /*8500*/  IADD3 R29, R29, 0x80, RZ ;  /* 0x000000801d1d7810 */ /* 0x000fe40007ffe0ff */
[----:B------:R-:W-:-:S03]  /*8510*/  IADD3 R16, P0, P1, R18, UR4, R16 ;  /* 0x0000000412107c10 */ /* 0x000fc6000f91e010 */
[----:B------:R-:W-:Y:S01]  /*8520*/  IMAD.MOV.U32 R2, RZ, RZ, R29 ;  /* 0x000000ffff027224 */ /* 0x000fe200078e001d */
[----:B------:R-:W-:Y:S02]  /*8530*/  IADD3.X R17, R19, UR5, RZ, P0, P1 ;  /* 0x0000000513117c10 */ /* 0x000fe400087e24ff */
[----:B--2---:R-:W-:-:S05]  /*8540*/  PRMT R3, R30, 0x7710, RZ ;  /* 0x000077101e037816 */ /* 0x004fca00000000ff */
[----:B------:R0:W-:Y:S02]  /*8550*/  STG.E.U16 desc[UR36][R16.64], R3 ;  /* 0x0000000310007986 */ /* 0x0001e4000c101524 */
[----:B0-----:R-:W-:-:S11]  /*8560*/  HFMA2.MMA R3, -RZ, RZ, 0, 0 ;  /* 0x00000000ff037435 */ /* 0x001fd600000001ff */
.L_x_27056:
[----:B------:R-:W-:Y:S05]  /*8570*/  BSYNC B8 ;  /* 0x0000000000087941 */ /* 0x000fea0003800000 */
.L_x_27055:
        /* <DEDUP_REMOVED lines=358> */
.L_x_27075:
        /* <DEDUP_REMOVED lines=22> */
.L_x_27086:
        /* <DEDUP_REMOVED lines=29> */
.L_x_27079:
[----:B------:R-:W-:Y:S05]  /*9f10*/  BSYNC B6 ;  /* 0x0000000000067941 */ /* 0x000fea0003800000 */
.L_x_27078:
        /* <DEDUP_REMOVED lines=41> */
.L_x_27081:
[----:B------:R-:W-:Y:S05]  /*a1b0*/  BSYNC B6 ;  /* 0x0000000000067941 */ /* 0x000fea0003800000 */
.L_x_27080:
        /* <DEDUP_REMOVED lines=42> */
.L_x_27083:
[----:B------:R-:W-:Y:S05]  /*a460*/  BSYNC B6 ;  /* 0x0000000000067941 */ /* 0x000fea0003800000 */
.L_x_27082:
        /* <DEDUP_REMOVED lines=42> */
.L_x_27085:
[----:B------:R-:W-:Y:S05]  /*a710*/  BSYNC B6 ;  /* 0x0000000000067941 */ /* 0x000fea0003800000 */
.L_x_27084:
        /* <DEDUP_REMOVED lines=20> */
.L_x_27077:
        /* <DEDUP_REMOVED lines=36> */
.L_x_27088:
[----:B------:R-:W-:Y:S05]  /*aaa0*/  BSYNC B6 ;  /* 0x0000000000067941 */ /* 0x000fea0003800000 */
.L_x_27087:
        /* <DEDUP_REMOVED lines=44> */
.L_x_27090:
[----:B------:R-:W-:Y:S05]  /*ad70*/  BSYNC B6 ;  /* 0x0000000000067941 */ /* 0x000fea0003800000 */
.L_x_27089:
        /* <DEDUP_REMOVED lines=44> */
.L_x_27092:
[----:B------:R-:W-:Y:S05]  /*b040*/  BSYNC B6 ;  /* 0x0000000000067941 */ /* 0x000fea0003800000 */
.L_x_27091:
        /* <DEDUP_REMOVED lines=10> */
.L_x_27076:
[----:B------:R-:W2:Y:S01]  /*b0f0*/  LDG.E.U16 R28, desc[UR36][R28.64] ;  /* 0x000000241c1c7981 */ /* 0x000ea2000c1e1500 */
[----:B------:R-:W-:Y:S02]  /*b100*/  ULDC.64 UR4, c[0x0][0x478] ;  /* 0x00011e0000047ab9 */ /* 0x000fe40000000a00 */
[----:B------:R-:W-:-:S04]  /*b110*/  IADD3 R2, P0, P1, R18, UR4, R2 ;  /* 0x0000000412027c10 */ /* 0x000fc8000f91e002 */
[----:B------:R-:W-:Y:S02]  /*b120*/  IADD3.X R3, R19, UR5, RZ, P0, P1 ;  /* 0x0000000513037c10 */ /* 0x000fe400087e24ff */
[----:B--2---:R-:W-:-:S05]  /*b130*/  PRMT R5, R28, 0x7710, RZ ;  /* 0x000077101c057816 */ /* 0x004fca00000000ff */
[----:B------:R-:W-:Y:S01]  /*b140*/  STG.E.U16 desc[UR36][R2.64], R5 ;  /* 0x0000000502007986 */ /* 0x000fe2000c101524 */
[----:B------:R-:W-:Y:S05]  /*b150*/  EXIT ;  /* 0x000000000000794d */ /* 0x000fea0003800000 */
.L_x_27093:
        /* <DEDUP_REMOVED lines=10> */
.L_x_28156:


//--------------------- .text._ZN2at6native24index_elementwise_kernelILi128ELi4EZNS0_16gpu_index_kernelIZNS0_21index_put_kernel_implINS0_10OpaqueTypeILi8EEEEEvRNS_14TensorIteratorEN3c108ArrayRefIlEESA_EUlPcPKclE_EEvRNS_18TensorIteratorBaseESA_SA_RKT_bEUliE_EEvlT1_ --------------------------
	.section	.text._ZN2at6native24index_elementwise_kernelILi128ELi4EZNS0_16gpu_index_kernelIZNS0_21index_put_kernel_implINS0_10OpaqueTypeILi8EEEEEvRNS_14TensorIteratorEN3c108ArrayRefIlEESA_EUlPcPKclE_EEvRNS_18TensorIteratorBaseESA_SA_RKT_bEUliE_EEvlT1_,"ax",@progbits
	.align	128
        .global         _ZN2at6native24index_elementwise_kernelILi128ELi4EZNS0_16gpu_index_kernelIZNS0_21index_put_kernel_implINS0_10OpaqueTypeILi8EEEEEvRNS_14TensorIteratorEN3c108ArrayRefIlEESA_EUlPcPKclE_EEvRNS_18TensorIteratorBaseESA_SA_RKT_bEUliE_EEvlT1_
        .type           _ZN2at6native24index_elementwise_kernelILi128ELi4EZNS0_16gpu_index_kernelIZNS0_21index_put_kernel_implINS0_10OpaqueTypeILi8EEEEEvRNS_14TensorIteratorEN3c108ArrayRefIlEESA_EUlPcPKclE_EEvRNS_18TensorIteratorBaseESA_SA_RKT_bEUliE_EEvlT1_,@function
        .size           _ZN2at6native24index_elementwise_kernelILi128ELi4EZNS0_16gpu_index_kernelIZNS0_21index_put_kernel_implINS0_10OpaqueTypeILi8EEEEEvRNS_14TensorIteratorEN3c108ArrayRefIlEESA_EUlPcPKclE_EEvRNS_18TensorIteratorBaseESA_SA_RKT_bEUliE_EEvlT1_,(.L_x_28157 - _ZN2at6native24index_elementwise_kernelILi128ELi4EZNS0_16gpu_index_kernelIZNS0_21index_put_kernel_implINS0_10OpaqueTypeILi8EEEEEvRNS_14TensorIteratorEN3c108ArrayRefIlEESA_EUlPcPKclE_EEvRNS_18TensorIteratorBaseESA_SA_RKT_bEUliE_EEvlT1_)
        .other          _ZN2at6native24index_elementwise_kernelILi128ELi4EZNS0_16gpu_index_kernelIZNS0_21index_put_kernel_implINS0_10OpaqueTypeILi8EEEEEvRNS_14TensorIteratorEN3c108ArrayRefIlEESA_EUlPcPKclE_EEvRNS_18TensorIteratorBaseESA_SA_RKT_bEUliE_EEvlT1_,@"STO_CUDA_ENTRY STV_DEFAULT"
_ZN2at6native24index_elementwise_kernelILi128ELi4EZNS0_16gpu_index_kernelIZNS0_21index_put_kernel_implINS0_10OpaqueTypeILi8EEEEEvRNS_14TensorIteratorEN3c108ArrayRefIlEESA_EUlPcPKclE_EEvRNS_18TensorIteratorBaseESA_SA_RKT_bEUliE_EEvlT1_:
.text._ZN2at6native24index_elementwise_kernelILi128ELi4EZNS0_16gpu_index_kernelIZNS0_21index_put_kernel_implINS0_10OpaqueTypeILi8EEEEEvRNS_14TensorIteratorEN3c108ArrayRefIlEESA_EUlPcPKclE_EEvRNS_18TensorIteratorBaseESA_SA_RKT_bEUliE_EEvlT1_:
        /* <DEDUP_REMOVED lines=366> */
.L_x_27096:
        /* <DEDUP_REMOVED lines=25> */
.L_x_27107:
        /* <DEDUP_REMOVED lines=29> */
.L_x_27100:
[----:B------:R-:W-:Y:S05]  /*1a40*/  BSYNC B6 ;  /* 0x0000000000067941 */ /* 0x000fea0003800000 */
.L_x_27099:
        /* <DEDUP_REMOVED lines=43> */
.L_x_27102:
[----:B------:R-:W-:Y:S05]  /*1d00*/  BSYNC B6 ;  /* 0x0000000000067941 */ /* 0x000fea0003800000 */
.L_x_27101:
        /* <DEDUP_REMOVED lines=42> */
.L_x_27104:
[----:B------:R-:W-:Y:S05]  /*1fb0*/  BSYNC B6 ;  /* 0x0000000000067941 */ /* 0x000fea0003800000 */
.L_x_27103:
        /* <DEDUP_REMOVED lines=42> */
.L_x_27106:
[----:B------:R-:W-:Y:S05]  /*2260*/  BSYNC B6 ;  /* 0x0000000000067941 */ /* 0x000fea0003800000 */
.L_x_27105:
        /* <DEDUP_REMOVED lines=20> */
.L_x_27098:
        /* <DEDUP_REMOVED lines=36> */
.L_x_27109:
[----:B------:R-:W-:Y:S05]  /*25f0*/  BSYNC B6 ;  /* 0x0000000000067941 */ /* 0x000fea0003800000 */
.L_x_27108:
        /* <DEDUP_REMOVED lines=47> */
.L_x_27111:
[----:B------:R-:W-:Y:S05]  /*28f0*/  BSYNC B6 ;  /* 0x0000000000067941 */ /* 0x000fea0003800000 */
.L_x_27110:
        /* <DEDUP_REMOVED lines=45> */
.L_x_27113:
[----:B------:R-:W-:Y:S05]  /*2bd0*/  BSYNC B6 ;  /* 0x0000000000067941 */ /* 0x000fea0003800000 */
.L_x_27112:
        /* <DEDUP_REMOVED lines=12> */
.L_x_27097:
[----:B------:R-:W2:Y:S01]  /*2ca0*/  LDG.E.64 R30, desc[UR36][R30.64] ;  /* 0x000000241e1e7981 */ /* 0x000ea2000c1e1b00 */
[----:B------:R-:W-:Y:S01]  /*2cb0*/  ULDC.64 UR4, c[0x0][0x478] ;  /* 0x00011e0000047ab9 */ /* 0x000fe20000000a00 */
[----:B------:R-:W-:Y:S02]  /*2cc0*/  LEA R17, R18, R17, 0x9 ;  /* 0x0000001112117211 */ /* 0x000fe400078e48ff */
[----:B------:R-:W-:-:S03]  /*2cd0*/  IADD3 R2, P0, P1, R22, UR4, R2 ;  /* 0x0000000416027c10 */ /* 0x000fc6000f91e002 */
[----:B------:R-:W-:Y:S01]  /*2ce0*/  VIADD R29, R17, 0x80 ;  /* 0x00000080111d7836 */ /* 0x000fe20000000000 */
[----:B------:R-:W-:Y:S02]  /*2cf0*/  IADD3.X R3, R19, UR5, RZ, P0, P1 ;  /* 0x0000000513037c10 */ /* 0x000fe400087e24ff */
[----:B--2---:R-:W-:Y:S01]  /*2d00*/  MOV R5, R31 ;  /* 0x0000001f00057202 */ /* 0x004fe20000000f00 */
[----:B------:R-:W-:-:S05]  /*2d10*/  IMAD.MOV.U32 R4, RZ, RZ, R30 ;  /* 0x000000ffff047224 */ /* 0x000fca00078e001e */
[----:B------:R0:W-:Y:S02]  /*2d20*/  STG.E.64 desc[UR36][R2.64], R4 ;  /* 0x0000000402007986 */ /* 0x0001e4000c101b24 */
[----:B0-----:R-:W-:Y:S01]  /*2d30*/  MOV R2, R29 ;  /* 0x0000001d00027202 */ /* 0x001fe20000000f00 */
[----:B------:R-:W-:-:S07]  /*2d40*/  IMAD.MOV.U32 R3, RZ, RZ, RZ ;  /* 0x000000ffff037224 */ /* 0x000fce00078e00ff */
.L_x_27095:
[----:B------:R-:W-:Y:S05]  /*2d50*/  BSYNC B8 ;  /* 0x0000000000087941 */ /* 0x000fea0003800000 */
.L_x_27094:
        /* <DEDUP_REMOVED lines=359> */
.L_x_27116:
        /* <DEDUP_REMOVED lines=22> */
.L_x_27127:
        /* <DEDUP_REMOVED lines=31> */
.L_x_27120:
[----:B------:R-:W-:Y:S05]  /*4720*/  BSYNC B6 ;  /* 0x0000000000067941 */ /* 0x000fea0003800000 */
.L_x_27119:
        /* <DEDUP_REMOVED lines=41> */
.L_x_27122:
[----:B------:R-:W-:Y:S05]  /*49c0*/  BSYNC B6 ;  /* 0x0000000000067941 */ /* 0x000fea0003800000 */
.L_x_27121:
        /* <DEDUP_REMOVED lines=42> */
.L_x_27124:
[----:B------:R-:W-:Y:S05]  /*4c70*/  BSYNC B6 ;  /* 0x0000000000067941 */ /* 0x000fea0003800000 */
.L_x_27123:
        /* <DEDUP_REMOVED lines=42> */
.L_x_27126:
[----:B------:R-:W-:Y:S05]  /*4f20*/  BSYNC B6 ;  /* 0x0000000000067941 */ /* 0x000fea0003800000 */
.L_x_27125:
        /* <DEDUP_REMOVED lines=19> */
.L_x_27118:
        /* <DEDUP_REMOVED lines=36> */
.L_x_27129:
[----:B------:R-:W-:Y:S05]  /*52a0*/  BSYNC B6 ;  /* 0x0000000000067941 */ /* 0x000fea0003800000 */
.L_x_27128:
        /* <DEDUP_REMOVED lines=44> */
.L_x_27131:
[----:B------:R-:W-:Y:S05]  /*5570*/  BSYNC B6 ;  /* 0x0000000000067941 */ /* 0x000fea0003800000 */
.L_x_27130:
        /* <DEDUP_REMOVED lines=44> */
.L_x_27133:
[----:B------:R-:W-:Y:S05]  /*5840*/  BSYNC B6 ;  /* 0x0000000000067941 */ /* 0x000fea0003800000 */
.L_x_27132:
        /* <DEDUP_REMOVED lines=10> */
.L_x_27117:
[----:B------:R-:W2:Y:S01]  /*58f0*/  LDG.E.64 R30, desc[UR36][R30.64] ;  /* 0x000000241e1e7981 */ /* 0x000ea2000c1e1b00 */
[----:B------:R-:W-:Y:S01]  /*5900*/  ULDC.64 UR4, c[0x0][0x478] ;  /* 0x00011e0000047ab9 */ /* 0x000fe20000000a00 */
[----:B------:R-:W-:Y:S01]  /*5910*/  VIADD R29, R29, 0x80 ;  /* 0x000000801d1d7836 */ /* 0x000fe20000000000 */
[----:B------:R-:W-:-:S04]  /*5920*/  IADD3 R2, P0, P1, R16, UR4, R2 ;  /* 0x0000000410027c10 */ /* 0x000fc8000f91e002 */
[----:B------:R-:W-:Y:S01]  /*5930*/  IADD3.X R3, R17, UR5, RZ, P0, P1 ;  /* 0x0000000511037c10 */ /* 0x000fe200087e24ff */
[----:B--2---:R-:W-:Y:S01]  /*5940*/  IMAD.MOV.U32 R5, RZ, RZ, R31 ;  /* 0x000000ffff057224 */ /* 0x004fe200078e001f */
[----:B------:R-:W-:-:S05]  /*5950*/  MOV R4, R30 ;  /* 0x0000001e00047202 */ /* 0x000fca0000000f00 */
[----:B------:R0:W-:Y:S02]  /*5960*/  STG.E.64 desc[UR36][R2.64], R4 ;  /* 0x0000000402007986 */ /* 0x0001e4000c101b24 */
[----:B0-----:R-:W-:Y:S01]  /*5970*/  MOV R2, R29 ;  /* 0x0000001d00027202 */ /* 0x001fe20000000f00 */
[----:B------:R-:W-:-:S07]  /*5980*/  IMAD.MOV.U32 R3, RZ, RZ, RZ ;  /* 0x000000ffff037224 */ /* 0x000fce00078e00ff */
.L_x_27115:
[----:B------:R-:W-:Y:S05]  /*5990*/  BSYNC B8 ;  /* 0x0000000000087941 */ /* 0x000fea0003800000 */
.L_x_27114:
        /* <DEDUP_REMOVED lines=359> */
.L_x_27136:
        /* <DEDUP_REMOVED lines=22> */
.L_x_27147:
        /* <DEDUP_REMOVED lines=29> */
.L_x_27140:
[----:B------:R-:W-:Y:S05]  /*7340*/  BSYNC B6 ;  /* 0x0000000000067941 */ /* 0x000fea0003800000 */
.L_x_27139:
        /* <DEDUP_REMOVED lines=41> */
.L_x_27142:
[----:B------:R-:W-:Y:S05]  /*75e0*/  BSYNC B6 ;  /* 0x0000000000067941 */ /* 0x000fea0003800000 */
.L_x_27141:
        /* <DEDUP_REMOVED lines=42> */
.L_x_27144:
[----:B------:R-:W-:Y:S05]  /*7890*/  BSYNC B6 ;  /* 0x0000000000067941 */ /* 0x000fea0003800000 */
.L_x_27143:
        /* <DEDUP_REMOVED lines=42> */
.L_x_27146:
[----:B------:R-:W-:Y:S05]  /*7b40*/  BSYNC B6 ;  /* 0x0000000000067941 */ /* 0x000fea0003800000 */
.L_x_27145:
        /* <DEDUP_REMOVED lines=19> */
.L_x_27138:
        /* <DEDUP_REMOVED lines=36> */
.L_x_27149:
[----:B------:R-:W-:Y:S05]  /*7ec0*/  BSYNC B6 ;  /* 0x0000000000067941 */ /* 0x000fea0003800000 */
.L_x_27148:
        /* <DEDUP_REMOVED lines=44> */
.L_x_27151:
[----:B------:R-:W-:Y:S05]  /*8190*/  BSYNC B6 ;  /* 0x0000000000067941 */ /* 0x000fea0003800000 */
.L_x_27150:
        /* <DEDUP_REMOVED lines=43> */
.L_x_27153:
[----:B------:R-:W-:Y:S05]  /*8450*/  BSYNC B6 ;  /* 0x0000000000067941 */ /* 0x000fea0003800000 */
.L_x_27152:
        /* <DEDUP_REMOVED lines=10> */
.L_x_27137:
[----:B------:R-:W2:Y:S01]  /*8500*/  LDG.E.64 R30, desc[UR36][R30.64] ;  /* 0x000000241e1e7981 */ /* 0x000ea2000c1e1b00 */
[----:B------:R-:W-:Y:S01]  /*8510*/  ULDC.64 UR4, c[0x0][0x478] ;  /* 0x00011e0000047ab9 */ /* 0x000fe20000000a00 */
[----:B------:R-:W-:Y:S02]  /*8520*/  IADD3 R29, R29, 0x80, RZ ;  /* 0x000000801d1d7810 */ /* 0x000fe40007ffe0ff */
[----:B------:R-:W-:-:S04]  /*8530*/  IADD3 R16, P0, P1, R18, UR4, R16 ;  /* 0x0000000412107c10 */ /* 0x000fc8000f91e010 */
[----:B------:R-:W-:Y:S02]  /*8540*/  IADD3.X R17, R19, UR5, RZ, P0, P1 ;  /* 0x0000000513117c10 */ /* 0x000fe400087e24ff */
[----:B--2---:R-:W-:Y:S01]  /*8550*/  MOV R3, R31 ;  /* 0x0000001f00037202 */ /* 0x004fe20000000f00 */
[----:B------:R-:W-:-:S05]  /*8560*/  IMAD.MOV.U32 R2, RZ, RZ, R30 ;  /* 0x000000ffff027224 */ /* 0x000fca00078e001e */
[----:B------:R0:W-:Y:S02]  /*8570*/  STG.E.64 desc[UR36][R16.64], R2 ;  /* 0x0000000210007986 */ /* 0x0001e4000c101b24 */
[----:B0-----:R-:W-:Y:S01]  /*8580*/  HFMA2.MMA R3, -RZ, RZ, 0, 0 ;  /* 0x00000000ff037435 */ /* 0x001fe200000001ff */
[----:B------:R-:W-:-:S10]  /*8590*/  IMAD.MOV.U32 R2, RZ, RZ, R29 ;  /* 0x000000ffff027224 */ /* 0x000fd400078e001d */
.L_x_27135:
[----:B------:R-:W-:Y:S05]  /*85a0*/  BSYNC B8 ;  /* 0x0000000000087941 */ /* 0x000fea0003800000 */
.L_x_27134:
        /* <DEDUP_REMOVED lines=358> */
.L_x_27154:
        /* <DEDUP_REMOVED lines=22> */
.L_x_27165:
        /* <DEDUP_REMOVED lines=29> */
.L_x_27158:
[----:B------:R-:W-:Y:S05]  /*9f40*/  BSYNC B6 ;  /* 0x0000000000067941 */ /* 0x000fea0003800000 */
.L_x_27157:
        /* <DEDUP_REMOVED lines=41> */
.L_x_27160:
[----:B------:R-:W-:Y:S05]  /*a1e0*/  BSYNC B6 ;  /* 0x0000000000067941 */ /* 0x000fea0003800000 */
.L_x_27159:
        /* <DEDUP_REMOVED lines=42> */
.L_x_27162:
[----:B------:R-:W-:Y:S05]  /*a490*/  BSYNC B6 ;  /* 0x0000000000067941 */ /* 0x000fea0003800000 */
.L_x_27161:
        /* <DEDUP_REMOVED lines=42> */
.L_x_27164:
[----:B------:R-:W-:Y:S05]  /*a740*/  BSYNC B6 ;  /* 0x0000000000067941 */ /* 0x000fea0003800000 */
.L_x_27163:
        /* <DEDUP_REMOVED lines=20> */
.L_x_27156:
        /* <DEDUP_REMOVED lines=36> */
.L_x_27167:
[----:B------:R-:W-:Y:S05]  /*aad0*/  BSYNC B6 ;  /* 0x0000000000067941 */ /* 0x000fea0003800000 */
.L_x_27166:
        /* <DEDUP_REMOVED lines=44> */
.L_x_27169:
[----:B------:R-:W-:Y:S05]  /*ada0*/  BSYNC B6 ;  /* 0x0000000000067941 */ /* 0x000fea0003800000 */
.L_x_27168:
        /* <DEDUP_REMOVED lines=44> */
.L_x_27171:
[----:B------:R-:W-:Y:S05]  /*b070*/  BSYNC B6 ;  /* 0x0000000000067941 */ /* 0x000fea0003800000 */
.L_x_27170:
        /* <DEDUP_REMOVED lines=10> */
.L_x_27155:
[----:B------:R-:W2:Y:S01]  /*b120*/  LDG.E.64 R28, desc[UR36][R28.64] ;  /* 0x000000241c1c7981 */ /* 0x000ea2000c1e1b00 */
[----:B------:R-:W-:Y:S02]  /*b130*/  ULDC.64 UR4, c[0x0][0x478] ;  /* 0x00011e0000047ab9 */ /* 0x000fe40000000a00 */
[----:B------:R-:W-:-:S04]  /*b140*/  IADD3 R2, P0, P1, R18, UR4, R2 ;  /* 0x0000000412027c10 */ /* 0x000fc8000f91e002 */
[----:B------:R-:W-:Y:S01]  /*b150*/  IADD3.X R3, R19, UR5, RZ, P0, P1 ;  /* 0x0000000513037c10 */ /* 0x000fe200087e24ff */
[----:B--2---:R-:W-:Y:S01]  /*b160*/  IMAD.MOV.U32 R5, RZ, RZ, R29 ;  /* 0x000000ffff057224 */ /* 0x004fe200078e001d */
[----:B------:R-:W-:-:S05]  /*b170*/  MOV R4, R28 ;  /* 0x0000001c00047202 */ /* 0x000fca0000000f00 */
[----:B------:R-:W-:Y:S01]  /*b180*/  STG.E.64 desc[UR36][R2.64], R4 ;  /* 0x0000000402007986 */ /* 0x000fe2000c101b24 */
[----:B------:R-:W-:Y:S05]  /*b190*/  EXIT ;  /* 0x000000000000794d */ /* 0x000fea0003800000 */
.L_x_27172:
        /* <DEDUP_REMOVED lines=14> */
.L_x_28157:


//--------------------- .text._ZN2at6native24index_elementwise_kernelILi128ELi4EZNS0_16gpu_index_kernelIZNS0_21index_put_kernel_implINS0_10OpaqueTypeILi4EEEEEvRNS_14TensorIteratorEN3c108ArrayRefIlEESA_EUlPcPKclE_EEvRNS_18TensorIteratorBaseESA_SA_RKT_bEUliE_EEvlT1_ --------------------------
	.section	.text._ZN2at6native24index_elementwise_kernelILi128ELi4EZNS0_16gpu_index_kernelIZNS0_21index_put_kernel_implINS0_10OpaqueTypeILi4EEEEEvRNS_14TensorIteratorEN3c108ArrayRefIlEESA_EUlPcPKclE_EEvRNS_18TensorIteratorBaseESA_SA_RKT_bEUliE_EEvlT1_,"ax",@progbits
	.align	128
        .global         _ZN2at6native24index_elementwise_kernelILi128ELi4EZNS0_16gpu_index_kernelIZNS0_21index_put_kernel_implINS0_10OpaqueTypeILi4EEEEEvRNS_14TensorIteratorEN3c108ArrayRefIlEESA_EUlPcPKclE_EEvRNS_18TensorIteratorBaseESA_SA_RKT_bEUliE_EEvlT1_
        .type           _ZN2at6native24index_elementwise_kernelILi128ELi4EZNS0_16gpu_index_kernelIZNS0_21index_put_kernel_implINS0_10OpaqueTypeILi4EEEEEvRNS_14TensorIteratorEN3c108ArrayRefIlEESA_EUlPcPKclE_EEvRNS_18TensorIteratorBaseESA_SA_RKT_bEUliE_EEvlT1_,@function
        .size           _ZN2at6native24index_elementwise_kernelILi128ELi4EZNS0_16gpu_index_kernelIZNS0_21index_put_kernel_implINS0_10OpaqueTypeILi4EEEEEvRNS_14TensorIteratorEN3c108ArrayRefIlEESA_EUlPcPKclE_EEvRNS_18TensorIteratorBaseESA_SA_RKT_bEUliE_EEvlT1_,(.L_x_28158 - _ZN2at6native24index_elementwise_kernelILi128ELi4EZNS0_16gpu_index_kernelIZNS0_21index_put_kernel_implINS0_10OpaqueTypeILi4EEEEEvRNS_14TensorIteratorEN3c108ArrayRefIlEESA_EUlPcPKclE_EEvRNS_18TensorIteratorBaseESA_SA_RKT_bEUliE_EEvlT1_)
        .other          _ZN2at6native24index_elementwise_kernelILi128ELi4EZNS0_16gpu_index_kernelIZNS0_21index_put_kernel_implINS0_10OpaqueTypeILi4EEEEEvRNS_14TensorIteratorEN3c108ArrayRefIlEESA_EUlPcPKclE_EEvRNS_18TensorIteratorBaseESA_SA_RKT_bEUliE_EEvlT1_,@"STO_CUDA_ENTRY STV_DEFAULT"
_ZN2at6native24index_elementwise_kernelILi128ELi4EZNS0_16gpu_index_kernelIZNS0_21index_put_kernel_implINS0_10OpaqueTypeILi4EEEEEvRNS_14TensorIteratorEN3c108ArrayRefIlEESA_EUlPcPKclE_EEvRNS_18TensorIteratorBaseESA_SA_RKT_bEUliE_EEvlT1_:
.text._ZN2at6native24index_elementwise_kernelILi128ELi4EZNS0_16gpu_index_kernelIZNS0_21index_put_kernel_implINS0_10OpaqueTypeILi4EEEEEvRNS_14TensorIteratorEN3c108ArrayRefIlEESA_EUlPcPKclE_EEvRNS_18TensorIteratorBaseESA_SA_RKT_bEUliE_EEvlT1_:
        /* <DEDUP_REMOVED lines=366> */
.L_x_27175:
        /* <DEDUP_REMOVED lines=25> */
.L_x_27186:
        /* <DEDUP_REMOVED lines=29> */
.L_x_27179:
[----:B------:R-:W-:Y:S05]  /*1a40*/  BSYNC B6 ;  /* 0x0000000000067941 */ /* 0x000fea0003800000 */
.L_x_27178:
        /* <DEDUP_REMOVED lines=43> */
.L_x_27181:
[----:B------:R-:W-:Y:S05]  /*1d00*/  BSYNC B6 ;  /* 0x0000000000067941 */ /* 0x000fea0003800000 */
.L_x_27180:
        /* <DEDUP_REMOVED lines=42> */
.L_x_27183:
[----:B------:R-:W-:Y:S05]  /*1fb0*/  BSYNC B6 ;  /* 0x0000000000067941 */ /* 0x000fea0003800000 */
.L_x_27182:
        /* <DEDUP_REMOVED lines=42> */
.L_x_27185:
[----:B------:R-:W-:Y:S05]  /*2260*/  BSYNC B6 ;  /* 0x0000000000067941 */ /* 0x000fea0003800000 */
.L_x_27184:
        /* <DEDUP_REMOVED lines=20> */
.L_x_27177:
        /* <DEDUP_REMOVED lines=36> */
.L_x_27188:
[----:B------:R-:W-:Y:S05]  /*25f0*/  BSYNC B6 ;  /* 0x0000000000067941 */ /* 0x000fea0003800000 */
.L_x_27187:
        /* <DEDUP_REMOVED lines=47> */
.L_x_27190:
[----:B------:R-:W-:Y:S05]  /*28f0*/  BSYNC B6 ;  /* 0x0000000000067941 */ /* 0x000fea0003800000 */
.L_x_27189:
        /* <DEDUP_REMOVED lines=45> */
.L_x_27192:
[----:B------:R-:W-:Y:S05]  /*2bd0*/  BSYNC B6 ;  /* 0x0000000000067941 */ /* 0x000fea0003800000 */
.L_x_27191:
        /* <DEDUP_REMOVED lines=12> */
.L_x_27176:
[----:B------:R-:W2:Y:S01]  /*2ca0*/  LDG.E R31, desc[UR36][R30.64] ;  /* 0x000000241e1f7981 */ /* 0x000ea2000c1e1900 */
[----:B------:R-:W-:Y:S01]  /*2cb0*/  ULDC.64 UR4, c[0x0][0x478] ;  /* 0x00011e0000047ab9 */ /* 0x000fe20000000a00 */
[----:B------:R-:W-:Y:S02]  /*2cc0*/  LEA R17, R18, R17, 0x9 ;  /* 0x0000001112117211 */ /* 0x000fe400078e48ff */
[----:B------:R-:W-:-:S03]  /*2cd0*/  IADD3 R2, P0, P1, R22, UR4, R2 ;  /* 0x0000000416027c10 */ /* 0x000fc6000f91e002 */
[----:B------:R-:W-:Y:S01]  /*2ce0*/  VIADD R29, R17, 0x80 ;  /* 0x00000080111d7836 */ /* 0x000fe20000000000 */
[----:B------:R-:W-:-:S05]  /*2cf0*/  IADD3.X R3, R19, UR5, RZ, P0, P1 ;  /* 0x0000000513037c10 */ /* 0x000fca00087e24ff */
[----:B--2---:R0:W-:Y:S02]  /*2d00*/  STG.E desc[UR36][R2.64], R31 ;  /* 0x0000001f02007986 */ /* 0x0041e4000c101924 */
[----:B0-----:R-:W-:Y:S01]  /*2d10*/  MOV R2, R29 ;  /* 0x0000001d00027202 */ /* 0x001fe20000000f00 */
[----:B------:R-:W-:-:S07]  /*2d20*/  IMAD.MOV.U32 R3, RZ, RZ, RZ ;  /* 0x000000ffff037224 */ /* 0x000fce00078e00ff */
.L_x_27174:
[----:B------:R-:W-:Y:S05]  /*2d30*/  BSYNC B8 ;  /* 0x0000000000087941 */ /* 0x000fea0003800000 */
.L_x_27173:
        /* <DEDUP_REMOVED lines=359> */
.L_x_27195:
        /* <DEDUP_REMOVED lines=22> */
.L_x_27206:
        /* <DEDUP_REMOVED lines=31> */
.L_x_27199:
[----:B------:R-:W-:Y:S05]  /*4700*/  BSYNC B6 ;  /* 0x0000000000067941 */ /* 0x000fea0003800000 */
.L_x_27198:
        /* <DEDUP_REMOVED lines=41> */
.L_x_27201:
[----:B------:R-:W-:Y:S05]  /*49a0*/  BSYNC B6 ;  /* 0x0000000000067941 */ /* 0x000fea0003800000 */
.L_x_27200:
        /* <DEDUP_REMOVED lines=42> */
.L_x_27203:
[----:B------:R-:W-:Y:S05]  /*4c50*/  BSYNC B6 ;  /* 0x0000000000067941 */ /* 0x000fea0003800000 */
.L_x_27202:
        /* <DEDUP_REMOVED lines=42> */
.L_x_27205:
[----:B------:R-:W-:Y:S05]  /*4f00*/  BSYNC B6 ;  /* 0x0000000000067941 */ /* 0x000fea0003800000 */
.L_x_27204:
        /* <DEDUP_REMOVED lines=19> */
.L_x_27197:
        /* <DEDUP_REMOVED lines=36> */
.L_x_27208:
[----:B------:R-:W-:Y:S05]  /*5280*/  BSYNC B6 ;  /* 0x0000000000067941 */ /* 0x000fea0003800000 */
.L_x_27207:
        /* <DEDUP_REMOVED lines=44> */
.L_x_27210:
[----:B------:R-:W-:Y:S05]  /*5550*/  BSYNC B6 ;  /* 0x0000000000067941 */ /* 0x000fea0003800000 */
.L_x_27209:
        /* <DEDUP_REMOVED lines=44> */
.L_x_27212:
[----:B------:R-:W-:Y:S05]  /*5820*/  BSYNC B6 ;  /* 0x0000000000067941 */ /* 0x000fea0003800000 */
.L_x_27211:
        /* <DEDUP_REMOVED lines=10> */
.L_x_27196:
[----:B------:R-:W2:Y:S01]  /*58d0*/  LDG.E R31, desc[UR36][R30.64] ;  /* 0x000000241e1f7981 */ /* 0x000ea2000c1e1900 */
[----:B------:R-:W-:Y:S01]  /*58e0*/  ULDC.64 UR4, c[0x0][0x478] ;  /* 0x00011e0000047ab9 */ /* 0x000fe20000000a00 */
[----:B------:R-:W-:Y:S01]  /*58f0*/  VIADD R29, R29, 0x80 ;  /* 0x000000801d1d7836 */ /* 0x000fe20000000000 */
[----:B------:R-:W-:-:S04]  /*5900*/  IADD3 R2, P0, P1, R16, UR4, R2 ;  /* 0x0000000410027c10 */ /* 0x000fc8000f91e002 */
[----:B------:R-:W-:-:S05]  /*5910*/  IADD3.X R3, R17, UR5, RZ, P0, P1 ;  /* 0x0000000511037c10 */ /* 0x000fca00087e24ff */
[----:B--2---:R0:W-:Y:S02]  /*5920*/  STG.E desc[UR36][R2.64], R31 ;  /* 0x0000001f02007986 */ /* 0x0041e4000c101924 */
[----:B0-----:R-:W-:Y:S01]  /*5930*/  MOV R2, R29 ;  /* 0x0000001d00027202 */ /* 0x001fe20000000f00 */
[----:B------:R-:W-:-:S07]  /*5940*/  IMAD.MOV.U32 R3, RZ, RZ, RZ ;  /* 0x000000ffff037224 */ /* 0x000fce00078e00ff */
.L_x_27194:
[----:B------:R-:W-:Y:S05]  /*5950*/  BSYNC B8 ;  /* 0x0000000000087941 */ /* 0x000fea0003800000 */
.L_x_27193:
        /* <DEDUP_REMOVED lines=359> */
.L_x_27215:
        /* <DEDUP_REMOVED lines=22> */
.L_x_27226:
        /* <DEDUP_REMOVED lines=29> */
.L_x_27219:
[----:B------:R-:W-:Y:S05]  /*7300*/  BSYNC B6 ;  /* 0x0000000000067941 */ /* 0x000fea0003800000 */
.L_x_27218:
        /* <DEDUP_REMOVED lines=41> */
.L_x_27221:
[----:B------:R-:W-:Y:S05]  /*75a0*/  BSYNC B6 ;  /* 0x0000000000067941 */ /* 0x000fea0003800000 */
.L_x_27220:
        /* <DEDUP_REMOVED lines=42> */
.L_x_27223:
[----:B------:R-:W-:Y:S05]  /*7850*/  BSYNC B6 ;  /* 0x0000000000067941 */ /* 0x000fea0003800000 */
.L_x_27222:
        /* <DEDUP_REMOVED lines=42> */
.L_x_27225:
[----:B------:R-:W-:Y:S05]  /*7b00*/  BSYNC B6 ;  /* 0x0000000000067941 */ /* 0x000fea0003800000 */
.L_x_27224:
        /* <DEDUP_REMOVED lines=19> */
.L_x_27217:
        /* <DEDUP_REMOVED lines=36> */
.L_x_27228:
[----:B------:R-:W-:Y:S05]  /*7e80*/  BSYNC B6 ;  /* 0x0000000000067941 */ /* 0x000fea0003800000 */
.L_x_27227:
        /* <DEDUP_REMOVED lines=44> */
.L_x_27230:
[----:B------:R-:W-:Y:S05]  /*8150*/  BSYNC B6 ;  /* 0x0000000000067941 */ /* 0x000fea0003800000 */
.L_x_27229:
        /* <DEDUP_REMOVED lines=43> */
.L_x_27232:
[----:B------:R-:W-:Y:S05]  /*8410*/  BSYNC B6 ;  /* 0x0000000000067941 */ /* 0x000fea0003800000 */
.L_x_27231:
        /* <DEDUP_REMOVED lines=10> */
.L_x_27216:
[----:B------:R-:W2:Y:S01]  /*84c0*/  LDG.E R31, desc[UR36][R30.64] ;  /* 0x000000241e1f7981 */ /* 0x000ea2000c1e1900 */
[----:B------:R-:W-:Y:S01]  /*84d0*/  ULDC.64 UR4, c[0x0][0x478] ;  /* 0x00011e0000047ab9 */ /* 0x000fe20000000a00 */
[----:B------:R-:W-:Y:S01]  /*84e0*/  IADD3 R29, R29, 0x80, RZ ;  /* 0x000000801d1d7810 */ /* 0x000fe20007ffe0ff */
[----:B------:R-:W-:Y:S01]  /*84f0*/  HFMA2.MMA R3, -RZ, RZ, 0, 0 ;  /* 0x00000000ff037435 */ /* 0x000fe200000001ff */
[----:B------:R-:W-:-:S03]  /*8500*/  IADD3 R16, P0, P1, R18, UR4, R16 ;  /* 0x0000000412107c10 */ /* 0x000fc6000f91e010 */
[----:B------:R-:W-:Y:S01]  /*8510*/  IMAD.MOV.U32 R2, RZ, RZ, R29 ;  /* 0x000000ffff027224 */ /* 0x000fe200078e001d */
[----:B------:R-:W-:-:S05]  /*8520*/  IADD3.X R17, R19, UR5, RZ, P0, P1 ;  /* 0x0000000513117c10 */ /* 0x000fca00087e24ff */
[----:B--2---:R0:W-:Y:S04]  /*8530*/  STG.E desc[UR36][R16.64], R31 ;  /* 0x0000001f10007986 */ /* 0x0041e8000c101924 */
.L_x_27214:
[----:B------:R-:W-:Y:S05]  /*8540*/  BSYNC B8 ;  /* 0x0000000000087941 */ /* 0x000fea0003800000 */
.L_x_27213:
        /* <DEDUP_REMOVED lines=358> */
.L_x_27233:
        /* <DEDUP_REMOVED lines=22> */
.L_x_27244:
        /* <DEDUP_REMOVED lines=29> */
.L_x_27237:
[----:B------:R-:W-:Y:S05]  /*9ee0*/  BSYNC B6 ;  /* 0x0000000000067941 */ /* 0x000fea0003800000 */
.L_x_27236:
        /* <DEDUP_REMOVED lines=41> */
.L_x_27239:
[----:B------:R-:W-:Y:S05]  /*a180*/  BSYNC B6 ;  /* 0x0000000000067941 */ /* 0x000fea0003800000 */
.L_x_27238:
        /* <DEDUP_REMOVED lines=42> */
.L_x_27241:
[----:B------:R-:W-:Y:S05]  /*a430*/  BSYNC B6 ;  /* 0x0000000000067941 */ /* 0x000fea0003800000 */
.L_x_27240:
        /* <DEDUP_REMOVED lines=42> */
.L_x_27243:
[----:B------:R-:W-:Y:S05]  /*a6e0*/  BSYNC B6 ;  /* 0x0000000000067941 */ /* 0x000fea0003800000 */
.L_x_27242:
        /* <DEDUP_REMOVED lines=20> */
.L_x_27235:
        /* <DEDUP_REMOVED lines=36> */
.L_x_27246:
[----:B------:R-:W-:Y:S05]  /*aa70*/  BSYNC B6 ;  /* 0x0000000000067941 */ /* 0x000fea0003800000 */
.L_x_27245:
        /* <DEDUP_REMOVED lines=44> */
.L_x_27248:
[----:B------:R-:W-:Y:S05]  /*ad40*/  BSYNC B6 ;  /* 0x0000000000067941 */ /* 0x000fea0003800000 */
.L_x_27247:
        /* <DEDUP_REMOVED lines=44> */
.L_x_27250:
[----:B------:R-:W-:Y:S05]  /*b010*/  BSYNC B6 ;  /* 0x0000000000067941 */ /* 0x000fea0003800000 */
.L_x_27249:
        /* <DEDUP_REMOVED lines=10> */
.L_x_27234:
[----:B------:R-:W2:Y:S01]  /*b0c0*/  LDG.E R29, desc[UR36][R28.64] ;  /* 0x000000241c1d7981 */ /* 0x000ea2000c1e1900 */
[----:B------:R-:W-:Y:S02]  /*b0d0*/  ULDC.64 UR4, c[0x0][0x478] ;  /* 0x00011e0000047ab9 */ /* 0x000fe40000000a00 */
[----:B------:R-:W-:-:S04]  /*b0e0*/  IADD3 R2, P0, P1, R18, UR4, R2 ;  /* 0x0000000412027c10 */ /* 0x000fc8000f91e002 */
[----:B------:R-:W-:-:S05]  /*b0f0*/  IADD3.X R3, R19, UR5, RZ, P0, P1 ;  /* 0x0000000513037c10 */ /* 0x000fca00087e24ff */
[----:B--2---:R-:W-:Y:S01]  /*b100*/  STG.E desc[UR36][R2.64], R29 ;  /* 0x0000001d02007986 */ /* 0x004fe2000c101924 */
[----:B------:R-:W-:Y:S05]  /*b110*/  EXIT ;  /* 0x000000000000794d */ /* 0x000fea0003800000 */
.L_x_27251:
        /* <DEDUP_REMOVED lines=14> */
.L_x_28158:


//--------------------- .text._ZN2at6native24index_elementwise_kernelILi128ELi4EZNS0_16gpu_index_kernelIZNS0_21index_put_kernel_implINS0_10OpaqueTypeILi1EEEEEvRNS_14TensorIteratorEN3c108ArrayRefIlEESA_EUlPcPKclE_EEvRNS_18TensorIteratorBaseESA_SA_RKT_bEUliE_EEvlT1_ --------------------------
	.section	.text._ZN2at6native24index_elementwise_kernelILi128ELi4EZNS0_16gpu_index_kernelIZNS0_21index_put_kernel_implINS0_10OpaqueTypeILi1EEEEEvRNS_14TensorIteratorEN3c108ArrayRefIlEESA_EUlPcPKclE_EEvRNS_18TensorIteratorBaseESA_SA_RKT_bEUliE_EEvlT1_,"ax",@progbits
	.align	128
        .global         _ZN2at6native24index_elementwise_kernelILi128ELi4EZNS0_16gpu_index_kernelIZNS0_21index_put_kernel_implINS0_10OpaqueTypeILi1EEEEEvRNS_14TensorIteratorEN3c108ArrayRefIlEESA_EUlPcPKclE_EEvRNS_18TensorIteratorBaseESA_SA_RKT_bEUliE_EEvlT1_
        .type           _ZN2at6native24index_elementwise_kernelILi128ELi4EZNS0_16gpu_index_kernelIZNS0_21index_put_kernel_implINS0_10OpaqueTypeILi1EEEEEvRNS_14TensorIteratorEN3c108ArrayRefIlEESA_EUlPcPKclE_EEvRNS_18TensorIteratorBaseESA_SA_RKT_bEUliE_EEvlT1_,@function
        .size           _ZN2at6native24index_elementwise_kernelILi128ELi4EZNS0_16gpu_index_kernelIZNS0_21index_put_kernel_implINS0_10OpaqueTypeILi1EEEEEvRNS_14TensorIteratorEN3c108ArrayRefIlEESA_EUlPcPKclE_EEvRNS_18TensorIteratorBaseESA_SA_RKT_bEUliE_EEvlT1_,(.L_x_28159 - _ZN2at6native24index_elementwise_kernelILi128ELi4EZNS0_16gpu_index_kernelIZNS0_21index_put_kernel_implINS0_10OpaqueTypeILi1EEEEEvRNS_14TensorIteratorEN3c108ArrayRefIlEESA_EUlPcPKclE_EEvRNS_18TensorIteratorBaseESA_SA_RKT_bEUliE_EEvlT1_)
        .other          _ZN2at6native24index_elementwise_kernelILi128ELi4EZNS0_16gpu_index_kernelIZNS0_21index_put_kernel_implINS0_10OpaqueTypeILi1EEEEEvRNS_14TensorIteratorEN3c108ArrayRefIlEESA_EUlPcPKclE_EEvRNS_18TensorIteratorBaseESA_SA_RKT_bEUliE_EEvlT1_,@"STO_CUDA_ENTRY STV_DEFAULT"
_ZN2at6native24index_elementwise_kernelILi128ELi4EZNS0_16gpu_index_kernelIZNS0_21index_put_kernel_implINS0_10OpaqueTypeILi1EEEEEvRNS_14TensorIteratorEN3c108ArrayRefIlEESA_EUlPcPKclE_EEvRNS_18TensorIteratorBaseESA_SA_RKT_bEUliE_EEvlT1_:
.text._ZN2at6native24index_elementwise_kernelILi128ELi4EZNS0_16gpu_index_kernelIZNS0_21index_put_kernel_implINS0_10OpaqueTypeILi1EEEEEvRNS_14TensorIteratorEN3c108ArrayRefIlEESA_EUlPcPKclE_EEvRNS_18TensorIteratorBaseESA_SA_RKT_bEUliE_EEvlT1_:
        /* <DEDUP_REMOVED lines=366> */
.L_x_27254:
        /* <DEDUP_REMOVED lines=25> */
.L_x_27265:
        /* <DEDUP_REMOVED lines=29> */
.L_x_27258:
[----:B------:R-:W-:Y:S05]  /*1a40*/  BSYNC B6 ;  /* 0x0000000000067941 */ /* 0x000fea0003800000 */
.L_x_27257:
        /* <DEDUP_REMOVED lines=43> */
.L_x_27260:
[----:B------:R-:W-:Y:S05]  /*1d00*/  BSYNC B6 ;  /* 0x0000000000067941 */ /* 0x000fea0003800000 */
.L_x_27259:
        /* <DEDUP_REMOVED lines=42> */
.L_x_27262:
[----:B------:R-:W-:Y:S05]  /*1fb0*/  BSYNC B6 ;  /* 0x0000000000067941 */ /* 0x000fea0003800000 */
.L_x_27261:
        /* <DEDUP_REMOVED lines=42> */
.L_x_27264:
[----:B------:R-:W-:Y:S05]  /*2260*/  BSYNC B6 ;  /* 0x0000000000067941 */ /* 0x000fea0003800000 */
.L_x_27263:
        /* <DEDUP_REMOVED lines=20> */
.L_x_27256:
        /* <DEDUP_REMOVED lines=36> */
.L_x_27267:
[----:B------:R-:W-:Y:S05]  /*25f0*/  BSYNC B6 ;  /* 0x0000000000067941 */ /* 0x000fea0003800000 */
.L_x_27266:
        /* <DEDUP_REMOVED lines=47> */
.L_x_27269:
[----:B------:R-:W-:Y:S05]  /*28f0*/  BSYNC B6 ;  /* 0x0000000000067941 */ /* 0x000fea0003800000 */
.L_x_27268:
        /* <DEDUP_REMOVED lines=45> */
.L_x_27271:
[----:B------:R-:W-:Y:S05]  /*2bd0*/  BSYNC B6 ;  /* 0x0000000000067941 */ /* 0x000fea0003800000 */
.L_x_27270:
        /* <DEDUP_REMOVED lines=12> */
.L_x_27255:
[----:B------:R-:W2:Y:S01]  /*2ca0*/  LDG.E.U8 R31, desc[UR36][R30.64] ;  /* 0x000000241e1f7981 */ /* 0x000ea2000c1e1100 */
[----:B------:R-:W-:Y:S01]  /*2cb0*/  ULDC.64 UR4, c[0x0][0x478] ;  /* 0x00011e0000047ab9 */ /* 0x000fe20000000a00 */
[----:B------:R-:W-:Y:S02]  /*2cc0*/  LEA R17, R18, R17, 0x9 ;  /* 0x0000001112117211 */ /* 0x000fe400078e48ff */
[----:B------:R-:W-:-:S03]  /*2cd0*/  IADD3 R2, P0, P1, R22, UR4, R2 ;  /* 0x0000000416027c10 */ /* 0x000fc6000f91e002 */
[----:B------:R-:W-:Y:S01]  /*2ce0*/  VIADD R29, R17, 0x80 ;  /* 0x00000080111d7836 */ /* 0x000fe20000000000 */
[----:B------:R-:W-:-:S05]  /*2cf0*/  IADD3.X R3, R19, UR5, RZ, P0, P1 ;  /* 0x0000000513037c10 */ /* 0x000fca00087e24ff */
[----:B--2---:R0:W-:Y:S02]  /*2d00*/  STG.E.U8 desc[UR36][R2.64], R31 ;  /* 0x0000001f02007986 */ /* 0x0041e4000c101124 */
[----:B0-----:R-:W-:Y:S01]  /*2d10*/  MOV R2, R29 ;  /* 0x0000001d00027202 */ /* 0x001fe20000000f00 */
[----:B------:R-:W-:-:S07]  /*2d20*/  IMAD.MOV.U32 R3, RZ, RZ, RZ ;  /* 0x000000ffff037224 */ /* 0x000fce00078e00ff */
.L_x_27253:
[----:B------:R-:W-:Y:S05]  /*2d30*/  BSYNC B8 ;  /* 0x0000000000087941 */ /* 0x000fea0003800000 */
.L_x_27252:
        /* <DEDUP_REMOVED lines=359> */
.L_x_27274:
        /* <DEDUP_REMOVED lines=22> */
.L_x_27285:
        /* <DEDUP_REMOVED lines=31> */
.L_x_27278:
[----:B------:R-:W-:Y:S05]  /*4700*/  BSYNC B6 ;  /* 0x0000000000067941 */ /* 0x000fea0003800000 */
.L_x_27277:
        /* <DEDUP_REMOVED lines=41> */
.L_x_27280:
[----:B------:R-:W-:Y:S05]  /*49a0*/  BSYNC B6 ;  /* 0x0000000000067941 */ /* 0x000fea0003800000 */
.L_x_27279:
        /* <DEDUP_REMOVED lines=42> */
.L_x_27282:
[----:B------:R-:W-:Y:S05]  /*4c50*/  BSYNC B6 ;  /* 0x0000000000067941 */ /* 0x000fea0003800000 */
.L_x_27281:
        /* <DEDUP_REMOVED lines=42> */
.L_x_27284:
[----:B------:R-:W-:Y:S05]  /*4f00*/  BSYNC B6 ;  /* 0x0000000000067941 */ /* 0x000fea0003800000 */
.L_x_27283:
        /* <DEDUP_REMOVED lines=19> */
.L_x_27276:
        /* <DEDUP_REMOVED lines=36> */
.L_x_27287:
[----:B------:R-:W-:Y:S05]  /*5280*/  BSYNC B6 ;  /* 0x0000000000067941 */ /* 0x000fea0003800000 */
.L_x_27286:
        /* <DEDUP_REMOVED lines=44> */
.L_x_27289:
[----:B------:R-:W-:Y:S05]  /*5550*/  BSYNC B6 ;  /* 0x0000000000067941 */ /* 0x000fea0003800000 */
.L_x_27288:
        /* <DEDUP_REMOVED lines=44> */
.L_x_27291:
[----:B------:R-:W-:Y:S05]  /*5820*/  BSYNC B6 ;  /* 0x0000000000067941 */ /* 0x000fea0003800000 */
.L_x_27290:
        /* <DEDUP_REMOVED lines=10> */
.L_x_27275:
[----:B------:R-:W2:Y:S01]  /*58d0*/  LDG.E.U8 R31, desc[UR36][R30.64] ;  /* 0x000000241e1f7981 */ /* 0x000ea2000c1e1100 */
[----:B------:R-:W-:Y:S01]  /*58e0*/  ULDC.64 UR4, c[0x0][0x478] ;  /* 0x00011e0000047ab9 */ /* 0x000fe20000000a00 */
[----:B------:R-:W-:Y:S01]  /*58f0*/  VIADD R29, R29, 0x80 ;  /* 0x000000801d1d7836 */ /* 0x000fe20000000000 */
[----:B------:R-:W-:-:S04]  /*5900*/  IADD3 R2, P0, P1, R16, UR4, R2 ;  /* 0x0000000410027c10 */ /* 0x000fc8000f91e002 */
[----:B------:R-:W-:-:S05]  /*5910*/  IADD3.X R3, R17, UR5, RZ, P0, P1 ;  /* 0x0000000511037c10 */ /* 0x000fca00087e24ff */
[----:B--2---:R0:W-:Y:S02]  /*5920*/  STG.E.U8 desc[UR36][R2.64], R31 ;  /* 0x0000001f02007986 */ /* 0x0041e4000c101124 */
[----:B0-----:R-:W-:Y:S01]  /*5930*/  MOV R2, R29 ;  /* 0x0000001d00027202 */ /* 0x001fe20000000f00 */
[----:B------:R-:W-:-:S07]  /*5940*/  IMAD.MOV.U32 R3, RZ, RZ, RZ ;  /* 0x000000ffff037224 */ /* 0x000fce00078e00ff */
.L_x_27273:
[----:B------:R-:W-:Y:S05]  /*5950*/  BSYNC B8 ;  /* 0x0000000000087941 */ /* 0x000fea0003800000 */
.L_x_27272:
        /* <DEDUP_REMOVED lines=359> */
.L_x_27294:
        /* <DEDUP_REMOVED lines=22> */
.L_x_27305:
        /* <DEDUP_REMOVED lines=29> */
.L_x_27298:
[----:B------:R-:W-:Y:S05]  /*7300*/  BSYNC B6 ;  /* 0x0000000000067941 */ /* 0x000fea0003800000 */
.L_x_27297:
        /* <DEDUP_REMOVED lines=41> */
.L_x_27300:
[----:B------:R-:W-:Y:S05]  /*75a0*/  BSYNC B6 ;  /* 0x0000000000067941 */ /* 0x000fea0003800000 */
.L_x_27299:
        /* <DEDUP_REMOVED lines=42> */
.L_x_27302:
[----:B------:R-:W-:Y:S05]  /*7850*/  BSYNC B6 ;  /* 0x0000000000067941 */ /* 0x000fea0003800000 */
.L_x_27301:
        /* <DEDUP_REMOVED lines=42> */
.L_x_27304:
[----:B------:R-:W-:Y:S05]  /*7b00*/  BSYNC B6 ;  /* 0x0000000000067941 */ /* 0x000fea0003800000 */
.L_x_27303:
        /* <DEDUP_REMOVED lines=19> */
.L_x_27296:
        /* <DEDUP_REMOVED lines=36> */
.L_x_27307:
[----:B------:R-:W-:Y:S05]  /*7e80*/  BSYNC B6 ;  /* 0x0000000000067941 */ /* 0x000fea0003800000 */
.L_x_27306:
        /* <DEDUP_REMOVED lines=44> */
.L_x_27309:
[----:B------:R-:W-:Y:S05]  /*8150*/  BSYNC B6 ;  /* 0x0000000000067941 */ /* 0x000fea0003800000 */
.L_x_27308:
        /* <DEDUP_REMOVED lines=43> */
.L_x_27311:
[----:B------:R-:W-:Y:S05]  /*8410*/  BSYNC B6 ;  /* 0x0000000000067941 */ /* 0x000fea0003800000 */
.L_x_27310:
        /* <DEDUP_REMOVED lines=10> */
.L_x_27295:
[----:B------:R-:W2:Y:S01]  /*84c0*/  LDG.E.U8 R31, desc[UR36][R30.64] ;  /* 0x000000241e1f7981 */ /* 0x000ea2000c1e1100 */
[----:B------:R-:W-:Y:S01]  /*84d0*/  ULDC.64 UR4, c[0x0][0x478] ;  /* 0x00011e0000047ab9 */ /* 0x000fe20000000a00 */
[----:B------:R-:W-:Y:S01]  /*84e0*/  IADD3 R29, R29, 0x80, RZ ;  /* 0x000000801d1d7810 */ /* 0x000fe20007ffe0ff */
[----:B------:R-:W-:Y:S01]  /*84f0*/  HFMA2.MMA R3, -RZ, RZ, 0, 0 ;  /* 0x00000000ff037435 */ /* 0x000fe200000001ff */
[----:B------:R-:W-:-:S03]  /*8500*/  IADD3 R16, P0, P1, R18, UR4, R16 ;  /* 0x0000000412107c10 */ /* 0x000fc6000f91e010 */
[----:B------:R-:W-:Y:S01]  /*8510*/  IMAD.MOV.U32 R2, RZ, RZ, R29 ;  /* 0x000000ffff027224 */ /* 0x000fe200078e001d */
[----:B------:R-:W-:-:S05]  /*8520*/  IADD3.X R17, R19, UR5, RZ, P0, P1 ;  /* 0x0000000513117c10 */ /* 0x000fca00087e24ff */
[----:B--2---:R0:W-:Y:S04]  /*8530*/  STG.E.U8 desc[UR36][R16.64], R31 ;  /* 0x0000001f10007986 */ /* 0x0041e8000c101124 */
.L_x_27293:
[----:B------:R-:W-:Y:S05]  /*8540*/  BSYNC B8 ;  /* 0x0000000000087941 */ /* 0x000fea0003800000 */
.L_x_27292:
        /* <DEDUP_REMOVED lines=358> */
.L_x_27312:
        /* <DEDUP_REMOVED lines=22> */
.L_x_27323:
        /* <DEDUP_REMOVED lines=29> */
.L_x_27316:
[----:B------:R-:W-:Y:S05]  /*9ee0*/  BSYNC B6 ;  /* 0x0000000000067941 */ /* 0x000fea0003800000 */
.L_x_27315:
        /* <DEDUP_REMOVED lines=41> */
.L_x_27318:
[----:B------:R-:W-:Y:S05]  /*a180*/  BSYNC B6 ;  /* 0x0000000000067941 */ /* 0x000fea0003800000 */
.L_x_27317:
        /* <DEDUP_REMOVED lines=42> */
.L_x_27320:
[----:B------:R-:W-:Y:S05]  /*a430*/  BSYNC B6 ;  /* 0x0000000000067941 */ /* 0x000fea0003800000 */
.L_x_27319:
        /* <DEDUP_REMOVED lines=42> */
.L_x_27322:
[----:B------:R-:W-:Y:S05]  /*a6e0*/  BSYNC B6 ;  /* 0x0000000000067941 */ /* 0x000fea0003800000 */
.L_x_27321:
        /* <DEDUP_REMOVED lines=20> */
.L_x_27314:
        /* <DEDUP_REMOVED lines=36> */
.L_x_27325:
[----:B------:R-:W-:Y:S05]  /*aa70*/  BSYNC B6 ;  /* 0x0000000000067941 */ /* 0x000fea0003800000 */
.L_x_27324:
        /* <DEDUP_REMOVED lines=44> */
.L_x_27327:
[----:B------:R-:W-:Y:S05]  /*ad40*/  BSYNC B6 ;  /* 0x0000000000067941 */ /* 0x000fea0003800000 */
.L_x_27326:
        /* <DEDUP_REMOVED lines=44> */
.L_x_27329:
[----:B------:R-:W-:Y:S05]  /*b010*/  BSYNC B6 ;  /* 0x0000000000067941 */ /* 0x000fea0003800000 */
.L_x_27328:
        /* <DEDUP_REMOVED lines=10> */
.L_x_27313:
[----:B------:R-:W2:Y:S01]  /*b0c0*/  LDG.E.U8 R29, desc[UR36][R28.64] ;  /* 0x000000241c1d7981 */ /* 0x000ea2000c1e1100 */
[----:B------:R-:W-:Y:S02]  /*b0d0*/  ULDC.64 UR4, c[0x0][0x478] ;  /* 0x00011e0000047ab9 */ /* 0x000fe40000000a00 */
[----:B------:R-:W-:-:S04]  /*b0e0*/  IADD3 R2, P0, P1, R18, UR4, R2 ;  /* 0x0000000412027c10 */ /* 0x000fc8000f91e002 */
[----:B------:R-:W-:-:S05]  /*b0f0*/  IADD3.X R3, R19, UR5, RZ, P0, P1 ;  /* 0x0000000513037c10 */ /* 0x000fca00087e24ff */
[----:B--2---:R-:W-:Y:S01]  /*b100*/  STG.E.U8 desc[UR36][R2.64], R29 ;  /* 0x0000001d02007986 */ /* 0x004fe2000c101124 */
[----:B------:R-:W-:Y:S05]  /*b110*/  EXIT ;  /* 0x000000000000794d */ /* 0x000fea0003800000 */
.L_x_27330:
        /* <DEDUP_REMOVED lines=14> */
.L_x_28159:


//--------------------- .text._ZN2at6native24index_elementwise_kernelILi128ELi4EZNS0_22index_copy_kernel_implINS0_10OpaqueTypeILi16EEEEEvRNS_14TensorIteratorElllEUliE_EEvlT1_ --------------------------
	.section	.text._ZN2at6native24index_elementwise_kernelILi128ELi4EZNS0_22index_copy_kernel_implINS0_10OpaqueTypeILi16EEEEEvRNS_14TensorIteratorElllEUliE_EEvlT1_,"ax",@progbits
	.align	128
        .global         _ZN2at6native24index_elementwise_kernelILi128ELi4EZNS0_22index_copy_kernel_implINS0_10OpaqueTypeILi16EEEEEvRNS_14TensorIteratorElllEUliE_EEvlT1_
        .type           _ZN2at6native24index_elementwise_kernelILi128ELi4EZNS0_22index_copy_kernel_implINS0_10OpaqueTypeILi16EEEEEvRNS_14TensorIteratorElllEUliE_EEvlT1_,@function
        .size           _ZN2at6native24index_elementwise_kernelILi128ELi4EZNS0_22index_copy_kernel_implINS0_10OpaqueTypeILi16EEEEEvRNS_14TensorIteratorElllEUliE_EEvlT1_,(.L_x_28160 - _ZN2at6native24index_elementwise_kernelILi128ELi4EZNS0_22index_copy_kernel_implINS0_10OpaqueTypeILi16EEEEEvRNS_14TensorIteratorElllEUliE_EEvlT1_)
        .other          _ZN2at6native24index_elementwise_kernelILi128ELi4EZNS0_22index_copy_kernel_implINS0_10OpaqueTypeILi16EEEEEvRNS_14TensorIteratorElllEUliE_EEvlT1_,@"STO_CUDA_ENTRY STV_DEFAULT"
_ZN2at6native24index_elementwise_kernelILi128ELi4EZNS0_22index_copy_kernel_implINS0_10OpaqueTypeILi16EEEEEvRNS_14TensorIteratorElllEUliE_EEvlT1_:
.text._ZN2at6native24index_elementwise_kernelILi128ELi4EZNS0_22index_copy_kernel_implINS0_10OpaqueTypeILi16EEEEEvRNS_14TensorIteratorElllEUliE_EEvlT1_:
        /* <DEDUP_REMOVED lines=13> */
[----:B------:R-:W-:Y:S02]  /*00d0*/  MOV R18, RZ ;  /* 0x000000ff00127202 */ /* 0x000fe40000000f00 */
[----:B------:R-:W-:Y:S02]  /*00e0*/  MOV R0, RZ ;  /* 0x000000ff00007202 */ /* 0x000fe40000000f00 */
        /* <DEDUP_REMOVED lines=334> */
[----:B------:R-:W-:Y:S01]  /*15d0*/  ULDC UR4, c[0x0][0x45c] ;  /* 0x0001170000047ab9 */ /* 0x000fe20000000800 */
[----:B------:R-:W-:-:S05]  /*15e0*/  IADD3 R4, -R9, RZ, RZ ;  /* 0x000000ff09047210 */ /* 0x000fca0007ffe1ff */
[----:B------:R-:W1:Y:S01]  /*15f0*/  @P0 LDC R13, c[0x0][0x33c] ;  /* 0x0000cf00ff0d0b82 */ /* 0x000e620000000800 */
[----:B------:R-:W-:Y:S01]  /*1600*/  IMAD R5, R4, UR6, R5 ;  /* 0x0000000604057c24 */ /* 0x000fe2000f8e0205 */
[----:B------:R-:W-:-:S03]  /*1610*/  ULDC.64 UR6, c[0x0][0x460] ;  /* 0x0001180000067ab9 */ /* 0x000fc60000000a00 */
[C---:B------:R-:W-:Y:S02]  /*1620*/  IMAD R3, R5.reuse, UR4, R3 ;  /* 0x0000000405037c24 */ /* 0x040fe4000f8e0203 */
[C---:B------:R-:W-:Y:S01]  /*1630*/  IMAD R0, R5.reuse, UR6, R0 ;  /* 0x0000000605007c24 */ /* 0x040fe2000f8e0200 */
[----:B------:R-:W2:Y:S01]  /*1640*/  @P0 LDC.64 R6, c[0x0][0x468] ;  /* 0x00011a00ff060b82 */ /* 0x000ea20000000a00 */
[----:B------:R-:W-:-:S07]  /*1650*/  IMAD R18, R5, UR7, R18 ;  /* 0x0000000705127c24 */ /* 0x000fce000f8e0212 */
[----:B------:R-:W3:Y:S01]  /*1660*/  @P0 LDC R12, c[0x0][0x470] ;  /* 0x00011c00ff0c0b82 */ /* 0x000ee20000000800 */
[----:B0-----:R-:W-:-:S05]  /*1670*/  @P0 IMAD.HI.U32 R2, R9, R10, R8 ;  /* 0x0000000a09020227 */ /* 0x001fca00078e0008 */
[----:B------:R-:W-:-:S05]  /*1680*/  @P0 SHF.R.U32.HI R2, RZ, R11, R2 ;  /* 0x0000000bff020219 */ /* 0x000fca0000011602 */
[----:B------:R-:W-:-:S04]  /*1690*/  @P0 IMAD.MOV R8, RZ, RZ, -R2 ;  /* 0x000000ffff080224 */ /* 0x000fc800078e0a02 */
[----:B-1----:R-:W-:-:S04]  /*16a0*/  @P0 IMAD R9, R8, R13, R9 ;  /* 0x0000000d08090224 */ /* 0x002fc800078e0209 */
[C---:B--2---:R-:W-:Y:S02]  /*16b0*/  @P0 IMAD R3, R9.reuse, R6, R3 ;  /* 0x0000000609030224 */ /* 0x044fe400078e0203 */
[C---:B------:R-:W-:Y:S02]  /*16c0*/  @P0 IMAD R0, R9.reuse, R7, R0 ;  /* 0x0000000709000224 */ /* 0x040fe400078e0200 */
[----:B---3--:R-:W-:-:S07]  /*16d0*/  @P0 IMAD R18, R9, R12, R18 ;  /* 0x0000000c09120224 */ /* 0x008fce00078e0212 */
.L_x_27333:
[----:B------:R-:W-:Y:S01]  /*16e0*/  ULDC.64 UR4, c[0x0][0x480] ;  /* 0x0001200000047ab9 */ /* 0x000fe20000000a00 */
[----:B------:R-:W-:Y:S01]  /*16f0*/  ULDC.64 UR6, c[0x0][0x490] ;  /* 0x0001240000067ab9 */ /* 0x000fe20000000a00 */
[----:B------:R-:W-:-:S04]  /*1700*/  IADD3 R16, P0, R0, UR4, RZ ;  /* 0x0000000400107c10 */ /* 0x000fc8000ff1e0ff */
[----:B------:R-:W-:Y:S01]  /*1710*/  IADD3.X R17, RZ, UR5, RZ, P0, !PT ;  /* 0x00000005ff117c10 */ /* 0x000fe200087fe4ff */
[----:B------:R-:W-:-:S05]  /*1720*/  ULDC.64 UR4, c[0x0][0x478] ;  /* 0x00011e0000047ab9 */ /* 0x000fca0000000a00 */
[----:B------:R-:W2:Y:S01]  /*1730*/  LDG.E.64 R16, desc[UR36][R16.64] ;  /* 0x0000002410107981 */ /* 0x000ea2000c1e1b00 */
[----:B------:R-:W-:Y:S01]  /*1740*/  IADD3 R24, P3, R3, UR4, RZ ;  /* 0x0000000403187c10 */ /* 0x000fe2000ff7e0ff */
[----:B------:R-:W-:Y:S03]  /*1750*/  BSSY B6, `(.L_x_27334) ;  /* 0x000001a000067945 */ /* 0x000fe60003800000 */
[----:B------:R-:W-:Y:S02]  /*1760*/  IADD3.X R23, RZ, UR5, RZ, P3, !PT ;  /* 0x00000005ff177c10 */ /* 0x000fe40009ffe4ff */
[C---:B--2---:R-:W-:Y:S02]  /*1770*/  ISETP.GE.U32.AND P1, PT, R16.reuse, UR6, PT ;  /* 0x0000000610007c0c */ /* 0x044fe4000bf26070 */
[----:B------:R-:W-:Y:S02]  /*1780*/  ISETP.GT.U32.AND P0, PT, R16, -0x1, PT ;  /* 0xffffffff1000780c */ /* 0x000fe40003f04070 */
[C---:B------:R-:W-:Y:S01]  /*1790*/  ISETP.GE.AND.EX P1, PT, R17.reuse, UR7, PT, P1 ;  /* 0x0000000711007c0c */ /* 0x040fe2000bf26310 */
[----:B------:R-:W-:Y:S01]  /*17a0*/  ULDC.64 UR6, c[0x0][0x488] ;  /* 0x0001220000067ab9 */ /* 0x000fe20000000a00 */
[----:B------:R-:W-:-:S02]  /*17b0*/  ISETP.GT.AND.EX P0, PT, R17, -0x1, PT, P0 ;  /* 0xffffffff1100780c */ /* 0x000fc40003f04300 */
[----:B------:R-:W-:-:S04]  /*17c0*/  IADD3 R18, P2, R18, UR6, RZ ;  /* 0x0000000612127c10 */ /* 0x000fc8000ff5e0ff */
[----:B------:R-:W-:-:S07]  /*17d0*/  IADD3.X R19, RZ, UR7, RZ, P2, !PT ;  /* 0x00000007ff137c10 */ /* 0x000fce00097fe4ff */
[----:B------:R-:W-:Y:S05]  /*17e0*/  @!P1 BRA P0, `(.L_x_27335) ;  /* 0x0000000000409947 */ /* 0x000fea0000000000 */
[----:B------:R-:W-:Y:S01]  /*17f0*/  MOV R2, 0x0 ;  /* 0x0000000000027802 */ /* 0x000fe20000000f00 */
[----:B------:R-:W-:Y:S01]  /*1800*/  ULDC.64 UR4, c[0x4][0x4d8] ;  /* 0x0101360000047ab9 */ /* 0x000fe20000000a00 */
[----:B------:R-:W-:Y:S01]  /*1810*/  ULDC.64 UR6, c[0x4][0x80] ;  /* 0x0100200000067ab9 */ /* 0x000fe20000000a00 */
[----:B------:R-:W-:Y:S01]  /*1820*/  MOV R4, UR4 ;  /* 0x0000000400047c02 */ /* 0x000fe20008000f00 */
[----:B------:R-:W-:Y:S01]  /*1830*/  HFMA2.MMA R8, -RZ, RZ, 0, 1.1503696441650390625e-05 ;  /* 0x000000c1ff087435 */ /* 0x000fe200000001ff */
[----:B------:R-:W-:Y:S01]  /*1840*/  MOV R5, UR5 ;  /* 0x0000000500057c02 */ /* 0x000fe20008000f00 */
[----:B------:R-:W0:Y:S01]  /*1850*/  LDC.64 R2, c[0x4][R2] ;  /* 0x0100000002027b82 */ /* 0x000e220000000a00 */
[----:B------:R-:W-:Y:S01]  /*1860*/  ULDC.64 UR4, c[0x4][0x4c0] ;  /* 0x0101300000047ab9 */ /* 0x000fe20000000a00 */
[----:B------:R-:W-:Y:S01]  /*1870*/  HFMA2.MMA R13, -RZ, RZ, 0, 0 ;  /* 0x00000000ff0d7435 */ /* 0x000fe200000001ff */
[----:B------:R-:W-:Y:S02]  /*1880*/  MOV R6, UR4 ;  /* 0x0000000400067c02 */ /* 0x000fe40008000f00 */
[----:B------:R-:W-:-:S02]  /*1890*/  MOV R7, UR5 ;  /* 0x0000000500077c02 */ /* 0x000fc40008000f00 */
[----:B------:R-:W-:Y:S02]  /*18a0*/  MOV R10, UR6 ;  /* 0x00000006000a7c02 */ /* 0x000fe40008000f00 */
[----:B------:R-:W-:Y:S02]  /*18b0*/  MOV R11, UR7 ;  /* 0x00000007000b7c02 */ /* 0x000fe40008000f00 */
[----:B------:R-:W-:-:S07]  /*18c0*/  MOV R12, 0x1 ;  /* 0x00000001000c7802 */ /* 0x000fce0000000f00 */
[----:B------:R-:W-:-:S07]  /*18d0*/  LEPC R20, `(.L_x_27335) ;  /* 0x000000001014794e */ /* 0x000fce0000000000 */
[----:B0-----:R-:W-:Y:S05]  /*18e0*/  CALL.ABS.NOINC R2 ;  /* 0x0000000002007343 */ /* 0x001fea0003c00000 */
.L_x_27335:
[----:B------:R-:W-:Y:S05]  /*18f0*/  BSYNC B6 ;  /* 0x0000000000067941 */ /* 0x000fea0003800000 */
.L_x_27334:
[----:B------:R-:W2:Y:S01]  /*1900*/  LDG.E.128 R4, desc[UR36][R18.64] ;  /* 0x0000002412047981 */ /* 0x000ea2000c1e1d00 */
[----:B------:R-:W-:Y:S01]  /*1910*/  ULDC.64 UR4, c[0x0][0x498] ;  /* 0x0001260000047ab9 */ /* 0x000fe20000000a00 */
[----:B------:R-:W-:Y:S01]  /*1920*/  LEA R22, R25, R22, 0x9 ;  /* 0x0000001619167211 */ /* 0x000fe200078e48ff */
[----:B------:R-:W-:Y:S02]  /*1930*/  IMAD R9, R17, UR4, RZ ;  /* 0x0000000411097c24 */ /* 0x000fe4000f8e02ff */
[----:B------:R-:W-:-:S04]  /*1940*/  IMAD.WIDE.U32 R2, R16, UR4, RZ ;  /* 0x0000000410027c25 */ /* 0x000fc8000f8e00ff */
[----:B------:R-:W-:Y:S01]  /*1950*/  IMAD R9, R16, UR5, R9 ;  /* 0x0000000510097c24 */ /* 0x000fe2000f8e0209 */
[----:B------:R-:W-:-:S04]  /*1960*/  LEA R8, P0, R2, R24, 0x4 ;  /* 0x0000001802087211 */ /* 0x000fc800078020ff */
[----:B------:R-:W-:Y:S01]  /*1970*/  IADD3 R0, R3, R9, RZ ;  /* 0x0000000903007210 */ /* 0x000fe20007ffe0ff */
[----:B------:R-:W-:-:S03]  /*1980*/  HFMA2.MMA R3, -RZ, RZ, 0, 0 ;  /* 0x00000000ff037435 */ /* 0x000fc600000001ff */
[----:B------:R-:W-:Y:S02]  /*1990*/  LEA.HI.X R9, R2, R23, R0, 0x4, P0 ;  /* 0x0000001702097211 */ /* 0x000fe400000f2400 */
[----:B------:R-:W-:-:S04]  /*19a0*/  IADD3 R23, R22, 0x80, RZ ;  /* 0x0000008016177810 */ /* 0x000fc80007ffe0ff */
[----:B------:R-:W-:Y:S01]  /*19b0*/  MOV R2, R23 ;  /* 0x0000001700027202 */ /* 0x000fe20000000f00 */
[----:B--2---:R0:W-:Y:S06]  /*19c0*/  STG.E.128 desc[UR36][R8.64], R4 ;  /* 0x0000000408007986 */ /* 0x0041ec000c101d24 */
.L_x_27332:
[----:B------:R-:W-:Y:S05]  /*19d0*/  BSYNC B7 ;  /* 0x0000000000077941 */ /* 0x000fea0003800000 */
.L_x_27331:
[----:B------:R-:W-:Y:S01]  /*19e0*/  ULDC.64 UR4, c[0x0][0x210] ;  /* 0x0000840000047ab9 */ /* 0x000fe20000000a00 */
[----:B------:R-:W-:Y:S01]  /*19f0*/  BSSY B7, `(.L_x_27336) ;  /* 0x0000193000077945 */ /* 0x000fe20003800000 */
[----:B------:R-:W-:-:S04]  /*1a00*/  ISETP.GE.U32.AND P0, PT, R2, UR4, PT ;  /* 0x0000000402007c0c */ /* 0x000fc8000bf06070 */
[----:B------:R-:W-:-:S13]  /*1a10*/  ISETP.GE.AND.EX P0, PT, R3, UR5, PT, P0 ;  /* 0x0000000503007c0c */ /* 0x000fda000bf06300 */
[----:B------:R-:W-:Y:S05]  /*1a20*/  @P0 BRA `(.L_x_27337) ;  /* 0x00000018003c0947 */ /* 0x000fea0003800000 */
[----:B------:R-:W1:Y:S01]  /*1a30*/  LDC R2, c[0x0][0x218] ;  /* 0x00008600ff027b82 */ /* 0x000e620000000800 */
[----:B------:R-:W-:Y:S01]  /*1a40*/  HFMA2.MMA R0, -RZ, RZ, 0, 0 ;  /* 0x00000000ff007435 */ /* 0x000fe200000001ff */
[----:B------:R-:W-:Y:S02]  /*1a50*/  MOV R18, RZ ;  /* 0x000000ff00127202 */ /* 0x000fe40000000f00 */
[----:B------:R-:W-:Y:S02]  /*1a60*/  MOV R3, RZ ;  /* 0x000000ff00037202 */ /* 0x000fe40000000f00 */
[----:B-1----:R-:W-:-:S13]  /*1a70*/  ISETP.NE.AND P0, PT, R2, RZ, PT ;  /* 0x000000ff0200720c */ /* 0x002fda0003f05270 */
[----:B------:R-:W-:Y:S05]  /*1a80*/  @!P0 BRA `(.L_x_27338) ;  /* 0x00000014006c8947 */ /* 0x000fea0003800000 */
[----:B------:R-:W-:Y:S01]  /*1a90*/  MOV R22, RZ ;  /* 0x000000ff00167202 */ /* 0x000fe20000000f00 */
[----:B------:R-:W-:Y:S01]  /*1aa0*/  ULDC.64 UR4, c[0x0][0x220] ;  /* 0x0000880000047ab9 */ /* 0x000fe20000000a00 */
[----:B------:R-:W-:Y:S01]  /*1ab0*/  ISETP.NE.AND P0, PT, R2, 0x1, PT ;  /* 0x000000010200780c */ /* 0x000fe20003f05270 */
[----:B------:R-:W-:Y:S02]  /*1ac0*/  ULDC UR6, c[0x0][0x350] ;  /* 0x0000d40000067ab9 */ /* 0x000fe40000000800 */
[----:B0-----:R-:W-:Y:S01]  /*1ad0*/  IMAD.HI.U32 R4, R23, UR4, R22 ;  /* 0x0000000417047c27 */ /* 0x001fe2000f8e0016 */
        /* <DEDUP_REMOVED lines=324> */
[----:B------:R-:W-:Y:S01]  /*2f20*/  ULDC UR4, c[0x0][0x45c] ;  /* 0x0001170000047ab9 */ /* 0x000fe20000000800 */
        /* <DEDUP_REMOVED lines=8> */
[----:B------:R-:W-:-:S03]  /*2fb0*/  IMAD R18, R5, UR7, R18 ;  /* 0x0000000705127c24 */ /* 0x000fc6000f8e0212 */
[----:B------:R-:W3:Y:S01]  /*2fc0*/  @P0 LDC R12, c[0x0][0x470] ;  /* 0x00011c00ff0c0b82 */ /* 0x000ee20000000800 */
[----:B0-----:R-:W-:-:S05]  /*2fd0*/  @P0 IMAD.HI.U32 R2, R9, R10, R8 ;  /* 0x0000000a09020227 */ /* 0x001fca00078e0008 */
[----:B------:R-:W-:-:S04]  /*2fe0*/  @P0 SHF.R.U32.HI R2, RZ, R11, R2 ;  /* 0x0000000bff020219 */ /* 0x000fc80000011602 */
[----:B------:R-:W-:-:S05]  /*2ff0*/  @P0 IADD3 R8, -R2, RZ, RZ ;  /* 0x000000ff02080210 */ /* 0x000fca0007ffe1ff */
[----:B-1----:R-:W-:-:S04]  /*3000*/  @P0 IMAD R9, R13, R8, R9 ;  /* 0x000000080d090224 */ /* 0x002fc800078e0209 */
[C---:B--2---:R-:W-:Y:S02]  /*3010*/  @P0 IMAD R3, R9.reuse, R6, R3 ;  /* 0x0000000609030224 */ /* 0x044fe400078e0203 */
[C---:B------:R-:W-:Y:S02]  /*3020*/  @P0 IMAD R0, R9.reuse, R7, R0 ;  /* 0x0000000709000224 */ /* 0x040fe400078e0200 */
[----:B---3--:R-:W-:-:S07]  /*3030*/  @P0 IMAD R18, R9, R12, R18 ;  /* 0x0000000c09120224 */ /* 0x008fce00078e0212 */
.L_x_27338:
        /* <DEDUP_REMOVED lines=20> */
[----:B0-----:R-:W-:Y:S01]  /*3180*/  MOV R4, UR4 ;  /* 0x0000000400047c02 */ /* 0x001fe20008000f00 */
[----:B------:R-:W-:Y:S01]  /*3190*/  HFMA2.MMA R8, -RZ, RZ, 0, 1.1503696441650390625e-05 ;  /* 0x000000c1ff087435 */ /* 0x000fe200000001ff */
[----:B------:R-:W-:Y:S01]  /*31a0*/  MOV R5, UR5 ;  /* 0x0000000500057c02 */ /* 0x000fe20008000f00 */
[----:B------:R-:W0:Y:S01]  /*31b0*/  LDC.64 R2, c[0x4][R2] ;  /* 0x0100000002027b82 */ /* 0x000e220000000a00 */
[----:B------:R-:W-:Y:S01]  /*31c0*/  ULDC.64 UR4, c[0x4][0x4c0] ;  /* 0x0101300000047ab9 */ /* 0x000fe20000000a00 */
[----:B------:R-:W-:Y:S01]  /*31d0*/  MOV R10, UR6 ;  /* 0x00000006000a7c02 */ /* 0x000fe20008000f00 */
[----:B------:R-:W-:Y:S01]  /*31e0*/  IMAD.MOV.U32 R13, RZ, RZ, RZ ;  /* 0x000000ffff0d7224 */ /* 0x000fe200078e00ff */
[----:B------:R-:W-:-:S02]  /*31f0*/  MOV R6, UR4 ;  /* 0x0000000400067c02 */ /* 0x000fc40008000f00 */
[----:B------:R-:W-:Y:S02]  /*3200*/  MOV R7, UR5 ;  /* 0x0000000500077c02 */ /* 0x000fe40008000f00 */
[----:B------:R-:W-:Y:S02]  /*3210*/  MOV R11, UR7 ;  /* 0x00000007000b7c02 */ /* 0x000fe40008000f00 */
[----:B------:R-:W-:-:S07]  /*3220*/  MOV R12, 0x1 ;  /* 0x00000001000c7802 */ /* 0x000fce0000000f00 */
[----:B------:R-:W-:-:S07]  /*3230*/  LEPC R20, `(.L_x_27340) ;  /* 0x000000001014794e */ /* 0x000fce0000000000 */
[----:B0-----:R-:W-:Y:S05]  /*3240*/  CALL.ABS.NOINC R2 ;  /* 0x0000000002007343 */ /* 0x001fea0003c00000 */
.L_x_27340:
[----:B------:R-:W-:Y:S05]  /*3250*/  BSYNC B6 ;  /* 0x0000000000067941 */ /* 0x000fea0003800000 */
.L_x_27339:
[----:B0-----:R-:W2:Y:S01]  /*3260*/  LDG.E.128 R4, desc[UR36][R18.64] ;  /* 0x0000002412047981 */ /* 0x001ea2000c1e1d00 */
[----:B------:R-:W-:Y:S01]  /*3270*/  ULDC.64 UR4, c[0x0][0x498] ;  /* 0x0001260000047ab9 */ /* 0x000fe20000000a00 */
[----:B------:R-:W-:Y:S01]  /*3280*/  IADD3 R23, R23, 0x80, RZ ;  /* 0x0000008017177810 */ /* 0x000fe20007ffe0ff */
[----:B------:R-:W-:Y:S02]  /*3290*/  IMAD R9, R17, UR4, RZ ;  /* 0x0000000411097c24 */ /* 0x000fe4000f8e02ff */
[----:B------:R-:W-:-:S04]  /*32a0*/  IMAD.WIDE.U32 R2, R16, UR4, RZ ;  /* 0x0000000410027c25 */ /* 0x000fc8000f8e00ff */
[----:B------:R-:W-:Y:S01]  /*32b0*/  IMAD R9, R16, UR5, R9 ;  /* 0x0000000510097c24 */ /* 0x000fe2000f8e0209 */
[----:B------:R-:W-:-:S04]  /*32c0*/  LEA R24, P0, R2, R24, 0x4 ;  /* 0x0000001802187211 */ /* 0x000fc800078020ff */
[----:B------:R-:W-:-:S04]  /*32d0*/  IADD3 R3, R3, R9, RZ ;  /* 0x0000000903037210 */ /* 0x000fc80007ffe0ff */
[----:B------:R-:W-:Y:S01]  /*32e0*/  LEA.HI.X R25, R2, R22, R3, 0x4, P0 ;  /* 0x0000001602197211 */ /* 0x000fe200000f2403 */
[----:B------:R-:W-:Y:S01]  /*32f0*/  HFMA2.MMA R3, -RZ, RZ, 0, 0 ;  /* 0x00000000ff037435 */ /* 0x000fe200000001ff */
[----:B------:R-:W-:-:S03]  /*3300*/  MOV R2, R23 ;  /* 0x0000001700027202 */ /* 0x000fc60000000f00 */
[----:B--2---:R1:W-:Y:S07]  /*3310*/  STG.E.128 desc[UR36][R24.64], R4 ;  /* 0x0000000418007986 */ /* 0x0043ee000c101d24 */
.L_x_27337:
[----:B------:R-:W-:Y:S05]  /*3320*/  BSYNC B7 ;  /* 0x0000000000077941 */ /* 0x000fea0003800000 */
.L_x_27336:
[----:B------:R-:W-:Y:S01]  /*3330*/  ULDC.64 UR4, c[0x0][0x210] ;  /* 0x0000840000047ab9 */ /* 0x000fe20000000a00 */
[----:B------:R-:W-:Y:S01]  /*3340*/  BSSY B7, `(.L_x_27341) ;  /* 0x0000193000077945 */ /* 0x000fe20003800000 */
[----:B------:R-:W-:-:S04]  /*3350*/  ISETP.GE.U32.AND P0, PT, R2, UR4, PT ;  /* 0x0000000402007c0c */ /* 0x000fc8000bf06070 */
[----:B------:R-:W-:-:S13]  /*3360*/  ISETP.GE.AND.EX P0, PT, R3, UR5, PT, P0 ;  /* 0x0000000503007c0c */ /* 0x000fda000bf06300 */
[----:B------:R-:W-:Y:S05]  /*3370*/  @P0 BRA `(.L_x_27342) ;  /* 0x00000018003c0947 */ /* 0x000fea0003800000 */
[----:B------:R-:W2:Y:S01]  /*3380*/  LDC R2, c[0x0][0x218] ;  /* 0x00008600ff027b82 */ /* 0x000ea20000000800 */
[----:B------:R-:W-:Y:S01]  /*3390*/  HFMA2.MMA R0, -RZ, RZ, 0, 0 ;  /* 0x00000000ff007435 */ /* 0x000fe200000001ff */
[----:B------:R-:W-:Y:S02]  /*33a0*/  MOV R18, RZ ;  /* 0x000000ff00127202 */ /* 0x000fe40000000f00 */
[----:B------:R-:W-:Y:S02]  /*33b0*/  MOV R3, RZ ;  /* 0x000000ff00037202 */ /* 0x000fe40000000f00 */
[----:B--2---:R-:W-:-:S13]  /*33c0*/  ISETP.NE.AND P0, PT, R2, RZ, PT ;  /* 0x000000ff0200720c */ /* 0x004fda0003f05270 */
[----:B------:R-:W-:Y:S05]  /*33d0*/  @!P0 BRA `(.L_x_27343) ;  /* 0x00000014006c8947 */ /* 0x000fea0003800000 */
[----:B------:R-:W-:Y:S01]  /*33e0*/  MOV R22, RZ ;  /* 0x000000ff00167202 */ /* 0x000fe20000000f00 */
[----:B------:R-:W-:Y:S01]  /*33f0*/  ULDC.64 UR4, c[0x0][0x220] ;  /* 0x0000880000047ab9 */ /* 0x000fe20000000a00 */
[----:B------:R-:W-:Y:S01]  /*3400*/  ISETP.NE.AND P0, PT, R2, 0x1, PT ;  /* 0x000000010200780c */ /* 0x000fe20003f05270 */
[----:B------:R-:W-:Y:S02]  /*3410*/  ULDC UR6, c[0x0][0x350] ;  /* 0x0000d40000067ab9 */ /* 0x000fe40000000800 */
[----:B01----:R-:W-:Y:S01]  /*3420*/  IMAD.HI.U32 R4, R23, UR4, R22 ;  /* 0x0000000417047c27 */ /* 0x003fe2000f8e0016 */
        /* <DEDUP_REMOVED lines=325> */
[----:B------:R-:W-:-:S03]  /*4880*/  @P0 MOV R8, RZ ;  /* 0x000000ff00080202 */ /* 0x000fc60000000f00 */
[----:B------:R-:W1:Y:S01]  /*4890*/  @P0 LDC R13, c[0x0][0x33c] ;  /* 0x0000cf00ff0d0b82 */ /* 0x000e620000000800 */
[----:B------:R-:W-:-:S04]  /*48a0*/  IMAD.MOV R4, RZ, RZ, -R9 ;  /* 0x000000ffff047224 */ /* 0x000fc800078e0a09 */
[----:B------:R-:W-:Y:S01]  /*48b0*/  IMAD R5, R4, UR6, R5 ;  /* 0x0000000604057c24 */ /* 0x000fe2000f8e0205 */
[----:B------:R-:W-:Y:S02]  /*48c0*/  ULDC.64 UR6, c[0x0][0x460] ;  /* 0x0001180000067ab9 */ /* 0x000fe40000000a00 */
        /* <DEDUP_REMOVED lines=12> */
.L_x_27343:
[----:B------:R-:W-:Y:S01]  /*4990*/  ULDC.64 UR4, c[0x0][0x480] ;  /* 0x0001200000047ab9 */ /* 0x000fe20000000a00 */
[----:B------:R-:W-:Y:S01]  /*49a0*/  ULDC.64 UR6, c[0x0][0x490] ;  /* 0x0001240000067ab9 */ /* 0x000fe20000000a00 */
[----:B------:R-:W-:-:S04]  /*49b0*/  IADD3 R16, P0, R0, UR4, RZ ;  /* 0x0000000400107c10 */ /* 0x000fc8000ff1e0ff */
[----:B------:R-:W-:Y:S01]  /*49c0*/  IADD3.X R17, RZ, UR5, RZ, P0, !PT ;  /* 0x00000005ff117c10 */ /* 0x000fe200087fe4ff */
[----:B------:R-:W-:-:S05]  /*49d0*/  ULDC.64 UR4, c[0x0][0x478] ;  /* 0x00011e0000047ab9 */ /* 0x000fca0000000a00 */
[----:B------:R-:W2:Y:S01]  /*49e0*/  LDG.E.64 R16, desc[UR36][R16.64] ;  /* 0x0000002410107981 */ /* 0x000ea2000c1e1b00 */
[----:B-1----:R-:W-:Y:S01]  /*49f0*/  IADD3 R24, P3, R3, UR4, RZ ;  /* 0x0000000403187c10 */ /* 0x002fe2000ff7e0ff */
        /* <DEDUP_REMOVED lines=26> */
.L_x_27345:
[----:B------:R-:W-:Y:S05]  /*4ba0*/  BSYNC B6 ;  /* 0x0000000000067941 */ /* 0x000fea0003800000 */
.L_x_27344:
        /* <DEDUP_REMOVED lines=12> */
.L_x_27342:
[----:B------:R-:W-:Y:S05]  /*4c70*/  BSYNC B7 ;  /* 0x0000000000077941 */ /* 0x000fea0003800000 */
.L_x_27341:
[----:B------:R-:W-:Y:S02]  /*4c80*/  ULDC.64 UR4, c[0x0][0x210] ;  /* 0x0000840000047ab9 */ /* 0x000fe40000000a00 */
[----:B------:R-:W-:-:S04]  /*4c90*/  ISETP.GE.U32.AND P0, PT, R2, UR4, PT ;  /* 0x0000000402007c0c */ /* 0x000fc8000bf06070 */
[----:B------:R-:W-:-:S13]  /*4ca0*/  ISETP.GE.AND.EX P0, PT, R3, UR5, PT, P0 ;  /* 0x0000000503007c0c */ /* 0x000fda000bf06300 */
[----:B------:R-:W-:Y:S05]  /*4cb0*/  @P0 EXIT ;  /* 0x000000000000094d */ /* 0x000fea0003800000 */
[----:B------:R-:W3:Y:S01]  /*4cc0*/  LDC R2, c[0x0][0x218] ;  /* 0x00008600ff027b82 */ /* 0x000ee20000000800 */
[----:B------:R-:W-:Y:S01]  /*4cd0*/  HFMA2.MMA R0, -RZ, RZ, 0, 0 ;  /* 0x00000000ff007435 */ /* 0x000fe200000001ff */
[----:B------:R-:W-:Y:S02]  /*4ce0*/  MOV R18, RZ ;  /* 0x000000ff00127202 */ /* 0x000fe40000000f00 */
[----:B------:R-:W-:Y:S02]  /*4cf0*/  MOV R3, RZ ;  /* 0x000000ff00037202 */ /* 0x000fe40000000f00 */
[----:B---3--:R-:W-:-:S13]  /*4d00*/  ISETP.NE.AND P0, PT, R2, RZ, PT ;  /* 0x000000ff0200720c */ /* 0x008fda0003f05270 */
[----:B------:R-:W-:Y:S05]  /*4d10*/  @!P0 BRA `(.L_x_27346) ;  /* 0x00000014006c8947 */ /* 0x000fea0003800000 */
[----:B------:R-:W-:Y:S01]  /*4d20*/  MOV R22, RZ ;  /* 0x000000ff00167202 */ /* 0x000fe20000000f00 */
[----:B------:R-:W-:Y:S01]  /*4d30*/  ULDC.64 UR4, c[0x0][0x220] ;  /* 0x0000880000047ab9 */ /* 0x000fe20000000a00 */
[----:B------:R-:W-:Y:S01]  /*4d40*/  ISETP.NE.AND P0, PT, R2, 0x1, PT ;  /* 0x000000010200780c */ /* 0x000fe20003f05270 */
[----:B------:R-:W-:Y:S02]  /*4d50*/  ULDC UR6, c[0x0][0x350] ;  /* 0x0000d40000067ab9 */ /* 0x000fe40000000800 */
[----:B012---:R-:W-:Y:S01]  /*4d60*/  IMAD.HI.U32 R4, R23, UR4, R22 ;  /* 0x0000000417047c27 */ /* 0x007fe2000f8e0016 */
        /* <DEDUP_REMOVED lines=342> */
.L_x_27346:
[----:B------:R-:W-:Y:S01]  /*62d0*/  ULDC.64 UR4, c[0x0][0x480] ;  /* 0x0001200000047ab9 */ /* 0x000fe20000000a00 */
[----:B------:R-:W-:Y:S01]  /*62e0*/  ULDC.64 UR6, c[0x0][0x490] ;  /* 0x0001240000067ab9 */ /* 0x000fe20000000a00 */
[----:B------:R-:W-:-:S04]  /*62f0*/  IADD3 R16, P0, R0, UR4, RZ ;  /* 0x0000000400107c10 */ /* 0x000fc8000ff1e0ff */
[----:B------:R-:W-:Y:S01]  /*6300*/  IADD3.X R17, RZ, UR5, RZ, P0, !PT ;  /* 0x00000005ff117c10 */ /* 0x000fe200087fe4ff */
[----:B------:R-:W-:-:S05]  /*6310*/  ULDC.64 UR4, c[0x0][0x478] ;  /* 0x00011e0000047ab9 */ /* 0x000fca0000000a00 */
[----:B------:R-:W3:Y:S01]  /*6320*/  LDG.E.64 R16, desc[UR36][R16.64] ;  /* 0x0000002410107981 */ /* 0x000ee2000c1e1b00 */
[----:B------:R-:W-:Y:S01]  /*6330*/  IADD3 R22, P3, R3, UR4, RZ ;  /* 0x0000000403167c10 */ /* 0x000fe2000ff7e0ff */
[----:B------:R-:W-:Y:S03]  /*6340*/  BSSY B6, `(.L_x_27347) ;  /* 0x000001a000067945 */ /* 0x000fe60003800000 */
[----:B------:R-:W-:Y:S02]  /*6350*/  IADD3.X R23, RZ, UR5, RZ, P3, !PT ;  /* 0x00000005ff177c10 */ /* 0x000fe40009ffe4ff */
[C---:B---3--:R-:W-:Y:S02]  /*6360*/  ISETP.GE.U32.AND P1, PT, R16.reuse, UR6, PT ;  /* 0x0000000610007c0c */ /* 0x048fe4000bf26070 */
        /* <DEDUP_REMOVED lines=10> */
[----:B012---:R-:W-:Y:S01]  /*6410*/  MOV R4, UR4 ;  /* 0x0000000400047c02 */ /* 0x007fe20008000f00 */
        /* <DEDUP_REMOVED lines=12> */
.L_x_27348:
[----:B------:R-:W-:Y:S05]  /*64e0*/  BSYNC B6 ;  /* 0x0000000000067941 */ /* 0x000fea0003800000 */
.L_x_27347:
[----:B012---:R-:W2:Y:S01]  /*64f0*/  LDG.E.128 R4, desc[UR36][R18.64] ;  /* 0x0000002412047981 */ /* 0x007ea2000c1e1d00 */
[----:B------:R-:W-:Y:S02]  /*6500*/  ULDC.64 UR4, c[0x0][0x498] ;  /* 0x0001260000047ab9 */ /* 0x000fe40000000a00 */
[----:B------:R-:W-:Y:S02]  /*6510*/  IMAD R9, R17, UR4, RZ ;  /* 0x0000000411097c24 */ /* 0x000fe4000f8e02ff */
[----:B------:R-:W-:-:S04]  /*6520*/  IMAD.WIDE.U32 R2, R16, UR4, RZ ;  /* 0x0000000410027c25 */ /* 0x000fc8000f8e00ff */
[----:B------:R-:W-:Y:S01]  /*6530*/  IMAD R9, R16, UR5, R9 ;  /* 0x0000000510097c24 */ /* 0x000fe2000f8e0209 */
[----:B------:R-:W-:-:S04]  /*6540*/  LEA R22, P0, R2, R22, 0x4 ;  /* 0x0000001602167211 */ /* 0x000fc800078020ff */
[----:B------:R-:W-:-:S04]  /*6550*/  IADD3 R0, R3, R9, RZ ;  /* 0x0000000903007210 */ /* 0x000fc80007ffe0ff */
[----:B------:R-:W-:-:S05]  /*6560*/  LEA.HI.X R23, R2, R23, R0, 0x4, P0 ;  /* 0x0000001702177211 */ /* 0x000fca00000f2400 */
[----:B--2---:R-:W-:Y:S01]  /*6570*/  STG.E.128 desc[UR36][R22.64], R4 ;  /* 0x0000000416007986 */ /* 0x004fe2000c101d24 */
[----:B------:R-:W-:Y:S05]  /*6580*/  EXIT ;  /* 0x000000000000794d */ /* 0x000fea0003800000 */
.L_x_27349:
        /* <DEDUP_REMOVED lines=15> */
.L_x_28160:


//--------------------- .text._ZN2at6native24index_elementwise_kernelILi128ELi4EZNS0_22index_copy_kernel_implINS0_10OpaqueTypeILi2EEEEEvRNS_14TensorIteratorElllEUliE_EEvlT1_ --------------------------
	.section	.text._ZN2at6native24index_elementwise_kernelILi128ELi4EZNS0_22index_copy_kernel_implINS0_10OpaqueTypeILi2EEEEEvRNS_14TensorIteratorElllEUliE_EEvlT1_,"ax",@progbits
	.align	128
        .global         _ZN2at6native24index_elementwise_kernelILi128ELi4EZNS0_22index_copy_kernel_implINS0_10OpaqueTypeILi2EEEEEvRNS_14TensorIteratorElllEUliE_EEvlT1_
        .type           _ZN2at6native24index_elementwise_kernelILi128ELi4EZNS0_22index_copy_kernel_implINS0_10OpaqueTypeILi2EEEEEvRNS_14TensorIteratorElllEUliE_EEvlT1_,@function
        .size           _ZN2at6native24index_elementwise_kernelILi128ELi4EZNS0_22index_copy_kernel_implINS0_10OpaqueTypeILi2EEEEEvRNS_14TensorIteratorElllEUliE_EEvlT1_,(.L_x_28161 - _ZN2at6native24index_elementwise_kernelILi128ELi4EZNS0_22index_copy_kernel_implINS0_10OpaqueTypeILi2EEEEEvRNS_14TensorIteratorElllEUliE_EEvlT1_)
        .other          _ZN2at6native24index_elementwise_kernelILi128ELi4EZNS0_22index_copy_kernel_implINS0_10OpaqueTypeILi2EEEEEvRNS_14TensorIteratorElllEUliE_EEvlT1_,@"STO_CUDA_ENTRY STV_DEFAULT"
_ZN2at6native24index_elementwise_kernelILi128ELi4EZNS0_22index_copy_kernel_implINS0_10OpaqueTypeILi2EEEEEvRNS_14TensorIteratorElllEUliE_EEvlT1_:
.text._ZN2at6native24index_elementwise_kernelILi128ELi4EZNS0_22index_copy_kernel_implINS0_10OpaqueTypeILi2EEEEEvRNS_14TensorIteratorElllEUliE_EEvlT1_:
        /* <DEDUP_REMOVED lines=366> */
.L_x_27352:
        /* <DEDUP_REMOVED lines=33> */
.L_x_27354:
[----:B------:R-:W-:Y:S05]  /*18f0*/  BSYNC B6 ;  /* 0x0000000000067941 */ /* 0x000fea0003800000 */
.L_x_27353:
[----:B------:R-:W2:Y:S01]  /*1900*/  LDG.E.U16 R18, desc[UR36][R18.64] ;  /* 0x0000002412127981 */ /* 0x000ea2000c1e1500 */
[----:B------:R-:W-:Y:S01]  /*1910*/  ULDC.64 UR4, c[0x0][0x498] ;  /* 0x0001260000047ab9 */ /* 0x000fe20000000a00 */
[----:B------:R-:W-:Y:S02]  /*1920*/  IMAD R22, R25, 0x200, R22 ;  /* 0x0000020019167824 */ /* 0x000fe400078e0216 */
[----:B------:R-:W-:Y:S02]  /*1930*/  IMAD R5, R17, UR4, RZ ;  /* 0x0000000411057c24 */ /* 0x000fe4000f8e02ff */
[----:B------:R-:W-:-:S04]  /*1940*/  IMAD.WIDE.U32 R2, R16, UR4, RZ ;  /* 0x0000000410027c25 */ /* 0x000fc8000f8e00ff */
[----:B------:R-:W-:Y:S01]  /*1950*/  IMAD R5, R16, UR5, R5 ;  /* 0x0000000510057c24 */ /* 0x000fe2000f8e0205 */
[----:B------:R-:W-:Y:S02]  /*1960*/  LEA R4, P0, R2, R23, 0x1 ;  /* 0x0000001702047211 */ /* 0x000fe400078008ff */
[----:B------:R-:W-:Y:S02]  /*1970*/  IADD3 R23, R22, 0x80, RZ ;  /* 0x0000008016177810 */ /* 0x000fe40007ffe0ff */
[----:B------:R-:W-:-:S04]  /*1980*/  IADD3 R3, R3, R5, RZ ;  /* 0x0000000503037210 */ /* 0x000fc80007ffe0ff */
[----:B------:R-:W-:Y:S02]  /*1990*/  LEA.HI.X R5, R2, R24, R3, 0x1, P0 ;  /* 0x0000001802057211 */ /* 0x000fe400000f0c03 */
[----:B------:R-:W-:Y:S02]  /*19a0*/  MOV R2, R23 ;  /* 0x0000001700027202 */ /* 0x000fe40000000f00 */
[----:B--2---:R-:W-:-:S05]  /*19b0*/  PRMT R3, R18, 0x7710, RZ ;  /* 0x0000771012037816 */ /* 0x004fca00000000ff */
[----:B------:R0:W-:Y:S02]  /*19c0*/  STG.E.U16 desc[UR36][R4.64], R3 ;  /* 0x0000000304007986 */ /* 0x0001e4000c101524 */
[----:B0-----:R-:W-:-:S11]  /*19d0*/  HFMA2.MMA R3, -RZ, RZ, 0, 0 ;  /* 0x00000000ff037435 */ /* 0x001fd600000001ff */
.L_x_27351:
[----:B------:R-:W-:Y:S05]  /*19e0*/  BSYNC B7 ;  /* 0x0000000000077941 */ /* 0x000fea0003800000 */
.L_x_27350:
        /* <DEDUP_REMOVED lines=8> */
[----:B------:R-:W-:Y:S02]  /*1a70*/  MOV R3, RZ ;  /* 0x000000ff00037202 */ /* 0x000fe40000000f00 */
        /* <DEDUP_REMOVED lines=349> */
.L_x_27357:
        /* <DEDUP_REMOVED lines=33> */
.L_x_27359:
[----:B------:R-:W-:Y:S05]  /*3260*/  BSYNC B6 ;  /* 0x0000000000067941 */ /* 0x000fea0003800000 */
.L_x_27358:
[----:B------:R-:W2:Y:S01]  /*3270*/  LDG.E.U16 R18, desc[UR36][R18.64] ;  /* 0x0000002412127981 */ /* 0x000ea2000c1e1500 */
[----:B------:R-:W-:Y:S01]  /*3280*/  ULDC.64 UR4, c[0x0][0x498] ;  /* 0x0001260000047ab9 */ /* 0x000fe20000000a00 */
[----:B------:R-:W-:Y:S01]  /*3290*/  IADD3 R23, R23, 0x80, RZ ;  /* 0x0000008017177810 */ /* 0x000fe20007ffe0ff */
[----:B------:R-:W-:Y:S02]  /*32a0*/  IMAD R5, R17, UR4, RZ ;  /* 0x0000000411057c24 */ /* 0x000fe4000f8e02ff */
[----:B------:R-:W-:-:S04]  /*32b0*/  IMAD.WIDE.U32 R2, R16, UR4, RZ ;  /* 0x0000000410027c25 */ /* 0x000fc8000f8e00ff */
[----:B------:R-:W-:Y:S01]  /*32c0*/  IMAD R5, R16, UR5, R5 ;  /* 0x0000000510057c24 */ /* 0x000fe2000f8e0205 */
[----:B------:R-:W-:-:S03]  /*32d0*/  LEA R4, P0, R2, R22, 0x1 ;  /* 0x0000001602047211 */ /* 0x000fc600078008ff */
[----:B------:R-:W-:-:S05]  /*32e0*/  IMAD.IADD R3, R3, 0x1, R5 ;  /* 0x0000000103037824 */ /* 0x000fca00078e0205 */
[----:B------:R-:W-:Y:S02]  /*32f0*/  LEA.HI.X R5, R2, R24, R3, 0x1, P0 ;  /* 0x0000001802057211 */ /* 0x000fe400000f0c03 */
[----:B------:R-:W-:Y:S02]  /*3300*/  MOV R2, R23 ;  /* 0x0000001700027202 */ /* 0x000fe40000000f00 */
[----:B--2---:R-:W-:-:S05]  /*3310*/  PRMT R3, R18, 0x7710, RZ ;  /* 0x0000771012037816 */ /* 0x004fca00000000ff */
[----:B------:R0:W-:Y:S02]  /*3320*/  STG.E.U16 desc[UR36][R4.64], R3 ;  /* 0x0000000304007986 */ /* 0x0001e4000c101524 */
[----:B0-----:R-:W-:-:S11]  /*3330*/  HFMA2.MMA R3, -RZ, RZ, 0, 0 ;  /* 0x00000000ff037435 */ /* 0x001fd600000001ff */
.L_x_27356:
[----:B------:R-:W-:Y:S05]  /*3340*/  BSYNC B7 ;  /* 0x0000000000077941 */ /* 0x000fea0003800000 */
.L_x_27355:
        /* <DEDUP_REMOVED lines=358> */
.L_x_27362:
        /* <DEDUP_REMOVED lines=33> */
.L_x_27364:
[----:B------:R-:W-:Y:S05]  /*4bc0*/  BSYNC B6 ;  /* 0x0000000000067941 */ /* 0x000fea0003800000 */
.L_x_27363:
        /* <DEDUP_REMOVED lines=13> */
.L_x_27361:
[----:B------:R-:W-:Y:S05]  /*4ca0*/  BSYNC B7 ;  /* 0x0000000000077941 */ /* 0x000fea0003800000 */
.L_x_27360:
[----:B------:R-:W-:Y:S02]  /*4cb0*/  ULDC.64 UR4, c[0x0][0x210] ;  /* 0x0000840000047ab9 */ /* 0x000fe40000000a00 */
[----:B------:R-:W-:-:S04]  /*4cc0*/  ISETP.GE.U32.AND P0, PT, R2, UR4, PT ;  /* 0x0000000402007c0c */ /* 0x000fc8000bf06070 */
[----:B------:R-:W-:-:S13]  /*4cd0*/  ISETP.GE.AND.EX P0, PT, R3, UR5, PT, P0 ;  /* 0x0000000503007c0c */ /* 0x000fda000bf06300 */
[----:B------:R-:W-:Y:S05]  /*4ce0*/  @P0 EXIT ;  /* 0x000000000000094d */ /* 0x000fea0003800000 */
        /* <DEDUP_REMOVED lines=353> */
.L_x_27365:
        /* <DEDUP_REMOVED lines=33> */
.L_x_27367:
[----:B------:R-:W-:Y:S05]  /*6510*/  BSYNC B6 ;  /* 0x0000000000067941 */ /* 0x000fea0003800000 */
.L_x_27366:
[----:B------:R-:W2:Y:S01]  /*6520*/  LDG.E.U16 R18, desc[UR36][R18.64] ;  /* 0x0000002412127981 */ /* 0x000ea2000c1e1500 */
[----:B------:R-:W-:Y:S02]  /*6530*/  ULDC.64 UR4, c[0x0][0x498] ;  /* 0x0001260000047ab9 */ /* 0x000fe40000000a00 */
[----:B------:R-:W-:Y:S02]  /*6540*/  IMAD R5, R17, UR4, RZ ;  /* 0x0000000411057c24 */ /* 0x000fe4000f8e02ff */
[----:B------:R-:W-:-:S04]  /*6550*/  IMAD.WIDE.U32 R2, R16, UR4, RZ ;  /* 0x0000000410027c25 */ /* 0x000fc8000f8e00ff */
[----:B------:R-:W-:Y:S01]  /*6560*/  IMAD R5, R16, UR5, R5 ;  /* 0x0000000510057c24 */ /* 0x000fe2000f8e0205 */
[----:B------:R-:W-:-:S04]  /*6570*/  LEA R22, P0, R2, R22, 0x1 ;  /* 0x0000001602167211 */ /* 0x000fc800078008ff */
[----:B------:R-:W-:-:S04]  /*6580*/  IADD3 R0, R3, R5, RZ ;  /* 0x0000000503007210 */ /* 0x000fc80007ffe0ff */
[----:B------:R-:W-:Y:S02]  /*6590*/  LEA.HI.X R23, R2, R23, R0, 0x1, P0 ;  /* 0x0000001702177211 */ /* 0x000fe400000f0c00 */
[----:B--2---:R-:W-:-:S05]  /*65a0*/  PRMT R3, R18, 0x7710, RZ ;  /* 0x0000771012037816 */ /* 0x004fca00000000ff */
[----:B------:R-:W-:Y:S01]  /*65b0*/  STG.E.U16 desc[UR36][R22.64], R3 ;  /* 0x0000000316007986 */ /* 0x000fe2000c101524 */
[----:B------:R-:W-:Y:S05]  /*65c0*/  EXIT ;  /* 0x000000000000794d */ /* 0x000fea0003800000 */
.L_x_27368:
        /* <DEDUP_REMOVED lines=11> */
.L_x_28161:


//--------------------- .text._ZN2at6native24index_elementwise_kernelILi128ELi4EZNS0_22index_copy_kernel_implINS0_10OpaqueTypeILi8EEEEEvRNS_14TensorIteratorElllEUliE_EEvlT1_ --------------------------
	.section	.text._ZN2at6native24index_elementwise_kernelILi128ELi4EZNS0_22index_copy_kernel_implINS0_10OpaqueTypeILi8EEEEEvRNS_14TensorIteratorElllEUliE_EEvlT1_,"ax",@progbits
	.align	128
        .global         _ZN2at6native24index_elementwise_kernelILi128ELi4EZNS0_22index_copy_kernel_implINS0_10OpaqueTypeILi8EEEEEvRNS_14TensorIteratorElllEUliE_EEvlT1_
        .type           _ZN2at6native24index_elementwise_kernelILi128ELi4EZNS0_22index_copy_kernel_implINS0_10OpaqueTypeILi8EEEEEvRNS_14TensorIteratorElllEUliE_EEvlT1_,@function
        .size           _ZN2at6native24index_elementwise_kernelILi128ELi4EZNS0_22index_copy_kernel_implINS0_10OpaqueTypeILi8EEEEEvRNS_14TensorIteratorElllEUliE_EEvlT1_,(.L_x_28162 - _ZN2at6native24index_elementwise_kernelILi128ELi4EZNS0_22index_copy_kernel_implINS0_10OpaqueTypeILi8EEEEEvRNS_14TensorIteratorElllEUliE_EEvlT1_)
        .other          _ZN2at6native24index_elementwise_kernelILi128ELi4EZNS0_22index_copy_kernel_implINS0_10OpaqueTypeILi8EEEEEvRNS_14TensorIteratorElllEUliE_EEvlT1_,@"STO_CUDA_ENTRY STV_DEFAULT"
_ZN2at6native24index_elementwise_kernelILi128ELi4EZNS0_22index_copy_kernel_implINS0_10OpaqueTypeILi8EEEEEvRNS_14TensorIteratorElllEUliE_EEvlT1_:
.text._ZN2at6native24index_elementwise_kernelILi128ELi4EZNS0_22index_copy_kernel_implINS0_10OpaqueTypeILi8EEEEEvRNS_14TensorIteratorElllEUliE_EEvlT1_:
        /* <DEDUP_REMOVED lines=366> */
.L_x_27371:
        /* <DEDUP_REMOVED lines=24> */
[----:B------:R-:W-:Y:S01]  /*1860*/  HFMA2.MMA R8, -RZ, RZ, 0, 1.1503696441650390625e-05 ;  /* 0x000000c1ff087435 */ /* 0x000fe200000001ff */
[----:B------:R-:W-:Y:S01]  /*1870*/  MOV R6, UR4 ;  /* 0x0000000400067c02 */ /* 0x000fe20008000f00 */
[----:B------:R-:W-:Y:S01]  /*1880*/  HFMA2.MMA R13, -RZ, RZ, 0, 0 ;  /* 0x00000000ff0d7435 */ /* 0x000fe200000001ff */
[----:B------:R-:W-:-:S02]  /*1890*/  MOV R7, UR5 ;  /* 0x0000000500077c02 */ /* 0x000fc40008000f00 */
[----:B------:R-:W-:Y:S02]  /*18a0*/  MOV R10, UR6 ;  /* 0x00000006000a7c02 */ /* 0x000fe40008000f00 */
[----:B------:R-:W-:Y:S02]  /*18b0*/  MOV R11, UR7 ;  /* 0x00000007000b7c02 */ /* 0x000fe40008000f00 */
[----:B------:R-:W-:-:S07]  /*18c0*/  MOV R12, 0x1 ;  /* 0x00000001000c7802 */ /* 0x000fce0000000f00 */
[----:B------:R-:W-:-:S07]  /*18d0*/  LEPC R20, `(.L_x_27373) ;  /* 0x000000001014794e */ /* 0x000fce0000000000 */
[----:B0-----:R-:W-:Y:S05]  /*18e0*/  CALL.ABS.NOINC R2 ;  /* 0x0000000002007343 */ /* 0x001fea0003c00000 */
.L_x_27373:
[----:B------:R-:W-:Y:S05]  /*18f0*/  BSYNC B6 ;  /* 0x0000000000067941 */ /* 0x000fea0003800000 */
.L_x_27372:
[----:B------:R-:W2:Y:S01]  /*1900*/  LDG.E.64 R18, desc[UR36][R18.64] ;  /* 0x0000002412127981 */ /* 0x000ea2000c1e1b00 */
[----:B------:R-:W-:Y:S01]  /*1910*/  ULDC.64 UR4, c[0x0][0x498] ;  /* 0x0001260000047ab9 */ /* 0x000fe20000000a00 */
[----:B------:R-:W-:Y:S01]  /*1920*/  LEA R22, R25, R22, 0x9 ;  /* 0x0000001619167211 */ /* 0x000fe200078e48ff */
[----:B------:R-:W-:Y:S02]  /*1930*/  IMAD R5, R17, UR4, RZ ;  /* 0x0000000411057c24 */ /* 0x000fe4000f8e02ff */
[----:B------:R-:W-:-:S04]  /*1940*/  IMAD.WIDE.U32 R2, R16, UR4, RZ ;  /* 0x0000000410027c25 */ /* 0x000fc8000f8e00ff */
[----:B------:R-:W-:Y:S01]  /*1950*/  IMAD R5, R16, UR5, R5 ;  /* 0x0000000510057c24 */ /* 0x000fe2000f8e0205 */
[----:B------:R-:W-:Y:S02]  /*1960*/  LEA R4, P0, R2, R23, 0x3 ;  /* 0x0000001702047211 */ /* 0x000fe400078018ff */
[----:B------:R-:W-:Y:S02]  /*1970*/  IADD3 R23, R22, 0x80, RZ ;  /* 0x0000008016177810 */ /* 0x000fe40007ffe0ff */
[----:B------:R-:W-:-:S04]  /*1980*/  IADD3 R3, R3, R5, RZ ;  /* 0x0000000503037210 */ /* 0x000fc80007ffe0ff */
[----:B------:R-:W-:Y:S02]  /*1990*/  LEA.HI.X R5, R2, R24, R3, 0x3, P0 ;  /* 0x0000001802057211 */ /* 0x000fe400000f1c03 */
[----:B--2---:R-:W-:Y:S02]  /*19a0*/  MOV R3, R19 ;  /* 0x0000001300037202 */ /* 0x004fe40000000f00 */
[----:B------:R-:W-:-:S05]  /*19b0*/  MOV R2, R18 ;  /* 0x0000001200027202 */ /* 0x000fca0000000f00 */
[----:B------:R0:W-:Y:S02]  /*19c0*/  STG.E.64 desc[UR36][R4.64], R2 ;  /* 0x0000000204007986 */ /* 0x0001e4000c101b24 */
[----:B0-----:R-:W-:Y:S01]  /*19d0*/  HFMA2.MMA R3, -RZ, RZ, 0, 0 ;  /* 0x00000000ff037435 */ /* 0x001fe200000001ff */
[----:B------:R-:W-:-:S10]  /*19e0*/  MOV R2, R23 ;  /* 0x0000001700027202 */ /* 0x000fd40000000f00 */
.L_x_27370:
[----:B------:R-:W-:Y:S05]  /*19f0*/  BSYNC B7 ;  /* 0x0000000000077941 */ /* 0x000fea0003800000 */
.L_x_27369:
        /* <DEDUP_REMOVED lines=358> */
.L_x_27376:
        /* <DEDUP_REMOVED lines=33> */
.L_x_27378:
[----:B------:R-:W-:Y:S05]  /*3270*/  BSYNC B6 ;  /* 0x0000000000067941 */ /* 0x000fea0003800000 */
.L_x_27377:
[----:B------:R-:W2:Y:S01]  /*3280*/  LDG.E.64 R18, desc[UR36][R18.64] ;  /* 0x0000002412127981 */ /* 0x000ea2000c1e1b00 */
        /* <DEDUP_REMOVED lines=8> */
[----:B--2---:R-:W-:Y:S02]  /*3310*/  MOV R3, R19 ;  /* 0x0000001300037202 */ /* 0x004fe40000000f00 */
[----:B------:R-:W-:-:S05]  /*3320*/  MOV R2, R18 ;  /* 0x0000001200027202 */ /* 0x000fca0000000f00 */
[----:B------:R0:W-:Y:S02]  /*3330*/  STG.E.64 desc[UR36][R4.64], R2 ;  /* 0x0000000204007986 */ /* 0x0001e4000c101b24 */
[----:B0-----:R-:W-:Y:S01]  /*3340*/  HFMA2.MMA R3, -RZ, RZ, 0, 0 ;  /* 0x00000000ff037435 */ /* 0x001fe200000001ff */
[----:B------:R-:W-:-:S10]  /*3350*/  MOV R2, R23 ;  /* 0x0000001700027202 */ /* 0x000fd40000000f00 */
.L_x_27375:
[----:B------:R-:W-:Y:S05]  /*3360*/  BSYNC B7 ;  /* 0x0000000000077941 */ /* 0x000fea0003800000 */
.L_x_27374:
        /* <DEDUP_REMOVED lines=358> */
.L_x_27381:
        /* <DEDUP_REMOVED lines=14> */
[----:B------:R-:W-:-:S05]  /*4ab0*/  IADD3 R18, P2, R18, UR6, RZ ;  /* 0x0000000612127c10 */ /* 0x000fca000ff5e0ff */
[----:B------:R-:W-:-:S06]  /*4ac0*/  IMAD.X R19, RZ, RZ, UR7, P2 ;  /* 0x00000007ff137e24 */ /* 0x000fcc00090e06ff */
        /* <DEDUP_REMOVED lines=17> */
.L_x_27383:
[----:B------:R-:W-:Y:S05]  /*4be0*/  BSYNC B6 ;  /* 0x0000000000067941 */ /* 0x000fea0003800000 */
.L_x_27382:
[----:B------:R-:W2:Y:S01]  /*4bf0*/  LDG.E.64 R18, desc[UR36][R18.64] ;  /* 0x0000002412127981 */ /* 0x000ea2000c1e1b00 */
[----:B------:R-:W-:Y:S01]  /*4c00*/  ULDC.64 UR4, c[0x0][0x498] ;  /* 0x0001260000047ab9 */ /* 0x000fe20000000a00 */
[----:B------:R-:W-:Y:S01]  /*4c10*/  IADD3 R23, R23, 0x80, RZ ;  /* 0x0000008017177810 */ /* 0x000fe20007ffe0ff */
[----:B------:R-:W-:Y:S02]  /*4c20*/  IMAD R5, R17, UR4, RZ ;  /* 0x0000000411057c24 */ /* 0x000fe4000f8e02ff */
[----:B------:R-:W-:-:S04]  /*4c30*/  IMAD.WIDE.U32 R2, R16, UR4, RZ ;  /* 0x0000000410027c25 */ /* 0x000fc8000f8e00ff */
[----:B------:R-:W-:Y:S01]  /*4c40*/  IMAD R5, R16, UR5, R5 ;  /* 0x0000000510057c24 */ /* 0x000fe2000f8e0205 */
[----:B------:R-:W-:-:S04]  /*4c50*/  LEA R4, P0, R2, R22, 0x3 ;  /* 0x0000001602047211 */ /* 0x000fc800078018ff */
[----:B------:R-:W-:-:S04]  /*4c60*/  IADD3 R3, R3, R5, RZ ;  /* 0x0000000503037210 */ /* 0x000fc80007ffe0ff */
[----:B------:R-:W-:Y:S02]  /*4c70*/  LEA.HI.X R5, R2, R24, R3, 0x3, P0 ;  /* 0x0000001802057211 */ /* 0x000fe400000f1c03 */
[----:B--2---:R-:W-:Y:S02]  /*4c80*/  MOV R3, R19 ;  /* 0x0000001300037202 */ /* 0x004fe40000000f00 */
[----:B------:R-:W-:-:S05]  /*4c90*/  MOV R2, R18 ;  /* 0x0000001200027202 */ /* 0x000fca0000000f00 */
[----:B------:R0:W-:Y:S02]  /*4ca0*/  STG.E.64 desc[UR36][R4.64], R2 ;  /* 0x0000000204007986 */ /* 0x0001e4000c101b24 */
[----:B0-----:R-:W-:Y:S01]  /*4cb0*/  HFMA2.MMA R3, -RZ, RZ, 0, 0 ;  /* 0x00000000ff037435 */ /* 0x001fe200000001ff */
[----:B------:R-:W-:-:S10]  /*4cc0*/  MOV R2, R23 ;  /* 0x0000001700027202 */ /* 0x000fd40000000f00 */
.L_x_27380:
[----:B------:R-:W-:Y:S05]  /*4cd0*/  BSYNC B7 ;  /* 0x0000000000077941 */ /* 0x000fea0003800000 */
.L_x_27379:
        /* <DEDUP_REMOVED lines=357> */
.L_x_27384:
        /* <DEDUP_REMOVED lines=33> */
.L_x_27386:
[----:B------:R-:W-:Y:S05]  /*6540*/  BSYNC B6 ;  /* 0x0000000000067941 */ /* 0x000fea0003800000 */
.L_x_27385:
[----:B------:R-:W2:Y:S01]  /*6550*/  LDG.E.64 R18, desc[UR36][R18.64] ;  /* 0x0000002412127981 */ /* 0x000ea2000c1e1b00 */
[----:B------:R-:W-:Y:S02]  /*6560*/  ULDC.64 UR4, c[0x0][0x498] ;  /* 0x0001260000047ab9 */ /* 0x000fe40000000a00 */
        /* <DEDUP_REMOVED lines=8> */
[----:B------:R-:W-:Y:S01]  /*65f0*/  STG.E.64 desc[UR36][R22.64], R2 ;  /* 0x0000000216007986 */ /* 0x000fe2000c101b24 */
[----:B------:R-:W-:Y:S05]  /*6600*/  EXIT ;  /* 0x000000000000794d */ /* 0x000fea0003800000 */
.L_x_27387:
        /* <DEDUP_REMOVED lines=15> */
.L_x_28162:


//--------------------- .text._ZN2at6native24index_elementwise_kernelILi128ELi4EZNS0_22index_copy_kernel_implINS0_10OpaqueTypeILi4EEEEEvRNS_14TensorIteratorElllEUliE_EEvlT1_ --------------------------
	.section	.text._ZN2at6native24index_elementwise_kernelILi128ELi4EZNS0_22index_copy_kernel_implINS0_10OpaqueTypeILi4EEEEEvRNS_14TensorIteratorElllEUliE_EEvlT1_,"ax",@progbits
	.align	128
        .global         _ZN2at6native24index_elementwise_kernelILi128ELi4EZNS0_22index_copy_kernel_implINS0_10OpaqueTypeILi4EEEEEvRNS_14TensorIteratorElllEUliE_EEvlT1_
        .type           _ZN2at6native24index_elementwise_kernelILi128ELi4EZNS0_22index_copy_kernel_implINS0_10OpaqueTypeILi4EEEEEvRNS_14TensorIteratorElllEUliE_EEvlT1_,@function
        .size           _ZN2at6native24index_elementwise_kernelILi128ELi4EZNS0_22index_copy_kernel_implINS0_10OpaqueTypeILi4EEEEEvRNS_14TensorIteratorElllEUliE_EEvlT1_,(.L_x_28163 - _ZN2at6native24index_elementwise_kernelILi128ELi4EZNS0_22index_copy_kernel_implINS0_10OpaqueTypeILi4EEEEEvRNS_14TensorIteratorElllEUliE_EEvlT1_)
        .other          _ZN2at6native24index_elementwise_kernelILi128ELi4EZNS0_22index_copy_kernel_implINS0_10OpaqueTypeILi4EEEEEvRNS_14TensorIteratorElllEUliE_EEvlT1_,@"STO_CUDA_ENTRY STV_DEFAULT"
_ZN2at6native24index_elementwise_kernelILi128ELi4EZNS0_22index_copy_kernel_implINS0_10OpaqueTypeILi4EEEEEvRNS_14TensorIteratorElllEUliE_EEvlT1_:
.text._ZN2at6native24index_elementwise_kernelILi128ELi4EZNS0_22index_copy_kernel_implINS0_10OpaqueTypeILi4EEEEEvRNS_14TensorIteratorElllEUliE_EEvlT1_:
        /* <DEDUP_REMOVED lines=366> */
.L_x_27390:
        /* <DEDUP_REMOVED lines=33> */
.L_x_27392:
[----:B------:R-:W-:Y:S05]  /*18f0*/  BSYNC B6 ;  /* 0x0000000000067941 */ /* 0x000fea0003800000 */
.L_x_27391:
[----:B------:R-:W2:Y:S01]  /*1900*/  LDG.E R19, desc[UR36][R18.64] ;  /* 0x0000002412137981 */ /* 0x000ea2000c1e1900 */
        /* <DEDUP_REMOVED lines=8> */
[----:B------:R-:W-:Y:S01]  /*1990*/  LEA.HI.X R5, R2, R24, R3, 0x2, P0 ;  /* 0x0000001802057211 */ /* 0x000fe200000f1403 */
[----:B------:R-:W-:Y:S01]  /*19a0*/  HFMA2.MMA R3, -RZ, RZ, 0, 0 ;  /* 0x00000000ff037435 */ /* 0x000fe200000001ff */
[----:B------:R-:W-:-:S03]  /*19b0*/  MOV R2, R23 ;  /* 0x0000001700027202 */ /* 0x000fc60000000f00 */
[----:B--2---:R0:W-:Y:S07]  /*19c0*/  STG.E desc[UR36][R4.64], R19 ;  /* 0x0000001304007986 */ /* 0x0041ee000c101924 */
.L_x_27389:
[----:B------:R-:W-:Y:S05]  /*19d0*/  BSYNC B7 ;  /* 0x0000000000077941 */ /* 0x000fea0003800000 */
.L_x_27388:
        /* <DEDUP_REMOVED lines=358> */
.L_x_27395:
        /* <DEDUP_REMOVED lines=15> */
[----:B0-----:R-:W-:-:S07]  /*3130*/  IADD3.X R19, RZ, UR7, RZ, P2, !PT ;  /* 0x00000007ff137c10 */ /* 0x001fce00097fe4ff */
        /* <DEDUP_REMOVED lines=17> */
.L_x_27397:
[----:B------:R-:W-:Y:S05]  /*3250*/  BSYNC B6 ;  /* 0x0000000000067941 */ /* 0x000fea0003800000 */
.L_x_27396:
[----:B------:R-:W2:Y:S01]  /*3260*/  LDG.E R19, desc[UR36][R18.64] ;  /* 0x0000002412137981 */ /* 0x000ea2000c1e1900 */
        /* <DEDUP_REMOVED lines=10> */
[----:B--2---:R1:W-:Y:S07]  /*3310*/  STG.E desc[UR36][R4.64], R19 ;  /* 0x0000001304007986 */ /* 0x0043ee000c101924 */
.L_x_27394:
[----:B------:R-:W-:Y:S05]  /*3320*/  BSYNC B7 ;  /* 0x0000000000077941 */ /* 0x000fea0003800000 */
.L_x_27393:
        /* <DEDUP_REMOVED lines=358> */
.L_x_27400:
        /* <DEDUP_REMOVED lines=15> */
[----:B01----:R-:W-:-:S07]  /*4a80*/  IADD3.X R19, RZ, UR7, RZ, P2, !PT ;  /* 0x00000007ff137c10 */ /* 0x003fce00097fe4ff */
        /* <DEDUP_REMOVED lines=17> */
.L_x_27402:
[----:B------:R-:W-:Y:S05]  /*4ba0*/  BSYNC B6 ;  /* 0x0000000000067941 */ /* 0x000fea0003800000 */
.L_x_27401:
        /* <DEDUP_REMOVED lines=12> */
.L_x_27399:
[----:B------:R-:W-:Y:S05]  /*4c70*/  BSYNC B7 ;  /* 0x0000000000077941 */ /* 0x000fea0003800000 */
.L_x_27398:
        /* <DEDUP_REMOVED lines=357> */
.L_x_27403:
        /* <DEDUP_REMOVED lines=15> */
[----:B012---:R-:W-:-:S07]  /*63c0*/  IADD3.X R19, RZ, UR7, RZ, P2, !PT ;  /* 0x00000007ff137c10 */ /* 0x007fce00097fe4ff */
        /* <DEDUP_REMOVED lines=17> */
.L_x_27405:
[----:B------:R-:W-:Y:S05]  /*64e0*/  BSYNC B6 ;  /* 0x0000000000067941 */ /* 0x000fea0003800000 */
.L_x_27404:
[----:B------:R-:W2:Y:S01]  /*64f0*/  LDG.E R19, desc[UR36][R18.64] ;  /* 0x0000002412137981 */ /* 0x000ea2000c1e1900 */
[----:B------:R-:W-:Y:S02]  /*6500*/  ULDC.64 UR4, c[0x0][0x498] ;  /* 0x0001260000047ab9 */ /* 0x000fe40000000a00 */
[----:B------:R-:W-:Y:S02]  /*6510*/  IMAD R5, R17, UR4, RZ ;  /* 0x0000000411057c24 */ /* 0x000fe4000f8e02ff */
[----:B------:R-:W-:-:S04]  /*6520*/  IMAD.WIDE.U32 R2, R16, UR4, RZ ;  /* 0x0000000410027c25 */ /* 0x000fc8000f8e00ff */
[----:B------:R-:W-:Y:S01]  /*6530*/  IMAD R5, R16, UR5, R5 ;  /* 0x0000000510057c24 */ /* 0x000fe2000f8e0205 */
[----:B------:R-:W-:-:S04]  /*6540*/  LEA R22, P0, R2, R22, 0x2 ;  /* 0x0000001602167211 */ /* 0x000fc800078010ff */
[----:B------:R-:W-:-:S04]  /*6550*/  IADD3 R0, R3, R5, RZ ;  /* 0x0000000503007210 */ /* 0x000fc80007ffe0ff */
[----:B------:R-:W-:-:S05]  /*6560*/  LEA.HI.X R23, R2, R23, R0, 0x2, P0 ;  /* 0x0000001702177211 */ /* 0x000fca00000f1400 */
[----:B--2---:R-:W-:Y:S01]  /*6570*/  STG.E desc[UR36][R22.64], R19 ;  /* 0x0000001316007986 */ /* 0x004fe2000c101924 */
[----:B------:R-:W-:Y:S05]  /*6580*/  EXIT ;  /* 0x000000000000794d */ /* 0x000fea0003800000 */
.L_x_27406:
        /* <DEDUP_REMOVED lines=15> */
.L_x_28163:


//--------------------- .text._ZN2at6native24index_elementwise_kernelILi128ELi4EZNS0_22index_copy_kernel_implINS0_10OpaqueTypeILi1EEEEEvRNS_14TensorIteratorElllEUliE_EEvlT1_ --------------------------
	.section	.text._ZN2at6native24index_elementwise_kernelILi128ELi4EZNS0_22index_copy_kernel_implINS0_10OpaqueTypeILi1EEEEEvRNS_14TensorIteratorElllEUliE_EEvlT1_,"ax",@progbits
	.align	128
        .global         _ZN2at6native24index_elementwise_kernelILi128ELi4EZNS0_22index_copy_kernel_implINS0_10OpaqueTypeILi1EEEEEvRNS_14TensorIteratorElllEUliE_EEvlT1_
        .type           _ZN2at6native24index_elementwise_kernelILi128ELi4EZNS0_22index_copy_kernel_implINS0_10OpaqueTypeILi1EEEEEvRNS_14TensorIteratorElllEUliE_EEvlT1_,@function
        .size           _ZN2at6native24index_elementwise_kernelILi128ELi4EZNS0_22index_copy_kernel_implINS0_10OpaqueTypeILi1EEEEEvRNS_14TensorIteratorElllEUliE_EEvlT1_,(.L_x_28164 - _ZN2at6native24index_elementwise_kernelILi128ELi4EZNS0_22index_copy_kernel_implINS0_10OpaqueTypeILi1EEEEEvRNS_14TensorIteratorElllEUliE_EEvlT1_)
        .other          _ZN2at6native24index_elementwise_kernelILi128ELi4EZNS0_22index_copy_kernel_implINS0_10OpaqueTypeILi1EEEEEvRNS_14TensorIteratorElllEUliE_EEvlT1_,@"STO_CUDA_ENTRY STV_DEFAULT"
_ZN2at6native24index_elementwise_kernelILi128ELi4EZNS0_22index_copy_kernel_implINS0_10OpaqueTypeILi1EEEEEvRNS_14TensorIteratorElllEUliE_EEvlT1_:
.text._ZN2at6native24index_elementwise_kernelILi128ELi4EZNS0_22index_copy_kernel_implINS0_10OpaqueTypeILi1EEEEEvRNS_14TensorIteratorElllEUliE_EEvlT1_:
        /* <DEDUP_REMOVED lines=350> */
[----:B------:R-:W1:Y:S08]  /*15e0*/  @P0 LDC R11, c[0x0][0x33c] ;  /* 0x0000cf00ff0b0b82 */ /* 0x000e700000000800 */
[----:B------:R-:W2:Y:S08]  /*15f0*/  @P0 LDC.64 R4, c[0x0][0x468] ;  /* 0x00011a00ff040b82 */ /* 0x000eb00000000a00 */
[----:B------:R-:W3:Y:S01]  /*1600*/  @P0 LDC R10, c[0x0][0x470] ;  /* 0x00011c00ff0a0b82 */ /* 0x000ee20000000800 */
        /* <DEDUP_REMOVED lines=9> */
[----:B------:R-:W-:Y:S02]  /*16a0*/  IMAD R18, R3, UR7, R18 ;  /* 0x0000000703127c24 */ /* 0x000fe4000f8e0212 */
[----:B--2---:R-:W-:-:S02]  /*16b0*/  @P0 IMAD R24, R7, R4, R24 ;  /* 0x0000000407180224 */ /* 0x004fc400078e0218 */
[C---:B------:R-:W-:Y:S02]  /*16c0*/  @P0 IMAD R0, R7.reuse, R5, R0 ;  /* 0x0000000507000224 */ /* 0x040fe400078e0200 */
[----:B---3--:R-:W-:-:S07]  /*16d0*/  @P0 IMAD R18, R7, R10, R18 ;  /* 0x0000000a07120224 */ /* 0x008fce00078e0212 */
.L_x_27409:
        /* <DEDUP_REMOVED lines=11> */
[----:B------:R-:W-:-:S02]  /*1790*/  ISETP.GE.AND.EX P1, PT, R17, UR7, PT, P1 ;  /* 0x0000000711007c0c */ /* 0x000fc4000bf26310 */
[----:B------:R-:W-:-:S13]  /*17a0*/  ISETP.GT.AND.EX P0, PT, R17, -0x1, PT, P0 ;  /* 0xffffffff1100780c */ /* 0x000fda0003f04300 */
        /* <DEDUP_REMOVED lines=17> */
.L_x_27411:
[----:B------:R-:W-:Y:S05]  /*18c0*/  BSYNC B6 ;  /* 0x0000000000067941 */ /* 0x000fea0003800000 */
.L_x_27410:
[----:B------:R-:W2:Y:S01]  /*18d0*/  LDG.E.U8 R19, desc[UR36][R18.64] ;  /* 0x0000002412137981 */ /* 0x000ea2000c1e1100 */
[----:B------:R-:W-:Y:S01]  /*18e0*/  HFMA2.MMA R3, -RZ, RZ, 0, 0 ;  /* 0x00000000ff037435 */ /* 0x000fe200000001ff */
[----:B------:R-:W-:Y:S01]  /*18f0*/  MOV R2, R24 ;  /* 0x0000001800027202 */ /* 0x000fe20000000f00 */
[----:B------:R-:W-:Y:S01]  /*1900*/  ULDC.64 UR4, c[0x0][0x498] ;  /* 0x0001260000047ab9 */ /* 0x000fe20000000a00 */
[----:B------:R-:W-:Y:S01]  /*1910*/  ULDC.64 UR6, c[0x0][0x478] ;  /* 0x00011e0000067ab9 */ /* 0x000fe20000000a00 */
[----:B------:R-:W-:Y:S01]  /*1920*/  IMAD R5, R17, UR4, RZ ;  /* 0x0000000411057c24 */ /* 0x000fe2000f8e02ff */
[----:B------:R-:W-:-:S03]  /*1930*/  LEA R22, R25, R22, 0x9 ;  /* 0x0000001619167211 */ /* 0x000fc600078e48ff */
[----:B------:R-:W-:Y:S01]  /*1940*/  IMAD R5, R16, UR5, R5 ;  /* 0x0000000510057c24 */ /* 0x000fe2000f8e0205 */
[----:B------:R-:W-:Y:S01]  /*1950*/  IADD3 R23, R22, 0x80, RZ ;  /* 0x0000008016177810 */ /* 0x000fe20007ffe0ff */
[----:B------:R-:W-:-:S03]  /*1960*/  IMAD.WIDE.U32 R2, R16, UR4, R2 ;  /* 0x0000000410027c25 */ /* 0x000fc6000f8e0002 */
[----:B------:R-:W-:-:S04]  /*1970*/  IADD3 R2, P0, R2, UR6, RZ ;  /* 0x0000000602027c10 */ /* 0x000fc8000ff1e0ff */
[----:B------:R-:W-:-:S05]  /*1980*/  IADD3.X R3, R3, UR7, R5, P0, !PT ;  /* 0x0000000703037c10 */ /* 0x000fca00087fe405 */
[----:B--2---:R0:W-:Y:S02]  /*1990*/  STG.E.U8 desc[UR36][R2.64], R19 ;  /* 0x0000001302007986 */ /* 0x0041e4000c101124 */
[----:B0-----:R-:W-:Y:S01]  /*19a0*/  HFMA2.MMA R3, -RZ, RZ, 0, 0 ;  /* 0x00000000ff037435 */ /* 0x001fe200000001ff */
[----:B------:R-:W-:-:S10]  /*19b0*/  MOV R2, R23 ;  /* 0x0000001700027202 */ /* 0x000fd40000000f00 */
.L_x_27408:
[----:B------:R-:W-:Y:S05]  /*19c0*/  BSYNC B7 ;  /* 0x0000000000077941 */ /* 0x000fea0003800000 */
.L_x_27407:
        /* <DEDUP_REMOVED lines=341> */
[----:B------:R-:W-:-:S06]  /*2f20*/  ULDC UR4, c[0x0][0x45c] ;  /* 0x0001170000047ab9 */ /* 0x000fcc0000000800 */
        /* <DEDUP_REMOVED lines=16> */
.L_x_27414:
        /* <DEDUP_REMOVED lines=30> */
.L_x_27416:
[----:B------:R-:W-:Y:S05]  /*3210*/  BSYNC B6 ;  /* 0x0000000000067941 */ /* 0x000fea0003800000 */
.L_x_27415:
[----:B------:R-:W2:Y:S01]  /*3220*/  LDG.E.U8 R19, desc[UR36][R18.64] ;  /* 0x0000002412137981 */ /* 0x000ea2000c1e1100 */
[----:B------:R-:W-:Y:S01]  /*3230*/  HFMA2.MMA R3, -RZ, RZ, 0, 0 ;  /* 0x00000000ff037435 */ /* 0x000fe200000001ff */
[----:B------:R-:W-:Y:S01]  /*3240*/  MOV R2, R22 ;  /* 0x0000001600027202 */ /* 0x000fe20000000f00 */
[----:B------:R-:W-:Y:S01]  /*3250*/  ULDC.64 UR4, c[0x0][0x498] ;  /* 0x0001260000047ab9 */ /* 0x000fe20000000a00 */
[----:B------:R-:W-:Y:S01]  /*3260*/  ULDC.64 UR6, c[0x0][0x478] ;  /* 0x00011e0000067ab9 */ /* 0x000fe20000000a00 */
[----:B------:R-:W-:Y:S01]  /*3270*/  IMAD R5, R17, UR4, RZ ;  /* 0x0000000411057c24 */ /* 0x000fe2000f8e02ff */
[----:B------:R-:W-:-:S03]  /*3280*/  IADD3 R23, R23, 0x80, RZ ;  /* 0x0000008017177810 */ /* 0x000fc60007ffe0ff */
[C---:B------:R-:W-:Y:S02]  /*3290*/  IMAD R5, R16.reuse, UR5, R5 ;  /* 0x0000000510057c24 */ /* 0x040fe4000f8e0205 */
[----:B------:R-:W-:-:S03]  /*32a0*/  IMAD.WIDE.U32 R2, R16, UR4, R2 ;  /* 0x0000000410027c25 */ /* 0x000fc6000f8e0002 */
[----:B------:R-:W-:-:S04]  /*32b0*/  IADD3 R2, P0, R2, UR6, RZ ;  /* 0x0000000602027c10 */ /* 0x000fc8000ff1e0ff */
[----:B------:R-:W-:-:S05]  /*32c0*/  IADD3.X R3, R3, UR7, R5, P0, !PT ;  /* 0x0000000703037c10 */ /* 0x000fca00087fe405 */
[----:B--2---:R0:W-:Y:S02]  /*32d0*/  STG.E.U8 desc[UR36][R2.64], R19 ;  /* 0x0000001302007986 */ /* 0x0041e4000c101124 */
[----:B0-----:R-:W-:Y:S01]  /*32e0*/  HFMA2.MMA R3, -RZ, RZ, 0, 0 ;  /* 0x00000000ff037435 */ /* 0x001fe200000001ff */
[----:B------:R-:W-:-:S10]  /*32f0*/  MOV R2, R23 ;  /* 0x0000001700027202 */ /* 0x000fd40000000f00 */
.L_x_27413:
[----:B------:R-:W-:Y:S05]  /*3300*/  BSYNC B7 ;  /* 0x0000000000077941 */ /* 0x000fea0003800000 */
.L_x_27412:
        /* <DEDUP_REMOVED lines=358> */
.L_x_27419:
        /* <DEDUP_REMOVED lines=30> */
.L_x_27421:
[----:B------:R-:W-:Y:S05]  /*4b50*/  BSYNC B6 ;  /* 0x0000000000067941 */ /* 0x000fea0003800000 */
.L_x_27420:
        /* <DEDUP_REMOVED lines=14> */
.L_x_27418:
[----:B------:R-:W-:Y:S05]  /*4c40*/  BSYNC B7 ;  /* 0x0000000000077941 */ /* 0x000fea0003800000 */
.L_x_27417:
        /* <DEDUP_REMOVED lines=357> */
.L_x_27422:
        /* <DEDUP_REMOVED lines=30> */
.L_x_27424:
[----:B------:R-:W-:Y:S05]  /*6480*/  BSYNC B6 ;  /* 0x0000000000067941 */ /* 0x000fea0003800000 */
.L_x_27423:
[----:B------:R-:W2:Y:S01]  /*6490*/  LDG.E.U8 R19, desc[UR36][R18.64] ;  /* 0x0000002412137981 */ /* 0x000ea2000c1e1100 */
[----:B------:R-:W-:Y:S01]  /*64a0*/  MOV R23, RZ ;  /* 0x000000ff00177202 */ /* 0x000fe20000000f00 */
[----:B------:R-:W-:Y:S01]  /*64b0*/  ULDC.64 UR4, c[0x0][0x498] ;  /* 0x0001260000047ab9 */ /* 0x000fe20000000a00 */
[----:B------:R-:W-:Y:S01]  /*64c0*/  ULDC.64 UR6, c[0x0][0x478] ;  /* 0x00011e0000067ab9 */ /* 0x000fe20000000a00 */
[----:B------:R-:W-:Y:S02]  /*64d0*/  IMAD R5, R17, UR4, RZ ;  /* 0x0000000411057c24 */ /* 0x000fe4000f8e02ff */
[----:B------:R-:W-:-:S04]  /*64e0*/  IMAD.WIDE.U32 R2, R16, UR4, R22 ;  /* 0x0000000410027c25 */ /* 0x000fc8000f8e0016 */
[----:B------:R-:W-:Y:S01]  /*64f0*/  IMAD R5, R16, UR5, R5 ;  /* 0x0000000510057c24 */ /* 0x000fe2000f8e0205 */
[----:B------:R-:W-:-:S04]  /*6500*/  IADD3 R2, P0, R2, UR6, RZ ;  /* 0x0000000602027c10 */ /* 0x000fc8000ff1e0ff */
[----:B------:R-:W-:-:S05]  /*6510*/  IADD3.X R3, R3, UR7, R5, P0, !PT ;  /* 0x0000000703037c10 */ /* 0x000fca00087fe405 */
[----:B--2---:R-:W-:Y:S01]  /*6520*/  STG.E.U8 desc[UR36][R2.64], R19 ;  /* 0x0000001302007986 */ /* 0x004fe2000c101124 */
[----:B------:R-:W-:Y:S05]  /*6530*/  EXIT ;  /* 0x000000000000794d */ /* 0x000fea0003800000 */
.L_x_27425:
        /* <DEDUP_REMOVED lines=12> */
.L_x_28164:


//--------------------- .text._ZN2at6native24index_elementwise_kernelILi128ELi4EZNS0_22index_fill_kernel_implINS0_10OpaqueTypeILi16EEEEEvRNS_14TensorIteratorElllT_EUliE_EEvlT1_ --------------------------
	.section	.text._ZN2at6native24index_elementwise_kernelILi128ELi4EZNS0_22index_fill_kernel_implINS0_10OpaqueTypeILi16EEEEEvRNS_14TensorIteratorElllT_EUliE_EEvlT1_,"ax",@progbits
	.align	128
        .global         _ZN2at6native24index_elementwise_kernelILi128ELi4EZNS0_22index_fill_kernel_implINS0_10OpaqueTypeILi16EEEEEvRNS_14TensorIteratorElllT_EUliE_EEvlT1_
        .type           _ZN2at6native24index_elementwise_kernelILi128ELi4EZNS0_22index_fill_kernel_implINS0_10OpaqueTypeILi16EEEEEvRNS_14TensorIteratorElllT_EUliE_EEvlT1_,@function
        .size           _ZN2at6native24index_elementwise_kernelILi128ELi4EZNS0_22index_fill_kernel_implINS0_10OpaqueTypeILi16EEEEEvRNS_14TensorIteratorElllT_EUliE_EEvlT1_,(.L_x_28165 - _ZN2at6native24index_elementwise_kernelILi128ELi4EZNS0_22index_fill_kernel_implINS0_10OpaqueTypeILi16EEEEEvRNS_14TensorIteratorElllT_EUliE_EEvlT1_)
        .other          _ZN2at6native24index_elementwise_kernelILi128ELi4EZNS0_22index_fill_kernel_implINS0_10OpaqueTypeILi16EEEEEvRNS_14TensorIteratorElllT_EUliE_EEvlT1_,@"STO_CUDA_ENTRY STV_DEFAULT"
_ZN2at6native24index_elementwise_kernelILi128ELi4EZNS0_22index_fill_kernel_implINS0_10OpaqueTypeILi16EEEEEvRNS_14TensorIteratorElllT_EUliE_EEvlT1_:
.text._ZN2at6native24index_elementwise_kernelILi128ELi4EZNS0_22index_fill_kernel_implINS0_10OpaqueTypeILi16EEEEEvRNS_14TensorIteratorElllT_EUliE_EEvlT1_:
        /* <DEDUP_REMOVED lines=315> */
.L_x_27428:
        /* <DEDUP_REMOVED lines=23> */
[----:B------:R-:W-:Y:S01]  /*1520*/  HFMA2.MMA R8, -RZ, RZ, 0, 9.17911529541015625e-06 ;  /* 0x0000009aff087435 */ /* 0x000fe200000001ff */
        /* <DEDUP_REMOVED lines=8> */
.L_x_27430:
[----:B------:R-:W-:Y:S05]  /*15b0*/  BSYNC B6 ;  /* 0x0000000000067941 */ /* 0x000fea0003800000 */
.L_x_27429:
[--C-:B------:R-:W-:Y:S01]  /*15c0*/  SHF.R.S32.HI R3, RZ, 0x1f, R17.reuse ;  /* 0x0000001fff037819 */ /* 0x100fe20000011411 */
[----:B------:R-:W-:Y:S01]  /*15d0*/  ULDC.64 UR4, c[0x0][0x428] ;  /* 0x00010a0000047ab9 */ /* 0x000fe20000000a00 */
[----:B------:R-:W-:Y:S01]  /*15e0*/  SHF.R.S32.HI R9, RZ, 0x1f, R17 ;  /* 0x0000001fff097819 */ /* 0x000fe20000011411 */
[----:B------:R-:W0:Y:S01]  /*15f0*/  LDC.64 R4, c[0x0][0x440] ;  /* 0x00011000ff047b82 */ /* 0x000e220000000a00 */
[----:B------:R-:W-:Y:S02]  /*1600*/  LOP3.LUT R3, R3, UR4, RZ, 0xc0, !PT ;  /* 0x0000000403037c12 */ /* 0x000fe4000f8ec0ff */
[----:B------:R-:W-:Y:S01]  /*1610*/  LOP3.LUT R9, R9, UR5, RZ, 0xc0, !PT ;  /* 0x0000000509097c12 */ /* 0x000fe2000f8ec0ff */
[----:B------:R-:W-:Y:S01]  /*1620*/  ULDC.64 UR4, c[0x0][0x430] ;  /* 0x00010c0000047ab9 */ /* 0x000fe20000000a00 */
[----:B------:R-:W-:Y:S02]  /*1630*/  IADD3 R0, P0, R16, R3, RZ ;  /* 0x0000000310007210 */ /* 0x000fe40007f1e0ff */
[----:B------:R-:W-:Y:S01]  /*1640*/  LEA R18, R18, R23, 0x9 ;  /* 0x0000001712127211 */ /* 0x000fe200078e48ff */
[----:B------:R-:W0:Y:S02]  /*1650*/  LDC.64 R6, c[0x0][0x448] ;  /* 0x00011200ff067b82 */ /* 0x000e240000000a00 */
[----:B------:R-:W-:-:S02]  /*1660*/  IMAD.X R16, R17, 0x1, R9, P0 ;  /* 0x0000000111107824 */ /* 0x000fc400000e0609 */
[----:B------:R-:W-:-:S04]  /*1670*/  IMAD.WIDE.U32 R2, R0, UR4, RZ ;  /* 0x0000000400027c25 */ /* 0x000fc8000f8e00ff */
[----:B------:R-:W-:Y:S01]  /*1680*/  IMAD R9, R16, UR4, RZ ;  /* 0x0000000410097c24 */ /* 0x000fe2000f8e02ff */
[----:B------:R-:W-:-:S03]  /*1690*/  LEA R8, P0, R2, R22, 0x4 ;  /* 0x0000001602087211 */ /* 0x000fc600078020ff */
[----:B------:R-:W-:-:S05]  /*16a0*/  IMAD R9, R0, UR5, R9 ;  /* 0x0000000500097c24 */ /* 0x000fca000f8e0209 */
[----:B------:R-:W-:Y:S02]  /*16b0*/  IADD3 R0, R3, R9, RZ ;  /* 0x0000000903007210 */ /* 0x000fe40007ffe0ff */
[----:B------:R-:W-:Y:S02]  /*16c0*/  MOV R3, RZ ;  /* 0x000000ff00037202 */ /* 0x000fe40000000f00 */
[----:B------:R-:W-:Y:S02]  /*16d0*/  LEA.HI.X R9, R2, R19, R0, 0x4, P0 ;  /* 0x0000001302097211 */ /* 0x000fe400000f2400 */
[----:B------:R-:W-:-:S03]  /*16e0*/  IADD3 R19, R18, 0x80, RZ ;  /* 0x0000008012137810 */ /* 0x000fc60007ffe0ff */
[----:B0-----:R0:W-:Y:S02]  /*16f0*/  STG.E.128 desc[UR36][R8.64], R4 ;  /* 0x0000000408007986 */ /* 0x0011e4000c101d24 */
[----:B------:R-:W-:-:S07]  /*1700*/  IMAD.MOV.U32 R2, RZ, RZ, R19 ;  /* 0x000000ffff027224 */ /* 0x000fce00078e0013 */
.L_x_27427:
[----:B------:R-:W-:Y:S05]  /*1710*/  BSYNC B7 ;  /* 0x0000000000077941 */ /* 0x000fea0003800000 */
.L_x_27426:
        /* <DEDUP_REMOVED lines=8> */
[----:B-1----:R-:W-:-:S13]  /*17a0*/  ISETP.NE.AND P0, PT, R2, RZ, PT ;  /* 0x000000ff0200720c */ /* 0x002fda0003f05270 */
[----:B------:R-:W-:Y:S05]  /*17b0*/  @!P0 BRA `(.L_x_27433) ;  /* 0x0000001000a48947 */ /* 0x000fea0003800000 */
[----:B------:R-:W-:Y:S01]  /*17c0*/  IMAD.MOV.U32 R18, RZ, RZ, RZ ;  /* 0x000000ffff127224 */ /* 0x000fe200078e00ff */
[----:B------:R-:W-:Y:S01]  /*17d0*/  ULDC.64 UR4, c[0x0][0x228] ;  /* 0x00008a0000047ab9 */ /* 0x000fe20000000a00 */
[----:B------:R-:W-:Y:S02]  /*17e0*/  ISETP.NE.AND P0, PT, R2, 0x1, PT ;  /* 0x000000010200780c */ /* 0x000fe40003f05270 */
[----:B0-----:R-:W-:Y:S01]  /*17f0*/  IMAD.HI.U32 R4, R19, UR4, R18 ;  /* 0x0000000413047c27 */ /* 0x001fe2000f8e0012 */
        /* <DEDUP_REMOVED lines=293> */
.L_x_27433:
        /* <DEDUP_REMOVED lines=20> */
[----:B------:R-:W-:Y:S01]  /*2b90*/  MOV R5, UR5 ;  /* 0x0000000500057c02 */ /* 0x000fe20008000f00 */
[----:B------:R-:W-:Y:S01]  /*2ba0*/  ULDC.64 UR4, c[0x4][0x4c0] ;  /* 0x0101300000047ab9 */ /* 0x000fe20000000a00 */
[----:B------:R-:W0:Y:S01]  /*2bb0*/  LDC.64 R2, c[0x4][R2] ;  /* 0x0100000002027b82 */ /* 0x000e220000000a00 */
[----:B------:R-:W-:Y:S01]  /*2bc0*/  HFMA2.MMA R8, -RZ, RZ, 0, 9.17911529541015625e-06 ;  /* 0x0000009aff087435 */ /* 0x000fe200000001ff */
        /* <DEDUP_REMOVED lines=8> */
.L_x_27435:
[----:B------:R-:W-:Y:S05]  /*2c50*/  BSYNC B6 ;  /* 0x0000000000067941 */ /* 0x000fea0003800000 */
.L_x_27434:
[--C-:B------:R-:W-:Y:S01]  /*2c60*/  SHF.R.S32.HI R3, RZ, 0x1f, R17.reuse ;  /* 0x0000001fff037819 */ /* 0x100fe20000011411 */
[----:B------:R-:W-:Y:S01]  /*2c70*/  ULDC.64 UR4, c[0x0][0x428] ;  /* 0x00010a0000047ab9 */ /* 0x000fe20000000a00 */
[----:B0-----:R-:W-:Y:S01]  /*2c80*/  SHF.R.S32.HI R9, RZ, 0x1f, R17 ;  /* 0x0000001fff097819 */ /* 0x001fe20000011411 */
[----:B------:R-:W0:Y:S01]  /*2c90*/  LDC.64 R4, c[0x0][0x440] ;  /* 0x00011000ff047b82 */ /* 0x000e220000000a00 */
[----:B------:R-:W-:Y:S02]  /*2ca0*/  LOP3.LUT R3, R3, UR4, RZ, 0xc0, !PT ;  /* 0x0000000403037c12 */ /* 0x000fe4000f8ec0ff */
[----:B------:R-:W-:Y:S01]  /*2cb0*/  LOP3.LUT R9, R9, UR5, RZ, 0xc0, !PT ;  /* 0x0000000509097c12 */ /* 0x000fe2000f8ec0ff */
[----:B------:R-:W-:Y:S01]  /*2cc0*/  ULDC.64 UR4, c[0x0][0x430] ;  /* 0x00010c0000047ab9 */ /* 0x000fe20000000a00 */
[----:B------:R-:W-:Y:S02]  /*2cd0*/  IADD3 R0, P0, R16, R3, RZ ;  /* 0x0000000310007210 */ /* 0x000fe40007f1e0ff */
[----:B------:R-:W-:Y:S01]  /*2ce0*/  IADD3 R19, R19, 0x80, RZ ;  /* 0x0000008013137810 */ /* 0x000fe20007ffe0ff */
[----:B------:R-:W0:Y:S01]  /*2cf0*/  LDC.64 R6, c[0x0][0x448] ;  /* 0x00011200ff067b82 */ /* 0x000e220000000a00 */
[----:B------:R-:W-:Y:S01]  /*2d00*/  IADD3.X R16, R17, R9, RZ, P0, !PT ;  /* 0x0000000911107210 */ /* 0x000fe200007fe4ff */
[----:B------:R-:W-:-:S04]  /*2d10*/  IMAD.WIDE.U32 R2, R0, UR4, RZ ;  /* 0x0000000400027c25 */ /* 0x000fc8000f8e00ff */
[----:B------:R-:W-:Y:S01]  /*2d20*/  IMAD R9, R16, UR4, RZ ;  /* 0x0000000410097c24 */ /* 0x000fe2000f8e02ff */
[----:B------:R-:W-:-:S03]  /*2d30*/  LEA R8, P0, R2, R18, 0x4 ;  /* 0x0000001202087211 */ /* 0x000fc600078020ff */
[----:B------:R-:W-:-:S05]  /*2d40*/  IMAD R9, R0, UR5, R9 ;  /* 0x0000000500097c24 */ /* 0x000fca000f8e0209 */
[----:B------:R-:W-:-:S04]  /*2d50*/  IADD3 R3, R3, R9, RZ ;  /* 0x0000000903037210 */ /* 0x000fc80007ffe0ff */
[----:B------:R-:W-:Y:S01]  /*2d60*/  LEA.HI.X R9, R2, R22, R3, 0x4, P0 ;  /* 0x0000001602097211 */ /* 0x000fe200000f2403 */
[----:B------:R-:W-:Y:S01]  /*2d70*/  HFMA2.MMA R3, -RZ, RZ, 0, 0 ;  /* 0x00000000ff037435 */ /* 0x000fe200000001ff */
[----:B------:R-:W-:-:S03]  /*2d80*/  IMAD.MOV.U32 R2, RZ, RZ, R19 ;  /* 0x000000ffff027224 */ /* 0x000fc600078e0013 */
[----:B0-----:R1:W-:Y:S07]  /*2d90*/  STG.E.128 desc[UR36][R8.64], R4 ;  /* 0x0000000408007986 */ /* 0x0013ee000c101d24 */
.L_x_27432:
[----:B------:R-:W-:Y:S05]  /*2da0*/  BSYNC B7 ;  /* 0x0000000000077941 */ /* 0x000fea0003800000 */
.L_x_27431:
        /* <DEDUP_REMOVED lines=8> */
[----:B--2---:R-:W-:-:S13]  /*2e30*/  ISETP.NE.AND P0, PT, R2, RZ, PT ;  /* 0x000000ff0200720c */ /* 0x004fda0003f05270 */
[----:B------:R-:W-:Y:S05]  /*2e40*/  @!P0 BRA `(.L_x_27438) ;  /* 0x0000001000a48947 */ /* 0x000fea0003800000 */
[----:B------:R-:W-:Y:S01]  /*2e50*/  IMAD.MOV.U32 R18, RZ, RZ, RZ ;  /* 0x000000ffff127224 */ /* 0x000fe200078e00ff */
[----:B------:R-:W-:Y:S01]  /*2e60*/  ULDC.64 UR4, c[0x0][0x228] ;  /* 0x00008a0000047ab9 */ /* 0x000fe20000000a00 */
[----:B------:R-:W-:Y:S02]  /*2e70*/  ISETP.NE.AND P0, PT, R2, 0x1, PT ;  /* 0x000000010200780c */ /* 0x000fe40003f05270 */
[----:B01----:R-:W-:Y:S01]  /*2e80*/  IMAD.HI.U32 R4, R19, UR4, R18 ;  /* 0x0000000413047c27 */ /* 0x003fe2000f8e0012 */
        /* <DEDUP_REMOVED lines=293> */
.L_x_27438:
        /* <DEDUP_REMOVED lines=19> */
[----:B01----:R-:W-:Y:S01]  /*4210*/  IMAD.U32 R4, RZ, RZ, UR4 ;  /* 0x00000004ff047e24 */ /* 0x003fe2000f8e00ff */
        /* <DEDUP_REMOVED lines=12> */
.L_x_27440:
[----:B------:R-:W-:Y:S05]  /*42e0*/  BSYNC B6 ;  /* 0x0000000000067941 */ /* 0x000fea0003800000 */
.L_x_27439:
[--C-:B------:R-:W-:Y:S01]  /*42f0*/  SHF.R.S32.HI R3, RZ, 0x1f, R17.reuse ;  /* 0x0000001fff037819 */ /* 0x100fe20000011411 */
[----:B------:R-:W-:Y:S01]  /*4300*/  ULDC.64 UR4, c[0x0][0x428] ;  /* 0x00010a0000047ab9 */ /* 0x000fe20000000a00 */
[----:B01----:R-:W-:Y:S01]  /*4310*/  SHF.R.S32.HI R9, RZ, 0x1f, R17 ;  /* 0x0000001fff097819 */ /* 0x003fe20000011411 */
        /* <DEDUP_REMOVED lines=17> */
.L_x_27437:
[----:B------:R-:W-:Y:S05]  /*4430*/  BSYNC B7 ;  /* 0x0000000000077941 */ /* 0x000fea0003800000 */
.L_x_27436:
[----:B------:R-:W-:Y:S02]  /*4440*/  ULDC.64 UR4, c[0x0][0x210] ;  /* 0x0000840000047ab9 */ /* 0x000fe40000000a00 */
[----:B------:R-:W-:-:S04]  /*4450*/  ISETP.GE.U32.AND P0, PT, R2, UR4, PT ;  /* 0x0000000402007c0c */ /* 0x000fc8000bf06070 */
[----:B------:R-:W-:-:S13]  /*4460*/  ISETP.GE.AND.EX P0, PT, R3, UR5, PT, P0 ;  /* 0x0000000503007c0c */ /* 0x000fda000bf06300 */
[----:B------:R-:W-:Y:S05]  /*4470*/  @P0 EXIT ;  /* 0x000000000000094d */ /* 0x000fea0003800000 */
[----:B------:R-:W3:Y:S01]  /*4480*/  LDC R2, c[0x0][0x220] ;  /* 0x00008800ff027b82 */ /* 0x000ee20000000800 */
[----:B------:R-:W-:Y:S01]  /*4490*/  HFMA2.MMA R3, -RZ, RZ, 0, 0 ;  /* 0x00000000ff037435 */ /* 0x000fe200000001ff */
[----:B------:R-:W-:Y:S02]  /*44a0*/  MOV R0, RZ ;  /* 0x000000ff00007202 */ /* 0x000fe40000000f00 */
[----:B---3--:R-:W-:-:S13]  /*44b0*/  ISETP.NE.AND P0, PT, R2, RZ, PT ;  /* 0x000000ff0200720c */ /* 0x008fda0003f05270 */
[----:B------:R-:W-:Y:S05]  /*44c0*/  @!P0 BRA `(.L_x_27441) ;  /* 0x0000001000a48947 */ /* 0x000fea0003800000 */
[----:B------:R-:W-:Y:S01]  /*44d0*/  IMAD.MOV.U32 R18, RZ, RZ, RZ ;  /* 0x000000ffff127224 */ /* 0x000fe200078e00ff */
[----:B------:R-:W-:Y:S01]  /*44e0*/  ULDC.64 UR4, c[0x0][0x228] ;  /* 0x00008a0000047ab9 */ /* 0x000fe20000000a00 */
[----:B------:R-:W-:Y:S02]  /*44f0*/  ISETP.NE.AND P0, PT, R2, 0x1, PT ;  /* 0x000000010200780c */ /* 0x000fe40003f05270 */
[----:B012---:R-:W-:Y:S01]  /*4500*/  IMAD.HI.U32 R4, R19, UR4, R18 ;  /* 0x0000000413047c27 */ /* 0x007fe2000f8e0012 */
        /* <DEDUP_REMOVED lines=293> */
.L_x_27441:
[----:B------:R-:W-:Y:S01]  /*5760*/  ULDC.64 UR4, c[0x0][0x420] ;  /* 0x0001080000047ab9 */ /* 0x000fe20000000a00 */
[----:B------:R-:W-:Y:S01]  /*5770*/  ULDC.64 UR6, c[0x0][0x428] ;  /* 0x00010a0000067ab9 */ /* 0x000fe20000000a00 */
[----:B------:R-:W-:-:S04]  /*5780*/  IADD3 R16, P0, R0, UR4, RZ ;  /* 0x0000000400107c10 */ /* 0x000fc8000ff1e0ff */
[----:B------:R-:W-:-:S06]  /*5790*/  IADD3.X R17, RZ, UR5, RZ, P0, !PT ;  /* 0x00000005ff117c10 */ /* 0x000fcc00087fe4ff */
[----:B------:R-:W3:Y:S01]  /*57a0*/  LDG.E.64 R16, desc[UR36][R16.64] ;  /* 0x0000002410107981 */ /* 0x000ee2000c1e1b00 */
[----:B------:R-:W-:Y:S01]  /*57b0*/  UIADD3 UR4, UP0, URZ, -UR6, URZ ;  /* 0x800000063f047290 */ /* 0x000fe2000ff1e03f */
[----:B------:R-:W-:Y:S03]  /*57c0*/  BSSY B6, `(.L_x_27442) ;  /* 0x000001a000067945 */ /* 0x000fe60003800000 */
[----:B------:R-:W-:Y:S01]  /*57d0*/  UIADD3.X UR8, URZ, ~UR7, URZ, UP0, !UPT ;  /* 0x800000073f087290 */ /* 0x000fe200087fe43f */
[C---:B---3--:R-:W-:Y:S02]  /*57e0*/  ISETP.GE.U32.AND P1, PT, R16.reuse, UR6, PT ;  /* 0x0000000610007c0c */ /* 0x048fe4000bf26070 */
        /* <DEDUP_REMOVED lines=10> */
[----:B012---:R-:W-:Y:S01]  /*5890*/  MOV R4, UR4 ;  /* 0x0000000400047c02 */ /* 0x007fe20008000f00 */
[----:B------:R-:W-:Y:S01]  /*58a0*/  IMAD.U32 R5, RZ, RZ, UR5 ;  /* 0x00000005ff057e24 */ /* 0x000fe2000f8e00ff */
[----:B------:R-:W-:Y:S01]  /*58b0*/  ULDC.64 UR4, c[0x4][0x4c0] ;  /* 0x0101300000047ab9 */ /* 0x000fe20000000a00 */
[----:B------:R-:W0:Y:S01]  /*58c0*/  LDC.64 R2, c[0x4][R2] ;  /* 0x0100000002027b82 */ /* 0x000e220000000a00 */
[----:B------:R-:W-:Y:S01]  /*58d0*/  HFMA2.MMA R12, -RZ, RZ, 0, 5.9604644775390625e-08 ;  /* 0x00000001ff0c7435 */ /* 0x000fe200000001ff */
[----:B------:R-:W-:Y:S01]  /*58e0*/  MOV R6, UR4 ;  /* 0x0000000400067c02 */ /* 0x000fe20008000f00 */
[----:B------:R-:W-:Y:S01]  /*58f0*/  IMAD.MOV.U32 R8, RZ, RZ, 0x9a ;  /* 0x0000009aff087424 */ /* 0x000fe200078e00ff */
[----:B------:R-:W-:-:S02]  /*5900*/  MOV R7, UR5 ;  /* 0x0000000500077c02 */ /* 0x000fc40008000f00 */
[----:B------:R-:W-:Y:S02]  /*5910*/  MOV R10, UR6 ;  /* 0x00000006000a7c02 */ /* 0x000fe40008000f00 */
[----:B------:R-:W-:Y:S02]  /*5920*/  MOV R11, UR7 ;  /* 0x00000007000b7c02 */ /* 0x000fe40008000f00 */
[----:B------:R-:W-:-:S07]  /*5930*/  MOV R13, RZ ;  /* 0x000000ff000d7202 */ /* 0x000fce0000000f00 */
[----:B------:R-:W-:-:S07]  /*5940*/  LEPC R20, `(.L_x_27443) ;  /* 0x000000001014794e */ /* 0x000fce0000000000 */
[----:B0-----:R-:W-:Y:S05]  /*5950*/  CALL.ABS.NOINC R2 ;  /* 0x0000000002007343 */ /* 0x001fea0003c00000 */
.L_x_27443:
[----:B------:R-:W-:Y:S05]  /*5960*/  BSYNC B6 ;  /* 0x0000000000067941 */ /* 0x000fea0003800000 */
.L_x_27442:
[--C-:B------:R-:W-:Y:S01]  /*5970*/  SHF.R.S32.HI R3, RZ, 0x1f, R17.reuse ;  /* 0x0000001fff037819 */ /* 0x100fe20000011411 */
[----:B------:R-:W-:Y:S01]  /*5980*/  ULDC.64 UR4, c[0x0][0x428] ;  /* 0x00010a0000047ab9 */ /* 0x000fe20000000a00 */
[----:B012---:R-:W-:Y:S01]  /*5990*/  SHF.R.S32.HI R9, RZ, 0x1f, R17 ;  /* 0x0000001fff097819 */ /* 0x007fe20000011411 */
[----:B------:R-:W0:Y:S01]  /*59a0*/  LDC.64 R4, c[0x0][0x440] ;  /* 0x00011000ff047b82 */ /* 0x000e220000000a00 */
[----:B------:R-:W-:Y:S02]  /*59b0*/  LOP3.LUT R3, R3, UR4, RZ, 0xc0, !PT ;  /* 0x0000000403037c12 */ /* 0x000fe4000f8ec0ff */
[----:B------:R-:W-:Y:S01]  /*59c0*/  LOP3.LUT R9, R9, UR5, RZ, 0xc0, !PT ;  /* 0x0000000509097c12 */ /* 0x000fe2000f8ec0ff */
[----:B------:R-:W-:Y:S01]  /*59d0*/  ULDC.64 UR4, c[0x0][0x430] ;  /* 0x00010c0000047ab9 */ /* 0x000fe20000000a00 */
[----:B------:R-:W-:-:S03]  /*59e0*/  IADD3 R0, P0, R16, R3, RZ ;  /* 0x0000000310007210 */ /* 0x000fc60007f1e0ff */
[----:B------:R-:W0:Y:S01]  /*59f0*/  LDC.64 R6, c[0x0][0x448] ;  /* 0x00011200ff067b82 */ /* 0x000e220000000a00 */
[----:B------:R-:W-:Y:S01]  /*5a00*/  IADD3.X R16, R17, R9, RZ, P0, !PT ;  /* 0x0000000911107210 */ /* 0x000fe200007fe4ff */
[----:B------:R-:W-:-:S04]  /*5a10*/  IMAD.WIDE.U32 R2, R0, UR4, RZ ;  /* 0x0000000400027c25 */ /* 0x000fc8000f8e00ff */
[----:B------:R-:W-:Y:S01]  /*5a20*/  IMAD R9, R16, UR4, RZ ;  /* 0x0000000410097c24 */ /* 0x000fe2000f8e02ff */
[----:B------:R-:W-:-:S03]  /*5a30*/  LEA R18, P0, R2, R18, 0x4 ;  /* 0x0000001202127211 */ /* 0x000fc600078020ff */
[----:B------:R-:W-:-:S05]  /*5a40*/  IMAD R9, R0, UR5, R9 ;  /* 0x0000000500097c24 */ /* 0x000fca000f8e0209 */
[----:B------:R-:W-:-:S04]  /*5a50*/  IADD3 R0, R3, R9, RZ ;  /* 0x0000000903007210 */ /* 0x000fc80007ffe0ff */
[----:B------:R-:W-:-:S05]  /*5a60*/  LEA.HI.X R19, R2, R19, R0, 0x4, P0 ;  /* 0x0000001302137211 */ /* 0x000fca00000f2400 */
[----:B0-----:R-:W-:Y:S01]  /*5a70*/  STG.E.128 desc[UR36][R18.64], R4 ;  /* 0x0000000412007986 */ /* 0x001fe2000c101d24 */
[----:B------:R-:W-:Y:S05]  /*5a80*/  EXIT ;  /* 0x000000000000794d */ /* 0x000fea0003800000 */
.L_x_27444:
        /* <DEDUP_REMOVED lines=15> */
.L_x_28165:


//--------------------- .text._ZN2at6native24index_elementwise_kernelILi128ELi4EZNS0_22index_fill_kernel_implINS0_10OpaqueTypeILi2EEEEEvRNS_14TensorIteratorElllT_EUliE_EEvlT1_ --------------------------
	.section	.text._ZN2at6native24index_elementwise_kernelILi128ELi4EZNS0_22index_fill_kernel_implINS0_10OpaqueTypeILi2EEEEEvRNS_14TensorIteratorElllT_EUliE_EEvlT1_,"ax",@progbits
	.align	128
        .global         _ZN2at6native24index_elementwise_kernelILi128ELi4EZNS0_22index_fill_kernel_implINS0_10OpaqueTypeILi2EEEEEvRNS_14TensorIteratorElllT_EUliE_EEvlT1_
        .type           _ZN2at6native24index_elementwise_kernelILi128ELi4EZNS0_22index_fill_kernel_implINS0_10OpaqueTypeILi2EEEEEvRNS_14TensorIteratorElllT_EUliE_EEvlT1_,@function
        .size           _ZN2at6native24index_elementwise_kernelILi128ELi4EZNS0_22index_fill_kernel_implINS0_10OpaqueTypeILi2EEEEEvRNS_14TensorIteratorElllT_EUliE_EEvlT1_,(.L_x_28166 - _ZN2at6native24index_elementwise_kernelILi128ELi4EZNS0_22index_fill_kernel_implINS0_10OpaqueTypeILi2EEEEEvRNS_14TensorIteratorElllT_EUliE_EEvlT1_)
        .other          _ZN2at6native24index_elementwise_kernelILi128ELi4EZNS0_22index_fill_kernel_implINS0_10OpaqueTypeILi2EEEEEvRNS_14TensorIteratorElllT_EUliE_EEvlT1_,@"STO_CUDA_ENTRY STV_DEFAULT"
_ZN2at6native24index_elementwise_kernelILi128ELi4EZNS0_22index_fill_kernel_implINS0_10OpaqueTypeILi2EEEEEvRNS_14TensorIteratorElllT_EUliE_EEvlT1_:
.text._ZN2at6native24index_elementwise_kernelILi128ELi4EZNS0_22index_fill_kernel_implINS0_10OpaqueTypeILi2EEEEEvRNS_14TensorIteratorElllT_EUliE_EEvlT1_:
[----:B------:R-:W0:Y:S01]  /*0000*/  LDC R1, c[0x0][0x28] ;  /* 0x00000a00ff017b82 */ /* 0x000e220000000800 */
[----:B------:R-:W1:Y:S01]  /*0010*/  S2R R25, SR_CTAID.X ;  /* 0x0000000000197919 */ /* 0x000e620000002500 */
[----:B------:R-:W-:-:S06]  /*0020*/  ULDC.64 UR4, c[0x0][0x210] ;  /* 0x0000840000047ab9 */ /* 0x000fcc0000000a00 */
[----:B------:R-:W2:Y:S01]  /*0030*/  LDC.U8 R19, c[0x0][0x430] ;  /* 0x00010c00ff137b82 */ /* 0x000ea20000000000 */
[----:B------:R-:W-:Y:S01]  /*0040*/  ULDC.64 UR36, c[0x0][0x208] ;  /* 0x0000820000247ab9 */ /* 0x000fe20000000a00 */
[----:B------:R-:W1:Y:S01]  /*0050*/  S2R R18, SR_TID.X ;  /* 0x0000000000127919 */ /* 0x000e620000002100 */
[----:B------:R-:W-:Y:S01]  /*0060*/  BSSY B7, `(.L_x_27445) ;  /* 0x000016b000077945 */ /* 0x000fe20003800000 */
[----:B------:R-:W-:-:S04]  /*0070*/  HFMA2.MMA R5, -RZ, RZ, 0, 0 ;  /* 0x00000000ff057435 */ /* 0x000fc800000001ff */
[----:B------:R-:W3:Y:S01]  /*0080*/  LDC.U8 R2, c[0x0][0x431] ;  /* 0x00010c40ff027b82 */ /* 0x000ee20000000000 */
[----:B-1----:R-:W-:-:S04]  /*0090*/  LEA R4, R25, R18, 0x9 ;  /* 0x0000001219047211 */ /* 0x002fc800078e48ff */
[----:B------:R-:W-:Y:S02]  /*00a0*/  ISETP.GE.U32.AND P0, PT, R4, UR4, PT ;  /* 0x0000000404007c0c */ /* 0x000fe4000bf06070 */
[----:B------:R-:W-:Y:S02]  /*00b0*/  MOV R23, R4 ;  /* 0x0000000400177202 */ /* 0x000fe40000000f00 */
[----:B------:R-:W-:-:S13]  /*00c0*/  ISETP.GE.AND.EX P0, PT, RZ, UR5, PT, P0 ;  /* 0x00000005ff007c0c */ /* 0x000fda000bf06300 */
[----:B0-2---:R-:W-:Y:S05]  /*00d0*/  @P0 BRA `(.L_x_27446) ;  /* 0x00000014008c0947 */ /* 0x005fea0003800000 */
[----:B------:R-:W0:Y:S01]  /*00e0*/  LDC R8, c[0x0][0x218] ;  /* 0x00008600ff087b82 */ /* 0x000e220000000800 */
[----:B------:R-:W-:Y:S01]  /*00f0*/  IMAD.MOV.U32 R0, RZ, RZ, RZ ;  /* 0x000000ffff007224 */ /* 0x000fe200078e00ff */
        /* <DEDUP_REMOVED lines=300> */
.L_x_27447:
        /* <DEDUP_REMOVED lines=31> */
[----:B0--3--:R-:W-:Y:S05]  /*15b0*/  CALL.ABS.NOINC R14 ;  /* 0x000000000e007343 */ /* 0x009fea0003c00000 */
.L_x_27449:
[----:B------:R-:W-:Y:S05]  /*15c0*/  BSYNC B6 ;  /* 0x0000000000067941 */ /* 0x000fea0003800000 */
.L_x_27448:
[--C-:B------:R-:W-:Y:S01]  /*15d0*/  SHF.R.S32.HI R3, RZ, 0x1f, R17.reuse ;  /* 0x0000001fff037819 */ /* 0x100fe20000011411 */
[----:B------:R-:W-:Y:S01]  /*15e0*/  ULDC.64 UR4, c[0x0][0x420] ;  /* 0x0001080000047ab9 */ /* 0x000fe20000000a00 */
[----:B------:R-:W-:Y:S02]  /*15f0*/  SHF.R.S32.HI R5, RZ, 0x1f, R17 ;  /* 0x0000001fff057819 */ /* 0x000fe40000011411 */
[----:B------:R-:W-:Y:S02]  /*1600*/  LOP3.LUT R3, R3, UR4, RZ, 0xc0, !PT ;  /* 0x0000000403037c12 */ /* 0x000fe4000f8ec0ff */
[----:B------:R-:W-:Y:S01]  /*1610*/  LOP3.LUT R5, R5, UR5, RZ, 0xc0, !PT ;  /* 0x0000000505057c12 */ /* 0x000fe2000f8ec0ff */
[----:B------:R-:W-:Y:S01]  /*1620*/  ULDC.64 UR4, c[0x0][0x428] ;  /* 0x00010a0000047ab9 */ /* 0x000fe20000000a00 */
[----:B------:R-:W-:Y:S02]  /*1630*/  IADD3 R0, P0, R16, R3, RZ ;  /* 0x0000000310007210 */ /* 0x000fe40007f1e0ff */
[----:B------:R-:W-:-:S02]  /*1640*/  LEA R18, R25, R18, 0x9 ;  /* 0x0000001219127211 */ /* 0x000fc400078e48ff */
[----:B------:R-:W-:Y:S01]  /*1650*/  IADD3.X R16, R17, R5, RZ, P0, !PT ;  /* 0x0000000511107210 */ /* 0x000fe200007fe4ff */
[----:B------:R-:W-:-:S04]  /*1660*/  IMAD.WIDE.U32 R4, R0, UR4, RZ ;  /* 0x0000000400047c25 */ /* 0x000fc8000f8e00ff */
[----:B------:R-:W-:Y:S01]  /*1670*/  IMAD R3, R16, UR4, RZ ;  /* 0x0000000410037c24 */ /* 0x000fe2000f8e02ff */
[----:B------:R-:W-:-:S03]  /*1680*/  LEA R6, P0, R4, R22, 0x1 ;  /* 0x0000001604067211 */ /* 0x000fc600078008ff */
[----:B------:R-:W-:-:S04]  /*1690*/  IMAD R3, R0, UR5, R3 ;  /* 0x0000000500037c24 */ /* 0x000fc8000f8e0203 */
[----:B------:R-:W-:Y:S01]  /*16a0*/  IMAD.IADD R0, R5, 0x1, R3 ;  /* 0x0000000105007824 */ /* 0x000fe200078e0203 */
[----:B---3--:R-:W-:Y:S01]  /*16b0*/  PRMT R3, R2, 0x7604, R19 ;  /* 0x0000760402037816 */ /* 0x008fe20000000013 */
[----:B------:R-:W-:-:S03]  /*16c0*/  IMAD.MOV.U32 R5, RZ, RZ, RZ ;  /* 0x000000ffff057224 */ /* 0x000fc600078e00ff */
[----:B------:R-:W-:Y:S02]  /*16d0*/  LEA.HI.X R7, R4, R23, R0, 0x1, P0 ;  /* 0x0000001704077211 */ /* 0x000fe400000f0c00 */
[----:B------:R-:W-:-:S03]  /*16e0*/  IADD3 R23, R18, 0x80, RZ ;  /* 0x0000008012177810 */ /* 0x000fc60007ffe0ff */
[----:B------:R0:W-:Y:S01]  /*16f0*/  STG.E.U16 desc[UR36][R6.64], R3 ;  /* 0x0000000306007986 */ /* 0x0001e2000c101524 */
[----:B------:R-:W-:-:S07]  /*1700*/  MOV R4, R23 ;  /* 0x0000001700047202 */ /* 0x000fce0000000f00 */
.L_x_27446:
[----:B------:R-:W-:Y:S05]  /*1710*/  BSYNC B7 ;  /* 0x0000000000077941 */ /* 0x000fea0003800000 */
.L_x_27445:
[----:B------:R-:W-:Y:S01]  /*1720*/  ULDC.64 UR4, c[0x0][0x210] ;  /* 0x0000840000047ab9 */ /* 0x000fe20000000a00 */
[----:B------:R-:W-:Y:S01]  /*1730*/  BSSY B7, `(.L_x_27450) ;  /* 0x0000166000077945 */ /* 0x000fe20003800000 */
[----:B------:R-:W-:-:S04]  /*1740*/  ISETP.GE.U32.AND P0, PT, R4, UR4, PT ;  /* 0x0000000404007c0c */ /* 0x000fc8000bf06070 */
[----:B------:R-:W-:-:S13]  /*1750*/  ISETP.GE.AND.EX P0, PT, R5, UR5, PT, P0 ;  /* 0x0000000505007c0c */ /* 0x000fda000bf06300 */
[----:B------:R-:W-:Y:S05]  /*1760*/  @P0 BRA `(.L_x_27451) ;  /* 0x0000001400880947 */ /* 0x000fea0003800000 */
[----:B------:R-:W1:Y:S01]  /*1770*/  LDC R8, c[0x0][0x218] ;  /* 0x00008600ff087b82 */ /* 0x000e620000000800 */
[----:B------:R-:W-:Y:S01]  /*1780*/  HFMA2.MMA R0, -RZ, RZ, 0, 0 ;  /* 0x00000000ff007435 */ /* 0x000fe200000001ff */
[----:B0-----:R-:W-:Y:S02]  /*1790*/  MOV R3, RZ ;  /* 0x000000ff00037202 */ /* 0x001fe40000000f00 */
        /* <DEDUP_REMOVED lines=299> */
.L_x_27452:
        /* <DEDUP_REMOVED lines=31> */
[----:B0--3--:R-:W-:Y:S05]  /*2c40*/  CALL.ABS.NOINC R14 ;  /* 0x000000000e007343 */ /* 0x009fea0003c00000 */
.L_x_27454:
[----:B------:R-:W-:Y:S05]  /*2c50*/  BSYNC B6 ;  /* 0x0000000000067941 */ /* 0x000fea0003800000 */
.L_x_27453:
[--C-:B------:R-:W-:Y:S01]  /*2c60*/  SHF.R.S32.HI R3, RZ, 0x1f, R17.reuse ;  /* 0x0000001fff037819 */ /* 0x100fe20000011411 */
[----:B------:R-:W-:Y:S01]  /*2c70*/  ULDC.64 UR4, c[0x0][0x420] ;  /* 0x0001080000047ab9 */ /* 0x000fe20000000a00 */
[----:B------:R-:W-:Y:S02]  /*2c80*/  SHF.R.S32.HI R5, RZ, 0x1f, R17 ;  /* 0x0000001fff057819 */ /* 0x000fe40000011411 */
[----:B------:R-:W-:Y:S02]  /*2c90*/  LOP3.LUT R3, R3, UR4, RZ, 0xc0, !PT ;  /* 0x0000000403037c12 */ /* 0x000fe4000f8ec0ff */
[----:B------:R-:W-:Y:S01]  /*2ca0*/  LOP3.LUT R5, R5, UR5, RZ, 0xc0, !PT ;  /* 0x0000000505057c12 */ /* 0x000fe2000f8ec0ff */
[----:B------:R-:W-:Y:S01]  /*2cb0*/  ULDC.64 UR4, c[0x0][0x428] ;  /* 0x00010a0000047ab9 */ /* 0x000fe20000000a00 */
[----:B------:R-:W-:Y:S02]  /*2cc0*/  IADD3 R0, P0, R16, R3, RZ ;  /* 0x0000000310007210 */ /* 0x000fe40007f1e0ff */
[----:B------:R-:W-:-:S03]  /*2cd0*/  IADD3 R23, R23, 0x80, RZ ;  /* 0x0000008017177810 */ /* 0x000fc60007ffe0ff */
[----:B------:R-:W-:Y:S02]  /*2ce0*/  IMAD.X R16, R17, 0x1, R5, P0 ;  /* 0x0000000111107824 */ /* 0x000fe400000e0605 */
[----:B------:R-:W-:-:S04]  /*2cf0*/  IMAD.WIDE.U32 R4, R0, UR4, RZ ;  /* 0x0000000400047c25 */ /* 0x000fc8000f8e00ff */
[----:B------:R-:W-:Y:S01]  /*2d00*/  IMAD R3, R16, UR4, RZ ;  /* 0x0000000410037c24 */ /* 0x000fe2000f8e02ff */
[----:B------:R-:W-:-:S03]  /*2d10*/  LEA R6, P0, R4, R18, 0x1 ;  /* 0x0000001204067211 */ /* 0x000fc600078008ff */
[----:B------:R-:W-:-:S05]  /*2d20*/  IMAD R3, R0, UR5, R3 ;  /* 0x0000000500037c24 */ /* 0x000fca000f8e0203 */
[----:B------:R-:W-:Y:S01]  /*2d30*/  IADD3 R3, R5, R3, RZ ;  /* 0x0000000305037210 */ /* 0x000fe20007ffe0ff */
[----:B------:R-:W-:-:S03]  /*2d40*/  IMAD.MOV.U32 R5, RZ, RZ, RZ ;  /* 0x000000ffff057224 */ /* 0x000fc600078e00ff */
[----:B------:R-:W-:Y:S02]  /*2d50*/  LEA.HI.X R7, R4, R22, R3, 0x1, P0 ;  /* 0x0000001604077211 */ /* 0x000fe400000f0c03 */
[----:B---3--:R-:W-:Y:S02]  /*2d60*/  PRMT R3, R2, 0x7604, R19 ;  /* 0x0000760402037816 */ /* 0x008fe40000000013 */
[----:B------:R-:W-:-:S03]  /*2d70*/  MOV R4, R23 ;  /* 0x0000001700047202 */ /* 0x000fc60000000f00 */
[----:B------:R1:W-:Y:S04]  /*2d80*/  STG.E.U16 desc[UR36][R6.64], R3 ;  /* 0x0000000306007986 */ /* 0x0003e8000c101524 */
.L_x_27451:
[----:B------:R-:W-:Y:S05]  /*2d90*/  BSYNC B7 ;  /* 0x0000000000077941 */ /* 0x000fea0003800000 */
.L_x_27450:
[----:B------:R-:W-:Y:S01]  /*2da0*/  ULDC.64 UR4, c[0x0][0x210] ;  /* 0x0000840000047ab9 */ /* 0x000fe20000000a00 */
[----:B------:R-:W-:Y:S01]  /*2db0*/  BSSY B7, `(.L_x_27455) ;  /* 0x0000166000077945 */ /* 0x000fe20003800000 */
[----:B------:R-:W-:-:S04]  /*2dc0*/  ISETP.GE.U32.AND P0, PT, R4, UR4, PT ;  /* 0x0000000404007c0c */ /* 0x000fc8000bf06070 */
[----:B------:R-:W-:-:S13]  /*2dd0*/  ISETP.GE.AND.EX P0, PT, R5, UR5, PT, P0 ;  /* 0x0000000505007c0c */ /* 0x000fda000bf06300 */
[----:B------:R-:W-:Y:S05]  /*2de0*/  @P0 BRA `(.L_x_27456) ;  /* 0x0000001400880947 */ /* 0x000fea0003800000 */
[----:B------:R-:W2:Y:S01]  /*2df0*/  LDC R8, c[0x0][0x218] ;  /* 0x00008600ff087b82 */ /* 0x000ea20000000800 */
[----:B------:R-:W-:Y:S01]  /*2e00*/  HFMA2.MMA R0, -RZ, RZ, 0, 0 ;  /* 0x00000000ff007435 */ /* 0x000fe200000001ff */
[----:B01----:R-:W-:Y:S02]  /*2e10*/  MOV R3, RZ ;  /* 0x000000ff00037202 */ /* 0x003fe40000000f00 */
[----:B--2---:R-:W-:-:S13]  /*2e20*/  ISETP.NE.AND P0, PT, R8, RZ, PT ;  /* 0x000000ff0800720c */ /* 0x004fda0003f05270 */
        /* <DEDUP_REMOVED lines=298> */
.L_x_27457:
        /* <DEDUP_REMOVED lines=32> */
.L_x_27459:
[----:B------:R-:W-:Y:S05]  /*42d0*/  BSYNC B6 ;  /* 0x0000000000067941 */ /* 0x000fea0003800000 */
.L_x_27458:
        /* <DEDUP_REMOVED lines=19> */
.L_x_27456:
[----:B------:R-:W-:Y:S05]  /*4410*/  BSYNC B7 ;  /* 0x0000000000077941 */ /* 0x000fea0003800000 */
.L_x_27455:
[----:B------:R-:W-:Y:S02]  /*4420*/  ULDC.64 UR4, c[0x0][0x210] ;  /* 0x0000840000047ab9 */ /* 0x000fe40000000a00 */
[----:B------:R-:W-:-:S04]  /*4430*/  ISETP.GE.U32.AND P0, PT, R4, UR4, PT ;  /* 0x0000000404007c0c */ /* 0x000fc8000bf06070 */
[----:B------:R-:W-:-:S13]  /*4440*/  ISETP.GE.AND.EX P0, PT, R5, UR5, PT, P0 ;  /* 0x0000000505007c0c */ /* 0x000fda000bf06300 */
[----:B------:R-:W-:Y:S05]  /*4450*/  @P0 EXIT ;  /* 0x000000000000094d */ /* 0x000fea0003800000 */
[----:B------:R-:W4:Y:S01]  /*4460*/  LDC R8, c[0x0][0x218] ;  /* 0x00008600ff087b82 */ /* 0x000f220000000800 */
[----:B------:R-:W-:Y:S01]  /*4470*/  HFMA2.MMA R0, -RZ, RZ, 0, 0 ;  /* 0x00000000ff007435 */ /* 0x000fe200000001ff */
[----:B012---:R-:W-:Y:S02]  /*4480*/  MOV R3, RZ ;  /* 0x000000ff00037202 */ /* 0x007fe40000000f00 */
[----:B----4-:R-:W-:-:S13]  /*4490*/  ISETP.NE.AND P0, PT, R8, RZ, PT ;  /* 0x000000ff0800720c */ /* 0x010fda0003f05270 */
        /* <DEDUP_REMOVED lines=298> */
.L_x_27460:
        /* <DEDUP_REMOVED lines=31> */
[----:B0--3--:R-:W-:Y:S05]  /*5930*/  CALL.ABS.NOINC R14 ;  /* 0x000000000e007343 */ /* 0x009fea0003c00000 */
.L_x_27462:
[----:B------:R-:W-:Y:S05]  /*5940*/  BSYNC B6 ;  /* 0x0000000000067941 */ /* 0x000fea0003800000 */
.L_x_27461:
[--C-:B------:R-:W-:Y:S01]  /*5950*/  SHF.R.S32.HI R3, RZ, 0x1f, R17.reuse ;  /* 0x0000001fff037819 */ /* 0x100fe20000011411 */
[----:B------:R-:W-:Y:S01]  /*5960*/  ULDC.64 UR4, c[0x0][0x420] ;  /* 0x0001080000047ab9 */ /* 0x000fe20000000a00 */
[----:B------:R-:W-:Y:S02]  /*5970*/  SHF.R.S32.HI R5, RZ, 0x1f, R17 ;  /* 0x0000001fff057819 */ /* 0x000fe40000011411 */
[----:B------:R-:W-:Y:S02]  /*5980*/  LOP3.LUT R3, R3, UR4, RZ, 0xc0, !PT ;  /* 0x0000000403037c12 */ /* 0x000fe4000f8ec0ff */
[----:B------:R-:W-:Y:S01]  /*5990*/  LOP3.LUT R5, R5, UR5, RZ, 0xc0, !PT ;  /* 0x0000000505057c12 */ /* 0x000fe2000f8ec0ff */
[----:B------:R-:W-:Y:S01]  /*59a0*/  ULDC.64 UR4, c[0x0][0x428] ;  /* 0x00010a0000047ab9 */ /* 0x000fe20000000a00 */
[----:B------:R-:W-:Y:S02]  /*59b0*/  IADD3 R0, P0, R16, R3, RZ ;  /* 0x0000000310007210 */ /* 0x000fe40007f1e0ff */
[----:B---3--:R-:W-:-:S02]  /*59c0*/  PRMT R19, R2, 0x7604, R19 ;  /* 0x0000760402137816 */ /* 0x008fc40000000013 */
[----:B------:R-:W-:Y:S01]  /*59d0*/  IADD3.X R16, R17, R5, RZ, P0, !PT ;  /* 0x0000000511107210 */ /* 0x000fe200007fe4ff */
[----:B------:R-:W-:-:S04]  /*59e0*/  IMAD.WIDE.U32 R4, R0, UR4, RZ ;  /* 0x0000000400047c25 */ /* 0x000fc8000f8e00ff */
[----:B------:R-:W-:Y:S01]  /*59f0*/  IMAD R3, R16, UR4, RZ ;  /* 0x0000000410037c24 */ /* 0x000fe2000f8e02ff */
[----:B------:R-:W-:-:S03]  /*5a00*/  LEA R22, P0, R4, R22, 0x1 ;  /* 0x0000001604167211 */ /* 0x000fc600078008ff */
[----:B------:R-:W-:-:S05]  /*5a10*/  IMAD R3, R0, UR5, R3 ;  /* 0x0000000500037c24 */ /* 0x000fca000f8e0203 */
[----:B------:R-:W-:-:S04]  /*5a20*/  IADD3 R3, R5, R3, RZ ;  /* 0x0000000305037210 */ /* 0x000fc80007ffe0ff */
[----:B------:R-:W-:-:S05]  /*5a30*/  LEA.HI.X R23, R4, R18, R3, 0x1, P0 ;  /* 0x0000001204177211 */ /* 0x000fca00000f0c03 */
[----:B------:R-:W-:Y:S01]  /*5a40*/  STG.E.U16 desc[UR36][R22.64], R19 ;  /* 0x0000001316007986 */ /* 0x000fe2000c101524 */
[----:B------:R-:W-:Y:S05]  /*5a50*/  EXIT ;  /* 0x000000000000794d */ /* 0x000fea0003800000 */
.L_x_27463:
        /* <DEDUP_REMOVED lines=10> */
.L_x_28166:


//--------------------- .text._ZN2at6native24index_elementwise_kernelILi128ELi4EZNS0_22index_fill_kernel_implINS0_10OpaqueTypeILi8EEEEEvRNS_14TensorIteratorElllT_EUliE_EEvlT1_ --------------------------
	.section	.text._ZN2at6native24index_elementwise_kernelILi128ELi4EZNS0_22index_fill_kernel_implINS0_10OpaqueTypeILi8EEEEEvRNS_14TensorIteratorElllT_EUliE_EEvlT1_,"ax",@progbits
	.align	128
        .global         _ZN2at6native24index_elementwise_kernelILi128ELi4EZNS0_22index_fill_kernel_implINS0_10OpaqueTypeILi8EEEEEvRNS_14TensorIteratorElllT_EUliE_EEvlT1_
        .type           _ZN2at6native24index_elementwise_kernelILi128ELi4EZNS0_22index_fill_kernel_implINS0_10OpaqueTypeILi8EEEEEvRNS_14TensorIteratorElllT_EUliE_EEvlT1_,@function
        .size           _ZN2at6native24index_elementwise_kernelILi128ELi4EZNS0_22index_fill_kernel_implINS0_10OpaqueTypeILi8EEEEEvRNS_14TensorIteratorElllT_EUliE_EEvlT1_,(.L_x_28167 - _ZN2at6native24index_elementwise_kernelILi128ELi4EZNS0_22index_fill_kernel_implINS0_10OpaqueTypeILi8EEEEEvRNS_14TensorIteratorElllT_EUliE_EEvlT1_)
        .other          _ZN2at6native24index_elementwise_kernelILi128ELi4EZNS0_22index_fill_kernel_implINS0_10OpaqueTypeILi8EEEEEvRNS_14TensorIteratorElllT_EUliE_EEvlT1_,@"STO_CUDA_ENTRY STV_DEFAULT"
_ZN2at6native24index_elementwise_kernelILi128ELi4EZNS0_22index_fill_kernel_implINS0_10OpaqueTypeILi8EEEEEvRNS_14TensorIteratorElllT_EUliE_EEvlT1_:
.text._ZN2at6native24index_elementwise_kernelILi128ELi4EZNS0_22index_fill_kernel_implINS0_10OpaqueTypeILi8EEEEEvRNS_14TensorIteratorElllT_EUliE_EEvlT1_:
[----:B------:R-:W0:Y:S01]  /*0000*/  LDC R1, c[0x0][0x28] ;  /* 0x00000a00ff017b82 */ /* 0x000e220000000800 */
[----:B------:R-:W1:Y:S07]  /*0010*/  S2R R24, SR_CTAID.X ;  /* 0x0000000000187919 */ /* 0x000e6e0000002500 */
[----:B------:R-:W2:Y:S01]  /*0020*/  LDC.64 R28, c[0x0][0x430] ;  /* 0x00010c00ff1c7b82 */ /* 0x000ea20000000a00 */
[----:B------:R-:W-:Y:S01]  /*0030*/  ULDC.64 UR4, c[0x0][0x210] ;  /* 0x0000840000047ab9 */ /* 0x000fe20000000a00 */
[----:B------:R-:W-:Y:S01]  /*0040*/  ULDC.64 UR36, c[0x0][0x208] ;  /* 0x0000820000247ab9 */ /* 0x000fe20000000a00 */
[----:B------:R-:W1:Y:S01]  /*0050*/  S2R R23, SR_TID.X ;  /* 0x0000000000177919 */ /* 0x000e620000002100 */
[----:B------:R-:W-:Y:S01]  /*0060*/  BSSY B7, `(.L_x_27464) ;  /* 0x000017d000077945 */ /* 0x000fe20003800000 */
[----:B------:R-:W-:-:S03]  /*0070*/  IMAD.MOV.U32 R5, RZ, RZ, RZ ;  /* 0x000000ffff057224 */ /* 0x000fc600078e00ff */
[----:B------:R-:W3:Y:S08]  /*0080*/  LDC.U16 R22, c[0x0][0x432] ;  /* 0x00010c80ff167b82 */ /* 0x000ef00000000400 */
[----:B------:R-:W4:Y:S08]  /*0090*/  LDC.U16 R19, c[0x0][0x436] ;  /* 0x00010d80ff137b82 */ /* 0x000f300000000400 */
[----:B------:R-:W0:Y:S01]  /*00a0*/  LDC.U16 R18, c[0x0][0x430] ;  /* 0x00010c00ff127b82 */ /* 0x000e220000000400 */
[----:B--2---:R-:W-:-:S02]  /*00b0*/  LOP3.LUT R28, R28, 0xffff, RZ, 0xc0, !PT ;  /* 0x0000ffff1c1c7812 */ /* 0x004fc400078ec0ff */
[----:B------:R-:W-:Y:S02]  /*00c0*/  LOP3.LUT R25, R29, 0xffff, RZ, 0xc0, !PT ;  /* 0x0000ffff1d197812 */ /* 0x000fe400078ec0ff */
[----:B------:R-:W-:Y:S02]  /*00d0*/  SHF.R.U32.HI R28, RZ, 0x8, R28 ;  /* 0x00000008ff1c7819 */ /* 0x000fe4000001161c */
[----:B------:R-:W-:Y:S01]  /*00e0*/  SHF.R.U32.HI R25, RZ, 0x8, R25 ;  /* 0x00000008ff197819 */ /* 0x000fe20000011619 */
[----:B------:R-:W2:Y:S01]  /*00f0*/  LDC.U16 R17, c[0x0][0x434] ;  /* 0x00010d00ff117b82 */ /* 0x000ea20000000400 */
[----:B---3--:R-:W-:Y:S02]  /*0100*/  SHF.R.U32.HI R16, RZ, 0x8, R22 ;  /* 0x00000008ff107819 */ /* 0x008fe40000011616 */
[----:B-1----:R-:W-:-:S04]  /*0110*/  LEA R4, R24, R23, 0x9 ;  /* 0x0000001718047211 */ /* 0x002fc800078e48ff */
[----:B------:R-:W-:Y:S02]  /*0120*/  ISETP.GE.U32.AND P0, PT, R4, UR4, PT ;  /* 0x0000000404007c0c */ /* 0x000fe4000bf06070 */
[----:B----4-:R-:W-:Y:S02]  /*0130*/  SHF.R.U32.HI R2, RZ, 0x8, R19 ;  /* 0x00000008ff027819 */ /* 0x010fe40000011613 */
[----:B------:R-:W-:Y:S02]  /*0140*/  ISETP.GE.AND.EX P0, PT, RZ, UR5, PT, P0 ;  /* 0x00000005ff007c0c */ /* 0x000fe4000bf06300 */
[----:B------:R-:W-:-:S11]  /*0150*/  MOV R27, R4 ;  /* 0x00000004001b7202 */ /* 0x000fd60000000f00 */
[----:B0-----:R-:W-:Y:S05]  /*0160*/  @P0 BRA `(.L_x_27465) ;  /* 0x0000001400b00947 */ /* 0x001fea0003800000 */
        /* <DEDUP_REMOVED lines=293> */
[----:B------:R-:W3:Y:S01]  /*13c0*/  @P0 LDC.64 R8, c[0x0][0x408] ;  /* 0x00010200ff080b82 */ /* 0x000ee20000000a00 */
[C---:B------:R-:W-:Y:S02]  /*13d0*/  IMAD R3, R4.reuse, UR4, R3 ;  /* 0x0000000404037c24 */ /* 0x040fe4000f8e0203 */
[----:B------:R-:W-:Y:S02]  /*13e0*/  IMAD R0, R4, UR5, R0 ;  /* 0x0000000504007c24 */ /* 0x000fe4000f8e0200 */
[----:B0-----:R-:W-:-:S05]  /*13f0*/  @P0 IMAD.HI.U32 R6, R11, R6, R10 ;  /* 0x000000060b060227 */ /* 0x001fca00078e000a */
[----:B------:R-:W-:-:S04]  /*1400*/  @P0 SHF.R.U32.HI R6, RZ, R7, R6 ;  /* 0x00000007ff060219 */ /* 0x000fc80000011606 */
[----:B------:R-:W-:-:S05]  /*1410*/  @P0 IADD3 R10, -R6, RZ, RZ ;  /* 0x000000ff060a0210 */ /* 0x000fca0007ffe1ff */
[----:B-1----:R-:W-:-:S04]  /*1420*/  @P0 IMAD R10, R10, R13, R11 ;  /* 0x0000000d0a0a0224 */ /* 0x002fc800078e020b */
[C---:B---3--:R-:W-:Y:S02]  /*1430*/  @P0 IMAD R3, R10.reuse, R8, R3 ;  /* 0x000000080a030224 */ /* 0x048fe400078e0203 */
[----:B------:R-:W-:-:S07]  /*1440*/  @P0 IMAD R0, R10, R9, R0 ;  /* 0x000000090a000224 */ /* 0x000fce00078e0200 */
.L_x_27466:
[----:B------:R-:W-:Y:S01]  /*1450*/  ULDC.64 UR4, c[0x0][0x418] ;  /* 0x0001060000047ab9 */ /* 0x000fe20000000a00 */
[----:B------:R-:W-:Y:S01]  /*1460*/  ULDC.64 UR8, c[0x0][0x420] ;  /* 0x0001080000087ab9 */ /* 0x000fe20000000a00 */
[----:B------:R-:W-:Y:S01]  /*1470*/  IADD3 R30, P0, R0, UR4, RZ ;  /* 0x00000004001e7c10 */ /* 0x000fe2000ff1e0ff */
[----:B------:R-:W-:-:S03]  /*1480*/  ULDC.64 UR6, c[0x0][0x410] ;  /* 0x0001040000067ab9 */ /* 0x000fc60000000a00 */
[----:B------:R-:W-:-:S06]  /*1490*/  IADD3.X R31, RZ, UR5, RZ, P0, !PT ;  /* 0x00000005ff1f7c10 */ /* 0x000fcc00087fe4ff */
[----:B------:R-:W3:Y:S01]  /*14a0*/  LDG.E.64 R30, desc[UR36][R30.64] ;  /* 0x000000241e1e7981 */ /* 0x000ee2000c1e1b00 */
[----:B------:R-:W-:Y:S01]  /*14b0*/  UIADD3 UR4, UP0, URZ, -UR8, URZ ;  /* 0x800000083f047290 */ /* 0x000fe2000ff1e03f */
[----:B------:R-:W-:Y:S01]  /*14c0*/  IADD3 R26, P2, R3, UR6, RZ ;  /* 0x00000006031a7c10 */ /* 0x000fe2000ff5e0ff */
[----:B------:R-:W-:Y:S02]  /*14d0*/  BSSY B6, `(.L_x_27467) ;  /* 0x0000018000067945 */ /* 0x000fe40003800000 */
[----:B------:R-:W-:Y:S02]  /*14e0*/  UIADD3.X UR5, URZ, ~UR9, URZ, UP0, !UPT ;  /* 0x800000093f057290 */ /* 0x000fe400087fe43f */
[----:B------:R-:W-:Y:S01]  /*14f0*/  IMAD.X R27, RZ, RZ, UR7, P2 ;  /* 0x00000007ff1b7e24 */ /* 0x000fe200090e06ff */
[C---:B---3--:R-:W-:Y:S02]  /*1500*/  ISETP.GE.U32.AND P1, PT, R30.reuse, UR8, PT ;  /* 0x000000081e007c0c */ /* 0x048fe4000bf26070 */
        /* <DEDUP_REMOVED lines=8> */
[----:B------:R-:W-:Y:S01]  /*1590*/  HFMA2.MMA R8, -RZ, RZ, 0, 9.17911529541015625e-06 ;  /* 0x0000009aff087435 */ /* 0x000fe200000001ff */
        /* <DEDUP_REMOVED lines=10> */
[----:B0-2---:R-:W-:Y:S05]  /*1640*/  CALL.ABS.NOINC R14 ;  /* 0x000000000e007343 */ /* 0x005fea0003c00000 */
.L_x_27468:
[----:B------:R-:W-:Y:S05]  /*1650*/  BSYNC B6 ;  /* 0x0000000000067941 */ /* 0x000fea0003800000 */
.L_x_27467:
[--C-:B------:R-:W-:Y:S01]  /*1660*/  SHF.R.S32.HI R3, RZ, 0x1f, R31.reuse ;  /* 0x0000001fff037819 */ /* 0x100fe2000001141f */
[----:B------:R-:W-:Y:S01]  /*1670*/  ULDC.64 UR4, c[0x0][0x420] ;  /* 0x0001080000047ab9 */ /* 0x000fe20000000a00 */
[----:B------:R-:W-:Y:S01]  /*1680*/  SHF.R.S32.HI R5, RZ, 0x1f, R31 ;  /* 0x0000001fff057819 */ /* 0x000fe2000001141f */
[----:B------:R-:W-:Y:S01]  /*1690*/  IMAD R23, R24, 0x200, R23 ;  /* 0x0000020018177824 */ /* 0x000fe200078e0217 */
[----:B------:R-:W-:Y:S02]  /*16a0*/  LOP3.LUT R3, R3, UR4, RZ, 0xc0, !PT ;  /* 0x0000000403037c12 */ /* 0x000fe4000f8ec0ff */
[----:B------:R-:W-:Y:S01]  /*16b0*/  LOP3.LUT R5, R5, UR5, RZ, 0xc0, !PT ;  /* 0x0000000505057c12 */ /* 0x000fe2000f8ec0ff */
[----:B------:R-:W-:Y:S01]  /*16c0*/  ULDC.64 UR4, c[0x0][0x428] ;  /* 0x00010a0000047ab9 */ /* 0x000fe20000000a00 */
[----:B------:R-:W-:Y:S02]  /*16d0*/  IADD3 R0, P0, R30, R3, RZ ;  /* 0x000000031e007210 */ /* 0x000fe40007f1e0ff */
[----:B------:R-:W-:-:S02]  /*16e0*/  LOP3.LUT R3, R18, 0xff, RZ, 0xc0, !PT ;  /* 0x000000ff12037812 */ /* 0x000fc400078ec0ff */
[----:B------:R-:W-:Y:S01]  /*16f0*/  IADD3.X R30, R31, R5, RZ, P0, !PT ;  /* 0x000000051f1e7210 */ /* 0x000fe200007fe4ff */
[----:B------:R-:W-:Y:S01]  /*1700*/  IMAD.WIDE.U32 R4, R0, UR4, RZ ;  /* 0x0000000400047c25 */ /* 0x000fe2000f8e00ff */
[----:B--2---:R-:W-:Y:S02]  /*1710*/  LOP3.LUT R8, R17, 0xff, RZ, 0xc0, !PT ;  /* 0x000000ff11087812 */ /* 0x004fe400078ec0ff */
[----:B------:R-:W-:Y:S01]  /*1720*/  LOP3.LUT R9, R19, 0xff, RZ, 0xc0, !PT ;  /* 0x000000ff13097812 */ /* 0x000fe200078ec0ff */
[----:B------:R-:W-:Y:S01]  /*1730*/  IMAD R7, R30, UR4, RZ ;  /* 0x000000041e077c24 */ /* 0x000fe2000f8e02ff */
[----:B------:R-:W-:Y:S02]  /*1740*/  LEA R6, P0, R4, R26, 0x3 ;  /* 0x0000001a04067211 */ /* 0x000fe400078018ff */
[----:B------:R-:W-:Y:S01]  /*1750*/  PRMT R3, R28, 0x7604, R3 ;  /* 0x000076041c037816 */ /* 0x000fe20000000003 */
[----:B------:R-:W-:Y:S01]  /*1760*/  IMAD R11, R0, UR5, R7 ;  /* 0x00000005000b7c24 */ /* 0x000fe2000f8e0207 */
[----:B------:R-:W-:-:S02]  /*1770*/  LOP3.LUT R7, R22, 0xff, RZ, 0xc0, !PT ;  /* 0x000000ff16077812 */ /* 0x000fc400078ec0ff */
[----:B------:R-:W-:Y:S02]  /*1780*/  PRMT R8, R25, 0x7604, R8 ;  /* 0x0000760419087816 */ /* 0x000fe40000000008 */
[----:B------:R-:W-:Y:S02]  /*1790*/  IADD3 R5, R5, R11, RZ ;  /* 0x0000000b05057210 */ /* 0x000fe40007ffe0ff */
[----:B------:R-:W-:Y:S02]  /*17a0*/  PRMT R0, R16, 0x7604, R7 ;  /* 0x0000760410007816 */ /* 0x000fe40000000007 */
[----:B------:R-:W-:Y:S02]  /*17b0*/  PRMT R9, R2, 0x7604, R9 ;  /* 0x0000760402097816 */ /* 0x000fe40000000009 */
[----:B------:R-:W-:Y:S02]  /*17c0*/  LEA.HI.X R7, R4, R27, R5, 0x3, P0 ;  /* 0x0000001b04077211 */ /* 0x000fe400000f1c05 */
[----:B------:R-:W-:-:S02]  /*17d0*/  PRMT R4, R0, 0x1054, R3 ;  /* 0x0000105400047816 */ /* 0x000fc40000000003 */
[----:B------:R-:W-:Y:S02]  /*17e0*/  PRMT R5, R9, 0x1054, R8 ;  /* 0x0000105409057816 */ /* 0x000fe40000000008 */
[----:B------:R-:W-:-:S03]  /*17f0*/  IADD3 R27, R23, 0x80, RZ ;  /* 0x00000080171b7810 */ /* 0x000fc60007ffe0ff */
[----:B------:R0:W-:Y:S02]  /*1800*/  STG.E.64 desc[UR36][R6.64], R4 ;  /* 0x0000000406007986 */ /* 0x0001e4000c101b24 */
[----:B0-----:R-:W-:Y:S01]  /*1810*/  MOV R4, R27 ;  /* 0x0000001b00047202 */ /* 0x001fe20000000f00 */
[----:B------:R-:W-:-:S07]  /*1820*/  IMAD.MOV.U32 R5, RZ, RZ, RZ ;  /* 0x000000ffff057224 */ /* 0x000fce00078e00ff */
.L_x_27465:
[----:B------:R-:W-:Y:S05]  /*1830*/  BSYNC B7 ;  /* 0x0000000000077941 */ /* 0x000fea0003800000 */
.L_x_27464:
        /* <DEDUP_REMOVED lines=307> */
.L_x_27471:
        /* <DEDUP_REMOVED lines=32> */
.L_x_27473:
[----:B------:R-:W-:Y:S05]  /*2d70*/  BSYNC B6 ;  /* 0x0000000000067941 */ /* 0x000fea0003800000 */
.L_x_27472:
[--C-:B------:R-:W-:Y:S01]  /*2d80*/  SHF.R.S32.HI R3, RZ, 0x1f, R31.reuse ;  /* 0x0000001fff037819 */ /* 0x100fe2000001141f */
[----:B------:R-:W-:Y:S01]  /*2d90*/  ULDC.64 UR4, c[0x0][0x420] ;  /* 0x0001080000047ab9 */ /* 0x000fe20000000a00 */
[----:B------:R-:W-:Y:S01]  /*2da0*/  SHF.R.S32.HI R5, RZ, 0x1f, R31 ;  /* 0x0000001fff057819 */ /* 0x000fe2000001141f */
[----:B------:R-:W-:Y:S01]  /*2db0*/  VIADD R27, R27, 0x80 ;  /* 0x000000801b1b7836 */ /* 0x000fe20000000000 */
[----:B------:R-:W-:Y:S02]  /*2dc0*/  LOP3.LUT R3, R3, UR4, RZ, 0xc0, !PT ;  /* 0x0000000403037c12 */ /* 0x000fe4000f8ec0ff */
[----:B------:R-:W-:Y:S01]  /*2dd0*/  LOP3.LUT R5, R5, UR5, RZ, 0xc0, !PT ;  /* 0x0000000505057c12 */ /* 0x000fe2000f8ec0ff */
[----:B------:R-:W-:Y:S01]  /*2de0*/  ULDC.64 UR4, c[0x0][0x428] ;  /* 0x00010a0000047ab9 */ /* 0x000fe20000000a00 */
[----:B------:R-:W-:Y:S02]  /*2df0*/  IADD3 R0, P0, R30, R3, RZ ;  /* 0x000000031e007210 */ /* 0x000fe40007f1e0ff */
[----:B------:R-:W-:-:S02]  /*2e00*/  LOP3.LUT R7, R18, 0xff, RZ, 0xc0, !PT ;  /* 0x000000ff12077812 */ /* 0x000fc400078ec0ff */
[----:B------:R-:W-:Y:S01]  /*2e10*/  IADD3.X R30, R31, R5, RZ, P0, !PT ;  /* 0x000000051f1e7210 */ /* 0x000fe200007fe4ff */
[----:B------:R-:W-:Y:S01]  /*2e20*/  IMAD.WIDE.U32 R4, R0, UR4, RZ ;  /* 0x0000000400047c25 */ /* 0x000fe2000f8e00ff */
[----:B------:R-:W-:Y:S02]  /*2e30*/  LOP3.LUT R9, R22, 0xff, RZ, 0xc0, !PT ;  /* 0x000000ff16097812 */ /* 0x000fe400078ec0ff */
[----:B--2---:R-:W-:Y:S01]  /*2e40*/  LOP3.LUT R8, R17, 0xff, RZ, 0xc0, !PT ;  /* 0x000000ff11087812 */ /* 0x004fe200078ec0ff */
[----:B------:R-:W-:Y:S01]  /*2e50*/  IMAD R3, R30, UR4, RZ ;  /* 0x000000041e037c24 */ /* 0x000fe2000f8e02ff */
[----:B------:R-:W-:Y:S02]  /*2e60*/  LOP3.LUT R11, R19, 0xff, RZ, 0xc0, !PT ;  /* 0x000000ff130b7812 */ /* 0x000fe400078ec0ff */
[----:B------:R-:W-:Y:S01]  /*2e70*/  PRMT R9, R16, 0x7604, R9 ;  /* 0x0000760410097816 */ /* 0x000fe20000000009 */
[----:B------:R-:W-:Y:S01]  /*2e80*/  IMAD R3, R0, UR5, R3 ;  /* 0x0000000500037c24 */ /* 0x000fe2000f8e0203 */
[----:B------:R-:W-:-:S02]  /*2e90*/  PRMT R0, R28, 0x7604, R7 ;  /* 0x000076041c007816 */ /* 0x000fc40000000007 */
[----:B------:R-:W-:Y:S02]  /*2ea0*/  LEA R6, P0, R4, R23, 0x3 ;  /* 0x0000001704067211 */ /* 0x000fe400078018ff */
[----:B------:R-:W-:Y:S01]  /*2eb0*/  IADD3 R3, R5, R3, RZ ;  /* 0x0000000305037210 */ /* 0x000fe20007ffe0ff */
[----:B------:R-:W-:Y:S01]  /*2ec0*/  HFMA2.MMA R5, -RZ, RZ, 0, 0 ;  /* 0x00000000ff057435 */ /* 0x000fe200000001ff */
[----:B------:R-:W-:Y:S02]  /*2ed0*/  PRMT R8, R25, 0x7604, R8 ;  /* 0x0000760419087816 */ /* 0x000fe40000000008 */
[----:B------:R-:W-:Y:S02]  /*2ee0*/  PRMT R11, R2, 0x7604, R11 ;  /* 0x00007604020b7816 */ /* 0x000fe4000000000b */
[----:B------:R-:W-:Y:S02]  /*2ef0*/  LEA.HI.X R7, R4, R24, R3, 0x3, P0 ;  /* 0x0000001804077211 */ /* 0x000fe400000f1c03 */
[----:B------:R-:W-:-:S02]  /*2f00*/  PRMT R10, R9, 0x1054, R0 ;  /* 0x00001054090a7816 */ /* 0x000fc40000000000 */
[----:B------:R-:W-:Y:S02]  /*2f10*/  PRMT R11, R11, 0x1054, R8 ;  /* 0x000010540b0b7816 */ /* 0x000fe40000000008 */
[----:B------:R-:W-:-:S03]  /*2f20*/  MOV R4, R27 ;  /* 0x0000001b00047202 */ /* 0x000fc60000000f00 */
[----:B------:R0:W-:Y:S04]  /*2f30*/  STG.E.64 desc[UR36][R6.64], R10 ;  /* 0x0000000a06007986 */ /* 0x0001e8000c101b24 */
.L_x_27470:
[----:B------:R-:W-:Y:S05]  /*2f40*/  BSYNC B7 ;  /* 0x0000000000077941 */ /* 0x000fea0003800000 */
.L_x_27469:
        /* <DEDUP_REMOVED lines=296> */
[----:B------:R-:W1:Y:S01]  /*41d0*/  @P0 LDC R3, c[0x0][0x33c] ;  /* 0x0000cf00ff030b82 */ /* 0x000e620000000800 */
[----:B------:R-:W-:-:S04]  /*41e0*/  IMAD R4, R4, UR6, R5 ;  /* 0x0000000604047c24 */ /* 0x000fc8000f8e0205 */
[C---:B------:R-:W-:Y:S02]  /*41f0*/  IMAD R23, R4.reuse, UR4, R23 ;  /* 0x0000000404177c24 */ /* 0x040fe4000f8e0217 */
[----:B------:R-:W-:Y:S01]  /*4200*/  IMAD R0, R4, UR5, R0 ;  /* 0x0000000504007c24 */ /* 0x000fe2000f8e0200 */
[----:B------:R-:W3:Y:S01]  /*4210*/  @P0 LDC.64 R8, c[0x0][0x408] ;  /* 0x00010200ff080b82 */ /* 0x000ee20000000a00 */
[----:B0-----:R-:W-:-:S05]  /*4220*/  @P0 IMAD.HI.U32 R6, R11, R6, R10 ;  /* 0x000000060b060227 */ /* 0x001fca00078e000a */
[----:B------:R-:W-:-:S05]  /*4230*/  @P0 SHF.R.U32.HI R6, RZ, R7, R6 ;  /* 0x00000007ff060219 */ /* 0x000fca0000011606 */
[----:B------:R-:W-:-:S04]  /*4240*/  @P0 IMAD.MOV R10, RZ, RZ, -R6 ;  /* 0x000000ffff0a0224 */ /* 0x000fc800078e0a06 */
[----:B-1----:R-:W-:-:S04]  /*4250*/  @P0 IMAD R10, R3, R10, R11 ;  /* 0x0000000a030a0224 */ /* 0x002fc800078e020b */
[C---:B---3--:R-:W-:Y:S02]  /*4260*/  @P0 IMAD R23, R10.reuse, R8, R23 ;  /* 0x000000080a170224 */ /* 0x048fe400078e0217 */
[----:B------:R-:W-:-:S07]  /*4270*/  @P0 IMAD R0, R10, R9, R0 ;  /* 0x000000090a000224 */ /* 0x000fce00078e0200 */
.L_x_27476:
        /* <DEDUP_REMOVED lines=22> */
[----:B------:R-:W1:Y:S01]  /*43e0*/  LDC.64 R14, c[0x4][R14] ;  /* 0x010000000e0e7b82 */ /* 0x000e620000000a00 */
[----:B------:R-:W-:Y:S01]  /*43f0*/  HFMA2.MMA R12, -RZ, RZ, 0, 5.9604644775390625e-08 ;  /* 0x00000001ff0c7435 */ /* 0x000fe200000001ff */
[----:B0-----:R-:W-:Y:S01]  /*4400*/  MOV R6, UR4 ;  /* 0x0000000400067c02 */ /* 0x001fe20008000f00 */
[----:B------:R-:W-:Y:S01]  /*4410*/  IMAD.U32 R7, RZ, RZ, UR5 ;  /* 0x00000005ff077e24 */ /* 0x000fe2000f8e00ff */
[----:B------:R-:W-:Y:S01]  /*4420*/  MOV R10, UR6 ;  /* 0x00000006000a7c02 */ /* 0x000fe20008000f00 */
[----:B------:R-:W-:Y:S01]  /*4430*/  IMAD.MOV.U32 R8, RZ, RZ, 0x9a ;  /* 0x0000009aff087424 */ /* 0x000fe200078e00ff */
[----:B------:R-:W-:-:S02]  /*4440*/  MOV R11, UR7 ;  /* 0x00000007000b7c02 */ /* 0x000fc40008000f00 */
[----:B------:R-:W-:-:S07]  /*4450*/  MOV R13, RZ ;  /* 0x000000ff000d7202 */ /* 0x000fce0000000f00 */
[----:B------:R-:W-:-:S07]  /*4460*/  LEPC R20, `(.L_x_27478) ;  /* 0x000000001014794e */ /* 0x000fce0000000000 */
[----:B-12---:R-:W-:Y:S05]  /*4470*/  CALL.ABS.NOINC R14 ;  /* 0x000000000e007343 */ /* 0x006fea0003c00000 */
.L_x_27478:
[----:B------:R-:W-:Y:S05]  /*4480*/  BSYNC B6 ;  /* 0x0000000000067941 */ /* 0x000fea0003800000 */
.L_x_27477:
[--C-:B------:R-:W-:Y:S01]  /*4490*/  SHF.R.S32.HI R3, RZ, 0x1f, R31.reuse ;  /* 0x0000001fff037819 */ /* 0x100fe2000001141f */
[----:B------:R-:W-:Y:S01]  /*44a0*/  ULDC.64 UR4, c[0x0][0x420] ;  /* 0x0001080000047ab9 */ /* 0x000fe20000000a00 */
[----:B------:R-:W-:Y:S02]  /*44b0*/  SHF.R.S32.HI R5, RZ, 0x1f, R31 ;  /* 0x0000001fff057819 */ /* 0x000fe4000001141f */
[----:B------:R-:W-:Y:S02]  /*44c0*/  LOP3.LUT R3, R3, UR4, RZ, 0xc0, !PT ;  /* 0x0000000403037c12 */ /* 0x000fe4000f8ec0ff */
[----:B------:R-:W-:Y:S01]  /*44d0*/  LOP3.LUT R5, R5, UR5, RZ, 0xc0, !PT ;  /* 0x0000000505057c12 */ /* 0x000fe2000f8ec0ff */
[----:B------:R-:W-:Y:S01]  /*44e0*/  ULDC.64 UR4, c[0x0][0x428] ;  /* 0x00010a0000047ab9 */ /* 0x000fe20000000a00 */
[----:B------:R-:W-:Y:S02]  /*44f0*/  IADD3 R0, P0, R30, R3, RZ ;  /* 0x000000031e007210 */ /* 0x000fe40007f1e0ff */
[----:B0-----:R-:W-:-:S02]  /*4500*/  LOP3.LUT R7, R18, 0xff, RZ, 0xc0, !PT ;  /* 0x000000ff12077812 */ /* 0x001fc400078ec0ff */
[----:B------:R-:W-:Y:S01]  /*4510*/  LOP3.LUT R9, R22, 0xff, RZ, 0xc0, !PT ;  /* 0x000000ff16097812 */ /* 0x000fe200078ec0ff */
[----:B------:R-:W-:Y:S01]  /*4520*/  IMAD.X R30, R31, 0x1, R5, P0 ;  /* 0x000000011f1e7824 */ /* 0x000fe200000e0605 */
[----:B--2---:R-:W-:Y:S01]  /*4530*/  LOP3.LUT R8, R17, 0xff, RZ, 0xc0, !PT ;  /* 0x000000ff11087812 */ /* 0x004fe200078ec0ff */
[----:B------:R-:W-:Y:S01]  /*4540*/  IMAD.WIDE.U32 R4, R0, UR4, RZ ;  /* 0x0000000400047c25 */ /* 0x000fe2000f8e00ff */
[----:B------:R-:W-:Y:S02]  /*4550*/  LOP3.LUT R11, R19, 0xff, RZ, 0xc0, !PT ;  /* 0x000000ff130b7812 */ /* 0x000fe400078ec0ff */
[----:B------:R-:W-:Y:S01]  /*4560*/  PRMT R9, R16, 0x7604, R9 ;  /* 0x0000760410097816 */ /* 0x000fe20000000009 */
[----:B------:R-:W-:Y:S01]  /*4570*/  IMAD R3, R30, UR4, RZ ;  /* 0x000000041e037c24 */ /* 0x000fe2000f8e02ff */
[----:B------:R-:W-:Y:S02]  /*4580*/  LEA R6, P0, R4, R23, 0x3 ;  /* 0x0000001704067211 */ /* 0x000fe400078018ff */
[----:B------:R-:W-:Y:S01]  /*4590*/  PRMT R8, R25, 0x7604, R8 ;  /* 0x0000760419087816 */ /* 0x000fe20000000008 */
[----:B------:R-:W-:Y:S01]  /*45a0*/  IMAD R3, R0, UR5, R3 ;  /* 0x0000000500037c24 */ /* 0x000fe2000f8e0203 */
[----:B------:R-:W-:-:S02]  /*45b0*/  PRMT R0, R28, 0x7604, R7 ;  /* 0x000076041c007816 */ /* 0x000fc40000000007 */
[----:B------:R-:W-:Y:S02]  /*45c0*/  PRMT R11, R2, 0x7604, R11 ;  /* 0x00007604020b7816 */ /* 0x000fe4000000000b */
[----:B------:R-:W-:Y:S01]  /*45d0*/  IADD3 R3, R5, R3, RZ ;  /* 0x0000000305037210 */ /* 0x000fe20007ffe0ff */
[----:B------:R-:W-:Y:S01]  /*45e0*/  HFMA2.MMA R5, -RZ, RZ, 0, 0 ;  /* 0x00000000ff057435 */ /* 0x000fe200000001ff */
[----:B------:R-:W-:Y:S02]  /*45f0*/  PRMT R10, R9, 0x1054, R0 ;  /* 0x00001054090a7816 */ /* 0x000fe40000000000 */
[----:B------:R-:W-:Y:S02]  /*4600*/  LEA.HI.X R7, R4, R24, R3, 0x3, P0 ;  /* 0x0000001804077211 */ /* 0x000fe400000f1c03 */
[----:B------:R-:W-:Y:S02]  /*4610*/  PRMT R11, R11, 0x1054, R8 ;  /* 0x000010540b0b7816 */ /* 0x000fe40000000008 */
[----:B------:R-:W-:-:S03]  /*4620*/  IADD3 R27, R27, 0x80, RZ ;  /* 0x000000801b1b7810 */ /* 0x000fc60007ffe0ff */
[----:B------:R1:W-:Y:S02]  /*4630*/  STG.E.64 desc[UR36][R6.64], R10 ;  /* 0x0000000a06007986 */ /* 0x0003e4000c101b24 */
[----:B------:R-:W-:-:S07]  /*4640*/  IMAD.MOV.U32 R4, RZ, RZ, R27 ;  /* 0x000000ffff047224 */ /* 0x000fce00078e001b */
.L_x_27475:
[----:B------:R-:W-:Y:S05]  /*4650*/  BSYNC B7 ;  /* 0x0000000000077941 */ /* 0x000fea0003800000 */
.L_x_27474:
[----:B------:R-:W-:Y:S02]  /*4660*/  ULDC.64 UR4, c[0x0][0x210] ;  /* 0x0000840000047ab9 */ /* 0x000fe40000000a00 */
[----:B------:R-:W-:-:S04]  /*4670*/  ISETP.GE.U32.AND P0, PT, R4, UR4, PT ;  /* 0x0000000404007c0c */ /* 0x000fc8000bf06070 */
[----:B------:R-:W-:-:S13]  /*4680*/  ISETP.GE.AND.EX P0, PT, R5, UR5, PT, P0 ;  /* 0x0000000505007c0c */ /* 0x000fda000bf06300 */
[----:B------:R-:W-:Y:S05]  /*4690*/  @P0 EXIT ;  /* 0x000000000000094d */ /* 0x000fea0003800000 */
[----:B------:R-:W3:Y:S01]  /*46a0*/  LDC R3, c[0x0][0x218] ;  /* 0x00008600ff037b82 */ /* 0x000ee20000000800 */
[----:B------:R-:W-:Y:S01]  /*46b0*/  MOV R0, RZ ;  /* 0x000000ff00007202 */ /* 0x000fe20000000f00 */
[----:B------:R-:W-:Y:S01]  /*46c0*/  IMAD.MOV.U32 R23, RZ, RZ, RZ ;  /* 0x000000ffff177224 */ /* 0x000fe200078e00ff */
[----:B---3--:R-:W-:-:S13]  /*46d0*/  ISETP.NE.AND P0, PT, R3, RZ, PT ;  /* 0x000000ff0300720c */ /* 0x008fda0003f05270 */
        /* <DEDUP_REMOVED lines=17> */
[----:B01----:R-:W-:-:S05]  /*47f0*/  IMAD.HI.U32 R6, R5, UR7, R4 ;  /* 0x0000000705067c27 */ /* 0x003fca000f8e0004 */
        /* <DEDUP_REMOVED lines=273> */
[----:B------:R-:W3:Y:S01]  /*5910*/  @P0 LDC.64 R8, c[0x0][0x408] ;  /* 0x00010200ff080b82 */ /* 0x000ee20000000a00 */
[----:B0-----:R-:W-:-:S05]  /*5920*/  @P0 IMAD.HI.U32 R6, R11, R6, R10 ;  /* 0x000000060b060227 */ /* 0x001fca00078e000a */
[----:B------:R-:W-:-:S04]  /*5930*/  @P0 SHF.R.U32.HI R6, RZ, R7, R6 ;  /* 0x00000007ff060219 */ /* 0x000fc80000011606 */
[----:B------:R-:W-:-:S05]  /*5940*/  @P0 IADD3 R10, -R6, RZ, RZ ;  /* 0x000000ff060a0210 */ /* 0x000fca0007ffe1ff */
[----:B-1----:R-:W-:-:S04]  /*5950*/  @P0 IMAD R10, R3, R10, R11 ;  /* 0x0000000a030a0224 */ /* 0x002fc800078e020b */
[C---:B---3--:R-:W-:Y:S02]  /*5960*/  @P0 IMAD R23, R10.reuse, R8, R23 ;  /* 0x000000080a170224 */ /* 0x048fe400078e0217 */
[----:B------:R-:W-:-:S07]  /*5970*/  @P0 IMAD R0, R10, R9, R0 ;  /* 0x000000090a000224 */ /* 0x000fce00078e0200 */
.L_x_27479:
        /* <DEDUP_REMOVED lines=22> */
[----:B------:R-:W3:Y:S01]  /*5ae0*/  LDC.64 R14, c[0x4][R14] ;  /* 0x010000000e0e7b82 */ /* 0x000ee20000000a00 */
[----:B------:R-:W-:Y:S01]  /*5af0*/  ULDC.64 UR4, c[0x4][0x4c0] ;  /* 0x0101300000047ab9 */ /* 0x000fe20000000a00 */
[----:B01----:R-:W-:Y:S01]  /*5b00*/  MOV R10, UR6 ;  /* 0x00000006000a7c02 */ /* 0x003fe20008000f00 */
[----:B------:R-:W-:Y:S01]  /*5b10*/  IMAD.U32 R7, RZ, RZ, UR5 ;  /* 0x00000005ff077e24 */ /* 0x000fe2000f8e00ff */
[----:B------:R-:W-:Y:S01]  /*5b20*/  MOV R6, UR4 ;  /* 0x0000000400067c02 */ /* 0x000fe20008000f00 */
[----:B------:R-:W-:Y:S01]  /*5b30*/  IMAD.MOV.U32 R12, RZ, RZ, 0x1 ;  /* 0x00000001ff0c7424 */ /* 0x000fe200078e00ff */
[----:B------:R-:W-:-:S02]  /*5b40*/  MOV R11, UR7 ;  /* 0x00000007000b7c02 */ /* 0x000fc40008000f00 */
[----:B------:R-:W-:-:S07]  /*5b50*/  MOV R13, RZ ;  /* 0x000000ff000d7202 */ /* 0x000fce0000000f00 */
[----:B------:R-:W-:-:S07]  /*5b60*/  LEPC R20, `(.L_x_27481) ;  /* 0x000000001014794e */ /* 0x000fce0000000000 */
[----:B--23--:R-:W-:Y:S05]  /*5b70*/  CALL.ABS.NOINC R14 ;  /* 0x000000000e007343 */ /* 0x00cfea0003c00000 */
.L_x_27481:
[----:B------:R-:W-:Y:S05]  /*5b80*/  BSYNC B6 ;  /* 0x0000000000067941 */ /* 0x000fea0003800000 */
.L_x_27480:
[--C-:B------:R-:W-:Y:S01]  /*5b90*/  SHF.R.S32.HI R3, RZ, 0x1f, R27.reuse ;  /* 0x0000001fff037819 */ /* 0x100fe2000001141b */
[----:B------:R-:W-:Y:S01]  /*5ba0*/  ULDC.64 UR4, c[0x0][0x420] ;  /* 0x0001080000047ab9 */ /* 0x000fe20000000a00 */
[----:B------:R-:W-:Y:S02]  /*5bb0*/  SHF.R.S32.HI R5, RZ, 0x1f, R27 ;  /* 0x0000001fff057819 */ /* 0x000fe4000001141b */
[----:B------:R-:W-:Y:S02]  /*5bc0*/  LOP3.LUT R3, R3, UR4, RZ, 0xc0, !PT ;  /* 0x0000000403037c12 */ /* 0x000fe4000f8ec0ff */
[----:B------:R-:W-:Y:S01]  /*5bd0*/  LOP3.LUT R5, R5, UR5, RZ, 0xc0, !PT ;  /* 0x0000000505057c12 */ /* 0x000fe2000f8ec0ff */
[----:B------:R-:W-:Y:S01]  /*5be0*/  ULDC.64 UR4, c[0x0][0x428] ;  /* 0x00010a0000047ab9 */ /* 0x000fe20000000a00 */
[----:B------:R-:W-:Y:S02]  /*5bf0*/  IADD3 R0, P0, R26, R3, RZ ;  /* 0x000000031a007210 */ /* 0x000fe40007f1e0ff */
[----:B012---:R-:W-:-:S02]  /*5c00*/  LOP3.LUT R6, R17, 0xff, RZ, 0xc0, !PT ;  /* 0x000000ff11067812 */ /* 0x007fc400078ec0ff */
[----:B------:R-:W-:Y:S02]  /*5c10*/  IADD3.X R26, R27, R5, RZ, P0, !PT ;  /* 0x000000051b1a7210 */ /* 0x000fe400007fe4ff */
[----:B------:R-:W-:Y:S02]  /*5c20*/  LOP3.LUT R5, R18, 0xff, RZ, 0xc0, !PT ;  /* 0x000000ff12057812 */ /* 0x000fe400078ec0ff */
[----:B------:R-:W-:Y:S01]  /*5c30*/  LOP3.LUT R19, R19, 0xff, RZ, 0xc0, !PT ;  /* 0x000000ff13137812 */ /* 0x000fe200078ec0ff */
[----:B------:R-:W-:Y:S01]  /*5c40*/  IMAD R3, R26, UR4, RZ ;  /* 0x000000041a037c24 */ /* 0x000fe2000f8e02ff */
[----:B------:R-:W-:Y:S01]  /*5c50*/  PRMT R28, R28, 0x7604, R5 ;  /* 0x000076041c1c7816 */ /* 0x000fe20000000005 */
[----:B------:R-:W-:Y:S01]  /*5c60*/  IMAD.WIDE.U32 R4, R0, UR4, RZ ;  /* 0x0000000400047c25 */ /* 0x000fe2000f8e00ff */
[----:B------:R-:W-:Y:S02]  /*5c70*/  LOP3.LUT R7, R22, 0xff, RZ, 0xc0, !PT ;  /* 0x000000ff16077812 */ /* 0x000fe400078ec0ff */
[----:B------:R-:W-:Y:S01]  /*5c80*/  PRMT R25, R25, 0x7604, R6 ;  /* 0x0000760419197816 */ /* 0x000fe20000000006 */
[----:B------:R-:W-:Y:S01]  /*5c90*/  IMAD R3, R0, UR5, R3 ;  /* 0x0000000500037c24 */ /* 0x000fe2000f8e0203 */
[----:B------:R-:W-:-:S02]  /*5ca0*/  LEA R6, P0, R4, R23, 0x3 ;  /* 0x0000001704067211 */ /* 0x000fc400078018ff */
[----:B------:R-:W-:Y:S02]  /*5cb0*/  PRMT R2, R2, 0x7604, R19 ;  /* 0x0000760402027816 */ /* 0x000fe40000000013 */
[----:B------:R-:W-:Y:S02]  /*5cc0*/  IADD3 R3, R5, R3, RZ ;  /* 0x0000000305037210 */ /* 0x000fe40007ffe0ff */
[----:B------:R-:W-:Y:S02]  /*5cd0*/  PRMT R5, R16, 0x7604, R7 ;  /* 0x0000760410057816 */ /* 0x000fe40000000007 */
[----:B------:R-:W-:Y:S02]  /*5ce0*/  LEA.HI.X R7, R4, R24, R3, 0x3, P0 ;  /* 0x0000001804077211 */ /* 0x000fe400000f1c03 */
[----:B------:R-:W-:Y:S02]  /*5cf0*/  PRMT R25, R2, 0x1054, R25 ;  /* 0x0000105402197816 */ /* 0x000fe40000000019 */
[----:B------:R-:W-:-:S05]  /*5d00*/  PRMT R24, R5, 0x1054, R28 ;  /* 0x0000105405187816 */ /* 0x000fca000000001c */
[----:B------:R-:W-:Y:S01]  /*5d10*/  STG.E.64 desc[UR36][R6.64], R24 ;  /* 0x0000001806007986 */ /* 0x000fe2000c101b24 */
[----:B------:R-:W-:Y:S05]  /*5d20*/  EXIT ;  /* 0x000000000000794d */ /* 0x000fea0003800000 */
.L_x_27482:
        /* <DEDUP_REMOVED lines=13> */
.L_x_28167:


//--------------------- .text._ZN2at6native24index_elementwise_kernelILi128ELi4EZNS0_22index_fill_kernel_implINS0_10OpaqueTypeILi4EEEEEvRNS_14TensorIteratorElllT_EUliE_EEvlT1_ --------------------------
	.section	.text._ZN2at6native24index_elementwise_kernelILi128ELi4EZNS0_22index_fill_kernel_implINS0_10OpaqueTypeILi4EEEEEvRNS_14TensorIteratorElllT_EUliE_EEvlT1_,"ax",@progbits
	.align	128
        .global         _ZN2at6native24index_elementwise_kernelILi128ELi4EZNS0_22index_fill_kernel_implINS0_10OpaqueTypeILi4EEEEEvRNS_14TensorIteratorElllT_EUliE_EEvlT1_
        .type           _ZN2at6native24index_elementwise_kernelILi128ELi4EZNS0_22index_fill_kernel_implINS0_10OpaqueTypeILi4EEEEEvRNS_14TensorIteratorElllT_EUliE_EEvlT1_,@function
        .size           _ZN2at6native24index_elementwise_kernelILi128ELi4EZNS0_22index_fill_kernel_implINS0_10OpaqueTypeILi4EEEEEvRNS_14TensorIteratorElllT_EUliE_EEvlT1_,(.L_x_28168 - _ZN2at6native24index_elementwise_kernelILi128ELi4EZNS0_22index_fill_kernel_implINS0_10OpaqueTypeILi4EEEEEvRNS_14TensorIteratorElllT_EUliE_EEvlT1_)
        .other          _ZN2at6native24index_elementwise_kernelILi128ELi4EZNS0_22index_fill_kernel_implINS0_10OpaqueTypeILi4EEEEEvRNS_14TensorIteratorElllT_EUliE_EEvlT1_,@"STO_CUDA_ENTRY STV_DEFAULT"
_ZN2at6native24index_elementwise_kernelILi128ELi4EZNS0_22index_fill_kernel_implINS0_10OpaqueTypeILi4EEEEEvRNS_14TensorIteratorElllT_EUliE_EEvlT1_:
.text._ZN2at6native24index_elementwise_kernelILi128ELi4EZNS0_22index_fill_kernel_implINS0_10OpaqueTypeILi4EEEEEvRNS_14TensorIteratorElllT_EUliE_EEvlT1_:
[----:B------:R-:W0:Y:S01]  /*0000*/  LDC R1, c[0x0][0x28] ;  /* 0x00000a00ff017b82 */ /* 0x000e220000000800 */
[----:B------:R-:W1:Y:S01]  /*0010*/  S2R R26, SR_CTAID.X ;  /* 0x00000000001a7919 */ /* 0x000e620000002500 */
[----:B------:R-:W-:-:S06]  /*0020*/  ULDC.64 UR4, c[0x0][0x210] ;  /* 0x0000840000047ab9 */ /* 0x000fcc0000000a00 */
[----:B------:R-:W2:Y:S01]  /*0030*/  LDC.U8 R22, c[0x0][0x430] ;  /* 0x00010c00ff167b82 */ /* 0x000ea20000000000 */
[----:B------:R-:W-:Y:S01]  /*0040*/  ULDC.64 UR36, c[0x0][0x208] ;  /* 0x0000820000247ab9 */ /* 0x000fe20000000a00 */
[----:B------:R-:W1:Y:S01]  /*0050*/  S2R R25, SR_TID.X ;  /* 0x0000000000197919 */ /* 0x000e620000002100 */
[----:B------:R-:W-:Y:S01]  /*0060*/  BSSY B7, `(.L_x_27483) ;  /* 0x0000170000077945 */ /* 0x000fe20003800000 */
[----:B------:R-:W-:-:S04]  /*0070*/  IMAD.MOV.U32 R5, RZ, RZ, RZ ;  /* 0x000000ffff057224 */ /* 0x000fc800078e00ff */
[----:B------:R-:W3:Y:S08]  /*0080*/  LDC.U8 R19, c[0x0][0x431] ;  /* 0x00010c40ff137b82 */ /* 0x000ef00000000000 */
[----:B------:R-:W4:Y:S08]  /*0090*/  LDC.U8 R18, c[0x0][0x432] ;  /* 0x00010c80ff127b82 */ /* 0x000f300000000000 */
[----:B------:R-:W0:Y:S01]  /*00a0*/  LDC.U8 R2, c[0x0][0x433] ;  /* 0x00010cc0ff027b82 */ /* 0x000e220000000000 */
[----:B-1----:R-:W-:-:S04]  /*00b0*/  LEA R4, R26, R25, 0x9 ;  /* 0x000000191a047211 */ /* 0x002fc800078e48ff */
[----:B------:R-:W-:Y:S02]  /*00c0*/  ISETP.GE.U32.AND P0, PT, R4, UR4, PT ;  /* 0x0000000404007c0c */ /* 0x000fe4000bf06070 */
[----:B------:R-:W-:Y:S02]  /*00d0*/  MOV R23, R4 ;  /* 0x0000000400177202 */ /* 0x000fe40000000f00 */
[----:B------:R-:W-:-:S13]  /*00e0*/  ISETP.GE.AND.EX P0, PT, RZ, UR5, PT, P0 ;  /* 0x00000005ff007c0c */ /* 0x000fda000bf06300 */
[----:B--2---:R-:W-:Y:S05]  /*00f0*/  @P0 BRA `(.L_x_27484) ;  /* 0x0000001400980947 */ /* 0x004fea0003800000 */
[----:B------:R-:W1:Y:S01]  /*0100*/  LDC R8, c[0x0][0x218] ;  /* 0x00008600ff087b82 */ /* 0x000e620000000800 */
[----:B------:R-:W-:Y:S01]  /*0110*/  HFMA2.MMA R0, -RZ, RZ, 0, 0 ;  /* 0x00000000ff007435 */ /* 0x000fe200000001ff */
        /* <DEDUP_REMOVED lines=294> */
[----:B------:R-:W5:Y:S01]  /*1380*/  @P0 LDC.64 R6, c[0x0][0x408] ;  /* 0x00010200ff060b82 */ /* 0x000f620000000a00 */
[----:B-1----:R-:W-:-:S05]  /*1390*/  @P0 IMAD.HI.U32 R10, R9, R10, R8 ;  /* 0x0000000a090a0227 */ /* 0x002fca00078e0008 */
[----:B------:R-:W-:-:S04]  /*13a0*/  @P0 SHF.R.U32.HI R10, RZ, R11, R10 ;  /* 0x0000000bff0a0219 */ /* 0x000fc8000001160a */
[----:B------:R-:W-:-:S05]  /*13b0*/  @P0 IADD3 R8, -R10, RZ, RZ ;  /* 0x000000ff0a080210 */ /* 0x000fca0007ffe1ff */
[----:B--2---:R-:W-:-:S04]  /*13c0*/  @P0 IMAD R8, R8, R13, R9 ;  /* 0x0000000d08080224 */ /* 0x004fc800078e0209 */
[C---:B-----5:R-:W-:Y:S02]  /*13d0*/  @P0 IMAD R3, R8.reuse, R6, R3 ;  /* 0x0000000608030224 */ /* 0x060fe400078e0203 */
[----:B------:R-:W-:-:S07]  /*13e0*/  @P0 IMAD R0, R8, R7, R0 ;  /* 0x0000000708000224 */ /* 0x000fce00078e0200 */
.L_x_27485:
        /* <DEDUP_REMOVED lines=22> */
[----:B------:R-:W1:Y:S01]  /*1550*/  LDC.64 R14, c[0x4][R14] ;  /* 0x010000000e0e7b82 */ /* 0x000e620000000a00 */
        /* <DEDUP_REMOVED lines=8> */
[----:B01-34-:R-:W-:Y:S05]  /*15e0*/  CALL.ABS.NOINC R14 ;  /* 0x000000000e007343 */ /* 0x01bfea0003c00000 */
.L_x_27487:
[----:B------:R-:W-:Y:S05]  /*15f0*/  BSYNC B6 ;  /* 0x0000000000067941 */ /* 0x000fea0003800000 */
.L_x_27486:
[--C-:B------:R-:W-:Y:S01]  /*1600*/  SHF.R.S32.HI R3, RZ, 0x1f, R17.reuse ;  /* 0x0000001fff037819 */ /* 0x100fe20000011411 */
[----:B------:R-:W-:Y:S01]  /*1610*/  ULDC.64 UR4, c[0x0][0x420] ;  /* 0x0001080000047ab9 */ /* 0x000fe20000000a00 */
[----:B------:R-:W-:Y:S02]  /*1620*/  SHF.R.S32.HI R5, RZ, 0x1f, R17 ;  /* 0x0000001fff057819 */ /* 0x000fe40000011411 */
[----:B------:R-:W-:Y:S02]  /*1630*/  LOP3.LUT R3, R3, UR4, RZ, 0xc0, !PT ;  /* 0x0000000403037c12 */ /* 0x000fe4000f8ec0ff */
[----:B------:R-:W-:Y:S01]  /*1640*/  LOP3.LUT R5, R5, UR5, RZ, 0xc0, !PT ;  /* 0x0000000505057c12 */ /* 0x000fe2000f8ec0ff */
[----:B------:R-:W-:Y:S01]  /*1650*/  ULDC.64 UR4, c[0x0][0x428] ;  /* 0x00010a0000047ab9 */ /* 0x000fe20000000a00 */
[----:B------:R-:W-:-:S04]  /*1660*/  IADD3 R0, P0, R16, R3, RZ ;  /* 0x0000000310007210 */ /* 0x000fc80007f1e0ff */
[----:B------:R-:W-:Y:S01]  /*1670*/  IADD3.X R16, R17, R5, RZ, P0, !PT ;  /* 0x0000000511107210 */ /* 0x000fe200007fe4ff */
[----:B------:R-:W-:-:S04]  /*1680*/  IMAD.WIDE.U32 R4, R0, UR4, RZ ;  /* 0x0000000400047c25 */ /* 0x000fc8000f8e00ff */
[----:B------:R-:W-:Y:S01]  /*1690*/  IMAD R3, R16, UR4, RZ ;  /* 0x0000000410037c24 */ /* 0x000fe2000f8e02ff */
[----:B------:R-:W-:-:S03]  /*16a0*/  LEA R6, P0, R4, R24, 0x2 ;  /* 0x0000001804067211 */ /* 0x000fc600078010ff */
[----:B------:R-:W-:Y:S01]  /*16b0*/  IMAD R7, R0, UR5, R3 ;  /* 0x0000000500077c24 */ /* 0x000fe2000f8e0203 */
[----:B---3--:R-:W-:-:S04]  /*16c0*/  PRMT R3, R19, 0x7604, R22 ;  /* 0x0000760413037816 */ /* 0x008fc80000000016 */
[----:B------:R-:W-:Y:S01]  /*16d0*/  IADD3 R0, R5, R7, RZ ;  /* 0x0000000705007210 */ /* 0x000fe20007ffe0ff */
[----:B------:R-:W-:Y:S01]  /*16e0*/  HFMA2.MMA R5, -RZ, RZ, 0, 0 ;  /* 0x00000000ff057435 */ /* 0x000fe200000001ff */
[----:B----4-:R-:W-:Y:S02]  /*16f0*/  PRMT R3, R18, 0x7054, R3 ;  /* 0x0000705412037816 */ /* 0x010fe40000000003 */
[----:B------:R-:W-:Y:S01]  /*1700*/  LEA.HI.X R7, R4, R23, R0, 0x2, P0 ;  /* 0x0000001704077211 */ /* 0x000fe200000f1400 */
[----:B------:R-:W-:Y:S01]  /*1710*/  IMAD R23, R26, 0x200, R25 ;  /* 0x000002001a177824 */ /* 0x000fe200078e0219 */
[----:B0-----:R-:W-:-:S04]  /*1720*/  PRMT R3, R2, 0x654, R3 ;  /* 0x0000065402037816 */ /* 0x001fc80000000003 */
[----:B------:R-:W-:Y:S01]  /*1730*/  IADD3 R23, R23, 0x80, RZ ;  /* 0x0000008017177810 */ /* 0x000fe20007ffe0ff */
[----:B------:R1:W-:Y:S03]  /*1740*/  STG.E desc[UR36][R6.64], R3 ;  /* 0x0000000306007986 */ /* 0x0003e6000c101924 */
[----:B------:R-:W-:-:S07]  /*1750*/  MOV R4, R23 ;  /* 0x0000001700047202 */ /* 0x000fce0000000f00 */
.L_x_27484:
[----:B------:R-:W-:Y:S05]  /*1760*/  BSYNC B7 ;  /* 0x0000000000077941 */ /* 0x000fea0003800000 */
.L_x_27483:
[----:B------:R-:W-:Y:S01]  /*1770*/  ULDC.64 UR4, c[0x0][0x210] ;  /* 0x0000840000047ab9 */ /* 0x000fe20000000a00 */
[----:B------:R-:W-:Y:S01]  /*1780*/  BSSY B7, `(.L_x_27488) ;  /* 0x0000169000077945 */ /* 0x000fe20003800000 */
[----:B------:R-:W-:-:S04]  /*1790*/  ISETP.GE.U32.AND P0, PT, R4, UR4, PT ;  /* 0x0000000404007c0c */ /* 0x000fc8000bf06070 */
[----:B------:R-:W-:-:S13]  /*17a0*/  ISETP.GE.AND.EX P0, PT, R5, UR5, PT, P0 ;  /* 0x0000000505007c0c */ /* 0x000fda000bf06300 */
[----:B------:R-:W-:Y:S05]  /*17b0*/  @P0 BRA `(.L_x_27489) ;  /* 0x0000001400940947 */ /* 0x000fea0003800000 */
[----:B-1----:R-:W1:Y:S01]  /*17c0*/  LDC R3, c[0x0][0x218] ;  /* 0x00008600ff037b82 */ /* 0x002e620000000800 */
[----:B------:R-:W-:Y:S01]  /*17d0*/  IMAD.MOV.U32 R0, RZ, RZ, RZ ;  /* 0x000000ffff007224 */ /* 0x000fe200078e00ff */
[----:B------:R-:W-:Y:S02]  /*17e0*/  MOV R25, RZ ;  /* 0x000000ff00197202 */ /* 0x000fe40000000f00 */
[----:B-1----:R-:W-:-:S13]  /*17f0*/  ISETP.NE.AND P0, PT, R3, RZ, PT ;  /* 0x000000ff0300720c */ /* 0x002fda0003f05270 */
[----:B------:R-:W-:Y:S05]  /*1800*/  @!P0 BRA `(.L_x_27490) ;  /* 0x0000001000a88947 */ /* 0x000fea0003800000 */
[----:B------:R-:W-:Y:S01]  /*1810*/  HFMA2.MMA R4, -RZ, RZ, 0, 0 ;  /* 0x00000000ff047435 */ /* 0x000fe200000001ff */
[----:B------:R-:W-:Y:S01]  /*1820*/  MOV R5, R23 ;  /* 0x0000001700057202 */ /* 0x000fe20000000f00 */
[----:B------:R-:W-:Y:S01]  /*1830*/  ULDC.64 UR4, c[0x0][0x220] ;  /* 0x0000880000047ab9 */ /* 0x000fe20000000a00 */
[----:B------:R-:W-:-:S07]  /*1840*/  ISETP.NE.AND P0, PT, R3, 0x1, PT ;  /* 0x000000010300780c */ /* 0x000fce0003f05270 */
        /* <DEDUP_REMOVED lines=278> */
[----:B------:R-:W1:Y:S03]  /*29b0*/  @P0 LDC.64 R10, c[0x0][0x340] ;  /* 0x0000d000ff0a0b82 */ /* 0x000e660000000a00 */
[----:B------:R-:W-:Y:S01]  /*29c0*/  SHF.R.U32.HI R9, RZ, UR4, R8 ;  /* 0x00000004ff097c19 */ /* 0x000fe20008011608 */
[----:B------:R-:W-:Y:S01]  /*29d0*/  ULDC.64 UR4, c[0x0][0x400] ;  /* 0x0001000000047ab9 */ /* 0x000fe20000000a00 */
[----:B------:R-:W-:Y:S02]  /*29e0*/  @P0 MOV R8, RZ ;  /* 0x000000ff00080202 */ /* 0x000fe40000000f00 */
[----:B------:R-:W-:Y:S01]  /*29f0*/  IADD3 R4, -R9, RZ, RZ ;  /* 0x000000ff09047210 */ /* 0x000fe20007ffe1ff */
[----:B------:R-:W2:Y:S04]  /*2a00*/  @P0 LDC R3, c[0x0][0x33c] ;  /* 0x0000cf00ff030b82 */ /* 0x000ea80000000800 */
[----:B------:R-:W-:-:S04]  /*2a10*/  IMAD R4, R4, UR6, R5 ;  /* 0x0000000604047c24 */ /* 0x000fc8000f8e0205 */
[----:B------:R-:W5:Y:S01]  /*2a20*/  @P0 LDC.64 R6, c[0x0][0x408] ;  /* 0x00010200ff060b82 */ /* 0x000f620000000a00 */
[C---:B------:R-:W-:Y:S02]  /*2a30*/  IMAD R25, R4.reuse, UR4, R25 ;  /* 0x0000000404197c24 */ /* 0x040fe4000f8e0219 */
[----:B------:R-:W-:Y:S02]  /*2a40*/  IMAD R0, R4, UR5, R0 ;  /* 0x0000000504007c24 */ /* 0x000fe4000f8e0200 */
[----:B-1----:R-:W-:-:S05]  /*2a50*/  @P0 IMAD.HI.U32 R10, R9, R10, R8 ;  /* 0x0000000a090a0227 */ /* 0x002fca00078e0008 */
[----:B------:R-:W-:-:S05]  /*2a60*/  @P0 SHF.R.U32.HI R10, RZ, R11, R10 ;  /* 0x0000000bff0a0219 */ /* 0x000fca000001160a */
[----:B------:R-:W-:-:S04]  /*2a70*/  @P0 IMAD.MOV R8, RZ, RZ, -R10 ;  /* 0x000000ffff080224 */ /* 0x000fc800078e0a0a */
[----:B--2---:R-:W-:-:S04]  /*2a80*/  @P0 IMAD R8, R3, R8, R9 ;  /* 0x0000000803080224 */ /* 0x004fc800078e0209 */
[C---:B-----5:R-:W-:Y:S02]  /*2a90*/  @P0 IMAD R25, R8.reuse, R6, R25 ;  /* 0x0000000608190224 */ /* 0x060fe400078e0219 */
[----:B------:R-:W-:-:S07]  /*2aa0*/  @P0 IMAD R0, R8, R7, R0 ;  /* 0x0000000708000224 */ /* 0x000fce00078e0200 */
.L_x_27490:
        /* <DEDUP_REMOVED lines=22> */
[----:B------:R-:W1:Y:S01]  /*2c10*/  LDC.64 R14, c[0x4][R14] ;  /* 0x010000000e0e7b82 */ /* 0x000e620000000a00 */
        /* <DEDUP_REMOVED lines=8> */
[----:B01-34-:R-:W-:Y:S05]  /*2ca0*/  CALL.ABS.NOINC R14 ;  /* 0x000000000e007343 */ /* 0x01bfea0003c00000 */
.L_x_27492:
[----:B------:R-:W-:Y:S05]  /*2cb0*/  BSYNC B6 ;  /* 0x0000000000067941 */ /* 0x000fea0003800000 */
.L_x_27491:
        /* <DEDUP_REMOVED lines=8> */
[----:B------:R-:W-:Y:S01]  /*2d40*/  IADD3 R23, R23, 0x80, RZ ;  /* 0x0000008017177810 */ /* 0x000fe20007ffe0ff */
[----:B------:R-:W-:Y:S02]  /*2d50*/  IMAD.X R16, R17, 0x1, R5, P0 ;  /* 0x0000000111107824 */ /* 0x000fe400000e0605 */
[----:B------:R-:W-:-:S04]  /*2d60*/  IMAD.WIDE.U32 R4, R0, UR4, RZ ;  /* 0x0000000400047c25 */ /* 0x000fc8000f8e00ff */
[----:B------:R-:W-:Y:S01]  /*2d70*/  IMAD R3, R16, UR4, RZ ;  /* 0x0000000410037c24 */ /* 0x000fe2000f8e02ff */
[----:B------:R-:W-:-:S03]  /*2d80*/  LEA R6, P0, R4, R25, 0x2 ;  /* 0x0000001904067211 */ /* 0x000fc600078010ff */
[----:B------:R-:W-:-:S05]  /*2d90*/  IMAD R3, R0, UR5, R3 ;  /* 0x0000000500037c24 */ /* 0x000fca000f8e0203 */
[----:B------:R-:W-:Y:S02]  /*2da0*/  IADD3 R3, R5, R3, RZ ;  /* 0x0000000305037210 */ /* 0x000fe40007ffe0ff */
[----:B----4-:R-:W-:Y:S02]  /*2db0*/  PRMT R5, R18, 0x7054, R7 ;  /* 0x0000705412057816 */ /* 0x010fe40000000007 */
[----:B------:R-:W-:Y:S02]  /*2dc0*/  LEA.HI.X R7, R4, R24, R3, 0x2, P0 ;  /* 0x0000001804077211 */ /* 0x000fe400000f1403 */
[----:B0-----:R-:W-:Y:S02]  /*2dd0*/  PRMT R5, R2, 0x654, R5 ;  /* 0x0000065402057816 */ /* 0x001fe40000000005 */
[----:B------:R-:W-:-:S03]  /*2de0*/  MOV R4, R23 ;  /* 0x0000001700047202 */ /* 0x000fc60000000f00 */
[----:B------:R0:W-:Y:S02]  /*2df0*/  STG.E desc[UR36][R6.64], R5 ;  /* 0x0000000506007986 */ /* 0x0001e4000c101924 */
[----:B0-----:R-:W-:-:S07]  /*2e00*/  IMAD.MOV.U32 R5, RZ, RZ, RZ ;  /* 0x000000ffff057224 */ /* 0x001fce00078e00ff */
.L_x_27489:
[----:B------:R-:W-:Y:S05]  /*2e10*/  BSYNC B7 ;  /* 0x0000000000077941 */ /* 0x000fea0003800000 */
.L_x_27488:
[----:B------:R-:W-:Y:S01]  /*2e20*/  ULDC.64 UR4, c[0x0][0x210] ;  /* 0x0000840000047ab9 */ /* 0x000fe20000000a00 */
[----:B------:R-:W-:Y:S01]  /*2e30*/  BSSY B7, `(.L_x_27493) ;  /* 0x0000169000077945 */ /* 0x000fe20003800000 */
[----:B------:R-:W-:-:S04]  /*2e40*/  ISETP.GE.U32.AND P0, PT, R4, UR4, PT ;  /* 0x0000000404007c0c */ /* 0x000fc8000bf06070 */
[----:B------:R-:W-:-:S13]  /*2e50*/  ISETP.GE.AND.EX P0, PT, R5, UR5, PT, P0 ;  /* 0x0000000505007c0c */ /* 0x000fda000bf06300 */
[----:B------:R-:W-:Y:S05]  /*2e60*/  @P0 BRA `(.L_x_27494) ;  /* 0x0000001400940947 */ /* 0x000fea0003800000 */
[----:B-1----:R-:W1:Y:S01]  /*2e70*/  LDC R3, c[0x0][0x218] ;  /* 0x00008600ff037b82 */ /* 0x002e620000000800 */
[----:B------:R-:W-:Y:S01]  /*2e80*/  HFMA2.MMA R0, -RZ, RZ, 0, 0 ;  /* 0x00000000ff007435 */ /* 0x000fe200000001ff */
[----:B------:R-:W-:Y:S02]  /*2e90*/  MOV R25, RZ ;  /* 0x000000ff00197202 */ /* 0x000fe40000000f00 */
[----:B-1----:R-:W-:-:S13]  /*2ea0*/  ISETP.NE.AND P0, PT, R3, RZ, PT ;  /* 0x000000ff0300720c */ /* 0x002fda0003f05270 */
        /* <DEDUP_REMOVED lines=285> */
[----:B------:R-:W-:Y:S01]  /*4080*/  @P0 MOV R8, RZ ;  /* 0x000000ff00080202 */ /* 0x000fe20000000f00 */
[----:B------:R-:W-:Y:S02]  /*4090*/  ULDC.64 UR4, c[0x0][0x400] ;  /* 0x0001000000047ab9 */ /* 0x000fe40000000a00 */
[----:B------:R-:W-:-:S04]  /*40a0*/  IMAD.MOV R4, RZ, RZ, -R9 ;  /* 0x000000ffff047224 */ /* 0x000fc800078e0a09 */
        /* <DEDUP_REMOVED lines=11> */
.L_x_27495:
        /* <DEDUP_REMOVED lines=31> */
[----:B01-34-:R-:W-:Y:S05]  /*4350*/  CALL.ABS.NOINC R14 ;  /* 0x000000000e007343 */ /* 0x01bfea0003c00000 */
.L_x_27497:
[----:B------:R-:W-:Y:S05]  /*4360*/  BSYNC B6 ;  /* 0x0000000000067941 */ /* 0x000fea0003800000 */
.L_x_27496:
        /* <DEDUP_REMOVED lines=9> */
[----:B------:R-:W-:Y:S01]  /*4400*/  IMAD.WIDE.U32 R4, R0, UR4, RZ ;  /* 0x0000000400047c25 */ /* 0x000fe2000f8e00ff */
[----:B------:R-:W-:-:S03]  /*4410*/  IADD3 R23, R23, 0x80, RZ ;  /* 0x0000008017177810 */ /* 0x000fc60007ffe0ff */
[----:B------:R-:W-:Y:S01]  /*4420*/  IMAD R3, R16, UR4, RZ ;  /* 0x0000000410037c24 */ /* 0x000fe2000f8e02ff */
[----:B------:R-:W-:-:S03]  /*4430*/  LEA R6, P0, R4, R25, 0x2 ;  /* 0x0000001904067211 */ /* 0x000fc600078010ff */
[----:B------:R-:W-:-:S05]  /*4440*/  IMAD R3, R0, UR5, R3 ;  /* 0x0000000500037c24 */ /* 0x000fca000f8e0203 */
[----:B------:R-:W-:Y:S02]  /*4450*/  IADD3 R3, R5, R3, RZ ;  /* 0x0000000305037210 */ /* 0x000fe40007ffe0ff */
[----:B----4-:R-:W-:Y:S02]  /*4460*/  PRMT R5, R18, 0x7054, R7 ;  /* 0x0000705412057816 */ /* 0x010fe40000000007 */
[----:B------:R-:W-:Y:S01]  /*4470*/  LEA.HI.X R7, R4, R24, R3, 0x2, P0 ;  /* 0x0000001804077211 */ /* 0x000fe200000f1403 */
[----:B------:R-:W-:Y:S01]  /*4480*/  IMAD.MOV.U32 R4, RZ, RZ, R23 ;  /* 0x000000ffff047224 */ /* 0x000fe200078e0017 */
[----:B0-----:R-:W-:-:S05]  /*4490*/  PRMT R5, R2, 0x654, R5 ;  /* 0x0000065402057816 */ /* 0x001fca0000000005 */
[----:B------:R0:W-:Y:S02]  /*44a0*/  STG.E desc[UR36][R6.64], R5 ;  /* 0x0000000506007986 */ /* 0x0001e4000c101924 */
[----:B0-----:R-:W-:-:S11]  /*44b0*/  HFMA2.MMA R5, -RZ, RZ, 0, 0 ;  /* 0x00000000ff057435 */ /* 0x001fd600000001ff */
.L_x_27494:
[----:B------:R-:W-:Y:S05]  /*44c0*/  BSYNC B7 ;  /* 0x0000000000077941 */ /* 0x000fea0003800000 */
.L_x_27493:
[----:B------:R-:W-:Y:S02]  /*44d0*/  ULDC.64 UR4, c[0x0][0x210] ;  /* 0x0000840000047ab9 */ /* 0x000fe40000000a00 */
[----:B------:R-:W-:-:S04]  /*44e0*/  ISETP.GE.U32.AND P0, PT, R4, UR4, PT ;  /* 0x0000000404007c0c */ /* 0x000fc8000bf06070 */
[----:B------:R-:W-:-:S13]  /*44f0*/  ISETP.GE.AND.EX P0, PT, R5, UR5, PT, P0 ;  /* 0x0000000505007c0c */ /* 0x000fda000bf06300 */
[----:B------:R-:W-:Y:S05]  /*4500*/  @P0 EXIT ;  /* 0x000000000000094d */ /* 0x000fea0003800000 */
[----:B------:R-:W2:Y:S01]  /*4510*/  LDC R8, c[0x0][0x218] ;  /* 0x00008600ff087b82 */ /* 0x000ea20000000800 */
[----:B-1----:R-:W-:Y:S01]  /*4520*/  HFMA2.MMA R3, -RZ, RZ, 0, 0 ;  /* 0x00000000ff037435 */ /* 0x002fe200000001ff */
[----:B------:R-:W-:Y:S02]  /*4530*/  MOV R0, RZ ;  /* 0x000000ff00007202 */ /* 0x000fe40000000f00 */
        /* <DEDUP_REMOVED lines=286> */
[----:B------:R-:W-:Y:S01]  /*5720*/  @P0 IMAD.MOV.U32 R8, RZ, RZ, RZ ;  /* 0x000000ffff080224 */ /* 0x000fe200078e00ff */
[----:B------:R-:W-:Y:S02]  /*5730*/  ULDC.64 UR4, c[0x0][0x400] ;  /* 0x0001000000047ab9 */ /* 0x000fe40000000a00 */
[C---:B------:R-:W-:Y:S01]  /*5740*/  IADD3 R11, -R9.reuse, RZ, RZ ;  /* 0x000000ff090b7210 */ /* 0x040fe20007ffe1ff */
[----:B------:R-:W2:Y:S08]  /*5750*/  @P0 LDC R15, c[0x0][0x33c] ;  /* 0x0000cf00ff0f0b82 */ /* 0x000eb00000000800 */
[----:B------:R-:W5:Y:S01]  /*5760*/  @P0 LDC.64 R6, c[0x0][0x408] ;  /* 0x00010200ff060b82 */ /* 0x000f620000000a00 */
[----:B-1----:R-:W-:-:S05]  /*5770*/  @P0 IMAD.HI.U32 R4, R9, R12, R8 ;  /* 0x0000000c09040227 */ /* 0x002fca00078e0008 */
[----:B------:R-:W-:Y:S01]  /*5780*/  @P0 SHF.R.U32.HI R8, RZ, R13, R4 ;  /* 0x0000000dff080219 */ /* 0x000fe20000011604 */
[----:B------:R-:W-:-:S03]  /*5790*/  IMAD R4, R11, UR6, R5 ;  /* 0x000000060b047c24 */ /* 0x000fc6000f8e0205 */
[----:B------:R-:W-:Y:S01]  /*57a0*/  @P0 IADD3 R8, -R8, RZ, RZ ;  /* 0x000000ff08080210 */ /* 0x000fe20007ffe1ff */
[C---:B------:R-:W-:Y:S02]  /*57b0*/  IMAD R3, R4.reuse, UR4, R3 ;  /* 0x0000000404037c24 */ /* 0x040fe4000f8e0203 */
[----:B------:R-:W-:Y:S02]  /*57c0*/  IMAD R0, R4, UR5, R0 ;  /* 0x0000000504007c24 */ /* 0x000fe4000f8e0200 */
[----:B--2---:R-:W-:-:S04]  /*57d0*/  @P0 IMAD R8, R15, R8, R9 ;  /* 0x000000080f080224 */ /* 0x004fc800078e0209 */
[C---:B-----5:R-:W-:Y:S02]  /*57e0*/  @P0 IMAD R3, R8.reuse, R6, R3 ;  /* 0x0000000608030224 */ /* 0x060fe400078e0203 */
[----:B------:R-:W-:-:S07]  /*57f0*/  @P0 IMAD R0, R8, R7, R0 ;  /* 0x0000000708000224 */ /* 0x000fce00078e0200 */
.L_x_27498:
        /* <DEDUP_REMOVED lines=32> */
.L_x_27500:
[----:B------:R-:W-:Y:S05]  /*5a00*/  BSYNC B6 ;  /* 0x0000000000067941 */ /* 0x000fea0003800000 */
.L_x_27499:
        /* <DEDUP_REMOVED lines=10> */
[----:B----4-:R-:W-:-:S03]  /*5ab0*/  PRMT R19, R18, 0x7054, R19 ;  /* 0x0000705412137816 */ /* 0x010fc60000000013 */
[----:B------:R-:W-:Y:S01]  /*5ac0*/  IMAD R3, R16, UR4, RZ ;  /* 0x0000000410037c24 */ /* 0x000fe2000f8e02ff */
[----:B------:R-:W-:Y:S02]  /*5ad0*/  LEA R6, P0, R4, R23, 0x2 ;  /* 0x0000001704067211 */ /* 0x000fe400078010ff */
[----:B0-----:R-:W-:Y:S01]  /*5ae0*/  PRMT R19, R2, 0x654, R19 ;  /* 0x0000065402137816 */ /* 0x001fe20000000013 */
[----:B------:R-:W-:-:S05]  /*5af0*/  IMAD R3, R0, UR5, R3 ;  /* 0x0000000500037c24 */ /* 0x000fca000f8e0203 */
[----:B------:R-:W-:-:S04]  /*5b00*/  IADD3 R3, R5, R3, RZ ;  /* 0x0000000305037210 */ /* 0x000fc80007ffe0ff */
[----:B------:R-:W-:-:S05]  /*5b10*/  LEA.HI.X R7, R4, R24, R3, 0x2, P0 ;  /* 0x0000001804077211 */ /* 0x000fca00000f1403 */
[----:B------:R-:W-:Y:S01]  /*5b20*/  STG.E desc[UR36][R6.64], R19 ;  /* 0x0000001306007986 */ /* 0x000fe2000c101924 */
[----:B------:R-:W-:Y:S05]  /*5b30*/  EXIT ;  /* 0x000000000000794d */ /* 0x000fea0003800000 */
.L_x_27501:
        /* <DEDUP_REMOVED lines=12> */
.L_x_28168:


//--------------------- .text._ZN2at6native24index_elementwise_kernelILi128ELi4EZNS0_22index_fill_kernel_implINS0_10OpaqueTypeILi1EEEEEvRNS_14TensorIteratorElllT_EUliE_EEvlT1_ --------------------------
	.section	.text._ZN2at6native24index_elementwise_kernelILi128ELi4EZNS0_22index_fill_kernel_implINS0_10OpaqueTypeILi1EEEEEvRNS_14TensorIteratorElllT_EUliE_EEvlT1_,"ax",@progbits
	.align	128
        .global         _ZN2at6native24index_elementwise_kernelILi128ELi4EZNS0_22index_fill_kernel_implINS0_10OpaqueTypeILi1EEEEEvRNS_14TensorIteratorElllT_EUliE_EEvlT1_
        .type           _ZN2at6native24index_elementwise_kernelILi128ELi4EZNS0_22index_fill_kernel_implINS0_10OpaqueTypeILi1EEEEEvRNS_14TensorIteratorElllT_EUliE_EEvlT1_,@function
        .size           _ZN2at6native24index_elementwise_kernelILi128ELi4EZNS0_22index_fill_kernel_implINS0_10OpaqueTypeILi1EEEEEvRNS_14TensorIteratorElllT_EUliE_EEvlT1_,(.L_x_28169 - _ZN2at6native24index_elementwise_kernelILi128ELi4EZNS0_22index_fill_kernel_implINS0_10OpaqueTypeILi1EEEEEvRNS_14TensorIteratorElllT_EUliE_EEvlT1_)
        .other          _ZN2at6native24index_elementwise_kernelILi128ELi4EZNS0_22index_fill_kernel_implINS0_10OpaqueTypeILi1EEEEEvRNS_14TensorIteratorElllT_EUliE_EEvlT1_,@"STO_CUDA_ENTRY STV_DEFAULT"
_ZN2at6native24index_elementwise_kernelILi128ELi4EZNS0_22index_fill_kernel_implINS0_10OpaqueTypeILi1EEEEEvRNS_14TensorIteratorElllT_EUliE_EEvlT1_:
.text._ZN2at6native24index_elementwise_kernelILi128ELi4EZNS0_22index_fill_kernel_implINS0_10OpaqueTypeILi1EEEEEvRNS_14TensorIteratorElllT_EUliE_EEvlT1_:
[----:B------:R-:W0:Y:S01]  /*0000*/  LDC R1, c[0x0][0x28] ;  /* 0x00000a00ff017b82 */ /* 0x000e220000000800 */
[----:B------:R-:W1:Y:S01]  /*0010*/  S2R R24, SR_CTAID.X ;  /* 0x0000000000187919 */ /* 0x000e620000002500 */
[----:B------:R-:W-:-:S06]  /*0020*/  ULDC.64 UR4, c[0x0][0x210] ;  /* 0x0000840000047ab9 */ /* 0x000fcc0000000a00 */
[----:B------:R-:W2:Y:S01]  /*0030*/  LDC.U8 R18, c[0x0][0x430] ;  /* 0x00010c00ff127b82 */ /* 0x000ea20000000000 */
[----:B------:R-:W-:Y:S01]  /*0040*/  ULDC.64 UR36, c[0x0][0x208] ;  /* 0x0000820000247ab9 */ /* 0x000fe20000000a00 */
[----:B------:R-:W1:Y:S01]  /*0050*/  S2R R23, SR_TID.X ;  /* 0x0000000000177919 */ /* 0x000e620000002100 */
[----:B------:R-:W-:Y:S01]  /*0060*/  BSSY B7, `(.L_x_27502) ;  /* 0x0000169000077945 */ /* 0x000fe20003800000 */
[----:B------:R-:W-:Y:S01]  /*0070*/  HFMA2.MMA R3, -RZ, RZ, 0, 0 ;  /* 0x00000000ff037435 */ /* 0x000fe200000001ff */
        /* <DEDUP_REMOVED lines=308> */
.L_x_27504:
        /* <DEDUP_REMOVED lines=29> */
.L_x_27506:
[----:B------:R-:W-:Y:S05]  /*1590*/  BSYNC B6 ;  /* 0x0000000000067941 */ /* 0x000fea0003800000 */
.L_x_27505:
[--C-:B------:R-:W-:Y:S01]  /*15a0*/  SHF.R.S32.HI R5, RZ, 0x1f, R17.reuse ;  /* 0x0000001fff057819 */ /* 0x100fe20000011411 */
[----:B------:R-:W-:Y:S01]  /*15b0*/  ULDC.64 UR4, c[0x0][0x420] ;  /* 0x0001080000047ab9 */ /* 0x000fe20000000a00 */
[----:B------:R-:W-:Y:S01]  /*15c0*/  SHF.R.S32.HI R3, RZ, 0x1f, R17 ;  /* 0x0000001fff037819 */ /* 0x000fe20000011411 */
[----:B------:R-:W-:Y:S01]  /*15d0*/  IMAD.MOV.U32 R2, RZ, RZ, R22 ;  /* 0x000000ffff027224 */ /* 0x000fe200078e0016 */
[----:B------:R-:W-:Y:S01]  /*15e0*/  LOP3.LUT R5, R5, UR4, RZ, 0xc0, !PT ;  /* 0x0000000405057c12 */ /* 0x000fe2000f8ec0ff */
[----:B------:R-:W-:Y:S01]  /*15f0*/  ULDC.64 UR6, c[0x0][0x410] ;  /* 0x0001040000067ab9 */ /* 0x000fe20000000a00 */
[----:B------:R-:W-:Y:S01]  /*1600*/  LOP3.LUT R3, R3, UR5, RZ, 0xc0, !PT ;  /* 0x0000000503037c12 */ /* 0x000fe2000f8ec0ff */
[----:B------:R-:W-:Y:S01]  /*1610*/  ULDC.64 UR4, c[0x0][0x428] ;  /* 0x00010a0000047ab9 */ /* 0x000fe20000000a00 */
[----:B------:R-:W-:Y:S02]  /*1620*/  IADD3 R5, P0, R16, R5, RZ ;  /* 0x0000000510057210 */ /* 0x000fe40007f1e0ff */
[----:B------:R-:W-:-:S02]  /*1630*/  LEA R19, R24, R23, 0x9 ;  /* 0x0000001718137211 */ /* 0x000fc400078e48ff */
[----:B------:R-:W-:Y:S01]  /*1640*/  IADD3.X R16, R17, R3, RZ, P0, !PT ;  /* 0x0000000311107210 */ /* 0x000fe200007fe4ff */
[----:B------:R-:W-:Y:S01]  /*1650*/  HFMA2.MMA R3, -RZ, RZ, 0, 0 ;  /* 0x00000000ff037435 */ /* 0x000fe200000001ff */
[----:B------:R-:W-:-:S03]  /*1660*/  IADD3 R19, R19, 0x80, RZ ;  /* 0x0000008013137810 */ /* 0x000fc60007ffe0ff */
[----:B------:R-:W-:-:S04]  /*1670*/  IMAD R16, R16, UR4, RZ ;  /* 0x0000000410107c24 */ /* 0x000fc8000f8e02ff */
[----:B------:R-:W-:-:S04]  /*1680*/  IMAD.WIDE.U32 R2, R5, UR4, R2 ;  /* 0x0000000405027c25 */ /* 0x000fc8000f8e0002 */
[----:B------:R-:W-:Y:S01]  /*1690*/  IMAD R5, R5, UR5, R16 ;  /* 0x0000000505057c24 */ /* 0x000fe2000f8e0210 */
[----:B------:R-:W-:-:S04]  /*16a0*/  IADD3 R2, P0, R2, UR6, RZ ;  /* 0x0000000602027c10 */ /* 0x000fc8000ff1e0ff */
[----:B------:R-:W-:-:S05]  /*16b0*/  IADD3.X R3, R3, UR7, R5, P0, !PT ;  /* 0x0000000703037c10 */ /* 0x000fca00087fe405 */
[----:B------:R0:W-:Y:S02]  /*16c0*/  STG.E.U8 desc[UR36][R2.64], R18 ;  /* 0x0000001202007986 */ /* 0x0001e4000c101124 */
[----:B0-----:R-:W-:Y:S01]  /*16d0*/  IMAD.MOV.U32 R2, RZ, RZ, R19 ;  /* 0x000000ffff027224 */ /* 0x001fe200078e0013 */
[----:B------:R-:W-:-:S07]  /*16e0*/  MOV R3, RZ ;  /* 0x000000ff00037202 */ /* 0x000fce0000000f00 */
.L_x_27503:
[----:B------:R-:W-:Y:S05]  /*16f0*/  BSYNC B7 ;  /* 0x0000000000077941 */ /* 0x000fea0003800000 */
.L_x_27502:
        /* <DEDUP_REMOVED lines=308> */
.L_x_27509:
[----:B------:R-:W-:Y:S02]  /*2a40*/  ULDC.64 UR4, c[0x0][0x418] ;  /* 0x0001060000047ab9 */ /* 0x000fe40000000a00 */
[----:B------:R-:W-:-:S04]  /*2a50*/  IADD3 R16, P0, R0, UR4, RZ ;  /* 0x0000000400107c10 */ /* 0x000fc8000ff1e0ff */
[----:B------:R-:W-:Y:S01]  /*2a60*/  IADD3.X R17, RZ, UR5, RZ, P0, !PT ;  /* 0x00000005ff117c10 */ /* 0x000fe200087fe4ff */
[----:B------:R-:W-:-:S05]  /*2a70*/  ULDC.64 UR4, c[0x0][0x420] ;  /* 0x0001080000047ab9 */ /* 0x000fca0000000a00 */
        /* <DEDUP_REMOVED lines=25> */
.L_x_27511:
[----:B------:R-:W-:Y:S05]  /*2c10*/  BSYNC B6 ;  /* 0x0000000000067941 */ /* 0x000fea0003800000 */
.L_x_27510:
[--C-:B------:R-:W-:Y:S01]  /*2c20*/  SHF.R.S32.HI R5, RZ, 0x1f, R17.reuse ;  /* 0x0000001fff057819 */ /* 0x100fe20000011411 */
[----:B------:R-:W-:Y:S01]  /*2c30*/  ULDC.64 UR4, c[0x0][0x420] ;  /* 0x0001080000047ab9 */ /* 0x000fe20000000a00 */
[----:B------:R-:W-:Y:S01]  /*2c40*/  SHF.R.S32.HI R3, RZ, 0x1f, R17 ;  /* 0x0000001fff037819 */ /* 0x000fe20000011411 */
[----:B------:R-:W-:Y:S01]  /*2c50*/  HFMA2.MMA R23, -RZ, RZ, 0, 0 ;  /* 0x00000000ff177435 */ /* 0x000fe200000001ff */
[----:B------:R-:W-:Y:S01]  /*2c60*/  LOP3.LUT R5, R5, UR4, RZ, 0xc0, !PT ;  /* 0x0000000405057c12 */ /* 0x000fe2000f8ec0ff */
[----:B------:R-:W-:Y:S01]  /*2c70*/  ULDC.64 UR6, c[0x0][0x410] ;  /* 0x0001040000067ab9 */ /* 0x000fe20000000a00 */
[----:B------:R-:W-:Y:S01]  /*2c80*/  LOP3.LUT R3, R3, UR5, RZ, 0xc0, !PT ;  /* 0x0000000503037c12 */ /* 0x000fe2000f8ec0ff */
[----:B------:R-:W-:Y:S01]  /*2c90*/  ULDC.64 UR4, c[0x0][0x428] ;  /* 0x00010a0000047ab9 */ /* 0x000fe20000000a00 */
[----:B------:R-:W-:Y:S02]  /*2ca0*/  IADD3 R5, P0, R16, R5, RZ ;  /* 0x0000000510057210 */ /* 0x000fe40007f1e0ff */
[----:B------:R-:W-:-:S02]  /*2cb0*/  IADD3 R19, R19, 0x80, RZ ;  /* 0x0000008013137810 */ /* 0x000fc40007ffe0ff */
[----:B------:R-:W-:Y:S01]  /*2cc0*/  IADD3.X R16, R17, R3, RZ, P0, !PT ;  /* 0x0000000311107210 */ /* 0x000fe200007fe4ff */
[----:B------:R-:W-:-:S04]  /*2cd0*/  IMAD.WIDE.U32 R2, R5, UR4, R22 ;  /* 0x0000000405027c25 */ /* 0x000fc8000f8e0016 */
[----:B------:R-:W-:Y:S01]  /*2ce0*/  IMAD R16, R16, UR4, RZ ;  /* 0x0000000410107c24 */ /* 0x000fe2000f8e02ff */
[----:B------:R-:W-:-:S03]  /*2cf0*/  IADD3 R2, P0, R2, UR6, RZ ;  /* 0x0000000602027c10 */ /* 0x000fc6000ff1e0ff */
[----:B------:R-:W-:-:S05]  /*2d00*/  IMAD R5, R5, UR5, R16 ;  /* 0x0000000505057c24 */ /* 0x000fca000f8e0210 */
[----:B------:R-:W-:-:S05]  /*2d10*/  IADD3.X R3, R3, UR7, R5, P0, !PT ;  /* 0x0000000703037c10 */ /* 0x000fca00087fe405 */
[----:B------:R0:W-:Y:S02]  /*2d20*/  STG.E.U8 desc[UR36][R2.64], R18 ;  /* 0x0000001202007986 */ /* 0x0001e4000c101124 */
[----:B0-----:R-:W-:Y:S01]  /*2d30*/  IMAD.MOV.U32 R2, RZ, RZ, R19 ;  /* 0x000000ffff027224 */ /* 0x001fe200078e0013 */
[----:B------:R-:W-:-:S07]  /*2d40*/  MOV R3, RZ ;  /* 0x000000ff00037202 */ /* 0x000fce0000000f00 */
.L_x_27508:
[----:B------:R-:W-:Y:S05]  /*2d50*/  BSYNC B7 ;  /* 0x0000000000077941 */ /* 0x000fea0003800000 */
.L_x_27507:
        /* <DEDUP_REMOVED lines=308> */
.L_x_27514:
[----:B------:R-:W-:Y:S02]  /*40a0*/  ULDC.64 UR4, c[0x0][0x418] ;  /* 0x0001060000047ab9 */ /* 0x000fe40000000a00 */
[----:B------:R-:W-:-:S05]  /*40b0*/  IADD3 R16, P0, R0, UR4, RZ ;  /* 0x0000000400107c10 */ /* 0x000fca000ff1e0ff */
[----:B------:R-:W-:Y:S01]  /*40c0*/  IMAD.X R17, RZ, RZ, UR5, P0 ;  /* 0x00000005ff117e24 */ /* 0x000fe200080e06ff */
        /* <DEDUP_REMOVED lines=18> */
[----:B------:R-:W-:Y:S01]  /*41f0*/  HFMA2.MMA R13, -RZ, RZ, 0, 0 ;  /* 0x00000000ff0d7435 */ /* 0x000fe200000001ff */
[----:B------:R-:W-:Y:S01]  /*4200*/  MOV R6, UR4 ;  /* 0x0000000400067c02 */ /* 0x000fe20008000f00 */
[----:B------:R-:W-:Y:S01]  /*4210*/  IMAD.U32 R10, RZ, RZ, UR6 ;  /* 0x00000006ff0a7e24 */ /* 0x000fe2000f8e00ff */
[----:B------:R-:W-:-:S02]  /*4220*/  MOV R7, UR5 ;  /* 0x0000000500077c02 */ /* 0x000fc40008000f00 */
[----:B------:R-:W-:Y:S02]  /*4230*/  MOV R11, UR7 ;  /* 0x00000007000b7c02 */ /* 0x000fe40008000f00 */
[----:B------:R-:W-:-:S07]  /*4240*/  MOV R12, 0x1 ;  /* 0x00000001000c7802 */ /* 0x000fce0000000f00 */
[----:B------:R-:W-:-:S07]  /*4250*/  LEPC R20, `(.L_x_27516) ;  /* 0x000000001014794e */ /* 0x000fce0000000000 */
[----:B0-----:R-:W-:Y:S05]  /*4260*/  CALL.ABS.NOINC R2 ;  /* 0x0000000002007343 */ /* 0x001fea0003c00000 */
.L_x_27516:
[----:B------:R-:W-:Y:S05]  /*4270*/  BSYNC B6 ;  /* 0x0000000000067941 */ /* 0x000fea0003800000 */
.L_x_27515:
[--C-:B------:R-:W-:Y:S01]  /*4280*/  SHF.R.S32.HI R5, RZ, 0x1f, R17.reuse ;  /* 0x0000001fff057819 */ /* 0x100fe20000011411 */
[----:B------:R-:W-:Y:S01]  /*4290*/  ULDC.64 UR4, c[0x0][0x420] ;  /* 0x0001080000047ab9 */ /* 0x000fe20000000a00 */
[----:B------:R-:W-:Y:S01]  /*42a0*/  SHF.R.S32.HI R3, RZ, 0x1f, R17 ;  /* 0x0000001fff037819 */ /* 0x000fe20000011411 */
[----:B------:R-:W-:Y:S01]  /*42b0*/  ULDC.64 UR6, c[0x0][0x410] ;  /* 0x0001040000067ab9 */ /* 0x000fe20000000a00 */
[----:B------:R-:W-:Y:S02]  /*42c0*/  LOP3.LUT R5, R5, UR4, RZ, 0xc0, !PT ;  /* 0x0000000405057c12 */ /* 0x000fe4000f8ec0ff */
[----:B------:R-:W-:Y:S01]  /*42d0*/  LOP3.LUT R3, R3, UR5, RZ, 0xc0, !PT ;  /* 0x0000000503037c12 */ /* 0x000fe2000f8ec0ff */
[----:B------:R-:W-:Y:S01]  /*42e0*/  ULDC.64 UR4, c[0x0][0x428] ;  /* 0x00010a0000047ab9 */ /* 0x000fe20000000a00 */
[----:B------:R-:W-:Y:S02]  /*42f0*/  IADD3 R5, P0, R16, R5, RZ ;  /* 0x0000000510057210 */ /* 0x000fe40007f1e0ff */
[----:B------:R-:W-:-:S02]  /*4300*/  MOV R23, RZ ;  /* 0x000000ff00177202 */ /* 0x000fc40000000f00 */
[----:B------:R-:W-:Y:S01]  /*4310*/  IADD3 R19, R19, 0x80, RZ ;  /* 0x0000008013137810 */ /* 0x000fe20007ffe0ff */
[----:B------:R-:W-:Y:S02]  /*4320*/  IMAD.X R16, R17, 0x1, R3, P0 ;  /* 0x0000000111107824 */ /* 0x000fe400000e0603 */
[----:B------:R-:W-:-:S04]  /*4330*/  IMAD.WIDE.U32 R2, R5, UR4, R22 ;  /* 0x0000000405027c25 */ /* 0x000fc8000f8e0016 */
[----:B------:R-:W-:Y:S01]  /*4340*/  IMAD R16, R16, UR4, RZ ;  /* 0x0000000410107c24 */ /* 0x000fe2000f8e02ff */
[----:B------:R-:W-:-:S03]  /*4350*/  IADD3 R2, P0, R2, UR6, RZ ;  /* 0x0000000602027c10 */ /* 0x000fc6000ff1e0ff */
[----:B------:R-:W-:-:S05]  /*4360*/  IMAD R5, R5, UR5, R16 ;  /* 0x0000000505057c24 */ /* 0x000fca000f8e0210 */
[----:B------:R-:W-:-:S05]  /*4370*/  IADD3.X R3, R3, UR7, R5, P0, !PT ;  /* 0x0000000703037c10 */ /* 0x000fca00087fe405 */
[----:B------:R0:W-:Y:S02]  /*4380*/  STG.E.U8 desc[UR36][R2.64], R18 ;  /* 0x0000001202007986 */ /* 0x0001e4000c101124 */
[----:B0-----:R-:W-:Y:S01]  /*4390*/  HFMA2.MMA R3, -RZ, RZ, 0, 0 ;  /* 0x00000000ff037435 */ /* 0x001fe200000001ff */
[----:B------:R-:W-:-:S10]  /*43a0*/  MOV R2, R19 ;  /* 0x0000001300027202 */ /* 0x000fd40000000f00 */
.L_x_27513:
[----:B------:R-:W-:Y:S05]  /*43b0*/  BSYNC B7 ;  /* 0x0000000000077941 */ /* 0x000fea0003800000 */
.L_x_27512:
        /* <DEDUP_REMOVED lines=10> */
[----:B------:R-:W-:Y:S01]  /*4460*/  MOV R3, R19 ;  /* 0x0000001300037202 */ /* 0x000fe20000000f00 */
[----:B------:R-:W-:Y:S01]  /*4470*/  ULDC.64 UR4, c[0x0][0x220] ;  /* 0x0000880000047ab9 */ /* 0x000fe20000000a00 */
[----:B------:R-:W-:-:S07]  /*4480*/  ISETP.NE.AND P0, PT, R6, 0x1, PT ;  /* 0x000000010600780c */ /* 0x000fce0003f05270 */
        /* <DEDUP_REMOVED lines=294> */
.L_x_27517:
        /* <DEDUP_REMOVED lines=29> */
.L_x_27519:
[----:B------:R-:W-:Y:S05]  /*58c0*/  BSYNC B6 ;  /* 0x0000000000067941 */ /* 0x000fea0003800000 */
.L_x_27518:
        /* <DEDUP_REMOVED lines=8> */
[----:B------:R-:W-:-:S04]  /*5950*/  IADD3 R5, P0, R16, R5, RZ ;  /* 0x0000000510057210 */ /* 0x000fc80007f1e0ff */
[----:B------:R-:W-:Y:S01]  /*5960*/  IADD3.X R16, R17, R3, RZ, P0, !PT ;  /* 0x0000000311107210 */ /* 0x000fe200007fe4ff */
[----:B------:R-:W-:-:S04]  /*5970*/  IMAD.WIDE.U32 R2, R5, UR4, R22 ;  /* 0x0000000405027c25 */ /* 0x000fc8000f8e0016 */
[----:B------:R-:W-:Y:S01]  /*5980*/  IMAD R16, R16, UR4, RZ ;  /* 0x0000000410107c24 */ /* 0x000fe2000f8e02ff */
[----:B------:R-:W-:-:S03]  /*5990*/  IADD3 R2, P0, R2, UR6, RZ ;  /* 0x0000000602027c10 */ /* 0x000fc6000ff1e0ff */
[----:B------:R-:W-:-:S05]  /*59a0*/  IMAD R5, R5, UR5, R16 ;  /* 0x0000000505057c24 */ /* 0x000fca000f8e0210 */
[----:B------:R-:W-:-:S05]  /*59b0*/  IADD3.X R3, R3, UR7, R5, P0, !PT ;  /* 0x0000000703037c10 */ /* 0x000fca00087fe405 */
[----:B------:R-:W-:Y:S01]  /*59c0*/  STG.E.U8 desc[UR36][R2.64], R18 ;  /* 0x0000001202007986 */ /* 0x000fe2000c101124 */
[----:B------:R-:W-:Y:S05]  /*59d0*/  EXIT ;  /* 0x000000000000794d */ /* 0x000fea0003800000 */
.L_x_27520:
        /* <DEDUP_REMOVED lines=10> */
.L_x_28169:


//--------------------- .text._ZN2at6native24index_elementwise_kernelILi128ELi4EZNS0_16gpu_index_kernelIZNS0_17index_kernel_implINS0_10OpaqueTypeILi16EEEEEvRNS_18TensorIteratorBaseEN3c108ArrayRefIlEESA_EUlPcPKclE_EEvS7_SA_SA_RKT_bEUliE_EEvlT1_ --------------------------
	.section	.text._ZN2at6native24index_elementwise_kernelILi128ELi4EZNS0_16gpu_index_kernelIZNS0_17index_kernel_implINS0_10OpaqueTypeILi16EEEEEvRNS_18TensorIteratorBaseEN3c108ArrayRefIlEESA_EUlPcPKclE_EEvS7_SA_SA_RKT_bEUliE_EEvlT1_,"ax",@progbits
	.align	128
        .global         _ZN2at6native24index_elementwise_kernelILi128ELi4EZNS0_16gpu_index_kernelIZNS0_17index_kernel_implINS0_10OpaqueTypeILi16EEEEEvRNS_18TensorIteratorBaseEN3c108ArrayRefIlEESA_EUlPcPKclE_EEvS7_SA_SA_RKT_bEUliE_EEvlT1_
        .type           _ZN2at6native24index_elementwise_kernelILi128ELi4EZNS0_16gpu_index_kernelIZNS0_17index_kernel_implINS0_10OpaqueTypeILi16EEEEEvRNS_18TensorIteratorBaseEN3c108ArrayRefIlEESA_EUlPcPKclE_EEvS7_SA_SA_RKT_bEUliE_EEvlT1_,@function
        .size           _ZN2at6native24index_elementwise_kernelILi128ELi4EZNS0_16gpu_index_kernelIZNS0_17index_kernel_implINS0_10OpaqueTypeILi16EEEEEvRNS_18TensorIteratorBaseEN3c108ArrayRefIlEESA_EUlPcPKclE_EEvS7_SA_SA_RKT_bEUliE_EEvlT1_,(.L_x_28170 - _ZN2at6native24index_elementwise_kernelILi128ELi4EZNS0_16gpu_index_kernelIZNS0_17index_kernel_implINS0_10OpaqueTypeILi16EEEEEvRNS_18TensorIteratorBaseEN3c108ArrayRefIlEESA_EUlPcPKclE_EEvS7_SA_SA_RKT_bEUliE_EEvlT1_)
        .other          _ZN2at6native24index_elementwise_kernelILi128ELi4EZNS0_16gpu_index_kernelIZNS0_17index_kernel_implINS0_10OpaqueTypeILi16EEEEEvRNS_18TensorIteratorBaseEN3c108ArrayRefIlEESA_EUlPcPKclE_EEvS7_SA_SA_RKT_bEUliE_EEvlT1_,@"STO_CUDA_ENTRY STV_DEFAULT"
_ZN2at6native24index_elementwise_kernelILi128ELi4EZNS0_16gpu_index_kernelIZNS0_17index_kernel_implINS0_10OpaqueTypeILi16EEEEEvRNS_18TensorIteratorBaseEN3c108ArrayRefIlEESA_EUlPcPKclE_EEvS7_SA_SA_RKT_bEUliE_EEvlT1_:
.text._ZN2at6native24index_elementwise_kernelILi128ELi4EZNS0_16gpu_index_kernelIZNS0_17index_kernel_implINS0_10OpaqueTypeILi16EEEEEvRNS_18TensorIteratorBaseEN3c108ArrayRefIlEESA_EUlPcPKclE_EEvS7_SA_SA_RKT_bEUliE_EEvlT1_:
        /* <DEDUP_REMOVED lines=366> */
.L_x_27523:
        /* <DEDUP_REMOVED lines=25> */
.L_x_27534:
        /* <DEDUP_REMOVED lines=29> */
.L_x_27527:
[----:B------:R-:W-:Y:S05]  /*1a40*/  BSYNC B6 ;  /* 0x0000000000067941 */ /* 0x000fea0003800000 */
.L_x_27526:
        /* <DEDUP_REMOVED lines=43> */
.L_x_27529:
[----:B------:R-:W-:Y:S05]  /*1d00*/  BSYNC B6 ;  /* 0x0000000000067941 */ /* 0x000fea0003800000 */
.L_x_27528:
        /* <DEDUP_REMOVED lines=42> */
.L_x_27531:
[----:B------:R-:W-:Y:S05]  /*1fb0*/  BSYNC B6 ;  /* 0x0000000000067941 */ /* 0x000fea0003800000 */
.L_x_27530:
        /* <DEDUP_REMOVED lines=42> */
.L_x_27533:
[----:B------:R-:W-:Y:S05]  /*2260*/  BSYNC B6 ;  /* 0x0000000000067941 */ /* 0x000fea0003800000 */
.L_x_27532:
        /* <DEDUP_REMOVED lines=20> */
.L_x_27525:
        /* <DEDUP_REMOVED lines=36> */
.L_x_27536:
[----:B------:R-:W-:Y:S05]  /*25f0*/  BSYNC B6 ;  /* 0x0000000000067941 */ /* 0x000fea0003800000 */
.L_x_27535:
        /* <DEDUP_REMOVED lines=47> */
.L_x_27538:
[----:B------:R-:W-:Y:S05]  /*28f0*/  BSYNC B6 ;  /* 0x0000000000067941 */ /* 0x000fea0003800000 */
.L_x_27537:
        /* <DEDUP_REMOVED lines=45> */
.L_x_27540:
[----:B------:R-:W-:Y:S05]  /*2bd0*/  BSYNC B6 ;  /* 0x0000000000067941 */ /* 0x000fea0003800000 */
.L_x_27539:
        /* <DEDUP_REMOVED lines=12> */
.L_x_27524:
[----:B------:R-:W-:Y:S02]  /*2ca0*/  ULDC.64 UR4, c[0x0][0x480] ;  /* 0x0001200000047ab9 */ /* 0x000fe40000000a00 */
[----:B------:R-:W-:-:S04]  /*2cb0*/  IADD3 R2, P0, P1, R22, UR4, R2 ;  /* 0x0000000416027c10 */ /* 0x000fc8000f91e002 */
[----:B------:R-:W-:-:S05]  /*2cc0*/  IADD3.X R3, R19, UR5, RZ, P0, P1 ;  /* 0x0000000513037c10 */ /* 0x000fca00087e24ff */
[----:B------:R0:W2:Y:S01]  /*2cd0*/  LDG.E.128 R4, desc[UR36][R2.64] ;  /* 0x0000002402047981 */ /* 0x0000a2000c1e1d00 */
[----:B------:R-:W-:-:S05]  /*2ce0*/  LEA R17, R18, R17, 0x9 ;  /* 0x0000001112117211 */ /* 0x000fca00078e48ff */
[----:B------:R-:W-:Y:S02]  /*2cf0*/  VIADD R29, R17, 0x80 ;  /* 0x00000080111d7836 */ /* 0x000fe40000000000 */
[----:B0-----:R-:W-:-:S03]  /*2d00*/  IMAD.MOV.U32 R3, RZ, RZ, RZ ;  /* 0x000000ffff037224 */ /* 0x001fc600078e00ff */
[----:B------:R-:W-:Y:S01]  /*2d10*/  MOV R2, R29 ;  /* 0x0000001d00027202 */ /* 0x000fe20000000f00 */
[----:B--2---:R0:W-:Y:S06]  /*2d20*/  STG.E.128 desc[UR36][R30.64], R4 ;  /* 0x000000041e007986 */ /* 0x0041ec000c101d24 */
.L_x_27522:
[----:B------:R-:W-:Y:S05]  /*2d30*/  BSYNC B8 ;  /* 0x0000000000087941 */ /* 0x000fea0003800000 */
.L_x_27521:
        /* <DEDUP_REMOVED lines=8> */
[----:B0-----:R-:W-:Y:S02]  /*2dc0*/  MOV R30, RZ ;  /* 0x000000ff001e7202 */ /* 0x001fe40000000f00 */
[----:B-1----:R-:W-:-:S13]  /*2dd0*/  ISETP.NE.AND P0, PT, R0, RZ, PT ;  /* 0x000000ff0000720c */ /* 0x002fda0003f05270 */
        /* <DEDUP_REMOVED lines=349> */
.L_x_27543:
        /* <DEDUP_REMOVED lines=22> */
.L_x_27554:
        /* <DEDUP_REMOVED lines=31> */
.L_x_27547:
[----:B------:R-:W-:Y:S05]  /*4700*/  BSYNC B6 ;  /* 0x0000000000067941 */ /* 0x000fea0003800000 */
.L_x_27546:
        /* <DEDUP_REMOVED lines=41> */
.L_x_27549:
[----:B------:R-:W-:Y:S05]  /*49a0*/  BSYNC B6 ;  /* 0x0000000000067941 */ /* 0x000fea0003800000 */
.L_x_27548:
        /* <DEDUP_REMOVED lines=42> */
.L_x_27551:
[----:B------:R-:W-:Y:S05]  /*4c50*/  BSYNC B6 ;  /* 0x0000000000067941 */ /* 0x000fea0003800000 */
.L_x_27550:
        /* <DEDUP_REMOVED lines=42> */
.L_x_27553:
[----:B------:R-:W-:Y:S05]  /*4f00*/  BSYNC B6 ;  /* 0x0000000000067941 */ /* 0x000fea0003800000 */
.L_x_27552:
        /* <DEDUP_REMOVED lines=19> */
.L_x_27545:
        /* <DEDUP_REMOVED lines=36> */
.L_x_27556:
[----:B------:R-:W-:Y:S05]  /*5280*/  BSYNC B6 ;  /* 0x0000000000067941 */ /* 0x000fea0003800000 */
.L_x_27555:
        /* <DEDUP_REMOVED lines=44> */
.L_x_27558:
[----:B------:R-:W-:Y:S05]  /*5550*/  BSYNC B6 ;  /* 0x0000000000067941 */ /* 0x000fea0003800000 */
.L_x_27557:
        /* <DEDUP_REMOVED lines=44> */
.L_x_27560:
[----:B------:R-:W-:Y:S05]  /*5820*/  BSYNC B6 ;  /* 0x0000000000067941 */ /* 0x000fea0003800000 */
.L_x_27559:
        /* <DEDUP_REMOVED lines=10> */
.L_x_27544:
[----:B------:R-:W-:Y:S02]  /*58d0*/  ULDC.64 UR4, c[0x0][0x480] ;  /* 0x0001200000047ab9 */ /* 0x000fe40000000a00 */
[----:B------:R-:W-:-:S04]  /*58e0*/  IADD3 R2, P0, P1, R16, UR4, R2 ;  /* 0x0000000410027c10 */ /* 0x000fc8000f91e002 */
[----:B------:R-:W-:-:S05]  /*58f0*/  IADD3.X R3, R17, UR5, RZ, P0, P1 ;  /* 0x0000000511037c10 */ /* 0x000fca00087e24ff */
[----:B------:R0:W2:Y:S01]  /*5900*/  LDG.E.128 R4, desc[UR36][R2.64] ;  /* 0x0000002402047981 */ /* 0x0000a2000c1e1d00 */
[----:B------:R-:W-:-:S05]  /*5910*/  VIADD R29, R29, 0x80 ;  /* 0x000000801d1d7836 */ /* 0x000fca0000000000 */
[----:B0-----:R-:W-:Y:S01]  /*5920*/  MOV R2, R29 ;  /* 0x0000001d00027202 */ /* 0x001fe20000000f00 */
[----:B------:R-:W-:Y:S01]  /*5930*/  IMAD.MOV.U32 R3, RZ, RZ, RZ ;  /* 0x000000ffff037224 */ /* 0x000fe200078e00ff */
[----:B--2---:R1:W-:Y:S06]  /*5940*/  STG.E.128 desc[UR36][R30.64], R4 ;  /* 0x000000041e007986 */ /* 0x0043ec000c101d24 */
.L_x_27542:
[----:B------:R-:W-:Y:S05]  /*5950*/  BSYNC B8 ;  /* 0x0000000000087941 */ /* 0x000fea0003800000 */
.L_x_27541:
[----:B------:R-:W-:Y:S01]  /*5960*/  ULDC.64 UR4, c[0x0][0x210] ;  /* 0x0000840000047ab9 */ /* 0x000fe20000000a00 */
[----:B------:R-:W-:Y:S01]  /*5970*/  BSSY B8, `(.L_x_27561) ;  /* 0x00002bd000087945 */ /* 0x000fe20003800000 */
[----:B------:R-:W-:-:S04]  /*5980*/  ISETP.GE.U32.AND P0, PT, R2, UR4, PT ;  /* 0x0000000402007c0c */ /* 0x000fc8000bf06070 */
[----:B------:R-:W-:-:S13]  /*5990*/  ISETP.GE.AND.EX P0, PT, R3, UR5, PT, P0 ;  /* 0x0000000503007c0c */ /* 0x000fda000bf06300 */
[----:B------:R-:W-:Y:S05]  /*59a0*/  @P0 BRA `(.L_x_27562) ;  /* 0x0000002800e40947 */ /* 0x000fea0003800000 */
[----:B------:R-:W2:Y:S01]  /*59b0*/  LDC R0, c[0x0][0x218] ;  /* 0x00008600ff007b82 */ /* 0x000ea20000000800 */
[----:B------:R-:W-:Y:S01]  /*59c0*/  HFMA2.MMA R2, -RZ, RZ, 0, 0 ;  /* 0x00000000ff027435 */ /* 0x000fe200000001ff */
[----:B------:R-:W-:Y:S01]  /*59d0*/  IMAD.MOV.U32 R16, RZ, RZ, RZ ;  /* 0x000000ffff107224 */ /* 0x000fe200078e00ff */
[----:B01----:R-:W-:Y:S02]  /*59e0*/  MOV R30, RZ ;  /* 0x000000ff001e7202 */ /* 0x003fe40000000f00 */
[----:B--2---:R-:W-:-:S13]  /*59f0*/  ISETP.NE.AND P0, PT, R0, RZ, PT ;  /* 0x000000ff0000720c */ /* 0x004fda0003f05270 */
        /* <DEDUP_REMOVED lines=349> */
.L_x_27563:
        /* <DEDUP_REMOVED lines=22> */
.L_x_27574:
        /* <DEDUP_REMOVED lines=29> */
.L_x_27567:
[----:B------:R-:W-:Y:S05]  /*7300*/  BSYNC B6 ;  /* 0x0000000000067941 */ /* 0x000fea0003800000 */
.L_x_27566:
        /* <DEDUP_REMOVED lines=41> */
.L_x_27569:
[----:B------:R-:W-:Y:S05]  /*75a0*/  BSYNC B6 ;  /* 0x0000000000067941 */ /* 0x000fea0003800000 */
.L_x_27568:
        /* <DEDUP_REMOVED lines=42> */
.L_x_27571:
[----:B------:R-:W-:Y:S05]  /*7850*/  BSYNC B6 ;  /* 0x0000000000067941 */ /* 0x000fea0003800000 */
.L_x_27570:
        /* <DEDUP_REMOVED lines=42> */
.L_x_27573:
[----:B------:R-:W-:Y:S05]  /*7b00*/  BSYNC B6 ;  /* 0x0000000000067941 */ /* 0x000fea0003800000 */
.L_x_27572:
        /* <DEDUP_REMOVED lines=19> */
.L_x_27565:
        /* <DEDUP_REMOVED lines=36> */
.L_x_27576:
[----:B------:R-:W-:Y:S05]  /*7e80*/  BSYNC B6 ;  /* 0x0000000000067941 */ /* 0x000fea0003800000 */
.L_x_27575:
        /* <DEDUP_REMOVED lines=44> */
.L_x_27578:
[----:B------:R-:W-:Y:S05]  /*8150*/  BSYNC B6 ;  /* 0x0000000000067941 */ /* 0x000fea0003800000 */
.L_x_27577:
        /* <DEDUP_REMOVED lines=43> */
.L_x_27580:
[----:B------:R-:W-:Y:S05]  /*8410*/  BSYNC B6 ;  /* 0x0000000000067941 */ /* 0x000fea0003800000 */
.L_x_27579:
        /* <DEDUP_REMOVED lines=10> */
.L_x_27564:
[----:B------:R-:W-:Y:S02]  /*84c0*/  ULDC.64 UR4, c[0x0][0x480] ;  /* 0x0001200000047ab9 */ /* 0x000fe40000000a00 */
[----:B------:R-:W-:-:S04]  /*84d0*/  IADD3 R16, P0, P1, R18, UR4, R16 ;  /* 0x0000000412107c10 */ /* 0x000fc8000f91e010 */
[----:B------:R-:W-:-:S06]  /*84e0*/  IADD3.X R17, R19, UR5, RZ, P0, P1 ;  /* 0x0000000513117c10 */ /* 0x000fcc00087e24ff */
[----:B------:R-:W2:Y:S01]  /*84f0*/  LDG.E.128 R16, desc[UR36][R16.64] ;  /* 0x0000002410107981 */ /* 0x000ea2000c1e1d00 */
[----:B------:R-:W-:Y:S01]  /*8500*/  IADD3 R29, R29, 0x80, RZ ;  /* 0x000000801d1d7810 */ /* 0x000fe20007ffe0ff */
[----:B------:R-:W-:-:S04]  /*8510*/  HFMA2.MMA R3, -RZ, RZ, 0, 0 ;  /* 0x00000000ff037435 */ /* 0x000fc800000001ff */
[----:B------:R-:W-:Y:S01]  /*8520*/  IMAD.MOV.U32 R2, RZ, RZ, R29 ;  /* 0x000000ffff027224 */ /* 0x000fe200078e001d */
[----:B--2---:R2:W-:Y:S06]  /*8530*/  STG.E.128 desc[UR36][R30.64], R16 ;  /* 0x000000101e007986 */ /* 0x0045ec000c101d24 */
.L_x_27562:
[----:B------:R-:W-:Y:S05]  /*8540*/  BSYNC B8 ;  /* 0x0000000000087941 */ /* 0x000fea0003800000 */
.L_x_27561:
[----:B------:R-:W-:Y:S02]  /*8550*/  ULDC.64 UR4, c[0x0][0x210] ;  /* 0x0000840000047ab9 */ /* 0x000fe40000000a00 */
[----:B------:R-:W-:-:S04]  /*8560*/  ISETP.GE.U32.AND P0, PT, R2, UR4, PT ;  /* 0x0000000402007c0c */ /* 0x000fc8000bf06070 */
[----:B------:R-:W-:-:S13]  /*8570*/  ISETP.GE.AND.EX P0, PT, R3, UR5, PT, P0 ;  /* 0x0000000503007c0c */ /* 0x000fda000bf06300 */
[----:B------:R-:W-:Y:S05]  /*8580*/  @P0 EXIT ;  /* 0x000000000000094d */ /* 0x000fea0003800000 */
[----:B------:R-:W3:Y:S01]  /*8590*/  LDC R0, c[0x0][0x218] ;  /* 0x00008600ff007b82 */ /* 0x000ee20000000800 */
[----:B--2---:R-:W-:Y:S01]  /*85a0*/  IMAD.MOV.U32 R16, RZ, RZ, RZ ;  /* 0x000000ffff107224 */ /* 0x004fe200078e00ff */
[----:B------:R-:W-:Y:S01]  /*85b0*/  MOV R2, RZ ;  /* 0x000000ff00027202 */ /* 0x000fe20000000f00 */
[----:B------:R-:W-:Y:S01]  /*85c0*/  IMAD.MOV.U32 R28, RZ, RZ, RZ ;  /* 0x000000ffff1c7224 */ /* 0x000fe200078e00ff */
[----:B---3--:R-:W-:-:S13]  /*85d0*/  ISETP.NE.AND P0, PT, R0, RZ, PT ;  /* 0x000000ff0000720c */ /* 0x008fda0003f05270 */
[----:B------:R-:W-:Y:S05]  /*85e0*/  @!P0 BRA `(.L_x_27581) ;  /* 0x0000001400708947 */ /* 0x000fea0003800000 */
[----:B------:R-:W-:Y:S01]  /*85f0*/  HFMA2.MMA R28, -RZ, RZ, 0, 0 ;  /* 0x00000000ff1c7435 */ /* 0x000fe200000001ff */
[----:B------:R-:W-:Y:S01]  /*8600*/  ULDC.64 UR4, c[0x0][0x220] ;  /* 0x0000880000047ab9 */ /* 0x000fe20000000a00 */
[----:B------:R-:W-:Y:S01]  /*8610*/  ISETP.NE.AND P0, PT, R0, 0x1, PT ;  /* 0x000000010000780c */ /* 0x000fe20003f05270 */
[----:B------:R-:W-:-:S07]  /*8620*/  ULDC UR6, c[0x0][0x350] ;  /* 0x0000d40000067ab9 */ /* 0x000fce0000000800 */
[----:B01----:R-:W-:Y:S01]  /*8630*/  IMAD.HI.U32 R4, R29, UR4, R28 ;  /* 0x000000041d047c27 */ /* 0x003fe2000f8e001c */
        /* <DEDUP_REMOVED lines=343> */
.L_x_27581:
[----:B01----:R-:W0:Y:S01]  /*9bb0*/  LDC.64 R4, c[0x0][0x488] ;  /* 0x00012200ff047b82 */ /* 0x003e220000000a00 */
        /* <DEDUP_REMOVED lines=21> */
.L_x_27592:
        /* <DEDUP_REMOVED lines=29> */
.L_x_27585:
[----:B------:R-:W-:Y:S05]  /*9ee0*/  BSYNC B6 ;  /* 0x0000000000067941 */ /* 0x000fea0003800000 */
.L_x_27584:
        /* <DEDUP_REMOVED lines=41> */
.L_x_27587:
[----:B------:R-:W-:Y:S05]  /*a180*/  BSYNC B6 ;  /* 0x0000000000067941 */ /* 0x000fea0003800000 */
.L_x_27586:
        /* <DEDUP_REMOVED lines=42> */
.L_x_27589:
[----:B------:R-:W-:Y:S05]  /*a430*/  BSYNC B6 ;  /* 0x0000000000067941 */ /* 0x000fea0003800000 */
.L_x_27588:
        /* <DEDUP_REMOVED lines=42> */
.L_x_27591:
[----:B------:R-:W-:Y:S05]  /*a6e0*/  BSYNC B6 ;  /* 0x0000000000067941 */ /* 0x000fea0003800000 */
.L_x_27590:
        /* <DEDUP_REMOVED lines=20> */
.L_x_27583:
        /* <DEDUP_REMOVED lines=36> */
.L_x_27594:
[----:B------:R-:W-:Y:S05]  /*aa70*/  BSYNC B6 ;  /* 0x0000000000067941 */ /* 0x000fea0003800000 */
.L_x_27593:
        /* <DEDUP_REMOVED lines=44> */
.L_x_27596:
[----:B------:R-:W-:Y:S05]  /*ad40*/  BSYNC B6 ;  /* 0x0000000000067941 */ /* 0x000fea0003800000 */
.L_x_27595:
        /* <DEDUP_REMOVED lines=44> */
.L_x_27598:
[----:B------:R-:W-:Y:S05]  /*b010*/  BSYNC B6 ;  /* 0x0000000000067941 */ /* 0x000fea0003800000 */
.L_x_27597:
        /* <DEDUP_REMOVED lines=10> */
.L_x_27582:
[----:B------:R-:W-:Y:S02]  /*b0c0*/  ULDC.64 UR4, c[0x0][0x480] ;  /* 0x0001200000047ab9 */ /* 0x000fe40000000a00 */
[----:B------:R-:W-:-:S04]  /*b0d0*/  IADD3 R2, P0, P1, R18, UR4, R2 ;  /* 0x0000000412027c10 */ /* 0x000fc8000f91e002 */
[----:B------:R-:W-:-:S05]  /*b0e0*/  IADD3.X R3, R19, UR5, RZ, P0, P1 ;  /* 0x0000000513037c10 */ /* 0x000fca00087e24ff */
[----:B------:R-:W2:Y:S04]  /*b0f0*/  LDG.E.128 R4, desc[UR36][R2.64] ;  /* 0x0000002402047981 */ /* 0x000ea8000c1e1d00 */
[----:B--2---:R-:W-:Y:S01]  /*b100*/  STG.E.128 desc[UR36][R28.64], R4 ;  /* 0x000000041c007986 */ /* 0x004fe2000c101d24 */
[----:B------:R-:W-:Y:S05]  /*b110*/  EXIT ;  /* 0x000000000000794d */ /* 0x000fea0003800000 */
.L_x_27599:
        /* <DEDUP_REMOVED lines=14> */
.L_x_28170:


//--------------------- .text._ZN2at6native24index_elementwise_kernelILi128ELi4EZNS0_16gpu_index_kernelIZNS0_17index_kernel_implINS0_10OpaqueTypeILi2EEEEEvRNS_18TensorIteratorBaseEN3c108ArrayRefIlEESA_EUlPcPKclE_EEvS7_SA_SA_RKT_bEUliE_EEvlT1_ --------------------------
	.section	.text._ZN2at6native24index_elementwise_kernelILi128ELi4EZNS0_16gpu_index_kernelIZNS0_17index_kernel_implINS0_10OpaqueTypeILi2EEEEEvRNS_18TensorIteratorBaseEN3c108ArrayRefIlEESA_EUlPcPKclE_EEvS7_SA_SA_RKT_bEUliE_EEvlT1_,"ax",@progbits
	.align	128
        .global         _ZN2at6native24index_elementwise_kernelILi128ELi4EZNS0_16gpu_index_kernelIZNS0_17index_kernel_implINS0_10OpaqueTypeILi2EEEEEvRNS_18TensorIteratorBaseEN3c108ArrayRefIlEESA_EUlPcPKclE_EEvS7_SA_SA_RKT_bEUliE_EEvlT1_
        .type           _ZN2at6native24index_elementwise_kernelILi128ELi4EZNS0_16gpu_index_kernelIZNS0_17index_kernel_implINS0_10OpaqueTypeILi2EEEEEvRNS_18TensorIteratorBaseEN3c108ArrayRefIlEESA_EUlPcPKclE_EEvS7_SA_SA_RKT_bEUliE_EEvlT1_,@function
        .size           _ZN2at6native24index_elementwise_kernelILi128ELi4EZNS0_16gpu_index_kernelIZNS0_17index_kernel_implINS0_10OpaqueTypeILi2EEEEEvRNS_18TensorIteratorBaseEN3c108ArrayRefIlEESA_EUlPcPKclE_EEvS7_SA_SA_RKT_bEUliE_EEvlT1_,(.L_x_28171 - _ZN2at6native24index_elementwise_kernelILi128ELi4EZNS0_16gpu_index_kernelIZNS0_17index_kernel_implINS0_10OpaqueTypeILi2EEEEEvRNS_18TensorIteratorBaseEN3c108ArrayRefIlEESA_EUlPcPKclE_EEvS7_SA_SA_RKT_bEUliE_EEvlT1_)
        .other          _ZN2at6native24index_elementwise_kernelILi128ELi4EZNS0_16gpu_index_kernelIZNS0_17index_kernel_implINS0_10OpaqueTypeILi2EEEEEvRNS_18TensorIteratorBaseEN3c108ArrayRefIlEESA_EUlPcPKclE_EEvS7_SA_SA_RKT_bEUliE_EEvlT1_,@"STO_CUDA_ENTRY STV_DEFAULT"
_ZN2at6native24index_elementwise_kernelILi128ELi4EZNS0_16gpu_index_kernelIZNS0_17index_kernel_implINS0_10OpaqueTypeILi2EEEEEvRNS_18TensorIteratorBaseEN3c108ArrayRefIlEESA_EUlPcPKclE_EEvS7_SA_SA_RKT_bEUliE_EEvlT1_:
.text._ZN2at6native24index_elementwise_kernelILi128ELi4EZNS0_16gpu_index_kernelIZNS0_17index_kernel_implINS0_10OpaqueTypeILi2EEEEEvRNS_18TensorIteratorBaseEN3c108ArrayRefIlEESA_EUlPcPKclE_EEvS7_SA_SA_RKT_bEUliE_EEvlT1_:
        /* <DEDUP_REMOVED lines=366> */
.L_x_27602:
        /* <DEDUP_REMOVED lines=25> */
.L_x_27613:
        /* <DEDUP_REMOVED lines=29> */
.L_x_27606:
[----:B------:R-:W-:Y:S05]  /*1a40*/  BSYNC B6 ;  /* 0x0000000000067941 */ /* 0x000fea0003800000 */
.L_x_27605:
        /* <DEDUP_REMOVED lines=43> */
.L_x_27608:
[----:B------:R-:W-:Y:S05]  /*1d00*/  BSYNC B6 ;  /* 0x0000000000067941 */ /* 0x000fea0003800000 */
.L_x_27607:
        /* <DEDUP_REMOVED lines=42> */
.L_x_27610:
[----:B------:R-:W-:Y:S05]  /*1fb0*/  BSYNC B6 ;  /* 0x0000000000067941 */ /* 0x000fea0003800000 */
.L_x_27609:
        /* <DEDUP_REMOVED lines=42> */
.L_x_27612:
[----:B------:R-:W-:Y:S05]  /*2260*/  BSYNC B6 ;  /* 0x0000000000067941 */ /* 0x000fea0003800000 */
.L_x_27611:
        /* <DEDUP_REMOVED lines=20> */
.L_x_27604:
        /* <DEDUP_REMOVED lines=36> */
.L_x_27615:
[----:B------:R-:W-:Y:S05]  /*25f0*/  BSYNC B6 ;  /* 0x0000000000067941 */ /* 0x000fea0003800000 */
.L_x_27614:
        /* <DEDUP_REMOVED lines=47> */
.L_x_27617:
[----:B------:R-:W-:Y:S05]  /*28f0*/  BSYNC B6 ;  /* 0x0000000000067941 */ /* 0x000fea0003800000 */
.L_x_27616:
        /* <DEDUP_REMOVED lines=45> */
.L_x_27619:
[----:B------:R-:W-:Y:S05]  /*2bd0*/  BSYNC B6 ;  /* 0x0000000000067941 */ /* 0x000fea0003800000 */
.L_x_27618:
        /* <DEDUP_REMOVED lines=12> */
.L_x_27603:
[----:B------:R-:W-:Y:S02]  /*2ca0*/  ULDC.64 UR4, c[0x0][0x480] ;  /* 0x0001200000047ab9 */ /* 0x000fe40000000a00 */
[----:B------:R-:W-:-:S04]  /*2cb0*/  IADD3 R2, P0, P1, R22, UR4, R2 ;  /* 0x0000000416027c10 */ /* 0x000fc8000f91e002 */
[----:B------:R-:W-:-:S05]  /*2cc0*/  IADD3.X R3, R19, UR5, RZ, P0, P1 ;  /* 0x0000000513037c10 */ /* 0x000fca00087e24ff */
[----:B------:R0:W2:Y:S01]  /*2cd0*/  LDG.E.U16 R2, desc[UR36][R2.64] ;  /* 0x0000002402027981 */ /* 0x0000a2000c1e1500 */
[----:B------:R-:W-:-:S05]  /*2ce0*/  LEA R17, R18, R17, 0x9 ;  /* 0x0000001112117211 */ /* 0x000fca00078e48ff */
[----:B------:R-:W-:Y:S02]  /*2cf0*/  VIADD R29, R17, 0x80 ;  /* 0x00000080111d7836 */ /* 0x000fe40000000000 */
[----:B0-----:R-:W-:Y:S01]  /*2d00*/  IMAD.MOV.U32 R3, RZ, RZ, RZ ;  /* 0x000000ffff037224 */ /* 0x001fe200078e00ff */
[----:B--2---:R-:W-:Y:S02]  /*2d10*/  PRMT R5, R2, 0x7710, RZ ;  /* 0x0000771002057816 */ /* 0x004fe400000000ff */
[----:B------:R-:W-:-:S03]  /*2d20*/  MOV R2, R29 ;  /* 0x0000001d00027202 */ /* 0x000fc60000000f00 */
[----:B------:R0:W-:Y:S04]  /*2d30*/  STG.E.U16 desc[UR36][R30.64], R5 ;  /* 0x000000051e007986 */ /* 0x0001e8000c101524 */
.L_x_27601:
[----:B------:R-:W-:Y:S05]  /*2d40*/  BSYNC B8 ;  /* 0x0000000000087941 */ /* 0x000fea0003800000 */
.L_x_27600:
        /* <DEDUP_REMOVED lines=359> */
.L_x_27622:
        /* <DEDUP_REMOVED lines=22> */
.L_x_27633:
        /* <DEDUP_REMOVED lines=31> */
.L_x_27626:
[----:B------:R-:W-:Y:S05]  /*4710*/  BSYNC B6 ;  /* 0x0000000000067941 */ /* 0x000fea0003800000 */
.L_x_27625:
        /* <DEDUP_REMOVED lines=41> */
.L_x_27628:
[----:B------:R-:W-:Y:S05]  /*49b0*/  BSYNC B6 ;  /* 0x0000000000067941 */ /* 0x000fea0003800000 */
.L_x_27627:
        /* <DEDUP_REMOVED lines=42> */
.L_x_27630:
[----:B------:R-:W-:Y:S05]  /*4c60*/  BSYNC B6 ;  /* 0x0000000000067941 */ /* 0x000fea0003800000 */
.L_x_27629:
        /* <DEDUP_REMOVED lines=42> */
.L_x_27632:
[----:B------:R-:W-:Y:S05]  /*4f10*/  BSYNC B6 ;  /* 0x0000000000067941 */ /* 0x000fea0003800000 */
.L_x_27631:
        /* <DEDUP_REMOVED lines=19> */
.L_x_27624:
        /* <DEDUP_REMOVED lines=36> */
.L_x_27635:
[----:B------:R-:W-:Y:S05]  /*5290*/  BSYNC B6 ;  /* 0x0000000000067941 */ /* 0x000fea0003800000 */
.L_x_27634:
        /* <DEDUP_REMOVED lines=44> */
.L_x_27637:
[----:B------:R-:W-:Y:S05]  /*5560*/  BSYNC B6 ;  /* 0x0000000000067941 */ /* 0x000fea0003800000 */
.L_x_27636:
        /* <DEDUP_REMOVED lines=44> */
.L_x_27639:
[----:B------:R-:W-:Y:S05]  /*5830*/  BSYNC B6 ;  /* 0x0000000000067941 */ /* 0x000fea0003800000 */
.L_x_27638:
        /* <DEDUP_REMOVED lines=10> */
.L_x_27623:
[----:B------:R-:W-:Y:S02]  /*58e0*/  ULDC.64 UR4, c[0x0][0x480] ;  /* 0x0001200000047ab9 */ /* 0x000fe40000000a00 */
[----:B------:R-:W-:-:S04]  /*58f0*/  IADD3 R2, P0, P1, R16, UR4, R2 ;  /* 0x0000000410027c10 */ /* 0x000fc8000f91e002 */
[----:B------:R-:W-:-:S05]  /*5900*/  IADD3.X R3, R17, UR5, RZ, P0, P1 ;  /* 0x0000000511037c10 */ /* 0x000fca00087e24ff */
[----:B------:R0:W2:Y:S01]  /*5910*/  LDG.E.U16 R2, desc[UR36][R2.64] ;  /* 0x0000002402027981 */ /* 0x0000a2000c1e1500 */
[----:B------:R-:W-:Y:S02]  /*5920*/  VIADD R29, R29, 0x80 ;  /* 0x000000801d1d7836 */ /* 0x000fe40000000000 */
[----:B0-----:R-:W-:Y:S01]  /*5930*/  IMAD.MOV.U32 R3, RZ, RZ, RZ ;  /* 0x000000ffff037224 */ /* 0x001fe200078e00ff */
[----:B--2---:R-:W-:Y:S02]  /*5940*/  PRMT R5, R2, 0x7710, RZ ;  /* 0x0000771002057816 */ /* 0x004fe400000000ff */
[----:B------:R-:W-:-:S03]  /*5950*/  MOV R2, R29 ;  /* 0x0000001d00027202 */ /* 0x000fc60000000f00 */
[----:B------:R1:W-:Y:S04]  /*5960*/  STG.E.U16 desc[UR36][R30.64], R5 ;  /* 0x000000051e007986 */ /* 0x0003e8000c101524 */
.L_x_27621:
[----:B------:R-:W-:Y:S05]  /*5970*/  BSYNC B8 ;  /* 0x0000000000087941 */ /* 0x000fea0003800000 */
.L_x_27620:
        /* <DEDUP_REMOVED lines=359> */
.L_x_27642:
        /* <DEDUP_REMOVED lines=22> */
.L_x_27653:
        /* <DEDUP_REMOVED lines=29> */
.L_x_27646:
[----:B------:R-:W-:Y:S05]  /*7320*/  BSYNC B6 ;  /* 0x0000000000067941 */ /* 0x000fea0003800000 */
.L_x_27645:
        /* <DEDUP_REMOVED lines=41> */
.L_x_27648:
[----:B------:R-:W-:Y:S05]  /*75c0*/  BSYNC B6 ;  /* 0x0000000000067941 */ /* 0x000fea0003800000 */
.L_x_27647:
        /* <DEDUP_REMOVED lines=42> */
.L_x_27650:
[----:B------:R-:W-:Y:S05]  /*7870*/  BSYNC B6 ;  /* 0x0000000000067941 */ /* 0x000fea0003800000 */
.L_x_27649:
        /* <DEDUP_REMOVED lines=42> */
.L_x_27652:
[----:B------:R-:W-:Y:S05]  /*7b20*/  BSYNC B6 ;  /* 0x0000000000067941 */ /* 0x000fea0003800000 */
.L_x_27651:
        /* <DEDUP_REMOVED lines=19> */
.L_x_27644:
        /* <DEDUP_REMOVED lines=36> */
.L_x_27655:
[----:B------:R-:W-:Y:S05]  /*7ea0*/  BSYNC B6 ;  /* 0x0000000000067941 */ /* 0x000fea0003800000 */
.L_x_27654:
        /* <DEDUP_REMOVED lines=44> */
.L_x_27657:
[----:B------:R-:W-:Y:S05]  /*8170*/  BSYNC B6 ;  /* 0x0000000000067941 */ /* 0x000fea0003800000 */
.L_x_27656:
        /* <DEDUP_REMOVED lines=43> */
.L_x_27659:
[----:B------:R-:W-:Y:S05]  /*8430*/  BSYNC B6 ;  /* 0x0000000000067941 */ /* 0x000fea0003800000 */
.L_x_27658:
        /* <DEDUP_REMOVED lines=10> */
.L_x_27643:
[----:B------:R-:W-:Y:S02]  /*84e0*/  ULDC.64 UR4, c[0x0][0x480] ;  /* 0x0001200000047ab9 */ /* 0x000fe40000000a00 */
[----:B------:R-:W-:-:S04]  /*84f0*/  IADD3 R16, P0, P1, R18, UR4, R16 ;  /* 0x0000000412107c10 */ /* 0x000fc8000f91e010 */
[----:B------:R-:W-:-:S05]  /*8500*/  IADD3.X R17, R19, UR5, RZ, P0, P1 ;  /* 0x0000000513117c10 */ /* 0x000fca00087e24ff */
[----:B------:R-:W2:Y:S01]  /*8510*/  LDG.E.U16 R16, desc[UR36][R16.64] ;  /* 0x0000002410107981 */ /* 0x000ea2000c1e1500 */
[----:B------:R-:W-:-:S05]  /*8520*/  IADD3 R29, R29, 0x80, RZ ;  /* 0x000000801d1d7810 */ /* 0x000fca0007ffe0ff */
[----:B------:R-:W-:Y:S01]  /*8530*/  IMAD.MOV.U32 R2, RZ, RZ, R29 ;  /* 0x000000ffff027224 */ /* 0x000fe200078e001d */
[----:B--2---:R-:W-:-:S05]  /*8540*/  PRMT R3, R16, 0x7710, RZ ;  /* 0x0000771010037816 */ /* 0x004fca00000000ff */
[----:B------:R0:W-:Y:S02]  /*8550*/  STG.E.U16 desc[UR36][R30.64], R3 ;  /* 0x000000031e007986 */ /* 0x0001e4000c101524 */
[----:B0-----:R-:W-:-:S11]  /*8560*/  HFMA2.MMA R3, -RZ, RZ, 0, 0 ;  /* 0x00000000ff037435 */ /* 0x001fd600000001ff */
.L_x_27641:
[----:B------:R-:W-:Y:S05]  /*8570*/  BSYNC B8 ;  /* 0x0000000000087941 */ /* 0x000fea0003800000 */
.L_x_27640:
[----:B------:R-:W-:Y:S02]  /*8580*/  ULDC.64 UR4, c[0x0][0x210] ;  /* 0x0000840000047ab9 */ /* 0x000fe40000000a00 */
[----:B------:R-:W-:-:S04]  /*8590*/  ISETP.GE.U32.AND P0, PT, R2, UR4, PT ;  /* 0x0000000402007c0c */ /* 0x000fc8000bf06070 */
[----:B------:R-:W-:-:S13]  /*85a0*/  ISETP.GE.AND.EX P0, PT, R3, UR5, PT, P0 ;  /* 0x0000000503007c0c */ /* 0x000fda000bf06300 */
[----:B------:R-:W-:Y:S05]  /*85b0*/  @P0 EXIT ;  /* 0x000000000000094d */ /* 0x000fea0003800000 */
[----:B------:R-:W2:Y:S01]  /*85c0*/  LDC R0, c[0x0][0x218] ;  /* 0x00008600ff007b82 */ /* 0x000ea20000000800 */
[----:B------:R-:W-:Y:S01]  /*85d0*/  IMAD.MOV.U32 R16, RZ, RZ, RZ ;  /* 0x000000ffff107224 */ /* 0x000fe200078e00ff */
[----:B------:R-:W-:Y:S01]  /*85e0*/  MOV R2, RZ ;  /* 0x000000ff00027202 */ /* 0x000fe20000000f00 */
[----:B------:R-:W-:Y:S01]  /*85f0*/  IMAD.MOV.U32 R28, RZ, RZ, RZ ;  /* 0x000000ffff1c7224 */ /* 0x000fe200078e00ff */
[----:B--2---:R-:W-:-:S13]  /*8600*/  ISETP.NE.AND P0, PT, R0, RZ, PT ;  /* 0x000000ff0000720c */ /* 0x004fda0003f05270 */
[----:B------:R-:W-:Y:S05]  /*8610*/  @!P0 BRA `(.L_x_27660) ;  /* 0x0000001400708947 */ /* 0x000fea0003800000 */
[----:B------:R-:W-:Y:S01]  /*8620*/  HFMA2.MMA R28, -RZ, RZ, 0, 0 ;  /* 0x00000000ff1c7435 */ /* 0x000fe200000001ff */
[----:B------:R-:W-:Y:S01]  /*8630*/  ULDC.64 UR4, c[0x0][0x220] ;  /* 0x0000880000047ab9 */ /* 0x000fe20000000a00 */
[----:B------:R-:W-:Y:S01]  /*8640*/  ISETP.NE.AND P0, PT, R0, 0x1, PT ;  /* 0x000000010000780c */ /* 0x000fe20003f05270 */
[----:B------:R-:W-:-:S07]  /*8650*/  ULDC UR6, c[0x0][0x350] ;  /* 0x0000d40000067ab9 */ /* 0x000fce0000000800 */
[----:B------:R-:W-:Y:S01]  /*8660*/  IMAD.HI.U32 R4, R29, UR4, R28 ;  /* 0x000000041d047c27 */ /* 0x000fe2000f8e001c */
[----:B------:R-:W-:-:S04]  /*8670*/  ULDC UR4, c[0x0][0x21c] ;  /* 0x0000870000047ab9 */ /* 0x000fc80000000800 */
[----:B01----:R-:W-:-:S05]  /*8680*/  SHF.R.U32.HI R5, RZ, UR5, R4 ;  /* 0x00000005ff057c19 */ /* 0x003fca0008011604 */
        /* <DEDUP_REMOVED lines=341> */
.L_x_27660:
        /* <DEDUP_REMOVED lines=22> */
.L_x_27671:
        /* <DEDUP_REMOVED lines=29> */
.L_x_27664:
[----:B------:R-:W-:Y:S05]  /*9f10*/  BSYNC B6 ;  /* 0x0000000000067941 */ /* 0x000fea0003800000 */
.L_x_27663:
        /* <DEDUP_REMOVED lines=41> */
.L_x_27666:
[----:B------:R-:W-:Y:S05]  /*a1b0*/  BSYNC B6 ;  /* 0x0000000000067941 */ /* 0x000fea0003800000 */
.L_x_27665:
        /* <DEDUP_REMOVED lines=42> */
.L_x_27668:
[----:B------:R-:W-:Y:S05]  /*a460*/  BSYNC B6 ;  /* 0x0000000000067941 */ /* 0x000fea0003800000 */
.L_x_27667:
        /* <DEDUP_REMOVED lines=42> */
.L_x_27670:
[----:B------:R-:W-:Y:S05]  /*a710*/  BSYNC B6 ;  /* 0x0000000000067941 */ /* 0x000fea0003800000 */
.L_x_27669:
        /* <DEDUP_REMOVED lines=20> */
.L_x_27662:
        /* <DEDUP_REMOVED lines=36> */
.L_x_27673:
[----:B------:R-:W-:Y:S05]  /*aaa0*/  BSYNC B6 ;  /* 0x0000000000067941 */ /* 0x000fea0003800000 */
.L_x_27672:
        /* <DEDUP_REMOVED lines=44> */
.L_x_27675:
[----:B------:R-:W-:Y:S05]  /*ad70*/  BSYNC B6 ;  /* 0x0000000000067941 */ /* 0x000fea0003800000 */
.L_x_27674:
        /* <DEDUP_REMOVED lines=44> */
.L_x_27677:
[----:B------:R-:W-:Y:S05]  /*b040*/  BSYNC B6 ;  /* 0x0000000000067941 */ /* 0x000fea0003800000 */
.L_x_27676:
        /* <DEDUP_REMOVED lines=10> */
.L_x_27661:
[----:B------:R-:W-:Y:S02]  /*b0f0*/  ULDC.64 UR4, c[0x0][0x480] ;  /* 0x0001200000047ab9 */ /* 0x000fe40000000a00 */
[----:B------:R-:W-:-:S04]  /*b100*/  IADD3 R2, P0, P1, R18, UR4, R2 ;  /* 0x0000000412027c10 */ /* 0x000fc8000f91e002 */
[----:B------:R-:W-:-:S05]  /*b110*/  IADD3.X R3, R19, UR5, RZ, P0, P1 ;  /* 0x0000000513037c10 */ /* 0x000fca00087e24ff */
[----:B------:R-:W2:Y:S02]  /*b120*/  LDG.E.U16 R2, desc[UR36][R2.64] ;  /* 0x0000002402027981 */ /* 0x000ea4000c1e1500 */
[----:B--2---:R-:W-:-:S05]  /*b130*/  PRMT R5, R2, 0x7710, RZ ;  /* 0x0000771002057816 */ /* 0x004fca00000000ff */
[----:B------:R-:W-:Y:S01]  /*b140*/  STG.E.U16 desc[UR36][R28.64], R5 ;  /* 0x000000051c007986 */ /* 0x000fe2000c101524 */
[----:B------:R-:W-:Y:S05]  /*b150*/  EXIT ;  /* 0x000000000000794d */ /* 0x000fea0003800000 */
.L_x_27678:
        /* <DEDUP_REMOVED lines=10> */
.L_x_28171:


//--------------------- .text._ZN2at6native24index_elementwise_kernelILi128ELi4EZNS0_16gpu_index_kernelIZNS0_17index_kernel_implINS0_10OpaqueTypeILi8EEEEEvRNS_18TensorIteratorBaseEN3c108ArrayRefIlEESA_EUlPcPKclE_EEvS7_SA_SA_RKT_bEUliE_EEvlT1_ --------------------------
	.section	.text._ZN2at6native24index_elementwise_kernelILi128ELi4EZNS0_16gpu_index_kernelIZNS0_17index_kernel_implINS0_10OpaqueTypeILi8EEEEEvRNS_18TensorIteratorBaseEN3c108ArrayRefIlEESA_EUlPcPKclE_EEvS7_SA_SA_RKT_bEUliE_EEvlT1_,"ax",@progbits
	.align	128
        .global         _ZN2at6native24index_elementwise_kernelILi128ELi4EZNS0_16gpu_index_kernelIZNS0_17index_kernel_implINS0_10OpaqueTypeILi8EEEEEvRNS_18TensorIteratorBaseEN3c108ArrayRefIlEESA_EUlPcPKclE_EEvS7_SA_SA_RKT_bEUliE_EEvlT1_
        .type           _ZN2at6native24index_elementwise_kernelILi128ELi4EZNS0_16gpu_index_kernelIZNS0_17index_kernel_implINS0_10OpaqueTypeILi8EEEEEvRNS_18TensorIteratorBaseEN3c108ArrayRefIlEESA_EUlPcPKclE_EEvS7_SA_SA_RKT_bEUliE_EEvlT1_,@function
        .size           _ZN2at6native24index_elementwise_kernelILi128ELi4EZNS0_16gpu_index_kernelIZNS0_17index_kernel_implINS0_10OpaqueTypeILi8EEEEEvRNS_18TensorIteratorBaseEN3c108ArrayRefIlEESA_EUlPcPKclE_EEvS7_SA_SA_RKT_bEUliE_EEvlT1_,(.L_x_28172 - _ZN2at6native24index_elementwise_kernelILi128ELi4EZNS0_16gpu_index_kernelIZNS0_17index_kernel_implINS0_10OpaqueTypeILi8EEEEEvRNS_18TensorIteratorBaseEN3c108ArrayRefIlEESA_EUlPcPKclE_EEvS7_SA_SA_RKT_bEUliE_EEvlT1_)
        .other          _ZN2at6native24index_elementwise_kernelILi128ELi4EZNS0_16gpu_index_kernelIZNS0_17index_kernel_implINS0_10OpaqueTypeILi8EEEEEvRNS_18TensorIteratorBaseEN3c108ArrayRefIlEESA_EUlPcPKclE_EEvS7_SA_SA_RKT_bEUliE_EEvlT1_,@"STO_CUDA_ENTRY STV_DEFAULT"
_ZN2at6native24index_elementwise_kernelILi128ELi4EZNS0_16gpu_index_kernelIZNS0_17index_kernel_implINS0_10OpaqueTypeILi8EEEEEvRNS_18TensorIteratorBaseEN3c108ArrayRefIlEESA_EUlPcPKclE_EEvS7_SA_SA_RKT_bEUliE_EEvlT1_:
.text._ZN2at6native24index_elementwise_kernelILi128ELi4EZNS0_16gpu_index_kernelIZNS0_17index_kernel_implINS0_10OpaqueTypeILi8EEEEEvRNS_18TensorIteratorBaseEN3c108ArrayRefIlEESA_EUlPcPKclE_EEvS7_SA_SA_RKT_bEUliE_EEvlT1_:
        /* <DEDUP_REMOVED lines=366> */
.L_x_27681:
        /* <DEDUP_REMOVED lines=25> */
.L_x_27692:
        /* <DEDUP_REMOVED lines=29> */
.L_x_27685:
[----:B------:R-:W-:Y:S05]  /*1a40*/  BSYNC B6 ;  /* 0x0000000000067941 */ /* 0x000fea0003800000 */
.L_x_27684:
        /* <DEDUP_REMOVED lines=43> */
.L_x_27687:
[----:B------:R-:W-:Y:S05]  /*1d00*/  BSYNC B6 ;  /* 0x0000000000067941 */ /* 0x000fea0003800000 */
.L_x_27686:
        /* <DEDUP_REMOVED lines=42> */
.L_x_27689:
[----:B------:R-:W-:Y:S05]  /*1fb0*/  BSYNC B6 ;  /* 0x0000000000067941 */ /* 0x000fea0003800000 */
.L_x_27688:
        /* <DEDUP_REMOVED lines=42> */
.L_x_27691:
[----:B------:R-:W-:Y:S05]  /*2260*/  BSYNC B6 ;  /* 0x0000000000067941 */ /* 0x000fea0003800000 */
.L_x_27690:
        /* <DEDUP_REMOVED lines=20> */
.L_x_27683:
        /* <DEDUP_REMOVED lines=36> */
.L_x_27694:
[----:B------:R-:W-:Y:S05]  /*25f0*/  BSYNC B6 ;  /* 0x0000000000067941 */ /* 0x000fea0003800000 */
.L_x_27693:
        /* <DEDUP_REMOVED lines=47> */
.L_x_27696:
[----:B------:R-:W-:Y:S05]  /*28f0*/  BSYNC B6 ;  /* 0x0000000000067941 */ /* 0x000fea0003800000 */
.L_x_27695:
        /* <DEDUP_REMOVED lines=45> */
.L_x_27698:
[----:B------:R-:W-:Y:S05]  /*2bd0*/  BSYNC B6 ;  /* 0x0000000000067941 */ /* 0x000fea0003800000 */
.L_x_27697:
        /* <DEDUP_REMOVED lines=12> */
.L_x_27682:
[----:B------:R-:W-:Y:S02]  /*2ca0*/  ULDC.64 UR4, c[0x0][0x480] ;  /* 0x0001200000047ab9 */ /* 0x000fe40000000a00 */
[----:B------:R-:W-:-:S04]  /*2cb0*/  IADD3 R2, P0, P1, R22, UR4, R2 ;  /* 0x0000000416027c10 */ /* 0x000fc8000f91e002 */
[----:B------:R-:W-:-:S06]  /*2cc0*/  IADD3.X R3, R19, UR5, RZ, P0, P1 ;  /* 0x0000000513037c10 */ /* 0x000fcc00087e24ff */
[----:B------:R-:W2:Y:S01]  /*2cd0*/  LDG.E.64 R2, desc[UR36][R2.64] ;  /* 0x0000002402027981 */ /* 0x000ea2000c1e1b00 */
[----:B------:R-:W-:-:S05]  /*2ce0*/  LEA R17, R18, R17, 0x9 ;  /* 0x0000001112117211 */ /* 0x000fca00078e48ff */
[----:B------:R-:W-:Y:S01]  /*2cf0*/  VIADD R29, R17, 0x80 ;  /* 0x00000080111d7836 */ /* 0x000fe20000000000 */
[----:B--2---:R0:W-:Y:S04]  /*2d00*/  STG.E.64 desc[UR36][R30.64], R2 ;  /* 0x000000021e007986 */ /* 0x0041e8000c101b24 */
[----:B0-----:R-:W-:Y:S01]  /*2d10*/  MOV R2, R29 ;  /* 0x0000001d00027202 */ /* 0x001fe20000000f00 */
[----:B------:R-:W-:-:S07]  /*2d20*/  IMAD.MOV.U32 R3, RZ, RZ, RZ ;  /* 0x000000ffff037224 */ /* 0x000fce00078e00ff */
.L_x_27680:
[----:B------:R-:W-:Y:S05]  /*2d30*/  BSYNC B8 ;  /* 0x0000000000087941 */ /* 0x000fea0003800000 */
.L_x_27679:
        /* <DEDUP_REMOVED lines=359> */
.L_x_27701:
        /* <DEDUP_REMOVED lines=22> */
.L_x_27712:
        /* <DEDUP_REMOVED lines=31> */
.L_x_27705:
[----:B------:R-:W-:Y:S05]  /*4700*/  BSYNC B6 ;  /* 0x0000000000067941 */ /* 0x000fea0003800000 */
.L_x_27704:
        /* <DEDUP_REMOVED lines=41> */
.L_x_27707:
[----:B------:R-:W-:Y:S05]  /*49a0*/  BSYNC B6 ;  /* 0x0000000000067941 */ /* 0x000fea0003800000 */
.L_x_27706:
        /* <DEDUP_REMOVED lines=42> */
.L_x_27709:
[----:B------:R-:W-:Y:S05]  /*4c50*/  BSYNC B6 ;  /* 0x0000000000067941 */ /* 0x000fea0003800000 */
.L_x_27708:
        /* <DEDUP_REMOVED lines=42> */
.L_x_27711:
[----:B------:R-:W-:Y:S05]  /*4f00*/  BSYNC B6 ;  /* 0x0000000000067941 */ /* 0x000fea0003800000 */
.L_x_27710:
        /* <DEDUP_REMOVED lines=19> */
.L_x_27703:
        /* <DEDUP_REMOVED lines=36> */
.L_x_27714:
[----:B------:R-:W-:Y:S05]  /*5280*/  BSYNC B6 ;  /* 0x0000000000067941 */ /* 0x000fea0003800000 */
.L_x_27713:
        /* <DEDUP_REMOVED lines=44> */
.L_x_27716:
[----:B------:R-:W-:Y:S05]  /*5550*/  BSYNC B6 ;  /* 0x0000000000067941 */ /* 0x000fea0003800000 */
.L_x_27715:
        /* <DEDUP_REMOVED lines=44> */
.L_x_27718:
[----:B------:R-:W-:Y:S05]  /*5820*/  BSYNC B6 ;  /* 0x0000000000067941 */ /* 0x000fea0003800000 */
.L_x_27717:
        /* <DEDUP_REMOVED lines=10> */
.L_x_27702:
[----:B------:R-:W-:Y:S02]  /*58d0*/  ULDC.64 UR4, c[0x0][0x480] ;  /* 0x0001200000047ab9 */ /* 0x000fe40000000a00 */
[----:B------:R-:W-:-:S04]  /*58e0*/  IADD3 R2, P0, P1, R16, UR4, R2 ;  /* 0x0000000410027c10 */ /* 0x000fc8000f91e002 */
[----:B------:R-:W-:-:S06]  /*58f0*/  IADD3.X R3, R17, UR5, RZ, P0, P1 ;  /* 0x0000000511037c10 */ /* 0x000fcc00087e24ff */
[----:B------:R-:W2:Y:S01]  /*5900*/  LDG.E.64 R2, desc[UR36][R2.64] ;  /* 0x0000002402027981 */ /* 0x000ea2000c1e1b00 */
[----:B------:R-:W-:-:S03]  /*5910*/  VIADD R29, R29, 0x80 ;  /* 0x000000801d1d7836 */ /* 0x000fc60000000000 */
[----:B--2---:R0:W-:Y:S02]  /*5920*/  STG.E.64 desc[UR36][R30.64], R2 ;  /* 0x000000021e007986 */ /* 0x0041e4000c101b24 */
[----:B0-----:R-:W-:Y:S01]  /*5930*/  MOV R2, R29 ;  /* 0x0000001d00027202 */ /* 0x001fe20000000f00 */
[----:B------:R-:W-:-:S07]  /*5940*/  IMAD.MOV.U32 R3, RZ, RZ, RZ ;  /* 0x000000ffff037224 */ /* 0x000fce00078e00ff */
.L_x_27700:
[----:B------:R-:W-:Y:S05]  /*5950*/  BSYNC B8 ;  /* 0x0000000000087941 */ /* 0x000fea0003800000 */
.L_x_27699:
        /* <DEDUP_REMOVED lines=359> */
.L_x_27721:
        /* <DEDUP_REMOVED lines=22> */
.L_x_27732:
        /* <DEDUP_REMOVED lines=29> */
.L_x_27725:
[----:B------:R-:W-:Y:S05]  /*7300*/  BSYNC B6 ;  /* 0x0000000000067941 */ /* 0x000fea0003800000 */
.L_x_27724:
        /* <DEDUP_REMOVED lines=41> */
.L_x_27727:
[----:B------:R-:W-:Y:S05]  /*75a0*/  BSYNC B6 ;  /* 0x0000000000067941 */ /* 0x000fea0003800000 */
.L_x_27726:
        /* <DEDUP_REMOVED lines=42> */
.L_x_27729:
[----:B------:R-:W-:Y:S05]  /*7850*/  BSYNC B6 ;  /* 0x0000000000067941 */ /* 0x000fea0003800000 */
.L_x_27728:
        /* <DEDUP_REMOVED lines=42> */
.L_x_27731:
[----:B------:R-:W-:Y:S05]  /*7b00*/  BSYNC B6 ;  /* 0x0000000000067941 */ /* 0x000fea0003800000 */
.L_x_27730:
        /* <DEDUP_REMOVED lines=19> */
.L_x_27723:
        /* <DEDUP_REMOVED lines=36> */
.L_x_27734:
[----:B------:R-:W-:Y:S05]  /*7e80*/  BSYNC B6 ;  /* 0x0000000000067941 */ /* 0x000fea0003800000 */
.L_x_27733:
        /* <DEDUP_REMOVED lines=44> */
.L_x_27736:
[----:B------:R-:W-:Y:S05]  /*8150*/  BSYNC B6 ;  /* 0x0000000000067941 */ /* 0x000fea0003800000 */
.L_x_27735:
        /* <DEDUP_REMOVED lines=43> */
.L_x_27738:
[----:B------:R-:W-:Y:S05]  /*8410*/  BSYNC B6 ;  /* 0x0000000000067941 */ /* 0x000fea0003800000 */
.L_x_27737:
        /* <DEDUP_REMOVED lines=10> */
.L_x_27722:
[----:B------:R-:W-:Y:S02]  /*84c0*/  ULDC.64 UR4, c[0x0][0x480] ;  /* 0x0001200000047ab9 */ /* 0x000fe40000000a00 */
[----:B------:R-:W-:-:S04]  /*84d0*/  IADD3 R16, P0, P1, R18, UR4, R16 ;  /* 0x0000000412107c10 */ /* 0x000fc8000f91e010 */
[----:B------:R-:W-:-:S06]  /*84e0*/  IADD3.X R17, R19, UR5, RZ, P0, P1 ;  /* 0x0000000513117c10 */ /* 0x000fcc00087e24ff */
[----:B------:R-:W2:Y:S01]  /*84f0*/  LDG.E.64 R16, desc[UR36][R16.64] ;  /* 0x0000002410107981 */ /* 0x000ea2000c1e1b00 */
[----:B------:R-:W-:Y:S02]  /*8500*/  IADD3 R29, R29, 0x80, RZ ;  /* 0x000000801d1d7810 */ /* 0x000fe40007ffe0ff */
[----:B--2---:R-:W-:Y:S01]  /*8510*/  MOV R3, R17 ;  /* 0x0000001100037202 */ /* 0x004fe20000000f00 */
[----:B------:R-:W-:-:S05]  /*8520*/  IMAD.MOV.U32 R2, RZ, RZ, R16 ;  /* 0x000000ffff027224 */ /* 0x000fca00078e0010 */
[----:B------:R0:W-:Y:S02]  /*8530*/  STG.E.64 desc[UR36][R30.64], R2 ;  /* 0x000000021e007986 */ /* 0x0001e4000c101b24 */
[----:B0-----:R-:W-:Y:S01]  /*8540*/  HFMA2.MMA R3, -RZ, RZ, 0, 0 ;  /* 0x00000000ff037435 */ /* 0x001fe200000001ff */
[----:B------:R-:W-:-:S10]  /*8550*/  IMAD.MOV.U32 R2, RZ, RZ, R29 ;  /* 0x000000ffff027224 */ /* 0x000fd400078e001d */
.L_x_27720:
[----:B------:R-:W-:Y:S05]  /*8560*/  BSYNC B8 ;  /* 0x0000000000087941 */ /* 0x000fea0003800000 */
.L_x_27719:
        /* <DEDUP_REMOVED lines=358> */
.L_x_27739:
        /* <DEDUP_REMOVED lines=22> */
.L_x_27750:
        /* <DEDUP_REMOVED lines=29> */
.L_x_27743:
[----:B------:R-:W-:Y:S05]  /*9f00*/  BSYNC B6 ;  /* 0x0000000000067941 */ /* 0x000fea0003800000 */
.L_x_27742:
        /* <DEDUP_REMOVED lines=41> */
.L_x_27745:
[----:B------:R-:W-:Y:S05]  /*a1a0*/  BSYNC B6 ;  /* 0x0000000000067941 */ /* 0x000fea0003800000 */
.L_x_27744:
        /* <DEDUP_REMOVED lines=42> */
.L_x_27747:
[----:B------:R-:W-:Y:S05]  /*a450*/  BSYNC B6 ;  /* 0x0000000000067941 */ /* 0x000fea0003800000 */
.L_x_27746:
        /* <DEDUP_REMOVED lines=42> */
.L_x_27749:
[----:B------:R-:W-:Y:S05]  /*a700*/  BSYNC B6 ;  /* 0x0000000000067941 */ /* 0x000fea0003800000 */
.L_x_27748:
        /* <DEDUP_REMOVED lines=20> */
.L_x_27741:
        /* <DEDUP_REMOVED lines=36> */
.L_x_27752:
[----:B------:R-:W-:Y:S05]  /*aa90*/  BSYNC B6 ;  /* 0x0000000000067941 */ /* 0x000fea0003800000 */
.L_x_27751:
        /* <DEDUP_REMOVED lines=44> */
.L_x_27754:
[----:B------:R-:W-:Y:S05]  /*ad60*/  BSYNC B6 ;  /* 0x0000000000067941 */ /* 0x000fea0003800000 */
.L_x_27753:
        /* <DEDUP_REMOVED lines=44> */
.L_x_27756:
[----:B------:R-:W-:Y:S05]  /*b030*/  BSYNC B6 ;  /* 0x0000000000067941 */ /* 0x000fea0003800000 */
.L_x_27755:
        /* <DEDUP_REMOVED lines=10> */
.L_x_27740:
[----:B------:R-:W-:Y:S02]  /*b0e0*/  ULDC.64 UR4, c[0x0][0x480] ;  /* 0x0001200000047ab9 */ /* 0x000fe40000000a00 */
[----:B------:R-:W-:-:S04]  /*b0f0*/  IADD3 R2, P0, P1, R18, UR4, R2 ;  /* 0x0000000412027c10 */ /* 0x000fc8000f91e002 */
[----:B------:R-:W-:-:S06]  /*b100*/  IADD3.X R3, R19, UR5, RZ, P0, P1 ;  /* 0x0000000513037c10 */ /* 0x000fcc00087e24ff */
[----:B------:R-:W2:Y:S04]  /*b110*/  LDG.E.64 R2, desc[UR36][R2.64] ;  /* 0x0000002402027981 */ /* 0x000ea8000c1e1b00 */
[----:B--2---:R-:W-:Y:S01]  /*b120*/  STG.E.64 desc[UR36][R28.64], R2 ;  /* 0x000000021c007986 */ /* 0x004fe2000c101b24 */
[----:B------:R-:W-:Y:S05]  /*b130*/  EXIT ;  /* 0x000000000000794d */ /* 0x000fea0003800000 */
.L_x_27757:
        /* <DEDUP_REMOVED lines=12> */
.L_x_28172:


//--------------------- .text._ZN2at6native24index_elementwise_kernelILi128ELi4EZNS0_16gpu_index_kernelIZNS0_17index_kernel_implINS0_10OpaqueTypeILi4EEEEEvRNS_18TensorIteratorBaseEN3c108ArrayRefIlEESA_EUlPcPKclE_EEvS7_SA_SA_RKT_bEUliE_EEvlT1_ --------------------------
	.section	.text._ZN2at6native24index_elementwise_kernelILi128ELi4EZNS0_16gpu_index_kernelIZNS0_17index_kernel_implINS0_10OpaqueTypeILi4EEEEEvRNS_18TensorIteratorBaseEN3c108ArrayRefIlEESA_EUlPcPKclE_EEvS7_SA_SA_RKT_bEUliE_EEvlT1_,"ax",@progbits
	.align	128
        .global         _ZN2at6native24index_elementwise_kernelILi128ELi4EZNS0_16gpu_index_kernelIZNS0_17index_kernel_implINS0_10OpaqueTypeILi4EEEEEvRNS_18TensorIteratorBaseEN3c108ArrayRefIlEESA_EUlPcPKclE_EEvS7_SA_SA_RKT_bEUliE_EEvlT1_
        .type           _ZN2at6native24index_elementwise_kernelILi128ELi4EZNS0_16gpu_index_kernelIZNS0_17index_kernel_implINS0_10OpaqueTypeILi4EEEEEvRNS_18TensorIteratorBaseEN3c108ArrayRefIlEESA_EUlPcPKclE_EEvS7_SA_SA_RKT_bEUliE_EEvlT1_,@function
        .size           _ZN2at6native24index_elementwise_kernelILi128ELi4EZNS0_16gpu_index_kernelIZNS0_17index_kernel_implINS0_10OpaqueTypeILi4EEEEEvRNS_18TensorIteratorBaseEN3c108ArrayRefIlEESA_EUlPcPKclE_EEvS7_SA_SA_RKT_bEUliE_EEvlT1_,(.L_x_28173 - _ZN2at6native24index_elementwise_kernelILi128ELi4EZNS0_16gpu_index_kernelIZNS0_17index_kernel_implINS0_10OpaqueTypeILi4EEEEEvRNS_18TensorIteratorBaseEN3c108ArrayRefIlEESA_EUlPcPKclE_EEvS7_SA_SA_RKT_bEUliE_EEvlT1_)
        .other          _ZN2at6native24index_elementwise_kernelILi128ELi4EZNS0_16gpu_index_kernelIZNS0_17index_kernel_implINS0_10OpaqueTypeILi4EEEEEvRNS_18TensorIteratorBaseEN3c108ArrayRefIlEESA_EUlPcPKclE_EEvS7_SA_SA_RKT_bEUliE_EEvlT1_,@"STO_CUDA_ENTRY STV_DEFAULT"
_ZN2at6native24index_elementwise_kernelILi128ELi4EZNS0_16gpu_index_kernelIZNS0_17index_kernel_implINS0_10OpaqueTypeILi4EEEEEvRNS_18TensorIteratorBaseEN3c108ArrayRefIlEESA_EUlPcPKclE_EEvS7_SA_SA_RKT_bEUliE_EEvlT1_:
.text._ZN2at6native24index_elementwise_kernelILi128ELi4EZNS0_16gpu_index_kernelIZNS0_17index_kernel_implINS0_10OpaqueTypeILi4EEEEEvRNS_18TensorIteratorBaseEN3c108ArrayRefIlEESA_EUlPcPKclE_EEvS7_SA_SA_RKT_bEUliE_EEvlT1_:
        /* <DEDUP_REMOVED lines=366> */
.L_x_27760:
        /* <DEDUP_REMOVED lines=25> */
.L_x_27771:
        /* <DEDUP_REMOVED lines=29> */
.L_x_27764:
[----:B------:R-:W-:Y:S05]  /*1a40*/  BSYNC B6 ;  /* 0x0000000000067941 */ /* 0x000fea0003800000 */
.L_x_27763:
        /* <DEDUP_REMOVED lines=43> */
.L_x_27766:
[----:B------:R-:W-:Y:S05]  /*1d00*/  BSYNC B6 ;  /* 0x0000000000067941 */ /* 0x000fea0003800000 */
.L_x_27765:
        /* <DEDUP_REMOVED lines=42> */
.L_x_27768:
[----:B------:R-:W-:Y:S05]  /*1fb0*/  BSYNC B6 ;  /* 0x0000000000067941 */ /* 0x000fea0003800000 */
.L_x_27767:
        /* <DEDUP_REMOVED lines=42> */
.L_x_27770:
[----:B------:R-:W-:Y:S05]  /*2260*/  BSYNC B6 ;  /* 0x0000000000067941 */ /* 0x000fea0003800000 */
.L_x_27769:
        /* <DEDUP_REMOVED lines=20> */
.L_x_27762:
        /* <DEDUP_REMOVED lines=36> */
.L_x_27773:
[----:B------:R-:W-:Y:S05]  /*25f0*/  BSYNC B6 ;  /* 0x0000000000067941 */ /* 0x000fea0003800000 */
.L_x_27772:
        /* <DEDUP_REMOVED lines=47> */
.L_x_27775:
[----:B------:R-:W-:Y:S05]  /*28f0*/  BSYNC B6 ;  /* 0x0000000000067941 */ /* 0x000fea0003800000 */
.L_x_27774:
        /* <DEDUP_REMOVED lines=45> */
.L_x_27777:
[----:B------:R-:W-:Y:S05]  /*2bd0*/  BSYNC B6 ;  /* 0x0000000000067941 */ /* 0x000fea0003800000 */
.L_x_27776:
        /* <DEDUP_REMOVED lines=12> */
.L_x_27761:
[----:B------:R-:W-:Y:S02]  /*2ca0*/  ULDC.64 UR4, c[0x0][0x480] ;  /* 0x0001200000047ab9 */ /* 0x000fe40000000a00 */
[----:B------:R-:W-:-:S04]  /*2cb0*/  IADD3 R2, P0, P1, R22, UR4, R2 ;  /* 0x0000000416027c10 */ /* 0x000fc8000f91e002 */
[----:B------:R-:W-:-:S06]  /*2cc0*/  IADD3.X R3, R19, UR5, RZ, P0, P1 ;  /* 0x0000000513037c10 */ /* 0x000fcc00087e24ff */
[----:B------:R0:W2:Y:S01]  /*2cd0*/  LDG.E R3, desc[UR36][R2.64] ;  /* 0x0000002402037981 */ /* 0x0000a2000c1e1900 */
[----:B------:R-:W-:-:S05]  /*2ce0*/  LEA R17, R18, R17, 0x9 ;  /* 0x0000001112117211 */ /* 0x000fca00078e48ff */
[----:B------:R-:W-:-:S05]  /*2cf0*/  VIADD R29, R17, 0x80 ;  /* 0x00000080111d7836 */ /* 0x000fca0000000000 */
[----:B0-----:R-:W-:Y:S01]  /*2d00*/  MOV R2, R29 ;  /* 0x0000001d00027202 */ /* 0x001fe20000000f00 */
[----:B--2---:R0:W-:Y:S02]  /*2d10*/  STG.E desc[UR36][R30.64], R3 ;  /* 0x000000031e007986 */ /* 0x0041e4000c101924 */
[----:B0-----:R-:W-:-:S07]  /*2d20*/  IMAD.MOV.U32 R3, RZ, RZ, RZ ;  /* 0x000000ffff037224 */ /* 0x001fce00078e00ff */
.L_x_27759:
[----:B------:R-:W-:Y:S05]  /*2d30*/  BSYNC B8 ;  /* 0x0000000000087941 */ /* 0x000fea0003800000 */
.L_x_27758:
        /* <DEDUP_REMOVED lines=359> */
.L_x_27780:
        /* <DEDUP_REMOVED lines=22> */
.L_x_27791:
        /* <DEDUP_REMOVED lines=31> */
.L_x_27784:
[----:B------:R-:W-:Y:S05]  /*4700*/  BSYNC B6 ;  /* 0x0000000000067941 */ /* 0x000fea0003800000 */
.L_x_27783:
        /* <DEDUP_REMOVED lines=41> */
.L_x_27786:
[----:B------:R-:W-:Y:S05]  /*49a0*/  BSYNC B6 ;  /* 0x0000000000067941 */ /* 0x000fea0003800000 */
.L_x_27785:
        /* <DEDUP_REMOVED lines=42> */
.L_x_27788:
[----:B------:R-:W-:Y:S05]  /*4c50*/  BSYNC B6 ;  /* 0x0000000000067941 */ /* 0x000fea0003800000 */
.L_x_27787:
        /* <DEDUP_REMOVED lines=42> */
.L_x_27790:
[----:B------:R-:W-:Y:S05]  /*4f00*/  BSYNC B6 ;  /* 0x0000000000067941 */ /* 0x000fea0003800000 */
.L_x_27789:
        /* <DEDUP_REMOVED lines=19> */
.L_x_27782:
        /* <DEDUP_REMOVED lines=36> */
.L_x_27793:
[----:B------:R-:W-:Y:S05]  /*5280*/  BSYNC B6 ;  /* 0x0000000000067941 */ /* 0x000fea0003800000 */
.L_x_27792:
        /* <DEDUP_REMOVED lines=44> */
.L_x_27795:
[----:B------:R-:W-:Y:S05]  /*5550*/  BSYNC B6 ;  /* 0x0000000000067941 */ /* 0x000fea0003800000 */
.L_x_27794:
        /* <DEDUP_REMOVED lines=44> */
.L_x_27797:
[----:B------:R-:W-:Y:S05]  /*5820*/  BSYNC B6 ;  /* 0x0000000000067941 */ /* 0x000fea0003800000 */
.L_x_27796:
        /* <DEDUP_REMOVED lines=10> */
.L_x_27781:
[----:B------:R-:W-:Y:S02]  /*58d0*/  ULDC.64 UR4, c[0x0][0x480] ;  /* 0x0001200000047ab9 */ /* 0x000fe40000000a00 */
[----:B------:R-:W-:-:S04]  /*58e0*/  IADD3 R2, P0, P1, R16, UR4, R2 ;  /* 0x0000000410027c10 */ /* 0x000fc8000f91e002 */
[----:B------:R-:W-:-:S06]  /*58f0*/  IADD3.X R3, R17, UR5, RZ, P0, P1 ;  /* 0x0000000511037c10 */ /* 0x000fcc00087e24ff */
[----:B------:R0:W2:Y:S01]  /*5900*/  LDG.E R3, desc[UR36][R2.64] ;  /* 0x0000002402037981 */ /* 0x0000a2000c1e1900 */
[----:B------:R-:W-:-:S05]  /*5910*/  VIADD R29, R29, 0x80 ;  /* 0x000000801d1d7836 */ /* 0x000fca0000000000 */
[----:B0-----:R-:W-:Y:S01]  /*5920*/  MOV R2, R29 ;  /* 0x0000001d00027202 */ /* 0x001fe20000000f00 */
[----:B--2---:R0:W-:Y:S02]  /*5930*/  STG.E desc[UR36][R30.64], R3 ;  /* 0x000000031e007986 */ /* 0x0041e4000c101924 */
[----:B0-----:R-:W-:-:S07]  /*5940*/  IMAD.MOV.U32 R3, RZ, RZ, RZ ;  /* 0x000000ffff037224 */ /* 0x001fce00078e00ff */
.L_x_27779:
[----:B------:R-:W-:Y:S05]  /*5950*/  BSYNC B8 ;  /* 0x0000000000087941 */ /* 0x000fea0003800000 */
.L_x_27778:
        /* <DEDUP_REMOVED lines=359> */
.L_x_27800:
        /* <DEDUP_REMOVED lines=22> */
.L_x_27811:
        /* <DEDUP_REMOVED lines=29> */
.L_x_27804:
[----:B------:R-:W-:Y:S05]  /*7300*/  BSYNC B6 ;  /* 0x0000000000067941 */ /* 0x000fea0003800000 */
.L_x_27803:
        /* <DEDUP_REMOVED lines=41> */
.L_x_27806:
[----:B------:R-:W-:Y:S05]  /*75a0*/  BSYNC B6 ;  /* 0x0000000000067941 */ /* 0x000fea0003800000 */
.L_x_27805:
        /* <DEDUP_REMOVED lines=42> */
.L_x_27808:
[----:B------:R-:W-:Y:S05]  /*7850*/  BSYNC B6 ;  /* 0x0000000000067941 */ /* 0x000fea0003800000 */
.L_x_27807:
        /* <DEDUP_REMOVED lines=42> */
.L_x_27810:
[----:B------:R-:W-:Y:S05]  /*7b00*/  BSYNC B6 ;  /* 0x0000000000067941 */ /* 0x000fea0003800000 */
.L_x_27809:
        /* <DEDUP_REMOVED lines=19> */
.L_x_27802:
        /* <DEDUP_REMOVED lines=36> */
.L_x_27813:
[----:B------:R-:W-:Y:S05]  /*7e80*/  BSYNC B6 ;  /* 0x0000000000067941 */ /* 0x000fea0003800000 */
.L_x_27812:
        /* <DEDUP_REMOVED lines=44> */
.L_x_27815:
[----:B------:R-:W-:Y:S05]  /*8150*/  BSYNC B6 ;  /* 0x0000000000067941 */ /* 0x000fea0003800000 */
.L_x_27814:
        /* <DEDUP_REMOVED lines=43> */
.L_x_27817:
[----:B------:R-:W-:Y:S05]  /*8410*/  BSYNC B6 ;  /* 0x0000000000067941 */ /* 0x000fea0003800000 */
.L_x_27816:
        /* <DEDUP_REMOVED lines=10> */
.L_x_27801:
[----:B------:R-:W-:Y:S02]  /*84c0*/  ULDC.64 UR4, c[0x0][0x480] ;  /* 0x0001200000047ab9 */ /* 0x000fe40000000a00 */
[----:B------:R-:W-:-:S04]  /*84d0*/  IADD3 R16, P0, P1, R18, UR4, R16 ;  /* 0x0000000412107c10 */ /* 0x000fc8000f91e010 */
[----:B------:R-:W-:-:S06]  /*84e0*/  IADD3.X R17, R19, UR5, RZ, P0, P1 ;  /* 0x0000000513117c10 */ /* 0x000fcc00087e24ff */
[----:B------:R-:W2:Y:S01]  /*84f0*/  LDG.E R17, desc[UR36][R16.64] ;  /* 0x0000002410117981 */ /* 0x000ea2000c1e1900 */
[----:B------:R-:W-:Y:S01]  /*8500*/  IADD3 R29, R29, 0x80, RZ ;  /* 0x000000801d1d7810 */ /* 0x000fe20007ffe0ff */
[----:B------:R-:W-:-:S04]  /*8510*/  HFMA2.MMA R3, -RZ, RZ, 0, 0 ;  /* 0x00000000ff037435 */ /* 0x000fc800000001ff */
[----:B------:R-:W-:Y:S01]  /*8520*/  IMAD.MOV.U32 R2, RZ, RZ, R29 ;  /* 0x000000ffff027224 */ /* 0x000fe200078e001d */
[----:B--2---:R0:W-:Y:S06]  /*8530*/  STG.E desc[UR36][R30.64], R17 ;  /* 0x000000111e007986 */ /* 0x0041ec000c101924 */
.L_x_27799:
[----:B------:R-:W-:Y:S05]  /*8540*/  BSYNC B8 ;  /* 0x0000000000087941 */ /* 0x000fea0003800000 */
.L_x_27798:
[----:B------:R-:W-:Y:S02]  /*8550*/  ULDC.64 UR4, c[0x0][0x210] ;  /* 0x0000840000047ab9 */ /* 0x000fe40000000a00 */
[----:B------:R-:W-:-:S04]  /*8560*/  ISETP.GE.U32.AND P0, PT, R2, UR4, PT ;  /* 0x0000000402007c0c */ /* 0x000fc8000bf06070 */
[----:B------:R-:W-:-:S13]  /*8570*/  ISETP.GE.AND.EX P0, PT, R3, UR5, PT, P0 ;  /* 0x0000000503007c0c */ /* 0x000fda000bf06300 */
[----:B------:R-:W-:Y:S05]  /*8580*/  @P0 EXIT ;  /* 0x000000000000094d */ /* 0x000fea0003800000 */
[----:B------:R-:W1:Y:S01]  /*8590*/  LDC R0, c[0x0][0x218] ;  /* 0x00008600ff007b82 */ /* 0x000e620000000800 */
[----:B------:R-:W-:Y:S01]  /*85a0*/  IMAD.MOV.U32 R16, RZ, RZ, RZ ;  /* 0x000000ffff107224 */ /* 0x000fe200078e00ff */
        /* <DEDUP_REMOVED lines=352> */
.L_x_27818:
[----:B------:R-:W1:Y:S01]  /*9bb0*/  LDC.64 R4, c[0x0][0x488] ;  /* 0x00012200ff047b82 */ /* 0x000e620000000a00 */
[----:B------:R-:W-:Y:S01]  /*9bc0*/  ULDC.64 UR4, c[0x0][0x478] ;  /* 0x00011e0000047ab9 */ /* 0x000fe20000000a00 */
[----:B------:R-:W-:Y:S02]  /*9bd0*/  CS2R R18, SRZ ;  /* 0x0000000000127805 */ /* 0x000fe4000001ff00 */
[----:B------:R-:W-:-:S04]  /*9be0*/  IADD3 R28, P1, R28, UR4, RZ ;  /* 0x000000041c1c7c10 */ /* 0x000fc8000ff3e0ff */
[----:B------:R-:W-:Y:S02]  /*9bf0*/  IADD3.X R29, RZ, UR5, RZ, P1, !PT ;  /* 0x00000005ff1d7c10 */ /* 0x000fe40008ffe4ff */
[----:B-1----:R-:W-:-:S04]  /*9c00*/  ISETP.NE.U32.AND P0, PT, R4, RZ, PT ;  /* 0x000000ff0400720c */ /* 0x002fc80003f05070 */
[----:B------:R-:W-:-:S13]  /*9c10*/  ISETP.NE.AND.EX P0, PT, R5, RZ, PT, P0 ;  /* 0x000000ff0500720c */ /* 0x000fda0003f05300 */
[----:B------:R-:W-:Y:S05]  /*9c20*/  @!P0 BRA `(.L_x_27819) ;  /* 0x0000001400248947 */ /* 0x000fea0003800000 */
[C---:B------:R-:W-:Y:S02]  /*9c30*/  IADD3 R0, P1, R4.reuse, -0x1, RZ ;  /* 0xffffffff04007810 */ /* 0x040fe40007f3e0ff */
[----:B------:R-:W-:Y:S02]  /*9c40*/  CS2R R18, SRZ ;  /* 0x0000000000127805 */ /* 0x000fe4000001ff00 */
[----:B0-----:R-:W-:Y:S01]  /*9c50*/  LOP3.LUT R17, R4, 0x3, RZ, 0xc0, !PT ;  /* 0x0000000304117812 */ /* 0x001fe200078ec0ff */
        /* <DEDUP_REMOVED lines=11> */
.L_x_27829:
        /* <DEDUP_REMOVED lines=29> */
.L_x_27822:
[----:B------:R-:W-:Y:S05]  /*9ee0*/  BSYNC B6 ;  /* 0x0000000000067941 */ /* 0x000fea0003800000 */
.L_x_27821:
        /* <DEDUP_REMOVED lines=41> */
.L_x_27824:
[----:B------:R-:W-:Y:S05]  /*a180*/  BSYNC B6 ;  /* 0x0000000000067941 */ /* 0x000fea0003800000 */
.L_x_27823:
        /* <DEDUP_REMOVED lines=42> */
.L_x_27826:
[----:B------:R-:W-:Y:S05]  /*a430*/  BSYNC B6 ;  /* 0x0000000000067941 */ /* 0x000fea0003800000 */
.L_x_27825:
        /* <DEDUP_REMOVED lines=42> */
.L_x_27828:
[----:B------:R-:W-:Y:S05]  /*a6e0*/  BSYNC B6 ;  /* 0x0000000000067941 */ /* 0x000fea0003800000 */
.L_x_27827:
        /* <DEDUP_REMOVED lines=20> */
.L_x_27820:
        /* <DEDUP_REMOVED lines=36> */
.L_x_27831:
[----:B------:R-:W-:Y:S05]  /*aa70*/  BSYNC B6 ;  /* 0x0000000000067941 */ /* 0x000fea0003800000 */
.L_x_27830:
        /* <DEDUP_REMOVED lines=44> */
.L_x_27833:
[----:B------:R-:W-:Y:S05]  /*ad40*/  BSYNC B6 ;  /* 0x0000000000067941 */ /* 0x000fea0003800000 */
.L_x_27832:
        /* <DEDUP_REMOVED lines=44> */
.L_x_27835:
[----:B------:R-:W-:Y:S05]  /*b010*/  BSYNC B6 ;  /* 0x0000000000067941 */ /* 0x000fea0003800000 */
.L_x_27834:
        /* <DEDUP_REMOVED lines=10> */
.L_x_27819:
[----:B------:R-:W-:Y:S02]  /*b0c0*/  ULDC.64 UR4, c[0x0][0x480] ;  /* 0x0001200000047ab9 */ /* 0x000fe40000000a00 */
[----:B------:R-:W-:-:S04]  /*b0d0*/  IADD3 R2, P0, P1, R18, UR4, R2 ;  /* 0x0000000412027c10 */ /* 0x000fc8000f91e002 */
[----:B------:R-:W-:-:S06]  /*b0e0*/  IADD3.X R3, R19, UR5, RZ, P0, P1 ;  /* 0x0000000513037c10 */ /* 0x000fcc00087e24ff */
[----:B------:R-:W2:Y:S04]  /*b0f0*/  LDG.E R3, desc[UR36][R2.64] ;  /* 0x0000002402037981 */ /* 0x000ea8000c1e1900 */
[----:B--2---:R-:W-:Y:S01]  /*b100*/  STG.E desc[UR36][R28.64], R3 ;  /* 0x000000031c007986 */ /* 0x004fe2000c101924 */
[----:B------:R-:W-:Y:S05]  /*b110*/  EXIT ;  /* 0x000000000000794d */ /* 0x000fea0003800000 */
.L_x_27836:
        /* <DEDUP_REMOVED lines=14> */
.L_x_28173:


//--------------------- .text._ZN2at6native24index_elementwise_kernelILi128ELi4EZNS0_16gpu_index_kernelIZNS0_17index_kernel_implINS0_10OpaqueTypeILi1EEEEEvRNS_18TensorIteratorBaseEN3c108ArrayRefIlEESA_EUlPcPKclE_EEvS7_SA_SA_RKT_bEUliE_EEvlT1_ --------------------------
	.section	.text._ZN2at6native24index_elementwise_kernelILi128ELi4EZNS0_16gpu_index_kernelIZNS0_17index_kernel_implINS0_10OpaqueTypeILi1EEEEEvRNS_18TensorIteratorBaseEN3c108ArrayRefIlEESA_EUlPcPKclE_EEvS7_SA_SA_RKT_bEUliE_EEvlT1_,"ax",@progbits
	.align	128
        .global         _ZN2at6native24index_elementwise_kernelILi128ELi4EZNS0_16gpu_index_kernelIZNS0_17index_kernel_implINS0_10OpaqueTypeILi1EEEEEvRNS_18TensorIteratorBaseEN3c108ArrayRefIlEESA_EUlPcPKclE_EEvS7_SA_SA_RKT_bEUliE_EEvlT1_
        .type           _ZN2at6native24index_elementwise_kernelILi128ELi4EZNS0_16gpu_index_kernelIZNS0_17index_kernel_implINS0_10OpaqueTypeILi1EEEEEvRNS_18TensorIteratorBaseEN3c108ArrayRefIlEESA_EUlPcPKclE_EEvS7_SA_SA_RKT_bEUliE_EEvlT1_,@function
        .size           _ZN2at6native24index_elementwise_kernelILi128ELi4EZNS0_16gpu_index_kernelIZNS0_17index_kernel_implINS0_10OpaqueTypeILi1EEEEEvRNS_18TensorIteratorBaseEN3c108ArrayRefIlEESA_EUlPcPKclE_EEvS7_SA_SA_RKT_bEUliE_EEvlT1_,(.L_x_28174 - _ZN2at6native24index_elementwise_kernelILi128ELi4EZNS0_16gpu_index_kernelIZNS0_17index_kernel_implINS0_10OpaqueTypeILi1EEEEEvRNS_18TensorIteratorBaseEN3c108ArrayRefIlEESA_EUlPcPKclE_EEvS7_SA_SA_RKT_bEUliE_EEvlT1_)
        .other          _ZN2at6native24index_elementwise_kernelILi128ELi4EZNS0_16gpu_index_kernelIZNS0_17index_kernel_implINS0_10OpaqueTypeILi1EEEEEvRNS_18TensorIteratorBaseEN3c108ArrayRefIlEESA_EUlPcPKclE_EEvS7_SA_SA_RKT_bEUliE_EEvlT1_,@"STO_CUDA_ENTRY STV_DEFAULT"
_ZN2at6native24index_elementwise_kernelILi128ELi4EZNS0_16gpu_index_kernelIZNS0_17index_kernel_implINS0_10OpaqueTypeILi1EEEEEvRNS_18TensorIteratorBaseEN3c108ArrayRefIlEESA_EUlPcPKclE_EEvS7_SA_SA_RKT_bEUliE_EEvlT1_:
.text._ZN2at6native24index_elementwise_kernelILi128ELi4EZNS0_16gpu_index_kernelIZNS0_17index_kernel_implINS0_10OpaqueTypeILi1EEEEEvRNS_18TensorIteratorBaseEN3c108ArrayRefIlEESA_EUlPcPKclE_EEvS7_SA_SA_RKT_bEUliE_EEvlT1_:
        /* <DEDUP_REMOVED lines=366> */
.L_x_27839:
        /* <DEDUP_REMOVED lines=25> */
.L_x_27850:
        /* <DEDUP_REMOVED lines=29> */
.L_x_27843:
[----:B------:R-:W-:Y:S05]  /*1a40*/  BSYNC B6 ;  /* 0x0000000000067941 */ /* 0x000fea0003800000 */
.L_x_27842:
        /* <DEDUP_REMOVED lines=43> */
.L_x_27845:
[----:B------:R-:W-:Y:S05]  /*1d00*/  BSYNC B6 ;  /* 0x0000000000067941 */ /* 0x000fea0003800000 */
.L_x_27844:
        /* <DEDUP_REMOVED lines=42> */
.L_x_27847:
[----:B------:R-:W-:Y:S05]  /*1fb0*/  BSYNC B6 ;  /* 0x0000000000067941 */ /* 0x000fea0003800000 */
.L_x_27846:
        /* <DEDUP_REMOVED lines=42> */
.L_x_27849:
[----:B------:R-:W-:Y:S05]  /*2260*/  BSYNC B6 ;  /* 0x0000000000067941 */ /* 0x000fea0003800000 */
.L_x_27848:
        /* <DEDUP_REMOVED lines=20> */
.L_x_27841:
        /* <DEDUP_REMOVED lines=36> */
.L_x_27852:
[----:B------:R-:W-:Y:S05]  /*25f0*/  BSYNC B6 ;  /* 0x0000000000067941 */ /* 0x000fea0003800000 */
.L_x_27851:
        /* <DEDUP_REMOVED lines=47> */
.L_x_27854:
[----:B------:R-:W-:Y:S05]  /*28f0*/  BSYNC B6 ;  /* 0x0000000000067941 */ /* 0x000fea0003800000 */
.L_x_27853:
        /* <DEDUP_REMOVED lines=45> */
.L_x_27856:
[----:B------:R-:W-:Y:S05]  /*2bd0*/  BSYNC B6 ;  /* 0x0000000000067941 */ /* 0x000fea0003800000 */
.L_x_27855:
        /* <DEDUP_REMOVED lines=12> */
.L_x_27840:
[----:B------:R-:W-:Y:S02]  /*2ca0*/  ULDC.64 UR4, c[0x0][0x480] ;  /* 0x0001200000047ab9 */ /* 0x000fe40000000a00 */
[----:B------:R-:W-:-:S04]  /*2cb0*/  IADD3 R2, P0, P1, R22, UR4, R2 ;  /* 0x0000000416027c10 */ /* 0x000fc8000f91e002 */
[----:B------:R-:W-:-:S06]  /*2cc0*/  IADD3.X R3, R19, UR5, RZ, P0, P1 ;  /* 0x0000000513037c10 */ /* 0x000fcc00087e24ff */
[----:B------:R0:W2:Y:S01]  /*2cd0*/  LDG.E.U8 R3, desc[UR36][R2.64] ;  /* 0x0000002402037981 */ /* 0x0000a2000c1e1100 */
[----:B------:R-:W-:-:S05]  /*2ce0*/  LEA R17, R18, R17, 0x9 ;  /* 0x0000001112117211 */ /* 0x000fca00078e48ff */
[----:B------:R-:W-:-:S05]  /*2cf0*/  VIADD R29, R17, 0x80 ;  /* 0x00000080111d7836 */ /* 0x000fca0000000000 */
[----:B0-----:R-:W-:Y:S01]  /*2d00*/  MOV R2, R29 ;  /* 0x0000001d00027202 */ /* 0x001fe20000000f00 */
[----:B--2---:R0:W-:Y:S02]  /*2d10*/  STG.E.U8 desc[UR36][R30.64], R3 ;  /* 0x000000031e007986 */ /* 0x0041e4000c101124 */
[----:B0-----:R-:W-:-:S07]  /*2d20*/  IMAD.MOV.U32 R3, RZ, RZ, RZ ;  /* 0x000000ffff037224 */ /* 0x001fce00078e00ff */
.L_x_27838:
[----:B------:R-:W-:Y:S05]  /*2d30*/  BSYNC B8 ;  /* 0x0000000000087941 */ /* 0x000fea0003800000 */
.L_x_27837:
        /* <DEDUP_REMOVED lines=359> */
.L_x_27859:
        /* <DEDUP_REMOVED lines=22> */
.L_x_27870:
        /* <DEDUP_REMOVED lines=31> */
.L_x_27863:
[----:B------:R-:W-:Y:S05]  /*4700*/  BSYNC B6 ;  /* 0x0000000000067941 */ /* 0x000fea0003800000 */
.L_x_27862:
        /* <DEDUP_REMOVED lines=41> */
.L_x_27865:
[----:B------:R-:W-:Y:S05]  /*49a0*/  BSYNC B6 ;  /* 0x0000000000067941 */ /* 0x000fea0003800000 */
.L_x_27864:
        /* <DEDUP_REMOVED lines=42> */
.L_x_27867:
[----:B------:R-:W-:Y:S05]  /*4c50*/  BSYNC B6 ;  /* 0x0000000000067941 */ /* 0x000fea0003800000 */
.L_x_27866:
        /* <DEDUP_REMOVED lines=42> */
.L_x_27869:
[----:B------:R-:W-:Y:S05]  /*4f00*/  BSYNC B6 ;  /* 0x0000000000067941 */ /* 0x000fea0003800000 */
.L_x_27868:
        /* <DEDUP_REMOVED lines=19> */
.L_x_27861:
        /* <DEDUP_REMOVED lines=36> */
.L_x_27872:
[----:B------:R-:W-:Y:S05]  /*5280*/  BSYNC B6 ;  /* 0x0000000000067941 */ /* 0x000fea0003800000 */
.L_x_27871:
        /* <DEDUP_REMOVED lines=44> */
.L_x_27874:
[----:B------:R-:W-:Y:S05]  /*5550*/  BSYNC B6 ;  /* 0x0000000000067941 */ /* 0x000fea0003800000 */
.L_x_27873:
        /* <DEDUP_REMOVED lines=44> */
.L_x_27876:
[----:B------:R-:W-:Y:S05]  /*5820*/  BSYNC B6 ;  /* 0x0000000000067941 */ /* 0x000fea0003800000 */
.L_x_27875:
        /* <DEDUP_REMOVED lines=10> */
.L_x_27860:
[----:B------:R-:W-:Y:S02]  /*58d0*/  ULDC.64 UR4, c[0x0][0x480] ;  /* 0x0001200000047ab9 */ /* 0x000fe40000000a00 */
[----:B------:R-:W-:-:S04]  /*58e0*/  IADD3 R2, P0, P1, R16, UR4, R2 ;  /* 0x0000000410027c10 */ /* 0x000fc8000f91e002 */
[----:B------:R-:W-:-:S06]  /*58f0*/  IADD3.X R3, R17, UR5, RZ, P0, P1 ;  /* 0x0000000511037c10 */ /* 0x000fcc00087e24ff */
[----:B------:R0:W2:Y:S01]  /*5900*/  LDG.E.U8 R3, desc[UR36][R2.64] ;  /* 0x0000002402037981 */ /* 0x0000a2000c1e1100 */
[----:B------:R-:W-:-:S05]  /*5910*/  VIADD R29, R29, 0x80 ;  /* 0x000000801d1d7836 */ /* 0x000fca0000000000 */
[----:B0-----:R-:W-:Y:S01]  /*5920*/  MOV R2, R29 ;  /* 0x0000001d00027202 */ /* 0x001fe20000000f00 */
[----:B--2---:R0:W-:Y:S02]  /*5930*/  STG.E.U8 desc[UR36][R30.64], R3 ;  /* 0x000000031e007986 */ /* 0x0041e4000c101124 */
[----:B0-----:R-:W-:-:S07]  /*5940*/  IMAD.MOV.U32 R3, RZ, RZ, RZ ;  /* 0x000000ffff037224 */ /* 0x001fce00078e00ff */
.L_x_27858:
[----:B------:R-:W-:Y:S05]  /*5950*/  BSYNC B8 ;  /* 0x0000000000087941 */ /* 0x000fea0003800000 */
.L_x_27857:
        /* <DEDUP_REMOVED lines=359> */
.L_x_27879:
        /* <DEDUP_REMOVED lines=22> */
.L_x_27890:
        /* <DEDUP_REMOVED lines=29> */
.L_x_27883:
[----:B------:R-:W-:Y:S05]  /*7300*/  BSYNC B6 ;  /* 0x0000000000067941 */ /* 0x000fea0003800000 */
.L_x_27882:
        /* <DEDUP_REMOVED lines=41> */
.L_x_27885:
[----:B------:R-:W-:Y:S05]  /*75a0*/  BSYNC B6 ;  /* 0x0000000000067941 */ /* 0x000fea0003800000 */
.L_x_27884:
        /* <DEDUP_REMOVED lines=42> */
.L_x_27887:
[----:B------:R-:W-:Y:S05]  /*7850*/  BSYNC B6 ;  /* 0x0000000000067941 */ /* 0x000fea0003800000 */
.L_x_27886:
        /* <DEDUP_REMOVED lines=42> */
.L_x_27889:
[----:B------:R-:W-:Y:S05]  /*7b00*/  BSYNC B6 ;  /* 0x0000000000067941 */ /* 0x000fea0003800000 */
.L_x_27888:
        /* <DEDUP_REMOVED lines=19> */
.L_x_27881:
        /* <DEDUP_REMOVED lines=36> */
.L_x_27892:
[----:B------:R-:W-:Y:S05]  /*7e80*/  BSYNC B6 ;  /* 0x0000000000067941 */ /* 0x000fea0003800000 */
.L_x_27891:
        /* <DEDUP_REMOVED lines=44> */
.L_x_27894:
[----:B------:R-:W-:Y:S05]  /*8150*/  BSYNC B6 ;  /* 0x0000000000067941 */ /* 0x000fea0003800000 */
.L_x_27893:
        /* <DEDUP_REMOVED lines=43> */
.L_x_27896:
[----:B------:R-:W-:Y:S05]  /*8410*/  BSYNC B6 ;  /* 0x0000000000067941 */ /* 0x000fea0003800000 */
.L_x_27895:
        /* <DEDUP_REMOVED lines=10> */
.L_x_27880:
[----:B------:R-:W-:Y:S02]  /*84c0*/  ULDC.64 UR4, c[0x0][0x480] ;  /* 0x0001200000047ab9 */ /* 0x000fe40000000a00 */
[----:B------:R-:W-:-:S04]  /*84d0*/  IADD3 R16, P0, P1, R18, UR4, R16 ;  /* 0x0000000412107c10 */ /* 0x000fc8000f91e010 */
[----:B------:R-:W-:-:S06]  /*84e0*/  IADD3.X R17, R19, UR5, RZ, P0, P1 ;  /* 0x0000000513117c10 */ /* 0x000fcc00087e24ff */
[----:B------:R-:W2:Y:S01]  /*84f0*/  LDG.E.U8 R17, desc[UR36][R16.64] ;  /* 0x0000002410117981 */ /* 0x000ea2000c1e1100 */
[----:B------:R-:W-:Y:S01]  /*8500*/  IADD3 R29, R29, 0x80, RZ ;  /* 0x000000801d1d7810 */ /* 0x000fe20007ffe0ff */
[----:B------:R-:W-:-:S04]  /*8510*/  HFMA2.MMA R3, -RZ, RZ, 0, 0 ;  /* 0x00000000ff037435 */ /* 0x000fc800000001ff */
[----:B------:R-:W-:Y:S01]  /*8520*/  IMAD.MOV.U32 R2, RZ, RZ, R29 ;  /* 0x000000ffff027224 */ /* 0x000fe200078e001d */
[----:B--2---:R0:W-:Y:S06]  /*8530*/  STG.E.U8 desc[UR36][R30.64], R17 ;  /* 0x000000111e007986 */ /* 0x0041ec000c101124 */
.L_x_27878:
[----:B------:R-:W-:Y:S05]  /*8540*/  BSYNC B8 ;  /* 0x0000000000087941 */ /* 0x000fea0003800000 */
.L_x_27877:
        /* <DEDUP_REMOVED lines=358> */
.L_x_27897:
        /* <DEDUP_REMOVED lines=22> */
.L_x_27908:
        /* <DEDUP_REMOVED lines=29> */
.L_x_27901:
[----:B------:R-:W-:Y:S05]  /*9ee0*/  BSYNC B6 ;  /* 0x0000000000067941 */ /* 0x000fea0003800000 */
.L_x_27900:
        /* <DEDUP_REMOVED lines=41> */
.L_x_27903:
[----:B------:R-:W-:Y:S05]  /*a180*/  BSYNC B6 ;  /* 0x0000000000067941 */ /* 0x000fea0003800000 */
.L_x_27902:
        /* <DEDUP_REMOVED lines=42> */
.L_x_27905:
[----:B------:R-:W-:Y:S05]  /*a430*/  BSYNC B6 ;  /* 0x0000000000067941 */ /* 0x000fea0003800000 */
.L_x_27904:
        /* <DEDUP_REMOVED lines=42> */
.L_x_27907:
[----:B------:R-:W-:Y:S05]  /*a6e0*/  BSYNC B6 ;  /* 0x0000000000067941 */ /* 0x000fea0003800000 */
.L_x_27906:
        /* <DEDUP_REMOVED lines=20> */
.L_x_27899:
        /* <DEDUP_REMOVED lines=36> */
.L_x_27910:
[----:B------:R-:W-:Y:S05]  /*aa70*/  BSYNC B6 ;  /* 0x0000000000067941 */ /* 0x000fea0003800000 */
.L_x_27909:
        /* <DEDUP_REMOVED lines=44> */
.L_x_27912:
[----:B------:R-:W-:Y:S05]  /*ad40*/  BSYNC B6 ;  /* 0x0000000000067941 */ /* 0x000fea0003800000 */
.L_x_27911:
        /* <DEDUP_REMOVED lines=44> */
.L_x_27914:
[----:B------:R-:W-:Y:S05]  /*b010*/  BSYNC B6 ;  /* 0x0000000000067941 */ /* 0x000fea0003800000 */
.L_x_27913:
        /* <DEDUP_REMOVED lines=10> */
.L_x_27898:
[----:B------:R-:W-:Y:S02]  /*b0c0*/  ULDC.64 UR4, c[0x0][0x480] ;  /* 0x0001200000047ab9 */ /* 0x000fe40000000a00 */
[----:B------:R-:W-:-:S04]  /*b0d0*/  IADD3 R2, P0, P1, R18, UR4, R2 ;  /* 0x0000000412027c10 */ /* 0x000fc8000f91e002 */
[----:B------:R-:W-:-:S06]  /*b0e0*/  IADD3.X R3, R19, UR5, RZ, P0, P1 ;  /* 0x0000000513037c10 */ /* 0x000fcc00087e24ff */
[----:B------:R-:W2:Y:S04]  /*b0f0*/  LDG.E.U8 R3, desc[UR36][R2.64] ;  /* 0x0000002402037981 */ /* 0x000ea8000c1e1100 */
[----:B--2---:R-:W-:Y:S01]  /*b100*/  STG.E.U8 desc[UR36][R28.64], R3 ;  /* 0x000000031c007986 */ /* 0x004fe2000c101124 */
[----:B------:R-:W-:Y:S05]  /*b110*/  EXIT ;  /* 0x000000000000794d */ /* 0x000fea0003800000 */
.L_x_27915:
        /* <DEDUP_REMOVED lines=14> */
.L_x_28174:


//--------------------- .nv.global.init           --------------------------
	.section	.nv.global.init,"aw",@progbits
.nv.global.init:
	.type		$str$20,@object
	.size		$str$20,(__unnamed_65 - $str$20)
$str$20:
        /*0000*/ 	.byte	0x66, 0x61, 0x6c, 0x73, 0x65, 0x00
	.type		__unnamed_65,@object
	.size		__unnamed_65,(__unnamed_33 - __unnamed_65)
__unnamed_65:
        /*0006*/ 	.byte	0x6f, 0x70, 0x65, 0x72, 0x61, 0x74, 0x6f, 0x72, 0x28, 0x29, 0x00
	.type		__unnamed_33,@object
	.size		__unnamed_33,(__unnamed_97 - __unnamed_33)
__unnamed_33:
        /*0011*/ 	.byte	0x6f, 0x70, 0x65, 0x72, 0x61, 0x74, 0x6f, 0x72, 0x28, 0x29, 0x00
	.type		__unnamed_97,@object
	.size		__unnamed_97,(__unnamed_49 - __unnamed_97)
__unnamed_97:
        /*001c*/ 	.byte	0x6f, 0x70, 0x65, 0x72, 0x61, 0x74, 0x6f, 0x72, 0x28, 0x29, 0x00
	.type		__unnamed_49,@object
	.size		__unnamed_49,(__unnamed_17 - __unnamed_49)
__unnamed_49:
        /*0027*/ 	.byte	0x6f, 0x70, 0x65, 0x72, 0x61, 0x74, 0x6f, 0x72, 0x28, 0x29, 0x00
	.type		__unnamed_17,@object
	.size		__unnamed_17,(__unnamed_81 - __unnamed_17)
__unnamed_17:
        /*0032*/ 	.byte	0x6f, 0x70, 0x65, 0x72, 0x61, 0x74, 0x6f, 0x72, 0x28, 0x29, 0x00
	.type		__unnamed_81,@object
	.size		__unnamed_81,(__unnamed_41 - __unnamed_81)
__unnamed_81:
        /*003d*/ 	.byte	0x6f, 0x70, 0x65, 0x72, 0x61, 0x74, 0x6f, 0x72, 0x28, 0x29, 0x00
	.type		__unnamed_41,@object
	.size		__unnamed_41,(__unnamed_9 - __unnamed_41)
__unnamed_41:
        /*0048*/ 	.byte	0x6f, 0x70, 0x65, 0x72, 0x61, 0x74, 0x6f, 0x72, 0x28, 0x29, 0x00
	.type		__unnamed_9,@object
	.size		__unnamed_9,(__unnamed_73 - __unnamed_9)
__unnamed_9:
        /*0053*/ 	.byte	0x6f, 0x70, 0x65, 0x72, 0x61, 0x74, 0x6f, 0x72, 0x28, 0x29, 0x00
	.type		__unnamed_73,@object
	.size		__unnamed_73,(__unnamed_57 - __unnamed_73)
__unnamed_73:
        /*005e*/ 	.byte	0x6f, 0x70, 0x65, 0x72, 0x61, 0x74, 0x6f, 0x72, 0x28, 0x29, 0x00
	.type		__unnamed_57,@object
	.size		__unnamed_57,(__unnamed_25 - __unnamed_57)
__unnamed_57:
        /*0069*/ 	.byte	0x6f, 0x70, 0x65, 0x72, 0x61, 0x74, 0x6f, 0x72, 0x28, 0x29, 0x00
	.type		__unnamed_25,@object
	.size		__unnamed_25,(__unnamed_89 - __unnamed_25)
__unnamed_25:
        /*0074*/ 	.byte	0x6f, 0x70, 0x65, 0x72, 0x61, 0x74, 0x6f, 0x72, 0x28, 0x29, 0x00
	.type		__unnamed_89,@object
	.size		__unnamed_89,(__unnamed_45 - __unnamed_89)
__unnamed_89:
        /*007f*/ 	.byte	0x6f, 0x70, 0x65, 0x72, 0x61, 0x74, 0x6f, 0x72, 0x28, 0x29, 0x00
	.type		__unnamed_45,@object
	.size		__unnamed_45,(__unnamed_13 - __unnamed_45)
__unnamed_45:
        /*008a*/ 	.byte	0x6f, 0x70, 0x65, 0x72, 0x61, 0x74, 0x6f, 0x72, 0x28, 0x29, 0x00
	.type		__unnamed_13,@object
	.size		__unnamed_13,(__unnamed_77 - __unnamed_13)
__unnamed_13:
        /*0095*/ 	.byte	0x6f, 0x70, 0x65, 0x72, 0x61, 0x74, 0x6f, 0x72, 0x28, 0x29, 0x00
	.type		__unnamed_77,@object
	.size		__unnamed_77,(__unnamed_61 - __unnamed_77)
__unnamed_77:
        /*00a0*/ 	.byte	0x6f, 0x70, 0x65, 0x72, 0x61, 0x74, 0x6f, 0x72, 0x28, 0x29, 0x00
	.type		__unnamed_61,@object
	.size		__unnamed_61,(__unnamed_29 - __unnamed_61)
__unnamed_61:
        /*00ab*/ 	.byte	0x6f, 0x70, 0x65, 0x72, 0x61, 0x74, 0x6f, 0x72, 0x28, 0x29, 0x00
	.type		__unnamed_29,@object
	.size		__unnamed_29,(__unnamed_93 - __unnamed_29)
__unnamed_29:
        /*00b6*/ 	.byte	0x6f, 0x70, 0x65, 0x72, 0x61, 0x74, 0x6f, 0x72, 0x28, 0x29, 0x00
	.type		__unnamed_93,@object
	.size		__unnamed_93,(__unnamed_37 - __unnamed_93)
__unnamed_93:
        /*00c1*/ 	.byte	0x6f, 0x70, 0x65, 0x72, 0x61, 0x74, 0x6f, 0x72, 0x28, 0x29, 0x00
	.type		__unnamed_37,@object
	.size		__unnamed_37,(__unnamed_5 - __unnamed_37)
__unnamed_37:
        /*00cc*/ 	.byte	0x6f, 0x70, 0x65, 0x72, 0x61, 0x74, 0x6f, 0x72, 0x28, 0x29, 0x00
	.type		__unnamed_5,@object
	.size		__unnamed_5,(__unnamed_69 - __unnamed_5)
__unnamed_5:
        /*00d7*/ 	.byte	0x6f, 0x70, 0x65, 0x72, 0x61, 0x74, 0x6f, 0x72, 0x28, 0x29, 0x00
	.type		__unnamed_69,@object
	.size		__unnamed_69,(__unnamed_53 - __unnamed_69)
__unnamed_69:
        /*00e2*/ 	.byte	0x6f, 0x70, 0x65, 0x72, 0x61, 0x74, 0x6f, 0x72, 0x28, 0x29, 0x00
	.type		__unnamed_53,@object
	.size		__unnamed_53,(__unnamed_21 - __unnamed_53)
__unnamed_53:
        /*00ed*/ 	.byte	0x6f, 0x70, 0x65, 0x72, 0x61, 0x74, 0x6f, 0x72, 0x28, 0x29, 0x00
	.type		__unnamed_21,@object
	.size		__unnamed_21,(__unnamed_85 - __unnamed_21)
__unnamed_21:
        /*00f8*/ 	.byte	0x6f, 0x70, 0x65, 0x72, 0x61, 0x74, 0x6f, 0x72, 0x28, 0x29, 0x00
	.type		__unnamed_85,@object
	.size		__unnamed_85,(__unnamed_43 - __unnamed_85)
__unnamed_85:
        /*0103*/ 	.byte	0x6f, 0x70, 0x65, 0x72, 0x61, 0x74, 0x6f, 0x72, 0x28, 0x29, 0x00
	.type		__unnamed_43,@object
	.size		__unnamed_43,(__unnamed_11 - __unnamed_43)
__unnamed_43:
        /*010e*/ 	.byte	0x6f, 0x70, 0x65, 0x72, 0x61, 0x74, 0x6f, 0x72, 0x28, 0x29, 0x00
	.type		__unnamed_11,@object
	.size		__unnamed_11,(__unnamed_75 - __unnamed_11)
__unnamed_11:
        /*0119*/ 	.byte	0x6f, 0x70, 0x65, 0x72, 0x61, 0x74, 0x6f, 0x72, 0x28, 0x29, 0x00
	.type		__unnamed_75,@object
	.size		__unnamed_75,(__unnamed_59 - __unnamed_75)
__unnamed_75:
        /*0124*/ 	.byte	0x6f, 0x70, 0x65, 0x72, 0x61, 0x74, 0x6f, 0x72, 0x28, 0x29, 0x00
	.type		__unnamed_59,@object
	.size		__unnamed_59,(__unnamed_27 - __unnamed_59)
__unnamed_59:
        /*012f*/ 	.byte	0x6f, 0x70, 0x65, 0x72, 0x61, 0x74, 0x6f, 0x72, 0x28, 0x29, 0x00
	.type		__unnamed_27,@object
	.size		__unnamed_27,(__unnamed_91 - __unnamed_27)
__unnamed_27:
        /*013a*/ 	.byte	0x6f, 0x70, 0x65, 0x72, 0x61, 0x74, 0x6f, 0x72, 0x28, 0x29, 0x00
	.type		__unnamed_91,@object
	.size		__unnamed_91,(__unnamed_35 - __unnamed_91)
__unnamed_91:
        /*0145*/ 	.byte	0x6f, 0x70, 0x65, 0x72, 0x61, 0x74, 0x6f, 0x72, 0x28, 0x29, 0x00
	.type		__unnamed_35,@object
	.size		__unnamed_35,(__unnamed_3 - __unnamed_35)
__unnamed_35:
        /*0150*/ 	.byte	0x6f, 0x70, 0x65, 0x72, 0x61, 0x74, 0x6f, 0x72, 0x28, 0x29, 0x00
	.type		__unnamed_3,@object
	.size		__unnamed_3,(__unnamed_67 - __unnamed_3)
__unnamed_3:
        /*015b*/ 	.byte	0x6f, 0x70, 0x65, 0x72, 0x61, 0x74, 0x6f, 0x72, 0x28, 0x29, 0x00
	.type		__unnamed_67,@object
	.size		__unnamed_67,(__unnamed_51 - __unnamed_67)
__unnamed_67:
        /*0166*/ 	.byte	0x6f, 0x70, 0x65, 0x72, 0x61, 0x74, 0x6f, 0x72, 0x28, 0x29, 0x00
	.type		__unnamed_51,@object
	.size		__unnamed_51,(__unnamed_19 - __unnamed_51)
__unnamed_51:
        /*0171*/ 	.byte	0x6f, 0x70, 0x65, 0x72, 0x61, 0x74, 0x6f, 0x72, 0x28, 0x29, 0x00
	.type		__unnamed_19,@object
	.size		__unnamed_19,(__unnamed_83 - __unnamed_19)
__unnamed_19:
        /*017c*/ 	.byte	0x6f, 0x70, 0x65, 0x72, 0x61, 0x74, 0x6f, 0x72, 0x28, 0x29, 0x00
	.type		__unnamed_83,@object
	.size		__unnamed_83,(__unnamed_47 - __unnamed_83)
__unnamed_83:
        /*0187*/ 	.byte	0x6f, 0x70, 0x65, 0x72, 0x61, 0x74, 0x6f, 0x72, 0x28, 0x29, 0x00
	.type		__unnamed_47,@object
	.size		__unnamed_47,(__unnamed_15 - __unnamed_47)
__unnamed_47:
        /*0192*/ 	.byte	0x6f, 0x70, 0x65, 0x72, 0x61, 0x74, 0x6f, 0x72, 0x28, 0x29, 0x00
	.type		__unnamed_15,@object
	.size		__unnamed_15,(__unnamed_79 - __unnamed_15)
__unnamed_15:
        /*019d*/ 	.byte	0x6f, 0x70, 0x65, 0x72, 0x61, 0x74, 0x6f, 0x72, 0x28, 0x29, 0x00
	.type		__unnamed_79,@object
	.size		__unnamed_79,(__unnamed_63 - __unnamed_79)
__unnamed_79:
        /*01a8*/ 	.byte	0x6f, 0x70, 0x65, 0x72, 0x61, 0x74, 0x6f, 0x72, 0x28, 0x29, 0x00
	.type		__unnamed_63,@object
	.size		__unnamed_63,(__unnamed_31 - __unnamed_63)
__unnamed_63:
        /*01b3*/ 	.byte	0x6f, 0x70, 0x65, 0x72, 0x61, 0x74, 0x6f, 0x72, 0x28, 0x29, 0x00
	.type		__unnamed_31,@object
	.size		__unnamed_31,(__unnamed_95 - __unnamed_31)
__unnamed_31:
        /*01be*/ 	.byte	0x6f, 0x70, 0x65, 0x72, 0x61, 0x74, 0x6f, 0x72, 0x28, 0x29, 0x00
	.type		__unnamed_95,@object
	.size		__unnamed_95,(__unnamed_39 - __unnamed_95)
__unnamed_95:
        /*01c9*/ 	.byte	0x6f, 0x70, 0x65, 0x72, 0x61, 0x74, 0x6f, 0x72, 0x28, 0x29, 0x00
	.type		__unnamed_39,@object
	.size		__unnamed_39,(__unnamed_7 - __unnamed_39)
__unnamed_39:
        /*01d4*/ 	.byte	0x6f, 0x70, 0x65, 0x72, 0x61, 0x74, 0x6f, 0x72, 0x28, 0x29, 0x00
	.type		__unnamed_7,@object
	.size		__unnamed_7,(__unnamed_71 - __unnamed_7)
__unnamed_7:
        /*01df*/ 	.byte	0x6f, 0x70, 0x65, 0x72, 0x61, 0x74, 0x6f, 0x72, 0x28, 0x29, 0x00
	.type		__unnamed_71,@object
	.size		__unnamed_71,(__unnamed_55 - __unnamed_71)
__unnamed_71:
        /*01ea*/ 	.byte	0x6f, 0x70, 0x65, 0x72, 0x61, 0x74, 0x6f, 0x72, 0x28, 0x29, 0x00
	.type		__unnamed_55,@object
	.size		__unnamed_55,(__unnamed_23 - __unnamed_55)
__unnamed_55:
        /*01f5*/ 	.byte	0x6f, 0x70, 0x65, 0x72, 0x61, 0x74, 0x6f, 0x72, 0x28, 0x29, 0x00
	.type		__unnamed_23,@object
	.size		__unnamed_23,(__unnamed_87 - __unnamed_23)
__unnamed_23:
        /*0200*/ 	.byte	0x6f, 0x70, 0x65, 0x72, 0x61, 0x74, 0x6f, 0x72, 0x28, 0x29, 0x00
	.type		__unnamed_87,@object
	.size		__unnamed_87,(__unnamed_2 - __unnamed_87)
__unnamed_87:
        /*020b*/ 	.byte	0x6f, 0x70, 0x65, 0x72, 0x61, 0x74, 0x6f, 0x72, 0x28, 0x29, 0x00
	.type		__unnamed_2,@object
	.size		__unnamed_2,(__unnamed_66 - __unnamed_2)
__unnamed_2:
        /*0216*/ 	.byte	0x6f, 0x70, 0x65, 0x72, 0x61, 0x74, 0x6f, 0x72, 0x28, 0x29, 0x00
	.type		__unnamed_66,@object
	.size		__unnamed_66,(__unnamed_34 - __unnamed_66)
__unnamed_66:
        /*0221*/ 	.byte	0x6f, 0x70, 0x65, 0x72, 0x61, 0x74, 0x6f, 0x72, 0x28, 0x29, 0x00
	.type		__unnamed_34,@object
	.size		__unnamed_34,(__unnamed_98 - __unnamed_34)
__unnamed_34:
        /*022c*/ 	.byte	0x6f, 0x70, 0x65, 0x72, 0x61, 0x74, 0x6f, 0x72, 0x28, 0x29, 0x00
	.type		__unnamed_98,@object
	.size		__unnamed_98,(__unnamed_50 - __unnamed_98)
__unnamed_98:
        /*0237*/ 	.byte	0x6f, 0x70, 0x65, 0x72, 0x61, 0x74, 0x6f, 0x72, 0x28, 0x29, 0x00
	.type		__unnamed_50,@object
	.size		__unnamed_50,(__unnamed_18 - __unnamed_50)
__unnamed_50:
        /*0242*/ 	.byte	0x6f, 0x70, 0x65, 0x72, 0x61, 0x74, 0x6f, 0x72, 0x28, 0x29, 0x00
	.type		__unnamed_18,@object
	.size		__unnamed_18,(__unnamed_82 - __unnamed_18)
__unnamed_18:
        /*024d*/ 	.byte	0x6f, 0x70, 0x65, 0x72, 0x61, 0x74, 0x6f, 0x72, 0x28, 0x29, 0x00
	.type		__unnamed_82,@object
	.size		__unnamed_82,(__unnamed_42 - __unnamed_82)
__unnamed_82:
        /*0258*/ 	.byte	0x6f, 0x70, 0x65, 0x72, 0x61, 0x74, 0x6f, 0x72, 0x28, 0x29, 0x00
	.type		__unnamed_42,@object
	.size		__unnamed_42,(__unnamed_10 - __unnamed_42)
__unnamed_42:
        /*0263*/ 	.byte	0x6f, 0x70, 0x65, 0x72, 0x61, 0x74, 0x6f, 0x72, 0x28, 0x29, 0x00
	.type		__unnamed_10,@object
	.size		__unnamed_10,(__unnamed_74 - __unnamed_10)
__unnamed_10:
        /*026e*/ 	.byte	0x6f, 0x70, 0x65, 0x72, 0x61, 0x74, 0x6f, 0x72, 0x28, 0x29, 0x00
	.type		__unnamed_74,@object
	.size		__unnamed_74,(__unnamed_58 - __unnamed_74)
__unnamed_74:
        /*0279*/ 	.byte	0x6f, 0x70, 0x65, 0x72, 0x61, 0x74, 0x6f, 0x72, 0x28, 0x29, 0x00
	.type		__unnamed_58,@object
	.size		__unnamed_58,(__unnamed_26 - __unnamed_58)
__unnamed_58:
        /*0284*/ 	.byte	0x6f, 0x70, 0x65, 0x72, 0x61, 0x74, 0x6f, 0x72, 0x28, 0x29, 0x00
	.type		__unnamed_26,@object
	.size		__unnamed_26,(__unnamed_90 - __unnamed_26)
__unnamed_26:
        /*028f*/ 	.byte	0x6f, 0x70, 0x65, 0x72, 0x61, 0x74, 0x6f, 0x72, 0x28, 0x29, 0x00
	.type		__unnamed_90,@object
	.size		__unnamed_90,(__unnamed_46 - __unnamed_90)
__unnamed_90:
        /*029a*/ 	.byte	0x6f, 0x70, 0x65, 0x72, 0x61, 0x74, 0x6f, 0x72, 0x28, 0x29, 0x00
	.type		__unnamed_46,@object
	.size		__unnamed_46,(__unnamed_14 - __unnamed_46)
__unnamed_46:
        /*02a5*/ 	.byte	0x6f, 0x70, 0x65, 0x72, 0x61, 0x74, 0x6f, 0x72, 0x28, 0x29, 0x00
	.type		__unnamed_14,@object
	.size		__unnamed_14,(__unnamed_78 - __unnamed_14)
__unnamed_14:
        /*02b0*/ 	.byte	0x6f, 0x70, 0x65, 0x72, 0x61, 0x74, 0x6f, 0x72, 0x28, 0x29, 0x00
	.type		__unnamed_78,@object
	.size		__unnamed_78,(__unnamed_62 - __unnamed_78)
__unnamed_78:
        /*02bb*/ 	.byte	0x6f, 0x70, 0x65, 0x72, 0x61, 0x74, 0x6f, 0x72, 0x28, 0x29, 0x00
	.type		__unnamed_62,@object
	.size		__unnamed_62,(__unnamed_30 - __unnamed_62)
__unnamed_62:
        /*02c6*/ 	.byte	0x6f, 0x70, 0x65, 0x72, 0x61, 0x74, 0x6f, 0x72, 0x28, 0x29, 0x00
	.type		__unnamed_30,@object
	.size		__unnamed_30,(__unnamed_94 - __unnamed_30)
__unnamed_30:
        /*02d1*/ 	.byte	0x6f, 0x70, 0x65, 0x72, 0x61, 0x74, 0x6f, 0x72, 0x28, 0x29, 0x00
	.type		__unnamed_94,@object
	.size		__unnamed_94,(__unnamed_38 - __unnamed_94)
__unnamed_94:
        /*02dc*/ 	.byte	0x6f, 0x70, 0x65, 0x72, 0x61, 0x74, 0x6f, 0x72, 0x28, 0x29, 0x00
	.type		__unnamed_38,@object
	.size		__unnamed_38,(__unnamed_6 - __unnamed_38)
__unnamed_38:
        /*02e7*/ 	.byte	0x6f, 0x70, 0x65, 0x72, 0x61, 0x74, 0x6f, 0x72, 0x28, 0x29, 0x00
	.type		__unnamed_6,@object
	.size		__unnamed_6,(__unnamed_70 - __unnamed_6)
__unnamed_6:
        /*02f2*/ 	.byte	0x6f, 0x70, 0x65, 0x72, 0x61, 0x74, 0x6f, 0x72, 0x28, 0x29, 0x00
	.type		__unnamed_70,@object
	.size		__unnamed_70,(__unnamed_54 - __unnamed_70)
__unnamed_70:
        /*02fd*/ 	.byte	0x6f, 0x70, 0x65, 0x72, 0x61, 0x74, 0x6f, 0x72, 0x28, 0x29, 0x00
	.type		__unnamed_54,@object
	.size		__unnamed_54,(__unnamed_22 - __unnamed_54)
__unnamed_54:
        /*0308*/ 	.byte	0x6f, 0x70, 0x65, 0x72, 0x61, 0x74, 0x6f, 0x72, 0x28, 0x29, 0x00
	.type		__unnamed_22,@object
	.size		__unnamed_22,(__unnamed_86 - __unnamed_22)
__unnamed_22:
        /*0313*/ 	.byte	0x6f, 0x70, 0x65, 0x72, 0x61, 0x74, 0x6f, 0x72, 0x28, 0x29, 0x00
	.type		__unnamed_86,@object
	.size		__unnamed_86,(__unnamed_44 - __unnamed_86)
__unnamed_86:
        /*031e*/ 	.byte	0x6f, 0x70, 0x65, 0x72, 0x61, 0x74, 0x6f, 0x72, 0x28, 0x29, 0x00
	.type		__unnamed_44,@object
	.size		__unnamed_44,(__unnamed_12 - __unnamed_44)
__unnamed_44:
        /*0329*/ 	.byte	0x6f, 0x70, 0x65, 0x72, 0x61, 0x74, 0x6f, 0x72, 0x28, 0x29, 0x00
	.type		__unnamed_12,@object
	.size		__unnamed_12,(__unnamed_76 - __unnamed_12)
__unnamed_12:
        /*0334*/ 	.byte	0x6f, 0x70, 0x65, 0x72, 0x61, 0x74, 0x6f, 0x72, 0x28, 0x29, 0x00
	.type		__unnamed_76,@object
	.size		__unnamed_76,(__unnamed_60 - __unnamed_76)
__unnamed_76:
        /*033f*/ 	.byte	0x6f, 0x70, 0x65, 0x72, 0x61, 0x74, 0x6f, 0x72, 0x28, 0x29, 0x00
	.type		__unnamed_60,@object
	.size		__unnamed_60,(__unnamed_28 - __unnamed_60)
__unnamed_60:
        /*034a*/ 	.byte	0x6f, 0x70, 0x65, 0x72, 0x61, 0x74, 0x6f, 0x72, 0x28, 0x29, 0x00
	.type		__unnamed_28,@object
	.size		__unnamed_28,(__unnamed_92 - __unnamed_28)
__unnamed_28:
        /*0355*/ 	.byte	0x6f, 0x70, 0x65, 0x72, 0x61, 0x74, 0x6f, 0x72, 0x28, 0x29, 0x00
	.type		__unnamed_92,@object
	.size		__unnamed_92,(__unnamed_36 - __unnamed_92)
__unnamed_92:
        /*0360*/ 	.byte	0x6f, 0x70, 0x65, 0x72, 0x61, 0x74, 0x6f, 0x72, 0x28, 0x29, 0x00
	.type		__unnamed_36,@object
	.size		__unnamed_36,(__unnamed_4 - __unnamed_36)
__unnamed_36:
        /*036b*/ 	.byte	0x6f, 0x70, 0x65, 0x72, 0x61, 0x74, 0x6f, 0x72, 0x28, 0x29, 0x00
	.type		__unnamed_4,@object
	.size		__unnamed_4,(__unnamed_68 - __unnamed_4)
__unnamed_4:
        /*0376*/ 	.byte	0x6f, 0x70, 0x65, 0x72, 0x61, 0x74, 0x6f, 0x72, 0x28, 0x29, 0x00
	.type		__unnamed_68,@object
	.size		__unnamed_68,(__unnamed_52 - __unnamed_68)
__unnamed_68:
        /*0381*/ 	.byte	0x6f, 0x70, 0x65, 0x72, 0x61, 0x74, 0x6f, 0x72, 0x28, 0x29, 0x00
	.type		__unnamed_52,@object
	.size		__unnamed_52,(__unnamed_20 - __unnamed_52)
__unnamed_52:
        /*038c*/ 	.byte	0x6f, 0x70, 0x65, 0x72, 0x61, 0x74, 0x6f, 0x72, 0x28, 0x29, 0x00
	.type		__unnamed_20,@object
	.size		__unnamed_20,(__unnamed_84 - __unnamed_20)
__unnamed_20:
        /*0397*/ 	.byte	0x6f, 0x70, 0x65, 0x72, 0x61, 0x74, 0x6f, 0x72, 0x28, 0x29, 0x00
	.type		__unnamed_84,@object
	.size		__unnamed_84,(__unnamed_48 - __unnamed_84)
__unnamed_84:
        /*03a2*/ 	.byte	0x6f, 0x70, 0x65, 0x72, 0x61, 0x74, 0x6f, 0x72, 0x28, 0x29, 0x00
	.type		__unnamed_48,@object
	.size		__unnamed_48,(__unnamed_16 - __unnamed_48)
__unnamed_48:
        /*03ad*/ 	.byte	0x6f, 0x70, 0x65, 0x72, 0x61, 0x74, 0x6f, 0x72, 0x28, 0x29, 0x00
	.type		__unnamed_16,@object
	.size		__unnamed_16,(__unnamed_80 - __unnamed_16)
__unnamed_16:
        /*03b8*/ 	.byte	0x6f, 0x70, 0x65, 0x72, 0x61, 0x74, 0x6f, 0x72, 0x28, 0x29, 0x00
	.type		__unnamed_80,@object
	.size		__unnamed_80,(__unnamed_64 - __unnamed_80)
__unnamed_80:
        /*03c3*/ 	.byte	0x6f, 0x70, 0x65, 0x72, 0x61, 0x74, 0x6f, 0x72, 0x28, 0x29, 0x00
	.type		__unnamed_64,@object
	.size		__unnamed_64,(__unnamed_32 - __unnamed_64)
__unnamed_64:
        /*03ce*/ 	.byte	0x6f, 0x70, 0x65, 0x72, 0x61, 0x74, 0x6f, 0x72, 0x28, 0x29, 0x00
	.type		__unnamed_32,@object
	.size		__unnamed_32,(__unnamed_96 - __unnamed_32)
__unnamed_32:
        /*03d9*/ 	.byte	0x6f, 0x70, 0x65, 0x72, 0x61, 0x74, 0x6f, 0x72, 0x28, 0x29, 0x00
	.type		__unnamed_96,@object
	.size		__unnamed_96,(__unnamed_40 - __unnamed_96)
__unnamed_96:
        /*03e4*/ 	.byte	0x6f, 0x70, 0x65, 0x72, 0x61, 0x74, 0x6f, 0x72, 0x28, 0x29, 0x00
	.type		__unnamed_40,@object
	.size		__unnamed_40,(__unnamed_8 - __unnamed_40)
__unnamed_40:
        /*03ef*/ 	.byte	0x6f, 0x70, 0x65, 0x72, 0x61, 0x74, 0x6f, 0x72, 0x28, 0x29, 0x00
	.type		__unnamed_8,@object
	.size		__unnamed_8,(__unnamed_72 - __unnamed_8)
__unnamed_8:
        /*03fa*/ 	.byte	0x6f, 0x70, 0x65, 0x72, 0x61, 0x74, 0x6f, 0x72, 0x28, 0x29, 0x00
	.type		__unnamed_72,@object
	.size		__unnamed_72,(__unnamed_56 - __unnamed_72)
__unnamed_72:
        /*0405*/ 	.byte	0x6f, 0x70, 0x65, 0x72, 0x61, 0x74, 0x6f, 0x72, 0x28, 0x29, 0x00
	.type		__unnamed_56,@object
	.size		__unnamed_56,(__unnamed_24 - __unnamed_56)
__unnamed_56:
        /*0410*/ 	.byte	0x6f, 0x70, 0x65, 0x72, 0x61, 0x74, 0x6f, 0x72, 0x28, 0x29, 0x00
	.type		__unnamed_24,@object
	.size		__unnamed_24,(__unnamed_88 - __unnamed_24)
__unnamed_24:
        /*041b*/ 	.byte	0x6f, 0x70, 0x65, 0x72, 0x61, 0x74, 0x6f, 0x72, 0x28, 0x29, 0x00
	.type		__unnamed_88,@object
	.size		__unnamed_88,(__unnamed_113 - __unnamed_88)
__unnamed_88:
        /*0426*/ 	.byte	0x6f, 0x70, 0x65, 0x72, 0x61, 0x74, 0x6f, 0x72, 0x28, 0x29, 0x00
	.type		__unnamed_113,@object
	.size		__unnamed_113,(__unnamed_105 - __unnamed_113)
__unnamed_113:
        /*0431*/ 	.byte	0x63, 0x61, 0x73, 0x74, 0x5f, 0x61, 0x6e, 0x64, 0x5f, 0x73, 0x74, 0x6f, 0x72, 0x65, 0x00
	.type		__unnamed_105,@object
	.size		__unnamed_105,(__unnamed_121 - __unnamed_105)
__unnamed_105:
        /*0440*/ 	.byte	0x66, 0x65, 0x74, 0x63, 0x68, 0x5f, 0x61, 0x6e, 0x64, 0x5f, 0x63, 0x61, 0x73, 0x74, 0x00
	.type		__unnamed_121,@object
	.size		__unnamed_121,(__unnamed_109 - __unnamed_121)
__unnamed_121:
        /*044f*/ 	.byte	0x66, 0x65, 0x74, 0x63, 0x68, 0x5f, 0x61, 0x6e, 0x64, 0x5f, 0x63, 0x61, 0x73, 0x74, 0x00
	.type		__unnamed_109,@object
	.size		__unnamed_109,(__unnamed_101 - __unnamed_109)
__unnamed_109:
        /*045e*/ 	.byte	0x63, 0x61, 0x73, 0x74, 0x5f, 0x61, 0x6e, 0x64, 0x5f, 0x73, 0x74, 0x6f, 0x72, 0x65, 0x00
	.type		__unnamed_101,@object
	.size		__unnamed_101,(__unnamed_117 - __unnamed_101)
__unnamed_101:
        /*046d*/ 	.byte	0x66, 0x65, 0x74, 0x63, 0x68, 0x5f, 0x61, 0x6e, 0x64, 0x5f, 0x63, 0x61, 0x73, 0x74, 0x00
	.type		__unnamed_117,@object
	.size		__unnamed_117,(__unnamed_107 - __unnamed_117)
__unnamed_117:
        /*047c*/ 	.byte	0x63, 0x61, 0x73, 0x74, 0x5f, 0x61, 0x6e, 0x64, 0x5f, 0x73, 0x74, 0x6f, 0x72, 0x65, 0x00
	.type		__unnamed_107,@object
	.size		__unnamed_107,(__unnamed_99 - __unnamed_107)
__unnamed_107:
        /*048b*/ 	.byte	0x63, 0x61, 0x73, 0x74, 0x5f, 0x61, 0x6e, 0x64, 0x5f, 0x73, 0x74, 0x6f, 0x72, 0x65, 0x00
	.type		__unnamed_99,@object
	.size		__unnamed_99,(__unnamed_115 - __unnamed_99)
__unnamed_99:
        /*049a*/ 	.byte	0x66, 0x65, 0x74, 0x63, 0x68, 0x5f, 0x61, 0x6e, 0x64, 0x5f, 0x63, 0x61, 0x73, 0x74, 0x00
	.type		__unnamed_115,@object
	.size		__unnamed_115,(__unnamed_111 - __unnamed_115)
__unnamed_115:
        /*04a9*/ 	.byte	0x63, 0x61, 0x73, 0x74, 0x5f, 0x61, 0x6e, 0x64, 0x5f, 0x73, 0x74, 0x6f, 0x72, 0x65, 0x00
	.type		__unnamed_111,@object
	.size		__unnamed_111,(__unnamed_103 - __unnamed_111)
__unnamed_111:
        /*04b8*/ 	.byte	0x63, 0x61, 0x73, 0x74, 0x5f, 0x61, 0x6e, 0x64, 0x5f, 0x73, 0x74, 0x6f, 0x72, 0x65, 0x00
	.type		__unnamed_103,@object
	.size		__unnamed_103,(__unnamed_119 - __unnamed_103)
__unnamed_103:
        /*04c7*/ 	.byte	0x66, 0x65, 0x74, 0x63, 0x68, 0x5f, 0x61, 0x6e, 0x64, 0x5f, 0x63, 0x61, 0x73, 0x74, 0x00
	.type		__unnamed_119,@object
	.size		__unnamed_119,(__unnamed_114 - __unnamed_119)
__unnamed_119:
        /*04d6*/ 	.byte	0x66, 0x65, 0x74, 0x63, 0x68, 0x5f, 0x61, 0x6e, 0x64, 0x5f, 0x63, 0x61, 0x73, 0x74, 0x00
	.type		__unnamed_114,@object
	.size		__unnamed_114,(__unnamed_106 - __unnamed_114)
__unnamed_114:
        /*04e5*/ 	.byte	0x66, 0x65, 0x74, 0x63, 0x68, 0x5f, 0x61, 0x6e, 0x64, 0x5f, 0x63, 0x61, 0x73, 0x74, 0x00
	.type		__unnamed_106,@object
	.size		__unnamed_106,(__unnamed_122 - __unnamed_106)
__unnamed_106:
        /*04f4*/ 	.byte	0x63, 0x61, 0x73, 0x74, 0x5f, 0x61, 0x6e, 0x64, 0x5f, 0x73, 0x74, 0x6f, 0x72, 0x65, 0x00
	.type		__unnamed_122,@object
	.size		__unnamed_122,(__unnamed_110 - __unnamed_122)
__unnamed_122:
        /*0503*/ 	.byte	0x63, 0x61, 0x73, 0x74, 0x5f, 0x61, 0x6e, 0x64, 0x5f, 0x73, 0x74, 0x6f, 0x72, 0x65, 0x00
	.type		__unnamed_110,@object
	.size		__unnamed_110,(__unnamed_102 - __unnamed_110)
__unnamed_110:
        /*0512*/ 	.byte	0x66, 0x65, 0x74, 0x63, 0x68, 0x5f, 0x61, 0x6e, 0x64, 0x5f, 0x63, 0x61, 0x73, 0x74, 0x00
	.type		__unnamed_102,@object
	.size		__unnamed_102,(__unnamed_118 - __unnamed_102)
__unnamed_102:
        /*0521*/ 	.byte	0x63, 0x61, 0x73, 0x74, 0x5f, 0x61, 0x6e, 0x64, 0x5f, 0x73, 0x74, 0x6f, 0x72, 0x65, 0x00
	.type		__unnamed_118,@object
	.size		__unnamed_118,(__unnamed_108 - __unnamed_118)
__unnamed_118:
        /*0530*/ 	.byte	0x63, 0x61, 0x73, 0x74, 0x5f, 0x61, 0x6e, 0x64, 0x5f, 0x73, 0x74, 0x6f, 0x72, 0x65, 0x00
	.type		__unnamed_108,@object
	.size		__unnamed_108,(__unnamed_100 - __unnamed_108)
__unnamed_108:
        /*053f*/ 	.byte	0x66, 0x65, 0x74, 0x63, 0x68, 0x5f, 0x61, 0x6e, 0x64, 0x5f, 0x63, 0x61, 0x73, 0x74, 0x00
	.type		__unnamed_100,@object
	.size		__unnamed_100,(__unnamed_116 - __unnamed_100)
__unnamed_100:
        /*054e*/ 	.byte	0x66, 0x65, 0x74, 0x63, 0x68, 0x5f, 0x61, 0x6e, 0x64, 0x5f, 0x63, 0x61, 0x73, 0x74, 0x00
	.type		__unnamed_116,@object
	.size		__unnamed_116,(__unnamed_112 - __unnamed_116)
__unnamed_116:
        /*055d*/ 	.byte	0x66, 0x65, 0x74, 0x63, 0x68, 0x5f, 0x61, 0x6e, 0x64, 0x5f, 0x63, 0x61, 0x73, 0x74, 0x00
	.type		__unnamed_112,@object
	.size		__unnamed_112,(__unnamed_104 - __unnamed_112)
__unnamed_112:
        /*056c*/ 	.byte	0x66, 0x65, 0x74, 0x63, 0x68, 0x5f, 0x61, 0x6e, 0x64, 0x5f, 0x63, 0x61, 0x73, 0x74, 0x00
	.type		__unnamed_104,@object
	.size		__unnamed_104,(__unnamed_120 - __unnamed_104)
__unnamed_104:
        /*057b*/ 	.byte	0x63, 0x61, 0x73, 0x74, 0x5f, 0x61, 0x6e, 0x64, 0x5f, 0x73, 0x74, 0x6f, 0x72, 0x65, 0x00
	.type		__unnamed_120,@object
	.size		__unnamed_120,($str - __unnamed_120)
__unnamed_120:
        /*058a*/ 	.byte	0x63, 0x61, 0x73, 0x74, 0x5f, 0x61, 0x6e, 0x64, 0x5f, 0x73, 0x74, 0x6f, 0x72, 0x65, 0x00
	.type		$str,@object
	.size		$str,(__unnamed_1 - $str)
$str:
        /*0599*/ 	.byte	0x74, 0x6f, 0x74, 0x61, 0x6c, 0x45, 0x6c, 0x65, 0x6d, 0x65, 0x6e, 0x74, 0x73, 0x20, 0x3c, 0x3d
        /*05a9*/ 	.byte	0x20, 0x73, 0x72, 0x63, 0x53, 0x69, 0x7a, 0x65, 0x00
	.type		__unnamed_1,@object
	.size		__unnamed_1,($str$14 - __unnamed_1)
__unnamed_1:
        /*05b2*/ 	.byte	0x6d, 0x61, 0x73, 0x6b, 0x65, 0x64, 0x5f, 0x73, 0x63, 0x61, 0x74, 0x74, 0x65, 0x72, 0x5f, 0x73
        /*05c2*/ 	.byte	0x69, 0x7a, 0x65, 0x5f, 0x63, 0x68, 0x65, 0x63, 0x6b, 0x00
	.type		$str$14,@object
	.size		$str$14,($str$15 - $str$14)
$str$14:
        /*05cc*/ 	.byte	0x2d, 0x73, 0x69, 0x7a, 0x65, 0x73, 0x5b, 0x69, 0x5d, 0x20, 0x3c, 0x3d, 0x20, 0x69, 0x6e, 0x64
        /*05dc*/ 	.byte	0x65, 0x78, 0x20, 0x26, 0x26, 0x20, 0x69, 0x6e, 0x64, 0x65, 0x78, 0x20, 0x3c, 0x20, 0x73, 0x69
        /*05ec*/ 	.byte	0x7a, 0x65, 0x73, 0x5b, 0x69, 0x5d, 0x20, 0x26, 0x26, 0x20, 0x22, 0x69, 0x6e, 0x64, 0x65, 0x78
        /*05fc*/ 	.byte	0x20, 0x6f, 0x75, 0x74, 0x20, 0x6f, 0x66, 0x20, 0x62, 0x6f, 0x75, 0x6e, 0x64, 0x73, 0x22, 0x00
	.type		$str$15,@object
	.size		$str$15,($str$1 - $str$15)
$str$15:
        /*060c*/ 	.byte	0x69, 0x64, 0x78, 0x20, 0x3e, 0x3d, 0x20, 0x2d, 0x73, 0x65, 0x6c, 0x66, 0x5f, 0x64, 0x69, 0x6d
        /*061c*/ 	.byte	0x5f, 0x73, 0x69, 0x7a, 0x65, 0x20, 0x26, 0x26, 0x20, 0x69, 0x64, 0x78, 0x20, 0x3c, 0x20, 0x73
        /*062c*/ 	.byte	0x65, 0x6c, 0x66, 0x5f, 0x64, 0x69, 0x6d, 0x5f, 0x73, 0x69, 0x7a, 0x65, 0x20, 0x26, 0x26, 0x20
        /*063c*/ 	.byte	0x22, 0x69, 0x6e, 0x64, 0x65, 0x78, 0x20, 0x6f, 0x75, 0x74, 0x20, 0x6f, 0x66, 0x20, 0x62, 0x6f
        /*064c*/ 	.byte	0x75, 0x6e, 0x64, 0x73, 0x22, 0x00
	.type		$str$1,@object
	.size		$str$1,($str$16 - $str$1)
$str$1:
        /*0652*/ 	.byte	0x2f, 0x74, 0x6d, 0x70, 0x2f, 0x6f, 0x73, 0x73, 0x5f, 0x6b, 0x65, 0x72, 0x6e, 0x65, 0x6c, 0x73
        /*0662*/ 	.byte	0x5f, 0x73, 0x72, 0x63, 0x2f, 0x70, 0x79, 0x74, 0x6f, 0x72, 0x63, 0x68, 0x2f, 0x61, 0x74, 0x65
        /*0672*/ 	.byte	0x6e, 0x2f, 0x73, 0x72, 0x63, 0x2f, 0x41, 0x54, 0x65, 0x6e, 0x2f, 0x6e, 0x61, 0x74, 0x69, 0x76
        /*0682*/ 	.byte	0x65, 0x2f, 0x63, 0x75, 0x64, 0x61, 0x2f, 0x49, 0x6e, 0x64, 0x65, 0x78, 0x4b, 0x65, 0x72, 0x6e
        /*0692*/ 	.byte	0x65, 0x6c, 0x2e, 0x63, 0x75, 0x00
	.type		$str$16,@object
	.size		$str$16,($str$17 - $str$16)
$str$16:
        /*0698*/ 	.byte	0x69, 0x64, 0x78, 0x20, 0x3e, 0x3d, 0x20, 0x30, 0x20, 0x26, 0x26, 0x20, 0x69, 0x64, 0x78, 0x20
        /*06a8*/ 	.byte	0x3c, 0x20, 0x73, 0x65, 0x6c, 0x66, 0x5f, 0x64, 0x69, 0x6d, 0x5f, 0x73, 0x69, 0x7a, 0x65, 0x20
        /*06b8*/ 	.byte	0x26, 0x26, 0x20, 0x22, 0x69, 0x6e, 0x64, 0x65, 0x78, 0x5f, 0x63, 0x6f, 0x70, 0x79, 0x5f, 0x28
        /*06c8*/ 	.byte	0x29, 0x3a, 0x20, 0x69, 0x6e, 0x64, 0x65, 0x78, 0x20, 0x6f, 0x75, 0x74, 0x20, 0x6f, 0x66, 0x20
        /*06d8*/ 	.byte	0x62, 0x6f, 0x75, 0x6e, 0x64, 0x73, 0x22, 0x00
	.type		$str$17,@object
	.size		$str$17,($str$21 - $str$17)
$str$17:
        /*06e0*/ 	.byte	0x69, 0x64, 0x78, 0x20, 0x3c, 0x20, 0x6e, 0x75, 0x6d, 0x65, 0x6c, 0x20, 0x26, 0x26, 0x20, 0x69
        /*06f0*/ 	.byte	0x64, 0x78, 0x20, 0x3e, 0x3d, 0x20, 0x2d, 0x6e, 0x75, 0x6d, 0x65, 0x6c, 0x20, 0x26, 0x26, 0x20
        /*0700*/ 	.byte	0x22, 0x63, 0x75, 0x64, 0x61, 0x5f, 0x74, 0x61, 0x6b, 0x65, 0x5f, 0x70, 0x75, 0x74, 0x5f, 0x6b
        /*0710*/ 	.byte	0x65, 0x72, 0x6e, 0x65, 0x6c, 0x28, 0x29, 0x20, 0x69, 0x6e, 0x64, 0x65, 0x78, 0x20, 0x6f, 0x75
        /*0720*/ 	.byte	0x74, 0x20, 0x6f, 0x66, 0x20, 0x62, 0x6f, 0x75, 0x6e, 0x64, 0x73, 0x22, 0x00
	.type		$str$21,@object
	.size		$str$21,(.L_157 - $str$21)
$str$21:
        /*072d*/ 	.byte	0x2f, 0x72, 0x6f, 0x6f, 0x74, 0x2f, 0x2e, 0x70, 0x79, 0x65, 0x6e, 0x76, 0x2f, 0x76, 0x65, 0x72
        /*073d*/ 	.byte	0x73, 0x69, 0x6f, 0x6e, 0x73, 0x2f, 0x33, 0x2e, 0x31, 0x33, 0x2e, 0x31, 0x32, 0x2f, 0x6c, 0x69
        /*074d*/ 	.byte	0x62, 0x2f, 0x70, 0x79, 0x74, 0x68, 0x6f, 0x6e, 0x33, 0x2e, 0x31, 0x33, 0x2f, 0x73, 0x69, 0x74
        /*075d*/ 	.byte	0x65, 0x2d, 0x70, 0x61, 0x63, 0x6b, 0x61, 0x67, 0x65, 0x73, 0x2f, 0x74, 0x6f, 0x72, 0x63, 0x68
        /*076d*/ 	.byte	0x2f, 0x69, 0x6e, 0x63, 0x6c, 0x75, 0x64, 0x65, 0x2f, 0x63, 0x31, 0x30, 0x2f, 0x63, 0x6f, 0x72
        /*077d*/ 	.byte	0x65, 0x2f, 0x44, 0x79, 0x6e, 0x61, 0x6d, 0x69, 0x63, 0x43, 0x61, 0x73, 0x74, 0x2e, 0x68, 0x00
.L_157:


//--------------------- .nv.shared.reserved.0     --------------------------
	.section	.nv.shared.reserved.0,"aw",@nobits
	.weak		__nv_reservedSMEM_offset_0_alias
	.size		__nv_reservedSMEM_offset_0_alias, 0, 0
	.other		__nv_reservedSMEM_offset_0_alias,@"STO_CUDA_RESERVED_SHARED STV_DEFAULT"
__nv_reservedSMEM_offset_0_alias:
	.zero		0


//--------------------- .nv.global                --------------------------
	.section	.nv.global,"aw",@nobits
.nv.global:
	.type		_ZN45_INTERNAL_62f9f32f_14_IndexKernel_cu_3e7731d14cuda3std3__48in_placeE,@object
	.size		_ZN45_INTERNAL_62f9f32f_14_IndexKernel_cu_3e7731d14cuda3std3__48in_placeE,(_ZN45_INTERNAL_62f9f32f_14_IndexKernel_cu_3e7731d14cuda3std6ranges3__45__cpo8distanceE - _ZN45_INTERNAL_62f9f32f_14_IndexKernel_cu_3e7731d14cuda3std3__48in_placeE)
_ZN45_INTERNAL_62f9f32f_14_IndexKernel_cu_3e7731d14cuda3std3__48in_placeE:
	.zero		1
	.type		_ZN45_INTERNAL_62f9f32f_14_IndexKernel_cu_3e7731d14cuda3std6ranges3__45__cpo8distanceE,@object
	.size		_ZN45_INTERNAL_62f9f32f_14_IndexKernel_cu_3e7731d14cuda3std6ranges3__45__cpo8distanceE,(_ZN45_INTERNAL_62f9f32f_14_IndexKernel_cu_3e7731d14cuda3std3__45__cpo6cbeginE - _ZN45_INTERNAL_62f9f32f_14_IndexKernel_cu_3e7731d14cuda3std6ranges3__45__cpo8distanceE)
_ZN45_INTERNAL_62f9f32f_14_IndexKernel_cu_3e7731d14cuda3std6ranges3__45__cpo8distanceE:
	.zero		1
	.type		_ZN45_INTERNAL_62f9f32f_14_IndexKernel_cu_3e7731d14cuda3std3__45__cpo6cbeginE,@object
	.size		_ZN45_INTERNAL_62f9f32f_14_IndexKernel_cu_3e7731d14cuda3std3__45__cpo6cbeginE,(_ZN45_INTERNAL_62f9f32f_14_IndexKernel_cu_3e7731d14cuda3std6ranges3__45__cpo7advanceE - _ZN45_INTERNAL_62f9f32f_14_IndexKernel_cu_3e7731d14cuda3std3__45__cpo6cbeginE)
_ZN45_INTERNAL_62f9f32f_14_IndexKernel_cu_3e7731d14cuda3std3__45__cpo6cbeginE:
	.zero		1
	.type		_ZN45_INTERNAL_62f9f32f_14_IndexKernel_cu_3e7731d14cuda3std6ranges3__45__cpo7advanceE,@object
	.size		_ZN45_INTERNAL_62f9f32f_14_IndexKernel_cu_3e7731d14cuda3std6ranges3__45__cpo7advanceE,(_ZN45_INTERNAL_62f9f32f_14_IndexKernel_cu_3e7731d14cuda3std3__45__cpo7crbeginE - _ZN45_INTERNAL_62f9f32f_14_IndexKernel_cu_3e7731d14cuda3std6ranges3__45__cpo7advanceE)
_ZN45_INTERNAL_62f9f32f_14_IndexKernel_cu_3e7731d14cuda3std6ranges3__45__cpo7advanceE:
	.zero		1
	.type		_ZN45_INTERNAL_62f9f32f_14_IndexKernel_cu_3e7731d14cuda3std3__45__cpo7crbeginE,@object
	.size		_ZN45_INTERNAL_62f9f32f_14_IndexKernel_cu_3e7731d14cuda3std3__45__cpo7crbeginE,(_ZN45_INTERNAL_62f9f32f_14_IndexKernel_cu_3e7731d14cuda3std6ranges3__45__cpo4dataE - _ZN45_INTERNAL_62f9f32f_14_IndexKernel_cu_3e7731d14cuda3std3__45__cpo7crbeginE)
_ZN45_INTERNAL_62f9f32f_14_IndexKernel_cu_3e7731d14cuda3std3__45__cpo7crbeginE:
	.zero		1
	.type		_ZN45_INTERNAL_62f9f32f_14_IndexKernel_cu_3e7731d14cuda3std6ranges3__45__cpo4dataE,@object
	.size		_ZN45_INTERNAL_62f9f32f_14_IndexKernel_cu_3e7731d14cuda3std6ranges3__45__cpo4dataE,(_ZN45_INTERNAL_62f9f32f_14_IndexKernel_cu_3e7731d14cuda3std6ranges3__45__cpo5beginE - _ZN45_INTERNAL_62f9f32f_14_IndexKernel_cu_3e7731d14cuda3std6ranges3__45__cpo4dataE)
_ZN45_INTERNAL_62f9f32f_14_IndexKernel_cu_3e7731d14cuda3std6ranges3__45__cpo4dataE:
	.zero		1
	.type		_ZN45_INTERNAL_62f9f32f_14_IndexKernel_cu_3e7731d14cuda3std6ranges3__45__cpo5beginE,@object
	.size		_ZN45_INTERNAL_62f9f32f_14_IndexKernel_cu_3e7731d14cuda3std6ranges3__45__cpo5beginE,(_ZN45_INTERNAL_62f9f32f_14_IndexKernel_cu_3e7731d14cuda3std3__447_GLOBAL__N__62f9f32f_14_IndexKernel_cu_3e7731d16ignoreE - _ZN45_INTERNAL_62f9f32f_14_IndexKernel_cu_3e7731d14cuda3std6ranges3__45__cpo5beginE)
_ZN45_INTERNAL_62f9f32f_14_IndexKernel_cu_3e7731d14cuda3std6ranges3__45__cpo5beginE:
	.zero		1
	.type		_ZN45_INTERNAL_62f9f32f_14_IndexKernel_cu_3e7731d14cuda3std3__447_GLOBAL__N__62f9f32f_14_IndexKernel_cu_3e7731d16ignoreE,@object
	.size		_ZN45_INTERNAL_62f9f32f_14_IndexKernel_cu_3e7731d14cuda3std3__447_GLOBAL__N__62f9f32f_14_IndexKernel_cu_3e7731d16ignoreE,(_ZN45_INTERNAL_62f9f32f_14_IndexKernel_cu_3e7731d14cuda3std6ranges3__45__cpo4sizeE - _ZN45_INTERNAL_62f9f32f_14_IndexKernel_cu_3e7731d14cuda3std3__447_GLOBAL__N__62f9f32f_14_IndexKernel_cu_3e7731d16ignoreE)
_ZN45_INTERNAL_62f9f32f_14_IndexKernel_cu_3e7731d14cuda3std3__447_GLOBAL__N__62f9f32f_14_IndexKernel_cu_3e7731d16ignoreE:
	.zero		1
	.type		_ZN45_INTERNAL_62f9f32f_14_IndexKernel_cu_3e7731d14cuda3std6ranges3__45__cpo4sizeE,@object
	.size		_ZN45_INTERNAL_62f9f32f_14_IndexKernel_cu_3e7731d14cuda3std6ranges3__45__cpo4sizeE,(_ZN45_INTERNAL_62f9f32f_14_IndexKernel_cu_3e7731d14cuda3std3__45__cpo5beginE - _ZN45_INTERNAL_62f9f32f_14_IndexKernel_cu_3e7731d14cuda3std6ranges3__45__cpo4sizeE)
_ZN45_INTERNAL_62f9f32f_14_IndexKernel_cu_3e7731d14cuda3std6ranges3__45__cpo4sizeE:
	.zero		1
	.type		_ZN45_INTERNAL_62f9f32f_14_IndexKernel_cu_3e7731d14cuda3std3__45__cpo5beginE,@object
	.size		_ZN45_INTERNAL_62f9f32f_14_IndexKernel_cu_3e7731d14cuda3std3__45__cpo5beginE,(_ZN45_INTERNAL_62f9f32f_14_IndexKernel_cu_3e7731d14cuda3std6ranges3__45__cpo6cbeginE - _ZN45_INTERNAL_62f9f32f_14_IndexKernel_cu_3e7731d14cuda3std3__45__cpo5beginE)
_ZN45_INTERNAL_62f9f32f_14_IndexKernel_cu_3e7731d14cuda3std3__45__cpo5beginE:
	.zero		1
	.type		_ZN45_INTERNAL_62f9f32f_14_IndexKernel_cu_3e7731d14cuda3std6ranges3__45__cpo6cbeginE,@object
	.size		_ZN45_INTERNAL_62f9f32f_14_IndexKernel_cu_3e7731d14cuda3std6ranges3__45__cpo6cbeginE,(_ZN45_INTERNAL_62f9f32f_14_IndexKernel_cu_3e7731d14cuda3std3__45__cpo6rbeginE - _ZN45_INTERNAL_62f9f32f_14_IndexKernel_cu_3e7731d14cuda3std6ranges3__45__cpo6cbeginE)
_ZN45_INTERNAL_62f9f32f_14_IndexKernel_cu_3e7731d14cuda3std6ranges3__45__cpo6cbeginE:
	.zero		1
	.type		_ZN45_INTERNAL_62f9f32f_14_IndexKernel_cu_3e7731d14cuda3std3__45__cpo6rbeginE,@object
	.size		_ZN45_INTERNAL_62f9f32f_14_IndexKernel_cu_3e7731d14cuda3std3__45__cpo6rbeginE,(_ZN45_INTERNAL_62f9f32f_14_IndexKernel_cu_3e7731d14cuda3std6ranges3__45__cpo4nextE - _ZN45_INTERNAL_62f9f32f_14_IndexKernel_cu_3e7731d14cuda3std3__45__cpo6rbeginE)
_ZN45_INTERNAL_62f9f32f_14_IndexKernel_cu_3e7731d14cuda3std3__45__cpo6rbeginE:
	.zero		1
	.type		_ZN45_INTERNAL_62f9f32f_14_IndexKernel_cu_3e7731d14cuda3std6ranges3__45__cpo4nextE,@object
	.size		_ZN45_INTERNAL_62f9f32f_14_IndexKernel_cu_3e7731d14cuda3std6ranges3__45__cpo4nextE,(_ZN45_INTERNAL_62f9f32f_14_IndexKernel_cu_3e7731d14cuda3std6ranges3__45__cpo4swapE - _ZN45_INTERNAL_62f9f32f_14_IndexKernel_cu_3e7731d14cuda3std6ranges3__45__cpo4nextE)
_ZN45_INTERNAL_62f9f32f_14_IndexKernel_cu_3e7731d14cuda3std6ranges3__45__cpo4nextE:
	.zero		1
	.type		_ZN45_INTERNAL_62f9f32f_14_IndexKernel_cu_3e7731d14cuda3std6ranges3__45__cpo4swapE,@object
	.size		_ZN45_INTERNAL_62f9f32f_14_IndexKernel_cu_3e7731d14cuda3std6ranges3__45__cpo4swapE,(_ZN45_INTERNAL_62f9f32f_14_IndexKernel_cu_3e7731d14cuda3std3__420unreachable_sentinelE - _ZN45_INTERNAL_62f9f32f_14_IndexKernel_cu_3e7731d14cuda3std6ranges3__45__cpo4swapE)
_ZN45_INTERNAL_62f9f32f_14_IndexKernel_cu_3e7731d14cuda3std6ranges3__45__cpo4swapE:
	.zero		1
	.type		_ZN45_INTERNAL_62f9f32f_14_IndexKernel_cu_3e7731d14cuda3std3__420unreachable_sentinelE,@object
	.size		_ZN45_INTERNAL_62f9f32f_14_IndexKernel_cu_3e7731d14cuda3std3__420unreachable_sentinelE,(_ZN45_INTERNAL_62f9f32f_14_IndexKernel_cu_3e7731d16thrust23THRUST_300001_SM_900_NS6system6detail10sequential3seqE - _ZN45_INTERNAL_62f9f32f_14_IndexKernel_cu_3e7731d14cuda3std3__420unreachable_sentinelE)
_ZN45_INTERNAL_62f9f32f_14_IndexKernel_cu_3e7731d14cuda3std3__420unreachable_sentinelE:
	.zero		1
	.type		_ZN45_INTERNAL_62f9f32f_14_IndexKernel_cu_3e7731d16thrust23THRUST_300001_SM_900_NS6system6detail10sequential3seqE,@object
	.size		_ZN45_INTERNAL_62f9f32f_14_IndexKernel_cu_3e7731d16thrust23THRUST_300001_SM_900_NS6system6detail10sequential3seqE,(_ZN45_INTERNAL_62f9f32f_14_IndexKernel_cu_3e7731d14cuda3std3__45__cpo4cendE - _ZN45_INTERNAL_62f9f32f_14_IndexKernel_cu_3e7731d16thrust23THRUST_300001_SM_900_NS6system6detail10sequential3seqE)
_ZN45_INTERNAL_62f9f32f_14_IndexKernel_cu_3e7731d16thrust23THRUST_300001_SM_900_NS6system6detail10sequential3seqE:
	.zero		1
	.type		_ZN45_INTERNAL_62f9f32f_14_IndexKernel_cu_3e7731d14cuda3std3__45__cpo4cendE,@object
	.size		_ZN45_INTERNAL_62f9f32f_14_IndexKernel_cu_3e7731d14cuda3std3__45__cpo4cendE,(_ZN45_INTERNAL_62f9f32f_14_IndexKernel_cu_3e7731d14cuda3std6ranges3__45__cpo9iter_swapE - _ZN45_INTERNAL_62f9f32f_14_IndexKernel_cu_3e7731d14cuda3std3__45__cpo4cendE)
_ZN45_INTERNAL_62f9f32f_14_IndexKernel_cu_3e7731d14cuda3std3__45__cpo4cendE:
	.zero		1
	.type		_ZN45_INTERNAL_62f9f32f_14_IndexKernel_cu_3e7731d14cuda3std6ranges3__45__cpo9iter_swapE,@object
	.size		_ZN45_INTERNAL_62f9f32f_14_IndexKernel_cu_3e7731d14cuda3std6ranges3__45__cpo9iter_swapE,(_ZN45_INTERNAL_62f9f32f_14_IndexKernel_cu_3e7731d14cuda3std3__45__cpo5crendE - _ZN45_INTERNAL_62f9f32f_14_IndexKernel_cu_3e7731d14cuda3std6ranges3__45__cpo9iter_swapE)
_ZN45_INTERNAL_62f9f32f_14_IndexKernel_cu_3e7731d14cuda3std6ranges3__45__cpo9iter_swapE:
	.zero		1
	.type		_ZN45_INTERNAL_62f9f32f_14_IndexKernel_cu_3e7731d14cuda3std3__45__cpo5crendE,@object
	.size		_ZN45_INTERNAL_62f9f32f_14_IndexKernel_cu_3e7731d14cuda3std3__45__cpo5crendE,(_ZN45_INTERNAL_62f9f32f_14_IndexKernel_cu_3e7731d14cuda3std6ranges3__45__cpo5cdataE - _ZN45_INTERNAL_62f9f32f_14_IndexKernel_cu_3e7731d14cuda3std3__45__cpo5crendE)
_ZN45_INTERNAL_62f9f32f_14_IndexKernel_cu_3e7731d14cuda3std3__45__cpo5crendE:
	.zero		1
	.type		_ZN45_INTERNAL_62f9f32f_14_IndexKernel_cu_3e7731d14cuda3std6ranges3__45__cpo5cdataE,@object
	.size		_ZN45_INTERNAL_62f9f32f_14_IndexKernel_cu_3e7731d14cuda3std6ranges3__45__cpo5cdataE,(_ZN45_INTERNAL_62f9f32f_14_IndexKernel_cu_3e7731d14cuda3std6ranges3__45__cpo3endE - _ZN45_INTERNAL_62f9f32f_14_IndexKernel_cu_3e7731d14cuda3std6ranges3__45__cpo5cdataE)
_ZN45_INTERNAL_62f9f32f_14_IndexKernel_cu_3e7731d14cuda3std6ranges3__45__cpo5cdataE:
	.zero		1
	.type		_ZN45_INTERNAL_62f9f32f_14_IndexKernel_cu_3e7731d14cuda3std6ranges3__45__cpo3endE,@object
	.size		_ZN45_INTERNAL_62f9f32f_14_IndexKernel_cu_3e7731d14cuda3std6ranges3__45__cpo3endE,(_ZN45_INTERNAL_62f9f32f_14_IndexKernel_cu_3e7731d14cuda3std3__419piecewise_constructE - _ZN45_INTERNAL_62f9f32f_14_IndexKernel_cu_3e7731d14cuda3std6ranges3__45__cpo3endE)
_ZN45_INTERNAL_62f9f32f_14_IndexKernel_cu_3e7731d14cuda3std6ranges3__45__cpo3endE:
	.zero		1
	.type		_ZN45_INTERNAL_62f9f32f_14_IndexKernel_cu_3e7731d14cuda3std3__419piecewise_constructE,@object
	.size		_ZN45_INTERNAL_62f9f32f_14_IndexKernel_cu_3e7731d14cuda3std3__419piecewise_constructE,(_ZN45_INTERNAL_62f9f32f_14_IndexKernel_cu_3e7731d14cuda3std6ranges3__45__cpo5ssizeE - _ZN45_INTERNAL_62f9f32f_14_IndexKernel_cu_3e7731d14cuda3std3__419piecewise_constructE)
_ZN45_INTERNAL_62f9f32f_14_IndexKernel_cu_3e7731d14cuda3std3__419piecewise_constructE:
	.zero		1
	.type		_ZN45_INTERNAL_62f9f32f_14_IndexKernel_cu_3e7731d14cuda3std6ranges3__45__cpo5ssizeE,@object
	.size		_ZN45_INTERNAL_62f9f32f_14_IndexKernel_cu_3e7731d14cuda3std6ranges3__45__cpo5ssizeE,(_ZN45_INTERNAL_62f9f32f_14_IndexKernel_cu_3e7731d14cuda3std3__45__cpo3endE - _ZN45_INTERNAL_62f9f32f_14_IndexKernel_cu_3e7731d14cuda3std6ranges3__45__cpo5ssizeE)
_ZN45_INTERNAL_62f9f32f_14_IndexKernel_cu_3e7731d14cuda3std6ranges3__45__cpo5ssizeE:
	.zero		1
	.type		_ZN45_INTERNAL_62f9f32f_14_IndexKernel_cu_3e7731d14cuda3std3__45__cpo3endE,@object
	.size		_ZN45_INTERNAL_62f9f32f_14_IndexKernel_cu_3e7731d14cuda3std3__45__cpo3endE,(_ZN45_INTERNAL_62f9f32f_14_IndexKernel_cu_3e7731d14cuda3std6ranges3__45__cpo4cendE - _ZN45_INTERNAL_62f9f32f_14_IndexKernel_cu_3e7731d14cuda3std3__45__cpo3endE)
_ZN45_INTERNAL_62f9f32f_14_IndexKernel_cu_3e7731d14cuda3std3__45__cpo3endE:
	.zero		1
	.type		_ZN45_INTERNAL_62f9f32f_14_IndexKernel_cu_3e7731d14cuda3std6ranges3__45__cpo4cendE,@object
	.size		_ZN45_INTERNAL_62f9f32f_14_IndexKernel_cu_3e7731d14cuda3std6ranges3__45__cpo4cendE,(_ZN45_INTERNAL_62f9f32f_14_IndexKernel_cu_3e7731d14cuda3std3__45__cpo4rendE - _ZN45_INTERNAL_62f9f32f_14_IndexKernel_cu_3e7731d14cuda3std6ranges3__45__cpo4cendE)
_ZN45_INTERNAL_62f9f32f_14_IndexKernel_cu_3e7731d14cuda3std6ranges3__45__cpo4cendE:
	.zero		1
	.type		_ZN45_INTERNAL_62f9f32f_14_IndexKernel_cu_3e7731d14cuda3std3__45__cpo4rendE,@object
	.size		_ZN45_INTERNAL_62f9f32f_14_IndexKernel_cu_3e7731d14cuda3std3__45__cpo4rendE,(_ZN45_INTERNAL_62f9f32f_14_IndexKernel_cu_3e7731d14cuda3std6ranges3__45__cpo4prevE - _ZN45_INTERNAL_62f9f32f_14_IndexKernel_cu_3e7731d14cuda3std3__45__cpo4rendE)
_ZN45_INTERNAL_62f9f32f_14_IndexKernel_cu_3e7731d14cuda3std3__45__cpo4rendE:
	.zero		1
	.type		_ZN45_INTERNAL_62f9f32f_14_IndexKernel_cu_3e7731d14cuda3std6ranges3__45__cpo4prevE,@object
	.size		_ZN45_INTERNAL_62f9f32f_14_IndexKernel_cu_3e7731d14cuda3std6ranges3__45__cpo4prevE,(_ZN45_INTERNAL_62f9f32f_14_IndexKernel_cu_3e7731d14cuda3std6ranges3__45__cpo9iter_moveE - _ZN45_INTERNAL_62f9f32f_14_IndexKernel_cu_3e7731d14cuda3std6ranges3__45__cpo4prevE)
_ZN45_INTERNAL_62f9f32f_14_IndexKernel_cu_3e7731d14cuda3std6ranges3__45__cpo4prevE:
	.zero		1
	.type		_ZN45_INTERNAL_62f9f32f_14_IndexKernel_cu_3e7731d14cuda3std6ranges3__45__cpo9iter_moveE,@object
	.size		_ZN45_INTERNAL_62f9f32f_14_IndexKernel_cu_3e7731d14cuda3std6ranges3__45__cpo9iter_moveE,(.L_135 - _ZN45_INTERNAL_62f9f32f_14_IndexKernel_cu_3e7731d14cuda3std6ranges3__45__cpo9iter_moveE)
_ZN45_INTERNAL_62f9f32f_14_IndexKernel_cu_3e7731d14cuda3std6ranges3__45__cpo9iter_moveE:
	.zero		1
.L_135:


//--------------------- .nv.constant0._ZN2at6native47_GLOBAL__N__62f9f32f_14_IndexKernel_cu_3e7731d125masked_scatter_size_checkEPKlPKbl --------------------------
	.section	.nv.constant0._ZN2at6native47_GLOBAL__N__62f9f32f_14_IndexKernel_cu_3e7731d125masked_scatter_size_checkEPKlPKbl,"a",@progbits
	.sectionflags	@""
	.align	4
.nv.constant0._ZN2at6native47_GLOBAL__N__62f9f32f_14_IndexKernel_cu_3e7731d125masked_scatter_size_checkEPKlPKbl:
	.zero		552


//--------------------- .nv.constant0._ZN2at6native24index_elementwise_kernelILi128ELi4EZNS0_16flip_kernel_implINS0_10OpaqueTypeILi16EEEEEvRNS_14TensorIteratorEEUliE_EEvlT1_ --------------------------
	.section	.nv.constant0._ZN2at6native24index_elementwise_kernelILi128ELi4EZNS0_16flip_kernel_implINS0_10OpaqueTypeILi16EEEEEvRNS_14TensorIteratorEEUliE_EEvlT1_,"a",@progbits
	.sectionflags	@""
	.align	4
.nv.constant0._ZN2at6native24index_elementwise_kernelILi128ELi4EZNS0_16flip_kernel_implINS0_10OpaqueTypeILi16EEEEEvRNS_14TensorIteratorEEUliE_EEvlT1_:
	.zero		1056


//--------------------- .nv.constant0._ZN2at6native24index_elementwise_kernelILi128ELi4EZNS0_16flip_kernel_implINS0_10OpaqueTypeILi2EEEEEvRNS_14TensorIteratorEEUliE_EEvlT1_ --------------------------
	.section	.nv.constant0._ZN2at6native24index_elementwise_kernelILi128ELi4EZNS0_16flip_kernel_implINS0_10OpaqueTypeILi2EEEEEvRNS_14TensorIteratorEEUliE_EEvlT1_,"a",@progbits
	.sectionflags	@""
	.align	4
.nv.constant0._ZN2at6native24index_elementwise_kernelILi128ELi4EZNS0_16flip_kernel_implINS0_10OpaqueTypeILi2EEEEEvRNS_14TensorIteratorEEUliE_EEvlT1_:
	.zero		1056


//--------------------- .nv.constant0._ZN2at6native24index_elementwise_kernelILi128ELi4EZNS0_16flip_kernel_implINS0_10OpaqueTypeILi8EEEEEvRNS_14TensorIteratorEEUliE_EEvlT1_ --------------------------
	.section	.nv.constant0._ZN2at6native24index_elementwise_kernelILi128ELi4EZNS0_16flip_kernel_implINS0_10OpaqueTypeILi8EEEEEvRNS_14TensorIteratorEEUliE_EEvlT1_,"a",@progbits
	.sectionflags	@""
	.align	4
.nv.constant0._ZN2at6native24index_elementwise_kernelILi128ELi4EZNS0_16flip_kernel_implINS0_10OpaqueTypeILi8EEEEEvRNS_14TensorIteratorEEUliE_EEvlT1_:
	.zero		1056


//--------------------- .nv.constant0._ZN2at6native24index_elementwise_kernelILi128ELi4EZNS0_16flip_kernel_implINS0_10OpaqueTypeILi4EEEEEvRNS_14TensorIteratorEEUliE_EEvlT1_ --------------------------
	.section	.nv.constant0._ZN2at6native24index_elementwise_kernelILi128ELi4EZNS0_16flip_kernel_implINS0_10OpaqueTypeILi4EEEEEvRNS_14TensorIteratorEEUliE_EEvlT1_,"a",@progbits
	.sectionflags	@""
	.align	4
.nv.constant0._ZN2at6native24index_elementwise_kernelILi128ELi4EZNS0_16flip_kernel_implINS0_10OpaqueTypeILi4EEEEEvRNS_14TensorIteratorEEUliE_EEvlT1_:
	.zero		1056


//--------------------- .nv.constant0._ZN2at6native24index_elementwise_kernelILi128ELi4EZNS0_16flip_kernel_implINS0_10OpaqueTypeILi1EEEEEvRNS_14TensorIteratorEEUliE_EEvlT1_ --------------------------
	.section	.nv.constant0._ZN2at6native24index_elementwise_kernelILi128ELi4EZNS0_16flip_kernel_implINS0_10OpaqueTypeILi1EEEEEvRNS_14TensorIteratorEEUliE_EEvlT1_,"a",@progbits
	.sectionflags	@""
	.align	4
.nv.constant0._ZN2at6native24index_elementwise_kernelILi128ELi4EZNS0_16flip_kernel_implINS0_10OpaqueTypeILi1EEEEEvRNS_14TensorIteratorEEUliE_EEvlT1_:
	.zero		1056


//--------------------- .nv.constant0._ZN2at6native18elementwise_kernelILi128ELi4EZNS0_15gpu_kernel_implIZZZNS0_28launch_masked_scatter_kernelERKNS_10TensorBaseES5_S5_S5_ENKUlvE_clEvENKUlvE10_clEvEUlN3c104HalfEblE_EEvRNS_18TensorIteratorBaseERKT_EUliE_EEviT1_ --------------------------
	.section	.nv.constant0._ZN2at6native18elementwise_kernelILi128ELi4EZNS0_15gpu_kernel_implIZZZNS0_28launch_masked_scatter_kernelERKNS_10TensorBaseES5_S5_S5_ENKUlvE_clEvENKUlvE10_clEvEUlN3c104HalfEblE_EEvRNS_18TensorIteratorBaseERKT_EUliE_EEviT1_,"a",@progbits
	.sectionflags	@""
	.align	4
.nv.constant0._ZN2at6native18elementwise_kernelILi128ELi4EZNS0_15gpu_kernel_implIZZZNS0_28launch_masked_scatter_kernelERKNS_10TensorBaseES5_S5_S5_ENKUlvE_clEvENKUlvE10_clEvEUlN3c104HalfEblE_EEvRNS_18TensorIteratorBaseERKT_EUliE_EEviT1_:
	.zero		1304


//--------------------- .nv.constant0._ZN2at6native27unrolled_elementwise_kernelIZZZNS0_28launch_masked_scatter_kernelERKNS_10TensorBaseES4_S4_S4_ENKUlvE_clEvENKUlvE10_clEvEUlN3c104HalfEblE_St5arrayIPcLm4EELi4E23TrivialOffsetCalculatorILi3EjESD_ILi1EjENS0_6memory12LoadWithCastILi3EEENSG_13StoreWithCastILi1EEEEEviT_T0_T2_T3_T4_T5_ --------------------------
	.section	.nv.constant0._ZN2at6native27unrolled_elementwise_kernelIZZZNS0_28launch_masked_scatter_kernelERKNS_10TensorBaseES4_S4_S4_ENKUlvE_clEvENKUlvE10_clEvEUlN3c104HalfEblE_St5arrayIPcLm4EELi4E23TrivialOffsetCalculatorILi3EjESD_ILi1EjENS0_6memory12LoadWithCastILi3EEENSG_13StoreWithCastILi1EEEEEviT_T0_T2_T3_T4_T5_,"a",@progbits
	.sectionflags	@""
	.align	4
.nv.constant0._ZN2at6native27unrolled_elementwise_kernelIZZZNS0_28launch_masked_scatter_kernelERKNS_10TensorBaseES4_S4_S4_ENKUlvE_clEvENKUlvE10_clEvEUlN3c104HalfEblE_St5arrayIPcLm4EELi4E23TrivialOffsetCalculatorILi3EjESD_ILi1EjENS0_6memory12LoadWithCastILi3EEENSG_13StoreWithCastILi1EEEEEviT_T0_T2_T3_T4_T5_:
	.zero		612


//--------------------- .nv.constant0._ZN2at6native18elementwise_kernelILi128ELi4EZNS0_22gpu_kernel_impl_nocastIZZZNS0_28launch_masked_scatter_kernelERKNS_10TensorBaseES5_S5_S5_ENKUlvE_clEvENKUlvE10_clEvEUlN3c104HalfEblE_EEvRNS_18TensorIteratorBaseERKT_EUliE_EEviT1_ --------------------------
	.section	.nv.constant0._ZN2at6native18elementwise_kernelILi128ELi4EZNS0_22gpu_kernel_impl_nocastIZZZNS0_28launch_masked_scatter_kernelERKNS_10TensorBaseES5_S5_S5_ENKUlvE_clEvENKUlvE10_clEvEUlN3c104HalfEblE_EEvRNS_18TensorIteratorBaseERKT_EUliE_EEviT1_,"a",@progbits
	.sectionflags	@""
	.align	4
.nv.constant0._ZN2at6native18elementwise_kernelILi128ELi4EZNS0_22gpu_kernel_impl_nocastIZZZNS0_28launch_masked_scatter_kernelERKNS_10TensorBaseES5_S5_S5_ENKUlvE_clEvENKUlvE10_clEvEUlN3c104HalfEblE_EEvRNS_18TensorIteratorBaseERKT_EUliE_EEviT1_:
	.zero		1296


//--------------------- .nv.constant0._ZN2at6native27unrolled_elementwise_kernelIZZZNS0_28launch_masked_scatter_kernelERKNS_10TensorBaseES4_S4_S4_ENKUlvE_clEvENKUlvE10_clEvEUlN3c104HalfEblE_St5arrayIPcLm4EELi4E23TrivialOffsetCalculatorILi3EjESD_ILi1EjENS0_6memory15LoadWithoutCastENSG_16StoreWithoutCastEEEviT_T0_T2_T3_T4_T5_ --------------------------
	.section	.nv.constant0._ZN2at6native27unrolled_elementwise_kernelIZZZNS0_28launch_masked_scatter_kernelERKNS_10TensorBaseES4_S4_S4_ENKUlvE_clEvENKUlvE10_clEvEUlN3c104HalfEblE_St5arrayIPcLm4EELi4E23TrivialOffsetCalculatorILi3EjESD_ILi1EjENS0_6memory15LoadWithoutCastENSG_16StoreWithoutCastEEEviT_T0_T2_T3_T4_T5_,"a",@progbits
	.sectionflags	@""
	.align	4
.nv.constant0._ZN2at6native27unrolled_elementwise_kernelIZZZNS0_28launch_masked_scatter_kernelERKNS_10TensorBaseES4_S4_S4_ENKUlvE_clEvENKUlvE10_clEvEUlN3c104HalfEblE_St5arrayIPcLm4EELi4E23TrivialOffsetCalculatorILi3EjESD_ILi1EjENS0_6memory15LoadWithoutCastENSG_16StoreWithoutCastEEEviT_T0_T2_T3_T4_T5_:
	.zero		588


//--------------------- .nv.constant0._ZN2at6native29vectorized_elementwise_kernelILi2EZZZNS0_28launch_masked_scatter_kernelERKNS_10TensorBaseES4_S4_S4_ENKUlvE_clEvENKUlvE10_clEvEUlN3c104HalfEblE_St5arrayIPcLm4EEEEviT0_T1_ --------------------------
	.section	.nv.constant0._ZN2at6native29vectorized_elementwise_kernelILi2EZZZNS0_28launch_masked_scatter_kernelERKNS_10TensorBaseES4_S4_S4_ENKUlvE_clEvENKUlvE10_clEvEUlN3c104HalfEblE_St5arrayIPcLm4EEEEviT0_T1_,"a",@progbits
	.sectionflags	@""
	.align	4
.nv.constant0._ZN2at6native29vectorized_elementwise_kernelILi2EZZZNS0_28launch_masked_scatter_kernelERKNS_10TensorBaseES4_S4_S4_ENKUlvE_clEvENKUlvE10_clEvEUlN3c104HalfEblE_St5arrayIPcLm4EEEEviT0_T1_:
	.zero		584


//--------------------- .nv.constant0._ZN2at6native29vectorized_elementwise_kernelILi4EZZZNS0_28launch_masked_scatter_kernelERKNS_10TensorBaseES4_S4_S4_ENKUlvE_clEvENKUlvE10_clEvEUlN3c104HalfEblE_St5arrayIPcLm4EEEEviT0_T1_ --------------------------
	.section	.nv.constant0._ZN2at6native29vectorized_elementwise_kernelILi4EZZZNS0_28launch_masked_scatter_kernelERKNS_10TensorBaseES4_S4_S4_ENKUlvE_clEvENKUlvE10_clEvEUlN3c104HalfEblE_St5arrayIPcLm4EEEEviT0_T1_,"a",@progbits
	.sectionflags	@""
	.align	4
.nv.constant0._ZN2at6native29vectorized_elementwise_kernelILi4EZZZNS0_28launch_masked_scatter_kernelERKNS_10TensorBaseES4_S4_S4_ENKUlvE_clEvENKUlvE10_clEvEUlN3c104HalfEblE_St5arrayIPcLm4EEEEviT0_T1_:
	.zero		584


//--------------------- .nv.constant0._ZN2at6native29vectorized_elementwise_kernelILi8EZZZNS0_28launch_masked_scatter_kernelERKNS_10TensorBaseES4_S4_S4_ENKUlvE_clEvENKUlvE10_clEvEUlN3c104HalfEblE_St5arrayIPcLm4EEEEviT0_T1_ --------------------------
	.section	.nv.constant0._ZN2at6native29vectorized_elementwise_kernelILi8EZZZNS0_28launch_masked_scatter_kernelERKNS_10TensorBaseES4_S4_S4_ENKUlvE_clEvENKUlvE10_clEvEUlN3c104HalfEblE_St5arrayIPcLm4EEEEviT0_T1_,"a",@progbits
	.sectionflags	@""
	.align	4
.nv.constant0._ZN2at6native29vectorized_elementwise_kernelILi8EZZZNS0_28launch_masked_scatter_kernelERKNS_10TensorBaseES4_S4_S4_ENKUlvE_clEvENKUlvE10_clEvEUlN3c104HalfEblE_St5arrayIPcLm4EEEEviT0_T1_:
	.zero		584


//--------------------- .nv.constant0._ZN2at6native18elementwise_kernelILi128ELi4EZNS0_15gpu_kernel_implIZZZNS0_28launch_masked_scatter_kernelERKNS_10TensorBaseES5_S5_S5_ENKUlvE_clEvENKUlvE9_clEvEUlN3c108BFloat16EblE_EEvRNS_18TensorIteratorBaseERKT_EUliE_EEviT1_ --------------------------
	.section	.nv.constant0._ZN2at6native18elementwise_kernelILi128ELi4EZNS0_15gpu_kernel_implIZZZNS0_28launch_masked_scatter_kernelERKNS_10TensorBaseES5_S5_S5_ENKUlvE_clEvENKUlvE9_clEvEUlN3c108BFloat16EblE_EEvRNS_18TensorIteratorBaseERKT_EUliE_EEviT1_,"a",@progbits
	.sectionflags	@""
	.align	4
.nv.constant0._ZN2at6native18elementwise_kernelILi128ELi4EZNS0_15gpu_kernel_implIZZZNS0_28launch_masked_scatter_kernelERKNS_10TensorBaseES5_S5_S5_ENKUlvE_clEvENKUlvE9_clEvEUlN3c108BFloat16EblE_EEvRNS_18TensorIteratorBaseERKT_EUliE_EEviT1_:
	.zero		1304


//--------------------- .nv.constant0._ZN2at6native27unrolled_elementwise_kernelIZZZNS0_28launch_masked_scatter_kernelERKNS_10TensorBaseES4_S4_S4_ENKUlvE_clEvENKUlvE9_clEvEUlN3c108BFloat16EblE_St5arrayIPcLm4EELi4E23TrivialOffsetCalculatorILi3EjESD_ILi1EjENS0_6memory12LoadWithCastILi3EEENSG_13StoreWithCastILi1EEEEEviT_T0_T2_T3_T4_T5_ --------------------------
	.section	.nv.constant0._ZN2at6native27unrolled_elementwise_kernelIZZZNS0_28launch_masked_scatter_kernelERKNS_10TensorBaseES4_S4_S4_ENKUlvE_clEvENKUlvE9_clEvEUlN3c108BFloat16EblE_St5arrayIPcLm4EELi4E23TrivialOffsetCalculatorILi3EjESD_ILi1EjENS0_6memory12LoadWithCastILi3EEENSG_13StoreWithCastILi1EEEEEviT_T0_T2_T3_T4_T5_,"a",@progbits
	.sectionflags	@""
	.align	4
.nv.constant0._ZN2at6native27unrolled_elementwise_kernelIZZZNS0_28launch_masked_scatter_kernelERKNS_10TensorBaseES4_S4_S4_ENKUlvE_clEvENKUlvE9_clEvEUlN3c108BFloat16EblE_St5arrayIPcLm4EELi4E23TrivialOffsetCalculatorILi3EjESD_ILi1EjENS0_6memory12LoadWithCastILi3EEENSG_13StoreWithCastILi1EEEEEviT_T0_T2_T3_T4_T5_:
	.zero		612


//--------------------- .nv.constant0._ZN2at6native18elementwise_kernelILi128ELi4EZNS0_22gpu_kernel_impl_nocastIZZZNS0_28launch_masked_scatter_kernelERKNS_10TensorBaseES5_S5_S5_ENKUlvE_clEvENKUlvE9_clEvEUlN3c108BFloat16EblE_EEvRNS_18TensorIteratorBaseERKT_EUliE_EEviT1_ --------------------------
	.section	.nv.constant0._ZN2at6native18elementwise_kernelILi128ELi4EZNS0_22gpu_kernel_impl_nocastIZZZNS0_28launch_masked_scatter_kernelERKNS_10TensorBaseES5_S5_S5_ENKUlvE_clEvENKUlvE9_clEvEUlN3c108BFloat16EblE_EEvRNS_18TensorIteratorBaseERKT_EUliE_EEviT1_,"a",@progbits
	.sectionflags	@""
	.align	4
.nv.constant0._ZN2at6native18elementwise_kernelILi128ELi4EZNS0_22gpu_kernel_impl_nocastIZZZNS0_28launch_masked_scatter_kernelERKNS_10TensorBaseES5_S5_S5_ENKUlvE_clEvENKUlvE9_clEvEUlN3c108BFloat16EblE_EEvRNS_18TensorIteratorBaseERKT_EUliE_EEviT1_:
	.zero		1296


//--------------------- .nv.constant0._ZN2at6native27unrolled_elementwise_kernelIZZZNS0_28launch_masked_scatter_kernelERKNS_10TensorBaseES4_S4_S4_ENKUlvE_clEvENKUlvE9_clEvEUlN3c108BFloat16EblE_St5arrayIPcLm4EELi4E23TrivialOffsetCalculatorILi3EjESD_ILi1EjENS0_6memory15LoadWithoutCastENSG_16StoreWithoutCastEEEviT_T0_T2_T3_T4_T5_ --------------------------
	.section	.nv.constant0._ZN2at6native27unrolled_elementwise_kernelIZZZNS0_28launch_masked_scatter_kernelERKNS_10TensorBaseES4_S4_S4_ENKUlvE_clEvENKUlvE9_clEvEUlN3c108BFloat16EblE_St5arrayIPcLm4EELi4E23TrivialOffsetCalculatorILi3EjESD_ILi1EjENS0_6memory15LoadWithoutCastENSG_16StoreWithoutCastEEEviT_T0_T2_T3_T4_T5_,"a",@progbits
	.sectionflags	@""
	.align	4
.nv.constant0._ZN2at6native27unrolled_elementwise_kernelIZZZNS0_28launch_masked_scatter_kernelERKNS_10TensorBaseES4_S4_S4_ENKUlvE_clEvENKUlvE9_clEvEUlN3c108BFloat16EblE_St5arrayIPcLm4EELi4E23TrivialOffsetCalculatorILi3EjESD_ILi1EjENS0_6memory15LoadWithoutCastENSG_16StoreWithoutCastEEEviT_T0_T2_T3_T4_T5_:
	.zero		588


//--------------------- .nv.constant0._ZN2at6native29vectorized_elementwise_kernelILi2EZZZNS0_28launch_masked_scatter_kernelERKNS_10TensorBaseES4_S4_S4_ENKUlvE_clEvENKUlvE9_clEvEUlN3c108BFloat16EblE_St5arrayIPcLm4EEEEviT0_T1_ --------------------------
	.section	.nv.constant0._ZN2at6native29vectorized_elementwise_kernelILi2EZZZNS0_28launch_masked_scatter_kernelERKNS_10TensorBaseES4_S4_S4_ENKUlvE_clEvENKUlvE9_clEvEUlN3c108BFloat16EblE_St5arrayIPcLm4EEEEviT0_T1_,"a",@progbits
	.sectionflags	@""
	.align	4
.nv.constant0._ZN2at6native29vectorized_elementwise_kernelILi2EZZZNS0_28launch_masked_scatter_kernelERKNS_10TensorBaseES4_S4_S4_ENKUlvE_clEvENKUlvE9_clEvEUlN3c108BFloat16EblE_St5arrayIPcLm4EEEEviT0_T1_:
	.zero		584


//--------------------- .nv.constant0._ZN2at6native29vectorized_elementwise_kernelILi4EZZZNS0_28launch_masked_scatter_kernelERKNS_10TensorBaseES4_S4_S4_ENKUlvE_clEvENKUlvE9_clEvEUlN3c108BFloat16EblE_St5arrayIPcLm4EEEEviT0_T1_ --------------------------
	.section	.nv.constant0._ZN2at6native29vectorized_elementwise_kernelILi4EZZZNS0_28launch_masked_scatter_kernelERKNS_10TensorBaseES4_S4_S4_ENKUlvE_clEvENKUlvE9_clEvEUlN3c108BFloat16EblE_St5arrayIPcLm4EEEEviT0_T1_,"a",@progbits
	.sectionflags	@""
	.align	4
.nv.constant0._ZN2at6native29vectorized_elementwise_kernelILi4EZZZNS0_28launch_masked_scatter_kernelERKNS_10TensorBaseES4_S4_S4_ENKUlvE_clEvENKUlvE9_clEvEUlN3c108BFloat16EblE_St5arrayIPcLm4EEEEviT0_T1_:
	.zero		584


//--------------------- .nv.constant0._ZN2at6native29vectorized_elementwise_kernelILi8EZZZNS0_28launch_masked_scatter_kernelERKNS_10TensorBaseES4_S4_S4_ENKUlvE_clEvENKUlvE9_clEvEUlN3c108BFloat16EblE_St5arrayIPcLm4EEEEviT0_T1_ --------------------------
	.section	.nv.constant0._ZN2at6native29vectorized_elementwise_kernelILi8EZZZNS0_28launch_masked_scatter_kernelERKNS_10TensorBaseES4_S4_S4_ENKUlvE_clEvENKUlvE9_clEvEUlN3c108BFloat16EblE_St5arrayIPcLm4EEEEviT0_T1_,"a",@progbits
	.sectionflags	@""
	.align	4
.nv.constant0._ZN2at6native29vectorized_elementwise_kernelILi8EZZZNS0_28launch_masked_scatter_kernelERKNS_10TensorBaseES4_S4_S4_ENKUlvE_clEvENKUlvE9_clEvEUlN3c108BFloat16EblE_St5arrayIPcLm4EEEEviT0_T1_:
	.zero		584


//--------------------- .nv.constant0._ZN2at6native18elementwise_kernelILi128ELi4EZNS0_15gpu_kernel_implIZZZNS0_28launch_masked_scatter_kernelERKNS_10TensorBaseES5_S5_S5_ENKUlvE_clEvENKUlvE8_clEvEUlbblE_EEvRNS_18TensorIteratorBaseERKT_EUliE_EEviT1_ --------------------------
	.section	.nv.constant0._ZN2at6native18elementwise_kernelILi128ELi4EZNS0_15gpu_kernel_implIZZZNS0_28launch_masked_scatter_kernelERKNS_10TensorBaseES5_S5_S5_ENKUlvE_clEvENKUlvE8_clEvEUlbblE_EEvRNS_18TensorIteratorBaseERKT_EUliE_EEviT1_,"a",@progbits
	.sectionflags	@""
	.align	4
.nv.constant0._ZN2at6native18elementwise_kernelILi128ELi4EZNS0_15gpu_kernel_implIZZZNS0_28launch_masked_scatter_kernelERKNS_10TensorBaseES5_S5_S5_ENKUlvE_clEvENKUlvE8_clEvEUlbblE_EEvRNS_18TensorIteratorBaseERKT_EUliE_EEviT1_:
	.zero		1304


//--------------------- .nv.constant0._ZN2at6native27unrolled_elementwise_kernelIZZZNS0_28launch_masked_scatter_kernelERKNS_10TensorBaseES4_S4_S4_ENKUlvE_clEvENKUlvE8_clEvEUlbblE_St5arrayIPcLm4EELi4E23TrivialOffsetCalculatorILi3EjESB_ILi1EjENS0_6memory12LoadWithCastILi3EEENSE_13StoreWithCastILi1EEEEEviT_T0_T2_T3_T4_T5_ --------------------------
	.section	.nv.constant0._ZN2at6native27unrolled_elementwise_kernelIZZZNS0_28launch_masked_scatter_kernelERKNS_10TensorBaseES4_S4_S4_ENKUlvE_clEvENKUlvE8_clEvEUlbblE_St5arrayIPcLm4EELi4E23TrivialOffsetCalculatorILi3EjESB_ILi1EjENS0_6memory12LoadWithCastILi3EEENSE_13StoreWithCastILi1EEEEEviT_T0_T2_T3_T4_T5_,"a",@progbits
	.sectionflags	@""
	.align	4
.nv.constant0._ZN2at6native27unrolled_elementwise_kernelIZZZNS0_28launch_masked_scatter_kernelERKNS_10TensorBaseES4_S4_S4_ENKUlvE_clEvENKUlvE8_clEvEUlbblE_St5arrayIPcLm4EELi4E23TrivialOffsetCalculatorILi3EjESB_ILi1EjENS0_6memory12LoadWithCastILi3EEENSE_13StoreWithCastILi1EEEEEviT_T0_T2_T3_T4_T5_:
	.zero		612


//--------------------- .nv.constant0._ZN2at6native18elementwise_kernelILi128ELi4EZNS0_22gpu_kernel_impl_nocastIZZZNS0_28launch_masked_scatter_kernelERKNS_10TensorBaseES5_S5_S5_ENKUlvE_clEvENKUlvE8_clEvEUlbblE_EEvRNS_18TensorIteratorBaseERKT_EUliE_EEviT1_ --------------------------
	.section	.nv.constant0._ZN2at6native18elementwise_kernelILi128ELi4EZNS0_22gpu_kernel_impl_nocastIZZZNS0_28launch_masked_scatter_kernelERKNS_10TensorBaseES5_S5_S5_ENKUlvE_clEvENKUlvE8_clEvEUlbblE_EEvRNS_18TensorIteratorBaseERKT_EUliE_EEviT1_,"a",@progbits
	.sectionflags	@""
	.align	4
.nv.constant0._ZN2at6native18elementwise_kernelILi128ELi4EZNS0_22gpu_kernel_impl_nocastIZZZNS0_28launch_masked_scatter_kernelERKNS_10TensorBaseES5_S5_S5_ENKUlvE_clEvENKUlvE8_clEvEUlbblE_EEvRNS_18TensorIteratorBaseERKT_EUliE_EEviT1_:
	.zero		1296


//--------------------- .nv.constant0._ZN2at6native27unrolled_elementwise_kernelIZZZNS0_28launch_masked_scatter_kernelERKNS_10TensorBaseES4_S4_S4_ENKUlvE_clEvENKUlvE8_clEvEUlbblE_St5arrayIPcLm4EELi4E23TrivialOffsetCalculatorILi3EjESB_ILi1EjENS0_6memory15LoadWithoutCastENSE_16StoreWithoutCastEEEviT_T0_T2_T3_T4_T5_ --------------------------
	.section	.nv.constant0._ZN2at6native27unrolled_elementwise_kernelIZZZNS0_28launch_masked_scatter_kernelERKNS_10TensorBaseES4_S4_S4_ENKUlvE_clEvENKUlvE8_clEvEUlbblE_St5arrayIPcLm4EELi4E23TrivialOffsetCalculatorILi3EjESB_ILi1EjENS0_6memory15LoadWithoutCastENSE_16StoreWithoutCastEEEviT_T0_T2_T3_T4_T5_,"a",@progbits
	.sectionflags	@""
	.align	4
.nv.constant0._ZN2at6native27unrolled_elementwise_kernelIZZZNS0_28launch_masked_scatter_kernelERKNS_10TensorBaseES4_S4_S4_ENKUlvE_clEvENKUlvE8_clEvEUlbblE_St5arrayIPcLm4EELi4E23TrivialOffsetCalculatorILi3EjESB_ILi1EjENS0_6memory15LoadWithoutCastENSE_16StoreWithoutCastEEEviT_T0_T2_T3_T4_T5_:
	.zero		588


//--------------------- .nv.constant0._ZN2at6native29vectorized_elementwise_kernelILi2EZZZNS0_28launch_masked_scatter_kernelERKNS_10TensorBaseES4_S4_S4_ENKUlvE_clEvENKUlvE8_clEvEUlbblE_St5arrayIPcLm4EEEEviT0_T1_ --------------------------
	.section	.nv.constant0._ZN2at6native29vectorized_elementwise_kernelILi2EZZZNS0_28launch_masked_scatter_kernelERKNS_10TensorBaseES4_S4_S4_ENKUlvE_clEvENKUlvE8_clEvEUlbblE_St5arrayIPcLm4EEEEviT0_T1_,"a",@progbits
	.sectionflags	@""
	.align	4
.nv.constant0._ZN2at6native29vectorized_elementwise_kernelILi2EZZZNS0_28launch_masked_scatter_kernelERKNS_10TensorBaseES4_S4_S4_ENKUlvE_clEvENKUlvE8_clEvEUlbblE_St5arrayIPcLm4EEEEviT0_T1_:
	.zero		584


//--------------------- .nv.constant0._ZN2at6native29vectorized_elementwise_kernelILi4EZZZNS0_28launch_masked_scatter_kernelERKNS_10TensorBaseES4_S4_S4_ENKUlvE_clEvENKUlvE8_clEvEUlbblE_St5arrayIPcLm4EEEEviT0_T1_ --------------------------
	.section	.nv.constant0._ZN2at6native29vectorized_elementwise_kernelILi4EZZZNS0_28launch_masked_scatter_kernelERKNS_10TensorBaseES4_S4_S4_ENKUlvE_clEvENKUlvE8_clEvEUlbblE_St5arrayIPcLm4EEEEviT0_T1_,"a",@progbits
	.sectionflags	@""
	.align	4
.nv.constant0._ZN2at6native29vectorized_elementwise_kernelILi4EZZZNS0_28launch_masked_scatter_kernelERKNS_10TensorBaseES4_S4_S4_ENKUlvE_clEvENKUlvE8_clEvEUlbblE_St5arrayIPcLm4EEEEviT0_T1_:
	.zero		584


//--------------------- .nv.constant0._ZN2at6native29vectorized_elementwise_kernelILi8EZZZNS0_28launch_masked_scatter_kernelERKNS_10TensorBaseES4_S4_S4_ENKUlvE_clEvENKUlvE8_clEvEUlbblE_St5arrayIPcLm4EEEEviT0_T1_ --------------------------
	.section	.nv.constant0._ZN2at6native29vectorized_elementwise_kernelILi8EZZZNS0_28launch_masked_scatter_kernelERKNS_10TensorBaseES4_S4_S4_ENKUlvE_clEvENKUlvE8_clEvEUlbblE_St5arrayIPcLm4EEEEviT0_T1_,"a",@progbits
	.sectionflags	@""
	.align	4
.nv.constant0._ZN2at6native29vectorized_elementwise_kernelILi8EZZZNS0_28launch_masked_scatter_kernelERKNS_10TensorBaseES4_S4_S4_ENKUlvE_clEvENKUlvE8_clEvEUlbblE_St5arrayIPcLm4EEEEviT0_T1_:
	.zero		584


//--------------------- .nv.constant0._ZN2at6native18elementwise_kernelILi128ELi4EZNS0_15gpu_kernel_implIZZZNS0_28launch_masked_scatter_kernelERKNS_10TensorBaseES5_S5_S5_ENKUlvE_clEvENKUlvE7_clEvEUlN3c107complexIfEEblE_EEvRNS_18TensorIteratorBaseERKT_EUliE_EEviT1_ --------------------------
	.section	.nv.constant0._ZN2at6native18elementwise_kernelILi128ELi4EZNS0_15gpu_kernel_implIZZZNS0_28launch_masked_scatter_kernelERKNS_10TensorBaseES5_S5_S5_ENKUlvE_clEvENKUlvE7_clEvEUlN3c107complexIfEEblE_EEvRNS_18TensorIteratorBaseERKT_EUliE_EEviT1_,"a",@progbits
	.sectionflags	@""
	.align	4
.nv.constant0._ZN2at6native18elementwise_kernelILi128ELi4EZNS0_15gpu_kernel_implIZZZNS0_28launch_masked_scatter_kernelERKNS_10TensorBaseES5_S5_S5_ENKUlvE_clEvENKUlvE7_clEvEUlN3c107complexIfEEblE_EEvRNS_18TensorIteratorBaseERKT_EUliE_EEviT1_:
	.zero		1304


//--------------------- .nv.constant0._ZN2at6native27unrolled_elementwise_kernelIZZZNS0_28launch_masked_scatter_kernelERKNS_10TensorBaseES4_S4_S4_ENKUlvE_clEvENKUlvE7_clEvEUlN3c107complexIfEEblE_St5arrayIPcLm4EELi4E23TrivialOffsetCalculatorILi3EjESE_ILi1EjENS0_6memory12LoadWithCastILi3EEENSH_13StoreWithCastILi1EEEEEviT_T0_T2_T3_T4_T5_ --------------------------
	.section	.nv.constant0._ZN2at6native27unrolled_elementwise_kernelIZZZNS0_28launch_masked_scatter_kernelERKNS_10TensorBaseES4_S4_S4_ENKUlvE_clEvENKUlvE7_clEvEUlN3c107complexIfEEblE_St5arrayIPcLm4EELi4E23TrivialOffsetCalculatorILi3EjESE_ILi1EjENS0_6memory12LoadWithCastILi3EEENSH_13StoreWithCastILi1EEEEEviT_T0_T2_T3_T4_T5_,"a",@progbits
	.sectionflags	@""
	.align	4
.nv.constant0._ZN2at6native27unrolled_elementwise_kernelIZZZNS0_28launch_masked_scatter_kernelERKNS_10TensorBaseES4_S4_S4_ENKUlvE_clEvENKUlvE7_clEvEUlN3c107complexIfEEblE_St5arrayIPcLm4EELi4E23TrivialOffsetCalculatorILi3EjESE_ILi1EjENS0_6memory12LoadWithCastILi3EEENSH_13StoreWithCastILi1EEEEEviT_T0_T2_T3_T4_T5_:
	.zero		612


//--------------------- .nv.constant0._ZN2at6native18elementwise_kernelILi128ELi2EZNS0_22gpu_kernel_impl_nocastIZZZNS0_28launch_masked_scatter_kernelERKNS_10TensorBaseES5_S5_S5_ENKUlvE_clEvENKUlvE7_clEvEUlN3c107complexIfEEblE_EEvRNS_18TensorIteratorBaseERKT_EUliE_EEviT1_ --------------------------
	.section	.nv.constant0._ZN2at6native18elementwise_kernelILi128ELi2EZNS0_22gpu_kernel_impl_nocastIZZZNS0_28launch_masked_scatter_kernelERKNS_10TensorBaseES5_S5_S5_ENKUlvE_clEvENKUlvE7_clEvEUlN3c107complexIfEEblE_EEvRNS_18TensorIteratorBaseERKT_EUliE_EEviT1_,"a",@progbits
	.sectionflags	@""
	.align	4
.nv.constant0._ZN2at6native18elementwise_kernelILi128ELi2EZNS0_22gpu_kernel_impl_nocastIZZZNS0_28launch_masked_scatter_kernelERKNS_10TensorBaseES5_S5_S5_ENKUlvE_clEvENKUlvE7_clEvEUlN3c107complexIfEEblE_EEvRNS_18TensorIteratorBaseERKT_EUliE_EEviT1_:
	.zero		1296


//--------------------- .nv.constant0._ZN2at6native27unrolled_elementwise_kernelIZZZNS0_28launch_masked_scatter_kernelERKNS_10TensorBaseES4_S4_S4_ENKUlvE_clEvENKUlvE7_clEvEUlN3c107complexIfEEblE_St5arrayIPcLm4EELi4E23TrivialOffsetCalculatorILi3EjESE_ILi1EjENS0_6memory15LoadWithoutCastENSH_16StoreWithoutCastEEEviT_T0_T2_T3_T4_T5_ --------------------------
	.section	.nv.constant0._ZN2at6native27unrolled_elementwise_kernelIZZZNS0_28launch_masked_scatter_kernelERKNS_10TensorBaseES4_S4_S4_ENKUlvE_clEvENKUlvE7_clEvEUlN3c107complexIfEEblE_St5arrayIPcLm4EELi4E23TrivialOffsetCalculatorILi3EjESE_ILi1EjENS0_6memory15LoadWithoutCastENSH_16StoreWithoutCastEEEviT_T0_T2_T3_T4_T5_,"a",@progbits
	.sectionflags	@""
	.align	4
.nv.constant0._ZN2at6native27unrolled_elementwise_kernelIZZZNS0_28launch_masked_scatter_kernelERKNS_10TensorBaseES4_S4_S4_ENKUlvE_clEvENKUlvE7_clEvEUlN3c107complexIfEEblE_St5arrayIPcLm4EELi4E23TrivialOffsetCalculatorILi3EjESE_ILi1EjENS0_6memory15LoadWithoutCastENSH_16StoreWithoutCastEEEviT_T0_T2_T3_T4_T5_:
	.zero		588


//--------------------- .nv.constant0._ZN2at6native29vectorized_elementwise_kernelILi2EZZZNS0_28launch_masked_scatter_kernelERKNS_10TensorBaseES4_S4_S4_ENKUlvE_clEvENKUlvE7_clEvEUlN3c107complexIfEEblE_St5arrayIPcLm4EEEEviT0_T1_ --------------------------
	.section	.nv.constant0._ZN2at6native29vectorized_elementwise_kernelILi2EZZZNS0_28launch_masked_scatter_kernelERKNS_10TensorBaseES4_S4_S4_ENKUlvE_clEvENKUlvE7_clEvEUlN3c107complexIfEEblE_St5arrayIPcLm4EEEEviT0_T1_,"a",@progbits
	.sectionflags	@""
	.align	4
.nv.constant0._ZN2at6native29vectorized_elementwise_kernelILi2EZZZNS0_28launch_masked_scatter_kernelERKNS_10TensorBaseES4_S4_S4_ENKUlvE_clEvENKUlvE7_clEvEUlN3c107complexIfEEblE_St5arrayIPcLm4EEEEviT0_T1_:
	.zero		584


//--------------------- .nv.constant0._ZN2at6native29vectorized_elementwise_kernelILi4EZZZNS0_28launch_masked_scatter_kernelERKNS_10TensorBaseES4_S4_S4_ENKUlvE_clEvENKUlvE7_clEvEUlN3c107complexIfEEblE_St5arrayIPcLm4EEEEviT0_T1_ --------------------------
	.section	.nv.constant0._ZN2at6native29vectorized_elementwise_kernelILi4EZZZNS0_28launch_masked_scatter_kernelERKNS_10TensorBaseES4_S4_S4_ENKUlvE_clEvENKUlvE7_clEvEUlN3c107complexIfEEblE_St5arrayIPcLm4EEEEviT0_T1_,"a",@progbits
	.sectionflags	@""
	.align	4
.nv.constant0._ZN2at6native29vectorized_elementwise_kernelILi4EZZZNS0_28launch_masked_scatter_kernelERKNS_10TensorBaseES4_S4_S4_ENKUlvE_clEvENKUlvE7_clEvEUlN3c107complexIfEEblE_St5arrayIPcLm4EEEEviT0_T1_:
	.zero		584


//--------------------- .nv.constant0._ZN2at6native29vectorized_elementwise_kernelILi8EZZZNS0_28launch_masked_scatter_kernelERKNS_10TensorBaseES4_S4_S4_ENKUlvE_clEvENKUlvE7_clEvEUlN3c107complexIfEEblE_St5arrayIPcLm4EEEEviT0_T1_ --------------------------
	.section	.nv.constant0._ZN2at6native29vectorized_elementwise_kernelILi8EZZZNS0_28launch_masked_scatter_kernelERKNS_10TensorBaseES4_S4_S4_ENKUlvE_clEvENKUlvE7_clEvEUlN3c107complexIfEEblE_St5arrayIPcLm4EEEEviT0_T1_,"a",@progbits
	.sectionflags	@""
	.align	4
.nv.constant0._ZN2at6native29vectorized_elementwise_kernelILi8EZZZNS0_28launch_masked_scatter_kernelERKNS_10TensorBaseES4_S4_S4_ENKUlvE_clEvENKUlvE7_clEvEUlN3c107complexIfEEblE_St5arrayIPcLm4EEEEviT0_T1_:
	.zero		584


//--------------------- .nv.constant0._ZN2at6native18elementwise_kernelILi128ELi4EZNS0_15gpu_kernel_implIZZZNS0_28launch_masked_scatter_kernelERKNS_10TensorBaseES5_S5_S5_ENKUlvE_clEvENKUlvE6_clEvEUlN3c107complexIdEEblE_EEvRNS_18TensorIteratorBaseERKT_EUliE_EEviT1_ --------------------------
	.section	.nv.constant0._ZN2at6native18elementwise_kernelILi128ELi4EZNS0_15gpu_kernel_implIZZZNS0_28launch_masked_scatter_kernelERKNS_10TensorBaseES5_S5_S5_ENKUlvE_clEvENKUlvE6_clEvEUlN3c107complexIdEEblE_EEvRNS_18TensorIteratorBaseERKT_EUliE_EEviT1_,"a",@progbits
	.sectionflags	@""
	.align	4
.nv.constant0._ZN2at6native18elementwise_kernelILi128ELi4EZNS0_15gpu_kernel_implIZZZNS0_28launch_masked_scatter_kernelERKNS_10TensorBaseES5_S5_S5_ENKUlvE_clEvENKUlvE6_clEvEUlN3c107complexIdEEblE_EEvRNS_18TensorIteratorBaseERKT_EUliE_EEviT1_:
	.zero		1304


//--------------------- .nv.constant0._ZN2at6native27unrolled_elementwise_kernelIZZZNS0_28launch_masked_scatter_kernelERKNS_10TensorBaseES4_S4_S4_ENKUlvE_clEvENKUlvE6_clEvEUlN3c107complexIdEEblE_St5arrayIPcLm4EELi4E23TrivialOffsetCalculatorILi3EjESE_ILi1EjENS0_6memory12LoadWithCastILi3EEENSH_13StoreWithCastILi1EEEEEviT_T0_T2_T3_T4_T5_ --------------------------
	.section	.nv.constant0._ZN2at6native27unrolled_elementwise_kernelIZZZNS0_28launch_masked_scatter_kernelERKNS_10TensorBaseES4_S4_S4_ENKUlvE_clEvENKUlvE6_clEvEUlN3c107complexIdEEblE_St5arrayIPcLm4EELi4E23TrivialOffsetCalculatorILi3EjESE_ILi1EjENS0_6memory12LoadWithCastILi3EEENSH_13StoreWithCastILi1EEEEEviT_T0_T2_T3_T4_T5_,"a",@progbits
	.sectionflags	@""
	.align	4
.nv.constant0._ZN2at6native27unrolled_elementwise_kernelIZZZNS0_28launch_masked_scatter_kernelERKNS_10TensorBaseES4_S4_S4_ENKUlvE_clEvENKUlvE6_clEvEUlN3c107complexIdEEblE_St5arrayIPcLm4EELi4E23TrivialOffsetCalculatorILi3EjESE_ILi1EjENS0_6memory12LoadWithCastILi3EEENSH_13StoreWithCastILi1EEEEEviT_T0_T2_T3_T4_T5_:
	.zero		612


//--------------------- .nv.constant0._ZN2at6native18elementwise_kernelILi128ELi2EZNS0_22gpu_kernel_impl_nocastIZZZNS0_28launch_masked_scatter_kernelERKNS_10TensorBaseES5_S5_S5_ENKUlvE_clEvENKUlvE6_clEvEUlN3c107complexIdEEblE_EEvRNS_18TensorIteratorBaseERKT_EUliE_EEviT1_ --------------------------
	.section	.nv.constant0._ZN2at6native18elementwise_kernelILi128ELi2EZNS0_22gpu_kernel_impl_nocastIZZZNS0_28launch_masked_scatter_kernelERKNS_10TensorBaseES5_S5_S5_ENKUlvE_clEvENKUlvE6_clEvEUlN3c107complexIdEEblE_EEvRNS_18TensorIteratorBaseERKT_EUliE_EEviT1_,"a",@progbits
	.sectionflags	@""
	.align	4
.nv.constant0._ZN2at6native18elementwise_kernelILi128ELi2EZNS0_22gpu_kernel_impl_nocastIZZZNS0_28launch_masked_scatter_kernelERKNS_10TensorBaseES5_S5_S5_ENKUlvE_clEvENKUlvE6_clEvEUlN3c107complexIdEEblE_EEvRNS_18TensorIteratorBaseERKT_EUliE_EEviT1_:
	.zero		1296


//--------------------- .nv.constant0._ZN2at6native27unrolled_elementwise_kernelIZZZNS0_28launch_masked_scatter_kernelERKNS_10TensorBaseES4_S4_S4_ENKUlvE_clEvENKUlvE6_clEvEUlN3c107complexIdEEblE_St5arrayIPcLm4EELi4E23TrivialOffsetCalculatorILi3EjESE_ILi1EjENS0_6memory15LoadWithoutCastENSH_16StoreWithoutCastEEEviT_T0_T2_T3_T4_T5_ --------------------------
	.section	.nv.constant0._ZN2at6native27unrolled_elementwise_kernelIZZZNS0_28launch_masked_scatter_kernelERKNS_10TensorBaseES4_S4_S4_ENKUlvE_clEvENKUlvE6_clEvEUlN3c107complexIdEEblE_St5arrayIPcLm4EELi4E23TrivialOffsetCalculatorILi3EjESE_ILi1EjENS0_6memory15LoadWithoutCastENSH_16StoreWithoutCastEEEviT_T0_T2_T3_T4_T5_,"a",@progbits
	.sectionflags	@""
	.align	4
.nv.constant0._ZN2at6native27unrolled_elementwise_kernelIZZZNS0_28launch_masked_scatter_kernelERKNS_10TensorBaseES4_S4_S4_ENKUlvE_clEvENKUlvE6_clEvEUlN3c107complexIdEEblE_St5arrayIPcLm4EELi4E23TrivialOffsetCalculatorILi3EjESE_ILi1EjENS0_6memory15LoadWithoutCastENSH_16StoreWithoutCastEEEviT_T0_T2_T3_T4_T5_:
	.zero		588


//--------------------- .nv.constant0._ZN2at6native29vectorized_elementwise_kernelILi2EZZZNS0_28launch_masked_scatter_kernelERKNS_10TensorBaseES4_S4_S4_ENKUlvE_clEvENKUlvE6_clEvEUlN3c107complexIdEEblE_St5arrayIPcLm4EEEEviT0_T1_ --------------------------
	.section	.nv.constant0._ZN2at6native29vectorized_elementwise_kernelILi2EZZZNS0_28launch_masked_scatter_kernelERKNS_10TensorBaseES4_S4_S4_ENKUlvE_clEvENKUlvE6_clEvEUlN3c107complexIdEEblE_St5arrayIPcLm4EEEEviT0_T1_,"a",@progbits
	.sectionflags	@""
	.align	4
.nv.constant0._ZN2at6native29vectorized_elementwise_kernelILi2EZZZNS0_28launch_masked_scatter_kernelERKNS_10TensorBaseES4_S4_S4_ENKUlvE_clEvENKUlvE6_clEvEUlN3c107complexIdEEblE_St5arrayIPcLm4EEEEviT0_T1_:
	.zero		584


//--------------------- .nv.constant0._ZN2at6native29vectorized_elementwise_kernelILi4EZZZNS0_28launch_masked_scatter_kernelERKNS_10TensorBaseES4_S4_S4_ENKUlvE_clEvENKUlvE6_clEvEUlN3c107complexIdEEblE_St5arrayIPcLm4EEEEviT0_T1_ --------------------------
	.section	.nv.constant0._ZN2at6native29vectorized_elementwise_kernelILi4EZZZNS0_28launch_masked_scatter_kernelERKNS_10TensorBaseES4_S4_S4_ENKUlvE_clEvENKUlvE6_clEvEUlN3c107complexIdEEblE_St5arrayIPcLm4EEEEviT0_T1_,"a",@progbits
	.sectionflags	@""
	.align	4
.nv.constant0._ZN2at6native29vectorized_elementwise_kernelILi4EZZZNS0_28launch_masked_scatter_kernelERKNS_10TensorBaseES4_S4_S4_ENKUlvE_clEvENKUlvE6_clEvEUlN3c107complexIdEEblE_St5arrayIPcLm4EEEEviT0_T1_:
	.zero		584


//--------------------- .nv.constant0._ZN2at6native29vectorized_elementwise_kernelILi8EZZZNS0_28launch_masked_scatter_kernelERKNS_10TensorBaseES4_S4_S4_ENKUlvE_clEvENKUlvE6_clEvEUlN3c107complexIdEEblE_St5arrayIPcLm4EEEEviT0_T1_ --------------------------
	.section	.nv.constant0._ZN2at6native29vectorized_elementwise_kernelILi8EZZZNS0_28launch_masked_scatter_kernelERKNS_10TensorBaseES4_S4_S4_ENKUlvE_clEvENKUlvE6_clEvEUlN3c107complexIdEEblE_St5arrayIPcLm4EEEEviT0_T1_,"a",@progbits
	.sectionflags	@""
	.align	4
.nv.constant0._ZN2at6native29vectorized_elementwise_kernelILi8EZZZNS0_28launch_masked_scatter_kernelERKNS_10TensorBaseES4_S4_S4_ENKUlvE_clEvENKUlvE6_clEvEUlN3c107complexIdEEblE_St5arrayIPcLm4EEEEviT0_T1_:
	.zero		584


//--------------------- .nv.constant0._ZN2at6native18elementwise_kernelILi128ELi4EZNS0_15gpu_kernel_implIZZZNS0_28launch_masked_scatter_kernelERKNS_10TensorBaseES5_S5_S5_ENKUlvE_clEvENKUlvE5_clEvEUlfblE_EEvRNS_18TensorIteratorBaseERKT_EUliE_EEviT1_ --------------------------
	.section	.nv.constant0._ZN2at6native18elementwise_kernelILi128ELi4EZNS0_15gpu_kernel_implIZZZNS0_28launch_masked_scatter_kernelERKNS_10TensorBaseES5_S5_S5_ENKUlvE_clEvENKUlvE5_clEvEUlfblE_EEvRNS_18TensorIteratorBaseERKT_EUliE_EEviT1_,"a",@progbits
	.sectionflags	@""
	.align	4
.nv.constant0._ZN2at6native18elementwise_kernelILi128ELi4EZNS0_15gpu_kernel_implIZZZNS0_28launch_masked_scatter_kernelERKNS_10TensorBaseES5_S5_S5_ENKUlvE_clEvENKUlvE5_clEvEUlfblE_EEvRNS_18TensorIteratorBaseERKT_EUliE_EEviT1_:
	.zero		1304


//--------------------- .nv.constant0._ZN2at6native27unrolled_elementwise_kernelIZZZNS0_28launch_masked_scatter_kernelERKNS_10TensorBaseES4_S4_S4_ENKUlvE_clEvENKUlvE5_clEvEUlfblE_St5arrayIPcLm4EELi4E23TrivialOffsetCalculatorILi3EjESB_ILi1EjENS0_6memory12LoadWithCastILi3EEENSE_13StoreWithCastILi1EEEEEviT_T0_T2_T3_T4_T5_ --------------------------
	.section	.nv.constant0._ZN2at6native27unrolled_elementwise_kernelIZZZNS0_28launch_masked_scatter_kernelERKNS_10TensorBaseES4_S4_S4_ENKUlvE_clEvENKUlvE5_clEvEUlfblE_St5arrayIPcLm4EELi4E23TrivialOffsetCalculatorILi3EjESB_ILi1EjENS0_6memory12LoadWithCastILi3EEENSE_13StoreWithCastILi1EEEEEviT_T0_T2_T3_T4_T5_,"a",@progbits
	.sectionflags	@""
	.align	4
.nv.constant0._ZN2at6native27unrolled_elementwise_kernelIZZZNS0_28launch_masked_scatter_kernelERKNS_10TensorBaseES4_S4_S4_ENKUlvE_clEvENKUlvE5_clEvEUlfblE_St5arrayIPcLm4EELi4E23TrivialOffsetCalculatorILi3EjESB_ILi1EjENS0_6memory12LoadWithCastILi3EEENSE_13StoreWithCastILi1EEEEEviT_T0_T2_T3_T4_T5_:
	.zero		612


//--------------------- .nv.constant0._ZN2at6native18elementwise_kernelILi128ELi2EZNS0_22gpu_kernel_impl_nocastIZZZNS0_28launch_masked_scatter_kernelERKNS_10TensorBaseES5_S5_S5_ENKUlvE_clEvENKUlvE5_clEvEUlfblE_EEvRNS_18TensorIteratorBaseERKT_EUliE_EEviT1_ --------------------------
	.section	.nv.constant0._ZN2at6native18elementwise_kernelILi128ELi2EZNS0_22gpu_kernel_impl_nocastIZZZNS0_28launch_masked_scatter_kernelERKNS_10TensorBaseES5_S5_S5_ENKUlvE_clEvENKUlvE5_clEvEUlfblE_EEvRNS_18TensorIteratorBaseERKT_EUliE_EEviT1_,"a",@progbits
	.sectionflags	@""
	.align	4
.nv.constant0._ZN2at6native18elementwise_kernelILi128ELi2EZNS0_22gpu_kernel_impl_nocastIZZZNS0_28launch_masked_scatter_kernelERKNS_10TensorBaseES5_S5_S5_ENKUlvE_clEvENKUlvE5_clEvEUlfblE_EEvRNS_18TensorIteratorBaseERKT_EUliE_EEviT1_:
	.zero		1296


//--------------------- .nv.constant0._ZN2at6native27unrolled_elementwise_kernelIZZZNS0_28launch_masked_scatter_kernelERKNS_10TensorBaseES4_S4_S4_ENKUlvE_clEvENKUlvE5_clEvEUlfblE_St5arrayIPcLm4EELi4E23TrivialOffsetCalculatorILi3EjESB_ILi1EjENS0_6memory15LoadWithoutCastENSE_16StoreWithoutCastEEEviT_T0_T2_T3_T4_T5_ --------------------------
	.section	.nv.constant0._ZN2at6native27unrolled_elementwise_kernelIZZZNS0_28launch_masked_scatter_kernelERKNS_10TensorBaseES4_S4_S4_ENKUlvE_clEvENKUlvE5_clEvEUlfblE_St5arrayIPcLm4EELi4E23TrivialOffsetCalculatorILi3EjESB_ILi1EjENS0_6memory15LoadWithoutCastENSE_16StoreWithoutCastEEEviT_T0_T2_T3_T4_T5_,"a",@progbits
	.sectionflags	@""
	.align	4
.nv.constant0._ZN2at6native27unrolled_elementwise_kernelIZZZNS0_28launch_masked_scatter_kernelERKNS_10TensorBaseES4_S4_S4_ENKUlvE_clEvENKUlvE5_clEvEUlfblE_St5arrayIPcLm4EELi4E23TrivialOffsetCalculatorILi3EjESB_ILi1EjENS0_6memory15LoadWithoutCastENSE_16StoreWithoutCastEEEviT_T0_T2_T3_T4_T5_:
	.zero		588


//--------------------- .nv.constant0._ZN2at6native29vectorized_elementwise_kernelILi2EZZZNS0_28launch_masked_scatter_kernelERKNS_10TensorBaseES4_S4_S4_ENKUlvE_clEvENKUlvE5_clEvEUlfblE_St5arrayIPcLm4EEEEviT0_T1_ --------------------------
	.section	.nv.constant0._ZN2at6native29vectorized_elementwise_kernelILi2EZZZNS0_28launch_masked_scatter_kernelERKNS_10TensorBaseES4_S4_S4_ENKUlvE_clEvENKUlvE5_clEvEUlfblE_St5arrayIPcLm4EEEEviT0_T1_,"a",@progbits
	.sectionflags	@""
	.align	4
.nv.constant0._ZN2at6native29vectorized_elementwise_kernelILi2EZZZNS0_28launch_masked_scatter_kernelERKNS_10TensorBaseES4_S4_S4_ENKUlvE_clEvENKUlvE5_clEvEUlfblE_St5arrayIPcLm4EEEEviT0_T1_:
	.zero		584


//--------------------- .nv.constant0._ZN2at6native29vectorized_elementwise_kernelILi4EZZZNS0_28launch_masked_scatter_kernelERKNS_10TensorBaseES4_S4_S4_ENKUlvE_clEvENKUlvE5_clEvEUlfblE_St5arrayIPcLm4EEEEviT0_T1_ --------------------------
	.section	.nv.constant0._ZN2at6native29vectorized_elementwise_kernelILi4EZZZNS0_28launch_masked_scatter_kernelERKNS_10TensorBaseES4_S4_S4_ENKUlvE_clEvENKUlvE5_clEvEUlfblE_St5arrayIPcLm4EEEEviT0_T1_,"a",@progbits
	.sectionflags	@""
	.align	4
.nv.constant0._ZN2at6native29vectorized_elementwise_kernelILi4EZZZNS0_28launch_masked_scatter_kernelERKNS_10TensorBaseES4_S4_S4_ENKUlvE_clEvENKUlvE5_clEvEUlfblE_St5arrayIPcLm4EEEEviT0_T1_:
	.zero		584


//--------------------- .nv.constant0._ZN2at6native29vectorized_elementwise_kernelILi8EZZZNS0_28launch_masked_scatter_kernelERKNS_10TensorBaseES4_S4_S4_ENKUlvE_clEvENKUlvE5_clEvEUlfblE_St5arrayIPcLm4EEEEviT0_T1_ --------------------------
	.section	.nv.constant0._ZN2at6native29vectorized_elementwise_kernelILi8EZZZNS0_28launch_masked_scatter_kernelERKNS_10TensorBaseES4_S4_S4_ENKUlvE_clEvENKUlvE5_clEvEUlfblE_St5arrayIPcLm4EEEEviT0_T1_,"a",@progbits
	.sectionflags	@""
	.align	4
.nv.constant0._ZN2at6native29vectorized_elementwise_kernelILi8EZZZNS0_28launch_masked_scatter_kernelERKNS_10TensorBaseES4_S4_S4_ENKUlvE_clEvENKUlvE5_clEvEUlfblE_St5arrayIPcLm4EEEEviT0_T1_:
	.zero		584


//--------------------- .nv.constant0._ZN2at6native18elementwise_kernelILi128ELi4EZNS0_15gpu_kernel_implIZZZNS0_28launch_masked_scatter_kernelERKNS_10TensorBaseES5_S5_S5_ENKUlvE_clEvENKUlvE4_clEvEUldblE_EEvRNS_18TensorIteratorBaseERKT_EUliE_EEviT1_ --------------------------
	.section	.nv.constant0._ZN2at6native18elementwise_kernelILi128ELi4EZNS0_15gpu_kernel_implIZZZNS0_28launch_masked_scatter_kernelERKNS_10TensorBaseES5_S5_S5_ENKUlvE_clEvENKUlvE4_clEvEUldblE_EEvRNS_18TensorIteratorBaseERKT_EUliE_EEviT1_,"a",@progbits
	.sectionflags	@""
	.align	4
.nv.constant0._ZN2at6native18elementwise_kernelILi128ELi4EZNS0_15gpu_kernel_implIZZZNS0_28launch_masked_scatter_kernelERKNS_10TensorBaseES5_S5_S5_ENKUlvE_clEvENKUlvE4_clEvEUldblE_EEvRNS_18TensorIteratorBaseERKT_EUliE_EEviT1_:
	.zero		1304


//--------------------- .nv.constant0._ZN2at6native27unrolled_elementwise_kernelIZZZNS0_28launch_masked_scatter_kernelERKNS_10TensorBaseES4_S4_S4_ENKUlvE_clEvENKUlvE4_clEvEUldblE_St5arrayIPcLm4EELi4E23TrivialOffsetCalculatorILi3EjESB_ILi1EjENS0_6memory12LoadWithCastILi3EEENSE_13StoreWithCastILi1EEEEEviT_T0_T2_T3_T4_T5_ --------------------------
	.section	.nv.constant0._ZN2at6native27unrolled_elementwise_kernelIZZZNS0_28launch_masked_scatter_kernelERKNS_10TensorBaseES4_S4_S4_ENKUlvE_clEvENKUlvE4_clEvEUldblE_St5arrayIPcLm4EELi4E23TrivialOffsetCalculatorILi3EjESB_ILi1EjENS0_6memory12LoadWithCastILi3EEENSE_13StoreWithCastILi1EEEEEviT_T0_T2_T3_T4_T5_,"a",@progbits
	.sectionflags	@""
	.align	4
.nv.constant0._ZN2at6native27unrolled_elementwise_kernelIZZZNS0_28launch_masked_scatter_kernelERKNS_10TensorBaseES4_S4_S4_ENKUlvE_clEvENKUlvE4_clEvEUldblE_St5arrayIPcLm4EELi4E23TrivialOffsetCalculatorILi3EjESB_ILi1EjENS0_6memory12LoadWithCastILi3EEENSE_13StoreWithCastILi1EEEEEviT_T0_T2_T3_T4_T5_:
	.zero		612


//--------------------- .nv.constant0._ZN2at6native18elementwise_kernelILi128ELi2EZNS0_22gpu_kernel_impl_nocastIZZZNS0_28launch_masked_scatter_kernelERKNS_10TensorBaseES5_S5_S5_ENKUlvE_clEvENKUlvE4_clEvEUldblE_EEvRNS_18TensorIteratorBaseERKT_EUliE_EEviT1_ --------------------------
	.section	.nv.constant0._ZN2at6native18elementwise_kernelILi128ELi2EZNS0_22gpu_kernel_impl_nocastIZZZNS0_28launch_masked_scatter_kernelERKNS_10TensorBaseES5_S5_S5_ENKUlvE_clEvENKUlvE4_clEvEUldblE_EEvRNS_18TensorIteratorBaseERKT_EUliE_EEviT1_,"a",@progbits
	.sectionflags	@""
	.align	4
.nv.constant0._ZN2at6native18elementwise_kernelILi128ELi2EZNS0_22gpu_kernel_impl_nocastIZZZNS0_28launch_masked_scatter_kernelERKNS_10TensorBaseES5_S5_S5_ENKUlvE_clEvENKUlvE4_clEvEUldblE_EEvRNS_18TensorIteratorBaseERKT_EUliE_EEviT1_:
	.zero		1296


//--------------------- .nv.constant0._ZN2at6native27unrolled_elementwise_kernelIZZZNS0_28launch_masked_scatter_kernelERKNS_10TensorBaseES4_S4_S4_ENKUlvE_clEvENKUlvE4_clEvEUldblE_St5arrayIPcLm4EELi4E23TrivialOffsetCalculatorILi3EjESB_ILi1EjENS0_6memory15LoadWithoutCastENSE_16StoreWithoutCastEEEviT_T0_T2_T3_T4_T5_ --------------------------
	.section	.nv.constant0._ZN2at6native27unrolled_elementwise_kernelIZZZNS0_28launch_masked_scatter_kernelERKNS_10TensorBaseES4_S4_S4_ENKUlvE_clEvENKUlvE4_clEvEUldblE_St5arrayIPcLm4EELi4E23TrivialOffsetCalculatorILi3EjESB_ILi1EjENS0_6memory15LoadWithoutCastENSE_16StoreWithoutCastEEEviT_T0_T2_T3_T4_T5_,"a",@progbits
	.sectionflags	@""
	.align	4
.nv.constant0._ZN2at6native27unrolled_elementwise_kernelIZZZNS0_28launch_masked_scatter_kernelERKNS_10TensorBaseES4_S4_S4_ENKUlvE_clEvENKUlvE4_clEvEUldblE_St5arrayIPcLm4EELi4E23TrivialOffsetCalculatorILi3EjESB_ILi1EjENS0_6memory15LoadWithoutCastENSE_16StoreWithoutCastEEEviT_T0_T2_T3_T4_T5_:
	.zero		588


//--------------------- .nv.constant0._ZN2at6native29vectorized_elementwise_kernelILi2EZZZNS0_28launch_masked_scatter_kernelERKNS_10TensorBaseES4_S4_S4_ENKUlvE_clEvENKUlvE4_clEvEUldblE_St5arrayIPcLm4EEEEviT0_T1_ --------------------------
	.section	.nv.constant0._ZN2at6native29vectorized_elementwise_kernelILi2EZZZNS0_28launch_masked_scatter_kernelERKNS_10TensorBaseES4_S4_S4_ENKUlvE_clEvENKUlvE4_clEvEUldblE_St5arrayIPcLm4EEEEviT0_T1_,"a",@progbits
	.sectionflags	@""
	.align	4
.nv.constant0._ZN2at6native29vectorized_elementwise_kernelILi2EZZZNS0_28launch_masked_scatter_kernelERKNS_10TensorBaseES4_S4_S4_ENKUlvE_clEvENKUlvE4_clEvEUldblE_St5arrayIPcLm4EEEEviT0_T1_:
	.zero		584


//--------------------- .nv.constant0._ZN2at6native29vectorized_elementwise_kernelILi4EZZZNS0_28launch_masked_scatter_kernelERKNS_10TensorBaseES4_S4_S4_ENKUlvE_clEvENKUlvE4_clEvEUldblE_St5arrayIPcLm4EEEEviT0_T1_ --------------------------
	.section	.nv.constant0._ZN2at6native29vectorized_elementwise_kernelILi4EZZZNS0_28launch_masked_scatter_kernelERKNS_10TensorBaseES4_S4_S4_ENKUlvE_clEvENKUlvE4_clEvEUldblE_St5arrayIPcLm4EEEEviT0_T1_,"a",@progbits
	.sectionflags	@""
	.align	4
.nv.constant0._ZN2at6native29vectorized_elementwise_kernelILi4EZZZNS0_28launch_masked_scatter_kernelERKNS_10TensorBaseES4_S4_S4_ENKUlvE_clEvENKUlvE4_clEvEUldblE_St5arrayIPcLm4EEEEviT0_T1_:
	.zero		584


//--------------------- .nv.constant0._ZN2at6native29vectorized_elementwise_kernelILi8EZZZNS0_28launch_masked_scatter_kernelERKNS_10TensorBaseES4_S4_S4_ENKUlvE_clEvENKUlvE4_clEvEUldblE_St5arrayIPcLm4EEEEviT0_T1_ --------------------------
	.section	.nv.constant0._ZN2at6native29vectorized_elementwise_kernelILi8EZZZNS0_28launch_masked_scatter_kernelERKNS_10TensorBaseES4_S4_S4_ENKUlvE_clEvENKUlvE4_clEvEUldblE_St5arrayIPcLm4EEEEviT0_T1_,"a",@progbits
	.sectionflags	@""
	.align	4
.nv.constant0._ZN2at6native29vectorized_elementwise_kernelILi8EZZZNS0_28launch_masked_scatter_kernelERKNS_10TensorBaseES4_S4_S4_ENKUlvE_clEvENKUlvE4_clEvEUldblE_St5arrayIPcLm4EEEEviT0_T1_:
	.zero		584


//--------------------- .nv.constant0._ZN2at6native18elementwise_kernelILi128ELi4EZNS0_15gpu_kernel_implIZZZNS0_28launch_masked_scatter_kernelERKNS_10TensorBaseES5_S5_S5_ENKUlvE_clEvENKUlvE3_clEvEUlsblE_EEvRNS_18TensorIteratorBaseERKT_EUliE_EEviT1_ --------------------------
	.section	.nv.constant0._ZN2at6native18elementwise_kernelILi128ELi4EZNS0_15gpu_kernel_implIZZZNS0_28launch_masked_scatter_kernelERKNS_10TensorBaseES5_S5_S5_ENKUlvE_clEvENKUlvE3_clEvEUlsblE_EEvRNS_18TensorIteratorBaseERKT_EUliE_EEviT1_,"a",@progbits
	.sectionflags	@""
	.align	4
.nv.constant0._ZN2at6native18elementwise_kernelILi128ELi4EZNS0_15gpu_kernel_implIZZZNS0_28launch_masked_scatter_kernelERKNS_10TensorBaseES5_S5_S5_ENKUlvE_clEvENKUlvE3_clEvEUlsblE_EEvRNS_18TensorIteratorBaseERKT_EUliE_EEviT1_:
	.zero		1304


//--------------------- .nv.constant0._ZN2at6native27unrolled_elementwise_kernelIZZZNS0_28launch_masked_scatter_kernelERKNS_10TensorBaseES4_S4_S4_ENKUlvE_clEvENKUlvE3_clEvEUlsblE_St5arrayIPcLm4EELi4E23TrivialOffsetCalculatorILi3EjESB_ILi1EjENS0_6memory12LoadWithCastILi3EEENSE_13StoreWithCastILi1EEEEEviT_T0_T2_T3_T4_T5_ --------------------------
	.section	.nv.constant0._ZN2at6native27unrolled_elementwise_kernelIZZZNS0_28launch_masked_scatter_kernelERKNS_10TensorBaseES4_S4_S4_ENKUlvE_clEvENKUlvE3_clEvEUlsblE_St5arrayIPcLm4EELi4E23TrivialOffsetCalculatorILi3EjESB_ILi1EjENS0_6memory12LoadWithCastILi3EEENSE_13StoreWithCastILi1EEEEEviT_T0_T2_T3_T4_T5_,"a",@progbits
	.sectionflags	@""
	.align	4
.nv.constant0._ZN2at6native27unrolled_elementwise_kernelIZZZNS0_28launch_masked_scatter_kernelERKNS_10TensorBaseES4_S4_S4_ENKUlvE_clEvENKUlvE3_clEvEUlsblE_St5arrayIPcLm4EELi4E23TrivialOffsetCalculatorILi3EjESB_ILi1EjENS0_6memory12LoadWithCastILi3EEENSE_13StoreWithCastILi1EEEEEviT_T0_T2_T3_T4_T5_:
	.zero		612


//--------------------- .nv.constant0._ZN2at6native18elementwise_kernelILi128ELi4EZNS0_22gpu_kernel_impl_nocastIZZZNS0_28launch_masked_scatter_kernelERKNS_10TensorBaseES5_S5_S5_ENKUlvE_clEvENKUlvE3_clEvEUlsblE_EEvRNS_18TensorIteratorBaseERKT_EUliE_EEviT1_ --------------------------
	.section	.nv.constant0._ZN2at6native18elementwise_kernelILi128ELi4EZNS0_22gpu_kernel_impl_nocastIZZZNS0_28launch_masked_scatter_kernelERKNS_10TensorBaseES5_S5_S5_ENKUlvE_clEvENKUlvE3_clEvEUlsblE_EEvRNS_18TensorIteratorBaseERKT_EUliE_EEviT1_,"a",@progbits
	.sectionflags	@""
	.align	4
.nv.constant0._ZN2at6native18elementwise_kernelILi128ELi4EZNS0_22gpu_kernel_impl_nocastIZZZNS0_28launch_masked_scatter_kernelERKNS_10TensorBaseES5_S5_S5_ENKUlvE_clEvENKUlvE3_clEvEUlsblE_EEvRNS_18TensorIteratorBaseERKT_EUliE_EEviT1_:
	.zero		1296


//--------------------- .nv.constant0._ZN2at6native27unrolled_elementwise_kernelIZZZNS0_28launch_masked_scatter_kernelERKNS_10TensorBaseES4_S4_S4_ENKUlvE_clEvENKUlvE3_clEvEUlsblE_St5arrayIPcLm4EELi4E23TrivialOffsetCalculatorILi3EjESB_ILi1EjENS0_6memory15LoadWithoutCastENSE_16StoreWithoutCastEEEviT_T0_T2_T3_T4_T5_ --------------------------
	.section	.nv.constant0._ZN2at6native27unrolled_elementwise_kernelIZZZNS0_28launch_masked_scatter_kernelERKNS_10TensorBaseES4_S4_S4_ENKUlvE_clEvENKUlvE3_clEvEUlsblE_St5arrayIPcLm4EELi4E23TrivialOffsetCalculatorILi3EjESB_ILi1EjENS0_6memory15LoadWithoutCastENSE_16StoreWithoutCastEEEviT_T0_T2_T3_T4_T5_,"a",@progbits
	.sectionflags	@""
	.align	4
.nv.constant0._ZN2at6native27unrolled_elementwise_kernelIZZZNS0_28launch_masked_scatter_kernelERKNS_10TensorBaseES4_S4_S4_ENKUlvE_clEvENKUlvE3_clEvEUlsblE_St5arrayIPcLm4EELi4E23TrivialOffsetCalculatorILi3EjESB_ILi1EjENS0_6memory15LoadWithoutCastENSE_16StoreWithoutCastEEEviT_T0_T2_T3_T4_T5_:
	.zero		588


//--------------------- .nv.constant0._ZN2at6native29vectorized_elementwise_kernelILi2EZZZNS0_28launch_masked_scatter_kernelERKNS_10TensorBaseES4_S4_S4_ENKUlvE_clEvENKUlvE3_clEvEUlsblE_St5arrayIPcLm4EEEEviT0_T1_ --------------------------
	.section	.nv.constant0._ZN2at6native29vectorized_elementwise_kernelILi2EZZZNS0_28launch_masked_scatter_kernelERKNS_10TensorBaseES4_S4_S4_ENKUlvE_clEvENKUlvE3_clEvEUlsblE_St5arrayIPcLm4EEEEviT0_T1_,"a",@progbits
	.sectionflags	@""
	.align	4
.nv.constant0._ZN2at6native29vectorized_elementwise_kernelILi2EZZZNS0_28launch_masked_scatter_kernelERKNS_10TensorBaseES4_S4_S4_ENKUlvE_clEvENKUlvE3_clEvEUlsblE_St5arrayIPcLm4EEEEviT0_T1_:
	.zero		584


//--------------------- .nv.constant0._ZN2at6native29vectorized_elementwise_kernelILi4EZZZNS0_28launch_masked_scatter_kernelERKNS_10TensorBaseES4_S4_S4_ENKUlvE_clEvENKUlvE3_clEvEUlsblE_St5arrayIPcLm4EEEEviT0_T1_ --------------------------
	.section	.nv.constant0._ZN2at6native29vectorized_elementwise_kernelILi4EZZZNS0_28launch_masked_scatter_kernelERKNS_10TensorBaseES4_S4_S4_ENKUlvE_clEvENKUlvE3_clEvEUlsblE_St5arrayIPcLm4EEEEviT0_T1_,"a",@progbits
	.sectionflags	@""
	.align	4
.nv.constant0._ZN2at6native29vectorized_elementwise_kernelILi4EZZZNS0_28launch_masked_scatter_kernelERKNS_10TensorBaseES4_S4_S4_ENKUlvE_clEvENKUlvE3_clEvEUlsblE_St5arrayIPcLm4EEEEviT0_T1_:
	.zero		584


//--------------------- .nv.constant0._ZN2at6native29vectorized_elementwise_kernelILi8EZZZNS0_28launch_masked_scatter_kernelERKNS_10TensorBaseES4_S4_S4_ENKUlvE_clEvENKUlvE3_clEvEUlsblE_St5arrayIPcLm4EEEEviT0_T1_ --------------------------
	.section	.nv.constant0._ZN2at6native29vectorized_elementwise_kernelILi8EZZZNS0_28launch_masked_scatter_kernelERKNS_10TensorBaseES4_S4_S4_ENKUlvE_clEvENKUlvE3_clEvEUlsblE_St5arrayIPcLm4EEEEviT0_T1_,"a",@progbits
	.sectionflags	@""
	.align	4
.nv.constant0._ZN2at6native29vectorized_elementwise_kernelILi8EZZZNS0_28launch_masked_scatter_kernelERKNS_10TensorBaseES4_S4_S4_ENKUlvE_clEvENKUlvE3_clEvEUlsblE_St5arrayIPcLm4EEEEviT0_T1_:
	.zero		584


//--------------------- .nv.constant0._ZN2at6native18elementwise_kernelILi128ELi4EZNS0_15gpu_kernel_implIZZZNS0_28launch_masked_scatter_kernelERKNS_10TensorBaseES5_S5_S5_ENKUlvE_clEvENKUlvE2_clEvEUllblE_EEvRNS_18TensorIteratorBaseERKT_EUliE_EEviT1_ --------------------------
	.section	.nv.constant0._ZN2at6native18elementwise_kernelILi128ELi4EZNS0_15gpu_kernel_implIZZZNS0_28launch_masked_scatter_kernelERKNS_10TensorBaseES5_S5_S5_ENKUlvE_clEvENKUlvE2_clEvEUllblE_EEvRNS_18TensorIteratorBaseERKT_EUliE_EEviT1_,"a",@progbits
	.sectionflags	@""
	.align	4
.nv.constant0._ZN2at6native18elementwise_kernelILi128ELi4EZNS0_15gpu_kernel_implIZZZNS0_28launch_masked_scatter_kernelERKNS_10TensorBaseES5_S5_S5_ENKUlvE_clEvENKUlvE2_clEvEUllblE_EEvRNS_18TensorIteratorBaseERKT_EUliE_EEviT1_:
	.zero		1304


//--------------------- .nv.constant0._ZN2at6native27unrolled_elementwise_kernelIZZZNS0_28launch_masked_scatter_kernelERKNS_10TensorBaseES4_S4_S4_ENKUlvE_clEvENKUlvE2_clEvEUllblE_St5arrayIPcLm4EELi4E23TrivialOffsetCalculatorILi3EjESB_ILi1EjENS0_6memory12LoadWithCastILi3EEENSE_13StoreWithCastILi1EEEEEviT_T0_T2_T3_T4_T5_ --------------------------
	.section	.nv.constant0._ZN2at6native27unrolled_elementwise_kernelIZZZNS0_28launch_masked_scatter_kernelERKNS_10TensorBaseES4_S4_S4_ENKUlvE_clEvENKUlvE2_clEvEUllblE_St5arrayIPcLm4EELi4E23TrivialOffsetCalculatorILi3EjESB_ILi1EjENS0_6memory12LoadWithCastILi3EEENSE_13StoreWithCastILi1EEEEEviT_T0_T2_T3_T4_T5_,"a",@progbits
	.sectionflags	@""
	.align	4
.nv.constant0._ZN2at6native27unrolled_elementwise_kernelIZZZNS0_28launch_masked_scatter_kernelERKNS_10TensorBaseES4_S4_S4_ENKUlvE_clEvENKUlvE2_clEvEUllblE_St5arrayIPcLm4EELi4E23TrivialOffsetCalculatorILi3EjESB_ILi1EjENS0_6memory12LoadWithCastILi3EEENSE_13StoreWithCastILi1EEEEEviT_T0_T2_T3_T4_T5_:
	.zero		612


//--------------------- .nv.constant0._ZN2at6native18elementwise_kernelILi128ELi2EZNS0_22gpu_kernel_impl_nocastIZZZNS0_28launch_masked_scatter_kernelERKNS_10TensorBaseES5_S5_S5_ENKUlvE_clEvENKUlvE2_clEvEUllblE_EEvRNS_18TensorIteratorBaseERKT_EUliE_EEviT1_ --------------------------
	.section	.nv.constant0._ZN2at6native18elementwise_kernelILi128ELi2EZNS0_22gpu_kernel_impl_nocastIZZZNS0_28launch_masked_scatter_kernelERKNS_10TensorBaseES5_S5_S5_ENKUlvE_clEvENKUlvE2_clEvEUllblE_EEvRNS_18TensorIteratorBaseERKT_EUliE_EEviT1_,"a",@progbits
	.sectionflags	@""
	.align	4
.nv.constant0._ZN2at6native18elementwise_kernelILi128ELi2EZNS0_22gpu_kernel_impl_nocastIZZZNS0_28launch_masked_scatter_kernelERKNS_10TensorBaseES5_S5_S5_ENKUlvE_clEvENKUlvE2_clEvEUllblE_EEvRNS_18TensorIteratorBaseERKT_EUliE_EEviT1_:
	.zero		1296


//--------------------- .nv.constant0._ZN2at6native27unrolled_elementwise_kernelIZZZNS0_28launch_masked_scatter_kernelERKNS_10TensorBaseES4_S4_S4_ENKUlvE_clEvENKUlvE2_clEvEUllblE_St5arrayIPcLm4EELi4E23TrivialOffsetCalculatorILi3EjESB_ILi1EjENS0_6memory15LoadWithoutCastENSE_16StoreWithoutCastEEEviT_T0_T2_T3_T4_T5_ --------------------------
	.section	.nv.constant0._ZN2at6native27unrolled_elementwise_kernelIZZZNS0_28launch_masked_scatter_kernelERKNS_10TensorBaseES4_S4_S4_ENKUlvE_clEvENKUlvE2_clEvEUllblE_St5arrayIPcLm4EELi4E23TrivialOffsetCalculatorILi3EjESB_ILi1EjENS0_6memory15LoadWithoutCastENSE_16StoreWithoutCastEEEviT_T0_T2_T3_T4_T5_,"a",@progbits
	.sectionflags	@""
	.align	4
.nv.constant0._ZN2at6native27unrolled_elementwise_kernelIZZZNS0_28launch_masked_scatter_kernelERKNS_10TensorBaseES4_S4_S4_ENKUlvE_clEvENKUlvE2_clEvEUllblE_St5arrayIPcLm4EELi4E23TrivialOffsetCalculatorILi3EjESB_ILi1EjENS0_6memory15LoadWithoutCastENSE_16StoreWithoutCastEEEviT_T0_T2_T3_T4_T5_:
	.zero		588


//--------------------- .nv.constant0._ZN2at6native29vectorized_elementwise_kernelILi2EZZZNS0_28launch_masked_scatter_kernelERKNS_10TensorBaseES4_S4_S4_ENKUlvE_clEvENKUlvE2_clEvEUllblE_St5arrayIPcLm4EEEEviT0_T1_ --------------------------
	.section	.nv.constant0._ZN2at6native29vectorized_elementwise_kernelILi2EZZZNS0_28launch_masked_scatter_kernelERKNS_10TensorBaseES4_S4_S4_ENKUlvE_clEvENKUlvE2_clEvEUllblE_St5arrayIPcLm4EEEEviT0_T1_,"a",@progbits
	.sectionflags	@""
	.align	4
.nv.constant0._ZN2at6native29vectorized_elementwise_kernelILi2EZZZNS0_28launch_masked_scatter_kernelERKNS_10TensorBaseES4_S4_S4_ENKUlvE_clEvENKUlvE2_clEvEUllblE_St5arrayIPcLm4EEEEviT0_T1_:
	.zero		584


//--------------------- .nv.constant0._ZN2at6native29vectorized_elementwise_kernelILi4EZZZNS0_28launch_masked_scatter_kernelERKNS_10TensorBaseES4_S4_S4_ENKUlvE_clEvENKUlvE2_clEvEUllblE_St5arrayIPcLm4EEEEviT0_T1_ --------------------------
	.section	.nv.constant0._ZN2at6native29vectorized_elementwise_kernelILi4EZZZNS0_28launch_masked_scatter_kernelERKNS_10TensorBaseES4_S4_S4_ENKUlvE_clEvENKUlvE2_clEvEUllblE_St5arrayIPcLm4EEEEviT0_T1_,"a",@progbits
	.sectionflags	@""
	.align	4
.nv.constant0._ZN2at6native29vectorized_elementwise_kernelILi4EZZZNS0_28launch_masked_scatter_kernelERKNS_10TensorBaseES4_S4_S4_ENKUlvE_clEvENKUlvE2_clEvEUllblE_St5arrayIPcLm4EEEEviT0_T1_:
	.zero		584


//--------------------- .nv.constant0._ZN2at6native29vectorized_elementwise_kernelILi8EZZZNS0_28launch_masked_scatter_kernelERKNS_10TensorBaseES4_S4_S4_ENKUlvE_clEvENKUlvE2_clEvEUllblE_St5arrayIPcLm4EEEEviT0_T1_ --------------------------
	.section	.nv.constant0._ZN2at6native29vectorized_elementwise_kernelILi8EZZZNS0_28launch_masked_scatter_kernelERKNS_10TensorBaseES4_S4_S4_ENKUlvE_clEvENKUlvE2_clEvEUllblE_St5arrayIPcLm4EEEEviT0_T1_,"a",@progbits
	.sectionflags	@""
	.align	4
.nv.constant0._ZN2at6native29vectorized_elementwise_kernelILi8EZZZNS0_28launch_masked_scatter_kernelERKNS_10TensorBaseES4_S4_S4_ENKUlvE_clEvENKUlvE2_clEvEUllblE_St5arrayIPcLm4EEEEviT0_T1_:
	.zero		584


//--------------------- .nv.constant0._ZN2at6native18elementwise_kernelILi128ELi4EZNS0_15gpu_kernel_implIZZZNS0_28launch_masked_scatter_kernelERKNS_10TensorBaseES5_S5_S5_ENKUlvE_clEvENKUlvE1_clEvEUliblE_EEvRNS_18TensorIteratorBaseERKT_EUliE_EEviT1_ --------------------------
	.section	.nv.constant0._ZN2at6native18elementwise_kernelILi128ELi4EZNS0_15gpu_kernel_implIZZZNS0_28launch_masked_scatter_kernelERKNS_10TensorBaseES5_S5_S5_ENKUlvE_clEvENKUlvE1_clEvEUliblE_EEvRNS_18TensorIteratorBaseERKT_EUliE_EEviT1_,"a",@progbits
	.sectionflags	@""
	.align	4
.nv.constant0._ZN2at6native18elementwise_kernelILi128ELi4EZNS0_15gpu_kernel_implIZZZNS0_28launch_masked_scatter_kernelERKNS_10TensorBaseES5_S5_S5_ENKUlvE_clEvENKUlvE1_clEvEUliblE_EEvRNS_18TensorIteratorBaseERKT_EUliE_EEviT1_:
	.zero		1304


//--------------------- .nv.constant0._ZN2at6native27unrolled_elementwise_kernelIZZZNS0_28launch_masked_scatter_kernelERKNS_10TensorBaseES4_S4_S4_ENKUlvE_clEvENKUlvE1_clEvEUliblE_St5arrayIPcLm4EELi4E23TrivialOffsetCalculatorILi3EjESB_ILi1EjENS0_6memory12LoadWithCastILi3EEENSE_13StoreWithCastILi1EEEEEviT_T0_T2_T3_T4_T5_ --------------------------
	.section	.nv.constant0._ZN2at6native27unrolled_elementwise_kernelIZZZNS0_28launch_masked_scatter_kernelERKNS_10TensorBaseES4_S4_S4_ENKUlvE_clEvENKUlvE1_clEvEUliblE_St5arrayIPcLm4EELi4E23TrivialOffsetCalculatorILi3EjESB_ILi1EjENS0_6memory12LoadWithCastILi3EEENSE_13StoreWithCastILi1EEEEEviT_T0_T2_T3_T4_T5_,"a",@progbits
	.sectionflags	@""
	.align	4
.nv.constant0._ZN2at6native27unrolled_elementwise_kernelIZZZNS0_28launch_masked_scatter_kernelERKNS_10TensorBaseES4_S4_S4_ENKUlvE_clEvENKUlvE1_clEvEUliblE_St5arrayIPcLm4EELi4E23TrivialOffsetCalculatorILi3EjESB_ILi1EjENS0_6memory12LoadWithCastILi3EEENSE_13StoreWithCastILi1EEEEEviT_T0_T2_T3_T4_T5_:
	.zero		612


//--------------------- .nv.constant0._ZN2at6native18elementwise_kernelILi128ELi2EZNS0_22gpu_kernel_impl_nocastIZZZNS0_28launch_masked_scatter_kernelERKNS_10TensorBaseES5_S5_S5_ENKUlvE_clEvENKUlvE1_clEvEUliblE_EEvRNS_18TensorIteratorBaseERKT_EUliE_EEviT1_ --------------------------
	.section	.nv.constant0._ZN2at6native18elementwise_kernelILi128ELi2EZNS0_22gpu_kernel_impl_nocastIZZZNS0_28launch_masked_scatter_kernelERKNS_10TensorBaseES5_S5_S5_ENKUlvE_clEvENKUlvE1_clEvEUliblE_EEvRNS_18TensorIteratorBaseERKT_EUliE_EEviT1_,"a",@progbits
	.sectionflags	@""
	.align	4
.nv.constant0._ZN2at6native18elementwise_kernelILi128ELi2EZNS0_22gpu_kernel_impl_nocastIZZZNS0_28launch_masked_scatter_kernelERKNS_10TensorBaseES5_S5_S5_ENKUlvE_clEvENKUlvE1_clEvEUliblE_EEvRNS_18TensorIteratorBaseERKT_EUliE_EEviT1_:
	.zero		1296


//--------------------- .nv.constant0._ZN2at6native27unrolled_elementwise_kernelIZZZNS0_28launch_masked_scatter_kernelERKNS_10TensorBaseES4_S4_S4_ENKUlvE_clEvENKUlvE1_clEvEUliblE_St5arrayIPcLm4EELi4E23TrivialOffsetCalculatorILi3EjESB_ILi1EjENS0_6memory15LoadWithoutCastENSE_16StoreWithoutCastEEEviT_T0_T2_T3_T4_T5_ --------------------------
	.section	.nv.constant0._ZN2at6native27unrolled_elementwise_kernelIZZZNS0_28launch_masked_scatter_kernelERKNS_10TensorBaseES4_S4_S4_ENKUlvE_clEvENKUlvE1_clEvEUliblE_St5arrayIPcLm4EELi4E23TrivialOffsetCalculatorILi3EjESB_ILi1EjENS0_6memory15LoadWithoutCastENSE_16StoreWithoutCastEEEviT_T0_T2_T3_T4_T5_,"a",@progbits
	.sectionflags	@""
	.align	4
.nv.constant0._ZN2at6native27unrolled_elementwise_kernelIZZZNS0_28launch_masked_scatter_kernelERKNS_10TensorBaseES4_S4_S4_ENKUlvE_clEvENKUlvE1_clEvEUliblE_St5arrayIPcLm4EELi4E23TrivialOffsetCalculatorILi3EjESB_ILi1EjENS0_6memory15LoadWithoutCastENSE_16StoreWithoutCastEEEviT_T0_T2_T3_T4_T5_:
	.zero		588


//--------------------- .nv.constant0._ZN2at6native29vectorized_elementwise_kernelILi2EZZZNS0_28launch_masked_scatter_kernelERKNS_10TensorBaseES4_S4_S4_ENKUlvE_clEvENKUlvE1_clEvEUliblE_St5arrayIPcLm4EEEEviT0_T1_ --------------------------
	.section	.nv.constant0._ZN2at6native29vectorized_elementwise_kernelILi2EZZZNS0_28launch_masked_scatter_kernelERKNS_10TensorBaseES4_S4_S4_ENKUlvE_clEvENKUlvE1_clEvEUliblE_St5arrayIPcLm4EEEEviT0_T1_,"a",@progbits
	.sectionflags	@""
	.align	4
.nv.constant0._ZN2at6native29vectorized_elementwise_kernelILi2EZZZNS0_28launch_masked_scatter_kernelERKNS_10TensorBaseES4_S4_S4_ENKUlvE_clEvENKUlvE1_clEvEUliblE_St5arrayIPcLm4EEEEviT0_T1_:
	.zero		584


//--------------------- .nv.constant0._ZN2at6native29vectorized_elementwise_kernelILi4EZZZNS0_28launch_masked_scatter_kernelERKNS_10TensorBaseES4_S4_S4_ENKUlvE_clEvENKUlvE1_clEvEUliblE_St5arrayIPcLm4EEEEviT0_T1_ --------------------------
	.section	.nv.constant0._ZN2at6native29vectorized_elementwise_kernelILi4EZZZNS0_28launch_masked_scatter_kernelERKNS_10TensorBaseES4_S4_S4_ENKUlvE_clEvENKUlvE1_clEvEUliblE_St5arrayIPcLm4EEEEviT0_T1_,"a",@progbits
	.sectionflags	@""
	.align	4
.nv.constant0._ZN2at6native29vectorized_elementwise_kernelILi4EZZZNS0_28launch_masked_scatter_kernelERKNS_10TensorBaseES4_S4_S4_ENKUlvE_clEvENKUlvE1_clEvEUliblE_St5arrayIPcLm4EEEEviT0_T1_:
	.zero		584


//--------------------- .nv.constant0._ZN2at6native29vectorized_elementwise_kernelILi8EZZZNS0_28launch_masked_scatter_kernelERKNS_10TensorBaseES4_S4_S4_ENKUlvE_clEvENKUlvE1_clEvEUliblE_St5arrayIPcLm4EEEEviT0_T1_ --------------------------
	.section	.nv.constant0._ZN2at6native29vectorized_elementwise_kernelILi8EZZZNS0_28launch_masked_scatter_kernelERKNS_10TensorBaseES4_S4_S4_ENKUlvE_clEvENKUlvE1_clEvEUliblE_St5arrayIPcLm4EEEEviT0_T1_,"a",@progbits
	.sectionflags	@""
	.align	4
.nv.constant0._ZN2at6native29vectorized_elementwise_kernelILi8EZZZNS0_28launch_masked_scatter_kernelERKNS_10TensorBaseES4_S4_S4_ENKUlvE_clEvENKUlvE1_clEvEUliblE_St5arrayIPcLm4EEEEviT0_T1_:
	.zero		584


//--------------------- .nv.constant0._ZN2at6native18elementwise_kernelILi128ELi4EZNS0_15gpu_kernel_implIZZZNS0_28launch_masked_scatter_kernelERKNS_10TensorBaseES5_S5_S5_ENKUlvE_clEvENKUlvE0_clEvEUlablE_EEvRNS_18TensorIteratorBaseERKT_EUliE_EEviT1_ --------------------------
	.section	.nv.constant0._ZN2at6native18elementwise_kernelILi128ELi4EZNS0_15gpu_kernel_implIZZZNS0_28launch_masked_scatter_kernelERKNS_10TensorBaseES5_S5_S5_ENKUlvE_clEvENKUlvE0_clEvEUlablE_EEvRNS_18TensorIteratorBaseERKT_EUliE_EEviT1_,"a",@progbits
	.sectionflags	@""
	.align	4
.nv.constant0._ZN2at6native18elementwise_kernelILi128ELi4EZNS0_15gpu_kernel_implIZZZNS0_28launch_masked_scatter_kernelERKNS_10TensorBaseES5_S5_S5_ENKUlvE_clEvENKUlvE0_clEvEUlablE_EEvRNS_18TensorIteratorBaseERKT_EUliE_EEviT1_:
	.zero		1304


//--------------------- .nv.constant0._ZN2at6native27unrolled_elementwise_kernelIZZZNS0_28launch_masked_scatter_kernelERKNS_10TensorBaseES4_S4_S4_ENKUlvE_clEvENKUlvE0_clEvEUlablE_St5arrayIPcLm4EELi4E23TrivialOffsetCalculatorILi3EjESB_ILi1EjENS0_6memory12LoadWithCastILi3EEENSE_13StoreWithCastILi1EEEEEviT_T0_T2_T3_T4_T5_ --------------------------
	.section	.nv.constant0._ZN2at6native27unrolled_elementwise_kernelIZZZNS0_28launch_masked_scatter_kernelERKNS_10TensorBaseES4_S4_S4_ENKUlvE_clEvENKUlvE0_clEvEUlablE_St5arrayIPcLm4EELi4E23TrivialOffsetCalculatorILi3EjESB_ILi1EjENS0_6memory12LoadWithCastILi3EEENSE_13StoreWithCastILi1EEEEEviT_T0_T2_T3_T4_T5_,"a",@progbits
	.sectionflags	@""
	.align	4
.nv.constant0._ZN2at6native27unrolled_elementwise_kernelIZZZNS0_28launch_masked_scatter_kernelERKNS_10TensorBaseES4_S4_S4_ENKUlvE_clEvENKUlvE0_clEvEUlablE_St5arrayIPcLm4EELi4E23TrivialOffsetCalculatorILi3EjESB_ILi1EjENS0_6memory12LoadWithCastILi3EEENSE_13StoreWithCastILi1EEEEEviT_T0_T2_T3_T4_T5_:
	.zero		612


//--------------------- .nv.constant0._ZN2at6native18elementwise_kernelILi128ELi4EZNS0_22gpu_kernel_impl_nocastIZZZNS0_28launch_masked_scatter_kernelERKNS_10TensorBaseES5_S5_S5_ENKUlvE_clEvENKUlvE0_clEvEUlablE_EEvRNS_18TensorIteratorBaseERKT_EUliE_EEviT1_ --------------------------
	.section	.nv.constant0._ZN2at6native18elementwise_kernelILi128ELi4EZNS0_22gpu_kernel_impl_nocastIZZZNS0_28launch_masked_scatter_kernelERKNS_10TensorBaseES5_S5_S5_ENKUlvE_clEvENKUlvE0_clEvEUlablE_EEvRNS_18TensorIteratorBaseERKT_EUliE_EEviT1_,"a",@progbits
	.sectionflags	@""
	.align	4
.nv.constant0._ZN2at6native18elementwise_kernelILi128ELi4EZNS0_22gpu_kernel_impl_nocastIZZZNS0_28launch_masked_scatter_kernelERKNS_10TensorBaseES5_S5_S5_ENKUlvE_clEvENKUlvE0_clEvEUlablE_EEvRNS_18TensorIteratorBaseERKT_EUliE_EEviT1_:
	.zero		1296


//--------------------- .nv.constant0._ZN2at6native27unrolled_elementwise_kernelIZZZNS0_28launch_masked_scatter_kernelERKNS_10TensorBaseES4_S4_S4_ENKUlvE_clEvENKUlvE0_clEvEUlablE_St5arrayIPcLm4EELi4E23TrivialOffsetCalculatorILi3EjESB_ILi1EjENS0_6memory15LoadWithoutCastENSE_16StoreWithoutCastEEEviT_T0_T2_T3_T4_T5_ --------------------------
	.section	.nv.constant0._ZN2at6native27unrolled_elementwise_kernelIZZZNS0_28launch_masked_scatter_kernelERKNS_10TensorBaseES4_S4_S4_ENKUlvE_clEvENKUlvE0_clEvEUlablE_St5arrayIPcLm4EELi4E23TrivialOffsetCalculatorILi3EjESB_ILi1EjENS0_6memory15LoadWithoutCastENSE_16StoreWithoutCastEEEviT_T0_T2_T3_T4_T5_,"a",@progbits
	.sectionflags	@""
	.align	4
.nv.constant0._ZN2at6native27unrolled_elementwise_kernelIZZZNS0_28launch_masked_scatter_kernelERKNS_10TensorBaseES4_S4_S4_ENKUlvE_clEvENKUlvE0_clEvEUlablE_St5arrayIPcLm4EELi4E23TrivialOffsetCalculatorILi3EjESB_ILi1EjENS0_6memory15LoadWithoutCastENSE_16StoreWithoutCastEEEviT_T0_T2_T3_T4_T5_:
	.zero		588


//--------------------- .nv.constant0._ZN2at6native29vectorized_elementwise_kernelILi2EZZZNS0_28launch_masked_scatter_kernelERKNS_10TensorBaseES4_S4_S4_ENKUlvE_clEvENKUlvE0_clEvEUlablE_St5arrayIPcLm4EEEEviT0_T1_ --------------------------
	.section	.nv.constant0._ZN2at6native29vectorized_elementwise_kernelILi2EZZZNS0_28launch_masked_scatter_kernelERKNS_10TensorBaseES4_S4_S4_ENKUlvE_clEvENKUlvE0_clEvEUlablE_St5arrayIPcLm4EEEEviT0_T1_,"a",@progbits
	.sectionflags	@""
	.align	4
.nv.constant0._ZN2at6native29vectorized_elementwise_kernelILi2EZZZNS0_28launch_masked_scatter_kernelERKNS_10TensorBaseES4_S4_S4_ENKUlvE_clEvENKUlvE0_clEvEUlablE_St5arrayIPcLm4EEEEviT0_T1_:
	.zero		584


//--------------------- .nv.constant0._ZN2at6native29vectorized_elementwise_kernelILi4EZZZNS0_28launch_masked_scatter_kernelERKNS_10TensorBaseES4_S4_S4_ENKUlvE_clEvENKUlvE0_clEvEUlablE_St5arrayIPcLm4EEEEviT0_T1_ --------------------------
	.section	.nv.constant0._ZN2at6native29vectorized_elementwise_kernelILi4EZZZNS0_28launch_masked_scatter_kernelERKNS_10TensorBaseES4_S4_S4_ENKUlvE_clEvENKUlvE0_clEvEUlablE_St5arrayIPcLm4EEEEviT0_T1_,"a",@progbits
	.sectionflags	@""
	.align	4
.nv.constant0._ZN2at6native29vectorized_elementwise_kernelILi4EZZZNS0_28launch_masked_scatter_kernelERKNS_10TensorBaseES4_S4_S4_ENKUlvE_clEvENKUlvE0_clEvEUlablE_St5arrayIPcLm4EEEEviT0_T1_:
	.zero		584


//--------------------- .nv.constant0._ZN2at6native29vectorized_elementwise_kernelILi8EZZZNS0_28launch_masked_scatter_kernelERKNS_10TensorBaseES4_S4_S4_ENKUlvE_clEvENKUlvE0_clEvEUlablE_St5arrayIPcLm4EEEEviT0_T1_ --------------------------
	.section	.nv.constant0._ZN2at6native29vectorized_elementwise_kernelILi8EZZZNS0_28launch_masked_scatter_kernelERKNS_10TensorBaseES4_S4_S4_ENKUlvE_clEvENKUlvE0_clEvEUlablE_St5arrayIPcLm4EEEEviT0_T1_,"a",@progbits
	.sectionflags	@""
	.align	4
.nv.constant0._ZN2at6native29vectorized_elementwise_kernelILi8EZZZNS0_28launch_masked_scatter_kernelERKNS_10TensorBaseES4_S4_S4_ENKUlvE_clEvENKUlvE0_clEvEUlablE_St5arrayIPcLm4EEEEviT0_T1_:
	.zero		584


//--------------------- .nv.constant0._ZN2at6native18elementwise_kernelILi128ELi4EZNS0_15gpu_kernel_implIZZZNS0_28launch_masked_scatter_kernelERKNS_10TensorBaseES5_S5_S5_ENKUlvE_clEvENKUlvE_clEvEUlhblE_EEvRNS_18TensorIteratorBaseERKT_EUliE_EEviT1_ --------------------------
	.section	.nv.constant0._ZN2at6native18elementwise_kernelILi128ELi4EZNS0_15gpu_kernel_implIZZZNS0_28launch_masked_scatter_kernelERKNS_10TensorBaseES5_S5_S5_ENKUlvE_clEvENKUlvE_clEvEUlhblE_EEvRNS_18TensorIteratorBaseERKT_EUliE_EEviT1_,"a",@progbits
	.sectionflags	@""
	.align	4
.nv.constant0._ZN2at6native18elementwise_kernelILi128ELi4EZNS0_15gpu_kernel_implIZZZNS0_28launch_masked_scatter_kernelERKNS_10TensorBaseES5_S5_S5_ENKUlvE_clEvENKUlvE_clEvEUlhblE_EEvRNS_18TensorIteratorBaseERKT_EUliE_EEviT1_:
	.zero		1304


//--------------------- .nv.constant0._ZN2at6native27unrolled_elementwise_kernelIZZZNS0_28launch_masked_scatter_kernelERKNS_10TensorBaseES4_S4_S4_ENKUlvE_clEvENKUlvE_clEvEUlhblE_St5arrayIPcLm4EELi4E23TrivialOffsetCalculatorILi3EjESB_ILi1EjENS0_6memory12LoadWithCastILi3EEENSE_13StoreWithCastILi1EEEEEviT_T0_T2_T3_T4_T5_ --------------------------
	.section	.nv.constant0._ZN2at6native27unrolled_elementwise_kernelIZZZNS0_28launch_masked_scatter_kernelERKNS_10TensorBaseES4_S4_S4_ENKUlvE_clEvENKUlvE_clEvEUlhblE_St5arrayIPcLm4EELi4E23TrivialOffsetCalculatorILi3EjESB_ILi1EjENS0_6memory12LoadWithCastILi3EEENSE_13StoreWithCastILi1EEEEEviT_T0_T2_T3_T4_T5_,"a",@progbits
	.sectionflags	@""
	.align	4
.nv.constant0._ZN2at6native27unrolled_elementwise_kernelIZZZNS0_28launch_masked_scatter_kernelERKNS_10TensorBaseES4_S4_S4_ENKUlvE_clEvENKUlvE_clEvEUlhblE_St5arrayIPcLm4EELi4E23TrivialOffsetCalculatorILi3EjESB_ILi1EjENS0_6memory12LoadWithCastILi3EEENSE_13StoreWithCastILi1EEEEEviT_T0_T2_T3_T4_T5_:
	.zero		612


//--------------------- .nv.constant0._ZN2at6native18elementwise_kernelILi128ELi4EZNS0_22gpu_kernel_impl_nocastIZZZNS0_28launch_masked_scatter_kernelERKNS_10TensorBaseES5_S5_S5_ENKUlvE_clEvENKUlvE_clEvEUlhblE_EEvRNS_18TensorIteratorBaseERKT_EUliE_EEviT1_ --------------------------
	.section	.nv.constant0._ZN2at6native18elementwise_kernelILi128ELi4EZNS0_22gpu_kernel_impl_nocastIZZZNS0_28launch_masked_scatter_kernelERKNS_10TensorBaseES5_S5_S5_ENKUlvE_clEvENKUlvE_clEvEUlhblE_EEvRNS_18TensorIteratorBaseERKT_EUliE_EEviT1_,"a",@progbits
	.sectionflags	@""
	.align	4
.nv.constant0._ZN2at6native18elementwise_kernelILi128ELi4EZNS0_22gpu_kernel_impl_nocastIZZZNS0_28launch_masked_scatter_kernelERKNS_10TensorBaseES5_S5_S5_ENKUlvE_clEvENKUlvE_clEvEUlhblE_EEvRNS_18TensorIteratorBaseERKT_EUliE_EEviT1_:
	.zero		1296


//--------------------- .nv.constant0._ZN2at6native27unrolled_elementwise_kernelIZZZNS0_28launch_masked_scatter_kernelERKNS_10TensorBaseES4_S4_S4_ENKUlvE_clEvENKUlvE_clEvEUlhblE_St5arrayIPcLm4EELi4E23TrivialOffsetCalculatorILi3EjESB_ILi1EjENS0_6memory15LoadWithoutCastENSE_16StoreWithoutCastEEEviT_T0_T2_T3_T4_T5_ --------------------------
	.section	.nv.constant0._ZN2at6native27unrolled_elementwise_kernelIZZZNS0_28launch_masked_scatter_kernelERKNS_10TensorBaseES4_S4_S4_ENKUlvE_clEvENKUlvE_clEvEUlhblE_St5arrayIPcLm4EELi4E23TrivialOffsetCalculatorILi3EjESB_ILi1EjENS0_6memory15LoadWithoutCastENSE_16StoreWithoutCastEEEviT_T0_T2_T3_T4_T5_,"a",@progbits
	.sectionflags	@""
	.align	4
.nv.constant0._ZN2at6native27unrolled_elementwise_kernelIZZZNS0_28launch_masked_scatter_kernelERKNS_10TensorBaseES4_S4_S4_ENKUlvE_clEvENKUlvE_clEvEUlhblE_St5arrayIPcLm4EELi4E23TrivialOffsetCalculatorILi3EjESB_ILi1EjENS0_6memory15LoadWithoutCastENSE_16StoreWithoutCastEEEviT_T0_T2_T3_T4_T5_:
	.zero		588


//--------------------- .nv.constant0._ZN2at6native29vectorized_elementwise_kernelILi2EZZZNS0_28launch_masked_scatter_kernelERKNS_10TensorBaseES4_S4_S4_ENKUlvE_clEvENKUlvE_clEvEUlhblE_St5arrayIPcLm4EEEEviT0_T1_ --------------------------
	.section	.nv.constant0._ZN2at6native29vectorized_elementwise_kernelILi2EZZZNS0_28launch_masked_scatter_kernelERKNS_10TensorBaseES4_S4_S4_ENKUlvE_clEvENKUlvE_clEvEUlhblE_St5arrayIPcLm4EEEEviT0_T1_,"a",@progbits
	.sectionflags	@""
	.align	4
.nv.constant0._ZN2at6native29vectorized_elementwise_kernelILi2EZZZNS0_28launch_masked_scatter_kernelERKNS_10TensorBaseES4_S4_S4_ENKUlvE_clEvENKUlvE_clEvEUlhblE_St5arrayIPcLm4EEEEviT0_T1_:
	.zero		584


//--------------------- .nv.constant0._ZN2at6native29vectorized_elementwise_kernelILi4EZZZNS0_28launch_masked_scatter_kernelERKNS_10TensorBaseES4_S4_S4_ENKUlvE_clEvENKUlvE_clEvEUlhblE_St5arrayIPcLm4EEEEviT0_T1_ --------------------------
	.section	.nv.constant0._ZN2at6native29vectorized_elementwise_kernelILi4EZZZNS0_28launch_masked_scatter_kernelERKNS_10TensorBaseES4_S4_S4_ENKUlvE_clEvENKUlvE_clEvEUlhblE_St5arrayIPcLm4EEEEviT0_T1_,"a",@progbits
	.sectionflags	@""
	.align	4
.nv.constant0._ZN2at6native29vectorized_elementwise_kernelILi4EZZZNS0_28launch_masked_scatter_kernelERKNS_10TensorBaseES4_S4_S4_ENKUlvE_clEvENKUlvE_clEvEUlhblE_St5arrayIPcLm4EEEEviT0_T1_:
	.zero		584


//--------------------- .nv.constant0._ZN2at6native29vectorized_elementwise_kernelILi8EZZZNS0_28launch_masked_scatter_kernelERKNS_10TensorBaseES4_S4_S4_ENKUlvE_clEvENKUlvE_clEvEUlhblE_St5arrayIPcLm4EEEEviT0_T1_ --------------------------
	.section	.nv.constant0._ZN2at6native29vectorized_elementwise_kernelILi8EZZZNS0_28launch_masked_scatter_kernelERKNS_10TensorBaseES4_S4_S4_ENKUlvE_clEvENKUlvE_clEvEUlhblE_St5arrayIPcLm4EEEEviT0_T1_,"a",@progbits
	.sectionflags	@""
	.align	4
.nv.constant0._ZN2at6native29vectorized_elementwise_kernelILi8EZZZNS0_28launch_masked_scatter_kernelERKNS_10TensorBaseES4_S4_S4_ENKUlvE_clEvENKUlvE_clEvEUlhblE_St5arrayIPcLm4EEEEviT0_T1_:
	.zero		584


//--------------------- .nv.constant0._ZN2at6native24index_elementwise_kernelILi128ELi4EZNS0_20cuda_take_put_kernelIN3c108BFloat16ElZZZZZNS0_11take_kernelERNS_14TensorIteratorERKNS_10TensorBaseEENKUlvE_clEvENKUlvE10_clEvENKUlvE_clEvENKUlvE0_clEvEUlRS4_lE_EEvS6_S9_RKT1_EUliE_EEvlSG_ --------------------------
	.section	.nv.constant0._ZN2at6native24index_elementwise_kernelILi128ELi4EZNS0_20cuda_take_put_kernelIN3c108BFloat16ElZZZZZNS0_11take_kernelERNS_14TensorIteratorERKNS_10TensorBaseEENKUlvE_clEvENKUlvE10_clEvENKUlvE_clEvENKUlvE0_clEvEUlRS4_lE_EEvS6_S9_RKT1_EUliE_EEvlSG_,"a",@progbits
	.sectionflags	@""
	.align	4
.nv.constant0._ZN2at6native24index_elementwise_kernelILi128ELi4EZNS0_20cuda_take_put_kernelIN3c108BFloat16ElZZZZZNS0_11take_kernelERNS_14TensorIteratorERKNS_10TensorBaseEENKUlvE_clEvENKUlvE10_clEvENKUlvE_clEvENKUlvE0_clEvEUlRS4_lE_EEvS6_S9_RKT1_EUliE_EEvlSG_:
	.zero		1488


//--------------------- .nv.constant0._ZN2at6native24index_elementwise_kernelILi128ELi4EZNS0_20cuda_take_put_kernelIN3c108BFloat16EiZZZZZNS0_11take_kernelERNS_14TensorIteratorERKNS_10TensorBaseEENKUlvE_clEvENKUlvE10_clEvENKUlvE_clEvENKUlvE_clEvEUlRS4_iE_EEvS6_S9_RKT1_EUliE_EEvlSG_ --------------------------
	.section	.nv.constant0._ZN2at6native24index_elementwise_kernelILi128ELi4EZNS0_20cuda_take_put_kernelIN3c108BFloat16EiZZZZZNS0_11take_kernelERNS_14TensorIteratorERKNS_10TensorBaseEENKUlvE_clEvENKUlvE10_clEvENKUlvE_clEvENKUlvE_clEvEUlRS4_iE_EEvS6_S9_RKT1_EUliE_EEvlSG_,"a",@progbits
	.sectionflags	@""
	.align	4
.nv.constant0._ZN2at6native24index_elementwise_kernelILi128ELi4EZNS0_20cuda_take_put_kernelIN3c108BFloat16EiZZZZZNS0_11take_kernelERNS_14TensorIteratorERKNS_10TensorBaseEENKUlvE_clEvENKUlvE10_clEvENKUlvE_clEvENKUlvE_clEvEUlRS4_iE_EEvS6_S9_RKT1_EUliE_EEvlSG_:
	.zero		1480


//--------------------- .nv.constant0._ZN2at6native24index_elementwise_kernelILi128ELi4EZNS0_20cuda_take_put_kernelIblZZZZZNS0_11take_kernelERNS_14TensorIteratorERKNS_10TensorBaseEENKUlvE_clEvENKUlvE9_clEvENKUlvE_clEvENKUlvE0_clEvEUlRblE_EEvS4_S7_RKT1_EUliE_EEvlSE_ --------------------------
	.section	.nv.constant0._ZN2at6native24index_elementwise_kernelILi128ELi4EZNS0_20cuda_take_put_kernelIblZZZZZNS0_11take_kernelERNS_14TensorIteratorERKNS_10TensorBaseEENKUlvE_clEvENKUlvE9_clEvENKUlvE_clEvENKUlvE0_clEvEUlRblE_EEvS4_S7_RKT1_EUliE_EEvlSE_,"a",@progbits
	.sectionflags	@""
	.align	4
.nv.constant0._ZN2at6native24index_elementwise_kernelILi128ELi4EZNS0_20cuda_take_put_kernelIblZZZZZNS0_11take_kernelERNS_14TensorIteratorERKNS_10TensorBaseEENKUlvE_clEvENKUlvE9_clEvENKUlvE_clEvENKUlvE0_clEvEUlRblE_EEvS4_S7_RKT1_EUliE_EEvlSE_:
	.zero		1488


//--------------------- .nv.constant0._ZN2at6native24index_elementwise_kernelILi128ELi4EZNS0_20cuda_take_put_kernelIbiZZZZZNS0_11take_kernelERNS_14TensorIteratorERKNS_10TensorBaseEENKUlvE_clEvENKUlvE9_clEvENKUlvE_clEvENKUlvE_clEvEUlRbiE_EEvS4_S7_RKT1_EUliE_EEvlSE_ --------------------------
	.section	.nv.constant0._ZN2at6native24index_elementwise_kernelILi128ELi4EZNS0_20cuda_take_put_kernelIbiZZZZZNS0_11take_kernelERNS_14TensorIteratorERKNS_10TensorBaseEENKUlvE_clEvENKUlvE9_clEvENKUlvE_clEvENKUlvE_clEvEUlRbiE_EEvS4_S7_RKT1_EUliE_EEvlSE_,"a",@progbits
	.sectionflags	@""
	.align	4
.nv.constant0._ZN2at6native24index_elementwise_kernelILi128ELi4EZNS0_20cuda_take_put_kernelIbiZZZZZNS0_11take_kernelERNS_14TensorIteratorERKNS_10TensorBaseEENKUlvE_clEvENKUlvE9_clEvENKUlvE_clEvENKUlvE_clEvEUlRbiE_EEvS4_S7_RKT1_EUliE_EEvlSE_:
	.zero		1480


//--------------------- .nv.constant0._ZN2at6native24index_elementwise_kernelILi128ELi4EZNS0_20cuda_take_put_kernelIN3c104HalfElZZZZZNS0_11take_kernelERNS_14TensorIteratorERKNS_10TensorBaseEENKUlvE_clEvENKUlvE8_clEvENKUlvE_clEvENKUlvE0_clEvEUlRS4_lE_EEvS6_S9_RKT1_EUliE_EEvlSG_ --------------------------
	.section	.nv.constant0._ZN2at6native24index_elementwise_kernelILi128ELi4EZNS0_20cuda_take_put_kernelIN3c104HalfElZZZZZNS0_11take_kernelERNS_14TensorIteratorERKNS_10TensorBaseEENKUlvE_clEvENKUlvE8_clEvENKUlvE_clEvENKUlvE0_clEvEUlRS4_lE_EEvS6_S9_RKT1_EUliE_EEvlSG_,"a",@progbits
	.sectionflags	@""
	.align	4
.nv.constant0._ZN2at6native24index_elementwise_kernelILi128ELi4EZNS0_20cuda_take_put_kernelIN3c104HalfElZZZZZNS0_11take_kernelERNS_14TensorIteratorERKNS_10TensorBaseEENKUlvE_clEvENKUlvE8_clEvENKUlvE_clEvENKUlvE0_clEvEUlRS4_lE_EEvS6_S9_RKT1_EUliE_EEvlSG_:
	.zero		1488


//--------------------- .nv.constant0._ZN2at6native24index_elementwise_kernelILi128ELi4EZNS0_20cuda_take_put_kernelIN3c104HalfEiZZZZZNS0_11take_kernelERNS_14TensorIteratorERKNS_10TensorBaseEENKUlvE_clEvENKUlvE8_clEvENKUlvE_clEvENKUlvE_clEvEUlRS4_iE_EEvS6_S9_RKT1_EUliE_EEvlSG_ --------------------------
	.section	.nv.constant0._ZN2at6native24index_elementwise_kernelILi128ELi4EZNS0_20cuda_take_put_kernelIN3c104HalfEiZZZZZNS0_11take_kernelERNS_14TensorIteratorERKNS_10TensorBaseEENKUlvE_clEvENKUlvE8_clEvENKUlvE_clEvENKUlvE_clEvEUlRS4_iE_EEvS6_S9_RKT1_EUliE_EEvlSG_,"a",@progbits
	.sectionflags	@""
	.align	4
.nv.constant0._ZN2at6native24index_elementwise_kernelILi128ELi4EZNS0_20cuda_take_put_kernelIN3c104HalfEiZZZZZNS0_11take_kernelERNS_14TensorIteratorERKNS_10TensorBaseEENKUlvE_clEvENKUlvE8_clEvENKUlvE_clEvENKUlvE_clEvEUlRS4_iE_EEvS6_S9_RKT1_EUliE_EEvlSG_:
	.zero		1480


//--------------------- .nv.constant0._ZN2at6native24index_elementwise_kernelILi128ELi4EZNS0_20cuda_take_put_kernelIN3c107complexIfEElZZZZZNS0_11take_kernelERNS_14TensorIteratorERKNS_10TensorBaseEENKUlvE_clEvENKUlvE7_clEvENKUlvE_clEvENKUlvE0_clEvEUlRS5_lE_EEvS7_SA_RKT1_EUliE_EEvlSH_ --------------------------
	.section	.nv.constant0._ZN2at6native24index_elementwise_kernelILi128ELi4EZNS0_20cuda_take_put_kernelIN3c107complexIfEElZZZZZNS0_11take_kernelERNS_14TensorIteratorERKNS_10TensorBaseEENKUlvE_clEvENKUlvE7_clEvENKUlvE_clEvENKUlvE0_clEvEUlRS5_lE_EEvS7_SA_RKT1_EUliE_EEvlSH_,"a",@progbits
	.sectionflags	@""
	.align	4
.nv.constant0._ZN2at6native24index_elementwise_kernelILi128ELi4EZNS0_20cuda_take_put_kernelIN3c107complexIfEElZZZZZNS0_11take_kernelERNS_14TensorIteratorERKNS_10TensorBaseEENKUlvE_clEvENKUlvE7_clEvENKUlvE_clEvENKUlvE0_clEvEUlRS5_lE_EEvS7_SA_RKT1_EUliE_EEvlSH_:
	.zero		1488


//--------------------- .nv.constant0._ZN2at6native24index_elementwise_kernelILi128ELi4EZNS0_20cuda_take_put_kernelIN3c107complexIfEEiZZZZZNS0_11take_kernelERNS_14TensorIteratorERKNS_10TensorBaseEENKUlvE_clEvENKUlvE7_clEvENKUlvE_clEvENKUlvE_clEvEUlRS5_iE_EEvS7_SA_RKT1_EUliE_EEvlSH_ --------------------------
	.section	.nv.constant0._ZN2at6native24index_elementwise_kernelILi128ELi4EZNS0_20cuda_take_put_kernelIN3c107complexIfEEiZZZZZNS0_11take_kernelERNS_14TensorIteratorERKNS_10TensorBaseEENKUlvE_clEvENKUlvE7_clEvENKUlvE_clEvENKUlvE_clEvEUlRS5_iE_EEvS7_SA_RKT1_EUliE_EEvlSH_,"a",@progbits
	.sectionflags	@""
	.align	4
.nv.constant0._ZN2at6native24index_elementwise_kernelILi128ELi4EZNS0_20cuda_take_put_kernelIN3c107complexIfEEiZZZZZNS0_11take_kernelERNS_14TensorIteratorERKNS_10TensorBaseEENKUlvE_clEvENKUlvE7_clEvENKUlvE_clEvENKUlvE_clEvEUlRS5_iE_EEvS7_SA_RKT1_EUliE_EEvlSH_:
	.zero		1480


//--------------------- .nv.constant0._ZN2at6native24index_elementwise_kernelILi128ELi4EZNS0_20cuda_take_put_kernelIN3c107complexIdEElZZZZZNS0_11take_kernelERNS_14TensorIteratorERKNS_10TensorBaseEENKUlvE_clEvENKUlvE6_clEvENKUlvE_clEvENKUlvE0_clEvEUlRS5_lE_EEvS7_SA_RKT1_EUliE_EEvlSH_ --------------------------
	.section	.nv.constant0._ZN2at6native24index_elementwise_kernelILi128ELi4EZNS0_20cuda_take_put_kernelIN3c107complexIdEElZZZZZNS0_11take_kernelERNS_14TensorIteratorERKNS_10TensorBaseEENKUlvE_clEvENKUlvE6_clEvENKUlvE_clEvENKUlvE0_clEvEUlRS5_lE_EEvS7_SA_RKT1_EUliE_EEvlSH_,"a",@progbits
	.sectionflags	@""
	.align	4
.nv.constant0._ZN2at6native24index_elementwise_kernelILi128ELi4EZNS0_20cuda_take_put_kernelIN3c107complexIdEElZZZZZNS0_11take_kernelERNS_14TensorIteratorERKNS_10TensorBaseEENKUlvE_clEvENKUlvE6_clEvENKUlvE_clEvENKUlvE0_clEvEUlRS5_lE_EEvS7_SA_RKT1_EUliE_EEvlSH_:
	.zero		1488


//--------------------- .nv.constant0._ZN2at6native24index_elementwise_kernelILi128ELi4EZNS0_20cuda_take_put_kernelIN3c107complexIdEEiZZZZZNS0_11take_kernelERNS_14TensorIteratorERKNS_10TensorBaseEENKUlvE_clEvENKUlvE6_clEvENKUlvE_clEvENKUlvE_clEvEUlRS5_iE_EEvS7_SA_RKT1_EUliE_EEvlSH_ --------------------------
	.section	.nv.constant0._ZN2at6native24index_elementwise_kernelILi128ELi4EZNS0_20cuda_take_put_kernelIN3c107complexIdEEiZZZZZNS0_11take_kernelERNS_14TensorIteratorERKNS_10TensorBaseEENKUlvE_clEvENKUlvE6_clEvENKUlvE_clEvENKUlvE_clEvEUlRS5_iE_EEvS7_SA_RKT1_EUliE_EEvlSH_,"a",@progbits
	.sectionflags	@""
	.align	4
.nv.constant0._ZN2at6native24index_elementwise_kernelILi128ELi4EZNS0_20cuda_take_put_kernelIN3c107complexIdEEiZZZZZNS0_11take_kernelERNS_14TensorIteratorERKNS_10TensorBaseEENKUlvE_clEvENKUlvE6_clEvENKUlvE_clEvENKUlvE_clEvEUlRS5_iE_EEvS7_SA_RKT1_EUliE_EEvlSH_:
	.zero		1480


//--------------------- .nv.constant0._ZN2at6native24index_elementwise_kernelILi128ELi4EZNS0_20cuda_take_put_kernelIflZZZZZNS0_11take_kernelERNS_14TensorIteratorERKNS_10TensorBaseEENKUlvE_clEvENKUlvE5_clEvENKUlvE_clEvENKUlvE0_clEvEUlRflE_EEvS4_S7_RKT1_EUliE_EEvlSE_ --------------------------
	.section	.nv.constant0._ZN2at6native24index_elementwise_kernelILi128ELi4EZNS0_20cuda_take_put_kernelIflZZZZZNS0_11take_kernelERNS_14TensorIteratorERKNS_10TensorBaseEENKUlvE_clEvENKUlvE5_clEvENKUlvE_clEvENKUlvE0_clEvEUlRflE_EEvS4_S7_RKT1_EUliE_EEvlSE_,"a",@progbits
	.sectionflags	@""
	.align	4
.nv.constant0._ZN2at6native24index_elementwise_kernelILi128ELi4EZNS0_20cuda_take_put_kernelIflZZZZZNS0_11take_kernelERNS_14TensorIteratorERKNS_10TensorBaseEENKUlvE_clEvENKUlvE5_clEvENKUlvE_clEvENKUlvE0_clEvEUlRflE_EEvS4_S7_RKT1_EUliE_EEvlSE_:
	.zero		1488


//--------------------- .nv.constant0._ZN2at6native24index_elementwise_kernelILi128ELi4EZNS0_20cuda_take_put_kernelIfiZZZZZNS0_11take_kernelERNS_14TensorIteratorERKNS_10TensorBaseEENKUlvE_clEvENKUlvE5_clEvENKUlvE_clEvENKUlvE_clEvEUlRfiE_EEvS4_S7_RKT1_EUliE_EEvlSE_ --------------------------
	.section	.nv.constant0._ZN2at6native24index_elementwise_kernelILi128ELi4EZNS0_20cuda_take_put_kernelIfiZZZZZNS0_11take_kernelERNS_14TensorIteratorERKNS_10TensorBaseEENKUlvE_clEvENKUlvE5_clEvENKUlvE_clEvENKUlvE_clEvEUlRfiE_EEvS4_S7_RKT1_EUliE_EEvlSE_,"a",@progbits
	.sectionflags	@""
	.align	4
.nv.constant0._ZN2at6native24index_elementwise_kernelILi128ELi4EZNS0_20cuda_take_put_kernelIfiZZZZZNS0_11take_kernelERNS_14TensorIteratorERKNS_10TensorBaseEENKUlvE_clEvENKUlvE5_clEvENKUlvE_clEvENKUlvE_clEvEUlRfiE_EEvS4_S7_RKT1_EUliE_EEvlSE_:
	.zero		1480


//--------------------- .nv.constant0._ZN2at6native24index_elementwise_kernelILi128ELi4EZNS0_20cuda_take_put_kernelIdlZZZZZNS0_11take_kernelERNS_14TensorIteratorERKNS_10TensorBaseEENKUlvE_clEvENKUlvE4_clEvENKUlvE_clEvENKUlvE0_clEvEUlRdlE_EEvS4_S7_RKT1_EUliE_EEvlSE_ --------------------------
	.section	.nv.constant0._ZN2at6native24index_elementwise_kernelILi128ELi4EZNS0_20cuda_take_put_kernelIdlZZZZZNS0_11take_kernelERNS_14TensorIteratorERKNS_10TensorBaseEENKUlvE_clEvENKUlvE4_clEvENKUlvE_clEvENKUlvE0_clEvEUlRdlE_EEvS4_S7_RKT1_EUliE_EEvlSE_,"a",@progbits
	.sectionflags	@""
	.align	4
.nv.constant0._ZN2at6native24index_elementwise_kernelILi128ELi4EZNS0_20cuda_take_put_kernelIdlZZZZZNS0_11take_kernelERNS_14TensorIteratorERKNS_10TensorBaseEENKUlvE_clEvENKUlvE4_clEvENKUlvE_clEvENKUlvE0_clEvEUlRdlE_EEvS4_S7_RKT1_EUliE_EEvlSE_:
	.zero		1488


//--------------------- .nv.constant0._ZN2at6native24index_elementwise_kernelILi128ELi4EZNS0_20cuda_take_put_kernelIdiZZZZZNS0_11take_kernelERNS_14TensorIteratorERKNS_10TensorBaseEENKUlvE_clEvENKUlvE4_clEvENKUlvE_clEvENKUlvE_clEvEUlRdiE_EEvS4_S7_RKT1_EUliE_EEvlSE_ --------------------------
	.section	.nv.constant0._ZN2at6native24index_elementwise_kernelILi128ELi4EZNS0_20cuda_take_put_kernelIdiZZZZZNS0_11take_kernelERNS_14TensorIteratorERKNS_10TensorBaseEENKUlvE_clEvENKUlvE4_clEvENKUlvE_clEvENKUlvE_clEvEUlRdiE_EEvS4_S7_RKT1_EUliE_EEvlSE_,"a",@progbits
	.sectionflags	@""
	.align	4
.nv.constant0._ZN2at6native24index_elementwise_kernelILi128ELi4EZNS0_20cuda_take_put_kernelIdiZZZZZNS0_11take_kernelERNS_14TensorIteratorERKNS_10TensorBaseEENKUlvE_clEvENKUlvE4_clEvENKUlvE_clEvENKUlvE_clEvEUlRdiE_EEvS4_S7_RKT1_EUliE_EEvlSE_:
	.zero		1480


//--------------------- .nv.constant0._ZN2at6native24index_elementwise_kernelILi128ELi4EZNS0_20cuda_take_put_kernelIslZZZZZNS0_11take_kernelERNS_14TensorIteratorERKNS_10TensorBaseEENKUlvE_clEvENKUlvE3_clEvENKUlvE_clEvENKUlvE0_clEvEUlRslE_EEvS4_S7_RKT1_EUliE_EEvlSE_ --------------------------
	.section	.nv.constant0._ZN2at6native24index_elementwise_kernelILi128ELi4EZNS0_20cuda_take_put_kernelIslZZZZZNS0_11take_kernelERNS_14TensorIteratorERKNS_10TensorBaseEENKUlvE_clEvENKUlvE3_clEvENKUlvE_clEvENKUlvE0_clEvEUlRslE_EEvS4_S7_RKT1_EUliE_EEvlSE_,"a",@progbits
	.sectionflags	@""
	.align	4
.nv.constant0._ZN2at6native24index_elementwise_kernelILi128ELi4EZNS0_20cuda_take_put_kernelIslZZZZZNS0_11take_kernelERNS_14TensorIteratorERKNS_10TensorBaseEENKUlvE_clEvENKUlvE3_clEvENKUlvE_clEvENKUlvE0_clEvEUlRslE_EEvS4_S7_RKT1_EUliE_EEvlSE_:
	.zero		1488


//--------------------- .nv.constant0._ZN2at6native24index_elementwise_kernelILi128ELi4EZNS0_20cuda_take_put_kernelIsiZZZZZNS0_11take_kernelERNS_14TensorIteratorERKNS_10TensorBaseEENKUlvE_clEvENKUlvE3_clEvENKUlvE_clEvENKUlvE_clEvEUlRsiE_EEvS4_S7_RKT1_EUliE_EEvlSE_ --------------------------
	.section	.nv.constant0._ZN2at6native24index_elementwise_kernelILi128ELi4EZNS0_20cuda_take_put_kernelIsiZZZZZNS0_11take_kernelERNS_14TensorIteratorERKNS_10TensorBaseEENKUlvE_clEvENKUlvE3_clEvENKUlvE_clEvENKUlvE_clEvEUlRsiE_EEvS4_S7_RKT1_EUliE_EEvlSE_,"a",@progbits
	.sectionflags	@""
	.align	4
.nv.constant0._ZN2at6native24index_elementwise_kernelILi128ELi4EZNS0_20cuda_take_put_kernelIsiZZZZZNS0_11take_kernelERNS_14TensorIteratorERKNS_10TensorBaseEENKUlvE_clEvENKUlvE3_clEvENKUlvE_clEvENKUlvE_clEvEUlRsiE_EEvS4_S7_RKT1_EUliE_EEvlSE_:
	.zero		1480


//--------------------- .nv.constant0._ZN2at6native24index_elementwise_kernelILi128ELi4EZNS0_20cuda_take_put_kernelIllZZZZZNS0_11take_kernelERNS_14TensorIteratorERKNS_10TensorBaseEENKUlvE_clEvENKUlvE2_clEvENKUlvE_clEvENKUlvE0_clEvEUlRllE_EEvS4_S7_RKT1_EUliE_EEvlSE_ --------------------------
	.section	.nv.constant0._ZN2at6native24index_elementwise_kernelILi128ELi4EZNS0_20cuda_take_put_kernelIllZZZZZNS0_11take_kernelERNS_14TensorIteratorERKNS_10TensorBaseEENKUlvE_clEvENKUlvE2_clEvENKUlvE_clEvENKUlvE0_clEvEUlRllE_EEvS4_S7_RKT1_EUliE_EEvlSE_,"a",@progbits
	.sectionflags	@""
	.align	4
.nv.constant0._ZN2at6native24index_elementwise_kernelILi128ELi4EZNS0_20cuda_take_put_kernelIllZZZZZNS0_11take_kernelERNS_14TensorIteratorERKNS_10TensorBaseEENKUlvE_clEvENKUlvE2_clEvENKUlvE_clEvENKUlvE0_clEvEUlRllE_EEvS4_S7_RKT1_EUliE_EEvlSE_:
	.zero		1488


//--------------------- .nv.constant0._ZN2at6native24index_elementwise_kernelILi128ELi4EZNS0_20cuda_take_put_kernelIliZZZZZNS0_11take_kernelERNS_14TensorIteratorERKNS_10TensorBaseEENKUlvE_clEvENKUlvE2_clEvENKUlvE_clEvENKUlvE_clEvEUlRliE_EEvS4_S7_RKT1_EUliE_EEvlSE_ --------------------------
	.section	.nv.constant0._ZN2at6native24index_elementwise_kernelILi128ELi4EZNS0_20cuda_take_put_kernelIliZZZZZNS0_11take_kernelERNS_14TensorIteratorERKNS_10TensorBaseEENKUlvE_clEvENKUlvE2_clEvENKUlvE_clEvENKUlvE_clEvEUlRliE_EEvS4_S7_RKT1_EUliE_EEvlSE_,"a",@progbits
	.sectionflags	@""
	.align	4
.nv.constant0._ZN2at6native24index_elementwise_kernelILi128ELi4EZNS0_20cuda_take_put_kernelIliZZZZZNS0_11take_kernelERNS_14TensorIteratorERKNS_10TensorBaseEENKUlvE_clEvENKUlvE2_clEvENKUlvE_clEvENKUlvE_clEvEUlRliE_EEvS4_S7_RKT1_EUliE_EEvlSE_:
	.zero		1480


//--------------------- .nv.constant0._ZN2at6native24index_elementwise_kernelILi128ELi4EZNS0_20cuda_take_put_kernelIilZZZZZNS0_11take_kernelERNS_14TensorIteratorERKNS_10TensorBaseEENKUlvE_clEvENKUlvE1_clEvENKUlvE_clEvENKUlvE0_clEvEUlRilE_EEvS4_S7_RKT1_EUliE_EEvlSE_ --------------------------
	.section	.nv.constant0._ZN2at6native24index_elementwise_kernelILi128ELi4EZNS0_20cuda_take_put_kernelIilZZZZZNS0_11take_kernelERNS_14TensorIteratorERKNS_10TensorBaseEENKUlvE_clEvENKUlvE1_clEvENKUlvE_clEvENKUlvE0_clEvEUlRilE_EEvS4_S7_RKT1_EUliE_EEvlSE_,"a",@progbits
	.sectionflags	@""
	.align	4
.nv.constant0._ZN2at6native24index_elementwise_kernelILi128ELi4EZNS0_20cuda_take_put_kernelIilZZZZZNS0_11take_kernelERNS_14TensorIteratorERKNS_10TensorBaseEENKUlvE_clEvENKUlvE1_clEvENKUlvE_clEvENKUlvE0_clEvEUlRilE_EEvS4_S7_RKT1_EUliE_EEvlSE_:
	.zero		1488


//--------------------- .nv.constant0._ZN2at6native24index_elementwise_kernelILi128ELi4EZNS0_20cuda_take_put_kernelIiiZZZZZNS0_11take_kernelERNS_14TensorIteratorERKNS_10TensorBaseEENKUlvE_clEvENKUlvE1_clEvENKUlvE_clEvENKUlvE_clEvEUlRiiE_EEvS4_S7_RKT1_EUliE_EEvlSE_ --------------------------
	.section	.nv.constant0._ZN2at6native24index_elementwise_kernelILi128ELi4EZNS0_20cuda_take_put_kernelIiiZZZZZNS0_11take_kernelERNS_14TensorIteratorERKNS_10TensorBaseEENKUlvE_clEvENKUlvE1_clEvENKUlvE_clEvENKUlvE_clEvEUlRiiE_EEvS4_S7_RKT1_EUliE_EEvlSE_,"a",@progbits
	.sectionflags	@""
	.align	4
.nv.constant0._ZN2at6native24index_elementwise_kernelILi128ELi4EZNS0_20cuda_take_put_kernelIiiZZZZZNS0_11take_kernelERNS_14TensorIteratorERKNS_10TensorBaseEENKUlvE_clEvENKUlvE1_clEvENKUlvE_clEvENKUlvE_clEvEUlRiiE_EEvS4_S7_RKT1_EUliE_EEvlSE_:
	.zero		1480


//--------------------- .nv.constant0._ZN2at6native24index_elementwise_kernelILi128ELi4EZNS0_20cuda_take_put_kernelIalZZZZZNS0_11take_kernelERNS_14TensorIteratorERKNS_10TensorBaseEENKUlvE_clEvENKUlvE0_clEvENKUlvE_clEvENKUlvE0_clEvEUlRalE_EEvS4_S7_RKT1_EUliE_EEvlSE_ --------------------------
	.section	.nv.constant0._ZN2at6native24index_elementwise_kernelILi128ELi4EZNS0_20cuda_take_put_kernelIalZZZZZNS0_11take_kernelERNS_14TensorIteratorERKNS_10TensorBaseEENKUlvE_clEvENKUlvE0_clEvENKUlvE_clEvENKUlvE0_clEvEUlRalE_EEvS4_S7_RKT1_EUliE_EEvlSE_,"a",@progbits
	.sectionflags	@""
	.align	4
.nv.constant0._ZN2at6native24index_elementwise_kernelILi128ELi4EZNS0_20cuda_take_put_kernelIalZZZZZNS0_11take_kernelERNS_14TensorIteratorERKNS_10TensorBaseEENKUlvE_clEvENKUlvE0_clEvENKUlvE_clEvENKUlvE0_clEvEUlRalE_EEvS4_S7_RKT1_EUliE_EEvlSE_:
	.zero		1488


//--------------------- .nv.constant0._ZN2at6native24index_elementwise_kernelILi128ELi4EZNS0_20cuda_take_put_kernelIaiZZZZZNS0_11take_kernelERNS_14TensorIteratorERKNS_10TensorBaseEENKUlvE_clEvENKUlvE0_clEvENKUlvE_clEvENKUlvE_clEvEUlRaiE_EEvS4_S7_RKT1_EUliE_EEvlSE_ --------------------------
	.section	.nv.constant0._ZN2at6native24index_elementwise_kernelILi128ELi4EZNS0_20cuda_take_put_kernelIaiZZZZZNS0_11take_kernelERNS_14TensorIteratorERKNS_10TensorBaseEENKUlvE_clEvENKUlvE0_clEvENKUlvE_clEvENKUlvE_clEvEUlRaiE_EEvS4_S7_RKT1_EUliE_EEvlSE_,"a",@progbits
	.sectionflags	@""
	.align	4
.nv.constant0._ZN2at6native24index_elementwise_kernelILi128ELi4EZNS0_20cuda_take_put_kernelIaiZZZZZNS0_11take_kernelERNS_14TensorIteratorERKNS_10TensorBaseEENKUlvE_clEvENKUlvE0_clEvENKUlvE_clEvENKUlvE_clEvEUlRaiE_EEvS4_S7_RKT1_EUliE_EEvlSE_:
	.zero		1480


//--------------------- .nv.constant0._ZN2at6native24index_elementwise_kernelILi128ELi4EZNS0_20cuda_take_put_kernelIhlZZZZZNS0_11take_kernelERNS_14TensorIteratorERKNS_10TensorBaseEENKUlvE_clEvENKUlvE_clEvENKUlvE_clEvENKUlvE0_clEvEUlRhlE_EEvS4_S7_RKT1_EUliE_EEvlSE_ --------------------------
	.section	.nv.constant0._ZN2at6native24index_elementwise_kernelILi128ELi4EZNS0_20cuda_take_put_kernelIhlZZZZZNS0_11take_kernelERNS_14TensorIteratorERKNS_10TensorBaseEENKUlvE_clEvENKUlvE_clEvENKUlvE_clEvENKUlvE0_clEvEUlRhlE_EEvS4_S7_RKT1_EUliE_EEvlSE_,"a",@progbits
	.sectionflags	@""
	.align	4
.nv.constant0._ZN2at6native24index_elementwise_kernelILi128ELi4EZNS0_20cuda_take_put_kernelIhlZZZZZNS0_11take_kernelERNS_14TensorIteratorERKNS_10TensorBaseEENKUlvE_clEvENKUlvE_clEvENKUlvE_clEvENKUlvE0_clEvEUlRhlE_EEvS4_S7_RKT1_EUliE_EEvlSE_:
	.zero		1488


//--------------------- .nv.constant0._ZN2at6native24index_elementwise_kernelILi128ELi4EZNS0_20cuda_take_put_kernelIhiZZZZZNS0_11take_kernelERNS_14TensorIteratorERKNS_10TensorBaseEENKUlvE_clEvENKUlvE_clEvENKUlvE_clEvENKUlvE_clEvEUlRhiE_EEvS4_S7_RKT1_EUliE_EEvlSE_ --------------------------
	.section	.nv.constant0._ZN2at6native24index_elementwise_kernelILi128ELi4EZNS0_20cuda_take_put_kernelIhiZZZZZNS0_11take_kernelERNS_14TensorIteratorERKNS_10TensorBaseEENKUlvE_clEvENKUlvE_clEvENKUlvE_clEvENKUlvE_clEvEUlRhiE_EEvS4_S7_RKT1_EUliE_EEvlSE_,"a",@progbits
	.sectionflags	@""
	.align	4
.nv.constant0._ZN2at6native24index_elementwise_kernelILi128ELi4EZNS0_20cuda_take_put_kernelIhiZZZZZNS0_11take_kernelERNS_14TensorIteratorERKNS_10TensorBaseEENKUlvE_clEvENKUlvE_clEvENKUlvE_clEvENKUlvE_clEvEUlRhiE_EEvS4_S7_RKT1_EUliE_EEvlSE_:
	.zero		1480


//--------------------- .nv.constant0._ZN2at6native24index_elementwise_kernelILi128ELi4EZNS0_20cuda_take_put_kernelIN3c108BFloat16ElZZZZZNS0_10put_kernelERNS_14TensorIteratorERKNS_10TensorBaseEbENKUlvE_clEvENKUlvE10_clEvENKUlvE_clEvENKUlvE0_clEvEUlRS4_lE0_EEvS6_S9_RKT1_EUliE_EEvlSG_ --------------------------
	.section	.nv.constant0._ZN2at6native24index_elementwise_kernelILi128ELi4EZNS0_20cuda_take_put_kernelIN3c108BFloat16ElZZZZZNS0_10put_kernelERNS_14TensorIteratorERKNS_10TensorBaseEbENKUlvE_clEvENKUlvE10_clEvENKUlvE_clEvENKUlvE0_clEvEUlRS4_lE0_EEvS6_S9_RKT1_EUliE_EEvlSG_,"a",@progbits
	.sectionflags	@""
	.align	4
.nv.constant0._ZN2at6native24index_elementwise_kernelILi128ELi4EZNS0_20cuda_take_put_kernelIN3c108BFloat16ElZZZZZNS0_10put_kernelERNS_14TensorIteratorERKNS_10TensorBaseEbENKUlvE_clEvENKUlvE10_clEvENKUlvE_clEvENKUlvE0_clEvEUlRS4_lE0_EEvS6_S9_RKT1_EUliE_EEvlSG_:
	.zero		1488


//--------------------- .nv.constant0._ZN2at6native24index_elementwise_kernelILi128ELi4EZNS0_20cuda_take_put_kernelIN3c108BFloat16ElZZZZZNS0_10put_kernelERNS_14TensorIteratorERKNS_10TensorBaseEbENKUlvE_clEvENKUlvE10_clEvENKUlvE_clEvENKUlvE0_clEvEUlRS4_lE_EEvS6_S9_RKT1_EUliE_EEvlSG_ --------------------------
	.section	.nv.constant0._ZN2at6native24index_elementwise_kernelILi128ELi4EZNS0_20cuda_take_put_kernelIN3c108BFloat16ElZZZZZNS0_10put_kernelERNS_14TensorIteratorERKNS_10TensorBaseEbENKUlvE_clEvENKUlvE10_clEvENKUlvE_clEvENKUlvE0_clEvEUlRS4_lE_EEvS6_S9_RKT1_EUliE_EEvlSG_,"a",@progbits
	.sectionflags	@""
	.align	4
.nv.constant0._ZN2at6native24index_elementwise_kernelILi128ELi4EZNS0_20cuda_take_put_kernelIN3c108BFloat16ElZZZZZNS0_10put_kernelERNS_14TensorIteratorERKNS_10TensorBaseEbENKUlvE_clEvENKUlvE10_clEvENKUlvE_clEvENKUlvE0_clEvEUlRS4_lE_EEvS6_S9_RKT1_EUliE_EEvlSG_:
	.zero		1496


//--------------------- .nv.constant0._ZN2at6native24index_elementwise_kernelILi128ELi4EZNS0_20cuda_take_put_kernelIN3c108BFloat16EiZZZZZNS0_10put_kernelERNS_14TensorIteratorERKNS_10TensorBaseEbENKUlvE_clEvENKUlvE10_clEvENKUlvE_clEvENKUlvE_clEvEUlRS4_iE0_EEvS6_S9_RKT1_EUliE_EEvlSG_ --------------------------
	.section	.nv.constant0._ZN2at6native24index_elementwise_kernelILi128ELi4EZNS0_20cuda_take_put_kernelIN3c108BFloat16EiZZZZZNS0_10put_kernelERNS_14TensorIteratorERKNS_10TensorBaseEbENKUlvE_clEvENKUlvE10_clEvENKUlvE_clEvENKUlvE_clEvEUlRS4_iE0_EEvS6_S9_RKT1_EUliE_EEvlSG_,"a",@progbits
	.sectionflags	@""
	.align	4
.nv.constant0._ZN2at6native24index_elementwise_kernelILi128ELi4EZNS0_20cuda_take_put_kernelIN3c108BFloat16EiZZZZZNS0_10put_kernelERNS_14TensorIteratorERKNS_10TensorBaseEbENKUlvE_clEvENKUlvE10_clEvENKUlvE_clEvENKUlvE_clEvEUlRS4_iE0_EEvS6_S9_RKT1_EUliE_EEvlSG_:
	.zero		1480


//--------------------- .nv.constant0._ZN2at6native24index_elementwise_kernelILi128ELi4EZNS0_20cuda_take_put_kernelIN3c108BFloat16EiZZZZZNS0_10put_kernelERNS_14TensorIteratorERKNS_10TensorBaseEbENKUlvE_clEvENKUlvE10_clEvENKUlvE_clEvENKUlvE_clEvEUlRS4_iE_EEvS6_S9_RKT1_EUliE_EEvlSG_ --------------------------
	.section	.nv.constant0._ZN2at6native24index_elementwise_kernelILi128ELi4EZNS0_20cuda_take_put_kernelIN3c108BFloat16EiZZZZZNS0_10put_kernelERNS_14TensorIteratorERKNS_10TensorBaseEbENKUlvE_clEvENKUlvE10_clEvENKUlvE_clEvENKUlvE_clEvEUlRS4_iE_EEvS6_S9_RKT1_EUliE_EEvlSG_,"a",@progbits
	.sectionflags	@""
	.align	4
.nv.constant0._ZN2at6native24index_elementwise_kernelILi128ELi4EZNS0_20cuda_take_put_kernelIN3c108BFloat16EiZZZZZNS0_10put_kernelERNS_14TensorIteratorERKNS_10TensorBaseEbENKUlvE_clEvENKUlvE10_clEvENKUlvE_clEvENKUlvE_clEvEUlRS4_iE_EEvS6_S9_RKT1_EUliE_EEvlSG_:
	.zero		1488


//--------------------- .nv.constant0._ZN2at6native24index_elementwise_kernelILi128ELi4EZNS0_20cuda_take_put_kernelIblZZZZZNS0_10put_kernelERNS_14TensorIteratorERKNS_10TensorBaseEbENKUlvE_clEvENKUlvE9_clEvENKUlvE_clEvENKUlvE0_clEvEUlRblE0_EEvS4_S7_RKT1_EUliE_EEvlSE_ --------------------------
	.section	.nv.constant0._ZN2at6native24index_elementwise_kernelILi128ELi4EZNS0_20cuda_take_put_kernelIblZZZZZNS0_10put_kernelERNS_14TensorIteratorERKNS_10TensorBaseEbENKUlvE_clEvENKUlvE9_clEvENKUlvE_clEvENKUlvE0_clEvEUlRblE0_EEvS4_S7_RKT1_EUliE_EEvlSE_,"a",@progbits
	.sectionflags	@""
	.align	4
.nv.constant0._ZN2at6native24index_elementwise_kernelILi128ELi4EZNS0_20cuda_take_put_kernelIblZZZZZNS0_10put_kernelERNS_14TensorIteratorERKNS_10TensorBaseEbENKUlvE_clEvENKUlvE9_clEvENKUlvE_clEvENKUlvE0_clEvEUlRblE0_EEvS4_S7_RKT1_EUliE_EEvlSE_:
	.zero		1488


//--------------------- .nv.constant0._ZN2at6native24index_elementwise_kernelILi128ELi4EZNS0_20cuda_take_put_kernelIblZZZZZNS0_10put_kernelERNS_14TensorIteratorERKNS_10TensorBaseEbENKUlvE_clEvENKUlvE9_clEvENKUlvE_clEvENKUlvE0_clEvEUlRblE_EEvS4_S7_RKT1_EUliE_EEvlSE_ --------------------------
	.section	.nv.constant0._ZN2at6native24index_elementwise_kernelILi128ELi4EZNS0_20cuda_take_put_kernelIblZZZZZNS0_10put_kernelERNS_14TensorIteratorERKNS_10TensorBaseEbENKUlvE_clEvENKUlvE9_clEvENKUlvE_clEvENKUlvE0_clEvEUlRblE_EEvS4_S7_RKT1_EUliE_EEvlSE_,"a",@progbits
	.sectionflags	@""
	.align	4
.nv.constant0._ZN2at6native24index_elementwise_kernelILi128ELi4EZNS0_20cuda_take_put_kernelIblZZZZZNS0_10put_kernelERNS_14TensorIteratorERKNS_10TensorBaseEbENKUlvE_clEvENKUlvE9_clEvENKUlvE_clEvENKUlvE0_clEvEUlRblE_EEvS4_S7_RKT1_EUliE_EEvlSE_:
	.zero		1496


//--------------------- .nv.constant0._ZN2at6native24index_elementwise_kernelILi128ELi4EZNS0_20cuda_take_put_kernelIbiZZZZZNS0_10put_kernelERNS_14TensorIteratorERKNS_10TensorBaseEbENKUlvE_clEvENKUlvE9_clEvENKUlvE_clEvENKUlvE_clEvEUlRbiE0_EEvS4_S7_RKT1_EUliE_EEvlSE_ --------------------------
	.section	.nv.constant0._ZN2at6native24index_elementwise_kernelILi128ELi4EZNS0_20cuda_take_put_kernelIbiZZZZZNS0_10put_kernelERNS_14TensorIteratorERKNS_10TensorBaseEbENKUlvE_clEvENKUlvE9_clEvENKUlvE_clEvENKUlvE_clEvEUlRbiE0_EEvS4_S7_RKT1_EUliE_EEvlSE_,"a",@progbits
	.sectionflags	@""
	.align	4
.nv.constant0._ZN2at6native24index_elementwise_kernelILi128ELi4EZNS0_20cuda_take_put_kernelIbiZZZZZNS0_10put_kernelERNS_14TensorIteratorERKNS_10TensorBaseEbENKUlvE_clEvENKUlvE9_clEvENKUlvE_clEvENKUlvE_clEvEUlRbiE0_EEvS4_S7_RKT1_EUliE_EEvlSE_:
	.zero		1480


//--------------------- .nv.constant0._ZN2at6native24index_elementwise_kernelILi128ELi4EZNS0_20cuda_take_put_kernelIbiZZZZZNS0_10put_kernelERNS_14TensorIteratorERKNS_10TensorBaseEbENKUlvE_clEvENKUlvE9_clEvENKUlvE_clEvENKUlvE_clEvEUlRbiE_EEvS4_S7_RKT1_EUliE_EEvlSE_ --------------------------
	.section	.nv.constant0._ZN2at6native24index_elementwise_kernelILi128ELi4EZNS0_20cuda_take_put_kernelIbiZZZZZNS0_10put_kernelERNS_14TensorIteratorERKNS_10TensorBaseEbENKUlvE_clEvENKUlvE9_clEvENKUlvE_clEvENKUlvE_clEvEUlRbiE_EEvS4_S7_RKT1_EUliE_EEvlSE_,"a",@progbits
	.sectionflags	@""
	.align	4
.nv.constant0._ZN2at6native24index_elementwise_kernelILi128ELi4EZNS0_20cuda_take_put_kernelIbiZZZZZNS0_10put_kernelERNS_14TensorIteratorERKNS_10TensorBaseEbENKUlvE_clEvENKUlvE9_clEvENKUlvE_clEvENKUlvE_clEvEUlRbiE_EEvS4_S7_RKT1_EUliE_EEvlSE_:
	.zero		1488


//--------------------- .nv.constant0._ZN2at6native24index_elementwise_kernelILi128ELi4EZNS0_20cuda_take_put_kernelIN3c104HalfElZZZZZNS0_10put_kernelERNS_14TensorIteratorERKNS_10TensorBaseEbENKUlvE_clEvENKUlvE8_clEvENKUlvE_clEvENKUlvE0_clEvEUlRS4_lE0_EEvS6_S9_RKT1_EUliE_EEvlSG_ --------------------------
	.section	.nv.constant0._ZN2at6native24index_elementwise_kernelILi128ELi4EZNS0_20cuda_take_put_kernelIN3c104HalfElZZZZZNS0_10put_kernelERNS_14TensorIteratorERKNS_10TensorBaseEbENKUlvE_clEvENKUlvE8_clEvENKUlvE_clEvENKUlvE0_clEvEUlRS4_lE0_EEvS6_S9_RKT1_EUliE_EEvlSG_,"a",@progbits
	.sectionflags	@""
	.align	4
.nv.constant0._ZN2at6native24index_elementwise_kernelILi128ELi4EZNS0_20cuda_take_put_kernelIN3c104HalfElZZZZZNS0_10put_kernelERNS_14TensorIteratorERKNS_10TensorBaseEbENKUlvE_clEvENKUlvE8_clEvENKUlvE_clEvENKUlvE0_clEvEUlRS4_lE0_EEvS6_S9_RKT1_EUliE_EEvlSG_:
	.zero		1488


//--------------------- .nv.constant0._ZN2at6native24index_elementwise_kernelILi128ELi4EZNS0_20cuda_take_put_kernelIN3c104HalfElZZZZZNS0_10put_kernelERNS_14TensorIteratorERKNS_10TensorBaseEbENKUlvE_clEvENKUlvE8_clEvENKUlvE_clEvENKUlvE0_clEvEUlRS4_lE_EEvS6_S9_RKT1_EUliE_EEvlSG_ --------------------------
	.section	.nv.constant0._ZN2at6native24index_elementwise_kernelILi128ELi4EZNS0_20cuda_take_put_kernelIN3c104HalfElZZZZZNS0_10put_kernelERNS_14TensorIteratorERKNS_10TensorBaseEbENKUlvE_clEvENKUlvE8_clEvENKUlvE_clEvENKUlvE0_clEvEUlRS4_lE_EEvS6_S9_RKT1_EUliE_EEvlSG_,"a",@progbits
	.sectionflags	@""
	.align	4
.nv.constant0._ZN2at6native24index_elementwise_kernelILi128ELi4EZNS0_20cuda_take_put_kernelIN3c104HalfElZZZZZNS0_10put_kernelERNS_14TensorIteratorERKNS_10TensorBaseEbENKUlvE_clEvENKUlvE8_clEvENKUlvE_clEvENKUlvE0_clEvEUlRS4_lE_EEvS6_S9_RKT1_EUliE_EEvlSG_:
	.zero		1496


//--------------------- .nv.constant0._ZN2at6native24index_elementwise_kernelILi128ELi4EZNS0_20cuda_take_put_kernelIN3c104HalfEiZZZZZNS0_10put_kernelERNS_14TensorIteratorERKNS_10TensorBaseEbENKUlvE_clEvENKUlvE8_clEvENKUlvE_clEvENKUlvE_clEvEUlRS4_iE0_EEvS6_S9_RKT1_EUliE_EEvlSG_ --------------------------
	.section	.nv.constant0._ZN2at6native24index_elementwise_kernelILi128ELi4EZNS0_20cuda_take_put_kernelIN3c104HalfEiZZZZZNS0_10put_kernelERNS_14TensorIteratorERKNS_10TensorBaseEbENKUlvE_clEvENKUlvE8_clEvENKUlvE_clEvENKUlvE_clEvEUlRS4_iE0_EEvS6_S9_RKT1_EUliE_EEvlSG_,"a",@progbits
	.sectionflags	@""
	.align	4
.nv.constant0._ZN2at6native24index_elementwise_kernelILi128ELi4EZNS0_20cuda_take_put_kernelIN3c104HalfEiZZZZZNS0_10put_kernelERNS_14TensorIteratorERKNS_10TensorBaseEbENKUlvE_clEvENKUlvE8_clEvENKUlvE_clEvENKUlvE_clEvEUlRS4_iE0_EEvS6_S9_RKT1_EUliE_EEvlSG_:
	.zero		1480


//--------------------- .nv.constant0._ZN2at6native24index_elementwise_kernelILi128ELi4EZNS0_20cuda_take_put_kernelIN3c104HalfEiZZZZZNS0_10put_kernelERNS_14TensorIteratorERKNS_10TensorBaseEbENKUlvE_clEvENKUlvE8_clEvENKUlvE_clEvENKUlvE_clEvEUlRS4_iE_EEvS6_S9_RKT1_EUliE_EEvlSG_ --------------------------
	.section	.nv.constant0._ZN2at6native24index_elementwise_kernelILi128ELi4EZNS0_20cuda_take_put_kernelIN3c104HalfEiZZZZZNS0_10put_kernelERNS_14TensorIteratorERKNS_10TensorBaseEbENKUlvE_clEvENKUlvE8_clEvENKUlvE_clEvENKUlvE_clEvEUlRS4_iE_EEvS6_S9_RKT1_EUliE_EEvlSG_,"a",@progbits
	.sectionflags	@""
	.align	4
.nv.constant0._ZN2at6native24index_elementwise_kernelILi128ELi4EZNS0_20cuda_take_put_kernelIN3c104HalfEiZZZZZNS0_10put_kernelERNS_14TensorIteratorERKNS_10TensorBaseEbENKUlvE_clEvENKUlvE8_clEvENKUlvE_clEvENKUlvE_clEvEUlRS4_iE_EEvS6_S9_RKT1_EUliE_EEvlSG_:
	.zero		1488


//--------------------- .nv.constant0._ZN2at6native24index_elementwise_kernelILi128ELi4EZNS0_20cuda_take_put_kernelIN3c107complexIfEElZZZZZNS0_10put_kernelERNS_14TensorIteratorERKNS_10TensorBaseEbENKUlvE_clEvENKUlvE7_clEvENKUlvE_clEvENKUlvE0_clEvEUlRS5_lE0_EEvS7_SA_RKT1_EUliE_EEvlSH_ --------------------------
	.section	.nv.constant0._ZN2at6native24index_elementwise_kernelILi128ELi4EZNS0_20cuda_take_put_kernelIN3c107complexIfEElZZZZZNS0_10put_kernelERNS_14TensorIteratorERKNS_10TensorBaseEbENKUlvE_clEvENKUlvE7_clEvENKUlvE_clEvENKUlvE0_clEvEUlRS5_lE0_EEvS7_SA_RKT1_EUliE_EEvlSH_,"a",@progbits
	.sectionflags	@""
	.align	4
.nv.constant0._ZN2at6native24index_elementwise_kernelILi128ELi4EZNS0_20cuda_take_put_kernelIN3c107complexIfEElZZZZZNS0_10put_kernelERNS_14TensorIteratorERKNS_10TensorBaseEbENKUlvE_clEvENKUlvE7_clEvENKUlvE_clEvENKUlvE0_clEvEUlRS5_lE0_EEvS7_SA_RKT1_EUliE_EEvlSH_:
	.zero		1488


//--------------------- .nv.constant0._ZN2at6native24index_elementwise_kernelILi128ELi4EZNS0_20cuda_take_put_kernelIN3c107complexIfEElZZZZZNS0_10put_kernelERNS_14TensorIteratorERKNS_10TensorBaseEbENKUlvE_clEvENKUlvE7_clEvENKUlvE_clEvENKUlvE0_clEvEUlRS5_lE_EEvS7_SA_RKT1_EUliE_EEvlSH_ --------------------------
	.section	.nv.constant0._ZN2at6native24index_elementwise_kernelILi128ELi4EZNS0_20cuda_take_put_kernelIN3c107complexIfEElZZZZZNS0_10put_kernelERNS_14TensorIteratorERKNS_10TensorBaseEbENKUlvE_clEvENKUlvE7_clEvENKUlvE_clEvENKUlvE0_clEvEUlRS5_lE_EEvS7_SA_RKT1_EUliE_EEvlSH_,"a",@progbits
	.sectionflags	@""
	.align	4
.nv.constant0._ZN2at6native24index_elementwise_kernelILi128ELi4EZNS0_20cuda_take_put_kernelIN3c107complexIfEElZZZZZNS0_10put_kernelERNS_14TensorIteratorERKNS_10TensorBaseEbENKUlvE_clEvENKUlvE7_clEvENKUlvE_clEvENKUlvE0_clEvEUlRS5_lE_EEvS7_SA_RKT1_EUliE_EEvlSH_:
	.zero		1496


//--------------------- .nv.constant0._ZN2at6native24index_elementwise_kernelILi128ELi4EZNS0_20cuda_take_put_kernelIN3c107complexIfEEiZZZZZNS0_10put_kernelERNS_14TensorIteratorERKNS_10TensorBaseEbENKUlvE_clEvENKUlvE7_clEvENKUlvE_clEvENKUlvE_clEvEUlRS5_iE0_EEvS7_SA_RKT1_EUliE_EEvlSH_ --------------------------
	.section	.nv.constant0._ZN2at6native24index_elementwise_kernelILi128ELi4EZNS0_20cuda_take_put_kernelIN3c107complexIfEEiZZZZZNS0_10put_kernelERNS_14TensorIteratorERKNS_10TensorBaseEbENKUlvE_clEvENKUlvE7_clEvENKUlvE_clEvENKUlvE_clEvEUlRS5_iE0_EEvS7_SA_RKT1_EUliE_EEvlSH_,"a",@progbits
	.sectionflags	@""
	.align	4
.nv.constant0._ZN2at6native24index_elementwise_kernelILi128ELi4EZNS0_20cuda_take_put_kernelIN3c107complexIfEEiZZZZZNS0_10put_kernelERNS_14TensorIteratorERKNS_10TensorBaseEbENKUlvE_clEvENKUlvE7_clEvENKUlvE_clEvENKUlvE_clEvEUlRS5_iE0_EEvS7_SA_RKT1_EUliE_EEvlSH_:
	.zero		1480


//--------------------- .nv.constant0._ZN2at6native24index_elementwise_kernelILi128ELi4EZNS0_20cuda_take_put_kernelIN3c107complexIfEEiZZZZZNS0_10put_kernelERNS_14TensorIteratorERKNS_10TensorBaseEbENKUlvE_clEvENKUlvE7_clEvENKUlvE_clEvENKUlvE_clEvEUlRS5_iE_EEvS7_SA_RKT1_EUliE_EEvlSH_ --------------------------
	.section	.nv.constant0._ZN2at6native24index_elementwise_kernelILi128ELi4EZNS0_20cuda_take_put_kernelIN3c107complexIfEEiZZZZZNS0_10put_kernelERNS_14TensorIteratorERKNS_10TensorBaseEbENKUlvE_clEvENKUlvE7_clEvENKUlvE_clEvENKUlvE_clEvEUlRS5_iE_EEvS7_SA_RKT1_EUliE_EEvlSH_,"a",@progbits
	.sectionflags	@""
	.align	4
.nv.constant0._ZN2at6native24index_elementwise_kernelILi128ELi4EZNS0_20cuda_take_put_kernelIN3c107complexIfEEiZZZZZNS0_10put_kernelERNS_14TensorIteratorERKNS_10TensorBaseEbENKUlvE_clEvENKUlvE7_clEvENKUlvE_clEvENKUlvE_clEvEUlRS5_iE_EEvS7_SA_RKT1_EUliE_EEvlSH_:
	.zero		1488


//--------------------- .nv.constant0._ZN2at6native24index_elementwise_kernelILi128ELi4EZNS0_20cuda_take_put_kernelIN3c107complexIdEElZZZZZNS0_10put_kernelERNS_14TensorIteratorERKNS_10TensorBaseEbENKUlvE_clEvENKUlvE6_clEvENKUlvE_clEvENKUlvE0_clEvEUlRS5_lE0_EEvS7_SA_RKT1_EUliE_EEvlSH_ --------------------------
	.section	.nv.constant0._ZN2at6native24index_elementwise_kernelILi128ELi4EZNS0_20cuda_take_put_kernelIN3c107complexIdEElZZZZZNS0_10put_kernelERNS_14TensorIteratorERKNS_10TensorBaseEbENKUlvE_clEvENKUlvE6_clEvENKUlvE_clEvENKUlvE0_clEvEUlRS5_lE0_EEvS7_SA_RKT1_EUliE_EEvlSH_,"a",@progbits
	.sectionflags	@""
	.align	4
.nv.constant0._ZN2at6native24index_elementwise_kernelILi128ELi4EZNS0_20cuda_take_put_kernelIN3c107complexIdEElZZZZZNS0_10put_kernelERNS_14TensorIteratorERKNS_10TensorBaseEbENKUlvE_clEvENKUlvE6_clEvENKUlvE_clEvENKUlvE0_clEvEUlRS5_lE0_EEvS7_SA_RKT1_EUliE_EEvlSH_:
	.zero		1488


//--------------------- .nv.constant0._ZN2at6native24index_elementwise_kernelILi128ELi4EZNS0_20cuda_take_put_kernelIN3c107complexIdEElZZZZZNS0_10put_kernelERNS_14TensorIteratorERKNS_10TensorBaseEbENKUlvE_clEvENKUlvE6_clEvENKUlvE_clEvENKUlvE0_clEvEUlRS5_lE_EEvS7_SA_RKT1_EUliE_EEvlSH_ --------------------------
	.section	.nv.constant0._ZN2at6native24index_elementwise_kernelILi128ELi4EZNS0_20cuda_take_put_kernelIN3c107complexIdEElZZZZZNS0_10put_kernelERNS_14TensorIteratorERKNS_10TensorBaseEbENKUlvE_clEvENKUlvE6_clEvENKUlvE_clEvENKUlvE0_clEvEUlRS5_lE_EEvS7_SA_RKT1_EUliE_EEvlSH_,"a",@progbits
	.sectionflags	@""
	.align	4
.nv.constant0._ZN2at6native24index_elementwise_kernelILi128ELi4EZNS0_20cuda_take_put_kernelIN3c107complexIdEElZZZZZNS0_10put_kernelERNS_14TensorIteratorERKNS_10TensorBaseEbENKUlvE_clEvENKUlvE6_clEvENKUlvE_clEvENKUlvE0_clEvEUlRS5_lE_EEvS7_SA_RKT1_EUliE_EEvlSH_:
	.zero		1496


//--------------------- .nv.constant0._ZN2at6native24index_elementwise_kernelILi128ELi4EZNS0_20cuda_take_put_kernelIN3c107complexIdEEiZZZZZNS0_10put_kernelERNS_14TensorIteratorERKNS_10TensorBaseEbENKUlvE_clEvENKUlvE6_clEvENKUlvE_clEvENKUlvE_clEvEUlRS5_iE0_EEvS7_SA_RKT1_EUliE_EEvlSH_ --------------------------
	.section	.nv.constant0._ZN2at6native24index_elementwise_kernelILi128ELi4EZNS0_20cuda_take_put_kernelIN3c107complexIdEEiZZZZZNS0_10put_kernelERNS_14TensorIteratorERKNS_10TensorBaseEbENKUlvE_clEvENKUlvE6_clEvENKUlvE_clEvENKUlvE_clEvEUlRS5_iE0_EEvS7_SA_RKT1_EUliE_EEvlSH_,"a",@progbits
	.sectionflags	@""
	.align	4
.nv.constant0._ZN2at6native24index_elementwise_kernelILi128ELi4EZNS0_20cuda_take_put_kernelIN3c107complexIdEEiZZZZZNS0_10put_kernelERNS_14TensorIteratorERKNS_10TensorBaseEbENKUlvE_clEvENKUlvE6_clEvENKUlvE_clEvENKUlvE_clEvEUlRS5_iE0_EEvS7_SA_RKT1_EUliE_EEvlSH_:
	.zero		1480


//--------------------- .nv.constant0._ZN2at6native24index_elementwise_kernelILi128ELi4EZNS0_20cuda_take_put_kernelIN3c107complexIdEEiZZZZZNS0_10put_kernelERNS_14TensorIteratorERKNS_10TensorBaseEbENKUlvE_clEvENKUlvE6_clEvENKUlvE_clEvENKUlvE_clEvEUlRS5_iE_EEvS7_SA_RKT1_EUliE_EEvlSH_ --------------------------
	.section	.nv.constant0._ZN2at6native24index_elementwise_kernelILi128ELi4EZNS0_20cuda_take_put_kernelIN3c107complexIdEEiZZZZZNS0_10put_kernelERNS_14TensorIteratorERKNS_10TensorBaseEbENKUlvE_clEvENKUlvE6_clEvENKUlvE_clEvENKUlvE_clEvEUlRS5_iE_EEvS7_SA_RKT1_EUliE_EEvlSH_,"a",@progbits
	.sectionflags	@""
	.align	4
.nv.constant0._ZN2at6native24index_elementwise_kernelILi128ELi4EZNS0_20cuda_take_put_kernelIN3c107complexIdEEiZZZZZNS0_10put_kernelERNS_14TensorIteratorERKNS_10TensorBaseEbENKUlvE_clEvENKUlvE6_clEvENKUlvE_clEvENKUlvE_clEvEUlRS5_iE_EEvS7_SA_RKT1_EUliE_EEvlSH_:
	.zero		1488


//--------------------- .nv.constant0._ZN2at6native24index_elementwise_kernelILi128ELi4EZNS0_20cuda_take_put_kernelIflZZZZZNS0_10put_kernelERNS_14TensorIteratorERKNS_10TensorBaseEbENKUlvE_clEvENKUlvE5_clEvENKUlvE_clEvENKUlvE0_clEvEUlRflE0_EEvS4_S7_RKT1_EUliE_EEvlSE_ --------------------------
	.section	.nv.constant0._ZN2at6native24index_elementwise_kernelILi128ELi4EZNS0_20cuda_take_put_kernelIflZZZZZNS0_10put_kernelERNS_14TensorIteratorERKNS_10TensorBaseEbENKUlvE_clEvENKUlvE5_clEvENKUlvE_clEvENKUlvE0_clEvEUlRflE0_EEvS4_S7_RKT1_EUliE_EEvlSE_,"a",@progbits
	.sectionflags	@""
	.align	4
.nv.constant0._ZN2at6native24index_elementwise_kernelILi128ELi4EZNS0_20cuda_take_put_kernelIflZZZZZNS0_10put_kernelERNS_14TensorIteratorERKNS_10TensorBaseEbENKUlvE_clEvENKUlvE5_clEvENKUlvE_clEvENKUlvE0_clEvEUlRflE0_EEvS4_S7_RKT1_EUliE_EEvlSE_:
	.zero		1488


//--------------------- .nv.constant0._ZN2at6native24index_elementwise_kernelILi128ELi4EZNS0_20cuda_take_put_kernelIflZZZZZNS0_10put_kernelERNS_14TensorIteratorERKNS_10TensorBaseEbENKUlvE_clEvENKUlvE5_clEvENKUlvE_clEvENKUlvE0_clEvEUlRflE_EEvS4_S7_RKT1_EUliE_EEvlSE_ --------------------------
	.section	.nv.constant0._ZN2at6native24index_elementwise_kernelILi128ELi4EZNS0_20cuda_take_put_kernelIflZZZZZNS0_10put_kernelERNS_14TensorIteratorERKNS_10TensorBaseEbENKUlvE_clEvENKUlvE5_clEvENKUlvE_clEvENKUlvE0_clEvEUlRflE_EEvS4_S7_RKT1_EUliE_EEvlSE_,"a",@progbits
	.sectionflags	@""
	.align	4
.nv.constant0._ZN2at6native24index_elementwise_kernelILi128ELi4EZNS0_20cuda_take_put_kernelIflZZZZZNS0_10put_kernelERNS_14TensorIteratorERKNS_10TensorBaseEbENKUlvE_clEvENKUlvE5_clEvENKUlvE_clEvENKUlvE0_clEvEUlRflE_EEvS4_S7_RKT1_EUliE_EEvlSE_:
	.zero		1496


//--------------------- .nv.constant0._ZN2at6native24index_elementwise_kernelILi128ELi4EZNS0_20cuda_take_put_kernelIfiZZZZZNS0_10put_kernelERNS_14TensorIteratorERKNS_10TensorBaseEbENKUlvE_clEvENKUlvE5_clEvENKUlvE_clEvENKUlvE_clEvEUlRfiE0_EEvS4_S7_RKT1_EUliE_EEvlSE_ --------------------------
	.section	.nv.constant0._ZN2at6native24index_elementwise_kernelILi128ELi4EZNS0_20cuda_take_put_kernelIfiZZZZZNS0_10put_kernelERNS_14TensorIteratorERKNS_10TensorBaseEbENKUlvE_clEvENKUlvE5_clEvENKUlvE_clEvENKUlvE_clEvEUlRfiE0_EEvS4_S7_RKT1_EUliE_EEvlSE_,"a",@progbits
	.sectionflags	@""
	.align	4
.nv.constant0._ZN2at6native24index_elementwise_kernelILi128ELi4EZNS0_20cuda_take_put_kernelIfiZZZZZNS0_10put_kernelERNS_14TensorIteratorERKNS_10TensorBaseEbENKUlvE_clEvENKUlvE5_clEvENKUlvE_clEvENKUlvE_clEvEUlRfiE0_EEvS4_S7_RKT1_EUliE_EEvlSE_:
	.zero		1480


//--------------------- .nv.constant0._ZN2at6native24index_elementwise_kernelILi128ELi4EZNS0_20cuda_take_put_kernelIfiZZZZZNS0_10put_kernelERNS_14TensorIteratorERKNS_10TensorBaseEbENKUlvE_clEvENKUlvE5_clEvENKUlvE_clEvENKUlvE_clEvEUlRfiE_EEvS4_S7_RKT1_EUliE_EEvlSE_ --------------------------
	.section	.nv.constant0._ZN2at6native24index_elementwise_kernelILi128ELi4EZNS0_20cuda_take_put_kernelIfiZZZZZNS0_10put_kernelERNS_14TensorIteratorERKNS_10TensorBaseEbENKUlvE_clEvENKUlvE5_clEvENKUlvE_clEvENKUlvE_clEvEUlRfiE_EEvS4_S7_RKT1_EUliE_EEvlSE_,"a",@progbits
	.sectionflags	@""
	.align	4
.nv.constant0._ZN2at6native24index_elementwise_kernelILi128ELi4EZNS0_20cuda_take_put_kernelIfiZZZZZNS0_10put_kernelERNS_14TensorIteratorERKNS_10TensorBaseEbENKUlvE_clEvENKUlvE5_clEvENKUlvE_clEvENKUlvE_clEvEUlRfiE_EEvS4_S7_RKT1_EUliE_EEvlSE_:
	.zero		1488


//--------------------- .nv.constant0._ZN2at6native24index_elementwise_kernelILi128ELi4EZNS0_20cuda_take_put_kernelIdlZZZZZNS0_10put_kernelERNS_14TensorIteratorERKNS_10TensorBaseEbENKUlvE_clEvENKUlvE4_clEvENKUlvE_clEvENKUlvE0_clEvEUlRdlE0_EEvS4_S7_RKT1_EUliE_EEvlSE_ --------------------------
	.section	.nv.constant0._ZN2at6native24index_elementwise_kernelILi128ELi4EZNS0_20cuda_take_put_kernelIdlZZZZZNS0_10put_kernelERNS_14TensorIteratorERKNS_10TensorBaseEbENKUlvE_clEvENKUlvE4_clEvENKUlvE_clEvENKUlvE0_clEvEUlRdlE0_EEvS4_S7_RKT1_EUliE_EEvlSE_,"a",@progbits
	.sectionflags	@""
	.align	4
.nv.constant0._ZN2at6native24index_elementwise_kernelILi128ELi4EZNS0_20cuda_take_put_kernelIdlZZZZZNS0_10put_kernelERNS_14TensorIteratorERKNS_10TensorBaseEbENKUlvE_clEvENKUlvE4_clEvENKUlvE_clEvENKUlvE0_clEvEUlRdlE0_EEvS4_S7_RKT1_EUliE_EEvlSE_:
	.zero		1488


//--------------------- .nv.constant0._ZN2at6native24index_elementwise_kernelILi128ELi4EZNS0_20cuda_take_put_kernelIdlZZZZZNS0_10put_kernelERNS_14TensorIteratorERKNS_10TensorBaseEbENKUlvE_clEvENKUlvE4_clEvENKUlvE_clEvENKUlvE0_clEvEUlRdlE_EEvS4_S7_RKT1_EUliE_EEvlSE_ --------------------------
	.section	.nv.constant0._ZN2at6native24index_elementwise_kernelILi128ELi4EZNS0_20cuda_take_put_kernelIdlZZZZZNS0_10put_kernelERNS_14TensorIteratorERKNS_10TensorBaseEbENKUlvE_clEvENKUlvE4_clEvENKUlvE_clEvENKUlvE0_clEvEUlRdlE_EEvS4_S7_RKT1_EUliE_EEvlSE_,"a",@progbits
	.sectionflags	@""
	.align	4
.nv.constant0._ZN2at6native24index_elementwise_kernelILi128ELi4EZNS0_20cuda_take_put_kernelIdlZZZZZNS0_10put_kernelERNS_14TensorIteratorERKNS_10TensorBaseEbENKUlvE_clEvENKUlvE4_clEvENKUlvE_clEvENKUlvE0_clEvEUlRdlE_EEvS4_S7_RKT1_EUliE_EEvlSE_:
	.zero		1496


//--------------------- .nv.constant0._ZN2at6native24index_elementwise_kernelILi128ELi4EZNS0_20cuda_take_put_kernelIdiZZZZZNS0_10put_kernelERNS_14TensorIteratorERKNS_10TensorBaseEbENKUlvE_clEvENKUlvE4_clEvENKUlvE_clEvENKUlvE_clEvEUlRdiE0_EEvS4_S7_RKT1_EUliE_EEvlSE_ --------------------------
	.section	.nv.constant0._ZN2at6native24index_elementwise_kernelILi128ELi4EZNS0_20cuda_take_put_kernelIdiZZZZZNS0_10put_kernelERNS_14TensorIteratorERKNS_10TensorBaseEbENKUlvE_clEvENKUlvE4_clEvENKUlvE_clEvENKUlvE_clEvEUlRdiE0_EEvS4_S7_RKT1_EUliE_EEvlSE_,"a",@progbits
	.sectionflags	@""
	.align	4
.nv.constant0._ZN2at6native24index_elementwise_kernelILi128ELi4EZNS0_20cuda_take_put_kernelIdiZZZZZNS0_10put_kernelERNS_14TensorIteratorERKNS_10TensorBaseEbENKUlvE_clEvENKUlvE4_clEvENKUlvE_clEvENKUlvE_clEvEUlRdiE0_EEvS4_S7_RKT1_EUliE_EEvlSE_:
	.zero		1480


//--------------------- .nv.constant0._ZN2at6native24index_elementwise_kernelILi128ELi4EZNS0_20cuda_take_put_kernelIdiZZZZZNS0_10put_kernelERNS_14TensorIteratorERKNS_10TensorBaseEbENKUlvE_clEvENKUlvE4_clEvENKUlvE_clEvENKUlvE_clEvEUlRdiE_EEvS4_S7_RKT1_EUliE_EEvlSE_ --------------------------
	.section	.nv.constant0._ZN2at6native24index_elementwise_kernelILi128ELi4EZNS0_20cuda_take_put_kernelIdiZZZZZNS0_10put_kernelERNS_14TensorIteratorERKNS_10TensorBaseEbENKUlvE_clEvENKUlvE4_clEvENKUlvE_clEvENKUlvE_clEvEUlRdiE_EEvS4_S7_RKT1_EUliE_EEvlSE_,"a",@progbits
	.sectionflags	@""
	.align	4
.nv.constant0._ZN2at6native24index_elementwise_kernelILi128ELi4EZNS0_20cuda_take_put_kernelIdiZZZZZNS0_10put_kernelERNS_14TensorIteratorERKNS_10TensorBaseEbENKUlvE_clEvENKUlvE4_clEvENKUlvE_clEvENKUlvE_clEvEUlRdiE_EEvS4_S7_RKT1_EUliE_EEvlSE_:
	.zero		1488


//--------------------- .nv.constant0._ZN2at6native24index_elementwise_kernelILi128ELi4EZNS0_20cuda_take_put_kernelIslZZZZZNS0_10put_kernelERNS_14TensorIteratorERKNS_10TensorBaseEbENKUlvE_clEvENKUlvE3_clEvENKUlvE_clEvENKUlvE0_clEvEUlRslE0_EEvS4_S7_RKT1_EUliE_EEvlSE_ --------------------------
	.section	.nv.constant0._ZN2at6native24index_elementwise_kernelILi128ELi4EZNS0_20cuda_take_put_kernelIslZZZZZNS0_10put_kernelERNS_14TensorIteratorERKNS_10TensorBaseEbENKUlvE_clEvENKUlvE3_clEvENKUlvE_clEvENKUlvE0_clEvEUlRslE0_EEvS4_S7_RKT1_EUliE_EEvlSE_,"a",@progbits
	.sectionflags	@""
	.align	4
.nv.constant0._ZN2at6native24index_elementwise_kernelILi128ELi4EZNS0_20cuda_take_put_kernelIslZZZZZNS0_10put_kernelERNS_14TensorIteratorERKNS_10TensorBaseEbENKUlvE_clEvENKUlvE3_clEvENKUlvE_clEvENKUlvE0_clEvEUlRslE0_EEvS4_S7_RKT1_EUliE_EEvlSE_:
	.zero		1488


//--------------------- .nv.constant0._ZN2at6native24index_elementwise_kernelILi128ELi4EZNS0_20cuda_take_put_kernelIslZZZZZNS0_10put_kernelERNS_14TensorIteratorERKNS_10TensorBaseEbENKUlvE_clEvENKUlvE3_clEvENKUlvE_clEvENKUlvE0_clEvEUlRslE_EEvS4_S7_RKT1_EUliE_EEvlSE_ --------------------------
	.section	.nv.constant0._ZN2at6native24index_elementwise_kernelILi128ELi4EZNS0_20cuda_take_put_kernelIslZZZZZNS0_10put_kernelERNS_14TensorIteratorERKNS_10TensorBaseEbENKUlvE_clEvENKUlvE3_clEvENKUlvE_clEvENKUlvE0_clEvEUlRslE_EEvS4_S7_RKT1_EUliE_EEvlSE_,"a",@progbits
	.sectionflags	@""
	.align	4
.nv.constant0._ZN2at6native24index_elementwise_kernelILi128ELi4EZNS0_20cuda_take_put_kernelIslZZZZZNS0_10put_kernelERNS_14TensorIteratorERKNS_10TensorBaseEbENKUlvE_clEvENKUlvE3_clEvENKUlvE_clEvENKUlvE0_clEvEUlRslE_EEvS4_S7_RKT1_EUliE_EEvlSE_:
	.zero		1496


//--------------------- .nv.constant0._ZN2at6native24index_elementwise_kernelILi128ELi4EZNS0_20cuda_take_put_kernelIsiZZZZZNS0_10put_kernelERNS_14TensorIteratorERKNS_10TensorBaseEbENKUlvE_clEvENKUlvE3_clEvENKUlvE_clEvENKUlvE_clEvEUlRsiE0_EEvS4_S7_RKT1_EUliE_EEvlSE_ --------------------------
	.section	.nv.constant0._ZN2at6native24index_elementwise_kernelILi128ELi4EZNS0_20cuda_take_put_kernelIsiZZZZZNS0_10put_kernelERNS_14TensorIteratorERKNS_10TensorBaseEbENKUlvE_clEvENKUlvE3_clEvENKUlvE_clEvENKUlvE_clEvEUlRsiE0_EEvS4_S7_RKT1_EUliE_EEvlSE_,"a",@progbits
	.sectionflags	@""
	.align	4
.nv.constant0._ZN2at6native24index_elementwise_kernelILi128ELi4EZNS0_20cuda_take_put_kernelIsiZZZZZNS0_10put_kernelERNS_14TensorIteratorERKNS_10TensorBaseEbENKUlvE_clEvENKUlvE3_clEvENKUlvE_clEvENKUlvE_clEvEUlRsiE0_EEvS4_S7_RKT1_EUliE_EEvlSE_:
	.zero		1480


//--------------------- .nv.constant0._ZN2at6native24index_elementwise_kernelILi128ELi4EZNS0_20cuda_take_put_kernelIsiZZZZZNS0_10put_kernelERNS_14TensorIteratorERKNS_10TensorBaseEbENKUlvE_clEvENKUlvE3_clEvENKUlvE_clEvENKUlvE_clEvEUlRsiE_EEvS4_S7_RKT1_EUliE_EEvlSE_ --------------------------
	.section	.nv.constant0._ZN2at6native24index_elementwise_kernelILi128ELi4EZNS0_20cuda_take_put_kernelIsiZZZZZNS0_10put_kernelERNS_14TensorIteratorERKNS_10TensorBaseEbENKUlvE_clEvENKUlvE3_clEvENKUlvE_clEvENKUlvE_clEvEUlRsiE_EEvS4_S7_RKT1_EUliE_EEvlSE_,"a",@progbits
	.sectionflags	@""
	.align	4
.nv.constant0._ZN2at6native24index_elementwise_kernelILi128ELi4EZNS0_20cuda_take_put_kernelIsiZZZZZNS0_10put_kernelERNS_14TensorIteratorERKNS_10TensorBaseEbENKUlvE_clEvENKUlvE3_clEvENKUlvE_clEvENKUlvE_clEvEUlRsiE_EEvS4_S7_RKT1_EUliE_EEvlSE_:
	.zero		1488


//--------------------- .nv.constant0._ZN2at6native24index_elementwise_kernelILi128ELi4EZNS0_20cuda_take_put_kernelIllZZZZZNS0_10put_kernelERNS_14TensorIteratorERKNS_10TensorBaseEbENKUlvE_clEvENKUlvE2_clEvENKUlvE_clEvENKUlvE0_clEvEUlRllE0_EEvS4_S7_RKT1_EUliE_EEvlSE_ --------------------------
	.section	.nv.constant0._ZN2at6native24index_elementwise_kernelILi128ELi4EZNS0_20cuda_take_put_kernelIllZZZZZNS0_10put_kernelERNS_14TensorIteratorERKNS_10TensorBaseEbENKUlvE_clEvENKUlvE2_clEvENKUlvE_clEvENKUlvE0_clEvEUlRllE0_EEvS4_S7_RKT1_EUliE_EEvlSE_,"a",@progbits
	.sectionflags	@""
	.align	4
.nv.constant0._ZN2at6native24index_elementwise_kernelILi128ELi4EZNS0_20cuda_take_put_kernelIllZZZZZNS0_10put_kernelERNS_14TensorIteratorERKNS_10TensorBaseEbENKUlvE_clEvENKUlvE2_clEvENKUlvE_clEvENKUlvE0_clEvEUlRllE0_EEvS4_S7_RKT1_EUliE_EEvlSE_:
	.zero		1488


//--------------------- .nv.constant0._ZN2at6native24index_elementwise_kernelILi128ELi4EZNS0_20cuda_take_put_kernelIllZZZZZNS0_10put_kernelERNS_14TensorIteratorERKNS_10TensorBaseEbENKUlvE_clEvENKUlvE2_clEvENKUlvE_clEvENKUlvE0_clEvEUlRllE_EEvS4_S7_RKT1_EUliE_EEvlSE_ --------------------------
	.section	.nv.constant0._ZN2at6native24index_elementwise_kernelILi128ELi4EZNS0_20cuda_take_put_kernelIllZZZZZNS0_10put_kernelERNS_14TensorIteratorERKNS_10TensorBaseEbENKUlvE_clEvENKUlvE2_clEvENKUlvE_clEvENKUlvE0_clEvEUlRllE_EEvS4_S7_RKT1_EUliE_EEvlSE_,"a",@progbits
	.sectionflags	@""
	.align	4
.nv.constant0._ZN2at6native24index_elementwise_kernelILi128ELi4EZNS0_20cuda_take_put_kernelIllZZZZZNS0_10put_kernelERNS_14TensorIteratorERKNS_10TensorBaseEbENKUlvE_clEvENKUlvE2_clEvENKUlvE_clEvENKUlvE0_clEvEUlRllE_EEvS4_S7_RKT1_EUliE_EEvlSE_:
	.zero		1496


//--------------------- .nv.constant0._ZN2at6native24index_elementwise_kernelILi128ELi4EZNS0_20cuda_take_put_kernelIliZZZZZNS0_10put_kernelERNS_14TensorIteratorERKNS_10TensorBaseEbENKUlvE_clEvENKUlvE2_clEvENKUlvE_clEvENKUlvE_clEvEUlRliE0_EEvS4_S7_RKT1_EUliE_EEvlSE_ --------------------------
	.section	.nv.constant0._ZN2at6native24index_elementwise_kernelILi128ELi4EZNS0_20cuda_take_put_kernelIliZZZZZNS0_10put_kernelERNS_14TensorIteratorERKNS_10TensorBaseEbENKUlvE_clEvENKUlvE2_clEvENKUlvE_clEvENKUlvE_clEvEUlRliE0_EEvS4_S7_RKT1_EUliE_EEvlSE_,"a",@progbits
	.sectionflags	@""
	.align	4
.nv.constant0._ZN2at6native24index_elementwise_kernelILi128ELi4EZNS0_20cuda_take_put_kernelIliZZZZZNS0_10put_kernelERNS_14TensorIteratorERKNS_10TensorBaseEbENKUlvE_clEvENKUlvE2_clEvENKUlvE_clEvENKUlvE_clEvEUlRliE0_EEvS4_S7_RKT1_EUliE_EEvlSE_:
	.zero		1480


//--------------------- .nv.constant0._ZN2at6native24index_elementwise_kernelILi128ELi4EZNS0_20cuda_take_put_kernelIliZZZZZNS0_10put_kernelERNS_14TensorIteratorERKNS_10TensorBaseEbENKUlvE_clEvENKUlvE2_clEvENKUlvE_clEvENKUlvE_clEvEUlRliE_EEvS4_S7_RKT1_EUliE_EEvlSE_ --------------------------
	.section	.nv.constant0._ZN2at6native24index_elementwise_kernelILi128ELi4EZNS0_20cuda_take_put_kernelIliZZZZZNS0_10put_kernelERNS_14TensorIteratorERKNS_10TensorBaseEbENKUlvE_clEvENKUlvE2_clEvENKUlvE_clEvENKUlvE_clEvEUlRliE_EEvS4_S7_RKT1_EUliE_EEvlSE_,"a",@progbits
	.sectionflags	@""
	.align	4
.nv.constant0._ZN2at6native24index_elementwise_kernelILi128ELi4EZNS0_20cuda_take_put_kernelIliZZZZZNS0_10put_kernelERNS_14TensorIteratorERKNS_10TensorBaseEbENKUlvE_clEvENKUlvE2_clEvENKUlvE_clEvENKUlvE_clEvEUlRliE_EEvS4_S7_RKT1_EUliE_EEvlSE_:
	.zero		1488


//--------------------- .nv.constant0._ZN2at6native24index_elementwise_kernelILi128ELi4EZNS0_20cuda_take_put_kernelIilZZZZZNS0_10put_kernelERNS_14TensorIteratorERKNS_10TensorBaseEbENKUlvE_clEvENKUlvE1_clEvENKUlvE_clEvENKUlvE0_clEvEUlRilE0_EEvS4_S7_RKT1_EUliE_EEvlSE_ --------------------------
	.section	.nv.constant0._ZN2at6native24index_elementwise_kernelILi128ELi4EZNS0_20cuda_take_put_kernelIilZZZZZNS0_10put_kernelERNS_14TensorIteratorERKNS_10TensorBaseEbENKUlvE_clEvENKUlvE1_clEvENKUlvE_clEvENKUlvE0_clEvEUlRilE0_EEvS4_S7_RKT1_EUliE_EEvlSE_,"a",@progbits
	.sectionflags	@""
	.align	4
.nv.constant0._ZN2at6native24index_elementwise_kernelILi128ELi4EZNS0_20cuda_take_put_kernelIilZZZZZNS0_10put_kernelERNS_14TensorIteratorERKNS_10TensorBaseEbENKUlvE_clEvENKUlvE1_clEvENKUlvE_clEvENKUlvE0_clEvEUlRilE0_EEvS4_S7_RKT1_EUliE_EEvlSE_:
	.zero		1488


//--------------------- .nv.constant0._ZN2at6native24index_elementwise_kernelILi128ELi4EZNS0_20cuda_take_put_kernelIilZZZZZNS0_10put_kernelERNS_14TensorIteratorERKNS_10TensorBaseEbENKUlvE_clEvENKUlvE1_clEvENKUlvE_clEvENKUlvE0_clEvEUlRilE_EEvS4_S7_RKT1_EUliE_EEvlSE_ --------------------------
	.section	.nv.constant0._ZN2at6native24index_elementwise_kernelILi128ELi4EZNS0_20cuda_take_put_kernelIilZZZZZNS0_10put_kernelERNS_14TensorIteratorERKNS_10TensorBaseEbENKUlvE_clEvENKUlvE1_clEvENKUlvE_clEvENKUlvE0_clEvEUlRilE_EEvS4_S7_RKT1_EUliE_EEvlSE_,"a",@progbits
	.sectionflags	@""
	.align	4
.nv.constant0._ZN2at6native24index_elementwise_kernelILi128ELi4EZNS0_20cuda_take_put_kernelIilZZZZZNS0_10put_kernelERNS_14TensorIteratorERKNS_10TensorBaseEbENKUlvE_clEvENKUlvE1_clEvENKUlvE_clEvENKUlvE0_clEvEUlRilE_EEvS4_S7_RKT1_EUliE_EEvlSE_:
	.zero		1496


//--------------------- .nv.constant0._ZN2at6native24index_elementwise_kernelILi128ELi4EZNS0_20cuda_take_put_kernelIiiZZZZZNS0_10put_kernelERNS_14TensorIteratorERKNS_10TensorBaseEbENKUlvE_clEvENKUlvE1_clEvENKUlvE_clEvENKUlvE_clEvEUlRiiE0_EEvS4_S7_RKT1_EUliE_EEvlSE_ --------------------------
	.section	.nv.constant0._ZN2at6native24index_elementwise_kernelILi128ELi4EZNS0_20cuda_take_put_kernelIiiZZZZZNS0_10put_kernelERNS_14TensorIteratorERKNS_10TensorBaseEbENKUlvE_clEvENKUlvE1_clEvENKUlvE_clEvENKUlvE_clEvEUlRiiE0_EEvS4_S7_RKT1_EUliE_EEvlSE_,"a",@progbits
	.sectionflags	@""
	.align	4
.nv.constant0._ZN2at6native24index_elementwise_kernelILi128ELi4EZNS0_20cuda_take_put_kernelIiiZZZZZNS0_10put_kernelERNS_14TensorIteratorERKNS_10TensorBaseEbENKUlvE_clEvENKUlvE1_clEvENKUlvE_clEvENKUlvE_clEvEUlRiiE0_EEvS4_S7_RKT1_EUliE_EEvlSE_:
	.zero		1480


//--------------------- .nv.constant0._ZN2at6native24index_elementwise_kernelILi128ELi4EZNS0_20cuda_take_put_kernelIiiZZZZZNS0_10put_kernelERNS_14TensorIteratorERKNS_10TensorBaseEbENKUlvE_clEvENKUlvE1_clEvENKUlvE_clEvENKUlvE_clEvEUlRiiE_EEvS4_S7_RKT1_EUliE_EEvlSE_ --------------------------
	.section	.nv.constant0._ZN2at6native24index_elementwise_kernelILi128ELi4EZNS0_20cuda_take_put_kernelIiiZZZZZNS0_10put_kernelERNS_14TensorIteratorERKNS_10TensorBaseEbENKUlvE_clEvENKUlvE1_clEvENKUlvE_clEvENKUlvE_clEvEUlRiiE_EEvS4_S7_RKT1_EUliE_EEvlSE_,"a",@progbits
	.sectionflags	@""
	.align	4
.nv.constant0._ZN2at6native24index_elementwise_kernelILi128ELi4EZNS0_20cuda_take_put_kernelIiiZZZZZNS0_10put_kernelERNS_14TensorIteratorERKNS_10TensorBaseEbENKUlvE_clEvENKUlvE1_clEvENKUlvE_clEvENKUlvE_clEvEUlRiiE_EEvS4_S7_RKT1_EUliE_EEvlSE_:
	.zero		1488


//--------------------- .nv.constant0._ZN2at6native24index_elementwise_kernelILi128ELi4EZNS0_20cuda_take_put_kernelIalZZZZZNS0_10put_kernelERNS_14TensorIteratorERKNS_10TensorBaseEbENKUlvE_clEvENKUlvE0_clEvENKUlvE_clEvENKUlvE0_clEvEUlRalE0_EEvS4_S7_RKT1_EUliE_EEvlSE_ --------------------------
	.section	.nv.constant0._ZN2at6native24index_elementwise_kernelILi128ELi4EZNS0_20cuda_take_put_kernelIalZZZZZNS0_10put_kernelERNS_14TensorIteratorERKNS_10TensorBaseEbENKUlvE_clEvENKUlvE0_clEvENKUlvE_clEvENKUlvE0_clEvEUlRalE0_EEvS4_S7_RKT1_EUliE_EEvlSE_,"a",@progbits
	.sectionflags	@""
	.align	4
.nv.constant0._ZN2at6native24index_elementwise_kernelILi128ELi4EZNS0_20cuda_take_put_kernelIalZZZZZNS0_10put_kernelERNS_14TensorIteratorERKNS_10TensorBaseEbENKUlvE_clEvENKUlvE0_clEvENKUlvE_clEvENKUlvE0_clEvEUlRalE0_EEvS4_S7_RKT1_EUliE_EEvlSE_:
	.zero		1488


//--------------------- .nv.constant0._ZN2at6native24index_elementwise_kernelILi128ELi4EZNS0_20cuda_take_put_kernelIalZZZZZNS0_10put_kernelERNS_14TensorIteratorERKNS_10TensorBaseEbENKUlvE_clEvENKUlvE0_clEvENKUlvE_clEvENKUlvE0_clEvEUlRalE_EEvS4_S7_RKT1_EUliE_EEvlSE_ --------------------------
	.section	.nv.constant0._ZN2at6native24index_elementwise_kernelILi128ELi4EZNS0_20cuda_take_put_kernelIalZZZZZNS0_10put_kernelERNS_14TensorIteratorERKNS_10TensorBaseEbENKUlvE_clEvENKUlvE0_clEvENKUlvE_clEvENKUlvE0_clEvEUlRalE_EEvS4_S7_RKT1_EUliE_EEvlSE_,"a",@progbits
	.sectionflags	@""
	.align	4
.nv.constant0._ZN2at6native24index_elementwise_kernelILi128ELi4EZNS0_20cuda_take_put_kernelIalZZZZZNS0_10put_kernelERNS_14TensorIteratorERKNS_10TensorBaseEbENKUlvE_clEvENKUlvE0_clEvENKUlvE_clEvENKUlvE0_clEvEUlRalE_EEvS4_S7_RKT1_EUliE_EEvlSE_:
	.zero		1496


//--------------------- .nv.constant0._ZN2at6native24index_elementwise_kernelILi128ELi4EZNS0_20cuda_take_put_kernelIaiZZZZZNS0_10put_kernelERNS_14TensorIteratorERKNS_10TensorBaseEbENKUlvE_clEvENKUlvE0_clEvENKUlvE_clEvENKUlvE_clEvEUlRaiE0_EEvS4_S7_RKT1_EUliE_EEvlSE_ --------------------------
	.section	.nv.constant0._ZN2at6native24index_elementwise_kernelILi128ELi4EZNS0_20cuda_take_put_kernelIaiZZZZZNS0_10put_kernelERNS_14TensorIteratorERKNS_10TensorBaseEbENKUlvE_clEvENKUlvE0_clEvENKUlvE_clEvENKUlvE_clEvEUlRaiE0_EEvS4_S7_RKT1_EUliE_EEvlSE_,"a",@progbits
	.sectionflags	@""
	.align	4
.nv.constant0._ZN2at6native24index_elementwise_kernelILi128ELi4EZNS0_20cuda_take_put_kernelIaiZZZZZNS0_10put_kernelERNS_14TensorIteratorERKNS_10TensorBaseEbENKUlvE_clEvENKUlvE0_clEvENKUlvE_clEvENKUlvE_clEvEUlRaiE0_EEvS4_S7_RKT1_EUliE_EEvlSE_:
	.zero		1480


//--------------------- .nv.constant0._ZN2at6native24index_elementwise_kernelILi128ELi4EZNS0_20cuda_take_put_kernelIaiZZZZZNS0_10put_kernelERNS_14TensorIteratorERKNS_10TensorBaseEbENKUlvE_clEvENKUlvE0_clEvENKUlvE_clEvENKUlvE_clEvEUlRaiE_EEvS4_S7_RKT1_EUliE_EEvlSE_ --------------------------
	.section	.nv.constant0._ZN2at6native24index_elementwise_kernelILi128ELi4EZNS0_20cuda_take_put_kernelIaiZZZZZNS0_10put_kernelERNS_14TensorIteratorERKNS_10TensorBaseEbENKUlvE_clEvENKUlvE0_clEvENKUlvE_clEvENKUlvE_clEvEUlRaiE_EEvS4_S7_RKT1_EUliE_EEvlSE_,"a",@progbits
	.sectionflags	@""
	.align	4
.nv.constant0._ZN2at6native24index_elementwise_kernelILi128ELi4EZNS0_20cuda_take_put_kernelIaiZZZZZNS0_10put_kernelERNS_14TensorIteratorERKNS_10TensorBaseEbENKUlvE_clEvENKUlvE0_clEvENKUlvE_clEvENKUlvE_clEvEUlRaiE_EEvS4_S7_RKT1_EUliE_EEvlSE_:
	.zero		1488


//--------------------- .nv.constant0._ZN2at6native24index_elementwise_kernelILi128ELi4EZNS0_20cuda_take_put_kernelIhlZZZZZNS0_10put_kernelERNS_14TensorIteratorERKNS_10TensorBaseEbENKUlvE_clEvENKUlvE_clEvENKUlvE_clEvENKUlvE0_clEvEUlRhlE0_EEvS4_S7_RKT1_EUliE_EEvlSE_ --------------------------
	.section	.nv.constant0._ZN2at6native24index_elementwise_kernelILi128ELi4EZNS0_20cuda_take_put_kernelIhlZZZZZNS0_10put_kernelERNS_14TensorIteratorERKNS_10TensorBaseEbENKUlvE_clEvENKUlvE_clEvENKUlvE_clEvENKUlvE0_clEvEUlRhlE0_EEvS4_S7_RKT1_EUliE_EEvlSE_,"a",@progbits
	.sectionflags	@""
	.align	4
.nv.constant0._ZN2at6native24index_elementwise_kernelILi128ELi4EZNS0_20cuda_take_put_kernelIhlZZZZZNS0_10put_kernelERNS_14TensorIteratorERKNS_10TensorBaseEbENKUlvE_clEvENKUlvE_clEvENKUlvE_clEvENKUlvE0_clEvEUlRhlE0_EEvS4_S7_RKT1_EUliE_EEvlSE_:
	.zero		1488


//--------------------- .nv.constant0._ZN2at6native24index_elementwise_kernelILi128ELi4EZNS0_20cuda_take_put_kernelIhlZZZZZNS0_10put_kernelERNS_14TensorIteratorERKNS_10TensorBaseEbENKUlvE_clEvENKUlvE_clEvENKUlvE_clEvENKUlvE0_clEvEUlRhlE_EEvS4_S7_RKT1_EUliE_EEvlSE_ --------------------------
	.section	.nv.constant0._ZN2at6native24index_elementwise_kernelILi128ELi4EZNS0_20cuda_take_put_kernelIhlZZZZZNS0_10put_kernelERNS_14TensorIteratorERKNS_10TensorBaseEbENKUlvE_clEvENKUlvE_clEvENKUlvE_clEvENKUlvE0_clEvEUlRhlE_EEvS4_S7_RKT1_EUliE_EEvlSE_,"a",@progbits
	.sectionflags	@""
	.align	4
.nv.constant0._ZN2at6native24index_elementwise_kernelILi128ELi4EZNS0_20cuda_take_put_kernelIhlZZZZZNS0_10put_kernelERNS_14TensorIteratorERKNS_10TensorBaseEbENKUlvE_clEvENKUlvE_clEvENKUlvE_clEvENKUlvE0_clEvEUlRhlE_EEvS4_S7_RKT1_EUliE_EEvlSE_:
	.zero		1496


//--------------------- .nv.constant0._ZN2at6native24index_elementwise_kernelILi128ELi4EZNS0_20cuda_take_put_kernelIhiZZZZZNS0_10put_kernelERNS_14TensorIteratorERKNS_10TensorBaseEbENKUlvE_clEvENKUlvE_clEvENKUlvE_clEvENKUlvE_clEvEUlRhiE0_EEvS4_S7_RKT1_EUliE_EEvlSE_ --------------------------
	.section	.nv.constant0._ZN2at6native24index_elementwise_kernelILi128ELi4EZNS0_20cuda_take_put_kernelIhiZZZZZNS0_10put_kernelERNS_14TensorIteratorERKNS_10TensorBaseEbENKUlvE_clEvENKUlvE_clEvENKUlvE_clEvENKUlvE_clEvEUlRhiE0_EEvS4_S7_RKT1_EUliE_EEvlSE_,"a",@progbits
	.sectionflags	@""
	.align	4
.nv.constant0._ZN2at6native24index_elementwise_kernelILi128ELi4EZNS0_20cuda_take_put_kernelIhiZZZZZNS0_10put_kernelERNS_14TensorIteratorERKNS_10TensorBaseEbENKUlvE_clEvENKUlvE_clEvENKUlvE_clEvENKUlvE_clEvEUlRhiE0_EEvS4_S7_RKT1_EUliE_EEvlSE_:
	.zero		1480


//--------------------- .nv.constant0._ZN2at6native24index_elementwise_kernelILi128ELi4EZNS0_20cuda_take_put_kernelIhiZZZZZNS0_10put_kernelERNS_14TensorIteratorERKNS_10TensorBaseEbENKUlvE_clEvENKUlvE_clEvENKUlvE_clEvENKUlvE_clEvEUlRhiE_EEvS4_S7_RKT1_EUliE_EEvlSE_ --------------------------
	.section	.nv.constant0._ZN2at6native24index_elementwise_kernelILi128ELi4EZNS0_20cuda_take_put_kernelIhiZZZZZNS0_10put_kernelERNS_14TensorIteratorERKNS_10TensorBaseEbENKUlvE_clEvENKUlvE_clEvENKUlvE_clEvENKUlvE_clEvEUlRhiE_EEvS4_S7_RKT1_EUliE_EEvlSE_,"a",@progbits
	.sectionflags	@""
	.align	4
.nv.constant0._ZN2at6native24index_elementwise_kernelILi128ELi4EZNS0_20cuda_take_put_kernelIhiZZZZZNS0_10put_kernelERNS_14TensorIteratorERKNS_10TensorBaseEbENKUlvE_clEvENKUlvE_clEvENKUlvE_clEvENKUlvE_clEvEUlRhiE_EEvS4_S7_RKT1_EUliE_EEvlSE_:
	.zero		1488


//--------------------- .nv.constant0._ZN2at6native24index_elementwise_kernelILi128ELi4EZNS0_16gpu_index_kernelIZZZNS0_31index_put_kernel_quantized_cudaERNS_14TensorIteratorEN3c108ArrayRefIlEES7_bdiENKUlvE_clEvENKUlvE3_clEvEUlPcPKclE_EEvRNS_18TensorIteratorBaseES7_S7_RKT_bEUliE_EEvlT1_ --------------------------
	.section	.nv.constant0._ZN2at6native24index_elementwise_kernelILi128ELi4EZNS0_16gpu_index_kernelIZZZNS0_31index_put_kernel_quantized_cudaERNS_14TensorIteratorEN3c108ArrayRefIlEES7_bdiENKUlvE_clEvENKUlvE3_clEvEUlPcPKclE_EEvRNS_18TensorIteratorBaseES7_S7_RKT_bEUliE_EEvlT1_,"a",@progbits
	.sectionflags	@""
	.align	4
.nv.constant0._ZN2at6native24index_elementwise_kernelILi128ELi4EZNS0_16gpu_index_kernelIZZZNS0_31index_put_kernel_quantized_cudaERNS_14TensorIteratorEN3c108ArrayRefIlEES7_bdiENKUlvE_clEvENKUlvE3_clEvEUlPcPKclE_EEvRNS_18TensorIteratorBaseES7_S7_RKT_bEUliE_EEvlT1_:
	.zero		1792


//--------------------- .nv.constant0._ZN2at6native24index_elementwise_kernelILi128ELi4EZNS0_16gpu_index_kernelIZZZNS0_31index_put_kernel_quantized_cudaERNS_14TensorIteratorEN3c108ArrayRefIlEES7_bdiENKUlvE_clEvENKUlvE2_clEvEUlPcPKclE_EEvRNS_18TensorIteratorBaseES7_S7_RKT_bEUliE_EEvlT1_ --------------------------
	.section	.nv.constant0._ZN2at6native24index_elementwise_kernelILi128ELi4EZNS0_16gpu_index_kernelIZZZNS0_31index_put_kernel_quantized_cudaERNS_14TensorIteratorEN3c108ArrayRefIlEES7_bdiENKUlvE_clEvENKUlvE2_clEvEUlPcPKclE_EEvRNS_18TensorIteratorBaseES7_S7_RKT_bEUliE_EEvlT1_,"a",@progbits
	.sectionflags	@""
	.align	4
.nv.constant0._ZN2at6native24index_elementwise_kernelILi128ELi4EZNS0_16gpu_index_kernelIZZZNS0_31index_put_kernel_quantized_cudaERNS_14TensorIteratorEN3c108ArrayRefIlEES7_bdiENKUlvE_clEvENKUlvE2_clEvEUlPcPKclE_EEvRNS_18TensorIteratorBaseES7_S7_RKT_bEUliE_EEvlT1_:
	.zero		1792


//--------------------- .nv.constant0._ZN2at6native24index_elementwise_kernelILi128ELi4EZNS0_16gpu_index_kernelIZZZNS0_31index_put_kernel_quantized_cudaERNS_14TensorIteratorEN3c108ArrayRefIlEES7_bdiENKUlvE_clEvENKUlvE1_clEvEUlPcPKclE_EEvRNS_18TensorIteratorBaseES7_S7_RKT_bEUliE_EEvlT1_ --------------------------
	.section	.nv.constant0._ZN2at6native24index_elementwise_kernelILi128ELi4EZNS0_16gpu_index_kernelIZZZNS0_31index_put_kernel_quantized_cudaERNS_14TensorIteratorEN3c108ArrayRefIlEES7_bdiENKUlvE_clEvENKUlvE1_clEvEUlPcPKclE_EEvRNS_18TensorIteratorBaseES7_S7_RKT_bEUliE_EEvlT1_,"a",@progbits
	.sectionflags	@""
	.align	4
.nv.constant0._ZN2at6native24index_elementwise_kernelILi128ELi4EZNS0_16gpu_index_kernelIZZZNS0_31index_put_kernel_quantized_cudaERNS_14TensorIteratorEN3c108ArrayRefIlEES7_bdiENKUlvE_clEvENKUlvE1_clEvEUlPcPKclE_EEvRNS_18TensorIteratorBaseES7_S7_RKT_bEUliE_EEvlT1_:
	.zero		1792


//--------------------- .nv.constant0._ZN2at6native24index_elementwise_kernelILi128ELi4EZNS0_16gpu_index_kernelIZZZNS0_31index_put_kernel_quantized_cudaERNS_14TensorIteratorEN3c108ArrayRefIlEES7_bdiENKUlvE_clEvENKUlvE0_clEvEUlPcPKclE_EEvRNS_18TensorIteratorBaseES7_S7_RKT_bEUliE_EEvlT1_ --------------------------
	.section	.nv.constant0._ZN2at6native24index_elementwise_kernelILi128ELi4EZNS0_16gpu_index_kernelIZZZNS0_31index_put_kernel_quantized_cudaERNS_14TensorIteratorEN3c108ArrayRefIlEES7_bdiENKUlvE_clEvENKUlvE0_clEvEUlPcPKclE_EEvRNS_18TensorIteratorBaseES7_S7_RKT_bEUliE_EEvlT1_,"a",@progbits
	.sectionflags	@""
	.align	4
.nv.constant0._ZN2at6native24index_elementwise_kernelILi128ELi4EZNS0_16gpu_index_kernelIZZZNS0_31index_put_kernel_quantized_cudaERNS_14TensorIteratorEN3c108ArrayRefIlEES7_bdiENKUlvE_clEvENKUlvE0_clEvEUlPcPKclE_EEvRNS_18TensorIteratorBaseES7_S7_RKT_bEUliE_EEvlT1_:
	.zero		1792


//--------------------- .nv.constant0._ZN2at6native24index_elementwise_kernelILi128ELi4EZNS0_16gpu_index_kernelIZZZNS0_31index_put_kernel_quantized_cudaERNS_14TensorIteratorEN3c108ArrayRefIlEES7_bdiENKUlvE_clEvENKUlvE_clEvEUlPcPKclE_EEvRNS_18TensorIteratorBaseES7_S7_RKT_bEUliE_EEvlT1_ --------------------------
	.section	.nv.constant0._ZN2at6native24index_elementwise_kernelILi128ELi4EZNS0_16gpu_index_kernelIZZZNS0_31index_put_kernel_quantized_cudaERNS_14TensorIteratorEN3c108ArrayRefIlEES7_bdiENKUlvE_clEvENKUlvE_clEvEUlPcPKclE_EEvRNS_18TensorIteratorBaseES7_S7_RKT_bEUliE_EEvlT1_,"a",@progbits
	.sectionflags	@""
	.align	4
.nv.constant0._ZN2at6native24index_elementwise_kernelILi128ELi4EZNS0_16gpu_index_kernelIZZZNS0_31index_put_kernel_quantized_cudaERNS_14TensorIteratorEN3c108ArrayRefIlEES7_bdiENKUlvE_clEvENKUlvE_clEvEUlPcPKclE_EEvRNS_18TensorIteratorBaseES7_S7_RKT_bEUliE_EEvlT1_:
	.zero		1792


//--------------------- .nv.constant0._ZN2at6native24index_elementwise_kernelILi128ELi4EZNS0_16gpu_index_kernelIZNS0_21index_put_kernel_implINS0_10OpaqueTypeILi16EEEEEvRNS_14TensorIteratorEN3c108ArrayRefIlEESA_EUlPcPKclE_EEvRNS_18TensorIteratorBaseESA_SA_RKT_bEUliE_EEvlT1_ --------------------------
	.section	.nv.constant0._ZN2at6native24index_elementwise_kernelILi128ELi4EZNS0_16gpu_index_kernelIZNS0_21index_put_kernel_implINS0_10OpaqueTypeILi16EEEEEvRNS_14TensorIteratorEN3c108ArrayRefIlEESA_EUlPcPKclE_EEvRNS_18TensorIteratorBaseESA_SA_RKT_bEUliE_EEvlT1_,"a",@progbits
	.sectionflags	@""
	.align	4
.nv.constant0._ZN2at6native24index_elementwise_kernelILi128ELi4EZNS0_16gpu_index_kernelIZNS0_21index_put_kernel_implINS0_10OpaqueTypeILi16EEEEEvRNS_14TensorIteratorEN3c108ArrayRefIlEESA_EUlPcPKclE_EEvRNS_18TensorIteratorBaseESA_SA_RKT_bEUliE_EEvlT1_:
	.zero		1776


//--------------------- .nv.constant0._ZN2at6native24index_elementwise_kernelILi128ELi4EZNS0_16gpu_index_kernelIZNS0_21index_put_kernel_implINS0_10OpaqueTypeILi2EEEEEvRNS_14TensorIteratorEN3c108ArrayRefIlEESA_EUlPcPKclE_EEvRNS_18TensorIteratorBaseESA_SA_RKT_bEUliE_EEvlT1_ --------------------------
	.section	.nv.constant0._ZN2at6native24index_elementwise_kernelILi128ELi4EZNS0_16gpu_index_kernelIZNS0_21index_put_kernel_implINS0_10OpaqueTypeILi2EEEEEvRNS_14TensorIteratorEN3c108ArrayRefIlEESA_EUlPcPKclE_EEvRNS_18TensorIteratorBaseESA_SA_RKT_bEUliE_EEvlT1_,"a",@progbits
	.sectionflags	@""
	.align	4
.nv.constant0._ZN2at6native24index_elementwise_kernelILi128ELi4EZNS0_16gpu_index_kernelIZNS0_21index_put_kernel_implINS0_10OpaqueTypeILi2EEEEEvRNS_14TensorIteratorEN3c108ArrayRefIlEESA_EUlPcPKclE_EEvRNS_18TensorIteratorBaseESA_SA_RKT_bEUliE_EEvlT1_:
	.zero		1776


//--------------------- .nv.constant0._ZN2at6native24index_elementwise_kernelILi128ELi4EZNS0_16gpu_index_kernelIZNS0_21index_put_kernel_implINS0_10OpaqueTypeILi8EEEEEvRNS_14TensorIteratorEN3c108ArrayRefIlEESA_EUlPcPKclE_EEvRNS_18TensorIteratorBaseESA_SA_RKT_bEUliE_EEvlT1_ --------------------------
	.section	.nv.constant0._ZN2at6native24index_elementwise_kernelILi128ELi4EZNS0_16gpu_index_kernelIZNS0_21index_put_kernel_implINS0_10OpaqueTypeILi8EEEEEvRNS_14TensorIteratorEN3c108ArrayRefIlEESA_EUlPcPKclE_EEvRNS_18TensorIteratorBaseESA_SA_RKT_bEUliE_EEvlT1_,"a",@progbits
	.sectionflags	@""
	.align	4
.nv.constant0._ZN2at6native24index_elementwise_kernelILi128ELi4EZNS0_16gpu_index_kernelIZNS0_21index_put_kernel_implINS0_10OpaqueTypeILi8EEEEEvRNS_14TensorIteratorEN3c108ArrayRefIlEESA_EUlPcPKclE_EEvRNS_18TensorIteratorBaseESA_SA_RKT_bEUliE_EEvlT1_:
	.zero		1776


//--------------------- .nv.constant0._ZN2at6native24index_elementwise_kernelILi128ELi4EZNS0_16gpu_index_kernelIZNS0_21index_put_kernel_implINS0_10OpaqueTypeILi4EEEEEvRNS_14TensorIteratorEN3c108ArrayRefIlEESA_EUlPcPKclE_EEvRNS_18TensorIteratorBaseESA_SA_RKT_bEUliE_EEvlT1_ --------------------------
	.section	.nv.constant0._ZN2at6native24index_elementwise_kernelILi128ELi4EZNS0_16gpu_index_kernelIZNS0_21index_put_kernel_implINS0_10OpaqueTypeILi4EEEEEvRNS_14TensorIteratorEN3c108ArrayRefIlEESA_EUlPcPKclE_EEvRNS_18TensorIteratorBaseESA_SA_RKT_bEUliE_EEvlT1_,"a",@progbits
	.sectionflags	@""
	.align	4
.nv.constant0._ZN2at6native24index_elementwise_kernelILi128ELi4EZNS0_16gpu_index_kernelIZNS0_21index_put_kernel_implINS0_10OpaqueTypeILi4EEEEEvRNS_14TensorIteratorEN3c108ArrayRefIlEESA_EUlPcPKclE_EEvRNS_18TensorIteratorBaseESA_SA_RKT_bEUliE_EEvlT1_:
	.zero		1776


//--------------------- .nv.constant0._ZN2at6native24index_elementwise_kernelILi128ELi4EZNS0_16gpu_index_kernelIZNS0_21index_put_kernel_implINS0_10OpaqueTypeILi1EEEEEvRNS_14TensorIteratorEN3c108ArrayRefIlEESA_EUlPcPKclE_EEvRNS_18TensorIteratorBaseESA_SA_RKT_bEUliE_EEvlT1_ --------------------------
	.section	.nv.constant0._ZN2at6native24index_elementwise_kernelILi128ELi4EZNS0_16gpu_index_kernelIZNS0_21index_put_kernel_implINS0_10OpaqueTypeILi1EEEEEvRNS_14TensorIteratorEN3c108ArrayRefIlEESA_EUlPcPKclE_EEvRNS_18TensorIteratorBaseESA_SA_RKT_bEUliE_EEvlT1_,"a",@progbits
	.sectionflags	@""
	.align	4
.nv.constant0._ZN2at6native24index_elementwise_kernelILi128ELi4EZNS0_16gpu_index_kernelIZNS0_21index_put_kernel_implINS0_10OpaqueTypeILi1EEEEEvRNS_14TensorIteratorEN3c108ArrayRefIlEESA_EUlPcPKclE_EEvRNS_18TensorIteratorBaseESA_SA_RKT_bEUliE_EEvlT1_:
	.zero		1776


//--------------------- .nv.constant0._ZN2at6native24index_elementwise_kernelILi128ELi4EZNS0_22index_copy_kernel_implINS0_10OpaqueTypeILi16EEEEEvRNS_14TensorIteratorElllEUliE_EEvlT1_ --------------------------
	.section	.nv.constant0._ZN2at6native24index_elementwise_kernelILi128ELi4EZNS0_22index_copy_kernel_implINS0_10OpaqueTypeILi16EEEEEvRNS_14TensorIteratorElllEUliE_EEvlT1_,"a",@progbits
	.sectionflags	@""
	.align	4
.nv.constant0._ZN2at6native24index_elementwise_kernelILi128ELi4EZNS0_22index_copy_kernel_implINS0_10OpaqueTypeILi16EEEEEvRNS_14TensorIteratorElllEUliE_EEvlT1_:
	.zero		1184


//--------------------- .nv.constant0._ZN2at6native24index_elementwise_kernelILi128ELi4EZNS0_22index_copy_kernel_implINS0_10OpaqueTypeILi2EEEEEvRNS_14TensorIteratorElllEUliE_EEvlT1_ --------------------------
	.section	.nv.constant0._ZN2at6native24index_elementwise_kernelILi128ELi4EZNS0_22index_copy_kernel_implINS0_10OpaqueTypeILi2EEEEEvRNS_14TensorIteratorElllEUliE_EEvlT1_,"a",@progbits
	.sectionflags	@""
	.align	4
.nv.constant0._ZN2at6native24index_elementwise_kernelILi128ELi4EZNS0_22index_copy_kernel_implINS0_10OpaqueTypeILi2EEEEEvRNS_14TensorIteratorElllEUliE_EEvlT1_:
	.zero		1184


//--------------------- .nv.constant0._ZN2at6native24index_elementwise_kernelILi128ELi4EZNS0_22index_copy_kernel_implINS0_10OpaqueTypeILi8EEEEEvRNS_14TensorIteratorElllEUliE_EEvlT1_ --------------------------
	.section	.nv.constant0._ZN2at6native24index_elementwise_kernelILi128ELi4EZNS0_22index_copy_kernel_implINS0_10OpaqueTypeILi8EEEEEvRNS_14TensorIteratorElllEUliE_EEvlT1_,"a",@progbits
	.sectionflags	@""
	.align	4
.nv.constant0._ZN2at6native24index_elementwise_kernelILi128ELi4EZNS0_22index_copy_kernel_implINS0_10OpaqueTypeILi8EEEEEvRNS_14TensorIteratorElllEUliE_EEvlT1_:
	.zero		1184


//--------------------- .nv.constant0._ZN2at6native24index_elementwise_kernelILi128ELi4EZNS0_22index_copy_kernel_implINS0_10OpaqueTypeILi4EEEEEvRNS_14TensorIteratorElllEUliE_EEvlT1_ --------------------------
	.section	.nv.constant0._ZN2at6native24index_elementwise_kernelILi128ELi4EZNS0_22index_copy_kernel_implINS0_10OpaqueTypeILi4EEEEEvRNS_14TensorIteratorElllEUliE_EEvlT1_,"a",@progbits
	.sectionflags	@""
	.align	4
.nv.constant0._ZN2at6native24index_elementwise_kernelILi128ELi4EZNS0_22index_copy_kernel_implINS0_10OpaqueTypeILi4EEEEEvRNS_14TensorIteratorElllEUliE_EEvlT1_:
	.zero		1184


//--------------------- .nv.constant0._ZN2at6native24index_elementwise_kernelILi128ELi4EZNS0_22index_copy_kernel_implINS0_10OpaqueTypeILi1EEEEEvRNS_14TensorIteratorElllEUliE_EEvlT1_ --------------------------
	.section	.nv.constant0._ZN2at6native24index_elementwise_kernelILi128ELi4EZNS0_22index_copy_kernel_implINS0_10OpaqueTypeILi1EEEEEvRNS_14TensorIteratorElllEUliE_EEvlT1_,"a",@progbits
	.sectionflags	@""
	.align	4
.nv.constant0._ZN2at6native24index_elementwise_kernelILi128ELi4EZNS0_22index_copy_kernel_implINS0_10OpaqueTypeILi1EEEEEvRNS_14TensorIteratorElllEUliE_EEvlT1_:
	.zero		1184


//--------------------- .nv.constant0._ZN2at6native24index_elementwise_kernelILi128ELi4EZNS0_22index_fill_kernel_implINS0_10OpaqueTypeILi16EEEEEvRNS_14TensorIteratorElllT_EUliE_EEvlT1_ --------------------------
	.section	.nv.constant0._ZN2at6native24index_elementwise_kernelILi128ELi4EZNS0_22index_fill_kernel_implINS0_10OpaqueTypeILi16EEEEEvRNS_14TensorIteratorElllT_EUliE_EEvlT1_,"a",@progbits
	.sectionflags	@""
	.align	4
.nv.constant0._ZN2at6native24index_elementwise_kernelILi128ELi4EZNS0_22index_fill_kernel_implINS0_10OpaqueTypeILi16EEEEEvRNS_14TensorIteratorElllT_EUliE_EEvlT1_:
	.zero		1104


//--------------------- .nv.constant0._ZN2at6native24index_elementwise_kernelILi128ELi4EZNS0_22index_fill_kernel_implINS0_10OpaqueTypeILi2EEEEEvRNS_14TensorIteratorElllT_EUliE_EEvlT1_ --------------------------
	.section	.nv.constant0._ZN2at6native24index_elementwise_kernelILi128ELi4EZNS0_22index_fill_kernel_implINS0_10OpaqueTypeILi2EEEEEvRNS_14TensorIteratorElllT_EUliE_EEvlT1_,"a",@progbits
	.sectionflags	@""
	.align	4
.nv.constant0._ZN2at6native24index_elementwise_kernelILi128ELi4EZNS0_22index_fill_kernel_implINS0_10OpaqueTypeILi2EEEEEvRNS_14TensorIteratorElllT_EUliE_EEvlT1_:
	.zero		1080


//--------------------- .nv.constant0._ZN2at6native24index_elementwise_kernelILi128ELi4EZNS0_22index_fill_kernel_implINS0_10OpaqueTypeILi8EEEEEvRNS_14TensorIteratorElllT_EUliE_EEvlT1_ --------------------------
	.section	.nv.constant0._ZN2at6native24index_elementwise_kernelILi128ELi4EZNS0_22index_fill_kernel_implINS0_10OpaqueTypeILi8EEEEEvRNS_14TensorIteratorElllT_EUliE_EEvlT1_,"a",@progbits
	.sectionflags	@""
	.align	4
.nv.constant0._ZN2at6native24index_elementwise_kernelILi128ELi4EZNS0_22index_fill_kernel_implINS0_10OpaqueTypeILi8EEEEEvRNS_14TensorIteratorElllT_EUliE_EEvlT1_:
	.zero		1080


//--------------------- .nv.constant0._ZN2at6native24index_elementwise_kernelILi128ELi4EZNS0_22index_fill_kernel_implINS0_10OpaqueTypeILi4EEEEEvRNS_14TensorIteratorElllT_EUliE_EEvlT1_ --------------------------
	.section	.nv.constant0._ZN2at6native24index_elementwise_kernelILi128ELi4EZNS0_22index_fill_kernel_implINS0_10OpaqueTypeILi4EEEEEvRNS_14TensorIteratorElllT_EUliE_EEvlT1_,"a",@progbits
	.sectionflags	@""
	.align	4
.nv.constant0._ZN2at6native24index_elementwise_kernelILi128ELi4EZNS0_22index_fill_kernel_implINS0_10OpaqueTypeILi4EEEEEvRNS_14TensorIteratorElllT_EUliE_EEvlT1_:
	.zero		1080


//--------------------- .nv.constant0._ZN2at6native24index_elementwise_kernelILi128ELi4EZNS0_22index_fill_kernel_implINS0_10OpaqueTypeILi1EEEEEvRNS_14TensorIteratorElllT_EUliE_EEvlT1_ --------------------------
	.section	.nv.constant0._ZN2at6native24index_elementwise_kernelILi128ELi4EZNS0_22index_fill_kernel_implINS0_10OpaqueTypeILi1EEEEEvRNS_14TensorIteratorElllT_EUliE_EEvlT1_,"a",@progbits
	.sectionflags	@""
	.align	4
.nv.constant0._ZN2at6native24index_elementwise_kernelILi128ELi4EZNS0_22index_fill_kernel_implINS0_10OpaqueTypeILi1EEEEEvRNS_14TensorIteratorElllT_EUliE_EEvlT1_:
	.zero		1080


//--------------------- .nv.constant0._ZN2at6native24index_elementwise_kernelILi128ELi4EZNS0_16gpu_index_kernelIZNS0_17index_kernel_implINS0_10OpaqueTypeILi16EEEEEvRNS_18TensorIteratorBaseEN3c108ArrayRefIlEESA_EUlPcPKclE_EEvS7_SA_SA_RKT_bEUliE_EEvlT1_ --------------------------
	.section	.nv.constant0._ZN2at6native24index_elementwise_kernelILi128ELi4EZNS0_16gpu_index_kernelIZNS0_17index_kernel_implINS0_10OpaqueTypeILi16EEEEEvRNS_18TensorIteratorBaseEN3c108ArrayRefIlEESA_EUlPcPKclE_EEvS7_SA_SA_RKT_bEUliE_EEvlT1_,"a",@progbits
	.sectionflags	@""
	.align	4
.nv.constant0._ZN2at6native24index_elementwise_kernelILi128ELi4EZNS0_16gpu_index_kernelIZNS0_17index_kernel_implINS0_10OpaqueTypeILi16EEEEEvRNS_18TensorIteratorBaseEN3c108ArrayRefIlEESA_EUlPcPKclE_EEvS7_SA_SA_RKT_bEUliE_EEvlT1_:
	.zero		1776


//--------------------- .nv.constant0._ZN2at6native24index_elementwise_kernelILi128ELi4EZNS0_16gpu_index_kernelIZNS0_17index_kernel_implINS0_10OpaqueTypeILi2EEEEEvRNS_18TensorIteratorBaseEN3c108ArrayRefIlEESA_EUlPcPKclE_EEvS7_SA_SA_RKT_bEUliE_EEvlT1_ --------------------------
	.section	.nv.constant0._ZN2at6native24index_elementwise_kernelILi128ELi4EZNS0_16gpu_index_kernelIZNS0_17index_kernel_implINS0_10OpaqueTypeILi2EEEEEvRNS_18TensorIteratorBaseEN3c108ArrayRefIlEESA_EUlPcPKclE_EEvS7_SA_SA_RKT_bEUliE_EEvlT1_,"a",@progbits
	.sectionflags	@""
	.align	4
.nv.constant0._ZN2at6native24index_elementwise_kernelILi128ELi4EZNS0_16gpu_index_kernelIZNS0_17index_kernel_implINS0_10OpaqueTypeILi2EEEEEvRNS_18TensorIteratorBaseEN3c108ArrayRefIlEESA_EUlPcPKclE_EEvS7_SA_SA_RKT_bEUliE_EEvlT1_:
	.zero		1776


//--------------------- .nv.constant0._ZN2at6native24index_elementwise_kernelILi128ELi4EZNS0_16gpu_index_kernelIZNS0_17index_kernel_implINS0_10OpaqueTypeILi8EEEEEvRNS_18TensorIteratorBaseEN3c108ArrayRefIlEESA_EUlPcPKclE_EEvS7_SA_SA_RKT_bEUliE_EEvlT1_ --------------------------
	.section	.nv.constant0._ZN2at6native24index_elementwise_kernelILi128ELi4EZNS0_16gpu_index_kernelIZNS0_17index_kernel_implINS0_10OpaqueTypeILi8EEEEEvRNS_18TensorIteratorBaseEN3c108ArrayRefIlEESA_EUlPcPKclE_EEvS7_SA_SA_RKT_bEUliE_EEvlT1_,"a",@progbits
	.sectionflags	@""
	.align	4
.nv.constant0._ZN2at6native24index_elementwise_kernelILi128ELi4EZNS0_16gpu_index_kernelIZNS0_17index_kernel_implINS0_10OpaqueTypeILi8EEEEEvRNS_18TensorIteratorBaseEN3c108ArrayRefIlEESA_EUlPcPKclE_EEvS7_SA_SA_RKT_bEUliE_EEvlT1_:
	.zero		1776


//--------------------- .nv.constant0._ZN2at6native24index_elementwise_kernelILi128ELi4EZNS0_16gpu_index_kernelIZNS0_17index_kernel_implINS0_10OpaqueTypeILi4EEEEEvRNS_18TensorIteratorBaseEN3c108ArrayRefIlEESA_EUlPcPKclE_EEvS7_SA_SA_RKT_bEUliE_EEvlT1_ --------------------------
	.section	.nv.constant0._ZN2at6native24index_elementwise_kernelILi128ELi4EZNS0_16gpu_index_kernelIZNS0_17index_kernel_implINS0_10OpaqueTypeILi4EEEEEvRNS_18TensorIteratorBaseEN3c108ArrayRefIlEESA_EUlPcPKclE_EEvS7_SA_SA_RKT_bEUliE_EEvlT1_,"a",@progbits
	.sectionflags	@""
	.align	4
.nv.constant0._ZN2at6native24index_elementwise_kernelILi128ELi4EZNS0_16gpu_index_kernelIZNS0_17index_kernel_implINS0_10OpaqueTypeILi4EEEEEvRNS_18TensorIteratorBaseEN3c108ArrayRefIlEESA_EUlPcPKclE_EEvS7_SA_SA_RKT_bEUliE_EEvlT1_:
	.zero		1776


//--------------------- .nv.constant0._ZN2at6native24index_elementwise_kernelILi128ELi4EZNS0_16gpu_index_kernelIZNS0_17index_kernel_implINS0_10OpaqueTypeILi1EEEEEvRNS_18TensorIteratorBaseEN3c108ArrayRefIlEESA_EUlPcPKclE_EEvS7_SA_SA_RKT_bEUliE_EEvlT1_ --------------------------
	.section	.nv.constant0._ZN2at6native24index_elementwise_kernelILi128ELi4EZNS0_16gpu_index_kernelIZNS0_17index_kernel_implINS0_10OpaqueTypeILi1EEEEEvRNS_18TensorIteratorBaseEN3c108ArrayRefIlEESA_EUlPcPKclE_EEvS7_SA_SA_RKT_bEUliE_EEvlT1_,"a",@progbits
	.sectionflags	@""
	.align	4
.nv.constant0._ZN2at6native24index_elementwise_kernelILi128ELi4EZNS0_16gpu_index_kernelIZNS0_17index_kernel_implINS0_10OpaqueTypeILi1EEEEEvRNS_18TensorIteratorBaseEN3c108ArrayRefIlEESA_EUlPcPKclE_EEvS7_SA_SA_RKT_bEUliE_EEvlT1_:
	.zero		1776


//--------------------- SYMBOLS --------------------------

	.type		.nv.reservedSmem.offset0,@object
	.size		.nv.reservedSmem.offset0,0x4
	.type		__assertfail,@function
